	.target	sm_90

	.elftype	@"ET_EXEC"


//--------------------- .note.nv.tkinfo           --------------------------
	.section	.note.nv.tkinfo,"",@"SHT_NOTE"
	.sectionflags	@"SHF_NOTE_NV_TKINFO"
	.tkinfo
        /*0018*/ 	.word	0x00000002
        /*0030*/ 	.string	""
        /*0030*/ 	.string	"ptxas"
        /*0030*/ 	.string	"Cuda compilation tools, release 13.0, V13.0.88"
        /*0030*/ 	.string	"Build cuda_13.0.r13.0/compiler.36424714_0"
        /*0030*/ 	.string	"-arch sm_90 -m 64 "



//--------------------- .note.nv.cuinfo           --------------------------
	.section	.note.nv.cuinfo,"",@"SHT_NOTE"
	.sectionflags	@"SHF_NOTE_NV_CUINFO"
        /*0018*/ 	.short	0x0002
        /*001a*/ 	.short	0x005a
        /*001c*/ 	.short	0x0082
	.zero		2


//--------------------- .nv.info                  --------------------------
	.section	.nv.info,"",@"SHT_CUDA_INFO"
	.align	4


	//----- nvinfo : EIATTR_REGCOUNT
	.align		4
        /*0000*/ 	.byte	0x04, 0x2f
        /*0002*/ 	.short	(.L_205 - .L_204)
	.align		4
.L_204:
        /*0004*/ 	.word	index@(_ZN2at6native13reduce_kernelILi128ELi4ENS0_8ReduceOpIhNS0_14func_wrapper_tIhNS0_55_GLOBAL__N__0955718d_22_SparseCsrTensorMath_cu_868dd54514ReductionAddOpIlEEEEjhLi4ELi4EEEEEvT1_)
        /*0008*/ 	.word	0x00000046


	//----- nvinfo : EIATTR_FRAME_SIZE
	.align		4
.L_205:
        /*000c*/ 	.byte	0x04, 0x11
        /*000e*/ 	.short	(.L_207 - .L_206)
	.align		4
.L_206:
        /*0010*/ 	.word	index@($__internal_45_$__cuda_sm20_rem_u64)
        /*0014*/ 	.word	0x00000000


	//----- nvinfo : EIATTR_FRAME_SIZE
	.align		4
.L_207:
        /*0018*/ 	.byte	0x04, 0x11
        /*001a*/ 	.short	(.L_209 - .L_208)
	.align		4
.L_208:
        /*001c*/ 	.word	index@($__internal_44_$__cuda_sm20_div_u64)
        /*0020*/ 	.word	0x00000000


	//----- nvinfo : EIATTR_FRAME_SIZE
	.align		4
.L_209:
        /*0024*/ 	.byte	0x04, 0x11
        /*0026*/ 	.short	(.L_211 - .L_210)
	.align		4
.L_210:
        /*0028*/ 	.word	index@(_ZN2at6native13reduce_kernelILi128ELi4ENS0_8ReduceOpIhNS0_14func_wrapper_tIhNS0_55_GLOBAL__N__0955718d_22_SparseCsrTensorMath_cu_868dd54514ReductionAddOpIlEEEEjhLi4ELi4EEEEEvT1_)
        /*002c*/ 	.word	0x00000000


	//----- nvinfo : EIATTR_REGCOUNT
	.align		4
.L_211:
        /*0030*/ 	.byte	0x04, 0x2f
        /*0032*/ 	.short	(.L_213 - .L_212)
	.align		4
.L_212:
        /*0034*/ 	.word	index@(_ZN2at6native13reduce_kernelILi256ELi2ENS0_8ReduceOpIhNS0_14func_wrapper_tIhNS0_55_GLOBAL__N__0955718d_22_SparseCsrTensorMath_cu_868dd54514ReductionAddOpIlEEEEjhLi4ELi4EEEEEvT1_)
        /*0038*/ 	.word	0x00000030


	//----- nvinfo : EIATTR_FRAME_SIZE
	.align		4
.L_213:
        /*003c*/ 	.byte	0x04, 0x11
        /*003e*/ 	.short	(.L_215 - .L_214)
	.align		4
.L_214:
        /*0040*/ 	.word	index@($__internal_43_$__cuda_sm20_rem_u64)
        /*0044*/ 	.word	0x00000000


	//----- nvinfo : EIATTR_FRAME_SIZE
	.align		4
.L_215:
        /*0048*/ 	.byte	0x04, 0x11
        /*004a*/ 	.short	(.L_217 - .L_216)
	.align		4
.L_216:
        /*004c*/ 	.word	index@($__internal_42_$__cuda_sm20_div_u64)
        /*0050*/ 	.word	0x00000000


	//----- nvinfo : EIATTR_FRAME_SIZE
	.align		4
.L_217:
        /*0054*/ 	.byte	0x04, 0x11
        /*0056*/ 	.short	(.L_219 - .L_218)
	.align		4
.L_218:
        /*0058*/ 	.word	index@(_ZN2at6native13reduce_kernelILi256ELi2ENS0_8ReduceOpIhNS0_14func_wrapper_tIhNS0_55_GLOBAL__N__0955718d_22_SparseCsrTensorMath_cu_868dd54514ReductionAddOpIlEEEEjhLi4ELi4EEEEEvT1_)
        /*005c*/ 	.word	0x00000000


	//----- nvinfo : EIATTR_REGCOUNT
	.align		4
.L_219:
        /*0060*/ 	.byte	0x04, 0x2f
        /*0062*/ 	.short	(.L_221 - .L_220)
	.align		4
.L_220:
        /*0064*/ 	.word	index@(_ZN2at6native13reduce_kernelILi512ELi1ENS0_8ReduceOpIhNS0_14func_wrapper_tIhNS0_55_GLOBAL__N__0955718d_22_SparseCsrTensorMath_cu_868dd54514ReductionAddOpIlEEEEjhLi4ELi4EEEEEvT1_)
        /*0068*/ 	.word	0x00000020


	//----- nvinfo : EIATTR_FRAME_SIZE
	.align		4
.L_221:
        /*006c*/ 	.byte	0x04, 0x11
        /*006e*/ 	.short	(.L_223 - .L_222)
	.align		4
.L_222:
        /*0070*/ 	.word	index@($__internal_41_$__cuda_sm20_rem_u64)
        /*0074*/ 	.word	0x00000000


	//----- nvinfo : EIATTR_FRAME_SIZE
	.align		4
.L_223:
        /*0078*/ 	.byte	0x04, 0x11
        /*007a*/ 	.short	(.L_225 - .L_224)
	.align		4
.L_224:
        /*007c*/ 	.word	index@($__internal_40_$__cuda_sm20_div_u64)
        /*0080*/ 	.word	0x00000000


	//----- nvinfo : EIATTR_FRAME_SIZE
	.align		4
.L_225:
        /*0084*/ 	.byte	0x04, 0x11
        /*0086*/ 	.short	(.L_227 - .L_226)
	.align		4
.L_226:
        /*0088*/ 	.word	index@(_ZN2at6native13reduce_kernelILi512ELi1ENS0_8ReduceOpIhNS0_14func_wrapper_tIhNS0_55_GLOBAL__N__0955718d_22_SparseCsrTensorMath_cu_868dd54514ReductionAddOpIlEEEEjhLi4ELi4EEEEEvT1_)
        /*008c*/ 	.word	0x00000000


	//----- nvinfo : EIATTR_REGCOUNT
	.align		4
.L_227:
        /*0090*/ 	.byte	0x04, 0x2f
        /*0092*/ 	.short	(.L_229 - .L_228)
	.align		4
.L_228:
        /*0094*/ 	.word	index@(_ZN2at6native13reduce_kernelILi128ELi4ENS0_8ReduceOpIaNS0_14func_wrapper_tIaNS0_55_GLOBAL__N__0955718d_22_SparseCsrTensorMath_cu_868dd54514ReductionAddOpIlEEEEjaLi4ELi4EEEEEvT1_)
        /*0098*/ 	.word	0x00000046


	//----- nvinfo : EIATTR_FRAME_SIZE
	.align		4
.L_229:
        /*009c*/ 	.byte	0x04, 0x11
        /*009e*/ 	.short	(.L_231 - .L_230)
	.align		4
.L_230:
        /*00a0*/ 	.word	index@($__internal_39_$__cuda_sm20_rem_u64)
        /*00a4*/ 	.word	0x00000000


	//----- nvinfo : EIATTR_FRAME_SIZE
	.align		4
.L_231:
        /*00a8*/ 	.byte	0x04, 0x11
        /*00aa*/ 	.short	(.L_233 - .L_232)
	.align		4
.L_232:
        /*00ac*/ 	.word	index@($__internal_38_$__cuda_sm20_div_u64)
        /*00b0*/ 	.word	0x00000000


	//----- nvinfo : EIATTR_FRAME_SIZE
	.align		4
.L_233:
        /*00b4*/ 	.byte	0x04, 0x11
        /*00b6*/ 	.short	(.L_235 - .L_234)
	.align		4
.L_234:
        /*00b8*/ 	.word	index@(_ZN2at6native13reduce_kernelILi128ELi4ENS0_8ReduceOpIaNS0_14func_wrapper_tIaNS0_55_GLOBAL__N__0955718d_22_SparseCsrTensorMath_cu_868dd54514ReductionAddOpIlEEEEjaLi4ELi4EEEEEvT1_)
        /*00bc*/ 	.word	0x00000000


	//----- nvinfo : EIATTR_REGCOUNT
	.align		4
.L_235:
        /*00c0*/ 	.byte	0x04, 0x2f
        /*00c2*/ 	.short	(.L_237 - .L_236)
	.align		4
.L_236:
        /*00c4*/ 	.word	index@(_ZN2at6native13reduce_kernelILi256ELi2ENS0_8ReduceOpIaNS0_14func_wrapper_tIaNS0_55_GLOBAL__N__0955718d_22_SparseCsrTensorMath_cu_868dd54514ReductionAddOpIlEEEEjaLi4ELi4EEEEEvT1_)
        /*00c8*/ 	.word	0x00000030


	//----- nvinfo : EIATTR_FRAME_SIZE
	.align		4
.L_237:
        /*00cc*/ 	.byte	0x04, 0x11
        /*00ce*/ 	.short	(.L_239 - .L_238)
	.align		4
.L_238:
        /*00d0*/ 	.word	index@($__internal_37_$__cuda_sm20_rem_u64)
        /*00d4*/ 	.word	0x00000000


	//----- nvinfo : EIATTR_FRAME_SIZE
	.align		4
.L_239:
        /*00d8*/ 	.byte	0x04, 0x11
        /*00da*/ 	.short	(.L_241 - .L_240)
	.align		4
.L_240:
        /*00dc*/ 	.word	index@($__internal_36_$__cuda_sm20_div_u64)
        /*00e0*/ 	.word	0x00000000


	//----- nvinfo : EIATTR_FRAME_SIZE
	.align		4
.L_241:
        /*00e4*/ 	.byte	0x04, 0x11
        /*00e6*/ 	.short	(.L_243 - .L_242)
	.align		4
.L_242:
        /*00e8*/ 	.word	index@(_ZN2at6native13reduce_kernelILi256ELi2ENS0_8ReduceOpIaNS0_14func_wrapper_tIaNS0_55_GLOBAL__N__0955718d_22_SparseCsrTensorMath_cu_868dd54514ReductionAddOpIlEEEEjaLi4ELi4EEEEEvT1_)
        /*00ec*/ 	.word	0x00000000


	//----- nvinfo : EIATTR_REGCOUNT
	.align		4
.L_243:
        /*00f0*/ 	.byte	0x04, 0x2f
        /*00f2*/ 	.short	(.L_245 - .L_244)
	.align		4
.L_244:
        /*00f4*/ 	.word	index@(_ZN2at6native13reduce_kernelILi512ELi1ENS0_8ReduceOpIaNS0_14func_wrapper_tIaNS0_55_GLOBAL__N__0955718d_22_SparseCsrTensorMath_cu_868dd54514ReductionAddOpIlEEEEjaLi4ELi4EEEEEvT1_)
        /*00f8*/ 	.word	0x00000020


	//----- nvinfo : EIATTR_FRAME_SIZE
	.align		4
.L_245:
        /*00fc*/ 	.byte	0x04, 0x11
        /*00fe*/ 	.short	(.L_247 - .L_246)
	.align		4
.L_246:
        /*0100*/ 	.word	index@($__internal_35_$__cuda_sm20_rem_u64)
        /*0104*/ 	.word	0x00000000


	//----- nvinfo : EIATTR_FRAME_SIZE
	.align		4
.L_247:
        /*0108*/ 	.byte	0x04, 0x11
        /*010a*/ 	.short	(.L_249 - .L_248)
	.align		4
.L_248:
        /*010c*/ 	.word	index@($__internal_34_$__cuda_sm20_div_u64)
        /*0110*/ 	.word	0x00000000


	//----- nvinfo : EIATTR_FRAME_SIZE
	.align		4
.L_249:
        /*0114*/ 	.byte	0x04, 0x11
        /*0116*/ 	.short	(.L_251 - .L_250)
	.align		4
.L_250:
        /*0118*/ 	.word	index@(_ZN2at6native13reduce_kernelILi512ELi1ENS0_8ReduceOpIaNS0_14func_wrapper_tIaNS0_55_GLOBAL__N__0955718d_22_SparseCsrTensorMath_cu_868dd54514ReductionAddOpIlEEEEjaLi4ELi4EEEEEvT1_)
        /*011c*/ 	.word	0x00000000


	//----- nvinfo : EIATTR_REGCOUNT
	.align		4
.L_251:
        /*0120*/ 	.byte	0x04, 0x2f
        /*0122*/ 	.short	(.L_253 - .L_252)
	.align		4
.L_252:
        /*0124*/ 	.word	index@(_ZN2at6native13reduce_kernelILi128ELi4ENS0_8ReduceOpIiNS0_14func_wrapper_tIiNS0_55_GLOBAL__N__0955718d_22_SparseCsrTensorMath_cu_868dd54514ReductionAddOpIlEEEEjiLi4ELi4EEEEEvT1_)
        /*0128*/ 	.word	0x00000046


	//----- nvinfo : EIATTR_FRAME_SIZE
	.align		4
.L_253:
        /*012c*/ 	.byte	0x04, 0x11
        /*012e*/ 	.short	(.L_255 - .L_254)
	.align		4
.L_254:
        /*0130*/ 	.word	index@($__internal_33_$__cuda_sm20_rem_u64)
        /*0134*/ 	.word	0x00000000


	//----- nvinfo : EIATTR_FRAME_SIZE
	.align		4
.L_255:
        /*0138*/ 	.byte	0x04, 0x11
        /*013a*/ 	.short	(.L_257 - .L_256)
	.align		4
.L_256:
        /*013c*/ 	.word	index@($__internal_32_$__cuda_sm20_div_u64)
        /*0140*/ 	.word	0x00000000


	//----- nvinfo : EIATTR_FRAME_SIZE
	.align		4
.L_257:
        /*0144*/ 	.byte	0x04, 0x11
        /*0146*/ 	.short	(.L_259 - .L_258)
	.align		4
.L_258:
        /*0148*/ 	.word	index@(_ZN2at6native13reduce_kernelILi128ELi4ENS0_8ReduceOpIiNS0_14func_wrapper_tIiNS0_55_GLOBAL__N__0955718d_22_SparseCsrTensorMath_cu_868dd54514ReductionAddOpIlEEEEjiLi4ELi4EEEEEvT1_)
        /*014c*/ 	.word	0x00000000


	//----- nvinfo : EIATTR_REGCOUNT
	.align		4
.L_259:
        /*0150*/ 	.byte	0x04, 0x2f
        /*0152*/ 	.short	(.L_261 - .L_260)
	.align		4
.L_260:
        /*0154*/ 	.word	index@(_ZN2at6native13reduce_kernelILi256ELi2ENS0_8ReduceOpIiNS0_14func_wrapper_tIiNS0_55_GLOBAL__N__0955718d_22_SparseCsrTensorMath_cu_868dd54514ReductionAddOpIlEEEEjiLi4ELi4EEEEEvT1_)
        /*0158*/ 	.word	0x00000030


	//----- nvinfo : EIATTR_FRAME_SIZE
	.align		4
.L_261:
        /*015c*/ 	.byte	0x04, 0x11
        /*015e*/ 	.short	(.L_263 - .L_262)
	.align		4
.L_262:
        /*0160*/ 	.word	index@($__internal_31_$__cuda_sm20_rem_u64)
        /*0164*/ 	.word	0x00000000


	//----- nvinfo : EIATTR_FRAME_SIZE
	.align		4
.L_263:
        /*0168*/ 	.byte	0x04, 0x11
        /*016a*/ 	.short	(.L_265 - .L_264)
	.align		4
.L_264:
        /*016c*/ 	.word	index@($__internal_30_$__cuda_sm20_div_u64)
        /*0170*/ 	.word	0x00000000


	//----- nvinfo : EIATTR_FRAME_SIZE
	.align		4
.L_265:
        /*0174*/ 	.byte	0x04, 0x11
        /*0176*/ 	.short	(.L_267 - .L_266)
	.align		4
.L_266:
        /*0178*/ 	.word	index@(_ZN2at6native13reduce_kernelILi256ELi2ENS0_8ReduceOpIiNS0_14func_wrapper_tIiNS0_55_GLOBAL__N__0955718d_22_SparseCsrTensorMath_cu_868dd54514ReductionAddOpIlEEEEjiLi4ELi4EEEEEvT1_)
        /*017c*/ 	.word	0x00000000


	//----- nvinfo : EIATTR_REGCOUNT
	.align		4
.L_267:
        /*0180*/ 	.byte	0x04, 0x2f
        /*0182*/ 	.short	(.L_269 - .L_268)
	.align		4
.L_268:
        /*0184*/ 	.word	index@(_ZN2at6native13reduce_kernelILi512ELi1ENS0_8ReduceOpIiNS0_14func_wrapper_tIiNS0_55_GLOBAL__N__0955718d_22_SparseCsrTensorMath_cu_868dd54514ReductionAddOpIlEEEEjiLi4ELi4EEEEEvT1_)
        /*0188*/ 	.word	0x00000020


	//----- nvinfo : EIATTR_FRAME_SIZE
	.align		4
.L_269:
        /*018c*/ 	.byte	0x04, 0x11
        /*018e*/ 	.short	(.L_271 - .L_270)
	.align		4
.L_270:
        /*0190*/ 	.word	index@($__internal_29_$__cuda_sm20_rem_u64)
        /*0194*/ 	.word	0x00000000


	//----- nvinfo : EIATTR_FRAME_SIZE
	.align		4
.L_271:
        /*0198*/ 	.byte	0x04, 0x11
        /*019a*/ 	.short	(.L_273 - .L_272)
	.align		4
.L_272:
        /*019c*/ 	.word	index@($__internal_28_$__cuda_sm20_div_u64)
        /*01a0*/ 	.word	0x00000000


	//----- nvinfo : EIATTR_FRAME_SIZE
	.align		4
.L_273:
        /*01a4*/ 	.byte	0x04, 0x11
        /*01a6*/ 	.short	(.L_275 - .L_274)
	.align		4
.L_274:
        /*01a8*/ 	.word	index@(_ZN2at6native13reduce_kernelILi512ELi1ENS0_8ReduceOpIiNS0_14func_wrapper_tIiNS0_55_GLOBAL__N__0955718d_22_SparseCsrTensorMath_cu_868dd54514ReductionAddOpIlEEEEjiLi4ELi4EEEEEvT1_)
        /*01ac*/ 	.word	0x00000000


	//----- nvinfo : EIATTR_REGCOUNT
	.align		4
.L_275:
        /*01b0*/ 	.byte	0x04, 0x2f
        /*01b2*/ 	.short	(.L_277 - .L_276)
	.align		4
.L_276:
        /*01b4*/ 	.word	index@(_ZN2at6native13reduce_kernelILi128ELi4ENS0_8ReduceOpIlNS0_14func_wrapper_tIlNS0_55_GLOBAL__N__0955718d_22_SparseCsrTensorMath_cu_868dd54514ReductionAddOpIlEEEEjlLi4ELi4EEEEEvT1_)
        /*01b8*/ 	.word	0x00000050


	//----- nvinfo : EIATTR_FRAME_SIZE
	.align		4
.L_277:
        /*01bc*/ 	.byte	0x04, 0x11
        /*01be*/ 	.short	(.L_279 - .L_278)
	.align		4
.L_278:
        /*01c0*/ 	.word	index@(_ZN2at6native13reduce_kernelILi128ELi4ENS0_8ReduceOpIlNS0_14func_wrapper_tIlNS0_55_GLOBAL__N__0955718d_22_SparseCsrTensorMath_cu_868dd54514ReductionAddOpIlEEEEjlLi4ELi4EEEEEvT1_)
        /*01c4*/ 	.word	0x00000000


	//----- nvinfo : EIATTR_REGCOUNT
	.align		4
.L_279:
        /*01c8*/ 	.byte	0x04, 0x2f
        /*01ca*/ 	.short	(.L_281 - .L_280)
	.align		4
.L_280:
        /*01cc*/ 	.word	index@(_ZN2at6native13reduce_kernelILi256ELi2ENS0_8ReduceOpIlNS0_14func_wrapper_tIlNS0_55_GLOBAL__N__0955718d_22_SparseCsrTensorMath_cu_868dd54514ReductionAddOpIlEEEEjlLi4ELi4EEEEEvT1_)
        /*01d0*/ 	.word	0x00000038


	//----- nvinfo : EIATTR_FRAME_SIZE
	.align		4
.L_281:
        /*01d4*/ 	.byte	0x04, 0x11
        /*01d6*/ 	.short	(.L_283 - .L_282)
	.align		4
.L_282:
        /*01d8*/ 	.word	index@(_ZN2at6native13reduce_kernelILi256ELi2ENS0_8ReduceOpIlNS0_14func_wrapper_tIlNS0_55_GLOBAL__N__0955718d_22_SparseCsrTensorMath_cu_868dd54514ReductionAddOpIlEEEEjlLi4ELi4EEEEEvT1_)
        /*01dc*/ 	.word	0x00000000


	//----- nvinfo : EIATTR_REGCOUNT
	.align		4
.L_283:
        /*01e0*/ 	.byte	0x04, 0x2f
        /*01e2*/ 	.short	(.L_285 - .L_284)
	.align		4
.L_284:
        /*01e4*/ 	.word	index@(_ZN2at6native13reduce_kernelILi512ELi1ENS0_8ReduceOpIlNS0_14func_wrapper_tIlNS0_55_GLOBAL__N__0955718d_22_SparseCsrTensorMath_cu_868dd54514ReductionAddOpIlEEEEjlLi4ELi4EEEEEvT1_)
        /*01e8*/ 	.word	0x00000020


	//----- nvinfo : EIATTR_FRAME_SIZE
	.align		4
.L_285:
        /*01ec*/ 	.byte	0x04, 0x11
        /*01ee*/ 	.short	(.L_287 - .L_286)
	.align		4
.L_286:
        /*01f0*/ 	.word	index@(_ZN2at6native13reduce_kernelILi512ELi1ENS0_8ReduceOpIlNS0_14func_wrapper_tIlNS0_55_GLOBAL__N__0955718d_22_SparseCsrTensorMath_cu_868dd54514ReductionAddOpIlEEEEjlLi4ELi4EEEEEvT1_)
        /*01f4*/ 	.word	0x00000000


	//----- nvinfo : EIATTR_REGCOUNT
	.align		4
.L_287:
        /*01f8*/ 	.byte	0x04, 0x2f
        /*01fa*/ 	.short	(.L_289 - .L_288)
	.align		4
.L_288:
        /*01fc*/ 	.word	index@(_ZN2at6native13reduce_kernelILi128ELi4ENS0_8ReduceOpIsNS0_14func_wrapper_tIsNS0_55_GLOBAL__N__0955718d_22_SparseCsrTensorMath_cu_868dd54514ReductionAddOpIlEEEEjsLi4ELi4EEEEEvT1_)
        /*0200*/ 	.word	0x00000046


	//----- nvinfo : EIATTR_FRAME_SIZE
	.align		4
.L_289:
        /*0204*/ 	.byte	0x04, 0x11
        /*0206*/ 	.short	(.L_291 - .L_290)
	.align		4
.L_290:
        /*0208*/ 	.word	index@($__internal_27_$__cuda_sm20_rem_u64)
        /*020c*/ 	.word	0x00000000


	//----- nvinfo : EIATTR_FRAME_SIZE
	.align		4
.L_291:
        /*0210*/ 	.byte	0x04, 0x11
        /*0212*/ 	.short	(.L_293 - .L_292)
	.align		4
.L_292:
        /*0214*/ 	.word	index@($__internal_26_$__cuda_sm20_div_u64)
        /*0218*/ 	.word	0x00000000


	//----- nvinfo : EIATTR_FRAME_SIZE
	.align		4
.L_293:
        /*021c*/ 	.byte	0x04, 0x11
        /*021e*/ 	.short	(.L_295 - .L_294)
	.align		4
.L_294:
        /*0220*/ 	.word	index@(_ZN2at6native13reduce_kernelILi128ELi4ENS0_8ReduceOpIsNS0_14func_wrapper_tIsNS0_55_GLOBAL__N__0955718d_22_SparseCsrTensorMath_cu_868dd54514ReductionAddOpIlEEEEjsLi4ELi4EEEEEvT1_)
        /*0224*/ 	.word	0x00000000


	//----- nvinfo : EIATTR_REGCOUNT
	.align		4
.L_295:
        /*0228*/ 	.byte	0x04, 0x2f
        /*022a*/ 	.short	(.L_297 - .L_296)
	.align		4
.L_296:
        /*022c*/ 	.word	index@(_ZN2at6native13reduce_kernelILi256ELi2ENS0_8ReduceOpIsNS0_14func_wrapper_tIsNS0_55_GLOBAL__N__0955718d_22_SparseCsrTensorMath_cu_868dd54514ReductionAddOpIlEEEEjsLi4ELi4EEEEEvT1_)
        /*0230*/ 	.word	0x00000030


	//----- nvinfo : EIATTR_FRAME_SIZE
	.align		4
.L_297:
        /*0234*/ 	.byte	0x04, 0x11
        /*0236*/ 	.short	(.L_299 - .L_298)
	.align		4
.L_298:
        /*0238*/ 	.word	index@($__internal_25_$__cuda_sm20_rem_u64)
        /*023c*/ 	.word	0x00000000


	//----- nvinfo : EIATTR_FRAME_SIZE
	.align		4
.L_299:
        /*0240*/ 	.byte	0x04, 0x11
        /*0242*/ 	.short	(.L_301 - .L_300)
	.align		4
.L_300:
        /*0244*/ 	.word	index@($__internal_24_$__cuda_sm20_div_u64)
        /*0248*/ 	.word	0x00000000


	//----- nvinfo : EIATTR_FRAME_SIZE
	.align		4
.L_301:
        /*024c*/ 	.byte	0x04, 0x11
        /*024e*/ 	.short	(.L_303 - .L_302)
	.align		4
.L_302:
        /*0250*/ 	.word	index@(_ZN2at6native13reduce_kernelILi256ELi2ENS0_8ReduceOpIsNS0_14func_wrapper_tIsNS0_55_GLOBAL__N__0955718d_22_SparseCsrTensorMath_cu_868dd54514ReductionAddOpIlEEEEjsLi4ELi4EEEEEvT1_)
        /*0254*/ 	.word	0x00000000


	//----- nvinfo : EIATTR_REGCOUNT
	.align		4
.L_303:
        /*0258*/ 	.byte	0x04, 0x2f
        /*025a*/ 	.short	(.L_305 - .L_304)
	.align		4
.L_304:
        /*025c*/ 	.word	index@(_ZN2at6native13reduce_kernelILi512ELi1ENS0_8ReduceOpIsNS0_14func_wrapper_tIsNS0_55_GLOBAL__N__0955718d_22_SparseCsrTensorMath_cu_868dd54514ReductionAddOpIlEEEEjsLi4ELi4EEEEEvT1_)
        /*0260*/ 	.word	0x00000020


	//----- nvinfo : EIATTR_FRAME_SIZE
	.align		4
.L_305:
        /*0264*/ 	.byte	0x04, 0x11
        /*0266*/ 	.short	(.L_307 - .L_306)
	.align		4
.L_306:
        /*0268*/ 	.word	index@($__internal_23_$__cuda_sm20_rem_u64)
        /*026c*/ 	.word	0x00000000


	//----- nvinfo : EIATTR_FRAME_SIZE
	.align		4
.L_307:
        /*0270*/ 	.byte	0x04, 0x11
        /*0272*/ 	.short	(.L_309 - .L_308)
	.align		4
.L_308:
        /*0274*/ 	.word	index@($__internal_22_$__cuda_sm20_div_u64)
        /*0278*/ 	.word	0x00000000


	//----- nvinfo : EIATTR_FRAME_SIZE
	.align		4
.L_309:
        /*027c*/ 	.byte	0x04, 0x11
        /*027e*/ 	.short	(.L_311 - .L_310)
	.align		4
.L_310:
        /*0280*/ 	.word	index@(_ZN2at6native13reduce_kernelILi512ELi1ENS0_8ReduceOpIsNS0_14func_wrapper_tIsNS0_55_GLOBAL__N__0955718d_22_SparseCsrTensorMath_cu_868dd54514ReductionAddOpIlEEEEjsLi4ELi4EEEEEvT1_)
        /*0284*/ 	.word	0x00000000


	//----- nvinfo : EIATTR_REGCOUNT
	.align		4
.L_311:
        /*0288*/ 	.byte	0x04, 0x2f
        /*028a*/ 	.short	(.L_313 - .L_312)
	.align		4
.L_312:
        /*028c*/ 	.word	index@(_ZN2at6native13reduce_kernelILi128ELi4ENS0_8ReduceOpIdNS0_14func_wrapper_tIdNS0_55_GLOBAL__N__0955718d_22_SparseCsrTensorMath_cu_868dd54514ReductionAddOpIdEEEEjdLi4ELi4EEEEEvT1_)
        /*0290*/ 	.word	0x00000050


	//----- nvinfo : EIATTR_FRAME_SIZE
	.align		4
.L_313:
        /*0294*/ 	.byte	0x04, 0x11
        /*0296*/ 	.short	(.L_315 - .L_314)
	.align		4
.L_314:
        /*0298*/ 	.word	index@(_ZN2at6native13reduce_kernelILi128ELi4ENS0_8ReduceOpIdNS0_14func_wrapper_tIdNS0_55_GLOBAL__N__0955718d_22_SparseCsrTensorMath_cu_868dd54514ReductionAddOpIdEEEEjdLi4ELi4EEEEEvT1_)
        /*029c*/ 	.word	0x00000000


	//----- nvinfo : EIATTR_REGCOUNT
	.align		4
.L_315:
        /*02a0*/ 	.byte	0x04, 0x2f
        /*02a2*/ 	.short	(.L_317 - .L_316)
	.align		4
.L_316:
        /*02a4*/ 	.word	index@(_ZN2at6native13reduce_kernelILi256ELi2ENS0_8ReduceOpIdNS0_14func_wrapper_tIdNS0_55_GLOBAL__N__0955718d_22_SparseCsrTensorMath_cu_868dd54514ReductionAddOpIdEEEEjdLi4ELi4EEEEEvT1_)
        /*02a8*/ 	.word	0x00000036


	//----- nvinfo : EIATTR_FRAME_SIZE
	.align		4
.L_317:
        /*02ac*/ 	.byte	0x04, 0x11
        /*02ae*/ 	.short	(.L_319 - .L_318)
	.align		4
.L_318:
        /*02b0*/ 	.word	index@(_ZN2at6native13reduce_kernelILi256ELi2ENS0_8ReduceOpIdNS0_14func_wrapper_tIdNS0_55_GLOBAL__N__0955718d_22_SparseCsrTensorMath_cu_868dd54514ReductionAddOpIdEEEEjdLi4ELi4EEEEEvT1_)
        /*02b4*/ 	.word	0x00000000


	//----- nvinfo : EIATTR_REGCOUNT
	.align		4
.L_319:
        /*02b8*/ 	.byte	0x04, 0x2f
        /*02ba*/ 	.short	(.L_321 - .L_320)
	.align		4
.L_320:
        /*02bc*/ 	.word	index@(_ZN2at6native13reduce_kernelILi512ELi1ENS0_8ReduceOpIdNS0_14func_wrapper_tIdNS0_55_GLOBAL__N__0955718d_22_SparseCsrTensorMath_cu_868dd54514ReductionAddOpIdEEEEjdLi4ELi4EEEEEvT1_)
        /*02c0*/ 	.word	0x00000020


	//----- nvinfo : EIATTR_FRAME_SIZE
	.align		4
.L_321:
        /*02c4*/ 	.byte	0x04, 0x11
        /*02c6*/ 	.short	(.L_323 - .L_322)
	.align		4
.L_322:
        /*02c8*/ 	.word	index@(_ZN2at6native13reduce_kernelILi512ELi1ENS0_8ReduceOpIdNS0_14func_wrapper_tIdNS0_55_GLOBAL__N__0955718d_22_SparseCsrTensorMath_cu_868dd54514ReductionAddOpIdEEEEjdLi4ELi4EEEEEvT1_)
        /*02cc*/ 	.word	0x00000008


	//----- nvinfo : EIATTR_REGCOUNT
	.align		4
.L_323:
        /*02d0*/ 	.byte	0x04, 0x2f
        /*02d2*/ 	.short	(.L_325 - .L_324)
	.align		4
.L_324:
        /*02d4*/ 	.word	index@(_ZN2at6native13reduce_kernelILi128ELi4ENS0_8ReduceOpIfNS0_14func_wrapper_tIfNS0_55_GLOBAL__N__0955718d_22_SparseCsrTensorMath_cu_868dd54514ReductionAddOpIfEEEEjfLi4ELi4EEEEEvT1_)
        /*02d8*/ 	.word	0x00000036


	//----- nvinfo : EIATTR_FRAME_SIZE
	.align		4
.L_325:
        /*02dc*/ 	.byte	0x04, 0x11
        /*02de*/ 	.short	(.L_327 - .L_326)
	.align		4
.L_326:
        /*02e0*/ 	.word	index@(_ZN2at6native13reduce_kernelILi128ELi4ENS0_8ReduceOpIfNS0_14func_wrapper_tIfNS0_55_GLOBAL__N__0955718d_22_SparseCsrTensorMath_cu_868dd54514ReductionAddOpIfEEEEjfLi4ELi4EEEEEvT1_)
        /*02e4*/ 	.word	0x00000000


	//----- nvinfo : EIATTR_REGCOUNT
	.align		4
.L_327:
        /*02e8*/ 	.byte	0x04, 0x2f
        /*02ea*/ 	.short	(.L_329 - .L_328)
	.align		4
.L_328:
        /*02ec*/ 	.word	index@(_ZN2at6native13reduce_kernelILi256ELi2ENS0_8ReduceOpIfNS0_14func_wrapper_tIfNS0_55_GLOBAL__N__0955718d_22_SparseCsrTensorMath_cu_868dd54514ReductionAddOpIfEEEEjfLi4ELi4EEEEEvT1_)
        /*02f0*/ 	.word	0x00000028


	//----- nvinfo : EIATTR_FRAME_SIZE
	.align		4
.L_329:
        /*02f4*/ 	.byte	0x04, 0x11
        /*02f6*/ 	.short	(.L_331 - .L_330)
	.align		4
.L_330:
        /*02f8*/ 	.word	index@(_ZN2at6native13reduce_kernelILi256ELi2ENS0_8ReduceOpIfNS0_14func_wrapper_tIfNS0_55_GLOBAL__N__0955718d_22_SparseCsrTensorMath_cu_868dd54514ReductionAddOpIfEEEEjfLi4ELi4EEEEEvT1_)
        /*02fc*/ 	.word	0x00000000


	//----- nvinfo : EIATTR_REGCOUNT
	.align		4
.L_331:
        /*0300*/ 	.byte	0x04, 0x2f
        /*0302*/ 	.short	(.L_333 - .L_332)
	.align		4
.L_332:
        /*0304*/ 	.word	index@(_ZN2at6native13reduce_kernelILi512ELi1ENS0_8ReduceOpIfNS0_14func_wrapper_tIfNS0_55_GLOBAL__N__0955718d_22_SparseCsrTensorMath_cu_868dd54514ReductionAddOpIfEEEEjfLi4ELi4EEEEEvT1_)
        /*0308*/ 	.word	0x00000020


	//----- nvinfo : EIATTR_FRAME_SIZE
	.align		4
.L_333:
        /*030c*/ 	.byte	0x04, 0x11
        /*030e*/ 	.short	(.L_335 - .L_334)
	.align		4
.L_334:
        /*0310*/ 	.word	index@(_ZN2at6native13reduce_kernelILi512ELi1ENS0_8ReduceOpIfNS0_14func_wrapper_tIfNS0_55_GLOBAL__N__0955718d_22_SparseCsrTensorMath_cu_868dd54514ReductionAddOpIfEEEEjfLi4ELi4EEEEEvT1_)
        /*0314*/ 	.word	0x00000000


	//----- nvinfo : EIATTR_REGCOUNT
	.align		4
.L_335:
        /*0318*/ 	.byte	0x04, 0x2f
        /*031a*/ 	.short	(.L_337 - .L_336)
	.align		4
.L_336:
        /*031c*/ 	.word	index@(_ZN2at6native13reduce_kernelILi64ELi4ENS0_8ReduceOpIN3c107complexIdEENS0_14func_wrapper_tIS5_NS0_55_GLOBAL__N__0955718d_22_SparseCsrTensorMath_cu_868dd54514ReductionAddOpIS5_EEEEjS5_Li4ELi4EEEEEvT1_)
        /*0320*/ 	.word	0x00000096


	//----- nvinfo : EIATTR_FRAME_SIZE
	.align		4
.L_337:
        /*0324*/ 	.byte	0x04, 0x11
        /*0326*/ 	.short	(.L_339 - .L_338)
	.align		4
.L_338:
        /*0328*/ 	.word	index@(_ZN2at6native13reduce_kernelILi64ELi4ENS0_8ReduceOpIN3c107complexIdEENS0_14func_wrapper_tIS5_NS0_55_GLOBAL__N__0955718d_22_SparseCsrTensorMath_cu_868dd54514ReductionAddOpIS5_EEEEjS5_Li4ELi4EEEEEvT1_)
        /*032c*/ 	.word	0x00000000


	//----- nvinfo : EIATTR_REGCOUNT
	.align		4
.L_339:
        /*0330*/ 	.byte	0x04, 0x2f
        /*0332*/ 	.short	(.L_341 - .L_340)
	.align		4
.L_340:
        /*0334*/ 	.word	index@(_ZN2at6native13reduce_kernelILi128ELi2ENS0_8ReduceOpIN3c107complexIdEENS0_14func_wrapper_tIS5_NS0_55_GLOBAL__N__0955718d_22_SparseCsrTensorMath_cu_868dd54514ReductionAddOpIS5_EEEEjS5_Li4ELi4EEEEEvT1_)
        /*0338*/ 	.word	0x00000056


	//----- nvinfo : EIATTR_FRAME_SIZE
	.align		4
.L_341:
        /*033c*/ 	.byte	0x04, 0x11
        /*033e*/ 	.short	(.L_343 - .L_342)
	.align		4
.L_342:
        /*0340*/ 	.word	index@(_ZN2at6native13reduce_kernelILi128ELi2ENS0_8ReduceOpIN3c107complexIdEENS0_14func_wrapper_tIS5_NS0_55_GLOBAL__N__0955718d_22_SparseCsrTensorMath_cu_868dd54514ReductionAddOpIS5_EEEEjS5_Li4ELi4EEEEEvT1_)
        /*0344*/ 	.word	0x00000000


	//----- nvinfo : EIATTR_REGCOUNT
	.align		4
.L_343:
        /*0348*/ 	.byte	0x04, 0x2f
        /*034a*/ 	.short	(.L_345 - .L_344)
	.align		4
.L_344:
        /*034c*/ 	.word	index@(_ZN2at6native13reduce_kernelILi256ELi1ENS0_8ReduceOpIN3c107complexIdEENS0_14func_wrapper_tIS5_NS0_55_GLOBAL__N__0955718d_22_SparseCsrTensorMath_cu_868dd54514ReductionAddOpIS5_EEEEjS5_Li4ELi4EEEEEvT1_)
        /*0350*/ 	.word	0x00000036


	//----- nvinfo : EIATTR_FRAME_SIZE
	.align		4
.L_345:
        /*0354*/ 	.byte	0x04, 0x11
        /*0356*/ 	.short	(.L_347 - .L_346)
	.align		4
.L_346:
        /*0358*/ 	.word	index@(_ZN2at6native13reduce_kernelILi256ELi1ENS0_8ReduceOpIN3c107complexIdEENS0_14func_wrapper_tIS5_NS0_55_GLOBAL__N__0955718d_22_SparseCsrTensorMath_cu_868dd54514ReductionAddOpIS5_EEEEjS5_Li4ELi4EEEEEvT1_)
        /*035c*/ 	.word	0x00000000


	//----- nvinfo : EIATTR_REGCOUNT
	.align		4
.L_347:
        /*0360*/ 	.byte	0x04, 0x2f
        /*0362*/ 	.short	(.L_349 - .L_348)
	.align		4
.L_348:
        /*0364*/ 	.word	index@(_ZN2at6native13reduce_kernelILi128ELi4ENS0_8ReduceOpIN3c107complexIfEENS0_14func_wrapper_tIS5_NS0_55_GLOBAL__N__0955718d_22_SparseCsrTensorMath_cu_868dd54514ReductionAddOpIS5_EEEEjS5_Li4ELi4EEEEEvT1_)
        /*0368*/ 	.word	0x00000050


	//----- nvinfo : EIATTR_FRAME_SIZE
	.align		4
.L_349:
        /*036c*/ 	.byte	0x04, 0x11
        /*036e*/ 	.short	(.L_351 - .L_350)
	.align		4
.L_350:
        /*0370*/ 	.word	index@(_ZN2at6native13reduce_kernelILi128ELi4ENS0_8ReduceOpIN3c107complexIfEENS0_14func_wrapper_tIS5_NS0_55_GLOBAL__N__0955718d_22_SparseCsrTensorMath_cu_868dd54514ReductionAddOpIS5_EEEEjS5_Li4ELi4EEEEEvT1_)
        /*0374*/ 	.word	0x00000000


	//----- nvinfo : EIATTR_REGCOUNT
	.align		4
.L_351:
        /*0378*/ 	.byte	0x04, 0x2f
        /*037a*/ 	.short	(.L_353 - .L_352)
	.align		4
.L_352:
        /*037c*/ 	.word	index@(_ZN2at6native13reduce_kernelILi256ELi2ENS0_8ReduceOpIN3c107complexIfEENS0_14func_wrapper_tIS5_NS0_55_GLOBAL__N__0955718d_22_SparseCsrTensorMath_cu_868dd54514ReductionAddOpIS5_EEEEjS5_Li4ELi4EEEEEvT1_)
        /*0380*/ 	.word	0x00000036


	//----- nvinfo : EIATTR_FRAME_SIZE
	.align		4
.L_353:
        /*0384*/ 	.byte	0x04, 0x11
        /*0386*/ 	.short	(.L_355 - .L_354)
	.align		4
.L_354:
        /*0388*/ 	.word	index@(_ZN2at6native13reduce_kernelILi256ELi2ENS0_8ReduceOpIN3c107complexIfEENS0_14func_wrapper_tIS5_NS0_55_GLOBAL__N__0955718d_22_SparseCsrTensorMath_cu_868dd54514ReductionAddOpIS5_EEEEjS5_Li4ELi4EEEEEvT1_)
        /*038c*/ 	.word	0x00000000


	//----- nvinfo : EIATTR_REGCOUNT
	.align		4
.L_355:
        /*0390*/ 	.byte	0x04, 0x2f
        /*0392*/ 	.short	(.L_357 - .L_356)
	.align		4
.L_356:
        /*0394*/ 	.word	index@(_ZN2at6native13reduce_kernelILi512ELi1ENS0_8ReduceOpIN3c107complexIfEENS0_14func_wrapper_tIS5_NS0_55_GLOBAL__N__0955718d_22_SparseCsrTensorMath_cu_868dd54514ReductionAddOpIS5_EEEEjS5_Li4ELi4EEEEEvT1_)
        /*0398*/ 	.word	0x00000020


	//----- nvinfo : EIATTR_FRAME_SIZE
	.align		4
.L_357:
        /*039c*/ 	.byte	0x04, 0x11
        /*039e*/ 	.short	(.L_359 - .L_358)
	.align		4
.L_358:
        /*03a0*/ 	.word	index@(_ZN2at6native13reduce_kernelILi512ELi1ENS0_8ReduceOpIN3c107complexIfEENS0_14func_wrapper_tIS5_NS0_55_GLOBAL__N__0955718d_22_SparseCsrTensorMath_cu_868dd54514ReductionAddOpIS5_EEEEjS5_Li4ELi4EEEEEvT1_)
        /*03a4*/ 	.word	0x00000000


	//----- nvinfo : EIATTR_REGCOUNT
	.align		4
.L_359:
        /*03a8*/ 	.byte	0x04, 0x2f
        /*03aa*/ 	.short	(.L_361 - .L_360)
	.align		4
.L_360:
        /*03ac*/ 	.word	index@(_ZN2at6native13reduce_kernelILi128ELi4ENS0_8ReduceOpIN3c104HalfENS0_14func_wrapper_tIS4_NS0_55_GLOBAL__N__0955718d_22_SparseCsrTensorMath_cu_868dd54514ReductionAddOpIfEEEEjS4_Li4ELi4EEEEEvT1_)
        /*03b0*/ 	.word	0x00000030


	//----- nvinfo : EIATTR_FRAME_SIZE
	.align		4
.L_361:
        /*03b4*/ 	.byte	0x04, 0x11
        /*03b6*/ 	.short	(.L_363 - .L_362)
	.align		4
.L_362:
        /*03b8*/ 	.word	index@($__internal_21_$__cuda_sm20_rem_u64)
        /*03bc*/ 	.word	0x00000000


	//----- nvinfo : EIATTR_FRAME_SIZE
	.align		4
.L_363:
        /*03c0*/ 	.byte	0x04, 0x11
        /*03c2*/ 	.short	(.L_365 - .L_364)
	.align		4
.L_364:
        /*03c4*/ 	.word	index@($__internal_20_$__cuda_sm20_div_u64)
        /*03c8*/ 	.word	0x00000000


	//----- nvinfo : EIATTR_FRAME_SIZE
	.align		4
.L_365:
        /*03cc*/ 	.byte	0x04, 0x11
        /*03ce*/ 	.short	(.L_367 - .L_366)
	.align		4
.L_366:
        /*03d0*/ 	.word	index@(_ZN2at6native13reduce_kernelILi128ELi4ENS0_8ReduceOpIN3c104HalfENS0_14func_wrapper_tIS4_NS0_55_GLOBAL__N__0955718d_22_SparseCsrTensorMath_cu_868dd54514ReductionAddOpIfEEEEjS4_Li4ELi4EEEEEvT1_)
        /*03d4*/ 	.word	0x00000000


	//----- nvinfo : EIATTR_REGCOUNT
	.align		4
.L_367:
        /*03d8*/ 	.byte	0x04, 0x2f
        /*03da*/ 	.short	(.L_369 - .L_368)
	.align		4
.L_368:
        /*03dc*/ 	.word	index@(_ZN2at6native13reduce_kernelILi256ELi2ENS0_8ReduceOpIN3c104HalfENS0_14func_wrapper_tIS4_NS0_55_GLOBAL__N__0955718d_22_SparseCsrTensorMath_cu_868dd54514ReductionAddOpIfEEEEjS4_Li4ELi4EEEEEvT1_)
        /*03e0*/ 	.word	0x00000024


	//----- nvinfo : EIATTR_FRAME_SIZE
	.align		4
.L_369:
        /*03e4*/ 	.byte	0x04, 0x11
        /*03e6*/ 	.short	(.L_371 - .L_370)
	.align		4
.L_370:
        /*03e8*/ 	.word	index@($__internal_19_$__cuda_sm20_rem_u64)
        /*03ec*/ 	.word	0x00000000


	//----- nvinfo : EIATTR_FRAME_SIZE
	.align		4
.L_371:
        /*03f0*/ 	.byte	0x04, 0x11
        /*03f2*/ 	.short	(.L_373 - .L_372)
	.align		4
.L_372:
        /*03f4*/ 	.word	index@($__internal_18_$__cuda_sm20_div_u64)
        /*03f8*/ 	.word	0x00000000


	//----- nvinfo : EIATTR_FRAME_SIZE
	.align		4
.L_373:
        /*03fc*/ 	.byte	0x04, 0x11
        /*03fe*/ 	.short	(.L_375 - .L_374)
	.align		4
.L_374:
        /*0400*/ 	.word	index@(_ZN2at6native13reduce_kernelILi256ELi2ENS0_8ReduceOpIN3c104HalfENS0_14func_wrapper_tIS4_NS0_55_GLOBAL__N__0955718d_22_SparseCsrTensorMath_cu_868dd54514ReductionAddOpIfEEEEjS4_Li4ELi4EEEEEvT1_)
        /*0404*/ 	.word	0x00000000


	//----- nvinfo : EIATTR_REGCOUNT
	.align		4
.L_375:
        /*0408*/ 	.byte	0x04, 0x2f
        /*040a*/ 	.short	(.L_377 - .L_376)
	.align		4
.L_376:
        /*040c*/ 	.word	index@(_ZN2at6native13reduce_kernelILi512ELi1ENS0_8ReduceOpIN3c104HalfENS0_14func_wrapper_tIS4_NS0_55_GLOBAL__N__0955718d_22_SparseCsrTensorMath_cu_868dd54514ReductionAddOpIfEEEEjS4_Li4ELi4EEEEEvT1_)
        /*0410*/ 	.word	0x00000020


	//----- nvinfo : EIATTR_FRAME_SIZE
	.align		4
.L_377:
        /*0414*/ 	.byte	0x04, 0x11
        /*0416*/ 	.short	(.L_379 - .L_378)
	.align		4
.L_378:
        /*0418*/ 	.word	index@($__internal_17_$__cuda_sm20_rem_u64)
        /*041c*/ 	.word	0x00000000


	//----- nvinfo : EIATTR_FRAME_SIZE
	.align		4
.L_379:
        /*0420*/ 	.byte	0x04, 0x11
        /*0422*/ 	.short	(.L_381 - .L_380)
	.align		4
.L_380:
        /*0424*/ 	.word	index@($__internal_16_$__cuda_sm20_div_u64)
        /*0428*/ 	.word	0x00000000


	//----- nvinfo : EIATTR_FRAME_SIZE
	.align		4
.L_381:
        /*042c*/ 	.byte	0x04, 0x11
        /*042e*/ 	.short	(.L_383 - .L_382)
	.align		4
.L_382:
        /*0430*/ 	.word	index@(_ZN2at6native13reduce_kernelILi512ELi1ENS0_8ReduceOpIN3c104HalfENS0_14func_wrapper_tIS4_NS0_55_GLOBAL__N__0955718d_22_SparseCsrTensorMath_cu_868dd54514ReductionAddOpIfEEEEjS4_Li4ELi4EEEEEvT1_)
        /*0434*/ 	.word	0x00000000


	//----- nvinfo : EIATTR_REGCOUNT
	.align		4
.L_383:
        /*0438*/ 	.byte	0x04, 0x2f
        /*043a*/ 	.short	(.L_385 - .L_384)
	.align		4
.L_384:
        /*043c*/ 	.word	index@(_ZN2at6native13reduce_kernelILi128ELi4ENS0_8ReduceOpIN3c108BFloat16ENS0_14func_wrapper_tIS4_NS0_55_GLOBAL__N__0955718d_22_SparseCsrTensorMath_cu_868dd54514ReductionAddOpIfEEEEjS4_Li4ELi4EEEEEvT1_)
        /*0440*/ 	.word	0x00000036


	//----- nvinfo : EIATTR_FRAME_SIZE
	.align		4
.L_385:
        /*0444*/ 	.byte	0x04, 0x11
        /*0446*/ 	.short	(.L_387 - .L_386)
	.align		4
.L_386:
        /*0448*/ 	.word	index@($__internal_15_$__cuda_sm20_rem_u64)
        /*044c*/ 	.word	0x00000000


	//----- nvinfo : EIATTR_FRAME_SIZE
	.align		4
.L_387:
        /*0450*/ 	.byte	0x04, 0x11
        /*0452*/ 	.short	(.L_389 - .L_388)
	.align		4
.L_388:
        /*0454*/ 	.word	index@($__internal_14_$__cuda_sm20_div_u64)
        /*0458*/ 	.word	0x00000000


	//----- nvinfo : EIATTR_FRAME_SIZE
	.align		4
.L_389:
        /*045c*/ 	.byte	0x04, 0x11
        /*045e*/ 	.short	(.L_391 - .L_390)
	.align		4
.L_390:
        /*0460*/ 	.word	index@(_ZN2at6native13reduce_kernelILi128ELi4ENS0_8ReduceOpIN3c108BFloat16ENS0_14func_wrapper_tIS4_NS0_55_GLOBAL__N__0955718d_22_SparseCsrTensorMath_cu_868dd54514ReductionAddOpIfEEEEjS4_Li4ELi4EEEEEvT1_)
        /*0464*/ 	.word	0x00000000


	//----- nvinfo : EIATTR_REGCOUNT
	.align		4
.L_391:
        /*0468*/ 	.byte	0x04, 0x2f
        /*046a*/ 	.short	(.L_393 - .L_392)
	.align		4
.L_392:
        /*046c*/ 	.word	index@(_ZN2at6native13reduce_kernelILi256ELi2ENS0_8ReduceOpIN3c108BFloat16ENS0_14func_wrapper_tIS4_NS0_55_GLOBAL__N__0955718d_22_SparseCsrTensorMath_cu_868dd54514ReductionAddOpIfEEEEjS4_Li4ELi4EEEEEvT1_)
        /*0470*/ 	.word	0x00000028


	//----- nvinfo : EIATTR_FRAME_SIZE
	.align		4
.L_393:
        /*0474*/ 	.byte	0x04, 0x11
        /*0476*/ 	.short	(.L_395 - .L_394)
	.align		4
.L_394:
        /*0478*/ 	.word	index@($__internal_13_$__cuda_sm20_rem_u64)
        /*047c*/ 	.word	0x00000000


	//----- nvinfo : EIATTR_FRAME_SIZE
	.align		4
.L_395:
        /*0480*/ 	.byte	0x04, 0x11
        /*0482*/ 	.short	(.L_397 - .L_396)
	.align		4
.L_396:
        /*0484*/ 	.word	index@($__internal_12_$__cuda_sm20_div_u64)
        /*0488*/ 	.word	0x00000000


	//----- nvinfo : EIATTR_FRAME_SIZE
	.align		4
.L_397:
        /*048c*/ 	.byte	0x04, 0x11
        /*048e*/ 	.short	(.L_399 - .L_398)
	.align		4
.L_398:
        /*0490*/ 	.word	index@(_ZN2at6native13reduce_kernelILi256ELi2ENS0_8ReduceOpIN3c108BFloat16ENS0_14func_wrapper_tIS4_NS0_55_GLOBAL__N__0955718d_22_SparseCsrTensorMath_cu_868dd54514ReductionAddOpIfEEEEjS4_Li4ELi4EEEEEvT1_)
        /*0494*/ 	.word	0x00000000


	//----- nvinfo : EIATTR_REGCOUNT
	.align		4
.L_399:
        /*0498*/ 	.byte	0x04, 0x2f
        /*049a*/ 	.short	(.L_401 - .L_400)
	.align		4
.L_400:
        /*049c*/ 	.word	index@(_ZN2at6native13reduce_kernelILi512ELi1ENS0_8ReduceOpIN3c108BFloat16ENS0_14func_wrapper_tIS4_NS0_55_GLOBAL__N__0955718d_22_SparseCsrTensorMath_cu_868dd54514ReductionAddOpIfEEEEjS4_Li4ELi4EEEEEvT1_)
        /*04a0*/ 	.word	0x00000020


	//----- nvinfo : EIATTR_FRAME_SIZE
	.align		4
.L_401:
        /*04a4*/ 	.byte	0x04, 0x11
        /*04a6*/ 	.short	(.L_403 - .L_402)
	.align		4
.L_402:
        /*04a8*/ 	.word	index@($__internal_11_$__cuda_sm20_rem_u64)
        /*04ac*/ 	.word	0x00000000


	//----- nvinfo : EIATTR_FRAME_SIZE
	.align		4
.L_403:
        /*04b0*/ 	.byte	0x04, 0x11
        /*04b2*/ 	.short	(.L_405 - .L_404)
	.align		4
.L_404:
        /*04b4*/ 	.word	index@($__internal_10_$__cuda_sm20_div_u64)
        /*04b8*/ 	.word	0x00000000


	//----- nvinfo : EIATTR_FRAME_SIZE
	.align		4
.L_405:
        /*04bc*/ 	.byte	0x04, 0x11
        /*04be*/ 	.short	(.L_407 - .L_406)
	.align		4
.L_406:
        /*04c0*/ 	.word	index@(_ZN2at6native13reduce_kernelILi512ELi1ENS0_8ReduceOpIN3c108BFloat16ENS0_14func_wrapper_tIS4_NS0_55_GLOBAL__N__0955718d_22_SparseCsrTensorMath_cu_868dd54514ReductionAddOpIfEEEEjS4_Li4ELi4EEEEEvT1_)
        /*04c4*/ 	.word	0x00000000


	//----- nvinfo : EIATTR_REGCOUNT
	.align		4
.L_407:
        /*04c8*/ 	.byte	0x04, 0x2f
        /*04ca*/ 	.short	(.L_409 - .L_408)
	.align		4
.L_408:
        /*04cc*/ 	.word	index@(_ZN2at6native13reduce_kernelILi128ELi4ENS0_8ReduceOpIhNS0_14func_wrapper_tIhNS0_55_GLOBAL__N__0955718d_22_SparseCsrTensorMath_cu_868dd54514ReductionMulOpIhEEEEjhLi4ELi4EEEEEvT1_)
        /*04d0*/ 	.word	0x00000034


	//----- nvinfo : EIATTR_FRAME_SIZE
	.align		4
.L_409:
        /*04d4*/ 	.byte	0x04, 0x11
        /*04d6*/ 	.short	(.L_411 - .L_410)
	.align		4
.L_410:
        /*04d8*/ 	.word	index@(_ZN2at6native13reduce_kernelILi128ELi4ENS0_8ReduceOpIhNS0_14func_wrapper_tIhNS0_55_GLOBAL__N__0955718d_22_SparseCsrTensorMath_cu_868dd54514ReductionMulOpIhEEEEjhLi4ELi4EEEEEvT1_)
        /*04dc*/ 	.word	0x00000000


	//----- nvinfo : EIATTR_REGCOUNT
	.align		4
.L_411:
        /*04e0*/ 	.byte	0x04, 0x2f
        /*04e2*/ 	.short	(.L_413 - .L_412)
	.align		4
.L_412:
        /*04e4*/ 	.word	index@(_ZN2at6native13reduce_kernelILi256ELi2ENS0_8ReduceOpIhNS0_14func_wrapper_tIhNS0_55_GLOBAL__N__0955718d_22_SparseCsrTensorMath_cu_868dd54514ReductionMulOpIhEEEEjhLi4ELi4EEEEEvT1_)
        /*04e8*/ 	.word	0x00000026


	//----- nvinfo : EIATTR_FRAME_SIZE
	.align		4
.L_413:
        /*04ec*/ 	.byte	0x04, 0x11
        /*04ee*/ 	.short	(.L_415 - .L_414)
	.align		4
.L_414:
        /*04f0*/ 	.word	index@(_ZN2at6native13reduce_kernelILi256ELi2ENS0_8ReduceOpIhNS0_14func_wrapper_tIhNS0_55_GLOBAL__N__0955718d_22_SparseCsrTensorMath_cu_868dd54514ReductionMulOpIhEEEEjhLi4ELi4EEEEEvT1_)
        /*04f4*/ 	.word	0x00000000


	//----- nvinfo : EIATTR_REGCOUNT
	.align		4
.L_415:
        /*04f8*/ 	.byte	0x04, 0x2f
        /*04fa*/ 	.short	(.L_417 - .L_416)
	.align		4
.L_416:
        /*04fc*/ 	.word	index@(_ZN2at6native13reduce_kernelILi512ELi1ENS0_8ReduceOpIhNS0_14func_wrapper_tIhNS0_55_GLOBAL__N__0955718d_22_SparseCsrTensorMath_cu_868dd54514ReductionMulOpIhEEEEjhLi4ELi4EEEEEvT1_)
        /*0500*/ 	.word	0x00000020


	//----- nvinfo : EIATTR_FRAME_SIZE
	.align		4
.L_417:
        /*0504*/ 	.byte	0x04, 0x11
        /*0506*/ 	.short	(.L_419 - .L_418)
	.align		4
.L_418:
        /*0508*/ 	.word	index@(_ZN2at6native13reduce_kernelILi512ELi1ENS0_8ReduceOpIhNS0_14func_wrapper_tIhNS0_55_GLOBAL__N__0955718d_22_SparseCsrTensorMath_cu_868dd54514ReductionMulOpIhEEEEjhLi4ELi4EEEEEvT1_)
        /*050c*/ 	.word	0x00000000


	//----- nvinfo : EIATTR_REGCOUNT
	.align		4
.L_419:
        /*0510*/ 	.byte	0x04, 0x2f
        /*0512*/ 	.short	(.L_421 - .L_420)
	.align		4
.L_420:
        /*0514*/ 	.word	index@(_ZN2at6native13reduce_kernelILi128ELi4ENS0_8ReduceOpIaNS0_14func_wrapper_tIaNS0_55_GLOBAL__N__0955718d_22_SparseCsrTensorMath_cu_868dd54514ReductionMulOpIaEEEEjaLi4ELi4EEEEEvT1_)
        /*0518*/ 	.word	0x00000034


	//----- nvinfo : EIATTR_FRAME_SIZE
	.align		4
.L_421:
        /*051c*/ 	.byte	0x04, 0x11
        /*051e*/ 	.short	(.L_423 - .L_422)
	.align		4
.L_422:
        /*0520*/ 	.word	index@(_ZN2at6native13reduce_kernelILi128ELi4ENS0_8ReduceOpIaNS0_14func_wrapper_tIaNS0_55_GLOBAL__N__0955718d_22_SparseCsrTensorMath_cu_868dd54514ReductionMulOpIaEEEEjaLi4ELi4EEEEEvT1_)
        /*0524*/ 	.word	0x00000000


	//----- nvinfo : EIATTR_REGCOUNT
	.align		4
.L_423:
        /*0528*/ 	.byte	0x04, 0x2f
        /*052a*/ 	.short	(.L_425 - .L_424)
	.align		4
.L_424:
        /*052c*/ 	.word	index@(_ZN2at6native13reduce_kernelILi256ELi2ENS0_8ReduceOpIaNS0_14func_wrapper_tIaNS0_55_GLOBAL__N__0955718d_22_SparseCsrTensorMath_cu_868dd54514ReductionMulOpIaEEEEjaLi4ELi4EEEEEvT1_)
        /*0530*/ 	.word	0x00000026


	//----- nvinfo : EIATTR_FRAME_SIZE
	.align		4
.L_425:
        /*0534*/ 	.byte	0x04, 0x11
        /*0536*/ 	.short	(.L_427 - .L_426)
	.align		4
.L_426:
        /*0538*/ 	.word	index@(_ZN2at6native13reduce_kernelILi256ELi2ENS0_8ReduceOpIaNS0_14func_wrapper_tIaNS0_55_GLOBAL__N__0955718d_22_SparseCsrTensorMath_cu_868dd54514ReductionMulOpIaEEEEjaLi4ELi4EEEEEvT1_)
        /*053c*/ 	.word	0x00000000


	//----- nvinfo : EIATTR_REGCOUNT
	.align		4
.L_427:
        /*0540*/ 	.byte	0x04, 0x2f
        /*0542*/ 	.short	(.L_429 - .L_428)
	.align		4
.L_428:
        /*0544*/ 	.word	index@(_ZN2at6native13reduce_kernelILi512ELi1ENS0_8ReduceOpIaNS0_14func_wrapper_tIaNS0_55_GLOBAL__N__0955718d_22_SparseCsrTensorMath_cu_868dd54514ReductionMulOpIaEEEEjaLi4ELi4EEEEEvT1_)
        /*0548*/ 	.word	0x00000020


	//----- nvinfo : EIATTR_FRAME_SIZE
	.align		4
.L_429:
        /*054c*/ 	.byte	0x04, 0x11
        /*054e*/ 	.short	(.L_431 - .L_430)
	.align		4
.L_430:
        /*0550*/ 	.word	index@(_ZN2at6native13reduce_kernelILi512ELi1ENS0_8ReduceOpIaNS0_14func_wrapper_tIaNS0_55_GLOBAL__N__0955718d_22_SparseCsrTensorMath_cu_868dd54514ReductionMulOpIaEEEEjaLi4ELi4EEEEEvT1_)
        /*0554*/ 	.word	0x00000000


	//----- nvinfo : EIATTR_REGCOUNT
	.align		4
.L_431:
        /*0558*/ 	.byte	0x04, 0x2f
        /*055a*/ 	.short	(.L_433 - .L_432)
	.align		4
.L_432:
        /*055c*/ 	.word	index@(_ZN2at6native13reduce_kernelILi128ELi4ENS0_8ReduceOpIiNS0_14func_wrapper_tIiNS0_55_GLOBAL__N__0955718d_22_SparseCsrTensorMath_cu_868dd54514ReductionMulOpIiEEEEjiLi4ELi4EEEEEvT1_)
        /*0560*/ 	.word	0x00000036


	//----- nvinfo : EIATTR_FRAME_SIZE
	.align		4
.L_433:
        /*0564*/ 	.byte	0x04, 0x11
        /*0566*/ 	.short	(.L_435 - .L_434)
	.align		4
.L_434:
        /*0568*/ 	.word	index@(_ZN2at6native13reduce_kernelILi128ELi4ENS0_8ReduceOpIiNS0_14func_wrapper_tIiNS0_55_GLOBAL__N__0955718d_22_SparseCsrTensorMath_cu_868dd54514ReductionMulOpIiEEEEjiLi4ELi4EEEEEvT1_)
        /*056c*/ 	.word	0x00000000


	//----- nvinfo : EIATTR_REGCOUNT
	.align		4
.L_435:
        /*0570*/ 	.byte	0x04, 0x2f
        /*0572*/ 	.short	(.L_437 - .L_436)
	.align		4
.L_436:
        /*0574*/ 	.word	index@(_ZN2at6native13reduce_kernelILi256ELi2ENS0_8ReduceOpIiNS0_14func_wrapper_tIiNS0_55_GLOBAL__N__0955718d_22_SparseCsrTensorMath_cu_868dd54514ReductionMulOpIiEEEEjiLi4ELi4EEEEEvT1_)
        /*0578*/ 	.word	0x00000028


	//----- nvinfo : EIATTR_FRAME_SIZE
	.align		4
.L_437:
        /*057c*/ 	.byte	0x04, 0x11
        /*057e*/ 	.short	(.L_439 - .L_438)
	.align		4
.L_438:
        /*0580*/ 	.word	index@(_ZN2at6native13reduce_kernelILi256ELi2ENS0_8ReduceOpIiNS0_14func_wrapper_tIiNS0_55_GLOBAL__N__0955718d_22_SparseCsrTensorMath_cu_868dd54514ReductionMulOpIiEEEEjiLi4ELi4EEEEEvT1_)
        /*0584*/ 	.word	0x00000000


	//----- nvinfo : EIATTR_REGCOUNT
	.align		4
.L_439:
        /*0588*/ 	.byte	0x04, 0x2f
        /*058a*/ 	.short	(.L_441 - .L_440)
	.align		4
.L_440:
        /*058c*/ 	.word	index@(_ZN2at6native13reduce_kernelILi512ELi1ENS0_8ReduceOpIiNS0_14func_wrapper_tIiNS0_55_GLOBAL__N__0955718d_22_SparseCsrTensorMath_cu_868dd54514ReductionMulOpIiEEEEjiLi4ELi4EEEEEvT1_)
        /*0590*/ 	.word	0x00000020


	//----- nvinfo : EIATTR_FRAME_SIZE
	.align		4
.L_441:
        /*0594*/ 	.byte	0x04, 0x11
        /*0596*/ 	.short	(.L_443 - .L_442)
	.align		4
.L_442:
        /*0598*/ 	.word	index@(_ZN2at6native13reduce_kernelILi512ELi1ENS0_8ReduceOpIiNS0_14func_wrapper_tIiNS0_55_GLOBAL__N__0955718d_22_SparseCsrTensorMath_cu_868dd54514ReductionMulOpIiEEEEjiLi4ELi4EEEEEvT1_)
        /*059c*/ 	.word	0x00000000


	//----- nvinfo : EIATTR_REGCOUNT
	.align		4
.L_443:
        /*05a0*/ 	.byte	0x04, 0x2f
        /*05a2*/ 	.short	(.L_445 - .L_444)
	.align		4
.L_444:
        /*05a4*/ 	.word	index@(_ZN2at6native13reduce_kernelILi128ELi4ENS0_8ReduceOpIlNS0_14func_wrapper_tIlNS0_55_GLOBAL__N__0955718d_22_SparseCsrTensorMath_cu_868dd54514ReductionMulOpIlEEEEjlLi4ELi4EEEEEvT1_)
        /*05a8*/ 	.word	0x00000060


	//----- nvinfo : EIATTR_FRAME_SIZE
	.align		4
.L_445:
        /*05ac*/ 	.byte	0x04, 0x11
        /*05ae*/ 	.short	(.L_447 - .L_446)
	.align		4
.L_446:
        /*05b0*/ 	.word	index@(_ZN2at6native13reduce_kernelILi128ELi4ENS0_8ReduceOpIlNS0_14func_wrapper_tIlNS0_55_GLOBAL__N__0955718d_22_SparseCsrTensorMath_cu_868dd54514ReductionMulOpIlEEEEjlLi4ELi4EEEEEvT1_)
        /*05b4*/ 	.word	0x00000000


	//----- nvinfo : EIATTR_REGCOUNT
	.align		4
.L_447:
        /*05b8*/ 	.byte	0x04, 0x2f
        /*05ba*/ 	.short	(.L_449 - .L_448)
	.align		4
.L_448:
        /*05bc*/ 	.word	index@(_ZN2at6native13reduce_kernelILi256ELi2ENS0_8ReduceOpIlNS0_14func_wrapper_tIlNS0_55_GLOBAL__N__0955718d_22_SparseCsrTensorMath_cu_868dd54514ReductionMulOpIlEEEEjlLi4ELi4EEEEEvT1_)
        /*05c0*/ 	.word	0x00000038


	//----- nvinfo : EIATTR_FRAME_SIZE
	.align		4
.L_449:
        /*05c4*/ 	.byte	0x04, 0x11
        /*05c6*/ 	.short	(.L_451 - .L_450)
	.align		4
.L_450:
        /*05c8*/ 	.word	index@(_ZN2at6native13reduce_kernelILi256ELi2ENS0_8ReduceOpIlNS0_14func_wrapper_tIlNS0_55_GLOBAL__N__0955718d_22_SparseCsrTensorMath_cu_868dd54514ReductionMulOpIlEEEEjlLi4ELi4EEEEEvT1_)
        /*05cc*/ 	.word	0x00000000


	//----- nvinfo : EIATTR_REGCOUNT
	.align		4
.L_451:
        /*05d0*/ 	.byte	0x04, 0x2f
        /*05d2*/ 	.short	(.L_453 - .L_452)
	.align		4
.L_452:
        /*05d4*/ 	.word	index@(_ZN2at6native13reduce_kernelILi512ELi1ENS0_8ReduceOpIlNS0_14func_wrapper_tIlNS0_55_GLOBAL__N__0955718d_22_SparseCsrTensorMath_cu_868dd54514ReductionMulOpIlEEEEjlLi4ELi4EEEEEvT1_)
        /*05d8*/ 	.word	0x00000020


	//----- nvinfo : EIATTR_FRAME_SIZE
	.align		4
.L_453:
        /*05dc*/ 	.byte	0x04, 0x11
        /*05de*/ 	.short	(.L_455 - .L_454)
	.align		4
.L_454:
        /*05e0*/ 	.word	index@(_ZN2at6native13reduce_kernelILi512ELi1ENS0_8ReduceOpIlNS0_14func_wrapper_tIlNS0_55_GLOBAL__N__0955718d_22_SparseCsrTensorMath_cu_868dd54514ReductionMulOpIlEEEEjlLi4ELi4EEEEEvT1_)
        /*05e4*/ 	.word	0x00000000


	//----- nvinfo : EIATTR_REGCOUNT
	.align		4
.L_455:
        /*05e8*/ 	.byte	0x04, 0x2f
        /*05ea*/ 	.short	(.L_457 - .L_456)
	.align		4
.L_456:
        /*05ec*/ 	.word	index@(_ZN2at6native13reduce_kernelILi128ELi4ENS0_8ReduceOpIsNS0_14func_wrapper_tIsNS0_55_GLOBAL__N__0955718d_22_SparseCsrTensorMath_cu_868dd54514ReductionMulOpIsEEEEjsLi4ELi4EEEEEvT1_)
        /*05f0*/ 	.word	0x00000034


	//----- nvinfo : EIATTR_FRAME_SIZE
	.align		4
.L_457:
        /*05f4*/ 	.byte	0x04, 0x11
        /*05f6*/ 	.short	(.L_459 - .L_458)
	.align		4
.L_458:
        /*05f8*/ 	.word	index@(_ZN2at6native13reduce_kernelILi128ELi4ENS0_8ReduceOpIsNS0_14func_wrapper_tIsNS0_55_GLOBAL__N__0955718d_22_SparseCsrTensorMath_cu_868dd54514ReductionMulOpIsEEEEjsLi4ELi4EEEEEvT1_)
        /*05fc*/ 	.word	0x00000000


	//----- nvinfo : EIATTR_REGCOUNT
	.align		4
.L_459:
        /*0600*/ 	.byte	0x04, 0x2f
        /*0602*/ 	.short	(.L_461 - .L_460)
	.align		4
.L_460:
        /*0604*/ 	.word	index@(_ZN2at6native13reduce_kernelILi256ELi2ENS0_8ReduceOpIsNS0_14func_wrapper_tIsNS0_55_GLOBAL__N__0955718d_22_SparseCsrTensorMath_cu_868dd54514ReductionMulOpIsEEEEjsLi4ELi4EEEEEvT1_)
        /*0608*/ 	.word	0x00000026


	//----- nvinfo : EIATTR_FRAME_SIZE
	.align		4
.L_461:
        /*060c*/ 	.byte	0x04, 0x11
        /*060e*/ 	.short	(.L_463 - .L_462)
	.align		4
.L_462:
        /*0610*/ 	.word	index@(_ZN2at6native13reduce_kernelILi256ELi2ENS0_8ReduceOpIsNS0_14func_wrapper_tIsNS0_55_GLOBAL__N__0955718d_22_SparseCsrTensorMath_cu_868dd54514ReductionMulOpIsEEEEjsLi4ELi4EEEEEvT1_)
        /*0614*/ 	.word	0x00000000


	//----- nvinfo : EIATTR_REGCOUNT
	.align		4
.L_463:
        /*0618*/ 	.byte	0x04, 0x2f
        /*061a*/ 	.short	(.L_465 - .L_464)
	.align		4
.L_464:
        /*061c*/ 	.word	index@(_ZN2at6native13reduce_kernelILi512ELi1ENS0_8ReduceOpIsNS0_14func_wrapper_tIsNS0_55_GLOBAL__N__0955718d_22_SparseCsrTensorMath_cu_868dd54514ReductionMulOpIsEEEEjsLi4ELi4EEEEEvT1_)
        /*0620*/ 	.word	0x00000020


	//----- nvinfo : EIATTR_FRAME_SIZE
	.align		4
.L_465:
        /*0624*/ 	.byte	0x04, 0x11
        /*0626*/ 	.short	(.L_467 - .L_466)
	.align		4
.L_466:
        /*0628*/ 	.word	index@(_ZN2at6native13reduce_kernelILi512ELi1ENS0_8ReduceOpIsNS0_14func_wrapper_tIsNS0_55_GLOBAL__N__0955718d_22_SparseCsrTensorMath_cu_868dd54514ReductionMulOpIsEEEEjsLi4ELi4EEEEEvT1_)
        /*062c*/ 	.word	0x00000000


	//----- nvinfo : EIATTR_REGCOUNT
	.align		4
.L_467:
        /*0630*/ 	.byte	0x04, 0x2f
        /*0632*/ 	.short	(.L_469 - .L_468)
	.align		4
.L_468:
        /*0634*/ 	.word	index@(_ZN2at6native13reduce_kernelILi128ELi4ENS0_8ReduceOpIdNS0_14func_wrapper_tIdNS0_55_GLOBAL__N__0955718d_22_SparseCsrTensorMath_cu_868dd54514ReductionMulOpIdEEEEjdLi4ELi4EEEEEvT1_)
        /*0638*/ 	.word	0x00000050


	//----- nvinfo : EIATTR_FRAME_SIZE
	.align		4
.L_469:
        /*063c*/ 	.byte	0x04, 0x11
        /*063e*/ 	.short	(.L_471 - .L_470)
	.align		4
.L_470:
        /*0640*/ 	.word	index@(_ZN2at6native13reduce_kernelILi128ELi4ENS0_8ReduceOpIdNS0_14func_wrapper_tIdNS0_55_GLOBAL__N__0955718d_22_SparseCsrTensorMath_cu_868dd54514ReductionMulOpIdEEEEjdLi4ELi4EEEEEvT1_)
        /*0644*/ 	.word	0x00000000


	//----- nvinfo : EIATTR_REGCOUNT
	.align		4
.L_471:
        /*0648*/ 	.byte	0x04, 0x2f
        /*064a*/ 	.short	(.L_473 - .L_472)
	.align		4
.L_472:
        /*064c*/ 	.word	index@(_ZN2at6native13reduce_kernelILi256ELi2ENS0_8ReduceOpIdNS0_14func_wrapper_tIdNS0_55_GLOBAL__N__0955718d_22_SparseCsrTensorMath_cu_868dd54514ReductionMulOpIdEEEEjdLi4ELi4EEEEEvT1_)
        /*0650*/ 	.word	0x00000036


	//----- nvinfo : EIATTR_FRAME_SIZE
	.align		4
.L_473:
        /*0654*/ 	.byte	0x04, 0x11
        /*0656*/ 	.short	(.L_475 - .L_474)
	.align		4
.L_474:
        /*0658*/ 	.word	index@(_ZN2at6native13reduce_kernelILi256ELi2ENS0_8ReduceOpIdNS0_14func_wrapper_tIdNS0_55_GLOBAL__N__0955718d_22_SparseCsrTensorMath_cu_868dd54514ReductionMulOpIdEEEEjdLi4ELi4EEEEEvT1_)
        /*065c*/ 	.word	0x00000000


	//----- nvinfo : EIATTR_REGCOUNT
	.align		4
.L_475:
        /*0660*/ 	.byte	0x04, 0x2f
        /*0662*/ 	.short	(.L_477 - .L_476)
	.align		4
.L_476:
        /*0664*/ 	.word	index@(_ZN2at6native13reduce_kernelILi512ELi1ENS0_8ReduceOpIdNS0_14func_wrapper_tIdNS0_55_GLOBAL__N__0955718d_22_SparseCsrTensorMath_cu_868dd54514ReductionMulOpIdEEEEjdLi4ELi4EEEEEvT1_)
        /*0668*/ 	.word	0x00000020


	//----- nvinfo : EIATTR_FRAME_SIZE
	.align		4
.L_477:
        /*066c*/ 	.byte	0x04, 0x11
        /*066e*/ 	.short	(.L_479 - .L_478)
	.align		4
.L_478:
        /*0670*/ 	.word	index@(_ZN2at6native13reduce_kernelILi512ELi1ENS0_8ReduceOpIdNS0_14func_wrapper_tIdNS0_55_GLOBAL__N__0955718d_22_SparseCsrTensorMath_cu_868dd54514ReductionMulOpIdEEEEjdLi4ELi4EEEEEvT1_)
        /*0674*/ 	.word	0x00000008


	//----- nvinfo : EIATTR_REGCOUNT
	.align		4
.L_479:
        /*0678*/ 	.byte	0x04, 0x2f
        /*067a*/ 	.short	(.L_481 - .L_480)
	.align		4
.L_480:
        /*067c*/ 	.word	index@(_ZN2at6native13reduce_kernelILi128ELi4ENS0_8ReduceOpIfNS0_14func_wrapper_tIfNS0_55_GLOBAL__N__0955718d_22_SparseCsrTensorMath_cu_868dd54514ReductionMulOpIfEEEEjfLi4ELi4EEEEEvT1_)
        /*0680*/ 	.word	0x00000036


	//----- nvinfo : EIATTR_FRAME_SIZE
	.align		4
.L_481:
        /*0684*/ 	.byte	0x04, 0x11
        /*0686*/ 	.short	(.L_483 - .L_482)
	.align		4
.L_482:
        /*0688*/ 	.word	index@(_ZN2at6native13reduce_kernelILi128ELi4ENS0_8ReduceOpIfNS0_14func_wrapper_tIfNS0_55_GLOBAL__N__0955718d_22_SparseCsrTensorMath_cu_868dd54514ReductionMulOpIfEEEEjfLi4ELi4EEEEEvT1_)
        /*068c*/ 	.word	0x00000000


	//----- nvinfo : EIATTR_REGCOUNT
	.align		4
.L_483:
        /*0690*/ 	.byte	0x04, 0x2f
        /*0692*/ 	.short	(.L_485 - .L_484)
	.align		4
.L_484:
        /*0694*/ 	.word	index@(_ZN2at6native13reduce_kernelILi256ELi2ENS0_8ReduceOpIfNS0_14func_wrapper_tIfNS0_55_GLOBAL__N__0955718d_22_SparseCsrTensorMath_cu_868dd54514ReductionMulOpIfEEEEjfLi4ELi4EEEEEvT1_)
        /*0698*/ 	.word	0x00000028


	//----- nvinfo : EIATTR_FRAME_SIZE
	.align		4
.L_485:
        /*069c*/ 	.byte	0x04, 0x11
        /*069e*/ 	.short	(.L_487 - .L_486)
	.align		4
.L_486:
        /*06a0*/ 	.word	index@(_ZN2at6native13reduce_kernelILi256ELi2ENS0_8ReduceOpIfNS0_14func_wrapper_tIfNS0_55_GLOBAL__N__0955718d_22_SparseCsrTensorMath_cu_868dd54514ReductionMulOpIfEEEEjfLi4ELi4EEEEEvT1_)
        /*06a4*/ 	.word	0x00000000


	//----- nvinfo : EIATTR_REGCOUNT
	.align		4
.L_487:
        /*06a8*/ 	.byte	0x04, 0x2f
        /*06aa*/ 	.short	(.L_489 - .L_488)
	.align		4
.L_488:
        /*06ac*/ 	.word	index@(_ZN2at6native13reduce_kernelILi512ELi1ENS0_8ReduceOpIfNS0_14func_wrapper_tIfNS0_55_GLOBAL__N__0955718d_22_SparseCsrTensorMath_cu_868dd54514ReductionMulOpIfEEEEjfLi4ELi4EEEEEvT1_)
        /*06b0*/ 	.word	0x00000020


	//----- nvinfo : EIATTR_FRAME_SIZE
	.align		4
.L_489:
        /*06b4*/ 	.byte	0x04, 0x11
        /*06b6*/ 	.short	(.L_491 - .L_490)
	.align		4
.L_490:
        /*06b8*/ 	.word	index@(_ZN2at6native13reduce_kernelILi512ELi1ENS0_8ReduceOpIfNS0_14func_wrapper_tIfNS0_55_GLOBAL__N__0955718d_22_SparseCsrTensorMath_cu_868dd54514ReductionMulOpIfEEEEjfLi4ELi4EEEEEvT1_)
        /*06bc*/ 	.word	0x00000000


	//----- nvinfo : EIATTR_REGCOUNT
	.align		4
.L_491:
        /*06c0*/ 	.byte	0x04, 0x2f
        /*06c2*/ 	.short	(.L_493 - .L_492)
	.align		4
.L_492:
        /*06c4*/ 	.word	index@(_ZN2at6native13reduce_kernelILi64ELi4ENS0_8ReduceOpIN3c107complexIdEENS0_14func_wrapper_tIS5_NS0_55_GLOBAL__N__0955718d_22_SparseCsrTensorMath_cu_868dd54514ReductionMulOpIS5_EEEEjS5_Li4ELi4EEEEEvT1_)
        /*06c8*/ 	.word	0x000000ae


	//----- nvinfo : EIATTR_FRAME_SIZE
	.align		4
.L_493:
        /*06cc*/ 	.byte	0x04, 0x11
        /*06ce*/ 	.short	(.L_495 - .L_494)
	.align		4
.L_494:
        /*06d0*/ 	.word	index@(_ZN2at6native13reduce_kernelILi64ELi4ENS0_8ReduceOpIN3c107complexIdEENS0_14func_wrapper_tIS5_NS0_55_GLOBAL__N__0955718d_22_SparseCsrTensorMath_cu_868dd54514ReductionMulOpIS5_EEEEjS5_Li4ELi4EEEEEvT1_)
        /*06d4*/ 	.word	0x00000000


	//----- nvinfo : EIATTR_REGCOUNT
	.align		4
.L_495:
        /*06d8*/ 	.byte	0x04, 0x2f
        /*06da*/ 	.short	(.L_497 - .L_496)
	.align		4
.L_496:
        /*06dc*/ 	.word	index@(_ZN2at6native13reduce_kernelILi128ELi2ENS0_8ReduceOpIN3c107complexIdEENS0_14func_wrapper_tIS5_NS0_55_GLOBAL__N__0955718d_22_SparseCsrTensorMath_cu_868dd54514ReductionMulOpIS5_EEEEjS5_Li4ELi4EEEEEvT1_)
        /*06e0*/ 	.word	0x00000060


	//----- nvinfo : EIATTR_FRAME_SIZE
	.align		4
.L_497:
        /*06e4*/ 	.byte	0x04, 0x11
        /*06e6*/ 	.short	(.L_499 - .L_498)
	.align		4
.L_498:
        /*06e8*/ 	.word	index@(_ZN2at6native13reduce_kernelILi128ELi2ENS0_8ReduceOpIN3c107complexIdEENS0_14func_wrapper_tIS5_NS0_55_GLOBAL__N__0955718d_22_SparseCsrTensorMath_cu_868dd54514ReductionMulOpIS5_EEEEjS5_Li4ELi4EEEEEvT1_)
        /*06ec*/ 	.word	0x00000000


	//----- nvinfo : EIATTR_REGCOUNT
	.align		4
.L_499:
        /*06f0*/ 	.byte	0x04, 0x2f
        /*06f2*/ 	.short	(.L_501 - .L_500)
	.align		4
.L_500:
        /*06f4*/ 	.word	index@(_ZN2at6native13reduce_kernelILi256ELi1ENS0_8ReduceOpIN3c107complexIdEENS0_14func_wrapper_tIS5_NS0_55_GLOBAL__N__0955718d_22_SparseCsrTensorMath_cu_868dd54514ReductionMulOpIS5_EEEEjS5_Li4ELi4EEEEEvT1_)
        /*06f8*/ 	.word	0x00000038


	//----- nvinfo : EIATTR_FRAME_SIZE
	.align		4
.L_501:
        /*06fc*/ 	.byte	0x04, 0x11
        /*06fe*/ 	.short	(.L_503 - .L_502)
	.align		4
.L_502:
        /*0700*/ 	.word	index@(_ZN2at6native13reduce_kernelILi256ELi1ENS0_8ReduceOpIN3c107complexIdEENS0_14func_wrapper_tIS5_NS0_55_GLOBAL__N__0955718d_22_SparseCsrTensorMath_cu_868dd54514ReductionMulOpIS5_EEEEjS5_Li4ELi4EEEEEvT1_)
        /*0704*/ 	.word	0x00000000


	//----- nvinfo : EIATTR_REGCOUNT
	.align		4
.L_503:
        /*0708*/ 	.byte	0x04, 0x2f
        /*070a*/ 	.short	(.L_505 - .L_504)
	.align		4
.L_504:
        /*070c*/ 	.word	index@(_ZN2at6native13reduce_kernelILi128ELi4ENS0_8ReduceOpIN3c107complexIfEENS0_14func_wrapper_tIS5_NS0_55_GLOBAL__N__0955718d_22_SparseCsrTensorMath_cu_868dd54514ReductionMulOpIS5_EEEEjS5_Li4ELi4EEEEEvT1_)
        /*0710*/ 	.word	0x0000005e


	//----- nvinfo : EIATTR_FRAME_SIZE
	.align		4
.L_505:
        /*0714*/ 	.byte	0x04, 0x11
        /*0716*/ 	.short	(.L_507 - .L_506)
	.align		4
.L_506:
        /*0718*/ 	.word	index@(_ZN2at6native13reduce_kernelILi128ELi4ENS0_8ReduceOpIN3c107complexIfEENS0_14func_wrapper_tIS5_NS0_55_GLOBAL__N__0955718d_22_SparseCsrTensorMath_cu_868dd54514ReductionMulOpIS5_EEEEjS5_Li4ELi4EEEEEvT1_)
        /*071c*/ 	.word	0x00000000


	//----- nvinfo : EIATTR_REGCOUNT
	.align		4
.L_507:
        /*0720*/ 	.byte	0x04, 0x2f
        /*0722*/ 	.short	(.L_509 - .L_508)
	.align		4
.L_508:
        /*0724*/ 	.word	index@(_ZN2at6native13reduce_kernelILi256ELi2ENS0_8ReduceOpIN3c107complexIfEENS0_14func_wrapper_tIS5_NS0_55_GLOBAL__N__0955718d_22_SparseCsrTensorMath_cu_868dd54514ReductionMulOpIS5_EEEEjS5_Li4ELi4EEEEEvT1_)
        /*0728*/ 	.word	0x00000038


	//----- nvinfo : EIATTR_FRAME_SIZE
	.align		4
.L_509:
        /*072c*/ 	.byte	0x04, 0x11
        /*072e*/ 	.short	(.L_511 - .L_510)
	.align		4
.L_510:
        /*0730*/ 	.word	index@(_ZN2at6native13reduce_kernelILi256ELi2ENS0_8ReduceOpIN3c107complexIfEENS0_14func_wrapper_tIS5_NS0_55_GLOBAL__N__0955718d_22_SparseCsrTensorMath_cu_868dd54514ReductionMulOpIS5_EEEEjS5_Li4ELi4EEEEEvT1_)
        /*0734*/ 	.word	0x00000000


	//----- nvinfo : EIATTR_REGCOUNT
	.align		4
.L_511:
        /*0738*/ 	.byte	0x04, 0x2f
        /*073a*/ 	.short	(.L_513 - .L_512)
	.align		4
.L_512:
        /*073c*/ 	.word	index@(_ZN2at6native13reduce_kernelILi512ELi1ENS0_8ReduceOpIN3c107complexIfEENS0_14func_wrapper_tIS5_NS0_55_GLOBAL__N__0955718d_22_SparseCsrTensorMath_cu_868dd54514ReductionMulOpIS5_EEEEjS5_Li4ELi4EEEEEvT1_)
        /*0740*/ 	.word	0x00000020


	//----- nvinfo : EIATTR_FRAME_SIZE
	.align		4
.L_513:
        /*0744*/ 	.byte	0x04, 0x11
        /*0746*/ 	.short	(.L_515 - .L_514)
	.align		4
.L_514:
        /*0748*/ 	.word	index@(_ZN2at6native13reduce_kernelILi512ELi1ENS0_8ReduceOpIN3c107complexIfEENS0_14func_wrapper_tIS5_NS0_55_GLOBAL__N__0955718d_22_SparseCsrTensorMath_cu_868dd54514ReductionMulOpIS5_EEEEjS5_Li4ELi4EEEEEvT1_)
        /*074c*/ 	.word	0x00000000


	//----- nvinfo : EIATTR_REGCOUNT
	.align		4
.L_515:
        /*0750*/ 	.byte	0x04, 0x2f
        /*0752*/ 	.short	(.L_517 - .L_516)
	.align		4
.L_516:
        /*0754*/ 	.word	index@(_ZN2at6native13reduce_kernelILi128ELi4ENS0_8ReduceOpIN3c104HalfENS0_14func_wrapper_tIS4_NS0_55_GLOBAL__N__0955718d_22_SparseCsrTensorMath_cu_868dd54514ReductionMulOpIS4_EEEEjS4_Li4ELi4EEEEEvT1_)
        /*0758*/ 	.word	0x0000002f


	//----- nvinfo : EIATTR_FRAME_SIZE
	.align		4
.L_517:
        /*075c*/ 	.byte	0x04, 0x11
        /*075e*/ 	.short	(.L_519 - .L_518)
	.align		4
.L_518:
        /*0760*/ 	.word	index@(_ZN2at6native13reduce_kernelILi128ELi4ENS0_8ReduceOpIN3c104HalfENS0_14func_wrapper_tIS4_NS0_55_GLOBAL__N__0955718d_22_SparseCsrTensorMath_cu_868dd54514ReductionMulOpIS4_EEEEjS4_Li4ELi4EEEEEvT1_)
        /*0764*/ 	.word	0x00000000


	//----- nvinfo : EIATTR_REGCOUNT
	.align		4
.L_519:
        /*0768*/ 	.byte	0x04, 0x2f
        /*076a*/ 	.short	(.L_521 - .L_520)
	.align		4
.L_520:
        /*076c*/ 	.word	index@(_ZN2at6native13reduce_kernelILi256ELi2ENS0_8ReduceOpIN3c104HalfENS0_14func_wrapper_tIS4_NS0_55_GLOBAL__N__0955718d_22_SparseCsrTensorMath_cu_868dd54514ReductionMulOpIS4_EEEEjS4_Li4ELi4EEEEEvT1_)
        /*0770*/ 	.word	0x00000024


	//----- nvinfo : EIATTR_FRAME_SIZE
	.align		4
.L_521:
        /*0774*/ 	.byte	0x04, 0x11
        /*0776*/ 	.short	(.L_523 - .L_522)
	.align		4
.L_522:
        /*0778*/ 	.word	index@(_ZN2at6native13reduce_kernelILi256ELi2ENS0_8ReduceOpIN3c104HalfENS0_14func_wrapper_tIS4_NS0_55_GLOBAL__N__0955718d_22_SparseCsrTensorMath_cu_868dd54514ReductionMulOpIS4_EEEEjS4_Li4ELi4EEEEEvT1_)
        /*077c*/ 	.word	0x00000000


	//----- nvinfo : EIATTR_REGCOUNT
	.align		4
.L_523:
        /*0780*/ 	.byte	0x04, 0x2f
        /*0782*/ 	.short	(.L_525 - .L_524)
	.align		4
.L_524:
        /*0784*/ 	.word	index@(_ZN2at6native13reduce_kernelILi512ELi1ENS0_8ReduceOpIN3c104HalfENS0_14func_wrapper_tIS4_NS0_55_GLOBAL__N__0955718d_22_SparseCsrTensorMath_cu_868dd54514ReductionMulOpIS4_EEEEjS4_Li4ELi4EEEEEvT1_)
        /*0788*/ 	.word	0x00000020


	//----- nvinfo : EIATTR_FRAME_SIZE
	.align		4
.L_525:
        /*078c*/ 	.byte	0x04, 0x11
        /*078e*/ 	.short	(.L_527 - .L_526)
	.align		4
.L_526:
        /*0790*/ 	.word	index@(_ZN2at6native13reduce_kernelILi512ELi1ENS0_8ReduceOpIN3c104HalfENS0_14func_wrapper_tIS4_NS0_55_GLOBAL__N__0955718d_22_SparseCsrTensorMath_cu_868dd54514ReductionMulOpIS4_EEEEjS4_Li4ELi4EEEEEvT1_)
        /*0794*/ 	.word	0x00000000


	//----- nvinfo : EIATTR_REGCOUNT
	.align		4
.L_527:
        /*0798*/ 	.byte	0x04, 0x2f
        /*079a*/ 	.short	(.L_529 - .L_528)
	.align		4
.L_528:
        /*079c*/ 	.word	index@(_ZN2at6native13reduce_kernelILi128ELi4ENS0_8ReduceOpIN3c108BFloat16ENS0_14func_wrapper_tIS4_NS0_55_GLOBAL__N__0955718d_22_SparseCsrTensorMath_cu_868dd54514ReductionMulOpIS4_EEEEjS4_Li4ELi4EEEEEvT1_)
        /*07a0*/ 	.word	0x00000034


	//----- nvinfo : EIATTR_FRAME_SIZE
	.align		4
.L_529:
        /*07a4*/ 	.byte	0x04, 0x11
        /*07a6*/ 	.short	(.L_531 - .L_530)
	.align		4
.L_530:
        /*07a8*/ 	.word	index@(_ZN2at6native13reduce_kernelILi128ELi4ENS0_8ReduceOpIN3c108BFloat16ENS0_14func_wrapper_tIS4_NS0_55_GLOBAL__N__0955718d_22_SparseCsrTensorMath_cu_868dd54514ReductionMulOpIS4_EEEEjS4_Li4ELi4EEEEEvT1_)
        /*07ac*/ 	.word	0x00000000


	//----- nvinfo : EIATTR_REGCOUNT
	.align		4
.L_531:
        /*07b0*/ 	.byte	0x04, 0x2f
        /*07b2*/ 	.short	(.L_533 - .L_532)
	.align		4
.L_532:
        /*07b4*/ 	.word	index@(_ZN2at6native13reduce_kernelILi256ELi2ENS0_8ReduceOpIN3c108BFloat16ENS0_14func_wrapper_tIS4_NS0_55_GLOBAL__N__0955718d_22_SparseCsrTensorMath_cu_868dd54514ReductionMulOpIS4_EEEEjS4_Li4ELi4EEEEEvT1_)
        /*07b8*/ 	.word	0x00000026


	//----- nvinfo : EIATTR_FRAME_SIZE
	.align		4
.L_533:
        /*07bc*/ 	.byte	0x04, 0x11
        /*07be*/ 	.short	(.L_535 - .L_534)
	.align		4
.L_534:
        /*07c0*/ 	.word	index@(_ZN2at6native13reduce_kernelILi256ELi2ENS0_8ReduceOpIN3c108BFloat16ENS0_14func_wrapper_tIS4_NS0_55_GLOBAL__N__0955718d_22_SparseCsrTensorMath_cu_868dd54514ReductionMulOpIS4_EEEEjS4_Li4ELi4EEEEEvT1_)
        /*07c4*/ 	.word	0x00000000


	//----- nvinfo : EIATTR_REGCOUNT
	.align		4
.L_535:
        /*07c8*/ 	.byte	0x04, 0x2f
        /*07ca*/ 	.short	(.L_537 - .L_536)
	.align		4
.L_536:
        /*07cc*/ 	.word	index@(_ZN2at6native13reduce_kernelILi512ELi1ENS0_8ReduceOpIN3c108BFloat16ENS0_14func_wrapper_tIS4_NS0_55_GLOBAL__N__0955718d_22_SparseCsrTensorMath_cu_868dd54514ReductionMulOpIS4_EEEEjS4_Li4ELi4EEEEEvT1_)
        /*07d0*/ 	.word	0x00000020


	//----- nvinfo : EIATTR_FRAME_SIZE
	.align		4
.L_537:
        /*07d4*/ 	.byte	0x04, 0x11
        /*07d6*/ 	.short	(.L_539 - .L_538)
	.align		4
.L_538:
        /*07d8*/ 	.word	index@(_ZN2at6native13reduce_kernelILi512ELi1ENS0_8ReduceOpIN3c108BFloat16ENS0_14func_wrapper_tIS4_NS0_55_GLOBAL__N__0955718d_22_SparseCsrTensorMath_cu_868dd54514ReductionMulOpIS4_EEEEjS4_Li4ELi4EEEEEvT1_)
        /*07dc*/ 	.word	0x00000000


	//----- nvinfo : EIATTR_REGCOUNT
	.align		4
.L_539:
        /*07e0*/ 	.byte	0x04, 0x2f
        /*07e2*/ 	.short	(.L_541 - .L_540)
	.align		4
.L_540:
        /*07e4*/ 	.word	index@(_ZN2at6native55_GLOBAL__N__0955718d_22_SparseCsrTensorMath_cu_868dd54543convert_indices_from_coo_to_csr_cuda_kernelIhiEEvPT0_PKT_ll)
        /*07e8*/ 	.word	0x0000000e


	//----- nvinfo : EIATTR_FRAME_SIZE
	.align		4
.L_541:
        /*07ec*/ 	.byte	0x04, 0x11
        /*07ee*/ 	.short	(.L_543 - .L_542)
	.align		4
.L_542:
        /*07f0*/ 	.word	index@(_ZN2at6native55_GLOBAL__N__0955718d_22_SparseCsrTensorMath_cu_868dd54543convert_indices_from_coo_to_csr_cuda_kernelIhiEEvPT0_PKT_ll)
        /*07f4*/ 	.word	0x00000000


	//----- nvinfo : EIATTR_REGCOUNT
	.align		4
.L_543:
        /*07f8*/ 	.byte	0x04, 0x2f
        /*07fa*/ 	.short	(.L_545 - .L_544)
	.align		4
.L_544:
        /*07fc*/ 	.word	index@(_ZN2at6native55_GLOBAL__N__0955718d_22_SparseCsrTensorMath_cu_868dd54543convert_indices_from_coo_to_csr_cuda_kernelIaiEEvPT0_PKT_ll)
        /*0800*/ 	.word	0x0000000e


	//----- nvinfo : EIATTR_FRAME_SIZE
	.align		4
.L_545:
        /*0804*/ 	.byte	0x04, 0x11
        /*0806*/ 	.short	(.L_547 - .L_546)
	.align		4
.L_546:
        /*0808*/ 	.word	index@(_ZN2at6native55_GLOBAL__N__0955718d_22_SparseCsrTensorMath_cu_868dd54543convert_indices_from_coo_to_csr_cuda_kernelIaiEEvPT0_PKT_ll)
        /*080c*/ 	.word	0x00000000


	//----- nvinfo : EIATTR_REGCOUNT
	.align		4
.L_547:
        /*0810*/ 	.byte	0x04, 0x2f
        /*0812*/ 	.short	(.L_549 - .L_548)
	.align		4
.L_548:
        /*0814*/ 	.word	index@(_ZN2at6native55_GLOBAL__N__0955718d_22_SparseCsrTensorMath_cu_868dd54543convert_indices_from_coo_to_csr_cuda_kernelIiiEEvPT0_PKT_ll)
        /*0818*/ 	.word	0x0000000f


	//----- nvinfo : EIATTR_FRAME_SIZE
	.align		4
.L_549:
        /*081c*/ 	.byte	0x04, 0x11
        /*081e*/ 	.short	(.L_551 - .L_550)
	.align		4
.L_550:
        /*0820*/ 	.word	index@(_ZN2at6native55_GLOBAL__N__0955718d_22_SparseCsrTensorMath_cu_868dd54543convert_indices_from_coo_to_csr_cuda_kernelIiiEEvPT0_PKT_ll)
        /*0824*/ 	.word	0x00000000


	//----- nvinfo : EIATTR_REGCOUNT
	.align		4
.L_551:
        /*0828*/ 	.byte	0x04, 0x2f
        /*082a*/ 	.short	(.L_553 - .L_552)
	.align		4
.L_552:
        /*082c*/ 	.word	index@(_ZN2at6native55_GLOBAL__N__0955718d_22_SparseCsrTensorMath_cu_868dd54543convert_indices_from_coo_to_csr_cuda_kernelIliEEvPT0_PKT_ll)
        /*0830*/ 	.word	0x00000010


	//----- nvinfo : EIATTR_FRAME_SIZE
	.align		4
.L_553:
        /*0834*/ 	.byte	0x04, 0x11
        /*0836*/ 	.short	(.L_555 - .L_554)
	.align		4
.L_554:
        /*0838*/ 	.word	index@(_ZN2at6native55_GLOBAL__N__0955718d_22_SparseCsrTensorMath_cu_868dd54543convert_indices_from_coo_to_csr_cuda_kernelIliEEvPT0_PKT_ll)
        /*083c*/ 	.word	0x00000000


	//----- nvinfo : EIATTR_REGCOUNT
	.align		4
.L_555:
        /*0840*/ 	.byte	0x04, 0x2f
        /*0842*/ 	.short	(.L_557 - .L_556)
	.align		4
.L_556:
        /*0844*/ 	.word	index@(_ZN2at6native55_GLOBAL__N__0955718d_22_SparseCsrTensorMath_cu_868dd54543convert_indices_from_coo_to_csr_cuda_kernelIsiEEvPT0_PKT_ll)
        /*0848*/ 	.word	0x00000010


	//----- nvinfo : EIATTR_FRAME_SIZE
	.align		4
.L_557:
        /*084c*/ 	.byte	0x04, 0x11
        /*084e*/ 	.short	(.L_559 - .L_558)
	.align		4
.L_558:
        /*0850*/ 	.word	index@(_ZN2at6native55_GLOBAL__N__0955718d_22_SparseCsrTensorMath_cu_868dd54543convert_indices_from_coo_to_csr_cuda_kernelIsiEEvPT0_PKT_ll)
        /*0854*/ 	.word	0x00000000


	//----- nvinfo : EIATTR_REGCOUNT
	.align		4
.L_559:
        /*0858*/ 	.byte	0x04, 0x2f
        /*085a*/ 	.short	(.L_561 - .L_560)
	.align		4
.L_560:
        /*085c*/ 	.word	index@(_ZN2at6native55_GLOBAL__N__0955718d_22_SparseCsrTensorMath_cu_868dd54543convert_indices_from_coo_to_csr_cuda_kernelIhlEEvPT0_PKT_ll)
        /*0860*/ 	.word	0x00000010


	//----- nvinfo : EIATTR_FRAME_SIZE
	.align		4
.L_561:
        /*0864*/ 	.byte	0x04, 0x11
        /*0866*/ 	.short	(.L_563 - .L_562)
	.align		4
.L_562:
        /*0868*/ 	.word	index@(_ZN2at6native55_GLOBAL__N__0955718d_22_SparseCsrTensorMath_cu_868dd54543convert_indices_from_coo_to_csr_cuda_kernelIhlEEvPT0_PKT_ll)
        /*086c*/ 	.word	0x00000000


	//----- nvinfo : EIATTR_REGCOUNT
	.align		4
.L_563:
        /*0870*/ 	.byte	0x04, 0x2f
        /*0872*/ 	.short	(.L_565 - .L_564)
	.align		4
.L_564:
        /*0874*/ 	.word	index@(_ZN2at6native55_GLOBAL__N__0955718d_22_SparseCsrTensorMath_cu_868dd54543convert_indices_from_coo_to_csr_cuda_kernelIalEEvPT0_PKT_ll)
        /*0878*/ 	.word	0x0000000f


	//----- nvinfo : EIATTR_FRAME_SIZE
	.align		4
.L_565:
        /*087c*/ 	.byte	0x04, 0x11
        /*087e*/ 	.short	(.L_567 - .L_566)
	.align		4
.L_566:
        /*0880*/ 	.word	index@(_ZN2at6native55_GLOBAL__N__0955718d_22_SparseCsrTensorMath_cu_868dd54543convert_indices_from_coo_to_csr_cuda_kernelIalEEvPT0_PKT_ll)
        /*0884*/ 	.word	0x00000000


	//----- nvinfo : EIATTR_REGCOUNT
	.align		4
.L_567:
        /*0888*/ 	.byte	0x04, 0x2f
        /*088a*/ 	.short	(.L_569 - .L_568)
	.align		4
.L_568:
        /*088c*/ 	.word	index@(_ZN2at6native55_GLOBAL__N__0955718d_22_SparseCsrTensorMath_cu_868dd54543convert_indices_from_coo_to_csr_cuda_kernelIilEEvPT0_PKT_ll)
        /*0890*/ 	.word	0x00000011


	//----- nvinfo : EIATTR_FRAME_SIZE
	.align		4
.L_569:
        /*0894*/ 	.byte	0x04, 0x11
        /*0896*/ 	.short	(.L_571 - .L_570)
	.align		4
.L_570:
        /*0898*/ 	.word	index@(_ZN2at6native55_GLOBAL__N__0955718d_22_SparseCsrTensorMath_cu_868dd54543convert_indices_from_coo_to_csr_cuda_kernelIilEEvPT0_PKT_ll)
        /*089c*/ 	.word	0x00000000


	//----- nvinfo : EIATTR_REGCOUNT
	.align		4
.L_571:
        /*08a0*/ 	.byte	0x04, 0x2f
        /*08a2*/ 	.short	(.L_573 - .L_572)
	.align		4
.L_572:
        /*08a4*/ 	.word	index@(_ZN2at6native55_GLOBAL__N__0955718d_22_SparseCsrTensorMath_cu_868dd54543convert_indices_from_coo_to_csr_cuda_kernelIllEEvPT0_PKT_ll)
        /*08a8*/ 	.word	0x00000010


	//----- nvinfo : EIATTR_FRAME_SIZE
	.align		4
.L_573:
        /*08ac*/ 	.byte	0x04, 0x11
        /*08ae*/ 	.short	(.L_575 - .L_574)
	.align		4
.L_574:
        /*08b0*/ 	.word	index@(_ZN2at6native55_GLOBAL__N__0955718d_22_SparseCsrTensorMath_cu_868dd54543convert_indices_from_coo_to_csr_cuda_kernelIllEEvPT0_PKT_ll)
        /*08b4*/ 	.word	0x00000000


	//----- nvinfo : EIATTR_REGCOUNT
	.align		4
.L_575:
        /*08b8*/ 	.byte	0x04, 0x2f
        /*08ba*/ 	.short	(.L_577 - .L_576)
	.align		4
.L_576:
        /*08bc*/ 	.word	index@(_ZN2at6native55_GLOBAL__N__0955718d_22_SparseCsrTensorMath_cu_868dd54543convert_indices_from_coo_to_csr_cuda_kernelIslEEvPT0_PKT_ll)
        /*08c0*/ 	.word	0x00000012


	//----- nvinfo : EIATTR_FRAME_SIZE
	.align		4
.L_577:
        /*08c4*/ 	.byte	0x04, 0x11
        /*08c6*/ 	.short	(.L_579 - .L_578)
	.align		4
.L_578:
        /*08c8*/ 	.word	index@(_ZN2at6native55_GLOBAL__N__0955718d_22_SparseCsrTensorMath_cu_868dd54543convert_indices_from_coo_to_csr_cuda_kernelIslEEvPT0_PKT_ll)
        /*08cc*/ 	.word	0x00000000


	//----- nvinfo : EIATTR_REGCOUNT
	.align		4
.L_579:
        /*08d0*/ 	.byte	0x04, 0x2f
        /*08d2*/ 	.short	(.L_581 - .L_580)
	.align		4
.L_580:
        /*08d4*/ 	.word	index@(_ZN2at6native55_GLOBAL__N__0955718d_22_SparseCsrTensorMath_cu_868dd54543convert_indices_from_csr_to_coo_cuda_kernelIhiEEvPT0_PKT_lll)
        /*08d8*/ 	.word	0x00000014


	//----- nvinfo : EIATTR_FRAME_SIZE
	.align		4
.L_581:
        /*08dc*/ 	.byte	0x04, 0x11
        /*08de*/ 	.short	(.L_583 - .L_582)
	.align		4
.L_582:
        /*08e0*/ 	.word	index@($__internal_9_$__cuda_sm20_div_s64)
        /*08e4*/ 	.word	0x00000000


	//----- nvinfo : EIATTR_FRAME_SIZE
	.align		4
.L_583:
        /*08e8*/ 	.byte	0x04, 0x11
        /*08ea*/ 	.short	(.L_585 - .L_584)
	.align		4
.L_584:
        /*08ec*/ 	.word	index@(_ZN2at6native55_GLOBAL__N__0955718d_22_SparseCsrTensorMath_cu_868dd54543convert_indices_from_csr_to_coo_cuda_kernelIhiEEvPT0_PKT_lll)
        /*08f0*/ 	.word	0x00000000


	//----- nvinfo : EIATTR_REGCOUNT
	.align		4
.L_585:
        /*08f4*/ 	.byte	0x04, 0x2f
        /*08f6*/ 	.short	(.L_587 - .L_586)
	.align		4
.L_586:
        /*08f8*/ 	.word	index@(_ZN2at6native55_GLOBAL__N__0955718d_22_SparseCsrTensorMath_cu_868dd54543convert_indices_from_csr_to_coo_cuda_kernelIaiEEvPT0_PKT_lll)
        /*08fc*/ 	.word	0x00000014


	//----- nvinfo : EIATTR_FRAME_SIZE
	.align		4
.L_587:
        /*0900*/ 	.byte	0x04, 0x11
        /*0902*/ 	.short	(.L_589 - .L_588)
	.align		4
.L_588:
        /*0904*/ 	.word	index@($__internal_8_$__cuda_sm20_div_s64)
        /*0908*/ 	.word	0x00000000


	//----- nvinfo : EIATTR_FRAME_SIZE
	.align		4
.L_589:
        /*090c*/ 	.byte	0x04, 0x11
        /*090e*/ 	.short	(.L_591 - .L_590)
	.align		4
.L_590:
        /*0910*/ 	.word	index@(_ZN2at6native55_GLOBAL__N__0955718d_22_SparseCsrTensorMath_cu_868dd54543convert_indices_from_csr_to_coo_cuda_kernelIaiEEvPT0_PKT_lll)
        /*0914*/ 	.word	0x00000000


	//----- nvinfo : EIATTR_REGCOUNT
	.align		4
.L_591:
        /*0918*/ 	.byte	0x04, 0x2f
        /*091a*/ 	.short	(.L_593 - .L_592)
	.align		4
.L_592:
        /*091c*/ 	.word	index@(_ZN2at6native55_GLOBAL__N__0955718d_22_SparseCsrTensorMath_cu_868dd54543convert_indices_from_csr_to_coo_cuda_kernelIiiEEvPT0_PKT_lll)
        /*0920*/ 	.word	0x00000014


	//----- nvinfo : EIATTR_FRAME_SIZE
	.align		4
.L_593:
        /*0924*/ 	.byte	0x04, 0x11
        /*0926*/ 	.short	(.L_595 - .L_594)
	.align		4
.L_594:
        /*0928*/ 	.word	index@($__internal_7_$__cuda_sm20_div_s64)
        /*092c*/ 	.word	0x00000000


	//----- nvinfo : EIATTR_FRAME_SIZE
	.align		4
.L_595:
        /*0930*/ 	.byte	0x04, 0x11
        /*0932*/ 	.short	(.L_597 - .L_596)
	.align		4
.L_596:
        /*0934*/ 	.word	index@(_ZN2at6native55_GLOBAL__N__0955718d_22_SparseCsrTensorMath_cu_868dd54543convert_indices_from_csr_to_coo_cuda_kernelIiiEEvPT0_PKT_lll)
        /*0938*/ 	.word	0x00000000


	//----- nvinfo : EIATTR_REGCOUNT
	.align		4
.L_597:
        /*093c*/ 	.byte	0x04, 0x2f
        /*093e*/ 	.short	(.L_599 - .L_598)
	.align		4
.L_598:
        /*0940*/ 	.word	index@(_ZN2at6native55_GLOBAL__N__0955718d_22_SparseCsrTensorMath_cu_868dd54543convert_indices_from_csr_to_coo_cuda_kernelIliEEvPT0_PKT_lll)
        /*0944*/ 	.word	0x00000014


	//----- nvinfo : EIATTR_FRAME_SIZE
	.align		4
.L_599:
        /*0948*/ 	.byte	0x04, 0x11
        /*094a*/ 	.short	(.L_601 - .L_600)
	.align		4
.L_600:
        /*094c*/ 	.word	index@($__internal_6_$__cuda_sm20_div_s64)
        /*0950*/ 	.word	0x00000000


	//----- nvinfo : EIATTR_FRAME_SIZE
	.align		4
.L_601:
        /*0954*/ 	.byte	0x04, 0x11
        /*0956*/ 	.short	(.L_603 - .L_602)
	.align		4
.L_602:
        /*0958*/ 	.word	index@(_ZN2at6native55_GLOBAL__N__0955718d_22_SparseCsrTensorMath_cu_868dd54543convert_indices_from_csr_to_coo_cuda_kernelIliEEvPT0_PKT_lll)
        /*095c*/ 	.word	0x00000000


	//----- nvinfo : EIATTR_REGCOUNT
	.align		4
.L_603:
        /*0960*/ 	.byte	0x04, 0x2f
        /*0962*/ 	.short	(.L_605 - .L_604)
	.align		4
.L_604:
        /*0964*/ 	.word	index@(_ZN2at6native55_GLOBAL__N__0955718d_22_SparseCsrTensorMath_cu_868dd54543convert_indices_from_csr_to_coo_cuda_kernelIsiEEvPT0_PKT_lll)
        /*0968*/ 	.word	0x00000014


	//----- nvinfo : EIATTR_FRAME_SIZE
	.align		4
.L_605:
        /*096c*/ 	.byte	0x04, 0x11
        /*096e*/ 	.short	(.L_607 - .L_606)
	.align		4
.L_606:
        /*0970*/ 	.word	index@($__internal_5_$__cuda_sm20_div_s64)
        /*0974*/ 	.word	0x00000000


	//----- nvinfo : EIATTR_FRAME_SIZE
	.align		4
.L_607:
        /*0978*/ 	.byte	0x04, 0x11
        /*097a*/ 	.short	(.L_609 - .L_608)
	.align		4
.L_608:
        /*097c*/ 	.word	index@(_ZN2at6native55_GLOBAL__N__0955718d_22_SparseCsrTensorMath_cu_868dd54543convert_indices_from_csr_to_coo_cuda_kernelIsiEEvPT0_PKT_lll)
        /*0980*/ 	.word	0x00000000


	//----- nvinfo : EIATTR_REGCOUNT
	.align		4
.L_609:
        /*0984*/ 	.byte	0x04, 0x2f
        /*0986*/ 	.short	(.L_611 - .L_610)
	.align		4
.L_610:
        /*0988*/ 	.word	index@(_ZN2at6native55_GLOBAL__N__0955718d_22_SparseCsrTensorMath_cu_868dd54543convert_indices_from_csr_to_coo_cuda_kernelIhlEEvPT0_PKT_lll)
        /*098c*/ 	.word	0x00000014


	//----- nvinfo : EIATTR_FRAME_SIZE
	.align		4
.L_611:
        /*0990*/ 	.byte	0x04, 0x11
        /*0992*/ 	.short	(.L_613 - .L_612)
	.align		4
.L_612:
        /*0994*/ 	.word	index@($__internal_4_$__cuda_sm20_div_s64)
        /*0998*/ 	.word	0x00000000


	//----- nvinfo : EIATTR_FRAME_SIZE
	.align		4
.L_613:
        /*099c*/ 	.byte	0x04, 0x11
        /*099e*/ 	.short	(.L_615 - .L_614)
	.align		4
.L_614:
        /*09a0*/ 	.word	index@(_ZN2at6native55_GLOBAL__N__0955718d_22_SparseCsrTensorMath_cu_868dd54543convert_indices_from_csr_to_coo_cuda_kernelIhlEEvPT0_PKT_lll)
        /*09a4*/ 	.word	0x00000000


	//----- nvinfo : EIATTR_REGCOUNT
	.align		4
.L_615:
        /*09a8*/ 	.byte	0x04, 0x2f
        /*09aa*/ 	.short	(.L_617 - .L_616)
	.align		4
.L_616:
        /*09ac*/ 	.word	index@(_ZN2at6native55_GLOBAL__N__0955718d_22_SparseCsrTensorMath_cu_868dd54543convert_indices_from_csr_to_coo_cuda_kernelIalEEvPT0_PKT_lll)
        /*09b0*/ 	.word	0x00000014


	//----- nvinfo : EIATTR_FRAME_SIZE
	.align		4
.L_617:
        /*09b4*/ 	.byte	0x04, 0x11
        /*09b6*/ 	.short	(.L_619 - .L_618)
	.align		4
.L_618:
        /*09b8*/ 	.word	index@($__internal_3_$__cuda_sm20_div_s64)
        /*09bc*/ 	.word	0x00000000


	//----- nvinfo : EIATTR_FRAME_SIZE
	.align		4
.L_619:
        /*09c0*/ 	.byte	0x04, 0x11
        /*09c2*/ 	.short	(.L_621 - .L_620)
	.align		4
.L_620:
        /*09c4*/ 	.word	index@(_ZN2at6native55_GLOBAL__N__0955718d_22_SparseCsrTensorMath_cu_868dd54543convert_indices_from_csr_to_coo_cuda_kernelIalEEvPT0_PKT_lll)
        /*09c8*/ 	.word	0x00000000


	//----- nvinfo : EIATTR_REGCOUNT
	.align		4
.L_621:
        /*09cc*/ 	.byte	0x04, 0x2f
        /*09ce*/ 	.short	(.L_623 - .L_622)
	.align		4
.L_622:
        /*09d0*/ 	.word	index@(_ZN2at6native55_GLOBAL__N__0955718d_22_SparseCsrTensorMath_cu_868dd54543convert_indices_from_csr_to_coo_cuda_kernelIilEEvPT0_PKT_lll)
        /*09d4*/ 	.word	0x00000014


	//----- nvinfo : EIATTR_FRAME_SIZE
	.align		4
.L_623:
        /*09d8*/ 	.byte	0x04, 0x11
        /*09da*/ 	.short	(.L_625 - .L_624)
	.align		4
.L_624:
        /*09dc*/ 	.word	index@($__internal_2_$__cuda_sm20_div_s64)
        /*09e0*/ 	.word	0x00000000


	//----- nvinfo : EIATTR_FRAME_SIZE
	.align		4
.L_625:
        /*09e4*/ 	.byte	0x04, 0x11
        /*09e6*/ 	.short	(.L_627 - .L_626)
	.align		4
.L_626:
        /*09e8*/ 	.word	index@(_ZN2at6native55_GLOBAL__N__0955718d_22_SparseCsrTensorMath_cu_868dd54543convert_indices_from_csr_to_coo_cuda_kernelIilEEvPT0_PKT_lll)
        /*09ec*/ 	.word	0x00000000


	//----- nvinfo : EIATTR_REGCOUNT
	.align		4
.L_627:
        /*09f0*/ 	.byte	0x04, 0x2f
        /*09f2*/ 	.short	(.L_629 - .L_628)
	.align		4
.L_628:
        /*09f4*/ 	.word	index@(_ZN2at6native55_GLOBAL__N__0955718d_22_SparseCsrTensorMath_cu_868dd54543convert_indices_from_csr_to_coo_cuda_kernelIllEEvPT0_PKT_lll)
        /*09f8*/ 	.word	0x00000014


	//----- nvinfo : EIATTR_FRAME_SIZE
	.align		4
.L_629:
        /*09fc*/ 	.byte	0x04, 0x11
        /*09fe*/ 	.short	(.L_631 - .L_630)
	.align		4
.L_630:
        /*0a00*/ 	.word	index@($__internal_1_$__cuda_sm20_div_s64)
        /*0a04*/ 	.word	0x00000000


	//----- nvinfo : EIATTR_FRAME_SIZE
	.align		4
.L_631:
        /*0a08*/ 	.byte	0x04, 0x11
        /*0a0a*/ 	.short	(.L_633 - .L_632)
	.align		4
.L_632:
        /*0a0c*/ 	.word	index@(_ZN2at6native55_GLOBAL__N__0955718d_22_SparseCsrTensorMath_cu_868dd54543convert_indices_from_csr_to_coo_cuda_kernelIllEEvPT0_PKT_lll)
        /*0a10*/ 	.word	0x00000000


	//----- nvinfo : EIATTR_REGCOUNT
	.align		4
.L_633:
        /*0a14*/ 	.byte	0x04, 0x2f
        /*0a16*/ 	.short	(.L_635 - .L_634)
	.align		4
.L_634:
        /*0a18*/ 	.word	index@(_ZN2at6native55_GLOBAL__N__0955718d_22_SparseCsrTensorMath_cu_868dd54543convert_indices_from_csr_to_coo_cuda_kernelIslEEvPT0_PKT_lll)
        /*0a1c*/ 	.word	0x00000014


	//----- nvinfo : EIATTR_FRAME_SIZE
	.align		4
.L_635:
        /*0a20*/ 	.byte	0x04, 0x11
        /*0a22*/ 	.short	(.L_637 - .L_636)
	.align		4
.L_636:
        /*0a24*/ 	.word	index@($__internal_0_$__cuda_sm20_div_s64)
        /*0a28*/ 	.word	0x00000000


	//----- nvinfo : EIATTR_FRAME_SIZE
	.align		4
.L_637:
        /*0a2c*/ 	.byte	0x04, 0x11
        /*0a2e*/ 	.short	(.L_639 - .L_638)
	.align		4
.L_638:
        /*0a30*/ 	.word	index@(_ZN2at6native55_GLOBAL__N__0955718d_22_SparseCsrTensorMath_cu_868dd54543convert_indices_from_csr_to_coo_cuda_kernelIslEEvPT0_PKT_lll)
        /*0a34*/ 	.word	0x00000000


	//----- nvinfo : EIATTR_REGCOUNT
	.align		4
.L_639:
        /*0a38*/ 	.byte	0x04, 0x2f
        /*0a3a*/ 	.short	(.L_641 - .L_640)
	.align		4
.L_640:
        /*0a3c*/ 	.word	index@(_ZN2at6native55_GLOBAL__N__0955718d_22_SparseCsrTensorMath_cu_868dd54534reduce_sparse_csr_dim0_cuda_kernelIhiNS1_14ReductionAddOpIlEElEEvPT2_PKT0_lPKT_S9_lT1_)
        /*0a40*/ 	.word	0x00000014


	//----- nvinfo : EIATTR_FRAME_SIZE
	.align		4
.L_641:
        /*0a44*/ 	.byte	0x04, 0x11
        /*0a46*/ 	.short	(.L_643 - .L_642)
	.align		4
.L_642:
        /*0a48*/ 	.word	index@(_ZN2at6native55_GLOBAL__N__0955718d_22_SparseCsrTensorMath_cu_868dd54534reduce_sparse_csr_dim0_cuda_kernelIhiNS1_14ReductionAddOpIlEElEEvPT2_PKT0_lPKT_S9_lT1_)
        /*0a4c*/ 	.word	0x00000000


	//----- nvinfo : EIATTR_REGCOUNT
	.align		4
.L_643:
        /*0a50*/ 	.byte	0x04, 0x2f
        /*0a52*/ 	.short	(.L_645 - .L_644)
	.align		4
.L_644:
        /*0a54*/ 	.word	index@(_ZN2at6native55_GLOBAL__N__0955718d_22_SparseCsrTensorMath_cu_868dd54534reduce_sparse_csr_dim0_cuda_kernelIhlNS1_14ReductionAddOpIlEElEEvPT2_PKT0_lPKT_S9_lT1_)
        /*0a58*/ 	.word	0x00000017


	//----- nvinfo : EIATTR_FRAME_SIZE
	.align		4
.L_645:
        /*0a5c*/ 	.byte	0x04, 0x11
        /*0a5e*/ 	.short	(.L_647 - .L_646)
	.align		4
.L_646:
        /*0a60*/ 	.word	index@(_ZN2at6native55_GLOBAL__N__0955718d_22_SparseCsrTensorMath_cu_868dd54534reduce_sparse_csr_dim0_cuda_kernelIhlNS1_14ReductionAddOpIlEElEEvPT2_PKT0_lPKT_S9_lT1_)
        /*0a64*/ 	.word	0x00000000


	//----- nvinfo : EIATTR_REGCOUNT
	.align		4
.L_647:
        /*0a68*/ 	.byte	0x04, 0x2f
        /*0a6a*/ 	.short	(.L_649 - .L_648)
	.align		4
.L_648:
        /*0a6c*/ 	.word	index@(_ZN2at6native55_GLOBAL__N__0955718d_22_SparseCsrTensorMath_cu_868dd54536reduce_crow_indices_dim1_cuda_kernelIiEEvPT_S4_PKS3_l)
        /*0a70*/ 	.word	0x00000012


	//----- nvinfo : EIATTR_FRAME_SIZE
	.align		4
.L_649:
        /*0a74*/ 	.byte	0x04, 0x11
        /*0a76*/ 	.short	(.L_651 - .L_650)
	.align		4
.L_650:
        /*0a78*/ 	.word	index@(_ZN2at6native55_GLOBAL__N__0955718d_22_SparseCsrTensorMath_cu_868dd54536reduce_crow_indices_dim1_cuda_kernelIiEEvPT_S4_PKS3_l)
        /*0a7c*/ 	.word	0x00000000


	//----- nvinfo : EIATTR_REGCOUNT
	.align		4
.L_651:
        /*0a80*/ 	.byte	0x04, 0x2f
        /*0a82*/ 	.short	(.L_653 - .L_652)
	.align		4
.L_652:
        /*0a84*/ 	.word	index@(_ZN2at6native55_GLOBAL__N__0955718d_22_SparseCsrTensorMath_cu_868dd54536reduce_crow_indices_dim1_cuda_kernelIlEEvPT_S4_PKS3_l)
        /*0a88*/ 	.word	0x00000016


	//----- nvinfo : EIATTR_FRAME_SIZE
	.align		4
.L_653:
        /*0a8c*/ 	.byte	0x04, 0x11
        /*0a8e*/ 	.short	(.L_655 - .L_654)
	.align		4
.L_654:
        /*0a90*/ 	.word	index@(_ZN2at6native55_GLOBAL__N__0955718d_22_SparseCsrTensorMath_cu_868dd54536reduce_crow_indices_dim1_cuda_kernelIlEEvPT_S4_PKS3_l)
        /*0a94*/ 	.word	0x00000000


	//----- nvinfo : EIATTR_REGCOUNT
	.align		4
.L_655:
        /*0a98*/ 	.byte	0x04, 0x2f
        /*0a9a*/ 	.short	(.L_657 - .L_656)
	.align		4
.L_656:
        /*0a9c*/ 	.word	index@(_ZN2at6native55_GLOBAL__N__0955718d_22_SparseCsrTensorMath_cu_868dd54534reduce_sparse_csr_dim1_cuda_kernelIhiNS1_14ReductionAddOpIlEElEEvPT2_PKT_PKT0_SC_lT1_)
        /*0aa0*/ 	.word	0x0000001c


	//----- nvinfo : EIATTR_FRAME_SIZE
	.align		4
.L_657:
        /*0aa4*/ 	.byte	0x04, 0x11
        /*0aa6*/ 	.short	(.L_659 - .L_658)
	.align		4
.L_658:
        /*0aa8*/ 	.word	index@(_ZN2at6native55_GLOBAL__N__0955718d_22_SparseCsrTensorMath_cu_868dd54534reduce_sparse_csr_dim1_cuda_kernelIhiNS1_14ReductionAddOpIlEElEEvPT2_PKT_PKT0_SC_lT1_)
        /*0aac*/ 	.word	0x00000000


	//----- nvinfo : EIATTR_REGCOUNT
	.align		4
.L_659:
        /*0ab0*/ 	.byte	0x04, 0x2f
        /*0ab2*/ 	.short	(.L_661 - .L_660)
	.align		4
.L_660:
        /*0ab4*/ 	.word	index@(_ZN2at6native55_GLOBAL__N__0955718d_22_SparseCsrTensorMath_cu_868dd54534reduce_sparse_csr_dim1_cuda_kernelIhlNS1_14ReductionAddOpIlEElEEvPT2_PKT_PKT0_SC_lT1_)
        /*0ab8*/ 	.word	0x00000014


	//----- nvinfo : EIATTR_FRAME_SIZE
	.align		4
.L_661:
        /*0abc*/ 	.byte	0x04, 0x11
        /*0abe*/ 	.short	(.L_663 - .L_662)
	.align		4
.L_662:
        /*0ac0*/ 	.word	index@(_ZN2at6native55_GLOBAL__N__0955718d_22_SparseCsrTensorMath_cu_868dd54534reduce_sparse_csr_dim1_cuda_kernelIhlNS1_14ReductionAddOpIlEElEEvPT2_PKT_PKT0_SC_lT1_)
        /*0ac4*/ 	.word	0x00000000


	//----- nvinfo : EIATTR_REGCOUNT
	.align		4
.L_663:
        /*0ac8*/ 	.byte	0x04, 0x2f
        /*0aca*/ 	.short	(.L_665 - .L_664)
	.align		4
.L_664:
        /*0acc*/ 	.word	index@(_ZN2at6native55_GLOBAL__N__0955718d_22_SparseCsrTensorMath_cu_868dd54534reduce_sparse_csr_dim0_cuda_kernelIaiNS1_14ReductionAddOpIlEElEEvPT2_PKT0_lPKT_S9_lT1_)
        /*0ad0*/ 	.word	0x00000014


	//----- nvinfo : EIATTR_FRAME_SIZE
	.align		4
.L_665:
        /*0ad4*/ 	.byte	0x04, 0x11
        /*0ad6*/ 	.short	(.L_667 - .L_666)
	.align		4
.L_666:
        /*0ad8*/ 	.word	index@(_ZN2at6native55_GLOBAL__N__0955718d_22_SparseCsrTensorMath_cu_868dd54534reduce_sparse_csr_dim0_cuda_kernelIaiNS1_14ReductionAddOpIlEElEEvPT2_PKT0_lPKT_S9_lT1_)
        /*0adc*/ 	.word	0x00000000


	//----- nvinfo : EIATTR_REGCOUNT
	.align		4
.L_667:
        /*0ae0*/ 	.byte	0x04, 0x2f
        /*0ae2*/ 	.short	(.L_669 - .L_668)
	.align		4
.L_668:
        /*0ae4*/ 	.word	index@(_ZN2at6native55_GLOBAL__N__0955718d_22_SparseCsrTensorMath_cu_868dd54534reduce_sparse_csr_dim0_cuda_kernelIalNS1_14ReductionAddOpIlEElEEvPT2_PKT0_lPKT_S9_lT1_)
        /*0ae8*/ 	.word	0x00000017


	//----- nvinfo : EIATTR_FRAME_SIZE
	.align		4
.L_669:
        /*0aec*/ 	.byte	0x04, 0x11
        /*0aee*/ 	.short	(.L_671 - .L_670)
	.align		4
.L_670:
        /*0af0*/ 	.word	index@(_ZN2at6native55_GLOBAL__N__0955718d_22_SparseCsrTensorMath_cu_868dd54534reduce_sparse_csr_dim0_cuda_kernelIalNS1_14ReductionAddOpIlEElEEvPT2_PKT0_lPKT_S9_lT1_)
        /*0af4*/ 	.word	0x00000000


	//----- nvinfo : EIATTR_REGCOUNT
	.align		4
.L_671:
        /*0af8*/ 	.byte	0x04, 0x2f
        /*0afa*/ 	.short	(.L_673 - .L_672)
	.align		4
.L_672:
        /*0afc*/ 	.word	index@(_ZN2at6native55_GLOBAL__N__0955718d_22_SparseCsrTensorMath_cu_868dd54534reduce_sparse_csr_dim1_cuda_kernelIaiNS1_14ReductionAddOpIlEElEEvPT2_PKT_PKT0_SC_lT1_)
        /*0b00*/ 	.word	0x0000001d


	//----- nvinfo : EIATTR_FRAME_SIZE
	.align		4
.L_673:
        /*0b04*/ 	.byte	0x04, 0x11
        /*0b06*/ 	.short	(.L_675 - .L_674)
	.align		4
.L_674:
        /*0b08*/ 	.word	index@(_ZN2at6native55_GLOBAL__N__0955718d_22_SparseCsrTensorMath_cu_868dd54534reduce_sparse_csr_dim1_cuda_kernelIaiNS1_14ReductionAddOpIlEElEEvPT2_PKT_PKT0_SC_lT1_)
        /*0b0c*/ 	.word	0x00000000


	//----- nvinfo : EIATTR_REGCOUNT
	.align		4
.L_675:
        /*0b10*/ 	.byte	0x04, 0x2f
        /*0b12*/ 	.short	(.L_677 - .L_676)
	.align		4
.L_676:
        /*0b14*/ 	.word	index@(_ZN2at6native55_GLOBAL__N__0955718d_22_SparseCsrTensorMath_cu_868dd54534reduce_sparse_csr_dim1_cuda_kernelIalNS1_14ReductionAddOpIlEElEEvPT2_PKT_PKT0_SC_lT1_)
        /*0b18*/ 	.word	0x00000015


	//----- nvinfo : EIATTR_FRAME_SIZE
	.align		4
.L_677:
        /*0b1c*/ 	.byte	0x04, 0x11
        /*0b1e*/ 	.short	(.L_679 - .L_678)
	.align		4
.L_678:
        /*0b20*/ 	.word	index@(_ZN2at6native55_GLOBAL__N__0955718d_22_SparseCsrTensorMath_cu_868dd54534reduce_sparse_csr_dim1_cuda_kernelIalNS1_14ReductionAddOpIlEElEEvPT2_PKT_PKT0_SC_lT1_)
        /*0b24*/ 	.word	0x00000000


	//----- nvinfo : EIATTR_REGCOUNT
	.align		4
.L_679:
        /*0b28*/ 	.byte	0x04, 0x2f
        /*0b2a*/ 	.short	(.L_681 - .L_680)
	.align		4
.L_680:
        /*0b2c*/ 	.word	index@(_ZN2at6native55_GLOBAL__N__0955718d_22_SparseCsrTensorMath_cu_868dd54534reduce_sparse_csr_dim0_cuda_kernelIiiNS1_14ReductionAddOpIlEElEEvPT2_PKT0_lPKT_S9_lT1_)
        /*0b30*/ 	.word	0x00000014


	//----- nvinfo : EIATTR_FRAME_SIZE
	.align		4
.L_681:
        /*0b34*/ 	.byte	0x04, 0x11
        /*0b36*/ 	.short	(.L_683 - .L_682)
	.align		4
.L_682:
        /*0b38*/ 	.word	index@(_ZN2at6native55_GLOBAL__N__0955718d_22_SparseCsrTensorMath_cu_868dd54534reduce_sparse_csr_dim0_cuda_kernelIiiNS1_14ReductionAddOpIlEElEEvPT2_PKT0_lPKT_S9_lT1_)
        /*0b3c*/ 	.word	0x00000000


	//----- nvinfo : EIATTR_REGCOUNT
	.align		4
.L_683:
        /*0b40*/ 	.byte	0x04, 0x2f
        /*0b42*/ 	.short	(.L_685 - .L_684)
	.align		4
.L_684:
        /*0b44*/ 	.word	index@(_ZN2at6native55_GLOBAL__N__0955718d_22_SparseCsrTensorMath_cu_868dd54534reduce_sparse_csr_dim0_cuda_kernelIilNS1_14ReductionAddOpIlEElEEvPT2_PKT0_lPKT_S9_lT1_)
        /*0b48*/ 	.word	0x00000018


	//----- nvinfo : EIATTR_FRAME_SIZE
	.align		4
.L_685:
        /*0b4c*/ 	.byte	0x04, 0x11
        /*0b4e*/ 	.short	(.L_687 - .L_686)
	.align		4
.L_686:
        /*0b50*/ 	.word	index@(_ZN2at6native55_GLOBAL__N__0955718d_22_SparseCsrTensorMath_cu_868dd54534reduce_sparse_csr_dim0_cuda_kernelIilNS1_14ReductionAddOpIlEElEEvPT2_PKT0_lPKT_S9_lT1_)
        /*0b54*/ 	.word	0x00000000


	//----- nvinfo : EIATTR_REGCOUNT
	.align		4
.L_687:
        /*0b58*/ 	.byte	0x04, 0x2f
        /*0b5a*/ 	.short	(.L_689 - .L_688)
	.align		4
.L_688:
        /*0b5c*/ 	.word	index@(_ZN2at6native55_GLOBAL__N__0955718d_22_SparseCsrTensorMath_cu_868dd54534reduce_sparse_csr_dim1_cuda_kernelIiiNS1_14ReductionAddOpIlEElEEvPT2_PKT_PKT0_SC_lT1_)
        /*0b60*/ 	.word	0x0000001d


	//----- nvinfo : EIATTR_FRAME_SIZE
	.align		4
.L_689:
        /*0b64*/ 	.byte	0x04, 0x11
        /*0b66*/ 	.short	(.L_691 - .L_690)
	.align		4
.L_690:
        /*0b68*/ 	.word	index@(_ZN2at6native55_GLOBAL__N__0955718d_22_SparseCsrTensorMath_cu_868dd54534reduce_sparse_csr_dim1_cuda_kernelIiiNS1_14ReductionAddOpIlEElEEvPT2_PKT_PKT0_SC_lT1_)
        /*0b6c*/ 	.word	0x00000000


	//----- nvinfo : EIATTR_REGCOUNT
	.align		4
.L_691:
        /*0b70*/ 	.byte	0x04, 0x2f
        /*0b72*/ 	.short	(.L_693 - .L_692)
	.align		4
.L_692:
        /*0b74*/ 	.word	index@(_ZN2at6native55_GLOBAL__N__0955718d_22_SparseCsrTensorMath_cu_868dd54534reduce_sparse_csr_dim1_cuda_kernelIilNS1_14ReductionAddOpIlEElEEvPT2_PKT_PKT0_SC_lT1_)
        /*0b78*/ 	.word	0x00000014


	//----- nvinfo : EIATTR_FRAME_SIZE
	.align		4
.L_693:
        /*0b7c*/ 	.byte	0x04, 0x11
        /*0b7e*/ 	.short	(.L_695 - .L_694)
	.align		4
.L_694:
        /*0b80*/ 	.word	index@(_ZN2at6native55_GLOBAL__N__0955718d_22_SparseCsrTensorMath_cu_868dd54534reduce_sparse_csr_dim1_cuda_kernelIilNS1_14ReductionAddOpIlEElEEvPT2_PKT_PKT0_SC_lT1_)
        /*0b84*/ 	.word	0x00000000


	//----- nvinfo : EIATTR_REGCOUNT
	.align		4
.L_695:
        /*0b88*/ 	.byte	0x04, 0x2f
        /*0b8a*/ 	.short	(.L_697 - .L_696)
	.align		4
.L_696:
        /*0b8c*/ 	.word	index@(_ZN2at6native55_GLOBAL__N__0955718d_22_SparseCsrTensorMath_cu_868dd54534reduce_sparse_csr_dim0_cuda_kernelIliNS1_14ReductionAddOpIlEElEEvPT2_PKT0_lPKT_S9_lT1_)
        /*0b90*/ 	.word	0x00000017


	//----- nvinfo : EIATTR_FRAME_SIZE
	.align		4
.L_697:
        /*0b94*/ 	.byte	0x04, 0x11
        /*0b96*/ 	.short	(.L_699 - .L_698)
	.align		4
.L_698:
        /*0b98*/ 	.word	index@(_ZN2at6native55_GLOBAL__N__0955718d_22_SparseCsrTensorMath_cu_868dd54534reduce_sparse_csr_dim0_cuda_kernelIliNS1_14ReductionAddOpIlEElEEvPT2_PKT0_lPKT_S9_lT1_)
        /*0b9c*/ 	.word	0x00000000


	//----- nvinfo : EIATTR_REGCOUNT
	.align		4
.L_699:
        /*0ba0*/ 	.byte	0x04, 0x2f
        /*0ba2*/ 	.short	(.L_701 - .L_700)
	.align		4
.L_700:
        /*0ba4*/ 	.word	index@(_ZN2at6native55_GLOBAL__N__0955718d_22_SparseCsrTensorMath_cu_868dd54534reduce_sparse_csr_dim0_cuda_kernelIllNS1_14ReductionAddOpIlEElEEvPT2_PKT0_lPKT_S9_lT1_)
        /*0ba8*/ 	.word	0x00000018


	//----- nvinfo : EIATTR_FRAME_SIZE
	.align		4
.L_701:
        /*0bac*/ 	.byte	0x04, 0x11
        /*0bae*/ 	.short	(.L_703 - .L_702)
	.align		4
.L_702:
        /*0bb0*/ 	.word	index@(_ZN2at6native55_GLOBAL__N__0955718d_22_SparseCsrTensorMath_cu_868dd54534reduce_sparse_csr_dim0_cuda_kernelIllNS1_14ReductionAddOpIlEElEEvPT2_PKT0_lPKT_S9_lT1_)
        /*0bb4*/ 	.word	0x00000000


	//----- nvinfo : EIATTR_REGCOUNT
	.align		4
.L_703:
        /*0bb8*/ 	.byte	0x04, 0x2f
        /*0bba*/ 	.short	(.L_705 - .L_704)
	.align		4
.L_704:
        /*0bbc*/ 	.word	index@(_ZN2at6native55_GLOBAL__N__0955718d_22_SparseCsrTensorMath_cu_868dd54534reduce_sparse_csr_dim1_cuda_kernelIliNS1_14ReductionAddOpIlEElEEvPT2_PKT_PKT0_SC_lT1_)
        /*0bc0*/ 	.word	0x0000001e


	//----- nvinfo : EIATTR_FRAME_SIZE
	.align		4
.L_705:
        /*0bc4*/ 	.byte	0x04, 0x11
        /*0bc6*/ 	.short	(.L_707 - .L_706)
	.align		4
.L_706:
        /*0bc8*/ 	.word	index@(_ZN2at6native55_GLOBAL__N__0955718d_22_SparseCsrTensorMath_cu_868dd54534reduce_sparse_csr_dim1_cuda_kernelIliNS1_14ReductionAddOpIlEElEEvPT2_PKT_PKT0_SC_lT1_)
        /*0bcc*/ 	.word	0x00000000


	//----- nvinfo : EIATTR_REGCOUNT
	.align		4
.L_707:
        /*0bd0*/ 	.byte	0x04, 0x2f
        /*0bd2*/ 	.short	(.L_709 - .L_708)
	.align		4
.L_708:
        /*0bd4*/ 	.word	index@(_ZN2at6native55_GLOBAL__N__0955718d_22_SparseCsrTensorMath_cu_868dd54534reduce_sparse_csr_dim1_cuda_kernelIllNS1_14ReductionAddOpIlEElEEvPT2_PKT_PKT0_SC_lT1_)
        /*0bd8*/ 	.word	0x00000018


	//----- nvinfo : EIATTR_FRAME_SIZE
	.align		4
.L_709:
        /*0bdc*/ 	.byte	0x04, 0x11
        /*0bde*/ 	.short	(.L_711 - .L_710)
	.align		4
.L_710:
        /*0be0*/ 	.word	index@(_ZN2at6native55_GLOBAL__N__0955718d_22_SparseCsrTensorMath_cu_868dd54534reduce_sparse_csr_dim1_cuda_kernelIllNS1_14ReductionAddOpIlEElEEvPT2_PKT_PKT0_SC_lT1_)
        /*0be4*/ 	.word	0x00000000


	//----- nvinfo : EIATTR_REGCOUNT
	.align		4
.L_711:
        /*0be8*/ 	.byte	0x04, 0x2f
        /*0bea*/ 	.short	(.L_713 - .L_712)
	.align		4
.L_712:
        /*0bec*/ 	.word	index@(_ZN2at6native55_GLOBAL__N__0955718d_22_SparseCsrTensorMath_cu_868dd54534reduce_sparse_csr_dim0_cuda_kernelIsiNS1_14ReductionAddOpIlEElEEvPT2_PKT0_lPKT_S9_lT1_)
        /*0bf0*/ 	.word	0x00000014


	//----- nvinfo : EIATTR_FRAME_SIZE
	.align		4
.L_713:
        /*0bf4*/ 	.byte	0x04, 0x11
        /*0bf6*/ 	.short	(.L_715 - .L_714)
	.align		4
.L_714:
        /*0bf8*/ 	.word	index@(_ZN2at6native55_GLOBAL__N__0955718d_22_SparseCsrTensorMath_cu_868dd54534reduce_sparse_csr_dim0_cuda_kernelIsiNS1_14ReductionAddOpIlEElEEvPT2_PKT0_lPKT_S9_lT1_)
        /*0bfc*/ 	.word	0x00000000


	//----- nvinfo : EIATTR_REGCOUNT
	.align		4
.L_715:
        /*0c00*/ 	.byte	0x04, 0x2f
        /*0c02*/ 	.short	(.L_717 - .L_716)
	.align		4
.L_716:
        /*0c04*/ 	.word	index@(_ZN2at6native55_GLOBAL__N__0955718d_22_SparseCsrTensorMath_cu_868dd54534reduce_sparse_csr_dim0_cuda_kernelIslNS1_14ReductionAddOpIlEElEEvPT2_PKT0_lPKT_S9_lT1_)
        /*0c08*/ 	.word	0x00000018


	//----- nvinfo : EIATTR_FRAME_SIZE
	.align		4
.L_717:
        /*0c0c*/ 	.byte	0x04, 0x11
        /*0c0e*/ 	.short	(.L_719 - .L_718)
	.align		4
.L_718:
        /*0c10*/ 	.word	index@(_ZN2at6native55_GLOBAL__N__0955718d_22_SparseCsrTensorMath_cu_868dd54534reduce_sparse_csr_dim0_cuda_kernelIslNS1_14ReductionAddOpIlEElEEvPT2_PKT0_lPKT_S9_lT1_)
        /*0c14*/ 	.word	0x00000000


	//----- nvinfo : EIATTR_REGCOUNT
	.align		4
.L_719:
        /*0c18*/ 	.byte	0x04, 0x2f
        /*0c1a*/ 	.short	(.L_721 - .L_720)
	.align		4
.L_720:
        /*0c1c*/ 	.word	index@(_ZN2at6native55_GLOBAL__N__0955718d_22_SparseCsrTensorMath_cu_868dd54534reduce_sparse_csr_dim1_cuda_kernelIsiNS1_14ReductionAddOpIlEElEEvPT2_PKT_PKT0_SC_lT1_)
        /*0c20*/ 	.word	0x0000001d


	//----- nvinfo : EIATTR_FRAME_SIZE
	.align		4
.L_721:
        /*0c24*/ 	.byte	0x04, 0x11
        /*0c26*/ 	.short	(.L_723 - .L_722)
	.align		4
.L_722:
        /*0c28*/ 	.word	index@(_ZN2at6native55_GLOBAL__N__0955718d_22_SparseCsrTensorMath_cu_868dd54534reduce_sparse_csr_dim1_cuda_kernelIsiNS1_14ReductionAddOpIlEElEEvPT2_PKT_PKT0_SC_lT1_)
        /*0c2c*/ 	.word	0x00000000


	//----- nvinfo : EIATTR_REGCOUNT
	.align		4
.L_723:
        /*0c30*/ 	.byte	0x04, 0x2f
        /*0c32*/ 	.short	(.L_725 - .L_724)
	.align		4
.L_724:
        /*0c34*/ 	.word	index@(_ZN2at6native55_GLOBAL__N__0955718d_22_SparseCsrTensorMath_cu_868dd54534reduce_sparse_csr_dim1_cuda_kernelIslNS1_14ReductionAddOpIlEElEEvPT2_PKT_PKT0_SC_lT1_)
        /*0c38*/ 	.word	0x00000014


	//----- nvinfo : EIATTR_FRAME_SIZE
	.align		4
.L_725:
        /*0c3c*/ 	.byte	0x04, 0x11
        /*0c3e*/ 	.short	(.L_727 - .L_726)
	.align		4
.L_726:
        /*0c40*/ 	.word	index@(_ZN2at6native55_GLOBAL__N__0955718d_22_SparseCsrTensorMath_cu_868dd54534reduce_sparse_csr_dim1_cuda_kernelIslNS1_14ReductionAddOpIlEElEEvPT2_PKT_PKT0_SC_lT1_)
        /*0c44*/ 	.word	0x00000000


	//----- nvinfo : EIATTR_REGCOUNT
	.align		4
.L_727:
        /*0c48*/ 	.byte	0x04, 0x2f
        /*0c4a*/ 	.short	(.L_729 - .L_728)
	.align		4
.L_728:
        /*0c4c*/ 	.word	index@(_ZN2at6native55_GLOBAL__N__0955718d_22_SparseCsrTensorMath_cu_868dd54534reduce_sparse_csr_dim0_cuda_kernelIdiNS1_14ReductionAddOpIdEEdEEvPT2_PKT0_lPKT_S9_lT1_)
        /*0c50*/ 	.word	0x00000017


	//----- nvinfo : EIATTR_FRAME_SIZE
	.align		4
.L_729:
        /*0c54*/ 	.byte	0x04, 0x11
        /*0c56*/ 	.short	(.L_731 - .L_730)
	.align		4
.L_730:
        /*0c58*/ 	.word	index@(_ZN2at6native55_GLOBAL__N__0955718d_22_SparseCsrTensorMath_cu_868dd54534reduce_sparse_csr_dim0_cuda_kernelIdiNS1_14ReductionAddOpIdEEdEEvPT2_PKT0_lPKT_S9_lT1_)
        /*0c5c*/ 	.word	0x00000000


	//----- nvinfo : EIATTR_REGCOUNT
	.align		4
.L_731:
        /*0c60*/ 	.byte	0x04, 0x2f
        /*0c62*/ 	.short	(.L_733 - .L_732)
	.align		4
.L_732:
        /*0c64*/ 	.word	index@(_ZN2at6native55_GLOBAL__N__0955718d_22_SparseCsrTensorMath_cu_868dd54534reduce_sparse_csr_dim0_cuda_kernelIdlNS1_14ReductionAddOpIdEEdEEvPT2_PKT0_lPKT_S9_lT1_)
        /*0c68*/ 	.word	0x00000018


	//----- nvinfo : EIATTR_FRAME_SIZE
	.align		4
.L_733:
        /*0c6c*/ 	.byte	0x04, 0x11
        /*0c6e*/ 	.short	(.L_735 - .L_734)
	.align		4
.L_734:
        /*0c70*/ 	.word	index@(_ZN2at6native55_GLOBAL__N__0955718d_22_SparseCsrTensorMath_cu_868dd54534reduce_sparse_csr_dim0_cuda_kernelIdlNS1_14ReductionAddOpIdEEdEEvPT2_PKT0_lPKT_S9_lT1_)
        /*0c74*/ 	.word	0x00000000


	//----- nvinfo : EIATTR_REGCOUNT
	.align		4
.L_735:
        /*0c78*/ 	.byte	0x04, 0x2f
        /*0c7a*/ 	.short	(.L_737 - .L_736)
	.align		4
.L_736:
        /*0c7c*/ 	.word	index@(_ZN2at6native55_GLOBAL__N__0955718d_22_SparseCsrTensorMath_cu_868dd54534reduce_sparse_csr_dim1_cuda_kernelIdiNS1_14ReductionAddOpIdEEdEEvPT2_PKT_PKT0_SC_lT1_)
        /*0c80*/ 	.word	0x0000001c


	//----- nvinfo : EIATTR_FRAME_SIZE
	.align		4
.L_737:
        /*0c84*/ 	.byte	0x04, 0x11
        /*0c86*/ 	.short	(.L_739 - .L_738)
	.align		4
.L_738:
        /*0c88*/ 	.word	index@(_ZN2at6native55_GLOBAL__N__0955718d_22_SparseCsrTensorMath_cu_868dd54534reduce_sparse_csr_dim1_cuda_kernelIdiNS1_14ReductionAddOpIdEEdEEvPT2_PKT_PKT0_SC_lT1_)
        /*0c8c*/ 	.word	0x00000000


	//----- nvinfo : EIATTR_REGCOUNT
	.align		4
.L_739:
        /*0c90*/ 	.byte	0x04, 0x2f
        /*0c92*/ 	.short	(.L_741 - .L_740)
	.align		4
.L_740:
        /*0c94*/ 	.word	index@(_ZN2at6native55_GLOBAL__N__0955718d_22_SparseCsrTensorMath_cu_868dd54534reduce_sparse_csr_dim1_cuda_kernelIdlNS1_14ReductionAddOpIdEEdEEvPT2_PKT_PKT0_SC_lT1_)
        /*0c98*/ 	.word	0x0000001e


	//----- nvinfo : EIATTR_FRAME_SIZE
	.align		4
.L_741:
        /*0c9c*/ 	.byte	0x04, 0x11
        /*0c9e*/ 	.short	(.L_743 - .L_742)
	.align		4
.L_742:
        /*0ca0*/ 	.word	index@(_ZN2at6native55_GLOBAL__N__0955718d_22_SparseCsrTensorMath_cu_868dd54534reduce_sparse_csr_dim1_cuda_kernelIdlNS1_14ReductionAddOpIdEEdEEvPT2_PKT_PKT0_SC_lT1_)
        /*0ca4*/ 	.word	0x00000000


	//----- nvinfo : EIATTR_REGCOUNT
	.align		4
.L_743:
        /*0ca8*/ 	.byte	0x04, 0x2f
        /*0caa*/ 	.short	(.L_745 - .L_744)
	.align		4
.L_744:
        /*0cac*/ 	.word	index@(_ZN2at6native55_GLOBAL__N__0955718d_22_SparseCsrTensorMath_cu_868dd54534reduce_sparse_csr_dim0_cuda_kernelIfiNS1_14ReductionAddOpIfEEfEEvPT2_PKT0_lPKT_S9_lT1_)
        /*0cb0*/ 	.word	0x00000016


	//----- nvinfo : EIATTR_FRAME_SIZE
	.align		4
.L_745:
        /*0cb4*/ 	.byte	0x04, 0x11
        /*0cb6*/ 	.short	(.L_747 - .L_746)
	.align		4
.L_746:
        /*0cb8*/ 	.word	index@(_ZN2at6native55_GLOBAL__N__0955718d_22_SparseCsrTensorMath_cu_868dd54534reduce_sparse_csr_dim0_cuda_kernelIfiNS1_14ReductionAddOpIfEEfEEvPT2_PKT0_lPKT_S9_lT1_)
        /*0cbc*/ 	.word	0x00000000


	//----- nvinfo : EIATTR_REGCOUNT
	.align		4
.L_747:
        /*0cc0*/ 	.byte	0x04, 0x2f
        /*0cc2*/ 	.short	(.L_749 - .L_748)
	.align		4
.L_748:
        /*0cc4*/ 	.word	index@(_ZN2at6native55_GLOBAL__N__0955718d_22_SparseCsrTensorMath_cu_868dd54534reduce_sparse_csr_dim0_cuda_kernelIflNS1_14ReductionAddOpIfEEfEEvPT2_PKT0_lPKT_S9_lT1_)
        /*0cc8*/ 	.word	0x00000016


	//----- nvinfo : EIATTR_FRAME_SIZE
	.align		4
.L_749:
        /*0ccc*/ 	.byte	0x04, 0x11
        /*0cce*/ 	.short	(.L_751 - .L_750)
	.align		4
.L_750:
        /*0cd0*/ 	.word	index@(_ZN2at6native55_GLOBAL__N__0955718d_22_SparseCsrTensorMath_cu_868dd54534reduce_sparse_csr_dim0_cuda_kernelIflNS1_14ReductionAddOpIfEEfEEvPT2_PKT0_lPKT_S9_lT1_)
        /*0cd4*/ 	.word	0x00000000


	//----- nvinfo : EIATTR_REGCOUNT
	.align		4
.L_751:
        /*0cd8*/ 	.byte	0x04, 0x2f
        /*0cda*/ 	.short	(.L_753 - .L_752)
	.align		4
.L_752:
        /*0cdc*/ 	.word	index@(_ZN2at6native55_GLOBAL__N__0955718d_22_SparseCsrTensorMath_cu_868dd54534reduce_sparse_csr_dim1_cuda_kernelIfiNS1_14ReductionAddOpIfEEfEEvPT2_PKT_PKT0_SC_lT1_)
        /*0ce0*/ 	.word	0x0000001f


	//----- nvinfo : EIATTR_FRAME_SIZE
	.align		4
.L_753:
        /*0ce4*/ 	.byte	0x04, 0x11
        /*0ce6*/ 	.short	(.L_755 - .L_754)
	.align		4
.L_754:
        /*0ce8*/ 	.word	index@(_ZN2at6native55_GLOBAL__N__0955718d_22_SparseCsrTensorMath_cu_868dd54534reduce_sparse_csr_dim1_cuda_kernelIfiNS1_14ReductionAddOpIfEEfEEvPT2_PKT_PKT0_SC_lT1_)
        /*0cec*/ 	.word	0x00000000


	//----- nvinfo : EIATTR_REGCOUNT
	.align		4
.L_755:
        /*0cf0*/ 	.byte	0x04, 0x2f
        /*0cf2*/ 	.short	(.L_757 - .L_756)
	.align		4
.L_756:
        /*0cf4*/ 	.word	index@(_ZN2at6native55_GLOBAL__N__0955718d_22_SparseCsrTensorMath_cu_868dd54534reduce_sparse_csr_dim1_cuda_kernelIflNS1_14ReductionAddOpIfEEfEEvPT2_PKT_PKT0_SC_lT1_)
        /*0cf8*/ 	.word	0x0000001e


	//----- nvinfo : EIATTR_FRAME_SIZE
	.align		4
.L_757:
        /*0cfc*/ 	.byte	0x04, 0x11
        /*0cfe*/ 	.short	(.L_759 - .L_758)
	.align		4
.L_758:
        /*0d00*/ 	.word	index@(_ZN2at6native55_GLOBAL__N__0955718d_22_SparseCsrTensorMath_cu_868dd54534reduce_sparse_csr_dim1_cuda_kernelIflNS1_14ReductionAddOpIfEEfEEvPT2_PKT_PKT0_SC_lT1_)
        /*0d04*/ 	.word	0x00000000


	//----- nvinfo : EIATTR_REGCOUNT
	.align		4
.L_759:
        /*0d08*/ 	.byte	0x04, 0x2f
        /*0d0a*/ 	.short	(.L_761 - .L_760)
	.align		4
.L_760:
        /*0d0c*/ 	.word	index@(_ZN2at6native55_GLOBAL__N__0955718d_22_SparseCsrTensorMath_cu_868dd54534reduce_sparse_csr_dim0_cuda_kernelIN3c107complexIdEEiNS1_14ReductionAddOpIS5_EES5_EEvPT2_PKT0_lPKT_SC_lT1_)
        /*0d10*/ 	.word	0x0000001c


	//----- nvinfo : EIATTR_FRAME_SIZE
	.align		4
.L_761:
        /*0d14*/ 	.byte	0x04, 0x11
        /*0d16*/ 	.short	(.L_763 - .L_762)
	.align		4
.L_762:
        /*0d18*/ 	.word	index@(_ZN2at6native55_GLOBAL__N__0955718d_22_SparseCsrTensorMath_cu_868dd54534reduce_sparse_csr_dim0_cuda_kernelIN3c107complexIdEEiNS1_14ReductionAddOpIS5_EES5_EEvPT2_PKT0_lPKT_SC_lT1_)
        /*0d1c*/ 	.word	0x00000000


	//----- nvinfo : EIATTR_REGCOUNT
	.align		4
.L_763:
        /*0d20*/ 	.byte	0x04, 0x2f
        /*0d22*/ 	.short	(.L_765 - .L_764)
	.align		4
.L_764:
        /*0d24*/ 	.word	index@(_ZN2at6native55_GLOBAL__N__0955718d_22_SparseCsrTensorMath_cu_868dd54534reduce_sparse_csr_dim0_cuda_kernelIN3c107complexIdEElNS1_14ReductionAddOpIS5_EES5_EEvPT2_PKT0_lPKT_SC_lT1_)
        /*0d28*/ 	.word	0x0000001e


	//----- nvinfo : EIATTR_FRAME_SIZE
	.align		4
.L_765:
        /*0d2c*/ 	.byte	0x04, 0x11
        /*0d2e*/ 	.short	(.L_767 - .L_766)
	.align		4
.L_766:
        /*0d30*/ 	.word	index@(_ZN2at6native55_GLOBAL__N__0955718d_22_SparseCsrTensorMath_cu_868dd54534reduce_sparse_csr_dim0_cuda_kernelIN3c107complexIdEElNS1_14ReductionAddOpIS5_EES5_EEvPT2_PKT0_lPKT_SC_lT1_)
        /*0d34*/ 	.word	0x00000000


	//----- nvinfo : EIATTR_REGCOUNT
	.align		4
.L_767:
        /*0d38*/ 	.byte	0x04, 0x2f
        /*0d3a*/ 	.short	(.L_769 - .L_768)
	.align		4
.L_768:
        /*0d3c*/ 	.word	index@(_ZN2at6native55_GLOBAL__N__0955718d_22_SparseCsrTensorMath_cu_868dd54534reduce_sparse_csr_dim1_cuda_kernelIN3c107complexIdEEiNS1_14ReductionAddOpIS5_EES5_EEvPT2_PKT_PKT0_SF_lT1_)
        /*0d40*/ 	.word	0x00000020


	//----- nvinfo : EIATTR_FRAME_SIZE
	.align		4
.L_769:
        /*0d44*/ 	.byte	0x04, 0x11
        /*0d46*/ 	.short	(.L_771 - .L_770)
	.align		4
.L_770:
        /*0d48*/ 	.word	index@(_ZN2at6native55_GLOBAL__N__0955718d_22_SparseCsrTensorMath_cu_868dd54534reduce_sparse_csr_dim1_cuda_kernelIN3c107complexIdEEiNS1_14ReductionAddOpIS5_EES5_EEvPT2_PKT_PKT0_SF_lT1_)
        /*0d4c*/ 	.word	0x00000000


	//----- nvinfo : EIATTR_REGCOUNT
	.align		4
.L_771:
        /*0d50*/ 	.byte	0x04, 0x2f
        /*0d52*/ 	.short	(.L_773 - .L_772)
	.align		4
.L_772:
        /*0d54*/ 	.word	index@(_ZN2at6native55_GLOBAL__N__0955718d_22_SparseCsrTensorMath_cu_868dd54534reduce_sparse_csr_dim1_cuda_kernelIN3c107complexIdEElNS1_14ReductionAddOpIS5_EES5_EEvPT2_PKT_PKT0_SF_lT1_)
        /*0d58*/ 	.word	0x00000022


	//----- nvinfo : EIATTR_FRAME_SIZE
	.align		4
.L_773:
        /*0d5c*/ 	.byte	0x04, 0x11
        /*0d5e*/ 	.short	(.L_775 - .L_774)
	.align		4
.L_774:
        /*0d60*/ 	.word	index@(_ZN2at6native55_GLOBAL__N__0955718d_22_SparseCsrTensorMath_cu_868dd54534reduce_sparse_csr_dim1_cuda_kernelIN3c107complexIdEElNS1_14ReductionAddOpIS5_EES5_EEvPT2_PKT_PKT0_SF_lT1_)
        /*0d64*/ 	.word	0x00000000


	//----- nvinfo : EIATTR_REGCOUNT
	.align		4
.L_775:
        /*0d68*/ 	.byte	0x04, 0x2f
        /*0d6a*/ 	.short	(.L_777 - .L_776)
	.align		4
.L_776:
        /*0d6c*/ 	.word	index@(_ZN2at6native55_GLOBAL__N__0955718d_22_SparseCsrTensorMath_cu_868dd54534reduce_sparse_csr_dim0_cuda_kernelIN3c107complexIfEEiNS1_14ReductionAddOpIS5_EES5_EEvPT2_PKT0_lPKT_SC_lT1_)
        /*0d70*/ 	.word	0x00000017


	//----- nvinfo : EIATTR_FRAME_SIZE
	.align		4
.L_777:
        /*0d74*/ 	.byte	0x04, 0x11
        /*0d76*/ 	.short	(.L_779 - .L_778)
	.align		4
.L_778:
        /*0d78*/ 	.word	index@(_ZN2at6native55_GLOBAL__N__0955718d_22_SparseCsrTensorMath_cu_868dd54534reduce_sparse_csr_dim0_cuda_kernelIN3c107complexIfEEiNS1_14ReductionAddOpIS5_EES5_EEvPT2_PKT0_lPKT_SC_lT1_)
        /*0d7c*/ 	.word	0x00000000


	//----- nvinfo : EIATTR_REGCOUNT
	.align		4
.L_779:
        /*0d80*/ 	.byte	0x04, 0x2f
        /*0d82*/ 	.short	(.L_781 - .L_780)
	.align		4
.L_780:
        /*0d84*/ 	.word	index@(_ZN2at6native55_GLOBAL__N__0955718d_22_SparseCsrTensorMath_cu_868dd54534reduce_sparse_csr_dim0_cuda_kernelIN3c107complexIfEElNS1_14ReductionAddOpIS5_EES5_EEvPT2_PKT0_lPKT_SC_lT1_)
        /*0d88*/ 	.word	0x00000019


	//----- nvinfo : EIATTR_FRAME_SIZE
	.align		4
.L_781:
        /*0d8c*/ 	.byte	0x04, 0x11
        /*0d8e*/ 	.short	(.L_783 - .L_782)
	.align		4
.L_782:
        /*0d90*/ 	.word	index@(_ZN2at6native55_GLOBAL__N__0955718d_22_SparseCsrTensorMath_cu_868dd54534reduce_sparse_csr_dim0_cuda_kernelIN3c107complexIfEElNS1_14ReductionAddOpIS5_EES5_EEvPT2_PKT0_lPKT_SC_lT1_)
        /*0d94*/ 	.word	0x00000000


	//----- nvinfo : EIATTR_REGCOUNT
	.align		4
.L_783:
        /*0d98*/ 	.byte	0x04, 0x2f
        /*0d9a*/ 	.short	(.L_785 - .L_784)
	.align		4
.L_784:
        /*0d9c*/ 	.word	index@(_ZN2at6native55_GLOBAL__N__0955718d_22_SparseCsrTensorMath_cu_868dd54534reduce_sparse_csr_dim1_cuda_kernelIN3c107complexIfEEiNS1_14ReductionAddOpIS5_EES5_EEvPT2_PKT_PKT0_SF_lT1_)
        /*0da0*/ 	.word	0x0000001f


	//----- nvinfo : EIATTR_FRAME_SIZE
	.align		4
.L_785:
        /*0da4*/ 	.byte	0x04, 0x11
        /*0da6*/ 	.short	(.L_787 - .L_786)
	.align		4
.L_786:
        /*0da8*/ 	.word	index@(_ZN2at6native55_GLOBAL__N__0955718d_22_SparseCsrTensorMath_cu_868dd54534reduce_sparse_csr_dim1_cuda_kernelIN3c107complexIfEEiNS1_14ReductionAddOpIS5_EES5_EEvPT2_PKT_PKT0_SF_lT1_)
        /*0dac*/ 	.word	0x00000000


	//----- nvinfo : EIATTR_REGCOUNT
	.align		4
.L_787:
        /*0db0*/ 	.byte	0x04, 0x2f
        /*0db2*/ 	.short	(.L_789 - .L_788)
	.align		4
.L_788:
        /*0db4*/ 	.word	index@(_ZN2at6native55_GLOBAL__N__0955718d_22_SparseCsrTensorMath_cu_868dd54534reduce_sparse_csr_dim1_cuda_kernelIN3c107complexIfEElNS1_14ReductionAddOpIS5_EES5_EEvPT2_PKT_PKT0_SF_lT1_)
        /*0db8*/ 	.word	0x00000020


	//----- nvinfo : EIATTR_FRAME_SIZE
	.align		4
.L_789:
        /*0dbc*/ 	.byte	0x04, 0x11
        /*0dbe*/ 	.short	(.L_791 - .L_790)
	.align		4
.L_790:
        /*0dc0*/ 	.word	index@(_ZN2at6native55_GLOBAL__N__0955718d_22_SparseCsrTensorMath_cu_868dd54534reduce_sparse_csr_dim1_cuda_kernelIN3c107complexIfEElNS1_14ReductionAddOpIS5_EES5_EEvPT2_PKT_PKT0_SF_lT1_)
        /*0dc4*/ 	.word	0x00000000


	//----- nvinfo : EIATTR_REGCOUNT
	.align		4
.L_791:
        /*0dc8*/ 	.byte	0x04, 0x2f
        /*0dca*/ 	.short	(.L_793 - .L_792)
	.align		4
.L_792:
        /*0dcc*/ 	.word	index@(_ZN2at6native55_GLOBAL__N__0955718d_22_SparseCsrTensorMath_cu_868dd54534reduce_sparse_csr_dim0_cuda_kernelIN3c104HalfEiNS1_14ReductionAddOpIfEEfEEvPT2_PKT0_lPKT_SB_lT1_)
        /*0dd0*/ 	.word	0x00000014


	//----- nvinfo : EIATTR_FRAME_SIZE
	.align		4
.L_793:
        /*0dd4*/ 	.byte	0x04, 0x11
        /*0dd6*/ 	.short	(.L_795 - .L_794)
	.align		4
.L_794:
        /*0dd8*/ 	.word	index@(_ZN2at6native55_GLOBAL__N__0955718d_22_SparseCsrTensorMath_cu_868dd54534reduce_sparse_csr_dim0_cuda_kernelIN3c104HalfEiNS1_14ReductionAddOpIfEEfEEvPT2_PKT0_lPKT_SB_lT1_)
        /*0ddc*/ 	.word	0x00000000


	//----- nvinfo : EIATTR_REGCOUNT
	.align		4
.L_795:
        /*0de0*/ 	.byte	0x04, 0x2f
        /*0de2*/ 	.short	(.L_797 - .L_796)
	.align		4
.L_796:
        /*0de4*/ 	.word	index@(_ZN2at6native55_GLOBAL__N__0955718d_22_SparseCsrTensorMath_cu_868dd54534reduce_sparse_csr_dim0_cuda_kernelIN3c104HalfElNS1_14ReductionAddOpIfEEfEEvPT2_PKT0_lPKT_SB_lT1_)
        /*0de8*/ 	.word	0x00000016


	//----- nvinfo : EIATTR_FRAME_SIZE
	.align		4
.L_797:
        /*0dec*/ 	.byte	0x04, 0x11
        /*0dee*/ 	.short	(.L_799 - .L_798)
	.align		4
.L_798:
        /*0df0*/ 	.word	index@(_ZN2at6native55_GLOBAL__N__0955718d_22_SparseCsrTensorMath_cu_868dd54534reduce_sparse_csr_dim0_cuda_kernelIN3c104HalfElNS1_14ReductionAddOpIfEEfEEvPT2_PKT0_lPKT_SB_lT1_)
        /*0df4*/ 	.word	0x00000000


	//----- nvinfo : EIATTR_REGCOUNT
	.align		4
.L_799:
        /*0df8*/ 	.byte	0x04, 0x2f
        /*0dfa*/ 	.short	(.L_801 - .L_800)
	.align		4
.L_800:
        /*0dfc*/ 	.word	index@(_ZN2at6native55_GLOBAL__N__0955718d_22_SparseCsrTensorMath_cu_868dd54534reduce_sparse_csr_dim1_cuda_kernelIN3c104HalfEiNS1_14ReductionAddOpIfEEfEEvPT2_PKT_PKT0_SE_lT1_)
        /*0e00*/ 	.word	0x0000001c


	//----- nvinfo : EIATTR_FRAME_SIZE
	.align		4
.L_801:
        /*0e04*/ 	.byte	0x04, 0x11
        /*0e06*/ 	.short	(.L_803 - .L_802)
	.align		4
.L_802:
        /*0e08*/ 	.word	index@(_ZN2at6native55_GLOBAL__N__0955718d_22_SparseCsrTensorMath_cu_868dd54534reduce_sparse_csr_dim1_cuda_kernelIN3c104HalfEiNS1_14ReductionAddOpIfEEfEEvPT2_PKT_PKT0_SE_lT1_)
        /*0e0c*/ 	.word	0x00000000


	//----- nvinfo : EIATTR_REGCOUNT
	.align		4
.L_803:
        /*0e10*/ 	.byte	0x04, 0x2f
        /*0e12*/ 	.short	(.L_805 - .L_804)
	.align		4
.L_804:
        /*0e14*/ 	.word	index@(_ZN2at6native55_GLOBAL__N__0955718d_22_SparseCsrTensorMath_cu_868dd54534reduce_sparse_csr_dim1_cuda_kernelIN3c104HalfElNS1_14ReductionAddOpIfEEfEEvPT2_PKT_PKT0_SE_lT1_)
        /*0e18*/ 	.word	0x0000001d


	//----- nvinfo : EIATTR_FRAME_SIZE
	.align		4
.L_805:
        /*0e1c*/ 	.byte	0x04, 0x11
        /*0e1e*/ 	.short	(.L_807 - .L_806)
	.align		4
.L_806:
        /*0e20*/ 	.word	index@(_ZN2at6native55_GLOBAL__N__0955718d_22_SparseCsrTensorMath_cu_868dd54534reduce_sparse_csr_dim1_cuda_kernelIN3c104HalfElNS1_14ReductionAddOpIfEEfEEvPT2_PKT_PKT0_SE_lT1_)
        /*0e24*/ 	.word	0x00000000


	//----- nvinfo : EIATTR_REGCOUNT
	.align		4
.L_807:
        /*0e28*/ 	.byte	0x04, 0x2f
        /*0e2a*/ 	.short	(.L_809 - .L_808)
	.align		4
.L_808:
        /*0e2c*/ 	.word	index@(_ZN2at6native55_GLOBAL__N__0955718d_22_SparseCsrTensorMath_cu_868dd54534reduce_sparse_csr_dim0_cuda_kernelIN3c108BFloat16EiNS1_14ReductionAddOpIfEEfEEvPT2_PKT0_lPKT_SB_lT1_)
        /*0e30*/ 	.word	0x00000014


	//----- nvinfo : EIATTR_FRAME_SIZE
	.align		4
.L_809:
        /*0e34*/ 	.byte	0x04, 0x11
        /*0e36*/ 	.short	(.L_811 - .L_810)
	.align		4
.L_810:
        /*0e38*/ 	.word	index@(_ZN2at6native55_GLOBAL__N__0955718d_22_SparseCsrTensorMath_cu_868dd54534reduce_sparse_csr_dim0_cuda_kernelIN3c108BFloat16EiNS1_14ReductionAddOpIfEEfEEvPT2_PKT0_lPKT_SB_lT1_)
        /*0e3c*/ 	.word	0x00000000


	//----- nvinfo : EIATTR_REGCOUNT
	.align		4
.L_811:
        /*0e40*/ 	.byte	0x04, 0x2f
        /*0e42*/ 	.short	(.L_813 - .L_812)
	.align		4
.L_812:
        /*0e44*/ 	.word	index@(_ZN2at6native55_GLOBAL__N__0955718d_22_SparseCsrTensorMath_cu_868dd54534reduce_sparse_csr_dim0_cuda_kernelIN3c108BFloat16ElNS1_14ReductionAddOpIfEEfEEvPT2_PKT0_lPKT_SB_lT1_)
        /*0e48*/ 	.word	0x00000016


	//----- nvinfo : EIATTR_FRAME_SIZE
	.align		4
.L_813:
        /*0e4c*/ 	.byte	0x04, 0x11
        /*0e4e*/ 	.short	(.L_815 - .L_814)
	.align		4
.L_814:
        /*0e50*/ 	.word	index@(_ZN2at6native55_GLOBAL__N__0955718d_22_SparseCsrTensorMath_cu_868dd54534reduce_sparse_csr_dim0_cuda_kernelIN3c108BFloat16ElNS1_14ReductionAddOpIfEEfEEvPT2_PKT0_lPKT_SB_lT1_)
        /*0e54*/ 	.word	0x00000000


	//----- nvinfo : EIATTR_REGCOUNT
	.align		4
.L_815:
        /*0e58*/ 	.byte	0x04, 0x2f
        /*0e5a*/ 	.short	(.L_817 - .L_816)
	.align		4
.L_816:
        /*0e5c*/ 	.word	index@(_ZN2at6native55_GLOBAL__N__0955718d_22_SparseCsrTensorMath_cu_868dd54534reduce_sparse_csr_dim1_cuda_kernelIN3c108BFloat16EiNS1_14ReductionAddOpIfEEfEEvPT2_PKT_PKT0_SE_lT1_)
        /*0e60*/ 	.word	0x0000001c


	//----- nvinfo : EIATTR_FRAME_SIZE
	.align		4
.L_817:
        /*0e64*/ 	.byte	0x04, 0x11
        /*0e66*/ 	.short	(.L_819 - .L_818)
	.align		4
.L_818:
        /*0e68*/ 	.word	index@(_ZN2at6native55_GLOBAL__N__0955718d_22_SparseCsrTensorMath_cu_868dd54534reduce_sparse_csr_dim1_cuda_kernelIN3c108BFloat16EiNS1_14ReductionAddOpIfEEfEEvPT2_PKT_PKT0_SE_lT1_)
        /*0e6c*/ 	.word	0x00000000


	//----- nvinfo : EIATTR_REGCOUNT
	.align		4
.L_819:
        /*0e70*/ 	.byte	0x04, 0x2f
        /*0e72*/ 	.short	(.L_821 - .L_820)
	.align		4
.L_820:
        /*0e74*/ 	.word	index@(_ZN2at6native55_GLOBAL__N__0955718d_22_SparseCsrTensorMath_cu_868dd54534reduce_sparse_csr_dim1_cuda_kernelIN3c108BFloat16ElNS1_14ReductionAddOpIfEEfEEvPT2_PKT_PKT0_SE_lT1_)
        /*0e78*/ 	.word	0x0000001d


	//----- nvinfo : EIATTR_FRAME_SIZE
	.align		4
.L_821:
        /*0e7c*/ 	.byte	0x04, 0x11
        /*0e7e*/ 	.short	(.L_823 - .L_822)
	.align		4
.L_822:
        /*0e80*/ 	.word	index@(_ZN2at6native55_GLOBAL__N__0955718d_22_SparseCsrTensorMath_cu_868dd54534reduce_sparse_csr_dim1_cuda_kernelIN3c108BFloat16ElNS1_14ReductionAddOpIfEEfEEvPT2_PKT_PKT0_SE_lT1_)
        /*0e84*/ 	.word	0x00000000


	//----- nvinfo : EIATTR_REGCOUNT
	.align		4
.L_823:
        /*0e88*/ 	.byte	0x04, 0x2f
        /*0e8a*/ 	.short	(.L_825 - .L_824)
	.align		4
.L_824:
        /*0e8c*/ 	.word	index@(_ZN2at6native55_GLOBAL__N__0955718d_22_SparseCsrTensorMath_cu_868dd54534reduce_sparse_csr_dim0_cuda_kernelIhiNS1_14ReductionMulOpIhEElEEvPT2_PKT0_lPKT_S9_lT1_)
        /*0e90*/ 	.word	0x00000013


	//----- nvinfo : EIATTR_FRAME_SIZE
	.align		4
.L_825:
        /*0e94*/ 	.byte	0x04, 0x11
        /*0e96*/ 	.short	(.L_827 - .L_826)
	.align		4
.L_826:
        /*0e98*/ 	.word	index@(_ZN2at6native55_GLOBAL__N__0955718d_22_SparseCsrTensorMath_cu_868dd54534reduce_sparse_csr_dim0_cuda_kernelIhiNS1_14ReductionMulOpIhEElEEvPT2_PKT0_lPKT_S9_lT1_)
        /*0e9c*/ 	.word	0x00000000


	//----- nvinfo : EIATTR_REGCOUNT
	.align		4
.L_827:
        /*0ea0*/ 	.byte	0x04, 0x2f
        /*0ea2*/ 	.short	(.L_829 - .L_828)
	.align		4
.L_828:
        /*0ea4*/ 	.word	index@(_ZN2at6native55_GLOBAL__N__0955718d_22_SparseCsrTensorMath_cu_868dd54534reduce_sparse_csr_dim0_cuda_kernelIhlNS1_14ReductionMulOpIhEElEEvPT2_PKT0_lPKT_S9_lT1_)
        /*0ea8*/ 	.word	0x00000016


	//----- nvinfo : EIATTR_FRAME_SIZE
	.align		4
.L_829:
        /*0eac*/ 	.byte	0x04, 0x11
        /*0eae*/ 	.short	(.L_831 - .L_830)
	.align		4
.L_830:
        /*0eb0*/ 	.word	index@(_ZN2at6native55_GLOBAL__N__0955718d_22_SparseCsrTensorMath_cu_868dd54534reduce_sparse_csr_dim0_cuda_kernelIhlNS1_14ReductionMulOpIhEElEEvPT2_PKT0_lPKT_S9_lT1_)
        /*0eb4*/ 	.word	0x00000000


	//----- nvinfo : EIATTR_REGCOUNT
	.align		4
.L_831:
        /*0eb8*/ 	.byte	0x04, 0x2f
        /*0eba*/ 	.short	(.L_833 - .L_832)
	.align		4
.L_832:
        /*0ebc*/ 	.word	index@(_ZN2at6native55_GLOBAL__N__0955718d_22_SparseCsrTensorMath_cu_868dd54534reduce_sparse_csr_dim1_cuda_kernelIhiNS1_14ReductionMulOpIhEElEEvPT2_PKT_PKT0_SC_lT1_)
        /*0ec0*/ 	.word	0x0000001c


	//----- nvinfo : EIATTR_FRAME_SIZE
	.align		4
.L_833:
        /*0ec4*/ 	.byte	0x04, 0x11
        /*0ec6*/ 	.short	(.L_835 - .L_834)
	.align		4
.L_834:
        /*0ec8*/ 	.word	index@(_ZN2at6native55_GLOBAL__N__0955718d_22_SparseCsrTensorMath_cu_868dd54534reduce_sparse_csr_dim1_cuda_kernelIhiNS1_14ReductionMulOpIhEElEEvPT2_PKT_PKT0_SC_lT1_)
        /*0ecc*/ 	.word	0x00000000


	//----- nvinfo : EIATTR_REGCOUNT
	.align		4
.L_835:
        /*0ed0*/ 	.byte	0x04, 0x2f
        /*0ed2*/ 	.short	(.L_837 - .L_836)
	.align		4
.L_836:
        /*0ed4*/ 	.word	index@(_ZN2at6native55_GLOBAL__N__0955718d_22_SparseCsrTensorMath_cu_868dd54534reduce_sparse_csr_dim1_cuda_kernelIhlNS1_14ReductionMulOpIhEElEEvPT2_PKT_PKT0_SC_lT1_)
        /*0ed8*/ 	.word	0x00000012


	//----- nvinfo : EIATTR_FRAME_SIZE
	.align		4
.L_837:
        /*0edc*/ 	.byte	0x04, 0x11
        /*0ede*/ 	.short	(.L_839 - .L_838)
	.align		4
.L_838:
        /*0ee0*/ 	.word	index@(_ZN2at6native55_GLOBAL__N__0955718d_22_SparseCsrTensorMath_cu_868dd54534reduce_sparse_csr_dim1_cuda_kernelIhlNS1_14ReductionMulOpIhEElEEvPT2_PKT_PKT0_SC_lT1_)
        /*0ee4*/ 	.word	0x00000000


	//----- nvinfo : EIATTR_REGCOUNT
	.align		4
.L_839:
        /*0ee8*/ 	.byte	0x04, 0x2f
        /*0eea*/ 	.short	(.L_841 - .L_840)
	.align		4
.L_840:
        /*0eec*/ 	.word	index@(_ZN2at6native55_GLOBAL__N__0955718d_22_SparseCsrTensorMath_cu_868dd54534reduce_sparse_csr_dim0_cuda_kernelIaiNS1_14ReductionMulOpIaEElEEvPT2_PKT0_lPKT_S9_lT1_)
        /*0ef0*/ 	.word	0x00000018


	//----- nvinfo : EIATTR_FRAME_SIZE
	.align		4
.L_841:
        /*0ef4*/ 	.byte	0x04, 0x11
        /*0ef6*/ 	.short	(.L_843 - .L_842)
	.align		4
.L_842:
        /*0ef8*/ 	.word	index@(_ZN2at6native55_GLOBAL__N__0955718d_22_SparseCsrTensorMath_cu_868dd54534reduce_sparse_csr_dim0_cuda_kernelIaiNS1_14ReductionMulOpIaEElEEvPT2_PKT0_lPKT_S9_lT1_)
        /*0efc*/ 	.word	0x00000000


	//----- nvinfo : EIATTR_REGCOUNT
	.align		4
.L_843:
        /*0f00*/ 	.byte	0x04, 0x2f
        /*0f02*/ 	.short	(.L_845 - .L_844)
	.align		4
.L_844:
        /*0f04*/ 	.word	index@(_ZN2at6native55_GLOBAL__N__0955718d_22_SparseCsrTensorMath_cu_868dd54534reduce_sparse_csr_dim0_cuda_kernelIalNS1_14ReductionMulOpIaEElEEvPT2_PKT0_lPKT_S9_lT1_)
        /*0f08*/ 	.word	0x00000017


	//----- nvinfo : EIATTR_FRAME_SIZE
	.align		4
.L_845:
        /*0f0c*/ 	.byte	0x04, 0x11
        /*0f0e*/ 	.short	(.L_847 - .L_846)
	.align		4
.L_846:
        /*0f10*/ 	.word	index@(_ZN2at6native55_GLOBAL__N__0955718d_22_SparseCsrTensorMath_cu_868dd54534reduce_sparse_csr_dim0_cuda_kernelIalNS1_14ReductionMulOpIaEElEEvPT2_PKT0_lPKT_S9_lT1_)
        /*0f14*/ 	.word	0x00000000


	//----- nvinfo : EIATTR_REGCOUNT
	.align		4
.L_847:
        /*0f18*/ 	.byte	0x04, 0x2f
        /*0f1a*/ 	.short	(.L_849 - .L_848)
	.align		4
.L_848:
        /*0f1c*/ 	.word	index@(_ZN2at6native55_GLOBAL__N__0955718d_22_SparseCsrTensorMath_cu_868dd54534reduce_sparse_csr_dim1_cuda_kernelIaiNS1_14ReductionMulOpIaEElEEvPT2_PKT_PKT0_SC_lT1_)
        /*0f20*/ 	.word	0x0000001c


	//----- nvinfo : EIATTR_FRAME_SIZE
	.align		4
.L_849:
        /*0f24*/ 	.byte	0x04, 0x11
        /*0f26*/ 	.short	(.L_851 - .L_850)
	.align		4
.L_850:
        /*0f28*/ 	.word	index@(_ZN2at6native55_GLOBAL__N__0955718d_22_SparseCsrTensorMath_cu_868dd54534reduce_sparse_csr_dim1_cuda_kernelIaiNS1_14ReductionMulOpIaEElEEvPT2_PKT_PKT0_SC_lT1_)
        /*0f2c*/ 	.word	0x00000000


	//----- nvinfo : EIATTR_REGCOUNT
	.align		4
.L_851:
        /*0f30*/ 	.byte	0x04, 0x2f
        /*0f32*/ 	.short	(.L_853 - .L_852)
	.align		4
.L_852:
        /*0f34*/ 	.word	index@(_ZN2at6native55_GLOBAL__N__0955718d_22_SparseCsrTensorMath_cu_868dd54534reduce_sparse_csr_dim1_cuda_kernelIalNS1_14ReductionMulOpIaEElEEvPT2_PKT_PKT0_SC_lT1_)
        /*0f38*/ 	.word	0x00000012


	//----- nvinfo : EIATTR_FRAME_SIZE
	.align		4
.L_853:
        /*0f3c*/ 	.byte	0x04, 0x11
        /*0f3e*/ 	.short	(.L_855 - .L_854)
	.align		4
.L_854:
        /*0f40*/ 	.word	index@(_ZN2at6native55_GLOBAL__N__0955718d_22_SparseCsrTensorMath_cu_868dd54534reduce_sparse_csr_dim1_cuda_kernelIalNS1_14ReductionMulOpIaEElEEvPT2_PKT_PKT0_SC_lT1_)
        /*0f44*/ 	.word	0x00000000


	//----- nvinfo : EIATTR_REGCOUNT
	.align		4
.L_855:
        /*0f48*/ 	.byte	0x04, 0x2f
        /*0f4a*/ 	.short	(.L_857 - .L_856)
	.align		4
.L_856:
        /*0f4c*/ 	.word	index@(_ZN2at6native55_GLOBAL__N__0955718d_22_SparseCsrTensorMath_cu_868dd54534reduce_sparse_csr_dim0_cuda_kernelIiiNS1_14ReductionMulOpIiEElEEvPT2_PKT0_lPKT_S9_lT1_)
        /*0f50*/ 	.word	0x00000018


	//----- nvinfo : EIATTR_FRAME_SIZE
	.align		4
.L_857:
        /*0f54*/ 	.byte	0x04, 0x11
        /*0f56*/ 	.short	(.L_859 - .L_858)
	.align		4
.L_858:
        /*0f58*/ 	.word	index@(_ZN2at6native55_GLOBAL__N__0955718d_22_SparseCsrTensorMath_cu_868dd54534reduce_sparse_csr_dim0_cuda_kernelIiiNS1_14ReductionMulOpIiEElEEvPT2_PKT0_lPKT_S9_lT1_)
        /*0f5c*/ 	.word	0x00000000


	//----- nvinfo : EIATTR_REGCOUNT
	.align		4
.L_859:
        /*0f60*/ 	.byte	0x04, 0x2f
        /*0f62*/ 	.short	(.L_861 - .L_860)
	.align		4
.L_860:
        /*0f64*/ 	.word	index@(_ZN2at6native55_GLOBAL__N__0955718d_22_SparseCsrTensorMath_cu_868dd54534reduce_sparse_csr_dim0_cuda_kernelIilNS1_14ReductionMulOpIiEElEEvPT2_PKT0_lPKT_S9_lT1_)
        /*0f68*/ 	.word	0x0000001a


	//----- nvinfo : EIATTR_FRAME_SIZE
	.align		4
.L_861:
        /*0f6c*/ 	.byte	0x04, 0x11
        /*0f6e*/ 	.short	(.L_863 - .L_862)
	.align		4
.L_862:
        /*0f70*/ 	.word	index@(_ZN2at6native55_GLOBAL__N__0955718d_22_SparseCsrTensorMath_cu_868dd54534reduce_sparse_csr_dim0_cuda_kernelIilNS1_14ReductionMulOpIiEElEEvPT2_PKT0_lPKT_S9_lT1_)
        /*0f74*/ 	.word	0x00000000


	//----- nvinfo : EIATTR_REGCOUNT
	.align		4
.L_863:
        /*0f78*/ 	.byte	0x04, 0x2f
        /*0f7a*/ 	.short	(.L_865 - .L_864)
	.align		4
.L_864:
        /*0f7c*/ 	.word	index@(_ZN2at6native55_GLOBAL__N__0955718d_22_SparseCsrTensorMath_cu_868dd54534reduce_sparse_csr_dim1_cuda_kernelIiiNS1_14ReductionMulOpIiEElEEvPT2_PKT_PKT0_SC_lT1_)
        /*0f80*/ 	.word	0x0000001f


	//----- nvinfo : EIATTR_FRAME_SIZE
	.align		4
.L_865:
        /*0f84*/ 	.byte	0x04, 0x11
        /*0f86*/ 	.short	(.L_867 - .L_866)
	.align		4
.L_866:
        /*0f88*/ 	.word	index@(_ZN2at6native55_GLOBAL__N__0955718d_22_SparseCsrTensorMath_cu_868dd54534reduce_sparse_csr_dim1_cuda_kernelIiiNS1_14ReductionMulOpIiEElEEvPT2_PKT_PKT0_SC_lT1_)
        /*0f8c*/ 	.word	0x00000000


	//----- nvinfo : EIATTR_REGCOUNT
	.align		4
.L_867:
        /*0f90*/ 	.byte	0x04, 0x2f
        /*0f92*/ 	.short	(.L_869 - .L_868)
	.align		4
.L_868:
        /*0f94*/ 	.word	index@(_ZN2at6native55_GLOBAL__N__0955718d_22_SparseCsrTensorMath_cu_868dd54534reduce_sparse_csr_dim1_cuda_kernelIilNS1_14ReductionMulOpIiEElEEvPT2_PKT_PKT0_SC_lT1_)
        /*0f98*/ 	.word	0x00000013


	//----- nvinfo : EIATTR_FRAME_SIZE
	.align		4
.L_869:
        /*0f9c*/ 	.byte	0x04, 0x11
        /*0f9e*/ 	.short	(.L_871 - .L_870)
	.align		4
.L_870:
        /*0fa0*/ 	.word	index@(_ZN2at6native55_GLOBAL__N__0955718d_22_SparseCsrTensorMath_cu_868dd54534reduce_sparse_csr_dim1_cuda_kernelIilNS1_14ReductionMulOpIiEElEEvPT2_PKT_PKT0_SC_lT1_)
        /*0fa4*/ 	.word	0x00000000


	//----- nvinfo : EIATTR_REGCOUNT
	.align		4
.L_871:
        /*0fa8*/ 	.byte	0x04, 0x2f
        /*0faa*/ 	.short	(.L_873 - .L_872)
	.align		4
.L_872:
        /*0fac*/ 	.word	index@(_ZN2at6native55_GLOBAL__N__0955718d_22_SparseCsrTensorMath_cu_868dd54534reduce_sparse_csr_dim0_cuda_kernelIliNS1_14ReductionMulOpIlEElEEvPT2_PKT0_lPKT_S9_lT1_)
        /*0fb0*/ 	.word	0x00000018


	//----- nvinfo : EIATTR_FRAME_SIZE
	.align		4
.L_873:
        /*0fb4*/ 	.byte	0x04, 0x11
        /*0fb6*/ 	.short	(.L_875 - .L_874)
	.align		4
.L_874:
        /*0fb8*/ 	.word	index@(_ZN2at6native55_GLOBAL__N__0955718d_22_SparseCsrTensorMath_cu_868dd54534reduce_sparse_csr_dim0_cuda_kernelIliNS1_14ReductionMulOpIlEElEEvPT2_PKT0_lPKT_S9_lT1_)
        /*0fbc*/ 	.word	0x00000000


	//----- nvinfo : EIATTR_REGCOUNT
	.align		4
.L_875:
        /*0fc0*/ 	.byte	0x04, 0x2f
        /*0fc2*/ 	.short	(.L_877 - .L_876)
	.align		4
.L_876:
        /*0fc4*/ 	.word	index@(_ZN2at6native55_GLOBAL__N__0955718d_22_SparseCsrTensorMath_cu_868dd54534reduce_sparse_csr_dim0_cuda_kernelIllNS1_14ReductionMulOpIlEElEEvPT2_PKT0_lPKT_S9_lT1_)
        /*0fc8*/ 	.word	0x0000001a


	//----- nvinfo : EIATTR_FRAME_SIZE
	.align		4
.L_877:
        /*0fcc*/ 	.byte	0x04, 0x11
        /*0fce*/ 	.short	(.L_879 - .L_878)
	.align		4
.L_878:
        /*0fd0*/ 	.word	index@(_ZN2at6native55_GLOBAL__N__0955718d_22_SparseCsrTensorMath_cu_868dd54534reduce_sparse_csr_dim0_cuda_kernelIllNS1_14ReductionMulOpIlEElEEvPT2_PKT0_lPKT_S9_lT1_)
        /*0fd4*/ 	.word	0x00000000


	//----- nvinfo : EIATTR_REGCOUNT
	.align		4
.L_879:
        /*0fd8*/ 	.byte	0x04, 0x2f
        /*0fda*/ 	.short	(.L_881 - .L_880)
	.align		4
.L_880:
        /*0fdc*/ 	.word	index@(_ZN2at6native55_GLOBAL__N__0955718d_22_SparseCsrTensorMath_cu_868dd54534reduce_sparse_csr_dim1_cuda_kernelIliNS1_14ReductionMulOpIlEElEEvPT2_PKT_PKT0_SC_lT1_)
        /*0fe0*/ 	.word	0x0000001c


	//----- nvinfo : EIATTR_FRAME_SIZE
	.align		4
.L_881:
        /*0fe4*/ 	.byte	0x04, 0x11
        /*0fe6*/ 	.short	(.L_883 - .L_882)
	.align		4
.L_882:
        /*0fe8*/ 	.word	index@(_ZN2at6native55_GLOBAL__N__0955718d_22_SparseCsrTensorMath_cu_868dd54534reduce_sparse_csr_dim1_cuda_kernelIliNS1_14ReductionMulOpIlEElEEvPT2_PKT_PKT0_SC_lT1_)
        /*0fec*/ 	.word	0x00000000


	//----- nvinfo : EIATTR_REGCOUNT
	.align		4
.L_883:
        /*0ff0*/ 	.byte	0x04, 0x2f
        /*0ff2*/ 	.short	(.L_885 - .L_884)
	.align		4
.L_884:
        /*0ff4*/ 	.word	index@(_ZN2at6native55_GLOBAL__N__0955718d_22_SparseCsrTensorMath_cu_868dd54534reduce_sparse_csr_dim1_cuda_kernelIllNS1_14ReductionMulOpIlEElEEvPT2_PKT_PKT0_SC_lT1_)
        /*0ff8*/ 	.word	0x00000018


	//----- nvinfo : EIATTR_FRAME_SIZE
	.align		4
.L_885:
        /*0ffc*/ 	.byte	0x04, 0x11
        /*0ffe*/ 	.short	(.L_887 - .L_886)
	.align		4
.L_886:
        /*1000*/ 	.word	index@(_ZN2at6native55_GLOBAL__N__0955718d_22_SparseCsrTensorMath_cu_868dd54534reduce_sparse_csr_dim1_cuda_kernelIllNS1_14ReductionMulOpIlEElEEvPT2_PKT_PKT0_SC_lT1_)
        /*1004*/ 	.word	0x00000000


	//----- nvinfo : EIATTR_REGCOUNT
	.align		4
.L_887:
        /*1008*/ 	.byte	0x04, 0x2f
        /*100a*/ 	.short	(.L_889 - .L_888)
	.align		4
.L_888:
        /*100c*/ 	.word	index@(_ZN2at6native55_GLOBAL__N__0955718d_22_SparseCsrTensorMath_cu_868dd54534reduce_sparse_csr_dim0_cuda_kernelIsiNS1_14ReductionMulOpIsEElEEvPT2_PKT0_lPKT_S9_lT1_)
        /*1010*/ 	.word	0x00000016


	//----- nvinfo : EIATTR_FRAME_SIZE
	.align		4
.L_889:
        /*1014*/ 	.byte	0x04, 0x11
        /*1016*/ 	.short	(.L_891 - .L_890)
	.align		4
.L_890:
        /*1018*/ 	.word	index@(_ZN2at6native55_GLOBAL__N__0955718d_22_SparseCsrTensorMath_cu_868dd54534reduce_sparse_csr_dim0_cuda_kernelIsiNS1_14ReductionMulOpIsEElEEvPT2_PKT0_lPKT_S9_lT1_)
        /*101c*/ 	.word	0x00000000


	//----- nvinfo : EIATTR_REGCOUNT
	.align		4
.L_891:
        /*1020*/ 	.byte	0x04, 0x2f
        /*1022*/ 	.short	(.L_893 - .L_892)
	.align		4
.L_892:
        /*1024*/ 	.word	index@(_ZN2at6native55_GLOBAL__N__0955718d_22_SparseCsrTensorMath_cu_868dd54534reduce_sparse_csr_dim0_cuda_kernelIslNS1_14ReductionMulOpIsEElEEvPT2_PKT0_lPKT_S9_lT1_)
        /*1028*/ 	.word	0x00000018


	//----- nvinfo : EIATTR_FRAME_SIZE
	.align		4
.L_893:
        /*102c*/ 	.byte	0x04, 0x11
        /*102e*/ 	.short	(.L_895 - .L_894)
	.align		4
.L_894:
        /*1030*/ 	.word	index@(_ZN2at6native55_GLOBAL__N__0955718d_22_SparseCsrTensorMath_cu_868dd54534reduce_sparse_csr_dim0_cuda_kernelIslNS1_14ReductionMulOpIsEElEEvPT2_PKT0_lPKT_S9_lT1_)
        /*1034*/ 	.word	0x00000000


	//----- nvinfo : EIATTR_REGCOUNT
	.align		4
.L_895:
        /*1038*/ 	.byte	0x04, 0x2f
        /*103a*/ 	.short	(.L_897 - .L_896)
	.align		4
.L_896:
        /*103c*/ 	.word	index@(_ZN2at6native55_GLOBAL__N__0955718d_22_SparseCsrTensorMath_cu_868dd54534reduce_sparse_csr_dim1_cuda_kernelIsiNS1_14ReductionMulOpIsEElEEvPT2_PKT_PKT0_SC_lT1_)
        /*1040*/ 	.word	0x0000001c


	//----- nvinfo : EIATTR_FRAME_SIZE
	.align		4
.L_897:
        /*1044*/ 	.byte	0x04, 0x11
        /*1046*/ 	.short	(.L_899 - .L_898)
	.align		4
.L_898:
        /*1048*/ 	.word	index@(_ZN2at6native55_GLOBAL__N__0955718d_22_SparseCsrTensorMath_cu_868dd54534reduce_sparse_csr_dim1_cuda_kernelIsiNS1_14ReductionMulOpIsEElEEvPT2_PKT_PKT0_SC_lT1_)
        /*104c*/ 	.word	0x00000000


	//----- nvinfo : EIATTR_REGCOUNT
	.align		4
.L_899:
        /*1050*/ 	.byte	0x04, 0x2f
        /*1052*/ 	.short	(.L_901 - .L_900)
	.align		4
.L_900:
        /*1054*/ 	.word	index@(_ZN2at6native55_GLOBAL__N__0955718d_22_SparseCsrTensorMath_cu_868dd54534reduce_sparse_csr_dim1_cuda_kernelIslNS1_14ReductionMulOpIsEElEEvPT2_PKT_PKT0_SC_lT1_)
        /*1058*/ 	.word	0x00000011


	//----- nvinfo : EIATTR_FRAME_SIZE
	.align		4
.L_901:
        /*105c*/ 	.byte	0x04, 0x11
        /*105e*/ 	.short	(.L_903 - .L_902)
	.align		4
.L_902:
        /*1060*/ 	.word	index@(_ZN2at6native55_GLOBAL__N__0955718d_22_SparseCsrTensorMath_cu_868dd54534reduce_sparse_csr_dim1_cuda_kernelIslNS1_14ReductionMulOpIsEElEEvPT2_PKT_PKT0_SC_lT1_)
        /*1064*/ 	.word	0x00000000


	//----- nvinfo : EIATTR_REGCOUNT
	.align		4
.L_903:
        /*1068*/ 	.byte	0x04, 0x2f
        /*106a*/ 	.short	(.L_905 - .L_904)
	.align		4
.L_904:
        /*106c*/ 	.word	index@(_ZN2at6native55_GLOBAL__N__0955718d_22_SparseCsrTensorMath_cu_868dd54534reduce_sparse_csr_dim0_cuda_kernelIdiNS1_14ReductionMulOpIdEEdEEvPT2_PKT0_lPKT_S9_lT1_)
        /*1070*/ 	.word	0x00000017


	//----- nvinfo : EIATTR_FRAME_SIZE
	.align		4
.L_905:
        /*1074*/ 	.byte	0x04, 0x11
        /*1076*/ 	.short	(.L_907 - .L_906)
	.align		4
.L_906:
        /*1078*/ 	.word	index@(_ZN2at6native55_GLOBAL__N__0955718d_22_SparseCsrTensorMath_cu_868dd54534reduce_sparse_csr_dim0_cuda_kernelIdiNS1_14ReductionMulOpIdEEdEEvPT2_PKT0_lPKT_S9_lT1_)
        /*107c*/ 	.word	0x00000000


	//----- nvinfo : EIATTR_REGCOUNT
	.align		4
.L_907:
        /*1080*/ 	.byte	0x04, 0x2f
        /*1082*/ 	.short	(.L_909 - .L_908)
	.align		4
.L_908:
        /*1084*/ 	.word	index@(_ZN2at6native55_GLOBAL__N__0955718d_22_SparseCsrTensorMath_cu_868dd54534reduce_sparse_csr_dim0_cuda_kernelIdlNS1_14ReductionMulOpIdEEdEEvPT2_PKT0_lPKT_S9_lT1_)
        /*1088*/ 	.word	0x00000018


	//----- nvinfo : EIATTR_FRAME_SIZE
	.align		4
.L_909:
        /*108c*/ 	.byte	0x04, 0x11
        /*108e*/ 	.short	(.L_911 - .L_910)
	.align		4
.L_910:
        /*1090*/ 	.word	index@(_ZN2at6native55_GLOBAL__N__0955718d_22_SparseCsrTensorMath_cu_868dd54534reduce_sparse_csr_dim0_cuda_kernelIdlNS1_14ReductionMulOpIdEEdEEvPT2_PKT0_lPKT_S9_lT1_)
        /*1094*/ 	.word	0x00000000


	//----- nvinfo : EIATTR_REGCOUNT
	.align		4
.L_911:
        /*1098*/ 	.byte	0x04, 0x2f
        /*109a*/ 	.short	(.L_913 - .L_912)
	.align		4
.L_912:
        /*109c*/ 	.word	index@(_ZN2at6native55_GLOBAL__N__0955718d_22_SparseCsrTensorMath_cu_868dd54534reduce_sparse_csr_dim1_cuda_kernelIdiNS1_14ReductionMulOpIdEEdEEvPT2_PKT_PKT0_SC_lT1_)
        /*10a0*/ 	.word	0x0000001c


	//----- nvinfo : EIATTR_FRAME_SIZE
	.align		4
.L_913:
        /*10a4*/ 	.byte	0x04, 0x11
        /*10a6*/ 	.short	(.L_915 - .L_914)
	.align		4
.L_914:
        /*10a8*/ 	.word	index@(_ZN2at6native55_GLOBAL__N__0955718d_22_SparseCsrTensorMath_cu_868dd54534reduce_sparse_csr_dim1_cuda_kernelIdiNS1_14ReductionMulOpIdEEdEEvPT2_PKT_PKT0_SC_lT1_)
        /*10ac*/ 	.word	0x00000000


	//----- nvinfo : EIATTR_REGCOUNT
	.align		4
.L_915:
        /*10b0*/ 	.byte	0x04, 0x2f
        /*10b2*/ 	.short	(.L_917 - .L_916)
	.align		4
.L_916:
        /*10b4*/ 	.word	index@(_ZN2at6native55_GLOBAL__N__0955718d_22_SparseCsrTensorMath_cu_868dd54534reduce_sparse_csr_dim1_cuda_kernelIdlNS1_14ReductionMulOpIdEEdEEvPT2_PKT_PKT0_SC_lT1_)
        /*10b8*/ 	.word	0x0000001e


	//----- nvinfo : EIATTR_FRAME_SIZE
	.align		4
.L_917:
        /*10bc*/ 	.byte	0x04, 0x11
        /*10be*/ 	.short	(.L_919 - .L_918)
	.align		4
.L_918:
        /*10c0*/ 	.word	index@(_ZN2at6native55_GLOBAL__N__0955718d_22_SparseCsrTensorMath_cu_868dd54534reduce_sparse_csr_dim1_cuda_kernelIdlNS1_14ReductionMulOpIdEEdEEvPT2_PKT_PKT0_SC_lT1_)
        /*10c4*/ 	.word	0x00000000


	//----- nvinfo : EIATTR_REGCOUNT
	.align		4
.L_919:
        /*10c8*/ 	.byte	0x04, 0x2f
        /*10ca*/ 	.short	(.L_921 - .L_920)
	.align		4
.L_920:
        /*10cc*/ 	.word	index@(_ZN2at6native55_GLOBAL__N__0955718d_22_SparseCsrTensorMath_cu_868dd54534reduce_sparse_csr_dim0_cuda_kernelIfiNS1_14ReductionMulOpIfEEfEEvPT2_PKT0_lPKT_S9_lT1_)
        /*10d0*/ 	.word	0x00000016


	//----- nvinfo : EIATTR_FRAME_SIZE
	.align		4
.L_921:
        /*10d4*/ 	.byte	0x04, 0x11
        /*10d6*/ 	.short	(.L_923 - .L_922)
	.align		4
.L_922:
        /*10d8*/ 	.word	index@(_ZN2at6native55_GLOBAL__N__0955718d_22_SparseCsrTensorMath_cu_868dd54534reduce_sparse_csr_dim0_cuda_kernelIfiNS1_14ReductionMulOpIfEEfEEvPT2_PKT0_lPKT_S9_lT1_)
        /*10dc*/ 	.word	0x00000000


	//----- nvinfo : EIATTR_REGCOUNT
	.align		4
.L_923:
        /*10e0*/ 	.byte	0x04, 0x2f
        /*10e2*/ 	.short	(.L_925 - .L_924)
	.align		4
.L_924:
        /*10e4*/ 	.word	index@(_ZN2at6native55_GLOBAL__N__0955718d_22_SparseCsrTensorMath_cu_868dd54534reduce_sparse_csr_dim0_cuda_kernelIflNS1_14ReductionMulOpIfEEfEEvPT2_PKT0_lPKT_S9_lT1_)
        /*10e8*/ 	.word	0x00000016


	//----- nvinfo : EIATTR_FRAME_SIZE
	.align		4
.L_925:
        /*10ec*/ 	.byte	0x04, 0x11
        /*10ee*/ 	.short	(.L_927 - .L_926)
	.align		4
.L_926:
        /*10f0*/ 	.word	index@(_ZN2at6native55_GLOBAL__N__0955718d_22_SparseCsrTensorMath_cu_868dd54534reduce_sparse_csr_dim0_cuda_kernelIflNS1_14ReductionMulOpIfEEfEEvPT2_PKT0_lPKT_S9_lT1_)
        /*10f4*/ 	.word	0x00000000


	//----- nvinfo : EIATTR_REGCOUNT
	.align		4
.L_927:
        /*10f8*/ 	.byte	0x04, 0x2f
        /*10fa*/ 	.short	(.L_929 - .L_928)
	.align		4
.L_928:
        /*10fc*/ 	.word	index@(_ZN2at6native55_GLOBAL__N__0955718d_22_SparseCsrTensorMath_cu_868dd54534reduce_sparse_csr_dim1_cuda_kernelIfiNS1_14ReductionMulOpIfEEfEEvPT2_PKT_PKT0_SC_lT1_)
        /*1100*/ 	.word	0x0000001f


	//----- nvinfo : EIATTR_FRAME_SIZE
	.align		4
.L_929:
        /*1104*/ 	.byte	0x04, 0x11
        /*1106*/ 	.short	(.L_931 - .L_930)
	.align		4
.L_930:
        /*1108*/ 	.word	index@(_ZN2at6native55_GLOBAL__N__0955718d_22_SparseCsrTensorMath_cu_868dd54534reduce_sparse_csr_dim1_cuda_kernelIfiNS1_14ReductionMulOpIfEEfEEvPT2_PKT_PKT0_SC_lT1_)
        /*110c*/ 	.word	0x00000000


	//----- nvinfo : EIATTR_REGCOUNT
	.align		4
.L_931:
        /*1110*/ 	.byte	0x04, 0x2f
        /*1112*/ 	.short	(.L_933 - .L_932)
	.align		4
.L_932:
        /*1114*/ 	.word	index@(_ZN2at6native55_GLOBAL__N__0955718d_22_SparseCsrTensorMath_cu_868dd54534reduce_sparse_csr_dim1_cuda_kernelIflNS1_14ReductionMulOpIfEEfEEvPT2_PKT_PKT0_SC_lT1_)
        /*1118*/ 	.word	0x0000001e


	//----- nvinfo : EIATTR_FRAME_SIZE
	.align		4
.L_933:
        /*111c*/ 	.byte	0x04, 0x11
        /*111e*/ 	.short	(.L_935 - .L_934)
	.align		4
.L_934:
        /*1120*/ 	.word	index@(_ZN2at6native55_GLOBAL__N__0955718d_22_SparseCsrTensorMath_cu_868dd54534reduce_sparse_csr_dim1_cuda_kernelIflNS1_14ReductionMulOpIfEEfEEvPT2_PKT_PKT0_SC_lT1_)
        /*1124*/ 	.word	0x00000000


	//----- nvinfo : EIATTR_REGCOUNT
	.align		4
.L_935:
        /*1128*/ 	.byte	0x04, 0x2f
        /*112a*/ 	.short	(.L_937 - .L_936)
	.align		4
.L_936:
        /*112c*/ 	.word	index@(_ZN2at6native55_GLOBAL__N__0955718d_22_SparseCsrTensorMath_cu_868dd54534reduce_sparse_csr_dim0_cuda_kernelIN3c107complexIdEEiNS1_14ReductionMulOpIS5_EES5_EEvPT2_PKT0_lPKT_SC_lT1_)
        /*1130*/ 	.word	0x0000001e


	//----- nvinfo : EIATTR_FRAME_SIZE
	.align		4
.L_937:
        /*1134*/ 	.byte	0x04, 0x11
        /*1136*/ 	.short	(.L_939 - .L_938)
	.align		4
.L_938:
        /*1138*/ 	.word	index@(_ZN2at6native55_GLOBAL__N__0955718d_22_SparseCsrTensorMath_cu_868dd54534reduce_sparse_csr_dim0_cuda_kernelIN3c107complexIdEEiNS1_14ReductionMulOpIS5_EES5_EEvPT2_PKT0_lPKT_SC_lT1_)
        /*113c*/ 	.word	0x00000000


	//----- nvinfo : EIATTR_REGCOUNT
	.align		4
.L_939:
        /*1140*/ 	.byte	0x04, 0x2f
        /*1142*/ 	.short	(.L_941 - .L_940)
	.align		4
.L_940:
        /*1144*/ 	.word	index@(_ZN2at6native55_GLOBAL__N__0955718d_22_SparseCsrTensorMath_cu_868dd54534reduce_sparse_csr_dim0_cuda_kernelIN3c107complexIdEElNS1_14ReductionMulOpIS5_EES5_EEvPT2_PKT0_lPKT_SC_lT1_)
        /*1148*/ 	.word	0x00000020


	//----- nvinfo : EIATTR_FRAME_SIZE
	.align		4
.L_941:
        /*114c*/ 	.byte	0x04, 0x11
        /*114e*/ 	.short	(.L_943 - .L_942)
	.align		4
.L_942:
        /*1150*/ 	.word	index@(_ZN2at6native55_GLOBAL__N__0955718d_22_SparseCsrTensorMath_cu_868dd54534reduce_sparse_csr_dim0_cuda_kernelIN3c107complexIdEElNS1_14ReductionMulOpIS5_EES5_EEvPT2_PKT0_lPKT_SC_lT1_)
        /*1154*/ 	.word	0x00000000


	//----- nvinfo : EIATTR_REGCOUNT
	.align		4
.L_943:
        /*1158*/ 	.byte	0x04, 0x2f
        /*115a*/ 	.short	(.L_945 - .L_944)
	.align		4
.L_944:
        /*115c*/ 	.word	index@(_ZN2at6native55_GLOBAL__N__0955718d_22_SparseCsrTensorMath_cu_868dd54534reduce_sparse_csr_dim1_cuda_kernelIN3c107complexIdEEiNS1_14ReductionMulOpIS5_EES5_EEvPT2_PKT_PKT0_SF_lT1_)
        /*1160*/ 	.word	0x00000020


	//----- nvinfo : EIATTR_FRAME_SIZE
	.align		4
.L_945:
        /*1164*/ 	.byte	0x04, 0x11
        /*1166*/ 	.short	(.L_947 - .L_946)
	.align		4
.L_946:
        /*1168*/ 	.word	index@(_ZN2at6native55_GLOBAL__N__0955718d_22_SparseCsrTensorMath_cu_868dd54534reduce_sparse_csr_dim1_cuda_kernelIN3c107complexIdEEiNS1_14ReductionMulOpIS5_EES5_EEvPT2_PKT_PKT0_SF_lT1_)
        /*116c*/ 	.word	0x00000000


	//----- nvinfo : EIATTR_REGCOUNT
	.align		4
.L_947:
        /*1170*/ 	.byte	0x04, 0x2f
        /*1172*/ 	.short	(.L_949 - .L_948)
	.align		4
.L_948:
        /*1174*/ 	.word	index@(_ZN2at6native55_GLOBAL__N__0955718d_22_SparseCsrTensorMath_cu_868dd54534reduce_sparse_csr_dim1_cuda_kernelIN3c107complexIdEElNS1_14ReductionMulOpIS5_EES5_EEvPT2_PKT_PKT0_SF_lT1_)
        /*1178*/ 	.word	0x00000020


	//----- nvinfo : EIATTR_FRAME_SIZE
	.align		4
.L_949:
        /*117c*/ 	.byte	0x04, 0x11
        /*117e*/ 	.short	(.L_951 - .L_950)
	.align		4
.L_950:
        /*1180*/ 	.word	index@(_ZN2at6native55_GLOBAL__N__0955718d_22_SparseCsrTensorMath_cu_868dd54534reduce_sparse_csr_dim1_cuda_kernelIN3c107complexIdEElNS1_14ReductionMulOpIS5_EES5_EEvPT2_PKT_PKT0_SF_lT1_)
        /*1184*/ 	.word	0x00000000


	//----- nvinfo : EIATTR_REGCOUNT
	.align		4
.L_951:
        /*1188*/ 	.byte	0x04, 0x2f
        /*118a*/ 	.short	(.L_953 - .L_952)
	.align		4
.L_952:
        /*118c*/ 	.word	index@(_ZN2at6native55_GLOBAL__N__0955718d_22_SparseCsrTensorMath_cu_868dd54534reduce_sparse_csr_dim0_cuda_kernelIN3c107complexIfEEiNS1_14ReductionMulOpIS5_EES5_EEvPT2_PKT0_lPKT_SC_lT1_)
        /*1190*/ 	.word	0x00000018


	//----- nvinfo : EIATTR_FRAME_SIZE
	.align		4
.L_953:
        /*1194*/ 	.byte	0x04, 0x11
        /*1196*/ 	.short	(.L_955 - .L_954)
	.align		4
.L_954:
        /*1198*/ 	.word	index@(_ZN2at6native55_GLOBAL__N__0955718d_22_SparseCsrTensorMath_cu_868dd54534reduce_sparse_csr_dim0_cuda_kernelIN3c107complexIfEEiNS1_14ReductionMulOpIS5_EES5_EEvPT2_PKT0_lPKT_SC_lT1_)
        /*119c*/ 	.word	0x00000000


	//----- nvinfo : EIATTR_REGCOUNT
	.align		4
.L_955:
        /*11a0*/ 	.byte	0x04, 0x2f
        /*11a2*/ 	.short	(.L_957 - .L_956)
	.align		4
.L_956:
        /*11a4*/ 	.word	index@(_ZN2at6native55_GLOBAL__N__0955718d_22_SparseCsrTensorMath_cu_868dd54534reduce_sparse_csr_dim0_cuda_kernelIN3c107complexIfEElNS1_14ReductionMulOpIS5_EES5_EEvPT2_PKT0_lPKT_SC_lT1_)
        /*11a8*/ 	.word	0x0000001a


	//----- nvinfo : EIATTR_FRAME_SIZE
	.align		4
.L_957:
        /*11ac*/ 	.byte	0x04, 0x11
        /*11ae*/ 	.short	(.L_959 - .L_958)
	.align		4
.L_958:
        /*11b0*/ 	.word	index@(_ZN2at6native55_GLOBAL__N__0955718d_22_SparseCsrTensorMath_cu_868dd54534reduce_sparse_csr_dim0_cuda_kernelIN3c107complexIfEElNS1_14ReductionMulOpIS5_EES5_EEvPT2_PKT0_lPKT_SC_lT1_)
        /*11b4*/ 	.word	0x00000000


	//----- nvinfo : EIATTR_REGCOUNT
	.align		4
.L_959:
        /*11b8*/ 	.byte	0x04, 0x2f
        /*11ba*/ 	.short	(.L_961 - .L_960)
	.align		4
.L_960:
        /*11bc*/ 	.word	index@(_ZN2at6native55_GLOBAL__N__0955718d_22_SparseCsrTensorMath_cu_868dd54534reduce_sparse_csr_dim1_cuda_kernelIN3c107complexIfEEiNS1_14ReductionMulOpIS5_EES5_EEvPT2_PKT_PKT0_SF_lT1_)
        /*11c0*/ 	.word	0x0000001e


	//----- nvinfo : EIATTR_FRAME_SIZE
	.align		4
.L_961:
        /*11c4*/ 	.byte	0x04, 0x11
        /*11c6*/ 	.short	(.L_963 - .L_962)
	.align		4
.L_962:
        /*11c8*/ 	.word	index@(_ZN2at6native55_GLOBAL__N__0955718d_22_SparseCsrTensorMath_cu_868dd54534reduce_sparse_csr_dim1_cuda_kernelIN3c107complexIfEEiNS1_14ReductionMulOpIS5_EES5_EEvPT2_PKT_PKT0_SF_lT1_)
        /*11cc*/ 	.word	0x00000000


	//----- nvinfo : EIATTR_REGCOUNT
	.align		4
.L_963:
        /*11d0*/ 	.byte	0x04, 0x2f
        /*11d2*/ 	.short	(.L_965 - .L_964)
	.align		4
.L_964:
        /*11d4*/ 	.word	index@(_ZN2at6native55_GLOBAL__N__0955718d_22_SparseCsrTensorMath_cu_868dd54534reduce_sparse_csr_dim1_cuda_kernelIN3c107complexIfEElNS1_14ReductionMulOpIS5_EES5_EEvPT2_PKT_PKT0_SF_lT1_)
        /*11d8*/ 	.word	0x00000020


	//----- nvinfo : EIATTR_FRAME_SIZE
	.align		4
.L_965:
        /*11dc*/ 	.byte	0x04, 0x11
        /*11de*/ 	.short	(.L_967 - .L_966)
	.align		4
.L_966:
        /*11e0*/ 	.word	index@(_ZN2at6native55_GLOBAL__N__0955718d_22_SparseCsrTensorMath_cu_868dd54534reduce_sparse_csr_dim1_cuda_kernelIN3c107complexIfEElNS1_14ReductionMulOpIS5_EES5_EEvPT2_PKT_PKT0_SF_lT1_)
        /*11e4*/ 	.word	0x00000000


	//----- nvinfo : EIATTR_REGCOUNT
	.align		4
.L_967:
        /*11e8*/ 	.byte	0x04, 0x2f
        /*11ea*/ 	.short	(.L_969 - .L_968)
	.align		4
.L_968:
        /*11ec*/ 	.word	index@(_ZN2at6native55_GLOBAL__N__0955718d_22_SparseCsrTensorMath_cu_868dd54534reduce_sparse_csr_dim0_cuda_kernelIN3c104HalfEiNS1_14ReductionMulOpIS4_EEfEEvPT2_PKT0_lPKT_SB_lT1_)
        /*11f0*/ 	.word	0x00000014


	//----- nvinfo : EIATTR_FRAME_SIZE
	.align		4
.L_969:
        /*11f4*/ 	.byte	0x04, 0x11
        /*11f6*/ 	.short	(.L_971 - .L_970)
	.align		4
.L_970:
        /*11f8*/ 	.word	index@(_ZN2at6native55_GLOBAL__N__0955718d_22_SparseCsrTensorMath_cu_868dd54534reduce_sparse_csr_dim0_cuda_kernelIN3c104HalfEiNS1_14ReductionMulOpIS4_EEfEEvPT2_PKT0_lPKT_SB_lT1_)
        /*11fc*/ 	.word	0x00000000


	//----- nvinfo : EIATTR_REGCOUNT
	.align		4
.L_971:
        /*1200*/ 	.byte	0x04, 0x2f
        /*1202*/ 	.short	(.L_973 - .L_972)
	.align		4
.L_972:
        /*1204*/ 	.word	index@(_ZN2at6native55_GLOBAL__N__0955718d_22_SparseCsrTensorMath_cu_868dd54534reduce_sparse_csr_dim0_cuda_kernelIN3c104HalfElNS1_14ReductionMulOpIS4_EEfEEvPT2_PKT0_lPKT_SB_lT1_)
        /*1208*/ 	.word	0x00000016


	//----- nvinfo : EIATTR_FRAME_SIZE
	.align		4
.L_973:
        /*120c*/ 	.byte	0x04, 0x11
        /*120e*/ 	.short	(.L_975 - .L_974)
	.align		4
.L_974:
        /*1210*/ 	.word	index@(_ZN2at6native55_GLOBAL__N__0955718d_22_SparseCsrTensorMath_cu_868dd54534reduce_sparse_csr_dim0_cuda_kernelIN3c104HalfElNS1_14ReductionMulOpIS4_EEfEEvPT2_PKT0_lPKT_SB_lT1_)
        /*1214*/ 	.word	0x00000000


	//----- nvinfo : EIATTR_REGCOUNT
	.align		4
.L_975:
        /*1218*/ 	.byte	0x04, 0x2f
        /*121a*/ 	.short	(.L_977 - .L_976)
	.align		4
.L_976:
        /*121c*/ 	.word	index@(_ZN2at6native55_GLOBAL__N__0955718d_22_SparseCsrTensorMath_cu_868dd54534reduce_sparse_csr_dim1_cuda_kernelIN3c104HalfEiNS1_14ReductionMulOpIS4_EEfEEvPT2_PKT_PKT0_SE_lT1_)
        /*1220*/ 	.word	0x00000019


	//----- nvinfo : EIATTR_FRAME_SIZE
	.align		4
.L_977:
        /*1224*/ 	.byte	0x04, 0x11
        /*1226*/ 	.short	(.L_979 - .L_978)
	.align		4
.L_978:
        /*1228*/ 	.word	index@(_ZN2at6native55_GLOBAL__N__0955718d_22_SparseCsrTensorMath_cu_868dd54534reduce_sparse_csr_dim1_cuda_kernelIN3c104HalfEiNS1_14ReductionMulOpIS4_EEfEEvPT2_PKT_PKT0_SE_lT1_)
        /*122c*/ 	.word	0x00000000


	//----- nvinfo : EIATTR_REGCOUNT
	.align		4
.L_979:
        /*1230*/ 	.byte	0x04, 0x2f
        /*1232*/ 	.short	(.L_981 - .L_980)
	.align		4
.L_980:
        /*1234*/ 	.word	index@(_ZN2at6native55_GLOBAL__N__0955718d_22_SparseCsrTensorMath_cu_868dd54534reduce_sparse_csr_dim1_cuda_kernelIN3c104HalfElNS1_14ReductionMulOpIS4_EEfEEvPT2_PKT_PKT0_SE_lT1_)
        /*1238*/ 	.word	0x0000001c


	//----- nvinfo : EIATTR_FRAME_SIZE
	.align		4
.L_981:
        /*123c*/ 	.byte	0x04, 0x11
        /*123e*/ 	.short	(.L_983 - .L_982)
	.align		4
.L_982:
        /*1240*/ 	.word	index@(_ZN2at6native55_GLOBAL__N__0955718d_22_SparseCsrTensorMath_cu_868dd54534reduce_sparse_csr_dim1_cuda_kernelIN3c104HalfElNS1_14ReductionMulOpIS4_EEfEEvPT2_PKT_PKT0_SE_lT1_)
        /*1244*/ 	.word	0x00000000


	//----- nvinfo : EIATTR_REGCOUNT
	.align		4
.L_983:
        /*1248*/ 	.byte	0x04, 0x2f
        /*124a*/ 	.short	(.L_985 - .L_984)
	.align		4
.L_984:
        /*124c*/ 	.word	index@(_ZN2at6native55_GLOBAL__N__0955718d_22_SparseCsrTensorMath_cu_868dd54534reduce_sparse_csr_dim0_cuda_kernelIN3c108BFloat16EiNS1_14ReductionMulOpIS4_EEfEEvPT2_PKT0_lPKT_SB_lT1_)
        /*1250*/ 	.word	0x00000016


	//----- nvinfo : EIATTR_FRAME_SIZE
	.align		4
.L_985:
        /*1254*/ 	.byte	0x04, 0x11
        /*1256*/ 	.short	(.L_987 - .L_986)
	.align		4
.L_986:
        /*1258*/ 	.word	index@(_ZN2at6native55_GLOBAL__N__0955718d_22_SparseCsrTensorMath_cu_868dd54534reduce_sparse_csr_dim0_cuda_kernelIN3c108BFloat16EiNS1_14ReductionMulOpIS4_EEfEEvPT2_PKT0_lPKT_SB_lT1_)
        /*125c*/ 	.word	0x00000000


	//----- nvinfo : EIATTR_REGCOUNT
	.align		4
.L_987:
        /*1260*/ 	.byte	0x04, 0x2f
        /*1262*/ 	.short	(.L_989 - .L_988)
	.align		4
.L_988:
        /*1264*/ 	.word	index@(_ZN2at6native55_GLOBAL__N__0955718d_22_SparseCsrTensorMath_cu_868dd54534reduce_sparse_csr_dim0_cuda_kernelIN3c108BFloat16ElNS1_14ReductionMulOpIS4_EEfEEvPT2_PKT0_lPKT_SB_lT1_)
        /*1268*/ 	.word	0x00000017


	//----- nvinfo : EIATTR_FRAME_SIZE
	.align		4
.L_989:
        /*126c*/ 	.byte	0x04, 0x11
        /*126e*/ 	.short	(.L_991 - .L_990)
	.align		4
.L_990:
        /*1270*/ 	.word	index@(_ZN2at6native55_GLOBAL__N__0955718d_22_SparseCsrTensorMath_cu_868dd54534reduce_sparse_csr_dim0_cuda_kernelIN3c108BFloat16ElNS1_14ReductionMulOpIS4_EEfEEvPT2_PKT0_lPKT_SB_lT1_)
        /*1274*/ 	.word	0x00000000


	//----- nvinfo : EIATTR_REGCOUNT
	.align		4
.L_991:
        /*1278*/ 	.byte	0x04, 0x2f
        /*127a*/ 	.short	(.L_993 - .L_992)
	.align		4
.L_992:
        /*127c*/ 	.word	index@(_ZN2at6native55_GLOBAL__N__0955718d_22_SparseCsrTensorMath_cu_868dd54534reduce_sparse_csr_dim1_cuda_kernelIN3c108BFloat16EiNS1_14ReductionMulOpIS4_EEfEEvPT2_PKT_PKT0_SE_lT1_)
        /*1280*/ 	.word	0x00000019


	//----- nvinfo : EIATTR_FRAME_SIZE
	.align		4
.L_993:
        /*1284*/ 	.byte	0x04, 0x11
        /*1286*/ 	.short	(.L_995 - .L_994)
	.align		4
.L_994:
        /*1288*/ 	.word	index@(_ZN2at6native55_GLOBAL__N__0955718d_22_SparseCsrTensorMath_cu_868dd54534reduce_sparse_csr_dim1_cuda_kernelIN3c108BFloat16EiNS1_14ReductionMulOpIS4_EEfEEvPT2_PKT_PKT0_SE_lT1_)
        /*128c*/ 	.word	0x00000000


	//----- nvinfo : EIATTR_REGCOUNT
	.align		4
.L_995:
        /*1290*/ 	.byte	0x04, 0x2f
        /*1292*/ 	.short	(.L_997 - .L_996)
	.align		4
.L_996:
        /*1294*/ 	.word	index@(_ZN2at6native55_GLOBAL__N__0955718d_22_SparseCsrTensorMath_cu_868dd54534reduce_sparse_csr_dim1_cuda_kernelIN3c108BFloat16ElNS1_14ReductionMulOpIS4_EEfEEvPT2_PKT_PKT0_SE_lT1_)
        /*1298*/ 	.word	0x0000001c


	//----- nvinfo : EIATTR_FRAME_SIZE
	.align		4
.L_997:
        /*129c*/ 	.byte	0x04, 0x11
        /*129e*/ 	.short	(.L_999 - .L_998)
	.align		4
.L_998:
        /*12a0*/ 	.word	index@(_ZN2at6native55_GLOBAL__N__0955718d_22_SparseCsrTensorMath_cu_868dd54534reduce_sparse_csr_dim1_cuda_kernelIN3c108BFloat16ElNS1_14ReductionMulOpIS4_EEfEEvPT2_PKT_PKT0_SE_lT1_)
        /*12a4*/ 	.word	0x00000000


	//----- nvinfo : EIATTR_REGCOUNT
	.align		4
.L_999:
        /*12a8*/ 	.byte	0x04, 0x2f
        /*12aa*/ 	.short	(.L_1001 - .L_1000)
	.align		4
.L_1000:
        /*12ac*/ 	.word	index@(_ZN3cub17CUB_300001_SM_9006detail11EmptyKernelIvEEvv)
        /*12b0*/ 	.word	0x00000004


	//----- nvinfo : EIATTR_FRAME_SIZE
	.align		4
.L_1001:
        /*12b4*/ 	.byte	0x04, 0x11
        /*12b6*/ 	.short	(.L_1003 - .L_1002)
	.align		4
.L_1002:
        /*12b8*/ 	.word	index@(_ZN3cub17CUB_300001_SM_9006detail11EmptyKernelIvEEvv)
        /*12bc*/ 	.word	0x00000000


	//----- nvinfo : EIATTR_REGCOUNT
	.align		4
.L_1003:
        /*12c0*/ 	.byte	0x04, 0x2f
        /*12c2*/ 	.short	(.L_1005 - .L_1004)
	.align		4
.L_1004:
        /*12c4*/ 	.word	index@(_ZN3cub17CUB_300001_SM_9006detail8for_each13static_kernelINS2_12policy_hub_t12policy_500_tElNS2_12op_wrapper_tIlZZZZZN2at6native36add_out_dense_sparse_compressed_cudaERNS7_6TensorERKS9_SC_RKN3c106ScalarEENKUlvE_clEvENKUlvE_clEvENKUlvE_clEvENKUlvE_clEvEUllE_N6thrust23THRUST_300001_SM_900_NS17counting_iteratorIlNSN_11use_defaultESP_SP_EEEEEEvT0_T1_)
        /*12c8*/ 	.word	0x00000020


	//----- nvinfo : EIATTR_FRAME_SIZE
	.align		4
.L_1005:
        /*12cc*/ 	.byte	0x04, 0x11
        /*12ce*/ 	.short	(.L_1007 - .L_1006)
	.align		4
.L_1006:
        /*12d0*/ 	.word	index@(_ZN3cub17CUB_300001_SM_9006detail8for_each13static_kernelINS2_12policy_hub_t12policy_500_tElNS2_12op_wrapper_tIlZZZZZN2at6native36add_out_dense_sparse_compressed_cudaERNS7_6TensorERKS9_SC_RKN3c106ScalarEENKUlvE_clEvENKUlvE_clEvENKUlvE_clEvENKUlvE_clEvEUllE_N6thrust23THRUST_300001_SM_900_NS17counting_iteratorIlNSN_11use_defaultESP_SP_EEEEEEvT0_T1_)
        /*12d4*/ 	.word	0x00000000


	//----- nvinfo : EIATTR_REGCOUNT
	.align		4
.L_1007:
        /*12d8*/ 	.byte	0x04, 0x2f
        /*12da*/ 	.short	(.L_1009 - .L_1008)
	.align		4
.L_1008:
        /*12dc*/ 	.word	index@(_ZN3cub17CUB_300001_SM_9006detail8for_each13static_kernelINS2_12policy_hub_t12policy_500_tElNS2_12op_wrapper_tIlZZZZZN2at6native36add_out_dense_sparse_compressed_cudaERNS7_6TensorERKS9_SC_RKN3c106ScalarEENKUlvE_clEvENKUlvE_clEvENKUlvE_clEvENKUlvE0_clEvEUllE_N6thrust23THRUST_300001_SM_900_NS17counting_iteratorIlNSN_11use_defaultESP_SP_EEEEEEvT0_T1_)
        /*12e0*/ 	.word	0x00000020


	//----- nvinfo : EIATTR_FRAME_SIZE
	.align		4
.L_1009:
        /*12e4*/ 	.byte	0x04, 0x11
        /*12e6*/ 	.short	(.L_1011 - .L_1010)
	.align		4
.L_1010:
        /*12e8*/ 	.word	index@(_ZN3cub17CUB_300001_SM_9006detail8for_each13static_kernelINS2_12policy_hub_t12policy_500_tElNS2_12op_wrapper_tIlZZZZZN2at6native36add_out_dense_sparse_compressed_cudaERNS7_6TensorERKS9_SC_RKN3c106ScalarEENKUlvE_clEvENKUlvE_clEvENKUlvE_clEvENKUlvE0_clEvEUllE_N6thrust23THRUST_300001_SM_900_NS17counting_iteratorIlNSN_11use_defaultESP_SP_EEEEEEvT0_T1_)
        /*12ec*/ 	.word	0x00000000


	//----- nvinfo : EIATTR_REGCOUNT
	.align		4
.L_1011:
        /*12f0*/ 	.byte	0x04, 0x2f
        /*12f2*/ 	.short	(.L_1013 - .L_1012)
	.align		4
.L_1012:
        /*12f4*/ 	.word	index@(_ZN3cub17CUB_300001_SM_9006detail8for_each13static_kernelINS2_12policy_hub_t12policy_500_tElNS2_12op_wrapper_tIlZZZZZN2at6native36add_out_dense_sparse_compressed_cudaERNS7_6TensorERKS9_SC_RKN3c106ScalarEENKUlvE_clEvENKUlvE0_clEvENKUlvE_clEvENKUlvE_clEvEUllE_N6thrust23THRUST_300001_SM_900_NS17counting_iteratorIlNSN_11use_defaultESP_SP_EEEEEEvT0_T1_)
        /*12f8*/ 	.word	0x00000020


	//----- nvinfo : EIATTR_FRAME_SIZE
	.align		4
.L_1013:
        /*12fc*/ 	.byte	0x04, 0x11
        /*12fe*/ 	.short	(.L_1015 - .L_1014)
	.align		4
.L_1014:
        /*1300*/ 	.word	index@(_ZN3cub17CUB_300001_SM_9006detail8for_each13static_kernelINS2_12policy_hub_t12policy_500_tElNS2_12op_wrapper_tIlZZZZZN2at6native36add_out_dense_sparse_compressed_cudaERNS7_6TensorERKS9_SC_RKN3c106ScalarEENKUlvE_clEvENKUlvE0_clEvENKUlvE_clEvENKUlvE_clEvEUllE_N6thrust23THRUST_300001_SM_900_NS17counting_iteratorIlNSN_11use_defaultESP_SP_EEEEEEvT0_T1_)
        /*1304*/ 	.word	0x00000000


	//----- nvinfo : EIATTR_REGCOUNT
	.align		4
.L_1015:
        /*1308*/ 	.byte	0x04, 0x2f
        /*130a*/ 	.short	(.L_1017 - .L_1016)
	.align		4
.L_1016:
        /*130c*/ 	.word	index@(_ZN3cub17CUB_300001_SM_9006detail8for_each13static_kernelINS2_12policy_hub_t12policy_500_tElNS2_12op_wrapper_tIlZZZZZN2at6native36add_out_dense_sparse_compressed_cudaERNS7_6TensorERKS9_SC_RKN3c106ScalarEENKUlvE_clEvENKUlvE0_clEvENKUlvE_clEvENKUlvE0_clEvEUllE_N6thrust23THRUST_300001_SM_900_NS17counting_iteratorIlNSN_11use_defaultESP_SP_EEEEEEvT0_T1_)
        /*1310*/ 	.word	0x00000020


	//----- nvinfo : EIATTR_FRAME_SIZE
	.align		4
.L_1017:
        /*1314*/ 	.byte	0x04, 0x11
        /*1316*/ 	.short	(.L_1019 - .L_1018)
	.align		4
.L_1018:
        /*1318*/ 	.word	index@(_ZN3cub17CUB_300001_SM_9006detail8for_each13static_kernelINS2_12policy_hub_t12policy_500_tElNS2_12op_wrapper_tIlZZZZZN2at6native36add_out_dense_sparse_compressed_cudaERNS7_6TensorERKS9_SC_RKN3c106ScalarEENKUlvE_clEvENKUlvE0_clEvENKUlvE_clEvENKUlvE0_clEvEUllE_N6thrust23THRUST_300001_SM_900_NS17counting_iteratorIlNSN_11use_defaultESP_SP_EEEEEEvT0_T1_)
        /*131c*/ 	.word	0x00000000


	//----- nvinfo : EIATTR_REGCOUNT
	.align		4
.L_1019:
        /*1320*/ 	.byte	0x04, 0x2f
        /*1322*/ 	.short	(.L_1021 - .L_1020)
	.align		4
.L_1020:
        /*1324*/ 	.word	index@(_ZN3cub17CUB_300001_SM_9006detail8for_each13static_kernelINS2_12policy_hub_t12policy_500_tElNS2_12op_wrapper_tIlZZZZZN2at6native36add_out_dense_sparse_compressed_cudaERNS7_6TensorERKS9_SC_RKN3c106ScalarEENKUlvE_clEvENKUlvE1_clEvENKUlvE_clEvENKUlvE_clEvEUllE_N6thrust23THRUST_300001_SM_900_NS17counting_iteratorIlNSN_11use_defaultESP_SP_EEEEEEvT0_T1_)
        /*1328*/ 	.word	0x00000020


	//----- nvinfo : EIATTR_FRAME_SIZE
	.align		4
.L_1021:
        /*132c*/ 	.byte	0x04, 0x11
        /*132e*/ 	.short	(.L_1023 - .L_1022)
	.align		4
.L_1022:
        /*1330*/ 	.word	index@(_ZN3cub17CUB_300001_SM_9006detail8for_each13static_kernelINS2_12policy_hub_t12policy_500_tElNS2_12op_wrapper_tIlZZZZZN2at6native36add_out_dense_sparse_compressed_cudaERNS7_6TensorERKS9_SC_RKN3c106ScalarEENKUlvE_clEvENKUlvE1_clEvENKUlvE_clEvENKUlvE_clEvEUllE_N6thrust23THRUST_300001_SM_900_NS17counting_iteratorIlNSN_11use_defaultESP_SP_EEEEEEvT0_T1_)
        /*1334*/ 	.word	0x00000000


	//----- nvinfo : EIATTR_REGCOUNT
	.align		4
.L_1023:
        /*1338*/ 	.byte	0x04, 0x2f
        /*133a*/ 	.short	(.L_1025 - .L_1024)
	.align		4
.L_1024:
        /*133c*/ 	.word	index@(_ZN3cub17CUB_300001_SM_9006detail8for_each13static_kernelINS2_12policy_hub_t12policy_500_tElNS2_12op_wrapper_tIlZZZZZN2at6native36add_out_dense_sparse_compressed_cudaERNS7_6TensorERKS9_SC_RKN3c106ScalarEENKUlvE_clEvENKUlvE1_clEvENKUlvE_clEvENKUlvE0_clEvEUllE_N6thrust23THRUST_300001_SM_900_NS17counting_iteratorIlNSN_11use_defaultESP_SP_EEEEEEvT0_T1_)
        /*1340*/ 	.word	0x00000020


	//----- nvinfo : EIATTR_FRAME_SIZE
	.align		4
.L_1025:
        /*1344*/ 	.byte	0x04, 0x11
        /*1346*/ 	.short	(.L_1027 - .L_1026)
	.align		4
.L_1026:
        /*1348*/ 	.word	index@(_ZN3cub17CUB_300001_SM_9006detail8for_each13static_kernelINS2_12policy_hub_t12policy_500_tElNS2_12op_wrapper_tIlZZZZZN2at6native36add_out_dense_sparse_compressed_cudaERNS7_6TensorERKS9_SC_RKN3c106ScalarEENKUlvE_clEvENKUlvE1_clEvENKUlvE_clEvENKUlvE0_clEvEUllE_N6thrust23THRUST_300001_SM_900_NS17counting_iteratorIlNSN_11use_defaultESP_SP_EEEEEEvT0_T1_)
        /*134c*/ 	.word	0x00000000


	//----- nvinfo : EIATTR_REGCOUNT
	.align		4
.L_1027:
        /*1350*/ 	.byte	0x04, 0x2f
        /*1352*/ 	.short	(.L_1029 - .L_1028)
	.align		4
.L_1028:
        /*1354*/ 	.word	index@(_ZN3cub17CUB_300001_SM_9006detail8for_each13static_kernelINS2_12policy_hub_t12policy_500_tElNS2_12op_wrapper_tIlZZZZZN2at6native36add_out_dense_sparse_compressed_cudaERNS7_6TensorERKS9_SC_RKN3c106ScalarEENKUlvE_clEvENKUlvE2_clEvENKUlvE_clEvENKUlvE_clEvEUllE_N6thrust23THRUST_300001_SM_900_NS17counting_iteratorIlNSN_11use_defaultESP_SP_EEEEEEvT0_T1_)
        /*1358*/ 	.word	0x00000020


	//----- nvinfo : EIATTR_FRAME_SIZE
	.align		4
.L_1029:
        /*135c*/ 	.byte	0x04, 0x11
        /*135e*/ 	.short	(.L_1031 - .L_1030)
	.align		4
.L_1030:
        /*1360*/ 	.word	index@(_ZN3cub17CUB_300001_SM_9006detail8for_each13static_kernelINS2_12policy_hub_t12policy_500_tElNS2_12op_wrapper_tIlZZZZZN2at6native36add_out_dense_sparse_compressed_cudaERNS7_6TensorERKS9_SC_RKN3c106ScalarEENKUlvE_clEvENKUlvE2_clEvENKUlvE_clEvENKUlvE_clEvEUllE_N6thrust23THRUST_300001_SM_900_NS17counting_iteratorIlNSN_11use_defaultESP_SP_EEEEEEvT0_T1_)
        /*1364*/ 	.word	0x00000018


	//----- nvinfo : EIATTR_REGCOUNT
	.align		4
.L_1031:
        /*1368*/ 	.byte	0x04, 0x2f
        /*136a*/ 	.short	(.L_1033 - .L_1032)
	.align		4
.L_1032:
        /*136c*/ 	.word	index@(_ZN3cub17CUB_300001_SM_9006detail8for_each13static_kernelINS2_12policy_hub_t12policy_500_tElNS2_12op_wrapper_tIlZZZZZN2at6native36add_out_dense_sparse_compressed_cudaERNS7_6TensorERKS9_SC_RKN3c106ScalarEENKUlvE_clEvENKUlvE2_clEvENKUlvE_clEvENKUlvE0_clEvEUllE_N6thrust23THRUST_300001_SM_900_NS17counting_iteratorIlNSN_11use_defaultESP_SP_EEEEEEvT0_T1_)
        /*1370*/ 	.word	0x00000022


	//----- nvinfo : EIATTR_FRAME_SIZE
	.align		4
.L_1033:
        /*1374*/ 	.byte	0x04, 0x11
        /*1376*/ 	.short	(.L_1035 - .L_1034)
	.align		4
.L_1034:
        /*1378*/ 	.word	index@(_ZN3cub17CUB_300001_SM_9006detail8for_each13static_kernelINS2_12policy_hub_t12policy_500_tElNS2_12op_wrapper_tIlZZZZZN2at6native36add_out_dense_sparse_compressed_cudaERNS7_6TensorERKS9_SC_RKN3c106ScalarEENKUlvE_clEvENKUlvE2_clEvENKUlvE_clEvENKUlvE0_clEvEUllE_N6thrust23THRUST_300001_SM_900_NS17counting_iteratorIlNSN_11use_defaultESP_SP_EEEEEEvT0_T1_)
        /*137c*/ 	.word	0x00000000


	//----- nvinfo : EIATTR_REGCOUNT
	.align		4
.L_1035:
        /*1380*/ 	.byte	0x04, 0x2f
        /*1382*/ 	.short	(.L_1037 - .L_1036)
	.align		4
.L_1036:
        /*1384*/ 	.word	index@(_ZN3cub17CUB_300001_SM_9006detail8for_each13static_kernelINS2_12policy_hub_t12policy_500_tElNS2_12op_wrapper_tIlZZZZZN2at6native36add_out_dense_sparse_compressed_cudaERNS7_6TensorERKS9_SC_RKN3c106ScalarEENKUlvE_clEvENKUlvE3_clEvENKUlvE_clEvENKUlvE_clEvEUllE_N6thrust23THRUST_300001_SM_900_NS17counting_iteratorIlNSN_11use_defaultESP_SP_EEEEEEvT0_T1_)
        /*1388*/ 	.word	0x00000020


	//----- nvinfo : EIATTR_FRAME_SIZE
	.align		4
.L_1037:
        /*138c*/ 	.byte	0x04, 0x11
        /*138e*/ 	.short	(.L_1039 - .L_1038)
	.align		4
.L_1038:
        /*1390*/ 	.word	index@(_ZN3cub17CUB_300001_SM_9006detail8for_each13static_kernelINS2_12policy_hub_t12policy_500_tElNS2_12op_wrapper_tIlZZZZZN2at6native36add_out_dense_sparse_compressed_cudaERNS7_6TensorERKS9_SC_RKN3c106ScalarEENKUlvE_clEvENKUlvE3_clEvENKUlvE_clEvENKUlvE_clEvEUllE_N6thrust23THRUST_300001_SM_900_NS17counting_iteratorIlNSN_11use_defaultESP_SP_EEEEEEvT0_T1_)
        /*1394*/ 	.word	0x00000008


	//----- nvinfo : EIATTR_REGCOUNT
	.align		4
.L_1039:
        /*1398*/ 	.byte	0x04, 0x2f
        /*139a*/ 	.short	(.L_1041 - .L_1040)
	.align		4
.L_1040:
        /*139c*/ 	.word	index@(_ZN3cub17CUB_300001_SM_9006detail8for_each13static_kernelINS2_12policy_hub_t12policy_500_tElNS2_12op_wrapper_tIlZZZZZN2at6native36add_out_dense_sparse_compressed_cudaERNS7_6TensorERKS9_SC_RKN3c106ScalarEENKUlvE_clEvENKUlvE3_clEvENKUlvE_clEvENKUlvE0_clEvEUllE_N6thrust23THRUST_300001_SM_900_NS17counting_iteratorIlNSN_11use_defaultESP_SP_EEEEEEvT0_T1_)
        /*13a0*/ 	.word	0x00000020


	//----- nvinfo : EIATTR_FRAME_SIZE
	.align		4
.L_1041:
        /*13a4*/ 	.byte	0x04, 0x11
        /*13a6*/ 	.short	(.L_1043 - .L_1042)
	.align		4
.L_1042:
        /*13a8*/ 	.word	index@(_ZN3cub17CUB_300001_SM_9006detail8for_each13static_kernelINS2_12policy_hub_t12policy_500_tElNS2_12op_wrapper_tIlZZZZZN2at6native36add_out_dense_sparse_compressed_cudaERNS7_6TensorERKS9_SC_RKN3c106ScalarEENKUlvE_clEvENKUlvE3_clEvENKUlvE_clEvENKUlvE0_clEvEUllE_N6thrust23THRUST_300001_SM_900_NS17counting_iteratorIlNSN_11use_defaultESP_SP_EEEEEEvT0_T1_)
        /*13ac*/ 	.word	0x00000000


	//----- nvinfo : EIATTR_REGCOUNT
	.align		4
.L_1043:
        /*13b0*/ 	.byte	0x04, 0x2f
        /*13b2*/ 	.short	(.L_1045 - .L_1044)
	.align		4
.L_1044:
        /*13b4*/ 	.word	index@(_ZN3cub17CUB_300001_SM_9006detail8for_each13static_kernelINS2_12policy_hub_t12policy_500_tElNS2_12op_wrapper_tIlZZZZZN2at6native36add_out_dense_sparse_compressed_cudaERNS7_6TensorERKS9_SC_RKN3c106ScalarEENKUlvE_clEvENKUlvE4_clEvENKUlvE_clEvENKUlvE_clEvEUllE_N6thrust23THRUST_300001_SM_900_NS17counting_iteratorIlNSN_11use_defaultESP_SP_EEEEEEvT0_T1_)
        /*13b8*/ 	.word	0x00000020


	//----- nvinfo : EIATTR_FRAME_SIZE
	.align		4
.L_1045:
        /*13bc*/ 	.byte	0x04, 0x11
        /*13be*/ 	.short	(.L_1047 - .L_1046)
	.align		4
.L_1046:
        /*13c0*/ 	.word	index@(_ZN3cub17CUB_300001_SM_9006detail8for_each13static_kernelINS2_12policy_hub_t12policy_500_tElNS2_12op_wrapper_tIlZZZZZN2at6native36add_out_dense_sparse_compressed_cudaERNS7_6TensorERKS9_SC_RKN3c106ScalarEENKUlvE_clEvENKUlvE4_clEvENKUlvE_clEvENKUlvE_clEvEUllE_N6thrust23THRUST_300001_SM_900_NS17counting_iteratorIlNSN_11use_defaultESP_SP_EEEEEEvT0_T1_)
        /*13c4*/ 	.word	0x00000010


	//----- nvinfo : EIATTR_REGCOUNT
	.align		4
.L_1047:
        /*13c8*/ 	.byte	0x04, 0x2f
        /*13ca*/ 	.short	(.L_1049 - .L_1048)
	.align		4
.L_1048:
        /*13cc*/ 	.word	index@(_ZN3cub17CUB_300001_SM_9006detail8for_each13static_kernelINS2_12policy_hub_t12policy_500_tElNS2_12op_wrapper_tIlZZZZZN2at6native36add_out_dense_sparse_compressed_cudaERNS7_6TensorERKS9_SC_RKN3c106ScalarEENKUlvE_clEvENKUlvE4_clEvENKUlvE_clEvENKUlvE0_clEvEUllE_N6thrust23THRUST_300001_SM_900_NS17counting_iteratorIlNSN_11use_defaultESP_SP_EEEEEEvT0_T1_)
        /*13d0*/ 	.word	0x00000020


	//----- nvinfo : EIATTR_FRAME_SIZE
	.align		4
.L_1049:
        /*13d4*/ 	.byte	0x04, 0x11
        /*13d6*/ 	.short	(.L_1051 - .L_1050)
	.align		4
.L_1050:
        /*13d8*/ 	.word	index@(_ZN3cub17CUB_300001_SM_9006detail8for_each13static_kernelINS2_12policy_hub_t12policy_500_tElNS2_12op_wrapper_tIlZZZZZN2at6native36add_out_dense_sparse_compressed_cudaERNS7_6TensorERKS9_SC_RKN3c106ScalarEENKUlvE_clEvENKUlvE4_clEvENKUlvE_clEvENKUlvE0_clEvEUllE_N6thrust23THRUST_300001_SM_900_NS17counting_iteratorIlNSN_11use_defaultESP_SP_EEEEEEvT0_T1_)
        /*13dc*/ 	.word	0x00000010


	//----- nvinfo : EIATTR_REGCOUNT
	.align		4
.L_1051:
        /*13e0*/ 	.byte	0x04, 0x2f
        /*13e2*/ 	.short	(.L_1053 - .L_1052)
	.align		4
.L_1052:
        /*13e4*/ 	.word	index@(_ZN3cub17CUB_300001_SM_9006detail8for_each13static_kernelINS2_12policy_hub_t12policy_500_tElNS2_12op_wrapper_tIlZZZZZN2at6native36add_out_dense_sparse_compressed_cudaERNS7_6TensorERKS9_SC_RKN3c106ScalarEENKUlvE_clEvENKUlvE5_clEvENKUlvE_clEvENKUlvE_clEvEUllE_N6thrust23THRUST_300001_SM_900_NS17counting_iteratorIlNSN_11use_defaultESP_SP_EEEEEEvT0_T1_)
        /*13e8*/ 	.word	0x00000020


	//----- nvinfo : EIATTR_FRAME_SIZE
	.align		4
.L_1053:
        /*13ec*/ 	.byte	0x04, 0x11
        /*13ee*/ 	.short	(.L_1055 - .L_1054)
	.align		4
.L_1054:
        /*13f0*/ 	.word	index@(_ZN3cub17CUB_300001_SM_9006detail8for_each13static_kernelINS2_12policy_hub_t12policy_500_tElNS2_12op_wrapper_tIlZZZZZN2at6native36add_out_dense_sparse_compressed_cudaERNS7_6TensorERKS9_SC_RKN3c106ScalarEENKUlvE_clEvENKUlvE5_clEvENKUlvE_clEvENKUlvE_clEvEUllE_N6thrust23THRUST_300001_SM_900_NS17counting_iteratorIlNSN_11use_defaultESP_SP_EEEEEEvT0_T1_)
        /*13f4*/ 	.word	0x00000000


	//----- nvinfo : EIATTR_REGCOUNT
	.align		4
.L_1055:
        /*13f8*/ 	.byte	0x04, 0x2f
        /*13fa*/ 	.short	(.L_1057 - .L_1056)
	.align		4
.L_1056:
        /*13fc*/ 	.word	index@(_ZN3cub17CUB_300001_SM_9006detail8for_each13static_kernelINS2_12policy_hub_t12policy_500_tElNS2_12op_wrapper_tIlZZZZZN2at6native36add_out_dense_sparse_compressed_cudaERNS7_6TensorERKS9_SC_RKN3c106ScalarEENKUlvE_clEvENKUlvE5_clEvENKUlvE_clEvENKUlvE0_clEvEUllE_N6thrust23THRUST_300001_SM_900_NS17counting_iteratorIlNSN_11use_defaultESP_SP_EEEEEEvT0_T1_)
        /*1400*/ 	.word	0x00000020


	//----- nvinfo : EIATTR_FRAME_SIZE
	.align		4
.L_1057:
        /*1404*/ 	.byte	0x04, 0x11
        /*1406*/ 	.short	(.L_1059 - .L_1058)
	.align		4
.L_1058:
        /*1408*/ 	.word	index@(_ZN3cub17CUB_300001_SM_9006detail8for_each13static_kernelINS2_12policy_hub_t12policy_500_tElNS2_12op_wrapper_tIlZZZZZN2at6native36add_out_dense_sparse_compressed_cudaERNS7_6TensorERKS9_SC_RKN3c106ScalarEENKUlvE_clEvENKUlvE5_clEvENKUlvE_clEvENKUlvE0_clEvEUllE_N6thrust23THRUST_300001_SM_900_NS17counting_iteratorIlNSN_11use_defaultESP_SP_EEEEEEvT0_T1_)
        /*140c*/ 	.word	0x00000000


	//----- nvinfo : EIATTR_REGCOUNT
	.align		4
.L_1059:
        /*1410*/ 	.byte	0x04, 0x2f
        /*1412*/ 	.short	(.L_1061 - .L_1060)
	.align		4
.L_1060:
        /*1414*/ 	.word	index@(_ZN3cub17CUB_300001_SM_9006detail8for_each13static_kernelINS2_12policy_hub_t12policy_500_tElNS2_12op_wrapper_tIlZZZZZN2at6native36add_out_dense_sparse_compressed_cudaERNS7_6TensorERKS9_SC_RKN3c106ScalarEENKUlvE_clEvENKUlvE6_clEvENKUlvE_clEvENKUlvE_clEvEUllE_N6thrust23THRUST_300001_SM_900_NS17counting_iteratorIlNSN_11use_defaultESP_SP_EEEEEEvT0_T1_)
        /*1418*/ 	.word	0x00000028


	//----- nvinfo : EIATTR_FRAME_SIZE
	.align		4
.L_1061:
        /*141c*/ 	.byte	0x04, 0x11
        /*141e*/ 	.short	(.L_1063 - .L_1062)
	.align		4
.L_1062:
        /*1420*/ 	.word	index@(_ZN3cub17CUB_300001_SM_9006detail8for_each13static_kernelINS2_12policy_hub_t12policy_500_tElNS2_12op_wrapper_tIlZZZZZN2at6native36add_out_dense_sparse_compressed_cudaERNS7_6TensorERKS9_SC_RKN3c106ScalarEENKUlvE_clEvENKUlvE6_clEvENKUlvE_clEvENKUlvE_clEvEUllE_N6thrust23THRUST_300001_SM_900_NS17counting_iteratorIlNSN_11use_defaultESP_SP_EEEEEEvT0_T1_)
        /*1424*/ 	.word	0x00000000


	//----- nvinfo : EIATTR_REGCOUNT
	.align		4
.L_1063:
        /*1428*/ 	.byte	0x04, 0x2f
        /*142a*/ 	.short	(.L_1065 - .L_1064)
	.align		4
.L_1064:
        /*142c*/ 	.word	index@(_ZN3cub17CUB_300001_SM_9006detail8for_each13static_kernelINS2_12policy_hub_t12policy_500_tElNS2_12op_wrapper_tIlZZZZZN2at6native36add_out_dense_sparse_compressed_cudaERNS7_6TensorERKS9_SC_RKN3c106ScalarEENKUlvE_clEvENKUlvE6_clEvENKUlvE_clEvENKUlvE0_clEvEUllE_N6thrust23THRUST_300001_SM_900_NS17counting_iteratorIlNSN_11use_defaultESP_SP_EEEEEEvT0_T1_)
        /*1430*/ 	.word	0x00000028


	//----- nvinfo : EIATTR_FRAME_SIZE
	.align		4
.L_1065:
        /*1434*/ 	.byte	0x04, 0x11
        /*1436*/ 	.short	(.L_1067 - .L_1066)
	.align		4
.L_1066:
        /*1438*/ 	.word	index@(_ZN3cub17CUB_300001_SM_9006detail8for_each13static_kernelINS2_12policy_hub_t12policy_500_tElNS2_12op_wrapper_tIlZZZZZN2at6native36add_out_dense_sparse_compressed_cudaERNS7_6TensorERKS9_SC_RKN3c106ScalarEENKUlvE_clEvENKUlvE6_clEvENKUlvE_clEvENKUlvE0_clEvEUllE_N6thrust23THRUST_300001_SM_900_NS17counting_iteratorIlNSN_11use_defaultESP_SP_EEEEEEvT0_T1_)
        /*143c*/ 	.word	0x00000008


	//----- nvinfo : EIATTR_REGCOUNT
	.align		4
.L_1067:
        /*1440*/ 	.byte	0x04, 0x2f
        /*1442*/ 	.short	(.L_1069 - .L_1068)
	.align		4
.L_1068:
        /*1444*/ 	.word	index@(_ZN3cub17CUB_300001_SM_9006detail8for_each13static_kernelINS2_12policy_hub_t12policy_500_tElNS2_12op_wrapper_tIlZZZZZN2at6native36add_out_dense_sparse_compressed_cudaERNS7_6TensorERKS9_SC_RKN3c106ScalarEENKUlvE_clEvENKUlvE7_clEvENKUlvE_clEvENKUlvE_clEvEUllE_N6thrust23THRUST_300001_SM_900_NS17counting_iteratorIlNSN_11use_defaultESP_SP_EEEEEEvT0_T1_)
        /*1448*/ 	.word	0x00000026


	//----- nvinfo : EIATTR_FRAME_SIZE
	.align		4
.L_1069:
        /*144c*/ 	.byte	0x04, 0x11
        /*144e*/ 	.short	(.L_1071 - .L_1070)
	.align		4
.L_1070:
        /*1450*/ 	.word	index@(_ZN3cub17CUB_300001_SM_9006detail8for_each13static_kernelINS2_12policy_hub_t12policy_500_tElNS2_12op_wrapper_tIlZZZZZN2at6native36add_out_dense_sparse_compressed_cudaERNS7_6TensorERKS9_SC_RKN3c106ScalarEENKUlvE_clEvENKUlvE7_clEvENKUlvE_clEvENKUlvE_clEvEUllE_N6thrust23THRUST_300001_SM_900_NS17counting_iteratorIlNSN_11use_defaultESP_SP_EEEEEEvT0_T1_)
        /*1454*/ 	.word	0x00000000


	//----- nvinfo : EIATTR_REGCOUNT
	.align		4
.L_1071:
        /*1458*/ 	.byte	0x04, 0x2f
        /*145a*/ 	.short	(.L_1073 - .L_1072)
	.align		4
.L_1072:
        /*145c*/ 	.word	index@(_ZN3cub17CUB_300001_SM_9006detail8for_each13static_kernelINS2_12policy_hub_t12policy_500_tElNS2_12op_wrapper_tIlZZZZZN2at6native36add_out_dense_sparse_compressed_cudaERNS7_6TensorERKS9_SC_RKN3c106ScalarEENKUlvE_clEvENKUlvE7_clEvENKUlvE_clEvENKUlvE0_clEvEUllE_N6thrust23THRUST_300001_SM_900_NS17counting_iteratorIlNSN_11use_defaultESP_SP_EEEEEEvT0_T1_)
        /*1460*/ 	.word	0x00000024


	//----- nvinfo : EIATTR_FRAME_SIZE
	.align		4
.L_1073:
        /*1464*/ 	.byte	0x04, 0x11
        /*1466*/ 	.short	(.L_1075 - .L_1074)
	.align		4
.L_1074:
        /*1468*/ 	.word	index@(_ZN3cub17CUB_300001_SM_9006detail8for_each13static_kernelINS2_12policy_hub_t12policy_500_tElNS2_12op_wrapper_tIlZZZZZN2at6native36add_out_dense_sparse_compressed_cudaERNS7_6TensorERKS9_SC_RKN3c106ScalarEENKUlvE_clEvENKUlvE7_clEvENKUlvE_clEvENKUlvE0_clEvEUllE_N6thrust23THRUST_300001_SM_900_NS17counting_iteratorIlNSN_11use_defaultESP_SP_EEEEEEvT0_T1_)
        /*146c*/ 	.word	0x00000000


	//----- nvinfo : EIATTR_REGCOUNT
	.align		4
.L_1075:
        /*1470*/ 	.byte	0x04, 0x2f
        /*1472*/ 	.short	(.L_1077 - .L_1076)
	.align		4
.L_1076:
        /*1474*/ 	.word	index@(_ZN3cub17CUB_300001_SM_9006detail8for_each13static_kernelINS2_12policy_hub_t12policy_500_tElNS2_12op_wrapper_tIlZZZZZN2at6native36add_out_dense_sparse_compressed_cudaERNS7_6TensorERKS9_SC_RKN3c106ScalarEENKUlvE_clEvENKUlvE8_clEvENKUlvE_clEvENKUlvE_clEvEUllE_N6thrust23THRUST_300001_SM_900_NS17counting_iteratorIlNSN_11use_defaultESP_SP_EEEEEEvT0_T1_)
        /*1478*/ 	.word	0x00000026


	//----- nvinfo : EIATTR_FRAME_SIZE
	.align		4
.L_1077:
        /*147c*/ 	.byte	0x04, 0x11
        /*147e*/ 	.short	(.L_1079 - .L_1078)
	.align		4
.L_1078:
        /*1480*/ 	.word	index@(_ZN3cub17CUB_300001_SM_9006detail8for_each13static_kernelINS2_12policy_hub_t12policy_500_tElNS2_12op_wrapper_tIlZZZZZN2at6native36add_out_dense_sparse_compressed_cudaERNS7_6TensorERKS9_SC_RKN3c106ScalarEENKUlvE_clEvENKUlvE8_clEvENKUlvE_clEvENKUlvE_clEvEUllE_N6thrust23THRUST_300001_SM_900_NS17counting_iteratorIlNSN_11use_defaultESP_SP_EEEEEEvT0_T1_)
        /*1484*/ 	.word	0x00000000


	//----- nvinfo : EIATTR_REGCOUNT
	.align		4
.L_1079:
        /*1488*/ 	.byte	0x04, 0x2f
        /*148a*/ 	.short	(.L_1081 - .L_1080)
	.align		4
.L_1080:
        /*148c*/ 	.word	index@(_ZN3cub17CUB_300001_SM_9006detail8for_each13static_kernelINS2_12policy_hub_t12policy_500_tElNS2_12op_wrapper_tIlZZZZZN2at6native36add_out_dense_sparse_compressed_cudaERNS7_6TensorERKS9_SC_RKN3c106ScalarEENKUlvE_clEvENKUlvE8_clEvENKUlvE_clEvENKUlvE0_clEvEUllE_N6thrust23THRUST_300001_SM_900_NS17counting_iteratorIlNSN_11use_defaultESP_SP_EEEEEEvT0_T1_)
        /*1490*/ 	.word	0x00000024


	//----- nvinfo : EIATTR_FRAME_SIZE
	.align		4
.L_1081:
        /*1494*/ 	.byte	0x04, 0x11
        /*1496*/ 	.short	(.L_1083 - .L_1082)
	.align		4
.L_1082:
        /*1498*/ 	.word	index@(_ZN3cub17CUB_300001_SM_9006detail8for_each13static_kernelINS2_12policy_hub_t12policy_500_tElNS2_12op_wrapper_tIlZZZZZN2at6native36add_out_dense_sparse_compressed_cudaERNS7_6TensorERKS9_SC_RKN3c106ScalarEENKUlvE_clEvENKUlvE8_clEvENKUlvE_clEvENKUlvE0_clEvEUllE_N6thrust23THRUST_300001_SM_900_NS17counting_iteratorIlNSN_11use_defaultESP_SP_EEEEEEvT0_T1_)
        /*149c*/ 	.word	0x00000000


	//----- nvinfo : EIATTR_REGCOUNT
	.align		4
.L_1083:
        /*14a0*/ 	.byte	0x04, 0x2f
        /*14a2*/ 	.short	(.L_1085 - .L_1084)
	.align		4
.L_1084:
        /*14a4*/ 	.word	index@(_ZN3cub17CUB_300001_SM_9006detail8for_each13static_kernelINS2_12policy_hub_t12policy_500_tElNS2_12op_wrapper_tIlZZZZZN2at6native36add_out_dense_sparse_compressed_cudaERNS7_6TensorERKS9_SC_RKN3c106ScalarEENKUlvE_clEvENKUlvE9_clEvENKUlvE_clEvENKUlvE_clEvEUllE_N6thrust23THRUST_300001_SM_900_NS17counting_iteratorIlNSN_11use_defaultESP_SP_EEEEEEvT0_T1_)
        /*14a8*/ 	.word	0x00000020


	//----- nvinfo : EIATTR_FRAME_SIZE
	.align		4
.L_1085:
        /*14ac*/ 	.byte	0x04, 0x11
        /*14ae*/ 	.short	(.L_1087 - .L_1086)
	.align		4
.L_1086:
        /*14b0*/ 	.word	index@(_ZN3cub17CUB_300001_SM_9006detail8for_each13static_kernelINS2_12policy_hub_t12policy_500_tElNS2_12op_wrapper_tIlZZZZZN2at6native36add_out_dense_sparse_compressed_cudaERNS7_6TensorERKS9_SC_RKN3c106ScalarEENKUlvE_clEvENKUlvE9_clEvENKUlvE_clEvENKUlvE_clEvEUllE_N6thrust23THRUST_300001_SM_900_NS17counting_iteratorIlNSN_11use_defaultESP_SP_EEEEEEvT0_T1_)
        /*14b4*/ 	.word	0x00000000


	//----- nvinfo : EIATTR_REGCOUNT
	.align		4
.L_1087:
        /*14b8*/ 	.byte	0x04, 0x2f
        /*14ba*/ 	.short	(.L_1089 - .L_1088)
	.align		4
.L_1088:
        /*14bc*/ 	.word	index@(_ZN3cub17CUB_300001_SM_9006detail8for_each13static_kernelINS2_12policy_hub_t12policy_500_tElNS2_12op_wrapper_tIlZZZZZN2at6native36add_out_dense_sparse_compressed_cudaERNS7_6TensorERKS9_SC_RKN3c106ScalarEENKUlvE_clEvENKUlvE9_clEvENKUlvE_clEvENKUlvE0_clEvEUllE_N6thrust23THRUST_300001_SM_900_NS17counting_iteratorIlNSN_11use_defaultESP_SP_EEEEEEvT0_T1_)
        /*14c0*/ 	.word	0x0000001f


	//----- nvinfo : EIATTR_FRAME_SIZE
	.align		4
.L_1089:
        /*14c4*/ 	.byte	0x04, 0x11
        /*14c6*/ 	.short	(.L_1091 - .L_1090)
	.align		4
.L_1090:
        /*14c8*/ 	.word	index@(_ZN3cub17CUB_300001_SM_9006detail8for_each13static_kernelINS2_12policy_hub_t12policy_500_tElNS2_12op_wrapper_tIlZZZZZN2at6native36add_out_dense_sparse_compressed_cudaERNS7_6TensorERKS9_SC_RKN3c106ScalarEENKUlvE_clEvENKUlvE9_clEvENKUlvE_clEvENKUlvE0_clEvEUllE_N6thrust23THRUST_300001_SM_900_NS17counting_iteratorIlNSN_11use_defaultESP_SP_EEEEEEvT0_T1_)
        /*14cc*/ 	.word	0x00000000


	//----- nvinfo : EIATTR_REGCOUNT
	.align		4
.L_1091:
        /*14d0*/ 	.byte	0x04, 0x2f
        /*14d2*/ 	.short	(.L_1093 - .L_1092)
	.align		4
.L_1092:
        /*14d4*/ 	.word	index@(_ZN3cub17CUB_300001_SM_9006detail8for_each13static_kernelINS2_12policy_hub_t12policy_500_tElNS2_12op_wrapper_tIlZZZZZN2at6native36add_out_dense_sparse_compressed_cudaERNS7_6TensorERKS9_SC_RKN3c106ScalarEENKUlvE_clEvENKUlvE10_clEvENKUlvE_clEvENKUlvE_clEvEUllE_N6thrust23THRUST_300001_SM_900_NS17counting_iteratorIlNSN_11use_defaultESP_SP_EEEEEEvT0_T1_)
        /*14d8*/ 	.word	0x00000020


	//----- nvinfo : EIATTR_FRAME_SIZE
	.align		4
.L_1093:
        /*14dc*/ 	.byte	0x04, 0x11
        /*14de*/ 	.short	(.L_1095 - .L_1094)
	.align		4
.L_1094:
        /*14e0*/ 	.word	index@(_ZN3cub17CUB_300001_SM_9006detail8for_each13static_kernelINS2_12policy_hub_t12policy_500_tElNS2_12op_wrapper_tIlZZZZZN2at6native36add_out_dense_sparse_compressed_cudaERNS7_6TensorERKS9_SC_RKN3c106ScalarEENKUlvE_clEvENKUlvE10_clEvENKUlvE_clEvENKUlvE_clEvEUllE_N6thrust23THRUST_300001_SM_900_NS17counting_iteratorIlNSN_11use_defaultESP_SP_EEEEEEvT0_T1_)
        /*14e4*/ 	.word	0x00000000


	//----- nvinfo : EIATTR_REGCOUNT
	.align		4
.L_1095:
        /*14e8*/ 	.byte	0x04, 0x2f
        /*14ea*/ 	.short	(.L_1097 - .L_1096)
	.align		4
.L_1096:
        /*14ec*/ 	.word	index@(_ZN3cub17CUB_300001_SM_9006detail8for_each13static_kernelINS2_12policy_hub_t12policy_500_tElNS2_12op_wrapper_tIlZZZZZN2at6native36add_out_dense_sparse_compressed_cudaERNS7_6TensorERKS9_SC_RKN3c106ScalarEENKUlvE_clEvENKUlvE10_clEvENKUlvE_clEvENKUlvE0_clEvEUllE_N6thrust23THRUST_300001_SM_900_NS17counting_iteratorIlNSN_11use_defaultESP_SP_EEEEEEvT0_T1_)
        /*14f0*/ 	.word	0x00000020


	//----- nvinfo : EIATTR_FRAME_SIZE
	.align		4
.L_1097:
        /*14f4*/ 	.byte	0x04, 0x11
        /*14f6*/ 	.short	(.L_1099 - .L_1098)
	.align		4
.L_1098:
        /*14f8*/ 	.word	index@(_ZN3cub17CUB_300001_SM_9006detail8for_each13static_kernelINS2_12policy_hub_t12policy_500_tElNS2_12op_wrapper_tIlZZZZZN2at6native36add_out_dense_sparse_compressed_cudaERNS7_6TensorERKS9_SC_RKN3c106ScalarEENKUlvE_clEvENKUlvE10_clEvENKUlvE_clEvENKUlvE0_clEvEUllE_N6thrust23THRUST_300001_SM_900_NS17counting_iteratorIlNSN_11use_defaultESP_SP_EEEEEEvT0_T1_)
        /*14fc*/ 	.word	0x00000000


	//----- nvinfo : EIATTR_REGCOUNT
	.align		4
.L_1099:
        /*1500*/ 	.byte	0x04, 0x2f
        /*1502*/ 	.short	(.L_1101 - .L_1100)
	.align		4
.L_1100:
        /*1504*/ 	.word	index@(_ZN3cub17CUB_300001_SM_9006detail8for_each13static_kernelINS2_12policy_hub_t12policy_500_tElNS2_12op_wrapper_tIlZZZZZN2at6native36add_out_dense_sparse_compressed_cudaERNS7_6TensorERKS9_SC_RKN3c106ScalarEENKUlvE_clEvENKUlvE11_clEvENKUlvE_clEvENKUlvE_clEvEUllE_N6thrust23THRUST_300001_SM_900_NS17counting_iteratorIlNSN_11use_defaultESP_SP_EEEEEEvT0_T1_)
        /*1508*/ 	.word	0x00000020


	//----- nvinfo : EIATTR_FRAME_SIZE
	.align		4
.L_1101:
        /*150c*/ 	.byte	0x04, 0x11
        /*150e*/ 	.short	(.L_1103 - .L_1102)
	.align		4
.L_1102:
        /*1510*/ 	.word	index@(_ZN3cub17CUB_300001_SM_9006detail8for_each13static_kernelINS2_12policy_hub_t12policy_500_tElNS2_12op_wrapper_tIlZZZZZN2at6native36add_out_dense_sparse_compressed_cudaERNS7_6TensorERKS9_SC_RKN3c106ScalarEENKUlvE_clEvENKUlvE11_clEvENKUlvE_clEvENKUlvE_clEvEUllE_N6thrust23THRUST_300001_SM_900_NS17counting_iteratorIlNSN_11use_defaultESP_SP_EEEEEEvT0_T1_)
        /*1514*/ 	.word	0x00000008


	//----- nvinfo : EIATTR_REGCOUNT
	.align		4
.L_1103:
        /*1518*/ 	.byte	0x04, 0x2f
        /*151a*/ 	.short	(.L_1105 - .L_1104)
	.align		4
.L_1104:
        /*151c*/ 	.word	index@(_ZN3cub17CUB_300001_SM_9006detail8for_each13static_kernelINS2_12policy_hub_t12policy_500_tElNS2_12op_wrapper_tIlZZZZZN2at6native36add_out_dense_sparse_compressed_cudaERNS7_6TensorERKS9_SC_RKN3c106ScalarEENKUlvE_clEvENKUlvE11_clEvENKUlvE_clEvENKUlvE0_clEvEUllE_N6thrust23THRUST_300001_SM_900_NS17counting_iteratorIlNSN_11use_defaultESP_SP_EEEEEEvT0_T1_)
        /*1520*/ 	.word	0x00000020


	//----- nvinfo : EIATTR_FRAME_SIZE
	.align		4
.L_1105:
        /*1524*/ 	.byte	0x04, 0x11
        /*1526*/ 	.short	(.L_1107 - .L_1106)
	.align		4
.L_1106:
        /*1528*/ 	.word	index@(_ZN3cub17CUB_300001_SM_9006detail8for_each13static_kernelINS2_12policy_hub_t12policy_500_tElNS2_12op_wrapper_tIlZZZZZN2at6native36add_out_dense_sparse_compressed_cudaERNS7_6TensorERKS9_SC_RKN3c106ScalarEENKUlvE_clEvENKUlvE11_clEvENKUlvE_clEvENKUlvE0_clEvEUllE_N6thrust23THRUST_300001_SM_900_NS17counting_iteratorIlNSN_11use_defaultESP_SP_EEEEEEvT0_T1_)
        /*152c*/ 	.word	0x00000000


	//----- nvinfo : EIATTR_MIN_STACK_SIZE
	.align		4
.L_1107:
        /*1530*/ 	.byte	0x04, 0x12
        /*1532*/ 	.short	(.L_1109 - .L_1108)
	.align		4
.L_1108:
        /*1534*/ 	.word	index@(_ZN2at6native55_GLOBAL__N__0955718d_22_SparseCsrTensorMath_cu_868dd54534reduce_sparse_csr_dim1_cuda_kernelIN3c108BFloat16ElNS1_14ReductionMulOpIS4_EEfEEvPT2_PKT_PKT0_SE_lT1_)
        /*1538*/ 	.word	0x00000000


	//----- nvinfo : EIATTR_MIN_STACK_SIZE
	.align		4
.L_1109:
        /*153c*/ 	.byte	0x04, 0x12
        /*153e*/ 	.short	(.L_1111 - .L_1110)
	.align		4
.L_1110:
        /*1540*/ 	.word	index@(_ZN2at6native55_GLOBAL__N__0955718d_22_SparseCsrTensorMath_cu_868dd54534reduce_sparse_csr_dim1_cuda_kernelIN3c108BFloat16EiNS1_14ReductionMulOpIS4_EEfEEvPT2_PKT_PKT0_SE_lT1_)
        /*1544*/ 	.word	0x00000000


	//----- nvinfo : EIATTR_MIN_STACK_SIZE
	.align		4
.L_1111:
        /*1548*/ 	.byte	0x04, 0x12
        /*154a*/ 	.short	(.L_1113 - .L_1112)
	.align		4
.L_1112:
        /*154c*/ 	.word	index@(_ZN2at6native55_GLOBAL__N__0955718d_22_SparseCsrTensorMath_cu_868dd54534reduce_sparse_csr_dim0_cuda_kernelIN3c108BFloat16ElNS1_14ReductionMulOpIS4_EEfEEvPT2_PKT0_lPKT_SB_lT1_)
        /*1550*/ 	.word	0x00000000


	//----- nvinfo : EIATTR_MIN_STACK_SIZE
	.align		4
.L_1113:
        /*1554*/ 	.byte	0x04, 0x12
        /*1556*/ 	.short	(.L_1115 - .L_1114)
	.align		4
.L_1114:
        /*1558*/ 	.word	index@(_ZN2at6native55_GLOBAL__N__0955718d_22_SparseCsrTensorMath_cu_868dd54534reduce_sparse_csr_dim0_cuda_kernelIN3c108BFloat16EiNS1_14ReductionMulOpIS4_EEfEEvPT2_PKT0_lPKT_SB_lT1_)
        /*155c*/ 	.word	0x00000000


	//----- nvinfo : EIATTR_MIN_STACK_SIZE
	.align		4
.L_1115:
        /*1560*/ 	.byte	0x04, 0x12
        /*1562*/ 	.short	(.L_1117 - .L_1116)
	.align		4
.L_1116:
        /*1564*/ 	.word	index@(_ZN2at6native55_GLOBAL__N__0955718d_22_SparseCsrTensorMath_cu_868dd54534reduce_sparse_csr_dim1_cuda_kernelIN3c104HalfElNS1_14ReductionMulOpIS4_EEfEEvPT2_PKT_PKT0_SE_lT1_)
        /*1568*/ 	.word	0x00000000


	//----- nvinfo : EIATTR_MIN_STACK_SIZE
	.align		4
.L_1117:
        /*156c*/ 	.byte	0x04, 0x12
        /*156e*/ 	.short	(.L_1119 - .L_1118)
	.align		4
.L_1118:
        /*1570*/ 	.word	index@(_ZN2at6native55_GLOBAL__N__0955718d_22_SparseCsrTensorMath_cu_868dd54534reduce_sparse_csr_dim1_cuda_kernelIN3c104HalfEiNS1_14ReductionMulOpIS4_EEfEEvPT2_PKT_PKT0_SE_lT1_)
        /*1574*/ 	.word	0x00000000


	//----- nvinfo : EIATTR_MIN_STACK_SIZE
	.align		4
.L_1119:
        /*1578*/ 	.byte	0x04, 0x12
        /*157a*/ 	.short	(.L_1121 - .L_1120)
	.align		4
.L_1120:
        /*157c*/ 	.word	index@(_ZN2at6native55_GLOBAL__N__0955718d_22_SparseCsrTensorMath_cu_868dd54534reduce_sparse_csr_dim0_cuda_kernelIN3c104HalfElNS1_14ReductionMulOpIS4_EEfEEvPT2_PKT0_lPKT_SB_lT1_)
        /*1580*/ 	.word	0x00000000


	//----- nvinfo : EIATTR_MIN_STACK_SIZE
	.align		4
.L_1121:
        /*1584*/ 	.byte	0x04, 0x12
        /*1586*/ 	.short	(.L_1123 - .L_1122)
	.align		4
.L_1122:
        /*1588*/ 	.word	index@(_ZN2at6native55_GLOBAL__N__0955718d_22_SparseCsrTensorMath_cu_868dd54534reduce_sparse_csr_dim0_cuda_kernelIN3c104HalfEiNS1_14ReductionMulOpIS4_EEfEEvPT2_PKT0_lPKT_SB_lT1_)
        /*158c*/ 	.word	0x00000000


	//----- nvinfo : EIATTR_MIN_STACK_SIZE
	.align		4
.L_1123:
        /*1590*/ 	.byte	0x04, 0x12
        /*1592*/ 	.short	(.L_1125 - .L_1124)
	.align		4
.L_1124:
        /*1594*/ 	.word	index@(_ZN2at6native55_GLOBAL__N__0955718d_22_SparseCsrTensorMath_cu_868dd54534reduce_sparse_csr_dim1_cuda_kernelIN3c107complexIfEElNS1_14ReductionMulOpIS5_EES5_EEvPT2_PKT_PKT0_SF_lT1_)
        /*1598*/ 	.word	0x00000000


	//----- nvinfo : EIATTR_MIN_STACK_SIZE
	.align		4
.L_1125:
        /*159c*/ 	.byte	0x04, 0x12
        /*159e*/ 	.short	(.L_1127 - .L_1126)
	.align		4
.L_1126:
        /*15a0*/ 	.word	index@(_ZN2at6native55_GLOBAL__N__0955718d_22_SparseCsrTensorMath_cu_868dd54534reduce_sparse_csr_dim1_cuda_kernelIN3c107complexIfEEiNS1_14ReductionMulOpIS5_EES5_EEvPT2_PKT_PKT0_SF_lT1_)
        /*15a4*/ 	.word	0x00000000


	//----- nvinfo : EIATTR_MIN_STACK_SIZE
	.align		4
.L_1127:
        /*15a8*/ 	.byte	0x04, 0x12
        /*15aa*/ 	.short	(.L_1129 - .L_1128)
	.align		4
.L_1128:
        /*15ac*/ 	.word	index@(_ZN2at6native55_GLOBAL__N__0955718d_22_SparseCsrTensorMath_cu_868dd54534reduce_sparse_csr_dim0_cuda_kernelIN3c107complexIfEElNS1_14ReductionMulOpIS5_EES5_EEvPT2_PKT0_lPKT_SC_lT1_)
        /*15b0*/ 	.word	0x00000000


	//----- nvinfo : EIATTR_MIN_STACK_SIZE
	.align		4
.L_1129:
        /*15b4*/ 	.byte	0x04, 0x12
        /*15b6*/ 	.short	(.L_1131 - .L_1130)
	.align		4
.L_1130:
        /*15b8*/ 	.word	index@(_ZN2at6native55_GLOBAL__N__0955718d_22_SparseCsrTensorMath_cu_868dd54534reduce_sparse_csr_dim0_cuda_kernelIN3c107complexIfEEiNS1_14ReductionMulOpIS5_EES5_EEvPT2_PKT0_lPKT_SC_lT1_)
        /*15bc*/ 	.word	0x00000000


	//----- nvinfo : EIATTR_MIN_STACK_SIZE
	.align		4
.L_1131:
        /*15c0*/ 	.byte	0x04, 0x12
        /*15c2*/ 	.short	(.L_1133 - .L_1132)
	.align		4
.L_1132:
        /*15c4*/ 	.word	index@(_ZN2at6native55_GLOBAL__N__0955718d_22_SparseCsrTensorMath_cu_868dd54534reduce_sparse_csr_dim1_cuda_kernelIN3c107complexIdEElNS1_14ReductionMulOpIS5_EES5_EEvPT2_PKT_PKT0_SF_lT1_)
        /*15c8*/ 	.word	0x00000000


	//----- nvinfo : EIATTR_MIN_STACK_SIZE
	.align		4
.L_1133:
        /*15cc*/ 	.byte	0x04, 0x12
        /*15ce*/ 	.short	(.L_1135 - .L_1134)
	.align		4
.L_1134:
        /*15d0*/ 	.word	index@(_ZN2at6native55_GLOBAL__N__0955718d_22_SparseCsrTensorMath_cu_868dd54534reduce_sparse_csr_dim1_cuda_kernelIN3c107complexIdEEiNS1_14ReductionMulOpIS5_EES5_EEvPT2_PKT_PKT0_SF_lT1_)
        /*15d4*/ 	.word	0x00000000


	//----- nvinfo : EIATTR_MIN_STACK_SIZE
	.align		4
.L_1135:
        /*15d8*/ 	.byte	0x04, 0x12
        /*15da*/ 	.short	(.L_1137 - .L_1136)
	.align		4
.L_1136:
        /*15dc*/ 	.word	index@(_ZN2at6native55_GLOBAL__N__0955718d_22_SparseCsrTensorMath_cu_868dd54534reduce_sparse_csr_dim0_cuda_kernelIN3c107complexIdEElNS1_14ReductionMulOpIS5_EES5_EEvPT2_PKT0_lPKT_SC_lT1_)
        /*15e0*/ 	.word	0x00000000


	//----- nvinfo : EIATTR_MIN_STACK_SIZE
	.align		4
.L_1137:
        /*15e4*/ 	.byte	0x04, 0x12
        /*15e6*/ 	.short	(.L_1139 - .L_1138)
	.align		4
.L_1138:
        /*15e8*/ 	.word	index@(_ZN2at6native55_GLOBAL__N__0955718d_22_SparseCsrTensorMath_cu_868dd54534reduce_sparse_csr_dim0_cuda_kernelIN3c107complexIdEEiNS1_14ReductionMulOpIS5_EES5_EEvPT2_PKT0_lPKT_SC_lT1_)
        /*15ec*/ 	.word	0x00000000


	//----- nvinfo : EIATTR_MIN_STACK_SIZE
	.align		4
.L_1139:
        /*15f0*/ 	.byte	0x04, 0x12
        /*15f2*/ 	.short	(.L_1141 - .L_1140)
	.align		4
.L_1140:
        /*15f4*/ 	.word	index@(_ZN2at6native55_GLOBAL__N__0955718d_22_SparseCsrTensorMath_cu_868dd54534reduce_sparse_csr_dim1_cuda_kernelIflNS1_14ReductionMulOpIfEEfEEvPT2_PKT_PKT0_SC_lT1_)
        /*15f8*/ 	.word	0x00000000


	//----- nvinfo : EIATTR_MIN_STACK_SIZE
	.align		4
.L_1141:
        /*15fc*/ 	.byte	0x04, 0x12
        /*15fe*/ 	.short	(.L_1143 - .L_1142)
	.align		4
.L_1142:
        /*1600*/ 	.word	index@(_ZN2at6native55_GLOBAL__N__0955718d_22_SparseCsrTensorMath_cu_868dd54534reduce_sparse_csr_dim1_cuda_kernelIfiNS1_14ReductionMulOpIfEEfEEvPT2_PKT_PKT0_SC_lT1_)
        /*1604*/ 	.word	0x00000000


	//----- nvinfo : EIATTR_MIN_STACK_SIZE
	.align		4
.L_1143:
        /*1608*/ 	.byte	0x04, 0x12
        /*160a*/ 	.short	(.L_1145 - .L_1144)
	.align		4
.L_1144:
        /*160c*/ 	.word	index@(_ZN2at6native55_GLOBAL__N__0955718d_22_SparseCsrTensorMath_cu_868dd54534reduce_sparse_csr_dim0_cuda_kernelIflNS1_14ReductionMulOpIfEEfEEvPT2_PKT0_lPKT_S9_lT1_)
        /*1610*/ 	.word	0x00000000


	//----- nvinfo : EIATTR_MIN_STACK_SIZE
	.align		4
.L_1145:
        /*1614*/ 	.byte	0x04, 0x12
        /*1616*/ 	.short	(.L_1147 - .L_1146)
	.align		4
.L_1146:
        /*1618*/ 	.word	index@(_ZN2at6native55_GLOBAL__N__0955718d_22_SparseCsrTensorMath_cu_868dd54534reduce_sparse_csr_dim0_cuda_kernelIfiNS1_14ReductionMulOpIfEEfEEvPT2_PKT0_lPKT_S9_lT1_)
        /*161c*/ 	.word	0x00000000


	//----- nvinfo : EIATTR_MIN_STACK_SIZE
	.align		4
.L_1147:
        /*1620*/ 	.byte	0x04, 0x12
        /*1622*/ 	.short	(.L_1149 - .L_1148)
	.align		4
.L_1148:
        /*1624*/ 	.word	index@(_ZN2at6native55_GLOBAL__N__0955718d_22_SparseCsrTensorMath_cu_868dd54534reduce_sparse_csr_dim1_cuda_kernelIdlNS1_14ReductionMulOpIdEEdEEvPT2_PKT_PKT0_SC_lT1_)
        /*1628*/ 	.word	0x00000000


	//----- nvinfo : EIATTR_MIN_STACK_SIZE
	.align		4
.L_1149:
        /*162c*/ 	.byte	0x04, 0x12
        /*162e*/ 	.short	(.L_1151 - .L_1150)
	.align		4
.L_1150:
        /*1630*/ 	.word	index@(_ZN2at6native55_GLOBAL__N__0955718d_22_SparseCsrTensorMath_cu_868dd54534reduce_sparse_csr_dim1_cuda_kernelIdiNS1_14ReductionMulOpIdEEdEEvPT2_PKT_PKT0_SC_lT1_)
        /*1634*/ 	.word	0x00000000


	//----- nvinfo : EIATTR_MIN_STACK_SIZE
	.align		4
.L_1151:
        /*1638*/ 	.byte	0x04, 0x12
        /*163a*/ 	.short	(.L_1153 - .L_1152)
	.align		4
.L_1152:
        /*163c*/ 	.word	index@(_ZN2at6native55_GLOBAL__N__0955718d_22_SparseCsrTensorMath_cu_868dd54534reduce_sparse_csr_dim0_cuda_kernelIdlNS1_14ReductionMulOpIdEEdEEvPT2_PKT0_lPKT_S9_lT1_)
        /*1640*/ 	.word	0x00000000


	//----- nvinfo : EIATTR_MIN_STACK_SIZE
	.align		4
.L_1153:
        /*1644*/ 	.byte	0x04, 0x12
        /*1646*/ 	.short	(.L_1155 - .L_1154)
	.align		4
.L_1154:
        /*1648*/ 	.word	index@(_ZN2at6native55_GLOBAL__N__0955718d_22_SparseCsrTensorMath_cu_868dd54534reduce_sparse_csr_dim0_cuda_kernelIdiNS1_14ReductionMulOpIdEEdEEvPT2_PKT0_lPKT_S9_lT1_)
        /*164c*/ 	.word	0x00000000


	//----- nvinfo : EIATTR_MIN_STACK_SIZE
	.align		4
.L_1155:
        /*1650*/ 	.byte	0x04, 0x12
        /*1652*/ 	.short	(.L_1157 - .L_1156)
	.align		4
.L_1156:
        /*1654*/ 	.word	index@(_ZN2at6native55_GLOBAL__N__0955718d_22_SparseCsrTensorMath_cu_868dd54534reduce_sparse_csr_dim1_cuda_kernelIslNS1_14ReductionMulOpIsEElEEvPT2_PKT_PKT0_SC_lT1_)
        /*1658*/ 	.word	0x00000000


	//----- nvinfo : EIATTR_MIN_STACK_SIZE
	.align		4
.L_1157:
        /*165c*/ 	.byte	0x04, 0x12
        /*165e*/ 	.short	(.L_1159 - .L_1158)
	.align		4
.L_1158:
        /*1660*/ 	.word	index@(_ZN2at6native55_GLOBAL__N__0955718d_22_SparseCsrTensorMath_cu_868dd54534reduce_sparse_csr_dim1_cuda_kernelIsiNS1_14ReductionMulOpIsEElEEvPT2_PKT_PKT0_SC_lT1_)
        /*1664*/ 	.word	0x00000000


	//----- nvinfo : EIATTR_MIN_STACK_SIZE
	.align		4
.L_1159:
        /*1668*/ 	.byte	0x04, 0x12
        /*166a*/ 	.short	(.L_1161 - .L_1160)
	.align		4
.L_1160:
        /*166c*/ 	.word	index@(_ZN2at6native55_GLOBAL__N__0955718d_22_SparseCsrTensorMath_cu_868dd54534reduce_sparse_csr_dim0_cuda_kernelIslNS1_14ReductionMulOpIsEElEEvPT2_PKT0_lPKT_S9_lT1_)
        /*1670*/ 	.word	0x00000000


	//----- nvinfo : EIATTR_MIN_STACK_SIZE
	.align		4
.L_1161:
        /*1674*/ 	.byte	0x04, 0x12
        /*1676*/ 	.short	(.L_1163 - .L_1162)
	.align		4
.L_1162:
        /*1678*/ 	.word	index@(_ZN2at6native55_GLOBAL__N__0955718d_22_SparseCsrTensorMath_cu_868dd54534reduce_sparse_csr_dim0_cuda_kernelIsiNS1_14ReductionMulOpIsEElEEvPT2_PKT0_lPKT_S9_lT1_)
        /*167c*/ 	.word	0x00000000


	//----- nvinfo : EIATTR_MIN_STACK_SIZE
	.align		4
.L_1163:
        /*1680*/ 	.byte	0x04, 0x12
        /*1682*/ 	.short	(.L_1165 - .L_1164)
	.align		4
.L_1164:
        /*1684*/ 	.word	index@(_ZN2at6native55_GLOBAL__N__0955718d_22_SparseCsrTensorMath_cu_868dd54534reduce_sparse_csr_dim1_cuda_kernelIllNS1_14ReductionMulOpIlEElEEvPT2_PKT_PKT0_SC_lT1_)
        /*1688*/ 	.word	0x00000000


	//----- nvinfo : EIATTR_MIN_STACK_SIZE
	.align		4
.L_1165:
        /*168c*/ 	.byte	0x04, 0x12
        /*168e*/ 	.short	(.L_1167 - .L_1166)
	.align		4
.L_1166:
        /*1690*/ 	.word	index@(_ZN2at6native55_GLOBAL__N__0955718d_22_SparseCsrTensorMath_cu_868dd54534reduce_sparse_csr_dim1_cuda_kernelIliNS1_14ReductionMulOpIlEElEEvPT2_PKT_PKT0_SC_lT1_)
        /*1694*/ 	.word	0x00000000


	//----- nvinfo : EIATTR_MIN_STACK_SIZE
	.align		4
.L_1167:
        /*1698*/ 	.byte	0x04, 0x12
        /*169a*/ 	.short	(.L_1169 - .L_1168)
	.align		4
.L_1168:
        /*169c*/ 	.word	index@(_ZN2at6native55_GLOBAL__N__0955718d_22_SparseCsrTensorMath_cu_868dd54534reduce_sparse_csr_dim0_cuda_kernelIllNS1_14ReductionMulOpIlEElEEvPT2_PKT0_lPKT_S9_lT1_)
        /*16a0*/ 	.word	0x00000000


	//----- nvinfo : EIATTR_MIN_STACK_SIZE
	.align		4
.L_1169:
        /*16a4*/ 	.byte	0x04, 0x12
        /*16a6*/ 	.short	(.L_1171 - .L_1170)
	.align		4
.L_1170:
        /*16a8*/ 	.word	index@(_ZN2at6native55_GLOBAL__N__0955718d_22_SparseCsrTensorMath_cu_868dd54534reduce_sparse_csr_dim0_cuda_kernelIliNS1_14ReductionMulOpIlEElEEvPT2_PKT0_lPKT_S9_lT1_)
        /*16ac*/ 	.word	0x00000000


	//----- nvinfo : EIATTR_MIN_STACK_SIZE
	.align		4
.L_1171:
        /*16b0*/ 	.byte	0x04, 0x12
        /*16b2*/ 	.short	(.L_1173 - .L_1172)
	.align		4
.L_1172:
        /*16b4*/ 	.word	index@(_ZN2at6native55_GLOBAL__N__0955718d_22_SparseCsrTensorMath_cu_868dd54534reduce_sparse_csr_dim1_cuda_kernelIilNS1_14ReductionMulOpIiEElEEvPT2_PKT_PKT0_SC_lT1_)
        /*16b8*/ 	.word	0x00000000


	//----- nvinfo : EIATTR_MIN_STACK_SIZE
	.align		4
.L_1173:
        /*16bc*/ 	.byte	0x04, 0x12
        /*16be*/ 	.short	(.L_1175 - .L_1174)
	.align		4
.L_1174:
        /*16c0*/ 	.word	index@(_ZN2at6native55_GLOBAL__N__0955718d_22_SparseCsrTensorMath_cu_868dd54534reduce_sparse_csr_dim1_cuda_kernelIiiNS1_14ReductionMulOpIiEElEEvPT2_PKT_PKT0_SC_lT1_)
        /*16c4*/ 	.word	0x00000000


	//----- nvinfo : EIATTR_MIN_STACK_SIZE
	.align		4
.L_1175:
        /*16c8*/ 	.byte	0x04, 0x12
        /*16ca*/ 	.short	(.L_1177 - .L_1176)
	.align		4
.L_1176:
        /*16cc*/ 	.word	index@(_ZN2at6native55_GLOBAL__N__0955718d_22_SparseCsrTensorMath_cu_868dd54534reduce_sparse_csr_dim0_cuda_kernelIilNS1_14ReductionMulOpIiEElEEvPT2_PKT0_lPKT_S9_lT1_)
        /*16d0*/ 	.word	0x00000000


	//----- nvinfo : EIATTR_MIN_STACK_SIZE
	.align		4
.L_1177:
        /*16d4*/ 	.byte	0x04, 0x12
        /*16d6*/ 	.short	(.L_1179 - .L_1178)
	.align		4
.L_1178:
        /*16d8*/ 	.word	index@(_ZN2at6native55_GLOBAL__N__0955718d_22_SparseCsrTensorMath_cu_868dd54534reduce_sparse_csr_dim0_cuda_kernelIiiNS1_14ReductionMulOpIiEElEEvPT2_PKT0_lPKT_S9_lT1_)
        /*16dc*/ 	.word	0x00000000


	//----- nvinfo : EIATTR_MIN_STACK_SIZE
	.align		4
.L_1179:
        /*16e0*/ 	.byte	0x04, 0x12
        /*16e2*/ 	.short	(.L_1181 - .L_1180)
	.align		4
.L_1180:
        /*16e4*/ 	.word	index@(_ZN2at6native55_GLOBAL__N__0955718d_22_SparseCsrTensorMath_cu_868dd54534reduce_sparse_csr_dim1_cuda_kernelIalNS1_14ReductionMulOpIaEElEEvPT2_PKT_PKT0_SC_lT1_)
        /*16e8*/ 	.word	0x00000000


	//----- nvinfo : EIATTR_MIN_STACK_SIZE
	.align		4
.L_1181:
        /*16ec*/ 	.byte	0x04, 0x12
        /*16ee*/ 	.short	(.L_1183 - .L_1182)
	.align		4
.L_1182:
        /*16f0*/ 	.word	index@(_ZN2at6native55_GLOBAL__N__0955718d_22_SparseCsrTensorMath_cu_868dd54534reduce_sparse_csr_dim1_cuda_kernelIaiNS1_14ReductionMulOpIaEElEEvPT2_PKT_PKT0_SC_lT1_)
        /*16f4*/ 	.word	0x00000000


	//----- nvinfo : EIATTR_MIN_STACK_SIZE
	.align		4
.L_1183:
        /*16f8*/ 	.byte	0x04, 0x12
        /*16fa*/ 	.short	(.L_1185 - .L_1184)
	.align		4
.L_1184:
        /*16fc*/ 	.word	index@(_ZN2at6native55_GLOBAL__N__0955718d_22_SparseCsrTensorMath_cu_868dd54534reduce_sparse_csr_dim0_cuda_kernelIalNS1_14ReductionMulOpIaEElEEvPT2_PKT0_lPKT_S9_lT1_)
        /*1700*/ 	.word	0x00000000


	//----- nvinfo : EIATTR_MIN_STACK_SIZE
	.align		4
.L_1185:
        /*1704*/ 	.byte	0x04, 0x12
        /*1706*/ 	.short	(.L_1187 - .L_1186)
	.align		4
.L_1186:
        /*1708*/ 	.word	index@(_ZN2at6native55_GLOBAL__N__0955718d_22_SparseCsrTensorMath_cu_868dd54534reduce_sparse_csr_dim0_cuda_kernelIaiNS1_14ReductionMulOpIaEElEEvPT2_PKT0_lPKT_S9_lT1_)
        /*170c*/ 	.word	0x00000000


	//----- nvinfo : EIATTR_MIN_STACK_SIZE
	.align		4
.L_1187:
        /*1710*/ 	.byte	0x04, 0x12
        /*1712*/ 	.short	(.L_1189 - .L_1188)
	.align		4
.L_1188:
        /*1714*/ 	.word	index@(_ZN2at6native55_GLOBAL__N__0955718d_22_SparseCsrTensorMath_cu_868dd54534reduce_sparse_csr_dim1_cuda_kernelIhlNS1_14ReductionMulOpIhEElEEvPT2_PKT_PKT0_SC_lT1_)
        /*1718*/ 	.word	0x00000000


	//----- nvinfo : EIATTR_MIN_STACK_SIZE
	.align		4
.L_1189:
        /*171c*/ 	.byte	0x04, 0x12
        /*171e*/ 	.short	(.L_1191 - .L_1190)
	.align		4
.L_1190:
        /*1720*/ 	.word	index@(_ZN2at6native55_GLOBAL__N__0955718d_22_SparseCsrTensorMath_cu_868dd54534reduce_sparse_csr_dim1_cuda_kernelIhiNS1_14ReductionMulOpIhEElEEvPT2_PKT_PKT0_SC_lT1_)
        /*1724*/ 	.word	0x00000000


	//----- nvinfo : EIATTR_MIN_STACK_SIZE
	.align		4
.L_1191:
        /*1728*/ 	.byte	0x04, 0x12
        /*172a*/ 	.short	(.L_1193 - .L_1192)
	.align		4
.L_1192:
        /*172c*/ 	.word	index@(_ZN2at6native55_GLOBAL__N__0955718d_22_SparseCsrTensorMath_cu_868dd54534reduce_sparse_csr_dim0_cuda_kernelIhlNS1_14ReductionMulOpIhEElEEvPT2_PKT0_lPKT_S9_lT1_)
        /*1730*/ 	.word	0x00000000


	//----- nvinfo : EIATTR_MIN_STACK_SIZE
	.align		4
.L_1193:
        /*1734*/ 	.byte	0x04, 0x12
        /*1736*/ 	.short	(.L_1195 - .L_1194)
	.align		4
.L_1194:
        /*1738*/ 	.word	index@(_ZN2at6native55_GLOBAL__N__0955718d_22_SparseCsrTensorMath_cu_868dd54534reduce_sparse_csr_dim0_cuda_kernelIhiNS1_14ReductionMulOpIhEElEEvPT2_PKT0_lPKT_S9_lT1_)
        /*173c*/ 	.word	0x00000000


	//----- nvinfo : EIATTR_MIN_STACK_SIZE
	.align		4
.L_1195:
        /*1740*/ 	.byte	0x04, 0x12
        /*1742*/ 	.short	(.L_1197 - .L_1196)
	.align		4
.L_1196:
        /*1744*/ 	.word	index@(_ZN2at6native55_GLOBAL__N__0955718d_22_SparseCsrTensorMath_cu_868dd54534reduce_sparse_csr_dim1_cuda_kernelIN3c108BFloat16ElNS1_14ReductionAddOpIfEEfEEvPT2_PKT_PKT0_SE_lT1_)
        /*1748*/ 	.word	0x00000000


	//----- nvinfo : EIATTR_MIN_STACK_SIZE
	.align		4
.L_1197:
        /*174c*/ 	.byte	0x04, 0x12
        /*174e*/ 	.short	(.L_1199 - .L_1198)
	.align		4
.L_1198:
        /*1750*/ 	.word	index@(_ZN2at6native55_GLOBAL__N__0955718d_22_SparseCsrTensorMath_cu_868dd54534reduce_sparse_csr_dim1_cuda_kernelIN3c108BFloat16EiNS1_14ReductionAddOpIfEEfEEvPT2_PKT_PKT0_SE_lT1_)
        /*1754*/ 	.word	0x00000000


	//----- nvinfo : EIATTR_MIN_STACK_SIZE
	.align		4
.L_1199:
        /*1758*/ 	.byte	0x04, 0x12
        /*175a*/ 	.short	(.L_1201 - .L_1200)
	.align		4
.L_1200:
        /*175c*/ 	.word	index@(_ZN2at6native55_GLOBAL__N__0955718d_22_SparseCsrTensorMath_cu_868dd54534reduce_sparse_csr_dim0_cuda_kernelIN3c108BFloat16ElNS1_14ReductionAddOpIfEEfEEvPT2_PKT0_lPKT_SB_lT1_)
        /*1760*/ 	.word	0x00000000


	//----- nvinfo : EIATTR_MIN_STACK_SIZE
	.align		4
.L_1201:
        /*1764*/ 	.byte	0x04, 0x12
        /*1766*/ 	.short	(.L_1203 - .L_1202)
	.align		4
.L_1202:
        /*1768*/ 	.word	index@(_ZN2at6native55_GLOBAL__N__0955718d_22_SparseCsrTensorMath_cu_868dd54534reduce_sparse_csr_dim0_cuda_kernelIN3c108BFloat16EiNS1_14ReductionAddOpIfEEfEEvPT2_PKT0_lPKT_SB_lT1_)
        /*176c*/ 	.word	0x00000000


	//----- nvinfo : EIATTR_MIN_STACK_SIZE
	.align		4
.L_1203:
        /*1770*/ 	.byte	0x04, 0x12
        /*1772*/ 	.short	(.L_1205 - .L_1204)
	.align		4
.L_1204:
        /*1774*/ 	.word	index@(_ZN2at6native55_GLOBAL__N__0955718d_22_SparseCsrTensorMath_cu_868dd54534reduce_sparse_csr_dim1_cuda_kernelIN3c104HalfElNS1_14ReductionAddOpIfEEfEEvPT2_PKT_PKT0_SE_lT1_)
        /*1778*/ 	.word	0x00000000


	//----- nvinfo : EIATTR_MIN_STACK_SIZE
	.align		4
.L_1205:
        /*177c*/ 	.byte	0x04, 0x12
        /*177e*/ 	.short	(.L_1207 - .L_1206)
	.align		4
.L_1206:
        /*1780*/ 	.word	index@(_ZN2at6native55_GLOBAL__N__0955718d_22_SparseCsrTensorMath_cu_868dd54534reduce_sparse_csr_dim1_cuda_kernelIN3c104HalfEiNS1_14ReductionAddOpIfEEfEEvPT2_PKT_PKT0_SE_lT1_)
        /*1784*/ 	.word	0x00000000


	//----- nvinfo : EIATTR_MIN_STACK_SIZE
	.align		4
.L_1207:
        /*1788*/ 	.byte	0x04, 0x12
        /*178a*/ 	.short	(.L_1209 - .L_1208)
	.align		4
.L_1208:
        /*178c*/ 	.word	index@(_ZN2at6native55_GLOBAL__N__0955718d_22_SparseCsrTensorMath_cu_868dd54534reduce_sparse_csr_dim0_cuda_kernelIN3c104HalfElNS1_14ReductionAddOpIfEEfEEvPT2_PKT0_lPKT_SB_lT1_)
        /*1790*/ 	.word	0x00000000


	//----- nvinfo : EIATTR_MIN_STACK_SIZE
	.align		4
.L_1209:
        /*1794*/ 	.byte	0x04, 0x12
        /*1796*/ 	.short	(.L_1211 - .L_1210)
	.align		4
.L_1210:
        /*1798*/ 	.word	index@(_ZN2at6native55_GLOBAL__N__0955718d_22_SparseCsrTensorMath_cu_868dd54534reduce_sparse_csr_dim0_cuda_kernelIN3c104HalfEiNS1_14ReductionAddOpIfEEfEEvPT2_PKT0_lPKT_SB_lT1_)
        /*179c*/ 	.word	0x00000000


	//----- nvinfo : EIATTR_MIN_STACK_SIZE
	.align		4
.L_1211:
        /*17a0*/ 	.byte	0x04, 0x12
        /*17a2*/ 	.short	(.L_1213 - .L_1212)
	.align		4
.L_1212:
        /*17a4*/ 	.word	index@(_ZN2at6native55_GLOBAL__N__0955718d_22_SparseCsrTensorMath_cu_868dd54534reduce_sparse_csr_dim1_cuda_kernelIN3c107complexIfEElNS1_14ReductionAddOpIS5_EES5_EEvPT2_PKT_PKT0_SF_lT1_)
        /*17a8*/ 	.word	0x00000000


	//----- nvinfo : EIATTR_MIN_STACK_SIZE
	.align		4
.L_1213:
        /*17ac*/ 	.byte	0x04, 0x12
        /*17ae*/ 	.short	(.L_1215 - .L_1214)
	.align		4
.L_1214:
        /*17b0*/ 	.word	index@(_ZN2at6native55_GLOBAL__N__0955718d_22_SparseCsrTensorMath_cu_868dd54534reduce_sparse_csr_dim1_cuda_kernelIN3c107complexIfEEiNS1_14ReductionAddOpIS5_EES5_EEvPT2_PKT_PKT0_SF_lT1_)
        /*17b4*/ 	.word	0x00000000


	//----- nvinfo : EIATTR_MIN_STACK_SIZE
	.align		4
.L_1215:
        /*17b8*/ 	.byte	0x04, 0x12
        /*17ba*/ 	.short	(.L_1217 - .L_1216)
	.align		4
.L_1216:
        /*17bc*/ 	.word	index@(_ZN2at6native55_GLOBAL__N__0955718d_22_SparseCsrTensorMath_cu_868dd54534reduce_sparse_csr_dim0_cuda_kernelIN3c107complexIfEElNS1_14ReductionAddOpIS5_EES5_EEvPT2_PKT0_lPKT_SC_lT1_)
        /*17c0*/ 	.word	0x00000000


	//----- nvinfo : EIATTR_MIN_STACK_SIZE
	.align		4
.L_1217:
        /*17c4*/ 	.byte	0x04, 0x12
        /*17c6*/ 	.short	(.L_1219 - .L_1218)
	.align		4
.L_1218:
        /*17c8*/ 	.word	index@(_ZN2at6native55_GLOBAL__N__0955718d_22_SparseCsrTensorMath_cu_868dd54534reduce_sparse_csr_dim0_cuda_kernelIN3c107complexIfEEiNS1_14ReductionAddOpIS5_EES5_EEvPT2_PKT0_lPKT_SC_lT1_)
        /*17cc*/ 	.word	0x00000000


	//----- nvinfo : EIATTR_MIN_STACK_SIZE
	.align		4
.L_1219:
        /*17d0*/ 	.byte	0x04, 0x12
        /*17d2*/ 	.short	(.L_1221 - .L_1220)
	.align		4
.L_1220:
        /*17d4*/ 	.word	index@(_ZN2at6native55_GLOBAL__N__0955718d_22_SparseCsrTensorMath_cu_868dd54534reduce_sparse_csr_dim1_cuda_kernelIN3c107complexIdEElNS1_14ReductionAddOpIS5_EES5_EEvPT2_PKT_PKT0_SF_lT1_)
        /*17d8*/ 	.word	0x00000000


	//----- nvinfo : EIATTR_MIN_STACK_SIZE
	.align		4
.L_1221:
        /*17dc*/ 	.byte	0x04, 0x12
        /*17de*/ 	.short	(.L_1223 - .L_1222)
	.align		4
.L_1222:
        /*17e0*/ 	.word	index@(_ZN2at6native55_GLOBAL__N__0955718d_22_SparseCsrTensorMath_cu_868dd54534reduce_sparse_csr_dim1_cuda_kernelIN3c107complexIdEEiNS1_14ReductionAddOpIS5_EES5_EEvPT2_PKT_PKT0_SF_lT1_)
        /*17e4*/ 	.word	0x00000000


	//----- nvinfo : EIATTR_MIN_STACK_SIZE
	.align		4
.L_1223:
        /*17e8*/ 	.byte	0x04, 0x12
        /*17ea*/ 	.short	(.L_1225 - .L_1224)
	.align		4
.L_1224:
        /*17ec*/ 	.word	index@(_ZN2at6native55_GLOBAL__N__0955718d_22_SparseCsrTensorMath_cu_868dd54534reduce_sparse_csr_dim0_cuda_kernelIN3c107complexIdEElNS1_14ReductionAddOpIS5_EES5_EEvPT2_PKT0_lPKT_SC_lT1_)
        /*17f0*/ 	.word	0x00000000


	//----- nvinfo : EIATTR_MIN_STACK_SIZE
	.align		4
.L_1225:
        /*17f4*/ 	.byte	0x04, 0x12
        /*17f6*/ 	.short	(.L_1227 - .L_1226)
	.align		4
.L_1226:
        /*17f8*/ 	.word	index@(_ZN2at6native55_GLOBAL__N__0955718d_22_SparseCsrTensorMath_cu_868dd54534reduce_sparse_csr_dim0_cuda_kernelIN3c107complexIdEEiNS1_14ReductionAddOpIS5_EES5_EEvPT2_PKT0_lPKT_SC_lT1_)
        /*17fc*/ 	.word	0x00000000


	//----- nvinfo : EIATTR_MIN_STACK_SIZE
	.align		4
.L_1227:
        /*1800*/ 	.byte	0x04, 0x12
        /*1802*/ 	.short	(.L_1229 - .L_1228)
	.align		4
.L_1228:
        /*1804*/ 	.word	index@(_ZN2at6native55_GLOBAL__N__0955718d_22_SparseCsrTensorMath_cu_868dd54534reduce_sparse_csr_dim1_cuda_kernelIflNS1_14ReductionAddOpIfEEfEEvPT2_PKT_PKT0_SC_lT1_)
        /*1808*/ 	.word	0x00000000


	//----- nvinfo : EIATTR_MIN_STACK_SIZE
	.align		4
.L_1229:
        /*180c*/ 	.byte	0x04, 0x12
        /*180e*/ 	.short	(.L_1231 - .L_1230)
	.align		4
.L_1230:
        /*1810*/ 	.word	index@(_ZN2at6native55_GLOBAL__N__0955718d_22_SparseCsrTensorMath_cu_868dd54534reduce_sparse_csr_dim1_cuda_kernelIfiNS1_14ReductionAddOpIfEEfEEvPT2_PKT_PKT0_SC_lT1_)
        /*1814*/ 	.word	0x00000000


	//----- nvinfo : EIATTR_MIN_STACK_SIZE
	.align		4
.L_1231:
        /*1818*/ 	.byte	0x04, 0x12
        /*181a*/ 	.short	(.L_1233 - .L_1232)
	.align		4
.L_1232:
        /*181c*/ 	.word	index@(_ZN2at6native55_GLOBAL__N__0955718d_22_SparseCsrTensorMath_cu_868dd54534reduce_sparse_csr_dim0_cuda_kernelIflNS1_14ReductionAddOpIfEEfEEvPT2_PKT0_lPKT_S9_lT1_)
        /*1820*/ 	.word	0x00000000


	//----- nvinfo : EIATTR_MIN_STACK_SIZE
	.align		4
.L_1233:
        /*1824*/ 	.byte	0x04, 0x12
        /*1826*/ 	.short	(.L_1235 - .L_1234)
	.align		4
.L_1234:
        /*1828*/ 	.word	index@(_ZN2at6native55_GLOBAL__N__0955718d_22_SparseCsrTensorMath_cu_868dd54534reduce_sparse_csr_dim0_cuda_kernelIfiNS1_14ReductionAddOpIfEEfEEvPT2_PKT0_lPKT_S9_lT1_)
        /*182c*/ 	.word	0x00000000


	//----- nvinfo : EIATTR_MIN_STACK_SIZE
	.align		4
.L_1235:
        /*1830*/ 	.byte	0x04, 0x12
        /*1832*/ 	.short	(.L_1237 - .L_1236)
	.align		4
.L_1236:
        /*1834*/ 	.word	index@(_ZN2at6native55_GLOBAL__N__0955718d_22_SparseCsrTensorMath_cu_868dd54534reduce_sparse_csr_dim1_cuda_kernelIdlNS1_14ReductionAddOpIdEEdEEvPT2_PKT_PKT0_SC_lT1_)
        /*1838*/ 	.word	0x00000000


	//----- nvinfo : EIATTR_MIN_STACK_SIZE
	.align		4
.L_1237:
        /*183c*/ 	.byte	0x04, 0x12
        /*183e*/ 	.short	(.L_1239 - .L_1238)
	.align		4
.L_1238:
        /*1840*/ 	.word	index@(_ZN2at6native55_GLOBAL__N__0955718d_22_SparseCsrTensorMath_cu_868dd54534reduce_sparse_csr_dim1_cuda_kernelIdiNS1_14ReductionAddOpIdEEdEEvPT2_PKT_PKT0_SC_lT1_)
        /*1844*/ 	.word	0x00000000


	//----- nvinfo : EIATTR_MIN_STACK_SIZE
	.align		4
.L_1239:
        /*1848*/ 	.byte	0x04, 0x12
        /*184a*/ 	.short	(.L_1241 - .L_1240)
	.align		4
.L_1240:
        /*184c*/ 	.word	index@(_ZN2at6native55_GLOBAL__N__0955718d_22_SparseCsrTensorMath_cu_868dd54534reduce_sparse_csr_dim0_cuda_kernelIdlNS1_14ReductionAddOpIdEEdEEvPT2_PKT0_lPKT_S9_lT1_)
        /*1850*/ 	.word	0x00000000


	//----- nvinfo : EIATTR_MIN_STACK_SIZE
	.align		4
.L_1241:
        /*1854*/ 	.byte	0x04, 0x12
        /*1856*/ 	.short	(.L_1243 - .L_1242)
	.align		4
.L_1242:
        /*1858*/ 	.word	index@(_ZN2at6native55_GLOBAL__N__0955718d_22_SparseCsrTensorMath_cu_868dd54534reduce_sparse_csr_dim0_cuda_kernelIdiNS1_14ReductionAddOpIdEEdEEvPT2_PKT0_lPKT_S9_lT1_)
        /*185c*/ 	.word	0x00000000


	//----- nvinfo : EIATTR_MIN_STACK_SIZE
	.align		4
.L_1243:
        /*1860*/ 	.byte	0x04, 0x12
        /*1862*/ 	.short	(.L_1245 - .L_1244)
	.align		4
.L_1244:
        /*1864*/ 	.word	index@(_ZN2at6native55_GLOBAL__N__0955718d_22_SparseCsrTensorMath_cu_868dd54534reduce_sparse_csr_dim1_cuda_kernelIslNS1_14ReductionAddOpIlEElEEvPT2_PKT_PKT0_SC_lT1_)
        /*1868*/ 	.word	0x00000000


	//----- nvinfo : EIATTR_MIN_STACK_SIZE
	.align		4
.L_1245:
        /*186c*/ 	.byte	0x04, 0x12
        /*186e*/ 	.short	(.L_1247 - .L_1246)
	.align		4
.L_1246:
        /*1870*/ 	.word	index@(_ZN2at6native55_GLOBAL__N__0955718d_22_SparseCsrTensorMath_cu_868dd54534reduce_sparse_csr_dim1_cuda_kernelIsiNS1_14ReductionAddOpIlEElEEvPT2_PKT_PKT0_SC_lT1_)
        /*1874*/ 	.word	0x00000000


	//----- nvinfo : EIATTR_MIN_STACK_SIZE
	.align		4
.L_1247:
        /*1878*/ 	.byte	0x04, 0x12
        /*187a*/ 	.short	(.L_1249 - .L_1248)
	.align		4
.L_1248:
        /*187c*/ 	.word	index@(_ZN2at6native55_GLOBAL__N__0955718d_22_SparseCsrTensorMath_cu_868dd54534reduce_sparse_csr_dim0_cuda_kernelIslNS1_14ReductionAddOpIlEElEEvPT2_PKT0_lPKT_S9_lT1_)
        /*1880*/ 	.word	0x00000000


	//----- nvinfo : EIATTR_MIN_STACK_SIZE
	.align		4
.L_1249:
        /*1884*/ 	.byte	0x04, 0x12
        /*1886*/ 	.short	(.L_1251 - .L_1250)
	.align		4
.L_1250:
        /*1888*/ 	.word	index@(_ZN2at6native55_GLOBAL__N__0955718d_22_SparseCsrTensorMath_cu_868dd54534reduce_sparse_csr_dim0_cuda_kernelIsiNS1_14ReductionAddOpIlEElEEvPT2_PKT0_lPKT_S9_lT1_)
        /*188c*/ 	.word	0x00000000


	//----- nvinfo : EIATTR_MIN_STACK_SIZE
	.align		4
.L_1251:
        /*1890*/ 	.byte	0x04, 0x12
        /*1892*/ 	.short	(.L_1253 - .L_1252)
	.align		4
.L_1252:
        /*1894*/ 	.word	index@(_ZN2at6native55_GLOBAL__N__0955718d_22_SparseCsrTensorMath_cu_868dd54534reduce_sparse_csr_dim1_cuda_kernelIllNS1_14ReductionAddOpIlEElEEvPT2_PKT_PKT0_SC_lT1_)
        /*1898*/ 	.word	0x00000000


	//----- nvinfo : EIATTR_MIN_STACK_SIZE
	.align		4
.L_1253:
        /*189c*/ 	.byte	0x04, 0x12
        /*189e*/ 	.short	(.L_1255 - .L_1254)
	.align		4
.L_1254:
        /*18a0*/ 	.word	index@(_ZN2at6native55_GLOBAL__N__0955718d_22_SparseCsrTensorMath_cu_868dd54534reduce_sparse_csr_dim1_cuda_kernelIliNS1_14ReductionAddOpIlEElEEvPT2_PKT_PKT0_SC_lT1_)
        /*18a4*/ 	.word	0x00000000


	//----- nvinfo : EIATTR_MIN_STACK_SIZE
	.align		4
.L_1255:
        /*18a8*/ 	.byte	0x04, 0x12
        /*18aa*/ 	.short	(.L_1257 - .L_1256)
	.align		4
.L_1256:
        /*18ac*/ 	.word	index@(_ZN2at6native55_GLOBAL__N__0955718d_22_SparseCsrTensorMath_cu_868dd54534reduce_sparse_csr_dim0_cuda_kernelIllNS1_14ReductionAddOpIlEElEEvPT2_PKT0_lPKT_S9_lT1_)
        /*18b0*/ 	.word	0x00000000


	//----- nvinfo : EIATTR_MIN_STACK_SIZE
	.align		4
.L_1257:
        /*18b4*/ 	.byte	0x04, 0x12
        /*18b6*/ 	.short	(.L_1259 - .L_1258)
	.align		4
.L_1258:
        /*18b8*/ 	.word	index@(_ZN2at6native55_GLOBAL__N__0955718d_22_SparseCsrTensorMath_cu_868dd54534reduce_sparse_csr_dim0_cuda_kernelIliNS1_14ReductionAddOpIlEElEEvPT2_PKT0_lPKT_S9_lT1_)
        /*18bc*/ 	.word	0x00000000


	//----- nvinfo : EIATTR_MIN_STACK_SIZE
	.align		4
.L_1259:
        /*18c0*/ 	.byte	0x04, 0x12
        /*18c2*/ 	.short	(.L_1261 - .L_1260)
	.align		4
.L_1260:
        /*18c4*/ 	.word	index@(_ZN2at6native55_GLOBAL__N__0955718d_22_SparseCsrTensorMath_cu_868dd54534reduce_sparse_csr_dim1_cuda_kernelIilNS1_14ReductionAddOpIlEElEEvPT2_PKT_PKT0_SC_lT1_)
        /*18c8*/ 	.word	0x00000000


	//----- nvinfo : EIATTR_MIN_STACK_SIZE
	.align		4
.L_1261:
        /*18cc*/ 	.byte	0x04, 0x12
        /*18ce*/ 	.short	(.L_1263 - .L_1262)
	.align		4
.L_1262:
        /*18d0*/ 	.word	index@(_ZN2at6native55_GLOBAL__N__0955718d_22_SparseCsrTensorMath_cu_868dd54534reduce_sparse_csr_dim1_cuda_kernelIiiNS1_14ReductionAddOpIlEElEEvPT2_PKT_PKT0_SC_lT1_)
        /*18d4*/ 	.word	0x00000000


	//----- nvinfo : EIATTR_MIN_STACK_SIZE
	.align		4
.L_1263:
        /*18d8*/ 	.byte	0x04, 0x12
        /*18da*/ 	.short	(.L_1265 - .L_1264)
	.align		4
.L_1264:
        /*18dc*/ 	.word	index@(_ZN2at6native55_GLOBAL__N__0955718d_22_SparseCsrTensorMath_cu_868dd54534reduce_sparse_csr_dim0_cuda_kernelIilNS1_14ReductionAddOpIlEElEEvPT2_PKT0_lPKT_S9_lT1_)
        /*18e0*/ 	.word	0x00000000


	//----- nvinfo : EIATTR_MIN_STACK_SIZE
	.align		4
.L_1265:
        /*18e4*/ 	.byte	0x04, 0x12
        /*18e6*/ 	.short	(.L_1267 - .L_1266)
	.align		4
.L_1266:
        /*18e8*/ 	.word	index@(_ZN2at6native55_GLOBAL__N__0955718d_22_SparseCsrTensorMath_cu_868dd54534reduce_sparse_csr_dim0_cuda_kernelIiiNS1_14ReductionAddOpIlEElEEvPT2_PKT0_lPKT_S9_lT1_)
        /*18ec*/ 	.word	0x00000000


	//----- nvinfo : EIATTR_MIN_STACK_SIZE
	.align		4
.L_1267:
        /*18f0*/ 	.byte	0x04, 0x12
        /*18f2*/ 	.short	(.L_1269 - .L_1268)
	.align		4
.L_1268:
        /*18f4*/ 	.word	index@(_ZN2at6native55_GLOBAL__N__0955718d_22_SparseCsrTensorMath_cu_868dd54534reduce_sparse_csr_dim1_cuda_kernelIalNS1_14ReductionAddOpIlEElEEvPT2_PKT_PKT0_SC_lT1_)
        /*18f8*/ 	.word	0x00000000


	//----- nvinfo : EIATTR_MIN_STACK_SIZE
	.align		4
.L_1269:
        /*18fc*/ 	.byte	0x04, 0x12
        /*18fe*/ 	.short	(.L_1271 - .L_1270)
	.align		4
.L_1270:
        /*1900*/ 	.word	index@(_ZN2at6native55_GLOBAL__N__0955718d_22_SparseCsrTensorMath_cu_868dd54534reduce_sparse_csr_dim1_cuda_kernelIaiNS1_14ReductionAddOpIlEElEEvPT2_PKT_PKT0_SC_lT1_)
        /*1904*/ 	.word	0x00000000


	//----- nvinfo : EIATTR_MIN_STACK_SIZE
	.align		4
.L_1271:
        /*1908*/ 	.byte	0x04, 0x12
        /*190a*/ 	.short	(.L_1273 - .L_1272)
	.align		4
.L_1272:
        /*190c*/ 	.word	index@(_ZN2at6native55_GLOBAL__N__0955718d_22_SparseCsrTensorMath_cu_868dd54534reduce_sparse_csr_dim0_cuda_kernelIalNS1_14ReductionAddOpIlEElEEvPT2_PKT0_lPKT_S9_lT1_)
        /*1910*/ 	.word	0x00000000


	//----- nvinfo : EIATTR_MIN_STACK_SIZE
	.align		4
.L_1273:
        /*1914*/ 	.byte	0x04, 0x12
        /*1916*/ 	.short	(.L_1275 - .L_1274)
	.align		4
.L_1274:
        /*1918*/ 	.word	index@(_ZN2at6native55_GLOBAL__N__0955718d_22_SparseCsrTensorMath_cu_868dd54534reduce_sparse_csr_dim0_cuda_kernelIaiNS1_14ReductionAddOpIlEElEEvPT2_PKT0_lPKT_S9_lT1_)
        /*191c*/ 	.word	0x00000000


	//----- nvinfo : EIATTR_MIN_STACK_SIZE
	.align		4
.L_1275:
        /*1920*/ 	.byte	0x04, 0x12
        /*1922*/ 	.short	(.L_1277 - .L_1276)
	.align		4
.L_1276:
        /*1924*/ 	.word	index@(_ZN2at6native55_GLOBAL__N__0955718d_22_SparseCsrTensorMath_cu_868dd54534reduce_sparse_csr_dim1_cuda_kernelIhlNS1_14ReductionAddOpIlEElEEvPT2_PKT_PKT0_SC_lT1_)
        /*1928*/ 	.word	0x00000000


	//----- nvinfo : EIATTR_MIN_STACK_SIZE
	.align		4
.L_1277:
        /*192c*/ 	.byte	0x04, 0x12
        /*192e*/ 	.short	(.L_1279 - .L_1278)
	.align		4
.L_1278:
        /*1930*/ 	.word	index@(_ZN2at6native55_GLOBAL__N__0955718d_22_SparseCsrTensorMath_cu_868dd54534reduce_sparse_csr_dim1_cuda_kernelIhiNS1_14ReductionAddOpIlEElEEvPT2_PKT_PKT0_SC_lT1_)
        /*1934*/ 	.word	0x00000000


	//----- nvinfo : EIATTR_MIN_STACK_SIZE
	.align		4
.L_1279:
        /*1938*/ 	.byte	0x04, 0x12
        /*193a*/ 	.short	(.L_1281 - .L_1280)
	.align		4
.L_1280:
        /*193c*/ 	.word	index@(_ZN2at6native55_GLOBAL__N__0955718d_22_SparseCsrTensorMath_cu_868dd54536reduce_crow_indices_dim1_cuda_kernelIlEEvPT_S4_PKS3_l)
        /*1940*/ 	.word	0x00000000


	//----- nvinfo : EIATTR_MIN_STACK_SIZE
	.align		4
.L_1281:
        /*1944*/ 	.byte	0x04, 0x12
        /*1946*/ 	.short	(.L_1283 - .L_1282)
	.align		4
.L_1282:
        /*1948*/ 	.word	index@(_ZN2at6native55_GLOBAL__N__0955718d_22_SparseCsrTensorMath_cu_868dd54536reduce_crow_indices_dim1_cuda_kernelIiEEvPT_S4_PKS3_l)
        /*194c*/ 	.word	0x00000000


	//----- nvinfo : EIATTR_MIN_STACK_SIZE
	.align		4
.L_1283:
        /*1950*/ 	.byte	0x04, 0x12
        /*1952*/ 	.short	(.L_1285 - .L_1284)
	.align		4
.L_1284:
        /*1954*/ 	.word	index@(_ZN2at6native55_GLOBAL__N__0955718d_22_SparseCsrTensorMath_cu_868dd54534reduce_sparse_csr_dim0_cuda_kernelIhlNS1_14ReductionAddOpIlEElEEvPT2_PKT0_lPKT_S9_lT1_)
        /*1958*/ 	.word	0x00000000


	//----- nvinfo : EIATTR_MIN_STACK_SIZE
	.align		4
.L_1285:
        /*195c*/ 	.byte	0x04, 0x12
        /*195e*/ 	.short	(.L_1287 - .L_1286)
	.align		4
.L_1286:
        /*1960*/ 	.word	index@(_ZN2at6native55_GLOBAL__N__0955718d_22_SparseCsrTensorMath_cu_868dd54534reduce_sparse_csr_dim0_cuda_kernelIhiNS1_14ReductionAddOpIlEElEEvPT2_PKT0_lPKT_S9_lT1_)
        /*1964*/ 	.word	0x00000000


	//----- nvinfo : EIATTR_MIN_STACK_SIZE
	.align		4
.L_1287:
        /*1968*/ 	.byte	0x04, 0x12
        /*196a*/ 	.short	(.L_1289 - .L_1288)
	.align		4
.L_1288:
        /*196c*/ 	.word	index@(_ZN2at6native55_GLOBAL__N__0955718d_22_SparseCsrTensorMath_cu_868dd54543convert_indices_from_csr_to_coo_cuda_kernelIslEEvPT0_PKT_lll)
        /*1970*/ 	.word	0x00000000


	//----- nvinfo : EIATTR_MIN_STACK_SIZE
	.align		4
.L_1289:
        /*1974*/ 	.byte	0x04, 0x12
        /*1976*/ 	.short	(.L_1291 - .L_1290)
	.align		4
.L_1290:
        /*1978*/ 	.word	index@(_ZN2at6native55_GLOBAL__N__0955718d_22_SparseCsrTensorMath_cu_868dd54543convert_indices_from_csr_to_coo_cuda_kernelIllEEvPT0_PKT_lll)
        /*197c*/ 	.word	0x00000000


	//----- nvinfo : EIATTR_MIN_STACK_SIZE
	.align		4
.L_1291:
        /*1980*/ 	.byte	0x04, 0x12
        /*1982*/ 	.short	(.L_1293 - .L_1292)
	.align		4
.L_1292:
        /*1984*/ 	.word	index@(_ZN2at6native55_GLOBAL__N__0955718d_22_SparseCsrTensorMath_cu_868dd54543convert_indices_from_csr_to_coo_cuda_kernelIilEEvPT0_PKT_lll)
        /*1988*/ 	.word	0x00000000


	//----- nvinfo : EIATTR_MIN_STACK_SIZE
	.align		4
.L_1293:
        /*198c*/ 	.byte	0x04, 0x12
        /*198e*/ 	.short	(.L_1295 - .L_1294)
	.align		4
.L_1294:
        /*1990*/ 	.word	index@(_ZN2at6native55_GLOBAL__N__0955718d_22_SparseCsrTensorMath_cu_868dd54543convert_indices_from_csr_to_coo_cuda_kernelIalEEvPT0_PKT_lll)
        /*1994*/ 	.word	0x00000000


	//----- nvinfo : EIATTR_MIN_STACK_SIZE
	.align		4
.L_1295:
        /*1998*/ 	.byte	0x04, 0x12
        /*199a*/ 	.short	(.L_1297 - .L_1296)
	.align		4
.L_1296:
        /*199c*/ 	.word	index@(_ZN2at6native55_GLOBAL__N__0955718d_22_SparseCsrTensorMath_cu_868dd54543convert_indices_from_csr_to_coo_cuda_kernelIhlEEvPT0_PKT_lll)
        /*19a0*/ 	.word	0x00000000


	//----- nvinfo : EIATTR_MIN_STACK_SIZE
	.align		4
.L_1297:
        /*19a4*/ 	.byte	0x04, 0x12
        /*19a6*/ 	.short	(.L_1299 - .L_1298)
	.align		4
.L_1298:
        /*19a8*/ 	.word	index@(_ZN2at6native55_GLOBAL__N__0955718d_22_SparseCsrTensorMath_cu_868dd54543convert_indices_from_csr_to_coo_cuda_kernelIsiEEvPT0_PKT_lll)
        /*19ac*/ 	.word	0x00000000


	//----- nvinfo : EIATTR_MIN_STACK_SIZE
	.align		4
.L_1299:
        /*19b0*/ 	.byte	0x04, 0x12
        /*19b2*/ 	.short	(.L_1301 - .L_1300)
	.align		4
.L_1300:
        /*19b4*/ 	.word	index@(_ZN2at6native55_GLOBAL__N__0955718d_22_SparseCsrTensorMath_cu_868dd54543convert_indices_from_csr_to_coo_cuda_kernelIliEEvPT0_PKT_lll)
        /*19b8*/ 	.word	0x00000000


	//----- nvinfo : EIATTR_MIN_STACK_SIZE
	.align		4
.L_1301:
        /*19bc*/ 	.byte	0x04, 0x12
        /*19be*/ 	.short	(.L_1303 - .L_1302)
	.align		4
.L_1302:
        /*19c0*/ 	.word	index@(_ZN2at6native55_GLOBAL__N__0955718d_22_SparseCsrTensorMath_cu_868dd54543convert_indices_from_csr_to_coo_cuda_kernelIiiEEvPT0_PKT_lll)
        /*19c4*/ 	.word	0x00000000


	//----- nvinfo : EIATTR_MIN_STACK_SIZE
	.align		4
.L_1303:
        /*19c8*/ 	.byte	0x04, 0x12
        /*19ca*/ 	.short	(.L_1305 - .L_1304)
	.align		4
.L_1304:
        /*19cc*/ 	.word	index@(_ZN2at6native55_GLOBAL__N__0955718d_22_SparseCsrTensorMath_cu_868dd54543convert_indices_from_csr_to_coo_cuda_kernelIaiEEvPT0_PKT_lll)
        /*19d0*/ 	.word	0x00000000


	//----- nvinfo : EIATTR_MIN_STACK_SIZE
	.align		4
.L_1305:
        /*19d4*/ 	.byte	0x04, 0x12
        /*19d6*/ 	.short	(.L_1307 - .L_1306)
	.align		4
.L_1306:
        /*19d8*/ 	.word	index@(_ZN2at6native55_GLOBAL__N__0955718d_22_SparseCsrTensorMath_cu_868dd54543convert_indices_from_csr_to_coo_cuda_kernelIhiEEvPT0_PKT_lll)
        /*19dc*/ 	.word	0x00000000


	//----- nvinfo : EIATTR_MIN_STACK_SIZE
	.align		4
.L_1307:
        /*19e0*/ 	.byte	0x04, 0x12
        /*19e2*/ 	.short	(.L_1309 - .L_1308)
	.align		4
.L_1308:
        /*19e4*/ 	.word	index@(_ZN2at6native55_GLOBAL__N__0955718d_22_SparseCsrTensorMath_cu_868dd54543convert_indices_from_coo_to_csr_cuda_kernelIslEEvPT0_PKT_ll)
        /*19e8*/ 	.word	0x00000000


	//----- nvinfo : EIATTR_MIN_STACK_SIZE
	.align		4
.L_1309:
        /*19ec*/ 	.byte	0x04, 0x12
        /*19ee*/ 	.short	(.L_1311 - .L_1310)
	.align		4
.L_1310:
        /*19f0*/ 	.word	index@(_ZN2at6native55_GLOBAL__N__0955718d_22_SparseCsrTensorMath_cu_868dd54543convert_indices_from_coo_to_csr_cuda_kernelIllEEvPT0_PKT_ll)
        /*19f4*/ 	.word	0x00000000


	//----- nvinfo : EIATTR_MIN_STACK_SIZE
	.align		4
.L_1311:
        /*19f8*/ 	.byte	0x04, 0x12
        /*19fa*/ 	.short	(.L_1313 - .L_1312)
	.align		4
.L_1312:
        /*19fc*/ 	.word	index@(_ZN2at6native55_GLOBAL__N__0955718d_22_SparseCsrTensorMath_cu_868dd54543convert_indices_from_coo_to_csr_cuda_kernelIilEEvPT0_PKT_ll)
        /*1a00*/ 	.word	0x00000000


	//----- nvinfo : EIATTR_MIN_STACK_SIZE
	.align		4
.L_1313:
        /*1a04*/ 	.byte	0x04, 0x12
        /*1a06*/ 	.short	(.L_1315 - .L_1314)
	.align		4
.L_1314:
        /*1a08*/ 	.word	index@(_ZN2at6native55_GLOBAL__N__0955718d_22_SparseCsrTensorMath_cu_868dd54543convert_indices_from_coo_to_csr_cuda_kernelIalEEvPT0_PKT_ll)
        /*1a0c*/ 	.word	0x00000000


	//----- nvinfo : EIATTR_MIN_STACK_SIZE
	.align		4
.L_1315:
        /*1a10*/ 	.byte	0x04, 0x12
        /*1a12*/ 	.short	(.L_1317 - .L_1316)
	.align		4
.L_1316:
        /*1a14*/ 	.word	index@(_ZN2at6native55_GLOBAL__N__0955718d_22_SparseCsrTensorMath_cu_868dd54543convert_indices_from_coo_to_csr_cuda_kernelIhlEEvPT0_PKT_ll)
        /*1a18*/ 	.word	0x00000000


	//----- nvinfo : EIATTR_MIN_STACK_SIZE
	.align		4
.L_1317:
        /*1a1c*/ 	.byte	0x04, 0x12
        /*1a1e*/ 	.short	(.L_1319 - .L_1318)
	.align		4
.L_1318:
        /*1a20*/ 	.word	index@(_ZN2at6native55_GLOBAL__N__0955718d_22_SparseCsrTensorMath_cu_868dd54543convert_indices_from_coo_to_csr_cuda_kernelIsiEEvPT0_PKT_ll)
        /*1a24*/ 	.word	0x00000000


	//----- nvinfo : EIATTR_MIN_STACK_SIZE
	.align		4
.L_1319:
        /*1a28*/ 	.byte	0x04, 0x12
        /*1a2a*/ 	.short	(.L_1321 - .L_1320)
	.align		4
.L_1320:
        /*1a2c*/ 	.word	index@(_ZN2at6native55_GLOBAL__N__0955718d_22_SparseCsrTensorMath_cu_868dd54543convert_indices_from_coo_to_csr_cuda_kernelIliEEvPT0_PKT_ll)
        /*1a30*/ 	.word	0x00000000


	//----- nvinfo : EIATTR_MIN_STACK_SIZE
	.align		4
.L_1321:
        /*1a34*/ 	.byte	0x04, 0x12
        /*1a36*/ 	.short	(.L_1323 - .L_1322)
	.align		4
.L_1322:
        /*1a38*/ 	.word	index@(_ZN2at6native55_GLOBAL__N__0955718d_22_SparseCsrTensorMath_cu_868dd54543convert_indices_from_coo_to_csr_cuda_kernelIiiEEvPT0_PKT_ll)
        /*1a3c*/ 	.word	0x00000000


	//----- nvinfo : EIATTR_MIN_STACK_SIZE
	.align		4
.L_1323:
        /*1a40*/ 	.byte	0x04, 0x12
        /*1a42*/ 	.short	(.L_1325 - .L_1324)
	.align		4
.L_1324:
        /*1a44*/ 	.word	index@(_ZN2at6native55_GLOBAL__N__0955718d_22_SparseCsrTensorMath_cu_868dd54543convert_indices_from_coo_to_csr_cuda_kernelIaiEEvPT0_PKT_ll)
        /*1a48*/ 	.word	0x00000000


	//----- nvinfo : EIATTR_MIN_STACK_SIZE
	.align		4
.L_1325:
        /*1a4c*/ 	.byte	0x04, 0x12
        /*1a4e*/ 	.short	(.L_1327 - .L_1326)
	.align		4
.L_1326:
        /*1a50*/ 	.word	index@(_ZN2at6native55_GLOBAL__N__0955718d_22_SparseCsrTensorMath_cu_868dd54543convert_indices_from_coo_to_csr_cuda_kernelIhiEEvPT0_PKT_ll)
        /*1a54*/ 	.word	0x00000000


	//----- nvinfo : EIATTR_MIN_STACK_SIZE
	.align		4
.L_1327:
        /*1a58*/ 	.byte	0x04, 0x12
        /*1a5a*/ 	.short	(.L_1329 - .L_1328)
	.align		4
.L_1328:
        /*1a5c*/ 	.word	index@(_ZN2at6native13reduce_kernelILi512ELi1ENS0_8ReduceOpIN3c108BFloat16ENS0_14func_wrapper_tIS4_NS0_55_GLOBAL__N__0955718d_22_SparseCsrTensorMath_cu_868dd54514ReductionMulOpIS4_EEEEjS4_Li4ELi4EEEEEvT1_)
        /*1a60*/ 	.word	0x00000000


	//----- nvinfo : EIATTR_MIN_STACK_SIZE
	.align		4
.L_1329:
        /*1a64*/ 	.byte	0x04, 0x12
        /*1a66*/ 	.short	(.L_1331 - .L_1330)
	.align		4
.L_1330:
        /*1a68*/ 	.word	index@(_ZN2at6native13reduce_kernelILi256ELi2ENS0_8ReduceOpIN3c108BFloat16ENS0_14func_wrapper_tIS4_NS0_55_GLOBAL__N__0955718d_22_SparseCsrTensorMath_cu_868dd54514ReductionMulOpIS4_EEEEjS4_Li4ELi4EEEEEvT1_)
        /*1a6c*/ 	.word	0x00000000


	//----- nvinfo : EIATTR_MIN_STACK_SIZE
	.align		4
.L_1331:
        /*1a70*/ 	.byte	0x04, 0x12
        /*1a72*/ 	.short	(.L_1333 - .L_1332)
	.align		4
.L_1332:
        /*1a74*/ 	.word	index@(_ZN2at6native13reduce_kernelILi128ELi4ENS0_8ReduceOpIN3c108BFloat16ENS0_14func_wrapper_tIS4_NS0_55_GLOBAL__N__0955718d_22_SparseCsrTensorMath_cu_868dd54514ReductionMulOpIS4_EEEEjS4_Li4ELi4EEEEEvT1_)
        /*1a78*/ 	.word	0x00000000


	//----- nvinfo : EIATTR_MIN_STACK_SIZE
	.align		4
.L_1333:
        /*1a7c*/ 	.byte	0x04, 0x12
        /*1a7e*/ 	.short	(.L_1335 - .L_1334)
	.align		4
.L_1334:
        /*1a80*/ 	.word	index@(_ZN2at6native13reduce_kernelILi512ELi1ENS0_8ReduceOpIN3c104HalfENS0_14func_wrapper_tIS4_NS0_55_GLOBAL__N__0955718d_22_SparseCsrTensorMath_cu_868dd54514ReductionMulOpIS4_EEEEjS4_Li4ELi4EEEEEvT1_)
        /*1a84*/ 	.word	0x00000000


	//----- nvinfo : EIATTR_MIN_STACK_SIZE
	.align		4
.L_1335:
        /*1a88*/ 	.byte	0x04, 0x12
        /*1a8a*/ 	.short	(.L_1337 - .L_1336)
	.align		4
.L_1336:
        /*1a8c*/ 	.word	index@(_ZN2at6native13reduce_kernelILi256ELi2ENS0_8ReduceOpIN3c104HalfENS0_14func_wrapper_tIS4_NS0_55_GLOBAL__N__0955718d_22_SparseCsrTensorMath_cu_868dd54514ReductionMulOpIS4_EEEEjS4_Li4ELi4EEEEEvT1_)
        /*1a90*/ 	.word	0x00000000


	//----- nvinfo : EIATTR_MIN_STACK_SIZE
	.align		4
.L_1337:
        /*1a94*/ 	.byte	0x04, 0x12
        /*1a96*/ 	.short	(.L_1339 - .L_1338)
	.align		4
.L_1338:
        /*1a98*/ 	.word	index@(_ZN2at6native13reduce_kernelILi128ELi4ENS0_8ReduceOpIN3c104HalfENS0_14func_wrapper_tIS4_NS0_55_GLOBAL__N__0955718d_22_SparseCsrTensorMath_cu_868dd54514ReductionMulOpIS4_EEEEjS4_Li4ELi4EEEEEvT1_)
        /*1a9c*/ 	.word	0x00000000


	//----- nvinfo : EIATTR_MIN_STACK_SIZE
	.align		4
.L_1339:
        /*1aa0*/ 	.byte	0x04, 0x12
        /*1aa2*/ 	.short	(.L_1341 - .L_1340)
	.align		4
.L_1340:
        /*1aa4*/ 	.word	index@(_ZN2at6native13reduce_kernelILi512ELi1ENS0_8ReduceOpIN3c107complexIfEENS0_14func_wrapper_tIS5_NS0_55_GLOBAL__N__0955718d_22_SparseCsrTensorMath_cu_868dd54514ReductionMulOpIS5_EEEEjS5_Li4ELi4EEEEEvT1_)
        /*1aa8*/ 	.word	0x00000000


	//----- nvinfo : EIATTR_MIN_STACK_SIZE
	.align		4
.L_1341:
        /*1aac*/ 	.byte	0x04, 0x12
        /*1aae*/ 	.short	(.L_1343 - .L_1342)
	.align		4
.L_1342:
        /*1ab0*/ 	.word	index@(_ZN2at6native13reduce_kernelILi256ELi2ENS0_8ReduceOpIN3c107complexIfEENS0_14func_wrapper_tIS5_NS0_55_GLOBAL__N__0955718d_22_SparseCsrTensorMath_cu_868dd54514ReductionMulOpIS5_EEEEjS5_Li4ELi4EEEEEvT1_)
        /*1ab4*/ 	.word	0x00000000


	//----- nvinfo : EIATTR_MIN_STACK_SIZE
	.align		4
.L_1343:
        /*1ab8*/ 	.byte	0x04, 0x12
        /*1aba*/ 	.short	(.L_1345 - .L_1344)
	.align		4
.L_1344:
        /*1abc*/ 	.word	index@(_ZN2at6native13reduce_kernelILi128ELi4ENS0_8ReduceOpIN3c107complexIfEENS0_14func_wrapper_tIS5_NS0_55_GLOBAL__N__0955718d_22_SparseCsrTensorMath_cu_868dd54514ReductionMulOpIS5_EEEEjS5_Li4ELi4EEEEEvT1_)
        /*1ac0*/ 	.word	0x00000000


	//----- nvinfo : EIATTR_MIN_STACK_SIZE
	.align		4
.L_1345:
        /*1ac4*/ 	.byte	0x04, 0x12
        /*1ac6*/ 	.short	(.L_1347 - .L_1346)
	.align		4
.L_1346:
        /*1ac8*/ 	.word	index@(_ZN2at6native13reduce_kernelILi256ELi1ENS0_8ReduceOpIN3c107complexIdEENS0_14func_wrapper_tIS5_NS0_55_GLOBAL__N__0955718d_22_SparseCsrTensorMath_cu_868dd54514ReductionMulOpIS5_EEEEjS5_Li4ELi4EEEEEvT1_)
        /*1acc*/ 	.word	0x00000000


	//----- nvinfo : EIATTR_MIN_STACK_SIZE
	.align		4
.L_1347:
        /*1ad0*/ 	.byte	0x04, 0x12
        /*1ad2*/ 	.short	(.L_1349 - .L_1348)
	.align		4
.L_1348:
        /*1ad4*/ 	.word	index@(_ZN2at6native13reduce_kernelILi128ELi2ENS0_8ReduceOpIN3c107complexIdEENS0_14func_wrapper_tIS5_NS0_55_GLOBAL__N__0955718d_22_SparseCsrTensorMath_cu_868dd54514ReductionMulOpIS5_EEEEjS5_Li4ELi4EEEEEvT1_)
        /*1ad8*/ 	.word	0x00000000


	//----- nvinfo : EIATTR_MIN_STACK_SIZE
	.align		4
.L_1349:
        /*1adc*/ 	.byte	0x04, 0x12
        /*1ade*/ 	.short	(.L_1351 - .L_1350)
	.align		4
.L_1350:
        /*1ae0*/ 	.word	index@(_ZN2at6native13reduce_kernelILi64ELi4ENS0_8ReduceOpIN3c107complexIdEENS0_14func_wrapper_tIS5_NS0_55_GLOBAL__N__0955718d_22_SparseCsrTensorMath_cu_868dd54514ReductionMulOpIS5_EEEEjS5_Li4ELi4EEEEEvT1_)
        /*1ae4*/ 	.word	0x00000000


	//----- nvinfo : EIATTR_MIN_STACK_SIZE
	.align		4
.L_1351:
        /*1ae8*/ 	.byte	0x04, 0x12
        /*1aea*/ 	.short	(.L_1353 - .L_1352)
	.align		4
.L_1352:
        /*1aec*/ 	.word	index@(_ZN2at6native13reduce_kernelILi512ELi1ENS0_8ReduceOpIfNS0_14func_wrapper_tIfNS0_55_GLOBAL__N__0955718d_22_SparseCsrTensorMath_cu_868dd54514ReductionMulOpIfEEEEjfLi4ELi4EEEEEvT1_)
        /*1af0*/ 	.word	0x00000000


	//----- nvinfo : EIATTR_MIN_STACK_SIZE
	.align		4
.L_1353:
        /*1af4*/ 	.byte	0x04, 0x12
        /*1af6*/ 	.short	(.L_1355 - .L_1354)
	.align		4
.L_1354:
        /*1af8*/ 	.word	index@(_ZN2at6native13reduce_kernelILi256ELi2ENS0_8ReduceOpIfNS0_14func_wrapper_tIfNS0_55_GLOBAL__N__0955718d_22_SparseCsrTensorMath_cu_868dd54514ReductionMulOpIfEEEEjfLi4ELi4EEEEEvT1_)
        /*1afc*/ 	.word	0x00000000


	//----- nvinfo : EIATTR_MIN_STACK_SIZE
	.align		4
.L_1355:
        /*1b00*/ 	.byte	0x04, 0x12
        /*1b02*/ 	.short	(.L_1357 - .L_1356)
	.align		4
.L_1356:
        /*1b04*/ 	.word	index@(_ZN2at6native13reduce_kernelILi128ELi4ENS0_8ReduceOpIfNS0_14func_wrapper_tIfNS0_55_GLOBAL__N__0955718d_22_SparseCsrTensorMath_cu_868dd54514ReductionMulOpIfEEEEjfLi4ELi4EEEEEvT1_)
        /*1b08*/ 	.word	0x00000000


	//----- nvinfo : EIATTR_MIN_STACK_SIZE
	.align		4
.L_1357:
        /*1b0c*/ 	.byte	0x04, 0x12
        /*1b0e*/ 	.short	(.L_1359 - .L_1358)
	.align		4
.L_1358:
        /*1b10*/ 	.word	index@(_ZN2at6native13reduce_kernelILi512ELi1ENS0_8ReduceOpIdNS0_14func_wrapper_tIdNS0_55_GLOBAL__N__0955718d_22_SparseCsrTensorMath_cu_868dd54514ReductionMulOpIdEEEEjdLi4ELi4EEEEEvT1_)
        /*1b14*/ 	.word	0x00000008


	//----- nvinfo : EIATTR_MIN_STACK_SIZE
	.align		4
.L_1359:
        /*1b18*/ 	.byte	0x04, 0x12
        /*1b1a*/ 	.short	(.L_1361 - .L_1360)
	.align		4
.L_1360:
        /*1b1c*/ 	.word	index@(_ZN2at6native13reduce_kernelILi256ELi2ENS0_8ReduceOpIdNS0_14func_wrapper_tIdNS0_55_GLOBAL__N__0955718d_22_SparseCsrTensorMath_cu_868dd54514ReductionMulOpIdEEEEjdLi4ELi4EEEEEvT1_)
        /*1b20*/ 	.word	0x00000000


	//----- nvinfo : EIATTR_MIN_STACK_SIZE
	.align		4
.L_1361:
        /*1b24*/ 	.byte	0x04, 0x12
        /*1b26*/ 	.short	(.L_1363 - .L_1362)
	.align		4
.L_1362:
        /*1b28*/ 	.word	index@(_ZN2at6native13reduce_kernelILi128ELi4ENS0_8ReduceOpIdNS0_14func_wrapper_tIdNS0_55_GLOBAL__N__0955718d_22_SparseCsrTensorMath_cu_868dd54514ReductionMulOpIdEEEEjdLi4ELi4EEEEEvT1_)
        /*1b2c*/ 	.word	0x00000000


	//----- nvinfo : EIATTR_MIN_STACK_SIZE
	.align		4
.L_1363:
        /*1b30*/ 	.byte	0x04, 0x12
        /*1b32*/ 	.short	(.L_1365 - .L_1364)
	.align		4
.L_1364:
        /*1b34*/ 	.word	index@(_ZN2at6native13reduce_kernelILi512ELi1ENS0_8ReduceOpIsNS0_14func_wrapper_tIsNS0_55_GLOBAL__N__0955718d_22_SparseCsrTensorMath_cu_868dd54514ReductionMulOpIsEEEEjsLi4ELi4EEEEEvT1_)
        /*1b38*/ 	.word	0x00000000


	//----- nvinfo : EIATTR_MIN_STACK_SIZE
	.align		4
.L_1365:
        /*1b3c*/ 	.byte	0x04, 0x12
        /*1b3e*/ 	.short	(.L_1367 - .L_1366)
	.align		4
.L_1366:
        /*1b40*/ 	.word	index@(_ZN2at6native13reduce_kernelILi256ELi2ENS0_8ReduceOpIsNS0_14func_wrapper_tIsNS0_55_GLOBAL__N__0955718d_22_SparseCsrTensorMath_cu_868dd54514ReductionMulOpIsEEEEjsLi4ELi4EEEEEvT1_)
        /*1b44*/ 	.word	0x00000000


	//----- nvinfo : EIATTR_MIN_STACK_SIZE
	.align		4
.L_1367:
        /*1b48*/ 	.byte	0x04, 0x12
        /*1b4a*/ 	.short	(.L_1369 - .L_1368)
	.align		4
.L_1368:
        /*1b4c*/ 	.word	index@(_ZN2at6native13reduce_kernelILi128ELi4ENS0_8ReduceOpIsNS0_14func_wrapper_tIsNS0_55_GLOBAL__N__0955718d_22_SparseCsrTensorMath_cu_868dd54514ReductionMulOpIsEEEEjsLi4ELi4EEEEEvT1_)
        /*1b50*/ 	.word	0x00000000


	//----- nvinfo : EIATTR_MIN_STACK_SIZE
	.align		4
.L_1369:
        /*1b54*/ 	.byte	0x04, 0x12
        /*1b56*/ 	.short	(.L_1371 - .L_1370)
	.align		4
.L_1370:
        /*1b58*/ 	.word	index@(_ZN2at6native13reduce_kernelILi512ELi1ENS0_8ReduceOpIlNS0_14func_wrapper_tIlNS0_55_GLOBAL__N__0955718d_22_SparseCsrTensorMath_cu_868dd54514ReductionMulOpIlEEEEjlLi4ELi4EEEEEvT1_)
        /*1b5c*/ 	.word	0x00000000


	//----- nvinfo : EIATTR_MIN_STACK_SIZE
	.align		4
.L_1371:
        /*1b60*/ 	.byte	0x04, 0x12
        /*1b62*/ 	.short	(.L_1373 - .L_1372)
	.align		4
.L_1372:
        /*1b64*/ 	.word	index@(_ZN2at6native13reduce_kernelILi256ELi2ENS0_8ReduceOpIlNS0_14func_wrapper_tIlNS0_55_GLOBAL__N__0955718d_22_SparseCsrTensorMath_cu_868dd54514ReductionMulOpIlEEEEjlLi4ELi4EEEEEvT1_)
        /*1b68*/ 	.word	0x00000000


	//----- nvinfo : EIATTR_MIN_STACK_SIZE
	.align		4
.L_1373:
        /*1b6c*/ 	.byte	0x04, 0x12
        /*1b6e*/ 	.short	(.L_1375 - .L_1374)
	.align		4
.L_1374:
        /*1b70*/ 	.word	index@(_ZN2at6native13reduce_kernelILi128ELi4ENS0_8ReduceOpIlNS0_14func_wrapper_tIlNS0_55_GLOBAL__N__0955718d_22_SparseCsrTensorMath_cu_868dd54514ReductionMulOpIlEEEEjlLi4ELi4EEEEEvT1_)
        /*1b74*/ 	.word	0x00000000


	//----- nvinfo : EIATTR_MIN_STACK_SIZE
	.align		4
.L_1375:
        /*1b78*/ 	.byte	0x04, 0x12
        /*1b7a*/ 	.short	(.L_1377 - .L_1376)
	.align		4
.L_1376:
        /*1b7c*/ 	.word	index@(_ZN2at6native13reduce_kernelILi512ELi1ENS0_8ReduceOpIiNS0_14func_wrapper_tIiNS0_55_GLOBAL__N__0955718d_22_SparseCsrTensorMath_cu_868dd54514ReductionMulOpIiEEEEjiLi4ELi4EEEEEvT1_)
        /*1b80*/ 	.word	0x00000000


	//----- nvinfo : EIATTR_MIN_STACK_SIZE
	.align		4
.L_1377:
        /*1b84*/ 	.byte	0x04, 0x12
        /*1b86*/ 	.short	(.L_1379 - .L_1378)
	.align		4
.L_1378:
        /*1b88*/ 	.word	index@(_ZN2at6native13reduce_kernelILi256ELi2ENS0_8ReduceOpIiNS0_14func_wrapper_tIiNS0_55_GLOBAL__N__0955718d_22_SparseCsrTensorMath_cu_868dd54514ReductionMulOpIiEEEEjiLi4ELi4EEEEEvT1_)
        /*1b8c*/ 	.word	0x00000000


	//----- nvinfo : EIATTR_MIN_STACK_SIZE
	.align		4
.L_1379:
        /*1b90*/ 	.byte	0x04, 0x12
        /*1b92*/ 	.short	(.L_1381 - .L_1380)
	.align		4
.L_1380:
        /*1b94*/ 	.word	index@(_ZN2at6native13reduce_kernelILi128ELi4ENS0_8ReduceOpIiNS0_14func_wrapper_tIiNS0_55_GLOBAL__N__0955718d_22_SparseCsrTensorMath_cu_868dd54514ReductionMulOpIiEEEEjiLi4ELi4EEEEEvT1_)
        /*1b98*/ 	.word	0x00000000


	//----- nvinfo : EIATTR_MIN_STACK_SIZE
	.align		4
.L_1381:
        /*1b9c*/ 	.byte	0x04, 0x12
        /*1b9e*/ 	.short	(.L_1383 - .L_1382)
	.align		4
.L_1382:
        /*1ba0*/ 	.word	index@(_ZN2at6native13reduce_kernelILi512ELi1ENS0_8ReduceOpIaNS0_14func_wrapper_tIaNS0_55_GLOBAL__N__0955718d_22_SparseCsrTensorMath_cu_868dd54514ReductionMulOpIaEEEEjaLi4ELi4EEEEEvT1_)
        /*1ba4*/ 	.word	0x00000000


	//----- nvinfo : EIATTR_MIN_STACK_SIZE
	.align		4
.L_1383:
        /*1ba8*/ 	.byte	0x04, 0x12
        /*1baa*/ 	.short	(.L_1385 - .L_1384)
	.align		4
.L_1384:
        /*1bac*/ 	.word	index@(_ZN2at6native13reduce_kernelILi256ELi2ENS0_8ReduceOpIaNS0_14func_wrapper_tIaNS0_55_GLOBAL__N__0955718d_22_SparseCsrTensorMath_cu_868dd54514ReductionMulOpIaEEEEjaLi4ELi4EEEEEvT1_)
        /*1bb0*/ 	.word	0x00000000


	//----- nvinfo : EIATTR_MIN_STACK_SIZE
	.align		4
.L_1385:
        /*1bb4*/ 	.byte	0x04, 0x12
        /*1bb6*/ 	.short	(.L_1387 - .L_1386)
	.align		4
.L_1386:
        /*1bb8*/ 	.word	index@(_ZN2at6native13reduce_kernelILi128ELi4ENS0_8ReduceOpIaNS0_14func_wrapper_tIaNS0_55_GLOBAL__N__0955718d_22_SparseCsrTensorMath_cu_868dd54514ReductionMulOpIaEEEEjaLi4ELi4EEEEEvT1_)
        /*1bbc*/ 	.word	0x00000000


	//----- nvinfo : EIATTR_MIN_STACK_SIZE
	.align		4
.L_1387:
        /*1bc0*/ 	.byte	0x04, 0x12
        /*1bc2*/ 	.short	(.L_1389 - .L_1388)
	.align		4
.L_1388:
        /*1bc4*/ 	.word	index@(_ZN2at6native13reduce_kernelILi512ELi1ENS0_8ReduceOpIhNS0_14func_wrapper_tIhNS0_55_GLOBAL__N__0955718d_22_SparseCsrTensorMath_cu_868dd54514ReductionMulOpIhEEEEjhLi4ELi4EEEEEvT1_)
        /*1bc8*/ 	.word	0x00000000


	//----- nvinfo : EIATTR_MIN_STACK_SIZE
	.align		4
.L_1389:
        /*1bcc*/ 	.byte	0x04, 0x12
        /*1bce*/ 	.short	(.L_1391 - .L_1390)
	.align		4
.L_1390:
        /*1bd0*/ 	.word	index@(_ZN2at6native13reduce_kernelILi256ELi2ENS0_8ReduceOpIhNS0_14func_wrapper_tIhNS0_55_GLOBAL__N__0955718d_22_SparseCsrTensorMath_cu_868dd54514ReductionMulOpIhEEEEjhLi4ELi4EEEEEvT1_)
        /*1bd4*/ 	.word	0x00000000


	//----- nvinfo : EIATTR_MIN_STACK_SIZE
	.align		4
.L_1391:
        /*1bd8*/ 	.byte	0x04, 0x12
        /*1bda*/ 	.short	(.L_1393 - .L_1392)
	.align		4
.L_1392:
        /*1bdc*/ 	.word	index@(_ZN2at6native13reduce_kernelILi128ELi4ENS0_8ReduceOpIhNS0_14func_wrapper_tIhNS0_55_GLOBAL__N__0955718d_22_SparseCsrTensorMath_cu_868dd54514ReductionMulOpIhEEEEjhLi4ELi4EEEEEvT1_)
        /*1be0*/ 	.word	0x00000000


	//----- nvinfo : EIATTR_MIN_STACK_SIZE
	.align		4
.L_1393:
        /*1be4*/ 	.byte	0x04, 0x12
        /*1be6*/ 	.short	(.L_1395 - .L_1394)
	.align		4
.L_1394:
        /*1be8*/ 	.word	index@(_ZN2at6native13reduce_kernelILi512ELi1ENS0_8ReduceOpIN3c108BFloat16ENS0_14func_wrapper_tIS4_NS0_55_GLOBAL__N__0955718d_22_SparseCsrTensorMath_cu_868dd54514ReductionAddOpIfEEEEjS4_Li4ELi4EEEEEvT1_)
        /*1bec*/ 	.word	0x00000000


	//----- nvinfo : EIATTR_MIN_STACK_SIZE
	.align		4
.L_1395:
        /*1bf0*/ 	.byte	0x04, 0x12
        /*1bf2*/ 	.short	(.L_1397 - .L_1396)
	.align		4
.L_1396:
        /*1bf4*/ 	.word	index@(_ZN2at6native13reduce_kernelILi256ELi2ENS0_8ReduceOpIN3c108BFloat16ENS0_14func_wrapper_tIS4_NS0_55_GLOBAL__N__0955718d_22_SparseCsrTensorMath_cu_868dd54514ReductionAddOpIfEEEEjS4_Li4ELi4EEEEEvT1_)
        /*1bf8*/ 	.word	0x00000000


	//----- nvinfo : EIATTR_MIN_STACK_SIZE
	.align		4
.L_1397:
        /*1bfc*/ 	.byte	0x04, 0x12
        /*1bfe*/ 	.short	(.L_1399 - .L_1398)
	.align		4
.L_1398:
        /*1c00*/ 	.word	index@(_ZN2at6native13reduce_kernelILi128ELi4ENS0_8ReduceOpIN3c108BFloat16ENS0_14func_wrapper_tIS4_NS0_55_GLOBAL__N__0955718d_22_SparseCsrTensorMath_cu_868dd54514ReductionAddOpIfEEEEjS4_Li4ELi4EEEEEvT1_)
        /*1c04*/ 	.word	0x00000000


	//----- nvinfo : EIATTR_MIN_STACK_SIZE
	.align		4
.L_1399:
        /*1c08*/ 	.byte	0x04, 0x12
        /*1c0a*/ 	.short	(.L_1401 - .L_1400)
	.align		4
.L_1400:
        /*1c0c*/ 	.word	index@(_ZN2at6native13reduce_kernelILi512ELi1ENS0_8ReduceOpIN3c104HalfENS0_14func_wrapper_tIS4_NS0_55_GLOBAL__N__0955718d_22_SparseCsrTensorMath_cu_868dd54514ReductionAddOpIfEEEEjS4_Li4ELi4EEEEEvT1_)
        /*1c10*/ 	.word	0x00000000


	//----- nvinfo : EIATTR_MIN_STACK_SIZE
	.align		4
.L_1401:
        /*1c14*/ 	.byte	0x04, 0x12
        /*1c16*/ 	.short	(.L_1403 - .L_1402)
	.align		4
.L_1402:
        /*1c18*/ 	.word	index@(_ZN2at6native13reduce_kernelILi256ELi2ENS0_8ReduceOpIN3c104HalfENS0_14func_wrapper_tIS4_NS0_55_GLOBAL__N__0955718d_22_SparseCsrTensorMath_cu_868dd54514ReductionAddOpIfEEEEjS4_Li4ELi4EEEEEvT1_)
        /*1c1c*/ 	.word	0x00000000


	//----- nvinfo : EIATTR_MIN_STACK_SIZE
	.align		4
.L_1403:
        /*1c20*/ 	.byte	0x04, 0x12
        /*1c22*/ 	.short	(.L_1405 - .L_1404)
	.align		4
.L_1404:
        /*1c24*/ 	.word	index@(_ZN2at6native13reduce_kernelILi128ELi4ENS0_8ReduceOpIN3c104HalfENS0_14func_wrapper_tIS4_NS0_55_GLOBAL__N__0955718d_22_SparseCsrTensorMath_cu_868dd54514ReductionAddOpIfEEEEjS4_Li4ELi4EEEEEvT1_)
        /*1c28*/ 	.word	0x00000000


	//----- nvinfo : EIATTR_MIN_STACK_SIZE
	.align		4
.L_1405:
        /*1c2c*/ 	.byte	0x04, 0x12
        /*1c2e*/ 	.short	(.L_1407 - .L_1406)
	.align		4
.L_1406:
        /*1c30*/ 	.word	index@(_ZN2at6native13reduce_kernelILi512ELi1ENS0_8ReduceOpIN3c107complexIfEENS0_14func_wrapper_tIS5_NS0_55_GLOBAL__N__0955718d_22_SparseCsrTensorMath_cu_868dd54514ReductionAddOpIS5_EEEEjS5_Li4ELi4EEEEEvT1_)
        /*1c34*/ 	.word	0x00000000


	//----- nvinfo : EIATTR_MIN_STACK_SIZE
	.align		4
.L_1407:
        /*1c38*/ 	.byte	0x04, 0x12
        /*1c3a*/ 	.short	(.L_1409 - .L_1408)
	.align		4
.L_1408:
        /*1c3c*/ 	.word	index@(_ZN2at6native13reduce_kernelILi256ELi2ENS0_8ReduceOpIN3c107complexIfEENS0_14func_wrapper_tIS5_NS0_55_GLOBAL__N__0955718d_22_SparseCsrTensorMath_cu_868dd54514ReductionAddOpIS5_EEEEjS5_Li4ELi4EEEEEvT1_)
        /*1c40*/ 	.word	0x00000000


	//----- nvinfo : EIATTR_MIN_STACK_SIZE
	.align		4
.L_1409:
        /*1c44*/ 	.byte	0x04, 0x12
        /*1c46*/ 	.short	(.L_1411 - .L_1410)
	.align		4
.L_1410:
        /*1c48*/ 	.word	index@(_ZN2at6native13reduce_kernelILi128ELi4ENS0_8ReduceOpIN3c107complexIfEENS0_14func_wrapper_tIS5_NS0_55_GLOBAL__N__0955718d_22_SparseCsrTensorMath_cu_868dd54514ReductionAddOpIS5_EEEEjS5_Li4ELi4EEEEEvT1_)
        /*1c4c*/ 	.word	0x00000000


	//----- nvinfo : EIATTR_MIN_STACK_SIZE
	.align		4
.L_1411:
        /*1c50*/ 	.byte	0x04, 0x12
        /*1c52*/ 	.short	(.L_1413 - .L_1412)
	.align		4
.L_1412:
        /*1c54*/ 	.word	index@(_ZN2at6native13reduce_kernelILi256ELi1ENS0_8ReduceOpIN3c107complexIdEENS0_14func_wrapper_tIS5_NS0_55_GLOBAL__N__0955718d_22_SparseCsrTensorMath_cu_868dd54514ReductionAddOpIS5_EEEEjS5_Li4ELi4EEEEEvT1_)
        /*1c58*/ 	.word	0x00000000


	//----- nvinfo : EIATTR_MIN_STACK_SIZE
	.align		4
.L_1413:
        /*1c5c*/ 	.byte	0x04, 0x12
        /*1c5e*/ 	.short	(.L_1415 - .L_1414)
	.align		4
.L_1414:
        /*1c60*/ 	.word	index@(_ZN2at6native13reduce_kernelILi128ELi2ENS0_8ReduceOpIN3c107complexIdEENS0_14func_wrapper_tIS5_NS0_55_GLOBAL__N__0955718d_22_SparseCsrTensorMath_cu_868dd54514ReductionAddOpIS5_EEEEjS5_Li4ELi4EEEEEvT1_)
        /*1c64*/ 	.word	0x00000000


	//----- nvinfo : EIATTR_MIN_STACK_SIZE
	.align		4
.L_1415:
        /*1c68*/ 	.byte	0x04, 0x12
        /*1c6a*/ 	.short	(.L_1417 - .L_1416)
	.align		4
.L_1416:
        /*1c6c*/ 	.word	index@(_ZN2at6native13reduce_kernelILi64ELi4ENS0_8ReduceOpIN3c107complexIdEENS0_14func_wrapper_tIS5_NS0_55_GLOBAL__N__0955718d_22_SparseCsrTensorMath_cu_868dd54514ReductionAddOpIS5_EEEEjS5_Li4ELi4EEEEEvT1_)
        /*1c70*/ 	.word	0x00000000


	//----- nvinfo : EIATTR_MIN_STACK_SIZE
	.align		4
.L_1417:
        /*1c74*/ 	.byte	0x04, 0x12
        /*1c76*/ 	.short	(.L_1419 - .L_1418)
	.align		4
.L_1418:
        /*1c78*/ 	.word	index@(_ZN2at6native13reduce_kernelILi512ELi1ENS0_8ReduceOpIfNS0_14func_wrapper_tIfNS0_55_GLOBAL__N__0955718d_22_SparseCsrTensorMath_cu_868dd54514ReductionAddOpIfEEEEjfLi4ELi4EEEEEvT1_)
        /*1c7c*/ 	.word	0x00000000


	//----- nvinfo : EIATTR_MIN_STACK_SIZE
	.align		4
.L_1419:
        /*1c80*/ 	.byte	0x04, 0x12
        /*1c82*/ 	.short	(.L_1421 - .L_1420)
	.align		4
.L_1420:
        /*1c84*/ 	.word	index@(_ZN2at6native13reduce_kernelILi256ELi2ENS0_8ReduceOpIfNS0_14func_wrapper_tIfNS0_55_GLOBAL__N__0955718d_22_SparseCsrTensorMath_cu_868dd54514ReductionAddOpIfEEEEjfLi4ELi4EEEEEvT1_)
        /*1c88*/ 	.word	0x00000000


	//----- nvinfo : EIATTR_MIN_STACK_SIZE
	.align		4
.L_1421:
        /*1c8c*/ 	.byte	0x04, 0x12
        /*1c8e*/ 	.short	(.L_1423 - .L_1422)
	.align		4
.L_1422:
        /*1c90*/ 	.word	index@(_ZN2at6native13reduce_kernelILi128ELi4ENS0_8ReduceOpIfNS0_14func_wrapper_tIfNS0_55_GLOBAL__N__0955718d_22_SparseCsrTensorMath_cu_868dd54514ReductionAddOpIfEEEEjfLi4ELi4EEEEEvT1_)
        /*1c94*/ 	.word	0x00000000


	//----- nvinfo : EIATTR_MIN_STACK_SIZE
	.align		4
.L_1423:
        /*1c98*/ 	.byte	0x04, 0x12
        /*1c9a*/ 	.short	(.L_1425 - .L_1424)
	.align		4
.L_1424:
        /*1c9c*/ 	.word	index@(_ZN2at6native13reduce_kernelILi512ELi1ENS0_8ReduceOpIdNS0_14func_wrapper_tIdNS0_55_GLOBAL__N__0955718d_22_SparseCsrTensorMath_cu_868dd54514ReductionAddOpIdEEEEjdLi4ELi4EEEEEvT1_)
        /*1ca0*/ 	.word	0x00000008


	//----- nvinfo : EIATTR_MIN_STACK_SIZE
	.align		4
.L_1425:
        /*1ca4*/ 	.byte	0x04, 0x12
        /*1ca6*/ 	.short	(.L_1427 - .L_1426)
	.align		4
.L_1426:
        /*1ca8*/ 	.word	index@(_ZN2at6native13reduce_kernelILi256ELi2ENS0_8ReduceOpIdNS0_14func_wrapper_tIdNS0_55_GLOBAL__N__0955718d_22_SparseCsrTensorMath_cu_868dd54514ReductionAddOpIdEEEEjdLi4ELi4EEEEEvT1_)
        /*1cac*/ 	.word	0x00000000


	//----- nvinfo : EIATTR_MIN_STACK_SIZE
	.align		4
.L_1427:
        /*1cb0*/ 	.byte	0x04, 0x12
        /*1cb2*/ 	.short	(.L_1429 - .L_1428)
	.align		4
.L_1428:
        /*1cb4*/ 	.word	index@(_ZN2at6native13reduce_kernelILi128ELi4ENS0_8ReduceOpIdNS0_14func_wrapper_tIdNS0_55_GLOBAL__N__0955718d_22_SparseCsrTensorMath_cu_868dd54514ReductionAddOpIdEEEEjdLi4ELi4EEEEEvT1_)
        /*1cb8*/ 	.word	0x00000000


	//----- nvinfo : EIATTR_MIN_STACK_SIZE
	.align		4
.L_1429:
        /*1cbc*/ 	.byte	0x04, 0x12
        /*1cbe*/ 	.short	(.L_1431 - .L_1430)
	.align		4
.L_1430:
        /*1cc0*/ 	.word	index@(_ZN2at6native13reduce_kernelILi512ELi1ENS0_8ReduceOpIsNS0_14func_wrapper_tIsNS0_55_GLOBAL__N__0955718d_22_SparseCsrTensorMath_cu_868dd54514ReductionAddOpIlEEEEjsLi4ELi4EEEEEvT1_)
        /*1cc4*/ 	.word	0x00000000


	//----- nvinfo : EIATTR_MIN_STACK_SIZE
	.align		4
.L_1431:
        /*1cc8*/ 	.byte	0x04, 0x12
        /*1cca*/ 	.short	(.L_1433 - .L_1432)
	.align		4
.L_1432:
        /*1ccc*/ 	.word	index@(_ZN2at6native13reduce_kernelILi256ELi2ENS0_8ReduceOpIsNS0_14func_wrapper_tIsNS0_55_GLOBAL__N__0955718d_22_SparseCsrTensorMath_cu_868dd54514ReductionAddOpIlEEEEjsLi4ELi4EEEEEvT1_)
        /*1cd0*/ 	.word	0x00000000


	//----- nvinfo : EIATTR_MIN_STACK_SIZE
	.align		4
.L_1433:
        /*1cd4*/ 	.byte	0x04, 0x12
        /*1cd6*/ 	.short	(.L_1435 - .L_1434)
	.align		4
.L_1434:
        /*1cd8*/ 	.word	index@(_ZN2at6native13reduce_kernelILi128ELi4ENS0_8ReduceOpIsNS0_14func_wrapper_tIsNS0_55_GLOBAL__N__0955718d_22_SparseCsrTensorMath_cu_868dd54514ReductionAddOpIlEEEEjsLi4ELi4EEEEEvT1_)
        /*1cdc*/ 	.word	0x00000000


	//----- nvinfo : EIATTR_MIN_STACK_SIZE
	.align		4
.L_1435:
        /*1ce0*/ 	.byte	0x04, 0x12
        /*1ce2*/ 	.short	(.L_1437 - .L_1436)
	.align		4
.L_1436:
        /*1ce4*/ 	.word	index@(_ZN2at6native13reduce_kernelILi512ELi1ENS0_8ReduceOpIlNS0_14func_wrapper_tIlNS0_55_GLOBAL__N__0955718d_22_SparseCsrTensorMath_cu_868dd54514ReductionAddOpIlEEEEjlLi4ELi4EEEEEvT1_)
        /*1ce8*/ 	.word	0x00000000


	//----- nvinfo : EIATTR_MIN_STACK_SIZE
	.align		4
.L_1437:
        /*1cec*/ 	.byte	0x04, 0x12
        /*1cee*/ 	.short	(.L_1439 - .L_1438)
	.align		4
.L_1438:
        /*1cf0*/ 	.word	index@(_ZN2at6native13reduce_kernelILi256ELi2ENS0_8ReduceOpIlNS0_14func_wrapper_tIlNS0_55_GLOBAL__N__0955718d_22_SparseCsrTensorMath_cu_868dd54514ReductionAddOpIlEEEEjlLi4ELi4EEEEEvT1_)
        /*1cf4*/ 	.word	0x00000000


	//----- nvinfo : EIATTR_MIN_STACK_SIZE
	.align		4
.L_1439:
        /*1cf8*/ 	.byte	0x04, 0x12
        /*1cfa*/ 	.short	(.L_1441 - .L_1440)
	.align		4
.L_1440:
        /*1cfc*/ 	.word	index@(_ZN2at6native13reduce_kernelILi128ELi4ENS0_8ReduceOpIlNS0_14func_wrapper_tIlNS0_55_GLOBAL__N__0955718d_22_SparseCsrTensorMath_cu_868dd54514ReductionAddOpIlEEEEjlLi4ELi4EEEEEvT1_)
        /*1d00*/ 	.word	0x00000000


	//----- nvinfo : EIATTR_MIN_STACK_SIZE
	.align		4
.L_1441:
        /*1d04*/ 	.byte	0x04, 0x12
        /*1d06*/ 	.short	(.L_1443 - .L_1442)
	.align		4
.L_1442:
        /*1d08*/ 	.word	index@(_ZN2at6native13reduce_kernelILi512ELi1ENS0_8ReduceOpIiNS0_14func_wrapper_tIiNS0_55_GLOBAL__N__0955718d_22_SparseCsrTensorMath_cu_868dd54514ReductionAddOpIlEEEEjiLi4ELi4EEEEEvT1_)
        /*1d0c*/ 	.word	0x00000000


	//----- nvinfo : EIATTR_MIN_STACK_SIZE
	.align		4
.L_1443:
        /*1d10*/ 	.byte	0x04, 0x12
        /*1d12*/ 	.short	(.L_1445 - .L_1444)
	.align		4
.L_1444:
        /*1d14*/ 	.word	index@(_ZN2at6native13reduce_kernelILi256ELi2ENS0_8ReduceOpIiNS0_14func_wrapper_tIiNS0_55_GLOBAL__N__0955718d_22_SparseCsrTensorMath_cu_868dd54514ReductionAddOpIlEEEEjiLi4ELi4EEEEEvT1_)
        /*1d18*/ 	.word	0x00000000


	//----- nvinfo : EIATTR_MIN_STACK_SIZE
	.align		4
.L_1445:
        /*1d1c*/ 	.byte	0x04, 0x12
        /*1d1e*/ 	.short	(.L_1447 - .L_1446)
	.align		4
.L_1446:
        /*1d20*/ 	.word	index@(_ZN2at6native13reduce_kernelILi128ELi4ENS0_8ReduceOpIiNS0_14func_wrapper_tIiNS0_55_GLOBAL__N__0955718d_22_SparseCsrTensorMath_cu_868dd54514ReductionAddOpIlEEEEjiLi4ELi4EEEEEvT1_)
        /*1d24*/ 	.word	0x00000000


	//----- nvinfo : EIATTR_MIN_STACK_SIZE
	.align		4
.L_1447:
        /*1d28*/ 	.byte	0x04, 0x12
        /*1d2a*/ 	.short	(.L_1449 - .L_1448)
	.align		4
.L_1448:
        /*1d2c*/ 	.word	index@(_ZN2at6native13reduce_kernelILi512ELi1ENS0_8ReduceOpIaNS0_14func_wrapper_tIaNS0_55_GLOBAL__N__0955718d_22_SparseCsrTensorMath_cu_868dd54514ReductionAddOpIlEEEEjaLi4ELi4EEEEEvT1_)
        /*1d30*/ 	.word	0x00000000


	//----- nvinfo : EIATTR_MIN_STACK_SIZE
	.align		4
.L_1449:
        /*1d34*/ 	.byte	0x04, 0x12
        /*1d36*/ 	.short	(.L_1451 - .L_1450)
	.align		4
.L_1450:
        /*1d38*/ 	.word	index@(_ZN2at6native13reduce_kernelILi256ELi2ENS0_8ReduceOpIaNS0_14func_wrapper_tIaNS0_55_GLOBAL__N__0955718d_22_SparseCsrTensorMath_cu_868dd54514ReductionAddOpIlEEEEjaLi4ELi4EEEEEvT1_)
        /*1d3c*/ 	.word	0x00000000


	//----- nvinfo : EIATTR_MIN_STACK_SIZE
	.align		4
.L_1451:
        /*1d40*/ 	.byte	0x04, 0x12
        /*1d42*/ 	.short	(.L_1453 - .L_1452)
	.align		4
.L_1452:
        /*1d44*/ 	.word	index@(_ZN2at6native13reduce_kernelILi128ELi4ENS0_8ReduceOpIaNS0_14func_wrapper_tIaNS0_55_GLOBAL__N__0955718d_22_SparseCsrTensorMath_cu_868dd54514ReductionAddOpIlEEEEjaLi4ELi4EEEEEvT1_)
        /*1d48*/ 	.word	0x00000000


	//----- nvinfo : EIATTR_MIN_STACK_SIZE
	.align		4
.L_1453:
        /*1d4c*/ 	.byte	0x04, 0x12
        /*1d4e*/ 	.short	(.L_1455 - .L_1454)
	.align		4
.L_1454:
        /*1d50*/ 	.word	index@(_ZN2at6native13reduce_kernelILi512ELi1ENS0_8ReduceOpIhNS0_14func_wrapper_tIhNS0_55_GLOBAL__N__0955718d_22_SparseCsrTensorMath_cu_868dd54514ReductionAddOpIlEEEEjhLi4ELi4EEEEEvT1_)
        /*1d54*/ 	.word	0x00000000


	//----- nvinfo : EIATTR_MIN_STACK_SIZE
	.align		4
.L_1455:
        /*1d58*/ 	.byte	0x04, 0x12
        /*1d5a*/ 	.short	(.L_1457 - .L_1456)
	.align		4
.L_1456:
        /*1d5c*/ 	.word	index@(_ZN2at6native13reduce_kernelILi256ELi2ENS0_8ReduceOpIhNS0_14func_wrapper_tIhNS0_55_GLOBAL__N__0955718d_22_SparseCsrTensorMath_cu_868dd54514ReductionAddOpIlEEEEjhLi4ELi4EEEEEvT1_)
        /*1d60*/ 	.word	0x00000000


	//----- nvinfo : EIATTR_MIN_STACK_SIZE
	.align		4
.L_1457:
        /*1d64*/ 	.byte	0x04, 0x12
        /*1d66*/ 	.short	(.L_1459 - .L_1458)
	.align		4
.L_1458:
        /*1d68*/ 	.word	index@(_ZN2at6native13reduce_kernelILi128ELi4ENS0_8ReduceOpIhNS0_14func_wrapper_tIhNS0_55_GLOBAL__N__0955718d_22_SparseCsrTensorMath_cu_868dd54514ReductionAddOpIlEEEEjhLi4ELi4EEEEEvT1_)
        /*1d6c*/ 	.word	0x00000000


	//----- nvinfo : EIATTR_MIN_STACK_SIZE
	.align		4
.L_1459:
        /*1d70*/ 	.byte	0x04, 0x12
        /*1d72*/ 	.short	(.L_1461 - .L_1460)
	.align		4
.L_1460:
        /*1d74*/ 	.word	index@(_ZN3cub17CUB_300001_SM_9006detail8for_each13static_kernelINS2_12policy_hub_t12policy_500_tElNS2_12op_wrapper_tIlZZZZZN2at6native36add_out_dense_sparse_compressed_cudaERNS7_6TensorERKS9_SC_RKN3c106ScalarEENKUlvE_clEvENKUlvE11_clEvENKUlvE_clEvENKUlvE0_clEvEUllE_N6thrust23THRUST_300001_SM_900_NS17counting_iteratorIlNSN_11use_defaultESP_SP_EEEEEEvT0_T1_)
        /*1d78*/ 	.word	0x00000000


	//----- nvinfo : EIATTR_MIN_STACK_SIZE
	.align		4
.L_1461:
        /*1d7c*/ 	.byte	0x04, 0x12
        /*1d7e*/ 	.short	(.L_1463 - .L_1462)
	.align		4
.L_1462:
        /*1d80*/ 	.word	index@(_ZN3cub17CUB_300001_SM_9006detail8for_each13static_kernelINS2_12policy_hub_t12policy_500_tElNS2_12op_wrapper_tIlZZZZZN2at6native36add_out_dense_sparse_compressed_cudaERNS7_6TensorERKS9_SC_RKN3c106ScalarEENKUlvE_clEvENKUlvE11_clEvENKUlvE_clEvENKUlvE_clEvEUllE_N6thrust23THRUST_300001_SM_900_NS17counting_iteratorIlNSN_11use_defaultESP_SP_EEEEEEvT0_T1_)
        /*1d84*/ 	.word	0x00000008


	//----- nvinfo : EIATTR_MIN_STACK_SIZE
	.align		4
.L_1463:
        /*1d88*/ 	.byte	0x04, 0x12
        /*1d8a*/ 	.short	(.L_1465 - .L_1464)
	.align		4
.L_1464:
        /*1d8c*/ 	.word	index@(_ZN3cub17CUB_300001_SM_9006detail8for_each13static_kernelINS2_12policy_hub_t12policy_500_tElNS2_12op_wrapper_tIlZZZZZN2at6native36add_out_dense_sparse_compressed_cudaERNS7_6TensorERKS9_SC_RKN3c106ScalarEENKUlvE_clEvENKUlvE10_clEvENKUlvE_clEvENKUlvE0_clEvEUllE_N6thrust23THRUST_300001_SM_900_NS17counting_iteratorIlNSN_11use_defaultESP_SP_EEEEEEvT0_T1_)
        /*1d90*/ 	.word	0x00000000


	//----- nvinfo : EIATTR_MIN_STACK_SIZE
	.align		4
.L_1465:
        /*1d94*/ 	.byte	0x04, 0x12
        /*1d96*/ 	.short	(.L_1467 - .L_1466)
	.align		4
.L_1466:
        /*1d98*/ 	.word	index@(_ZN3cub17CUB_300001_SM_9006detail8for_each13static_kernelINS2_12policy_hub_t12policy_500_tElNS2_12op_wrapper_tIlZZZZZN2at6native36add_out_dense_sparse_compressed_cudaERNS7_6TensorERKS9_SC_RKN3c106ScalarEENKUlvE_clEvENKUlvE10_clEvENKUlvE_clEvENKUlvE_clEvEUllE_N6thrust23THRUST_300001_SM_900_NS17counting_iteratorIlNSN_11use_defaultESP_SP_EEEEEEvT0_T1_)
        /*1d9c*/ 	.word	0x00000000


	//----- nvinfo : EIATTR_MIN_STACK_SIZE
	.align		4
.L_1467:
        /*1da0*/ 	.byte	0x04, 0x12
        /*1da2*/ 	.short	(.L_1469 - .L_1468)
	.align		4
.L_1468:
        /*1da4*/ 	.word	index@(_ZN3cub17CUB_300001_SM_9006detail8for_each13static_kernelINS2_12policy_hub_t12policy_500_tElNS2_12op_wrapper_tIlZZZZZN2at6native36add_out_dense_sparse_compressed_cudaERNS7_6TensorERKS9_SC_RKN3c106ScalarEENKUlvE_clEvENKUlvE9_clEvENKUlvE_clEvENKUlvE0_clEvEUllE_N6thrust23THRUST_300001_SM_900_NS17counting_iteratorIlNSN_11use_defaultESP_SP_EEEEEEvT0_T1_)
        /*1da8*/ 	.word	0x00000000


	//----- nvinfo : EIATTR_MIN_STACK_SIZE
	.align		4
.L_1469:
        /*1dac*/ 	.byte	0x04, 0x12
        /*1dae*/ 	.short	(.L_1471 - .L_1470)
	.align		4
.L_1470:
        /*1db0*/ 	.word	index@(_ZN3cub17CUB_300001_SM_9006detail8for_each13static_kernelINS2_12policy_hub_t12policy_500_tElNS2_12op_wrapper_tIlZZZZZN2at6native36add_out_dense_sparse_compressed_cudaERNS7_6TensorERKS9_SC_RKN3c106ScalarEENKUlvE_clEvENKUlvE9_clEvENKUlvE_clEvENKUlvE_clEvEUllE_N6thrust23THRUST_300001_SM_900_NS17counting_iteratorIlNSN_11use_defaultESP_SP_EEEEEEvT0_T1_)
        /*1db4*/ 	.word	0x00000000


	//----- nvinfo : EIATTR_MIN_STACK_SIZE
	.align		4
.L_1471:
        /*1db8*/ 	.byte	0x04, 0x12
        /*1dba*/ 	.short	(.L_1473 - .L_1472)
	.align		4
.L_1472:
        /*1dbc*/ 	.word	index@(_ZN3cub17CUB_300001_SM_9006detail8for_each13static_kernelINS2_12policy_hub_t12policy_500_tElNS2_12op_wrapper_tIlZZZZZN2at6native36add_out_dense_sparse_compressed_cudaERNS7_6TensorERKS9_SC_RKN3c106ScalarEENKUlvE_clEvENKUlvE8_clEvENKUlvE_clEvENKUlvE0_clEvEUllE_N6thrust23THRUST_300001_SM_900_NS17counting_iteratorIlNSN_11use_defaultESP_SP_EEEEEEvT0_T1_)
        /*1dc0*/ 	.word	0x00000000


	//----- nvinfo : EIATTR_MIN_STACK_SIZE
	.align		4
.L_1473:
        /*1dc4*/ 	.byte	0x04, 0x12
        /*1dc6*/ 	.short	(.L_1475 - .L_1474)
	.align		4
.L_1474:
        /*1dc8*/ 	.word	index@(_ZN3cub17CUB_300001_SM_9006detail8for_each13static_kernelINS2_12policy_hub_t12policy_500_tElNS2_12op_wrapper_tIlZZZZZN2at6native36add_out_dense_sparse_compressed_cudaERNS7_6TensorERKS9_SC_RKN3c106ScalarEENKUlvE_clEvENKUlvE8_clEvENKUlvE_clEvENKUlvE_clEvEUllE_N6thrust23THRUST_300001_SM_900_NS17counting_iteratorIlNSN_11use_defaultESP_SP_EEEEEEvT0_T1_)
        /*1dcc*/ 	.word	0x00000000


	//----- nvinfo : EIATTR_MIN_STACK_SIZE
	.align		4
.L_1475:
        /*1dd0*/ 	.byte	0x04, 0x12
        /*1dd2*/ 	.short	(.L_1477 - .L_1476)
	.align		4
.L_1476:
        /*1dd4*/ 	.word	index@(_ZN3cub17CUB_300001_SM_9006detail8for_each13static_kernelINS2_12policy_hub_t12policy_500_tElNS2_12op_wrapper_tIlZZZZZN2at6native36add_out_dense_sparse_compressed_cudaERNS7_6TensorERKS9_SC_RKN3c106ScalarEENKUlvE_clEvENKUlvE7_clEvENKUlvE_clEvENKUlvE0_clEvEUllE_N6thrust23THRUST_300001_SM_900_NS17counting_iteratorIlNSN_11use_defaultESP_SP_EEEEEEvT0_T1_)
        /*1dd8*/ 	.word	0x00000000


	//----- nvinfo : EIATTR_MIN_STACK_SIZE
	.align		4
.L_1477:
        /*1ddc*/ 	.byte	0x04, 0x12
        /*1dde*/ 	.short	(.L_1479 - .L_1478)
	.align		4
.L_1478:
        /*1de0*/ 	.word	index@(_ZN3cub17CUB_300001_SM_9006detail8for_each13static_kernelINS2_12policy_hub_t12policy_500_tElNS2_12op_wrapper_tIlZZZZZN2at6native36add_out_dense_sparse_compressed_cudaERNS7_6TensorERKS9_SC_RKN3c106ScalarEENKUlvE_clEvENKUlvE7_clEvENKUlvE_clEvENKUlvE_clEvEUllE_N6thrust23THRUST_300001_SM_900_NS17counting_iteratorIlNSN_11use_defaultESP_SP_EEEEEEvT0_T1_)
        /*1de4*/ 	.word	0x00000000


	//----- nvinfo : EIATTR_MIN_STACK_SIZE
	.align		4
.L_1479:
        /*1de8*/ 	.byte	0x04, 0x12
        /*1dea*/ 	.short	(.L_1481 - .L_1480)
	.align		4
.L_1480:
        /*1dec*/ 	.word	index@(_ZN3cub17CUB_300001_SM_9006detail8for_each13static_kernelINS2_12policy_hub_t12policy_500_tElNS2_12op_wrapper_tIlZZZZZN2at6native36add_out_dense_sparse_compressed_cudaERNS7_6TensorERKS9_SC_RKN3c106ScalarEENKUlvE_clEvENKUlvE6_clEvENKUlvE_clEvENKUlvE0_clEvEUllE_N6thrust23THRUST_300001_SM_900_NS17counting_iteratorIlNSN_11use_defaultESP_SP_EEEEEEvT0_T1_)
        /*1df0*/ 	.word	0x00000008


	//----- nvinfo : EIATTR_MIN_STACK_SIZE
	.align		4
.L_1481:
        /*1df4*/ 	.byte	0x04, 0x12
        /*1df6*/ 	.short	(.L_1483 - .L_1482)
	.align		4
.L_1482:
        /*1df8*/ 	.word	index@(_ZN3cub17CUB_300001_SM_9006detail8for_each13static_kernelINS2_12policy_hub_t12policy_500_tElNS2_12op_wrapper_tIlZZZZZN2at6native36add_out_dense_sparse_compressed_cudaERNS7_6TensorERKS9_SC_RKN3c106ScalarEENKUlvE_clEvENKUlvE6_clEvENKUlvE_clEvENKUlvE_clEvEUllE_N6thrust23THRUST_300001_SM_900_NS17counting_iteratorIlNSN_11use_defaultESP_SP_EEEEEEvT0_T1_)
        /*1dfc*/ 	.word	0x00000000


	//----- nvinfo : EIATTR_MIN_STACK_SIZE
	.align		4
.L_1483:
        /*1e00*/ 	.byte	0x04, 0x12
        /*1e02*/ 	.short	(.L_1485 - .L_1484)
	.align		4
.L_1484:
        /*1e04*/ 	.word	index@(_ZN3cub17CUB_300001_SM_9006detail8for_each13static_kernelINS2_12policy_hub_t12policy_500_tElNS2_12op_wrapper_tIlZZZZZN2at6native36add_out_dense_sparse_compressed_cudaERNS7_6TensorERKS9_SC_RKN3c106ScalarEENKUlvE_clEvENKUlvE5_clEvENKUlvE_clEvENKUlvE0_clEvEUllE_N6thrust23THRUST_300001_SM_900_NS17counting_iteratorIlNSN_11use_defaultESP_SP_EEEEEEvT0_T1_)
        /*1e08*/ 	.word	0x00000000


	//----- nvinfo : EIATTR_MIN_STACK_SIZE
	.align		4
.L_1485:
        /*1e0c*/ 	.byte	0x04, 0x12
        /*1e0e*/ 	.short	(.L_1487 - .L_1486)
	.align		4
.L_1486:
        /*1e10*/ 	.word	index@(_ZN3cub17CUB_300001_SM_9006detail8for_each13static_kernelINS2_12policy_hub_t12policy_500_tElNS2_12op_wrapper_tIlZZZZZN2at6native36add_out_dense_sparse_compressed_cudaERNS7_6TensorERKS9_SC_RKN3c106ScalarEENKUlvE_clEvENKUlvE5_clEvENKUlvE_clEvENKUlvE_clEvEUllE_N6thrust23THRUST_300001_SM_900_NS17counting_iteratorIlNSN_11use_defaultESP_SP_EEEEEEvT0_T1_)
        /*1e14*/ 	.word	0x00000000


	//----- nvinfo : EIATTR_MIN_STACK_SIZE
	.align		4
.L_1487:
        /*1e18*/ 	.byte	0x04, 0x12
        /*1e1a*/ 	.short	(.L_1489 - .L_1488)
	.align		4
.L_1488:
        /*1e1c*/ 	.word	index@(_ZN3cub17CUB_300001_SM_9006detail8for_each13static_kernelINS2_12policy_hub_t12policy_500_tElNS2_12op_wrapper_tIlZZZZZN2at6native36add_out_dense_sparse_compressed_cudaERNS7_6TensorERKS9_SC_RKN3c106ScalarEENKUlvE_clEvENKUlvE4_clEvENKUlvE_clEvENKUlvE0_clEvEUllE_N6thrust23THRUST_300001_SM_900_NS17counting_iteratorIlNSN_11use_defaultESP_SP_EEEEEEvT0_T1_)
        /*1e20*/ 	.word	0x00000010


	//----- nvinfo : EIATTR_MIN_STACK_SIZE
	.align		4
.L_1489:
        /*1e24*/ 	.byte	0x04, 0x12
        /*1e26*/ 	.short	(.L_1491 - .L_1490)
	.align		4
.L_1490:
        /*1e28*/ 	.word	index@(_ZN3cub17CUB_300001_SM_9006detail8for_each13static_kernelINS2_12policy_hub_t12policy_500_tElNS2_12op_wrapper_tIlZZZZZN2at6native36add_out_dense_sparse_compressed_cudaERNS7_6TensorERKS9_SC_RKN3c106ScalarEENKUlvE_clEvENKUlvE4_clEvENKUlvE_clEvENKUlvE_clEvEUllE_N6thrust23THRUST_300001_SM_900_NS17counting_iteratorIlNSN_11use_defaultESP_SP_EEEEEEvT0_T1_)
        /*1e2c*/ 	.word	0x00000010


	//----- nvinfo : EIATTR_MIN_STACK_SIZE
	.align		4
.L_1491:
        /*1e30*/ 	.byte	0x04, 0x12
        /*1e32*/ 	.short	(.L_1493 - .L_1492)
	.align		4
.L_1492:
        /*1e34*/ 	.word	index@(_ZN3cub17CUB_300001_SM_9006detail8for_each13static_kernelINS2_12policy_hub_t12policy_500_tElNS2_12op_wrapper_tIlZZZZZN2at6native36add_out_dense_sparse_compressed_cudaERNS7_6TensorERKS9_SC_RKN3c106ScalarEENKUlvE_clEvENKUlvE3_clEvENKUlvE_clEvENKUlvE0_clEvEUllE_N6thrust23THRUST_300001_SM_900_NS17counting_iteratorIlNSN_11use_defaultESP_SP_EEEEEEvT0_T1_)
        /*1e38*/ 	.word	0x00000000


	//----- nvinfo : EIATTR_MIN_STACK_SIZE
	.align		4
.L_1493:
        /*1e3c*/ 	.byte	0x04, 0x12
        /*1e3e*/ 	.short	(.L_1495 - .L_1494)
	.align		4
.L_1494:
        /*1e40*/ 	.word	index@(_ZN3cub17CUB_300001_SM_9006detail8for_each13static_kernelINS2_12policy_hub_t12policy_500_tElNS2_12op_wrapper_tIlZZZZZN2at6native36add_out_dense_sparse_compressed_cudaERNS7_6TensorERKS9_SC_RKN3c106ScalarEENKUlvE_clEvENKUlvE3_clEvENKUlvE_clEvENKUlvE_clEvEUllE_N6thrust23THRUST_300001_SM_900_NS17counting_iteratorIlNSN_11use_defaultESP_SP_EEEEEEvT0_T1_)
        /*1e44*/ 	.word	0x00000008


	//----- nvinfo : EIATTR_MIN_STACK_SIZE
	.align		4
.L_1495:
        /*1e48*/ 	.byte	0x04, 0x12
        /*1e4a*/ 	.short	(.L_1497 - .L_1496)
	.align		4
.L_1496:
        /*1e4c*/ 	.word	index@(_ZN3cub17CUB_300001_SM_9006detail8for_each13static_kernelINS2_12policy_hub_t12policy_500_tElNS2_12op_wrapper_tIlZZZZZN2at6native36add_out_dense_sparse_compressed_cudaERNS7_6TensorERKS9_SC_RKN3c106ScalarEENKUlvE_clEvENKUlvE2_clEvENKUlvE_clEvENKUlvE0_clEvEUllE_N6thrust23THRUST_300001_SM_900_NS17counting_iteratorIlNSN_11use_defaultESP_SP_EEEEEEvT0_T1_)
        /*1e50*/ 	.word	0x00000000


	//----- nvinfo : EIATTR_MIN_STACK_SIZE
	.align		4
.L_1497:
        /*1e54*/ 	.byte	0x04, 0x12
        /*1e56*/ 	.short	(.L_1499 - .L_1498)
	.align		4
.L_1498:
        /*1e58*/ 	.word	index@(_ZN3cub17CUB_300001_SM_9006detail8for_each13static_kernelINS2_12policy_hub_t12policy_500_tElNS2_12op_wrapper_tIlZZZZZN2at6native36add_out_dense_sparse_compressed_cudaERNS7_6TensorERKS9_SC_RKN3c106ScalarEENKUlvE_clEvENKUlvE2_clEvENKUlvE_clEvENKUlvE_clEvEUllE_N6thrust23THRUST_300001_SM_900_NS17counting_iteratorIlNSN_11use_defaultESP_SP_EEEEEEvT0_T1_)
        /*1e5c*/ 	.word	0x00000018


	//----- nvinfo : EIATTR_MIN_STACK_SIZE
	.align		4
.L_1499:
        /*1e60*/ 	.byte	0x04, 0x12
        /*1e62*/ 	.short	(.L_1501 - .L_1500)
	.align		4
.L_1500:
        /*1e64*/ 	.word	index@(_ZN3cub17CUB_300001_SM_9006detail8for_each13static_kernelINS2_12policy_hub_t12policy_500_tElNS2_12op_wrapper_tIlZZZZZN2at6native36add_out_dense_sparse_compressed_cudaERNS7_6TensorERKS9_SC_RKN3c106ScalarEENKUlvE_clEvENKUlvE1_clEvENKUlvE_clEvENKUlvE0_clEvEUllE_N6thrust23THRUST_300001_SM_900_NS17counting_iteratorIlNSN_11use_defaultESP_SP_EEEEEEvT0_T1_)
        /*1e68*/ 	.word	0x00000000


	//----- nvinfo : EIATTR_MIN_STACK_SIZE
	.align		4
.L_1501:
        /*1e6c*/ 	.byte	0x04, 0x12
        /*1e6e*/ 	.short	(.L_1503 - .L_1502)
	.align		4
.L_1502:
        /*1e70*/ 	.word	index@(_ZN3cub17CUB_300001_SM_9006detail8for_each13static_kernelINS2_12policy_hub_t12policy_500_tElNS2_12op_wrapper_tIlZZZZZN2at6native36add_out_dense_sparse_compressed_cudaERNS7_6TensorERKS9_SC_RKN3c106ScalarEENKUlvE_clEvENKUlvE1_clEvENKUlvE_clEvENKUlvE_clEvEUllE_N6thrust23THRUST_300001_SM_900_NS17counting_iteratorIlNSN_11use_defaultESP_SP_EEEEEEvT0_T1_)
        /*1e74*/ 	.word	0x00000000


	//----- nvinfo : EIATTR_MIN_STACK_SIZE
	.align		4
.L_1503:
        /*1e78*/ 	.byte	0x04, 0x12
        /*1e7a*/ 	.short	(.L_1505 - .L_1504)
	.align		4
.L_1504:
        /*1e7c*/ 	.word	index@(_ZN3cub17CUB_300001_SM_9006detail8for_each13static_kernelINS2_12policy_hub_t12policy_500_tElNS2_12op_wrapper_tIlZZZZZN2at6native36add_out_dense_sparse_compressed_cudaERNS7_6TensorERKS9_SC_RKN3c106ScalarEENKUlvE_clEvENKUlvE0_clEvENKUlvE_clEvENKUlvE0_clEvEUllE_N6thrust23THRUST_300001_SM_900_NS17counting_iteratorIlNSN_11use_defaultESP_SP_EEEEEEvT0_T1_)
        /*1e80*/ 	.word	0x00000000


	//----- nvinfo : EIATTR_MIN_STACK_SIZE
	.align		4
.L_1505:
        /*1e84*/ 	.byte	0x04, 0x12
        /*1e86*/ 	.short	(.L_1507 - .L_1506)
	.align		4
.L_1506:
        /*1e88*/ 	.word	index@(_ZN3cub17CUB_300001_SM_9006detail8for_each13static_kernelINS2_12policy_hub_t12policy_500_tElNS2_12op_wrapper_tIlZZZZZN2at6native36add_out_dense_sparse_compressed_cudaERNS7_6TensorERKS9_SC_RKN3c106ScalarEENKUlvE_clEvENKUlvE0_clEvENKUlvE_clEvENKUlvE_clEvEUllE_N6thrust23THRUST_300001_SM_900_NS17counting_iteratorIlNSN_11use_defaultESP_SP_EEEEEEvT0_T1_)
        /*1e8c*/ 	.word	0x00000000


	//----- nvinfo : EIATTR_MIN_STACK_SIZE
	.align		4
.L_1507:
        /*1e90*/ 	.byte	0x04, 0x12
        /*1e92*/ 	.short	(.L_1509 - .L_1508)
	.align		4
.L_1508:
        /*1e94*/ 	.word	index@(_ZN3cub17CUB_300001_SM_9006detail8for_each13static_kernelINS2_12policy_hub_t12policy_500_tElNS2_12op_wrapper_tIlZZZZZN2at6native36add_out_dense_sparse_compressed_cudaERNS7_6TensorERKS9_SC_RKN3c106ScalarEENKUlvE_clEvENKUlvE_clEvENKUlvE_clEvENKUlvE0_clEvEUllE_N6thrust23THRUST_300001_SM_900_NS17counting_iteratorIlNSN_11use_defaultESP_SP_EEEEEEvT0_T1_)
        /*1e98*/ 	.word	0x00000000


	//----- nvinfo : EIATTR_MIN_STACK_SIZE
	.align		4
.L_1509:
        /*1e9c*/ 	.byte	0x04, 0x12
        /*1e9e*/ 	.short	(.L_1511 - .L_1510)
	.align		4
.L_1510:
        /*1ea0*/ 	.word	index@(_ZN3cub17CUB_300001_SM_9006detail8for_each13static_kernelINS2_12policy_hub_t12policy_500_tElNS2_12op_wrapper_tIlZZZZZN2at6native36add_out_dense_sparse_compressed_cudaERNS7_6TensorERKS9_SC_RKN3c106ScalarEENKUlvE_clEvENKUlvE_clEvENKUlvE_clEvENKUlvE_clEvEUllE_N6thrust23THRUST_300001_SM_900_NS17counting_iteratorIlNSN_11use_defaultESP_SP_EEEEEEvT0_T1_)
        /*1ea4*/ 	.word	0x00000000


	//----- nvinfo : EIATTR_MIN_STACK_SIZE
	.align		4
.L_1511:
        /*1ea8*/ 	.byte	0x04, 0x12
        /*1eaa*/ 	.short	(.L_1513 - .L_1512)
	.align		4
.L_1512:
        /*1eac*/ 	.word	index@(_ZN3cub17CUB_300001_SM_9006detail11EmptyKernelIvEEvv)
        /*1eb0*/ 	.word	0x00000000
.L_1513:


//--------------------- .nv.compat                --------------------------
	.section	.nv.compat,"",@"SHT_CUDA_COMPAT_INFO"
	.align	4
        /*0000*/ 	.byte	0x02, 0x09, 0x00, 0x00, 0x02, 0x02, 0x01, 0x00, 0x02, 0x05, 0x05, 0x00, 0x03, 0x07, 0x01, 0x01
        /*0010*/ 	.byte	0x02, 0x03, 0x00, 0x00, 0x02, 0x06, 0x01, 0x00, 0x04, 0x0b, 0x08, 0x00, 0x00, 0x00, 0x00, 0x00
        /*0020*/ 	.byte	0x00, 0x00, 0x00, 0x00


//--------------------- .nv.info._ZN3cub17CUB_300001_SM_9006detail8for_each13static_kernelINS2_12policy_hub_t12policy_500_tElNS2_12op_wrapper_tIlZZZZZN2at6native36add_out_dense_sparse_compressed_cudaERNS7_6TensorERKS9_SC_RKN3c106ScalarEENKUlvE_clEvENKUlvE11_clEvENKUlvE_clEvENKUlvE0_clEvEUllE_N6thrust23THRUST_300001_SM_900_NS17counting_iteratorIlNSN_11use_defaultESP_SP_EEEEEEvT0_T1_ --------------------------
	.section	.nv.info._ZN3cub17CUB_300001_SM_9006detail8for_each13static_kernelINS2_12policy_hub_t12policy_500_tElNS2_12op_wrapper_tIlZZZZZN2at6native36add_out_dense_sparse_compressed_cudaERNS7_6TensorERKS9_SC_RKN3c106ScalarEENKUlvE_clEvENKUlvE11_clEvENKUlvE_clEvENKUlvE0_clEvEUllE_N6thrust23THRUST_300001_SM_900_NS17counting_iteratorIlNSN_11use_defaultESP_SP_EEEEEEvT0_T1_,"",@"SHT_CUDA_INFO"
	.sectionflags	@""
	.align	4


	//----- nvinfo : EIATTR_CUDA_API_VERSION
	.align		4
        /*0000*/ 	.byte	0x04, 0x37
        /*0002*/ 	.short	(.L_1515 - .L_1514)
.L_1514:
        /*0004*/ 	.word	0x00000082


	//----- nvinfo : EIATTR_KPARAM_INFO
	.align		4
.L_1515:
        /*0008*/ 	.byte	0x04, 0x17
        /*000a*/ 	.short	(.L_1517 - .L_1516)
.L_1516:
        /*000c*/ 	.word	0x00000000
        /*0010*/ 	.short	0x0001
        /*0012*/ 	.short	0x0008
        /*0014*/ 	.byte	0x00, 0xf0, 0xa1, 0x01


	//----- nvinfo : EIATTR_KPARAM_INFO
	.align		4
.L_1517:
        /*0018*/ 	.byte	0x04, 0x17
        /*001a*/ 	.short	(.L_1519 - .L_1518)
.L_1518:
        /*001c*/ 	.word	0x00000000
        /*0020*/ 	.short	0x0000
        /*0022*/ 	.short	0x0000
        /*0024*/ 	.byte	0x00, 0xf0, 0x21, 0x00


	//----- nvinfo : EIATTR_SPARSE_MMA_MASK
	.align		4
.L_1519:
        /*0028*/ 	.byte	0x03, 0x50
        /*002a*/ 	.short	0x0000


	//----- nvinfo : EIATTR_MAXREG_COUNT
	.align		4
        /*002c*/ 	.byte	0x03, 0x1b
        /*002e*/ 	.short	0x00ff


	//----- nvinfo : EIATTR_MERCURY_ISA_VERSION
	.align		4
        /*0030*/ 	.byte	0x03, 0x5f
        /*0032*/ 	.short	0x0101


	//----- nvinfo : EIATTR_EXIT_INSTR_OFFSETS
	.align		4
        /*0034*/ 	.byte	0x04, 0x1c
        /*0036*/ 	.short	(.L_1521 - .L_1520)


	//   ....[0]....
.L_1520:
        /*0038*/ 	.word	0x00000100


	//   ....[1]....
        /*003c*/ 	.word	0x00001100


	//   ....[2]....
        /*0040*/ 	.word	0x00001fa0


	//   ....[3]....
        /*0044*/ 	.word	0x00002010


	//   ....[4]....
        /*0048*/ 	.word	0x00003e90


	//----- nvinfo : EIATTR_MAX_THREADS
	.align		4
.L_1521:
        /*004c*/ 	.byte	0x04, 0x05
        /*004e*/ 	.short	(.L_1523 - .L_1522)
.L_1522:
        /*0050*/ 	.word	0x00000100
        /*0054*/ 	.word	0x00000001
        /*0058*/ 	.word	0x00000001


	//----- nvinfo : EIATTR_CRS_STACK_SIZE
	.align		4
.L_1523:
        /*005c*/ 	.byte	0x04, 0x1e
        /*005e*/ 	.short	(.L_1525 - .L_1524)
.L_1524:
        /*0060*/ 	.word	0x00000000


	//----- nvinfo : EIATTR_CBANK_PARAM_SIZE
	.align		4
.L_1525:
        /*0064*/ 	.byte	0x03, 0x19
        /*0066*/ 	.short	0x0070


	//----- nvinfo : EIATTR_PARAM_CBANK
	.align		4
        /*0068*/ 	.byte	0x04, 0x0a
        /*006a*/ 	.short	(.L_1527 - .L_1526)
	.align		4
.L_1526:
        /*006c*/ 	.word	index@(.nv.constant0._ZN3cub17CUB_300001_SM_9006detail8for_each13static_kernelINS2_12policy_hub_t12policy_500_tElNS2_12op_wrapper_tIlZZZZZN2at6native36add_out_dense_sparse_compressed_cudaERNS7_6TensorERKS9_SC_RKN3c106ScalarEENKUlvE_clEvENKUlvE11_clEvENKUlvE_clEvENKUlvE0_clEvEUllE_N6thrust23THRUST_300001_SM_900_NS17counting_iteratorIlNSN_11use_defaultESP_SP_EEEEEEvT0_T1_)
        /*0070*/ 	.short	0x0210
        /*0072*/ 	.short	0x0070


	//----- nvinfo : EIATTR_SW_WAR
	.align		4
.L_1527:
        /*0074*/ 	.byte	0x04, 0x36
        /*0076*/ 	.short	(.L_1529 - .L_1528)
.L_1528:
        /*0078*/ 	.word	0x00000008
.L_1529:


//--------------------- .nv.info._ZN3cub17CUB_300001_SM_9006detail8for_each13static_kernelINS2_12policy_hub_t12policy_500_tElNS2_12op_wrapper_tIlZZZZZN2at6native36add_out_dense_sparse_compressed_cudaERNS7_6TensorERKS9_SC_RKN3c106ScalarEENKUlvE_clEvENKUlvE11_clEvENKUlvE_clEvENKUlvE_clEvEUllE_N6thrust23THRUST_300001_SM_900_NS17counting_iteratorIlNSN_11use_defaultESP_SP_EEEEEEvT0_T1_ --------------------------
	.section	.nv.info._ZN3cub17CUB_300001_SM_9006detail8for_each13static_kernelINS2_12policy_hub_t12policy_500_tElNS2_12op_wrapper_tIlZZZZZN2at6native36add_out_dense_sparse_compressed_cudaERNS7_6TensorERKS9_SC_RKN3c106ScalarEENKUlvE_clEvENKUlvE11_clEvENKUlvE_clEvENKUlvE_clEvEUllE_N6thrust23THRUST_300001_SM_900_NS17counting_iteratorIlNSN_11use_defaultESP_SP_EEEEEEvT0_T1_,"",@"SHT_CUDA_INFO"
	.sectionflags	@""
	.align	4


	//----- nvinfo : EIATTR_CUDA_API_VERSION
	.align		4
        /*0000*/ 	.byte	0x04, 0x37
        /*0002*/ 	.short	(.L_1531 - .L_1530)
.L_1530:
        /*0004*/ 	.word	0x00000082


	//----- nvinfo : EIATTR_KPARAM_INFO
	.align		4
.L_1531:
        /*0008*/ 	.byte	0x04, 0x17
        /*000a*/ 	.short	(.L_1533 - .L_1532)
.L_1532:
        /*000c*/ 	.word	0x00000000
        /*0010*/ 	.short	0x0001
        /*0012*/ 	.short	0x0008
        /*0014*/ 	.byte	0x00, 0xf0, 0xa1, 0x01


	//----- nvinfo : EIATTR_KPARAM_INFO
	.align		4
.L_1533:
        /*0018*/ 	.byte	0x04, 0x17
        /*001a*/ 	.short	(.L_1535 - .L_1534)
.L_1534:
        /*001c*/ 	.word	0x00000000
        /*0020*/ 	.short	0x0000
        /*0022*/ 	.short	0x0000
        /*0024*/ 	.byte	0x00, 0xf0, 0x21, 0x00


	//----- nvinfo : EIATTR_SPARSE_MMA_MASK
	.align		4
.L_1535:
        /*0028*/ 	.byte	0x03, 0x50
        /*002a*/ 	.short	0x0000


	//----- nvinfo : EIATTR_MAXREG_COUNT
	.align		4
        /*002c*/ 	.byte	0x03, 0x1b
        /*002e*/ 	.short	0x00ff


	//----- nvinfo : EIATTR_ANNOTATIONS
	.align		4
        /*0030*/ 	.byte	0x04, 0x55
        /*0032*/ 	.short	(.L_1537 - .L_1536)


	//   ....[0]....
.L_1536:
        /*0034*/ 	.word	0x00000001
        /*0038*/ 	.byte	0xf0, 0x2f, 0x00, 0x00, 0x01, 0x00, 0x00, 0x00, 0xe0, 0x31, 0x00, 0x00, 0x01, 0x00, 0x00, 0x00
        /*0048*/ 	.byte	0x80, 0x32, 0x00, 0x00, 0x01, 0x00, 0x00, 0x00, 0x60, 0x33, 0x00, 0x00


	//----- nvinfo : EIATTR_MERCURY_ISA_VERSION
	.align		4
.L_1537:
        /*0054*/ 	.byte	0x03, 0x5f
        /*0056*/ 	.short	0x0101


	//----- nvinfo : EIATTR_EXIT_INSTR_OFFSETS
	.align		4
        /*0058*/ 	.byte	0x04, 0x1c
        /*005a*/ 	.short	(.L_1539 - .L_1538)


	//   ....[0]....
.L_1538:
        /*005c*/ 	.word	0x00000110


	//   ....[1]....
        /*0060*/ 	.word	0x00001030


	//   ....[2]....
        /*0064*/ 	.word	0x00001e90


	//   ....[3]....
        /*0068*/ 	.word	0x00001f00


	//   ....[4]....
        /*006c*/ 	.word	0x00003c80


	//----- nvinfo : EIATTR_MAX_THREADS
	.align		4
.L_1539:
        /*0070*/ 	.byte	0x04, 0x05
        /*0072*/ 	.short	(.L_1541 - .L_1540)
.L_1540:
        /*0074*/ 	.word	0x00000100
        /*0078*/ 	.word	0x00000001
        /*007c*/ 	.word	0x00000001


	//----- nvinfo : EIATTR_CRS_STACK_SIZE
	.align		4
.L_1541:
        /*0080*/ 	.byte	0x04, 0x1e
        /*0082*/ 	.short	(.L_1543 - .L_1542)
.L_1542:
        /*0084*/ 	.word	0x00000000


	//----- nvinfo : EIATTR_CBANK_PARAM_SIZE
	.align		4
.L_1543:
        /*0088*/ 	.byte	0x03, 0x19
        /*008a*/ 	.short	0x0070


	//----- nvinfo : EIATTR_PARAM_CBANK
	.align		4
        /*008c*/ 	.byte	0x04, 0x0a
        /*008e*/ 	.short	(.L_1545 - .L_1544)
	.align		4
.L_1544:
        /*0090*/ 	.word	index@(.nv.constant0._ZN3cub17CUB_300001_SM_9006detail8for_each13static_kernelINS2_12policy_hub_t12policy_500_tElNS2_12op_wrapper_tIlZZZZZN2at6native36add_out_dense_sparse_compressed_cudaERNS7_6TensorERKS9_SC_RKN3c106ScalarEENKUlvE_clEvENKUlvE11_clEvENKUlvE_clEvENKUlvE_clEvEUllE_N6thrust23THRUST_300001_SM_900_NS17counting_iteratorIlNSN_11use_defaultESP_SP_EEEEEEvT0_T1_)
        /*0094*/ 	.short	0x0210
        /*0096*/ 	.short	0x0070


	//----- nvinfo : EIATTR_SW_WAR
	.align		4
.L_1545:
        /*0098*/ 	.byte	0x04, 0x36
        /*009a*/ 	.short	(.L_1547 - .L_1546)
.L_1546:
        /*009c*/ 	.word	0x00000008
.L_1547:


//--------------------- .nv.info._ZN3cub17CUB_300001_SM_9006detail8for_each13static_kernelINS2_12policy_hub_t12policy_500_tElNS2_12op_wrapper_tIlZZZZZN2at6native36add_out_dense_sparse_compressed_cudaERNS7_6TensorERKS9_SC_RKN3c106ScalarEENKUlvE_clEvENKUlvE10_clEvENKUlvE_clEvENKUlvE0_clEvEUllE_N6thrust23THRUST_300001_SM_900_NS17counting_iteratorIlNSN_11use_defaultESP_SP_EEEEEEvT0_T1_ --------------------------
	.section	.nv.info._ZN3cub17CUB_300001_SM_9006detail8for_each13static_kernelINS2_12policy_hub_t12policy_500_tElNS2_12op_wrapper_tIlZZZZZN2at6native36add_out_dense_sparse_compressed_cudaERNS7_6TensorERKS9_SC_RKN3c106ScalarEENKUlvE_clEvENKUlvE10_clEvENKUlvE_clEvENKUlvE0_clEvEUllE_N6thrust23THRUST_300001_SM_900_NS17counting_iteratorIlNSN_11use_defaultESP_SP_EEEEEEvT0_T1_,"",@"SHT_CUDA_INFO"
	.sectionflags	@""
	.align	4


	//----- nvinfo : EIATTR_CUDA_API_VERSION
	.align		4
        /*0000*/ 	.byte	0x04, 0x37
        /*0002*/ 	.short	(.L_1549 - .L_1548)
.L_1548:
        /*0004*/ 	.word	0x00000082


	//----- nvinfo : EIATTR_KPARAM_INFO
	.align		4
.L_1549:
        /*0008*/ 	.byte	0x04, 0x17
        /*000a*/ 	.short	(.L_1551 - .L_1550)
.L_1550:
        /*000c*/ 	.word	0x00000000
        /*0010*/ 	.short	0x0001
        /*0012*/ 	.short	0x0008
        /*0014*/ 	.byte	0x00, 0xf0, 0xa1, 0x01


	//----- nvinfo : EIATTR_KPARAM_INFO
	.align		4
.L_1551:
        /*0018*/ 	.byte	0x04, 0x17
        /*001a*/ 	.short	(.L_1553 - .L_1552)
.L_1552:
        /*001c*/ 	.word	0x00000000
        /*0020*/ 	.short	0x0000
        /*0022*/ 	.short	0x0000
        /*0024*/ 	.byte	0x00, 0xf0, 0x21, 0x00


	//----- nvinfo : EIATTR_SPARSE_MMA_MASK
	.align		4
.L_1553:
        /*0028*/ 	.byte	0x03, 0x50
        /*002a*/ 	.short	0x0000


	//----- nvinfo : EIATTR_MAXREG_COUNT
	.align		4
        /*002c*/ 	.byte	0x03, 0x1b
        /*002e*/ 	.short	0x00ff


	//----- nvinfo : EIATTR_MERCURY_ISA_VERSION
	.align		4
        /*0030*/ 	.byte	0x03, 0x5f
        /*0032*/ 	.short	0x0101


	//----- nvinfo : EIATTR_EXIT_INSTR_OFFSETS
	.align		4
        /*0034*/ 	.byte	0x04, 0x1c
        /*0036*/ 	.short	(.L_1555 - .L_1554)


	//   ....[0]....
.L_1554:
        /*0038*/ 	.word	0x00000100


	//   ....[1]....
        /*003c*/ 	.word	0x00000ee0


	//   ....[2]....
        /*0040*/ 	.word	0x00001b40


	//   ....[3]....
        /*0044*/ 	.word	0x00001bb0


	//   ....[4]....
        /*0048*/ 	.word	0x00003570


	//----- nvinfo : EIATTR_MAX_THREADS
	.align		4
.L_1555:
        /*004c*/ 	.byte	0x04, 0x05
        /*004e*/ 	.short	(.L_1557 - .L_1556)
.L_1556:
        /*0050*/ 	.word	0x00000100
        /*0054*/ 	.word	0x00000001
        /*0058*/ 	.word	0x00000001


	//----- nvinfo : EIATTR_CRS_STACK_SIZE
	.align		4
.L_1557:
        /*005c*/ 	.byte	0x04, 0x1e
        /*005e*/ 	.short	(.L_1559 - .L_1558)
.L_1558:
        /*0060*/ 	.word	0x00000000


	//----- nvinfo : EIATTR_CBANK_PARAM_SIZE
	.align		4
.L_1559:
        /*0064*/ 	.byte	0x03, 0x19
        /*0066*/ 	.short	0x0070


	//----- nvinfo : EIATTR_PARAM_CBANK
	.align		4
        /*0068*/ 	.byte	0x04, 0x0a
        /*006a*/ 	.short	(.L_1561 - .L_1560)
	.align		4
.L_1560:
        /*006c*/ 	.word	index@(.nv.constant0._ZN3cub17CUB_300001_SM_9006detail8for_each13static_kernelINS2_12policy_hub_t12policy_500_tElNS2_12op_wrapper_tIlZZZZZN2at6native36add_out_dense_sparse_compressed_cudaERNS7_6TensorERKS9_SC_RKN3c106ScalarEENKUlvE_clEvENKUlvE10_clEvENKUlvE_clEvENKUlvE0_clEvEUllE_N6thrust23THRUST_300001_SM_900_NS17counting_iteratorIlNSN_11use_defaultESP_SP_EEEEEEvT0_T1_)
        /*0070*/ 	.short	0x0210
        /*0072*/ 	.short	0x0070


	//----- nvinfo : EIATTR_SW_WAR
	.align		4
.L_1561:
        /*0074*/ 	.byte	0x04, 0x36
        /*0076*/ 	.short	(.L_1563 - .L_1562)
.L_1562:
        /*0078*/ 	.word	0x00000008
.L_1563:


//--------------------- .nv.info._ZN3cub17CUB_300001_SM_9006detail8for_each13static_kernelINS2_12policy_hub_t12policy_500_tElNS2_12op_wrapper_tIlZZZZZN2at6native36add_out_dense_sparse_compressed_cudaERNS7_6TensorERKS9_SC_RKN3c106ScalarEENKUlvE_clEvENKUlvE10_clEvENKUlvE_clEvENKUlvE_clEvEUllE_N6thrust23THRUST_300001_SM_900_NS17counting_iteratorIlNSN_11use_defaultESP_SP_EEEEEEvT0_T1_ --------------------------
	.section	.nv.info._ZN3cub17CUB_300001_SM_9006detail8for_each13static_kernelINS2_12policy_hub_t12policy_500_tElNS2_12op_wrapper_tIlZZZZZN2at6native36add_out_dense_sparse_compressed_cudaERNS7_6TensorERKS9_SC_RKN3c106ScalarEENKUlvE_clEvENKUlvE10_clEvENKUlvE_clEvENKUlvE_clEvEUllE_N6thrust23THRUST_300001_SM_900_NS17counting_iteratorIlNSN_11use_defaultESP_SP_EEEEEEvT0_T1_,"",@"SHT_CUDA_INFO"
	.sectionflags	@""
	.align	4


	//----- nvinfo : EIATTR_CUDA_API_VERSION
	.align		4
        /*0000*/ 	.byte	0x04, 0x37
        /*0002*/ 	.short	(.L_1565 - .L_1564)
.L_1564:
        /*0004*/ 	.word	0x00000082


	//----- nvinfo : EIATTR_KPARAM_INFO
	.align		4
.L_1565:
        /*0008*/ 	.byte	0x04, 0x17
        /*000a*/ 	.short	(.L_1567 - .L_1566)
.L_1566:
        /*000c*/ 	.word	0x00000000
        /*0010*/ 	.short	0x0001
        /*0012*/ 	.short	0x0008
        /*0014*/ 	.byte	0x00, 0xf0, 0xa1, 0x01


	//----- nvinfo : EIATTR_KPARAM_INFO
	.align		4
.L_1567:
        /*0018*/ 	.byte	0x04, 0x17
        /*001a*/ 	.short	(.L_1569 - .L_1568)
.L_1568:
        /*001c*/ 	.word	0x00000000
        /*0020*/ 	.short	0x0000
        /*0022*/ 	.short	0x0000
        /*0024*/ 	.byte	0x00, 0xf0, 0x21, 0x00


	//----- nvinfo : EIATTR_SPARSE_MMA_MASK
	.align		4
.L_1569:
        /*0028*/ 	.byte	0x03, 0x50
        /*002a*/ 	.short	0x0000


	//----- nvinfo : EIATTR_MAXREG_COUNT
	.align		4
        /*002c*/ 	.byte	0x03, 0x1b
        /*002e*/ 	.short	0x00ff


	//----- nvinfo : EIATTR_MERCURY_ISA_VERSION
	.align		4
        /*0030*/ 	.byte	0x03, 0x5f
        /*0032*/ 	.short	0x0101


	//----- nvinfo : EIATTR_EXIT_INSTR_OFFSETS
	.align		4
        /*0034*/ 	.byte	0x04, 0x1c
        /*0036*/ 	.short	(.L_1571 - .L_1570)


	//   ....[0]....
.L_1570:
        /*0038*/ 	.word	0x00000100


	//   ....[1]....
        /*003c*/ 	.word	0x00000de0


	//   ....[2]....
        /*0040*/ 	.word	0x000019e0


	//   ....[3]....
        /*0044*/ 	.word	0x00001a50


	//   ....[4]....
        /*0048*/ 	.word	0x00003320


	//----- nvinfo : EIATTR_MAX_THREADS
	.align		4
.L_1571:
        /*004c*/ 	.byte	0x04, 0x05
        /*004e*/ 	.short	(.L_1573 - .L_1572)
.L_1572:
        /*0050*/ 	.word	0x00000100
        /*0054*/ 	.word	0x00000001
        /*0058*/ 	.word	0x00000001


	//----- nvinfo : EIATTR_CRS_STACK_SIZE
	.align		4
.L_1573:
        /*005c*/ 	.byte	0x04, 0x1e
        /*005e*/ 	.short	(.L_1575 - .L_1574)
.L_1574:
        /*0060*/ 	.word	0x00000000


	//----- nvinfo : EIATTR_CBANK_PARAM_SIZE
	.align		4
.L_1575:
        /*0064*/ 	.byte	0x03, 0x19
        /*0066*/ 	.short	0x0070


	//----- nvinfo : EIATTR_PARAM_CBANK
	.align		4
        /*0068*/ 	.byte	0x04, 0x0a
        /*006a*/ 	.short	(.L_1577 - .L_1576)
	.align		4
.L_1576:
        /*006c*/ 	.word	index@(.nv.constant0._ZN3cub17CUB_300001_SM_9006detail8for_each13static_kernelINS2_12policy_hub_t12policy_500_tElNS2_12op_wrapper_tIlZZZZZN2at6native36add_out_dense_sparse_compressed_cudaERNS7_6TensorERKS9_SC_RKN3c106ScalarEENKUlvE_clEvENKUlvE10_clEvENKUlvE_clEvENKUlvE_clEvEUllE_N6thrust23THRUST_300001_SM_900_NS17counting_iteratorIlNSN_11use_defaultESP_SP_EEEEEEvT0_T1_)
        /*0070*/ 	.short	0x0210
        /*0072*/ 	.short	0x0070


	//----- nvinfo : EIATTR_SW_WAR
	.align		4
.L_1577:
        /*0074*/ 	.byte	0x04, 0x36
        /*0076*/ 	.short	(.L_1579 - .L_1578)
.L_1578:
        /*0078*/ 	.word	0x00000008
.L_1579:


//--------------------- .nv.info._ZN3cub17CUB_300001_SM_9006detail8for_each13static_kernelINS2_12policy_hub_t12policy_500_tElNS2_12op_wrapper_tIlZZZZZN2at6native36add_out_dense_sparse_compressed_cudaERNS7_6TensorERKS9_SC_RKN3c106ScalarEENKUlvE_clEvENKUlvE9_clEvENKUlvE_clEvENKUlvE0_clEvEUllE_N6thrust23THRUST_300001_SM_900_NS17counting_iteratorIlNSN_11use_defaultESP_SP_EEEEEEvT0_T1_ --------------------------
	.section	.nv.info._ZN3cub17CUB_300001_SM_9006detail8for_each13static_kernelINS2_12policy_hub_t12policy_500_tElNS2_12op_wrapper_tIlZZZZZN2at6native36add_out_dense_sparse_compressed_cudaERNS7_6TensorERKS9_SC_RKN3c106ScalarEENKUlvE_clEvENKUlvE9_clEvENKUlvE_clEvENKUlvE0_clEvEUllE_N6thrust23THRUST_300001_SM_900_NS17counting_iteratorIlNSN_11use_defaultESP_SP_EEEEEEvT0_T1_,"",@"SHT_CUDA_INFO"
	.sectionflags	@""
	.align	4


	//----- nvinfo : EIATTR_CUDA_API_VERSION
	.align		4
        /*0000*/ 	.byte	0x04, 0x37
        /*0002*/ 	.short	(.L_1581 - .L_1580)
.L_1580:
        /*0004*/ 	.word	0x00000082


	//----- nvinfo : EIATTR_KPARAM_INFO
	.align		4
.L_1581:
        /*0008*/ 	.byte	0x04, 0x17
        /*000a*/ 	.short	(.L_1583 - .L_1582)
.L_1582:
        /*000c*/ 	.word	0x00000000
        /*0010*/ 	.short	0x0001
        /*0012*/ 	.short	0x0008
        /*0014*/ 	.byte	0x00, 0xf0, 0xa1, 0x01


	//----- nvinfo : EIATTR_KPARAM_INFO
	.align		4
.L_1583:
        /*0018*/ 	.byte	0x04, 0x17
        /*001a*/ 	.short	(.L_1585 - .L_1584)
.L_1584:
        /*001c*/ 	.word	0x00000000
        /*0020*/ 	.short	0x0000
        /*0022*/ 	.short	0x0000
        /*0024*/ 	.byte	0x00, 0xf0, 0x21, 0x00


	//----- nvinfo : EIATTR_SPARSE_MMA_MASK
	.align		4
.L_1585:
        /*0028*/ 	.byte	0x03, 0x50
        /*002a*/ 	.short	0x0000


	//----- nvinfo : EIATTR_MAXREG_COUNT
	.align		4
        /*002c*/ 	.byte	0x03, 0x1b
        /*002e*/ 	.short	0x00ff


	//----- nvinfo : EIATTR_MERCURY_ISA_VERSION
	.align		4
        /*0030*/ 	.byte	0x03, 0x5f
        /*0032*/ 	.short	0x0101


	//----- nvinfo : EIATTR_EXIT_INSTR_OFFSETS
	.align		4
        /*0034*/ 	.byte	0x04, 0x1c
        /*0036*/ 	.short	(.L_1587 - .L_1586)


	//   ....[0]....
.L_1586:
        /*0038*/ 	.word	0x000000f0


	//   ....[1]....
        /*003c*/ 	.word	0x00001110


	//   ....[2]....
        /*0040*/ 	.word	0x00001fd0


	//   ....[3]....
        /*0044*/ 	.word	0x00002010


	//   ....[4]....
        /*0048*/ 	.word	0x00003ed0


	//----- nvinfo : EIATTR_MAX_THREADS
	.align		4
.L_1587:
        /*004c*/ 	.byte	0x04, 0x05
        /*004e*/ 	.short	(.L_1589 - .L_1588)
.L_1588:
        /*0050*/ 	.word	0x00000100
        /*0054*/ 	.word	0x00000001
        /*0058*/ 	.word	0x00000001


	//----- nvinfo : EIATTR_CRS_STACK_SIZE
	.align		4
.L_1589:
        /*005c*/ 	.byte	0x04, 0x1e
        /*005e*/ 	.short	(.L_1591 - .L_1590)
.L_1590:
        /*0060*/ 	.word	0x00000000


	//----- nvinfo : EIATTR_CBANK_PARAM_SIZE
	.align		4
.L_1591:
        /*0064*/ 	.byte	0x03, 0x19
        /*0066*/ 	.short	0x0070


	//----- nvinfo : EIATTR_PARAM_CBANK
	.align		4
        /*0068*/ 	.byte	0x04, 0x0a
        /*006a*/ 	.short	(.L_1593 - .L_1592)
	.align		4
.L_1592:
        /*006c*/ 	.word	index@(.nv.constant0._ZN3cub17CUB_300001_SM_9006detail8for_each13static_kernelINS2_12policy_hub_t12policy_500_tElNS2_12op_wrapper_tIlZZZZZN2at6native36add_out_dense_sparse_compressed_cudaERNS7_6TensorERKS9_SC_RKN3c106ScalarEENKUlvE_clEvENKUlvE9_clEvENKUlvE_clEvENKUlvE0_clEvEUllE_N6thrust23THRUST_300001_SM_900_NS17counting_iteratorIlNSN_11use_defaultESP_SP_EEEEEEvT0_T1_)
        /*0070*/ 	.short	0x0210
        /*0072*/ 	.short	0x0070


	//----- nvinfo : EIATTR_SW_WAR
	.align		4
.L_1593:
        /*0074*/ 	.byte	0x04, 0x36
        /*0076*/ 	.short	(.L_1595 - .L_1594)
.L_1594:
        /*0078*/ 	.word	0x00000008
.L_1595:


//--------------------- .nv.info._ZN3cub17CUB_300001_SM_9006detail8for_each13static_kernelINS2_12policy_hub_t12policy_500_tElNS2_12op_wrapper_tIlZZZZZN2at6native36add_out_dense_sparse_compressed_cudaERNS7_6TensorERKS9_SC_RKN3c106ScalarEENKUlvE_clEvENKUlvE9_clEvENKUlvE_clEvENKUlvE_clEvEUllE_N6thrust23THRUST_300001_SM_900_NS17counting_iteratorIlNSN_11use_defaultESP_SP_EEEEEEvT0_T1_ --------------------------
	.section	.nv.info._ZN3cub17CUB_300001_SM_9006detail8for_each13static_kernelINS2_12policy_hub_t12policy_500_tElNS2_12op_wrapper_tIlZZZZZN2at6native36add_out_dense_sparse_compressed_cudaERNS7_6TensorERKS9_SC_RKN3c106ScalarEENKUlvE_clEvENKUlvE9_clEvENKUlvE_clEvENKUlvE_clEvEUllE_N6thrust23THRUST_300001_SM_900_NS17counting_iteratorIlNSN_11use_defaultESP_SP_EEEEEEvT0_T1_,"",@"SHT_CUDA_INFO"
	.sectionflags	@""
	.align	4


	//----- nvinfo : EIATTR_CUDA_API_VERSION
	.align		4
        /*0000*/ 	.byte	0x04, 0x37
        /*0002*/ 	.short	(.L_1597 - .L_1596)
.L_1596:
        /*0004*/ 	.word	0x00000082


	//----- nvinfo : EIATTR_KPARAM_INFO
	.align		4
.L_1597:
        /*0008*/ 	.byte	0x04, 0x17
        /*000a*/ 	.short	(.L_1599 - .L_1598)
.L_1598:
        /*000c*/ 	.word	0x00000000
        /*0010*/ 	.short	0x0001
        /*0012*/ 	.short	0x0008
        /*0014*/ 	.byte	0x00, 0xf0, 0xa1, 0x01


	//----- nvinfo : EIATTR_KPARAM_INFO
	.align		4
.L_1599:
        /*0018*/ 	.byte	0x04, 0x17
        /*001a*/ 	.short	(.L_1601 - .L_1600)
.L_1600:
        /*001c*/ 	.word	0x00000000
        /*0020*/ 	.short	0x0000
        /*0022*/ 	.short	0x0000
        /*0024*/ 	.byte	0x00, 0xf0, 0x21, 0x00


	//----- nvinfo : EIATTR_SPARSE_MMA_MASK
	.align		4
.L_1601:
        /*0028*/ 	.byte	0x03, 0x50
        /*002a*/ 	.short	0x0000


	//----- nvinfo : EIATTR_MAXREG_COUNT
	.align		4
        /*002c*/ 	.byte	0x03, 0x1b
        /*002e*/ 	.short	0x00ff


	//----- nvinfo : EIATTR_MERCURY_ISA_VERSION
	.align		4
        /*0030*/ 	.byte	0x03, 0x5f
        /*0032*/ 	.short	0x0101


	//----- nvinfo : EIATTR_EXIT_INSTR_OFFSETS
	.align		4
        /*0034*/ 	.byte	0x04, 0x1c
        /*0036*/ 	.short	(.L_1603 - .L_1602)


	//   ....[0]....
.L_1602:
        /*0038*/ 	.word	0x000000f0


	//   ....[1]....
        /*003c*/ 	.word	0x00001020


	//   ....[2]....
        /*0040*/ 	.word	0x00001e80


	//   ....[3]....
        /*0044*/ 	.word	0x00001ec0


	//   ....[4]....
        /*0048*/ 	.word	0x00003c40


	//----- nvinfo : EIATTR_MAX_THREADS
	.align		4
.L_1603:
        /*004c*/ 	.byte	0x04, 0x05
        /*004e*/ 	.short	(.L_1605 - .L_1604)
.L_1604:
        /*0050*/ 	.word	0x00000100
        /*0054*/ 	.word	0x00000001
        /*0058*/ 	.word	0x00000001


	//----- nvinfo : EIATTR_CRS_STACK_SIZE
	.align		4
.L_1605:
        /*005c*/ 	.byte	0x04, 0x1e
        /*005e*/ 	.short	(.L_1607 - .L_1606)
.L_1606:
        /*0060*/ 	.word	0x00000000


	//----- nvinfo : EIATTR_CBANK_PARAM_SIZE
	.align		4
.L_1607:
        /*0064*/ 	.byte	0x03, 0x19
        /*0066*/ 	.short	0x0070


	//----- nvinfo : EIATTR_PARAM_CBANK
	.align		4
        /*0068*/ 	.byte	0x04, 0x0a
        /*006a*/ 	.short	(.L_1609 - .L_1608)
	.align		4
.L_1608:
        /*006c*/ 	.word	index@(.nv.constant0._ZN3cub17CUB_300001_SM_9006detail8for_each13static_kernelINS2_12policy_hub_t12policy_500_tElNS2_12op_wrapper_tIlZZZZZN2at6native36add_out_dense_sparse_compressed_cudaERNS7_6TensorERKS9_SC_RKN3c106ScalarEENKUlvE_clEvENKUlvE9_clEvENKUlvE_clEvENKUlvE_clEvEUllE_N6thrust23THRUST_300001_SM_900_NS17counting_iteratorIlNSN_11use_defaultESP_SP_EEEEEEvT0_T1_)
        /*0070*/ 	.short	0x0210
        /*0072*/ 	.short	0x0070


	//----- nvinfo : EIATTR_SW_WAR
	.align		4
.L_1609:
        /*0074*/ 	.byte	0x04, 0x36
        /*0076*/ 	.short	(.L_1611 - .L_1610)
.L_1610:
        /*0078*/ 	.word	0x00000008
.L_1611:


//--------------------- .nv.info._ZN3cub17CUB_300001_SM_9006detail8for_each13static_kernelINS2_12policy_hub_t12policy_500_tElNS2_12op_wrapper_tIlZZZZZN2at6native36add_out_dense_sparse_compressed_cudaERNS7_6TensorERKS9_SC_RKN3c106ScalarEENKUlvE_clEvENKUlvE8_clEvENKUlvE_clEvENKUlvE0_clEvEUllE_N6thrust23THRUST_300001_SM_900_NS17counting_iteratorIlNSN_11use_defaultESP_SP_EEEEEEvT0_T1_ --------------------------
	.section	.nv.info._ZN3cub17CUB_300001_SM_9006detail8for_each13static_kernelINS2_12policy_hub_t12policy_500_tElNS2_12op_wrapper_tIlZZZZZN2at6native36add_out_dense_sparse_compressed_cudaERNS7_6TensorERKS9_SC_RKN3c106ScalarEENKUlvE_clEvENKUlvE8_clEvENKUlvE_clEvENKUlvE0_clEvEUllE_N6thrust23THRUST_300001_SM_900_NS17counting_iteratorIlNSN_11use_defaultESP_SP_EEEEEEvT0_T1_,"",@"SHT_CUDA_INFO"
	.sectionflags	@""
	.align	4


	//----- nvinfo : EIATTR_CUDA_API_VERSION
	.align		4
        /*0000*/ 	.byte	0x04, 0x37
        /*0002*/ 	.short	(.L_1613 - .L_1612)
.L_1612:
        /*0004*/ 	.word	0x00000082


	//----- nvinfo : EIATTR_KPARAM_INFO
	.align		4
.L_1613:
        /*0008*/ 	.byte	0x04, 0x17
        /*000a*/ 	.short	(.L_1615 - .L_1614)
.L_1614:
        /*000c*/ 	.word	0x00000000
        /*0010*/ 	.short	0x0001
        /*0012*/ 	.short	0x0008
        /*0014*/ 	.byte	0x00, 0xf0, 0xa1, 0x01


	//----- nvinfo : EIATTR_KPARAM_INFO
	.align		4
.L_1615:
        /*0018*/ 	.byte	0x04, 0x17
        /*001a*/ 	.short	(.L_1617 - .L_1616)
.L_1616:
        /*001c*/ 	.word	0x00000000
        /*0020*/ 	.short	0x0000
        /*0022*/ 	.short	0x0000
        /*0024*/ 	.byte	0x00, 0xf0, 0x21, 0x00


	//----- nvinfo : EIATTR_SPARSE_MMA_MASK
	.align		4
.L_1617:
        /*0028*/ 	.byte	0x03, 0x50
        /*002a*/ 	.short	0x0000


	//----- nvinfo : EIATTR_MAXREG_COUNT
	.align		4
        /*002c*/ 	.byte	0x03, 0x1b
        /*002e*/ 	.short	0x00ff


	//----- nvinfo : EIATTR_MERCURY_ISA_VERSION
	.align		4
        /*0030*/ 	.byte	0x03, 0x5f
        /*0032*/ 	.short	0x0101


	//----- nvinfo : EIATTR_EXIT_INSTR_OFFSETS
	.align		4
        /*0034*/ 	.byte	0x04, 0x1c
        /*0036*/ 	.short	(.L_1619 - .L_1618)


	//   ....[0]....
.L_1618:
        /*0038*/ 	.word	0x000000f0


	//   ....[1]....
        /*003c*/ 	.word	0x00001640


	//   ....[2]....
        /*0040*/ 	.word	0x00002a60


	//   ....[3]....
        /*0044*/ 	.word	0x00002aa0


	//   ....[4]....
        /*0048*/ 	.word	0x000053e0


	//----- nvinfo : EIATTR_MAX_THREADS
	.align		4
.L_1619:
        /*004c*/ 	.byte	0x04, 0x05
        /*004e*/ 	.short	(.L_1621 - .L_1620)
.L_1620:
        /*0050*/ 	.word	0x00000100
        /*0054*/ 	.word	0x00000001
        /*0058*/ 	.word	0x00000001


	//----- nvinfo : EIATTR_CRS_STACK_SIZE
	.align		4
.L_1621:
        /*005c*/ 	.byte	0x04, 0x1e
        /*005e*/ 	.short	(.L_1623 - .L_1622)
.L_1622:
        /*0060*/ 	.word	0x00000000


	//----- nvinfo : EIATTR_CBANK_PARAM_SIZE
	.align		4
.L_1623:
        /*0064*/ 	.byte	0x03, 0x19
        /*0066*/ 	.short	0x0070


	//----- nvinfo : EIATTR_PARAM_CBANK
	.align		4
        /*0068*/ 	.byte	0x04, 0x0a
        /*006a*/ 	.short	(.L_1625 - .L_1624)
	.align		4
.L_1624:
        /*006c*/ 	.word	index@(.nv.constant0._ZN3cub17CUB_300001_SM_9006detail8for_each13static_kernelINS2_12policy_hub_t12policy_500_tElNS2_12op_wrapper_tIlZZZZZN2at6native36add_out_dense_sparse_compressed_cudaERNS7_6TensorERKS9_SC_RKN3c106ScalarEENKUlvE_clEvENKUlvE8_clEvENKUlvE_clEvENKUlvE0_clEvEUllE_N6thrust23THRUST_300001_SM_900_NS17counting_iteratorIlNSN_11use_defaultESP_SP_EEEEEEvT0_T1_)
        /*0070*/ 	.short	0x0210
        /*0072*/ 	.short	0x0070


	//----- nvinfo : EIATTR_SW_WAR
	.align		4
.L_1625:
        /*0074*/ 	.byte	0x04, 0x36
        /*0076*/ 	.short	(.L_1627 - .L_1626)
.L_1626:
        /*0078*/ 	.word	0x00000008
.L_1627:


//--------------------- .nv.info._ZN3cub17CUB_300001_SM_9006detail8for_each13static_kernelINS2_12policy_hub_t12policy_500_tElNS2_12op_wrapper_tIlZZZZZN2at6native36add_out_dense_sparse_compressed_cudaERNS7_6TensorERKS9_SC_RKN3c106ScalarEENKUlvE_clEvENKUlvE8_clEvENKUlvE_clEvENKUlvE_clEvEUllE_N6thrust23THRUST_300001_SM_900_NS17counting_iteratorIlNSN_11use_defaultESP_SP_EEEEEEvT0_T1_ --------------------------
	.section	.nv.info._ZN3cub17CUB_300001_SM_9006detail8for_each13static_kernelINS2_12policy_hub_t12policy_500_tElNS2_12op_wrapper_tIlZZZZZN2at6native36add_out_dense_sparse_compressed_cudaERNS7_6TensorERKS9_SC_RKN3c106ScalarEENKUlvE_clEvENKUlvE8_clEvENKUlvE_clEvENKUlvE_clEvEUllE_N6thrust23THRUST_300001_SM_900_NS17counting_iteratorIlNSN_11use_defaultESP_SP_EEEEEEvT0_T1_,"",@"SHT_CUDA_INFO"
	.sectionflags	@""
	.align	4


	//----- nvinfo : EIATTR_CUDA_API_VERSION
	.align		4
        /*0000*/ 	.byte	0x04, 0x37
        /*0002*/ 	.short	(.L_1629 - .L_1628)
.L_1628:
        /*0004*/ 	.word	0x00000082


	//----- nvinfo : EIATTR_KPARAM_INFO
	.align		4
.L_1629:
        /*0008*/ 	.byte	0x04, 0x17
        /*000a*/ 	.short	(.L_1631 - .L_1630)
.L_1630:
        /*000c*/ 	.word	0x00000000
        /*0010*/ 	.short	0x0001
        /*0012*/ 	.short	0x0008
        /*0014*/ 	.byte	0x00, 0xf0, 0xa1, 0x01


	//----- nvinfo : EIATTR_KPARAM_INFO
	.align		4
.L_1631:
        /*0018*/ 	.byte	0x04, 0x17
        /*001a*/ 	.short	(.L_1633 - .L_1632)
.L_1632:
        /*001c*/ 	.word	0x00000000
        /*0020*/ 	.short	0x0000
        /*0022*/ 	.short	0x0000
        /*0024*/ 	.byte	0x00, 0xf0, 0x21, 0x00


	//----- nvinfo : EIATTR_SPARSE_MMA_MASK
	.align		4
.L_1633:
        /*0028*/ 	.byte	0x03, 0x50
        /*002a*/ 	.short	0x0000


	//----- nvinfo : EIATTR_MAXREG_COUNT
	.align		4
        /*002c*/ 	.byte	0x03, 0x1b
        /*002e*/ 	.short	0x00ff


	//----- nvinfo : EIATTR_MERCURY_ISA_VERSION
	.align		4
        /*0030*/ 	.byte	0x03, 0x5f
        /*0032*/ 	.short	0x0101


	//----- nvinfo : EIATTR_EXIT_INSTR_OFFSETS
	.align		4
        /*0034*/ 	.byte	0x04, 0x1c
        /*0036*/ 	.short	(.L_1635 - .L_1634)


	//   ....[0]....
.L_1634:
        /*0038*/ 	.word	0x000000f0


	//   ....[1]....
        /*003c*/ 	.word	0x00001580


	//   ....[2]....
        /*0040*/ 	.word	0x000028e0


	//   ....[3]....
        /*0044*/ 	.word	0x00002920


	//   ....[4]....
        /*0048*/ 	.word	0x000051a0


	//----- nvinfo : EIATTR_MAX_THREADS
	.align		4
.L_1635:
        /*004c*/ 	.byte	0x04, 0x05
        /*004e*/ 	.short	(.L_1637 - .L_1636)
.L_1636:
        /*0050*/ 	.word	0x00000100
        /*0054*/ 	.word	0x00000001
        /*0058*/ 	.word	0x00000001


	//----- nvinfo : EIATTR_CRS_STACK_SIZE
	.align		4
.L_1637:
        /*005c*/ 	.byte	0x04, 0x1e
        /*005e*/ 	.short	(.L_1639 - .L_1638)
.L_1638:
        /*0060*/ 	.word	0x00000000


	//----- nvinfo : EIATTR_CBANK_PARAM_SIZE
	.align		4
.L_1639:
        /*0064*/ 	.byte	0x03, 0x19
        /*0066*/ 	.short	0x0070


	//----- nvinfo : EIATTR_PARAM_CBANK
	.align		4
        /*0068*/ 	.byte	0x04, 0x0a
        /*006a*/ 	.short	(.L_1641 - .L_1640)
	.align		4
.L_1640:
        /*006c*/ 	.word	index@(.nv.constant0._ZN3cub17CUB_300001_SM_9006detail8for_each13static_kernelINS2_12policy_hub_t12policy_500_tElNS2_12op_wrapper_tIlZZZZZN2at6native36add_out_dense_sparse_compressed_cudaERNS7_6TensorERKS9_SC_RKN3c106ScalarEENKUlvE_clEvENKUlvE8_clEvENKUlvE_clEvENKUlvE_clEvEUllE_N6thrust23THRUST_300001_SM_900_NS17counting_iteratorIlNSN_11use_defaultESP_SP_EEEEEEvT0_T1_)
        /*0070*/ 	.short	0x0210
        /*0072*/ 	.short	0x0070


	//----- nvinfo : EIATTR_SW_WAR
	.align		4
.L_1641:
        /*0074*/ 	.byte	0x04, 0x36
        /*0076*/ 	.short	(.L_1643 - .L_1642)
.L_1642:
        /*0078*/ 	.word	0x00000008
.L_1643:


//--------------------- .nv.info._ZN3cub17CUB_300001_SM_9006detail8for_each13static_kernelINS2_12policy_hub_t12policy_500_tElNS2_12op_wrapper_tIlZZZZZN2at6native36add_out_dense_sparse_compressed_cudaERNS7_6TensorERKS9_SC_RKN3c106ScalarEENKUlvE_clEvENKUlvE7_clEvENKUlvE_clEvENKUlvE0_clEvEUllE_N6thrust23THRUST_300001_SM_900_NS17counting_iteratorIlNSN_11use_defaultESP_SP_EEEEEEvT0_T1_ --------------------------
	.section	.nv.info._ZN3cub17CUB_300001_SM_9006detail8for_each13static_kernelINS2_12policy_hub_t12policy_500_tElNS2_12op_wrapper_tIlZZZZZN2at6native36add_out_dense_sparse_compressed_cudaERNS7_6TensorERKS9_SC_RKN3c106ScalarEENKUlvE_clEvENKUlvE7_clEvENKUlvE_clEvENKUlvE0_clEvEUllE_N6thrust23THRUST_300001_SM_900_NS17counting_iteratorIlNSN_11use_defaultESP_SP_EEEEEEvT0_T1_,"",@"SHT_CUDA_INFO"
	.sectionflags	@""
	.align	4


	//----- nvinfo : EIATTR_CUDA_API_VERSION
	.align		4
        /*0000*/ 	.byte	0x04, 0x37
        /*0002*/ 	.short	(.L_1645 - .L_1644)
.L_1644:
        /*0004*/ 	.word	0x00000082


	//----- nvinfo : EIATTR_KPARAM_INFO
	.align		4
.L_1645:
        /*0008*/ 	.byte	0x04, 0x17
        /*000a*/ 	.short	(.L_1647 - .L_1646)
.L_1646:
        /*000c*/ 	.word	0x00000000
        /*0010*/ 	.short	0x0001
        /*0012*/ 	.short	0x0008
        /*0014*/ 	.byte	0x00, 0xf0, 0xa1, 0x01


	//----- nvinfo : EIATTR_KPARAM_INFO
	.align		4
.L_1647:
        /*0018*/ 	.byte	0x04, 0x17
        /*001a*/ 	.short	(.L_1649 - .L_1648)
.L_1648:
        /*001c*/ 	.word	0x00000000
        /*0020*/ 	.short	0x0000
        /*0022*/ 	.short	0x0000
        /*0024*/ 	.byte	0x00, 0xf0, 0x21, 0x00


	//----- nvinfo : EIATTR_SPARSE_MMA_MASK
	.align		4
.L_1649:
        /*0028*/ 	.byte	0x03, 0x50
        /*002a*/ 	.short	0x0000


	//----- nvinfo : EIATTR_MAXREG_COUNT
	.align		4
        /*002c*/ 	.byte	0x03, 0x1b
        /*002e*/ 	.short	0x00ff


	//----- nvinfo : EIATTR_MERCURY_ISA_VERSION
	.align		4
        /*0030*/ 	.byte	0x03, 0x5f
        /*0032*/ 	.short	0x0101


	//----- nvinfo : EIATTR_EXIT_INSTR_OFFSETS
	.align		4
        /*0034*/ 	.byte	0x04, 0x1c
        /*0036*/ 	.short	(.L_1651 - .L_1650)


	//   ....[0]....
.L_1650:
        /*0038*/ 	.word	0x000000f0


	//   ....[1]....
        /*003c*/ 	.word	0x00001010


	//   ....[2]....
        /*0040*/ 	.word	0x00001e00


	//   ....[3]....
        /*0044*/ 	.word	0x00001e70


	//   ....[4]....
        /*0048*/ 	.word	0x00003b40


	//----- nvinfo : EIATTR_MAX_THREADS
	.align		4
.L_1651:
        /*004c*/ 	.byte	0x04, 0x05
        /*004e*/ 	.short	(.L_1653 - .L_1652)
.L_1652:
        /*0050*/ 	.word	0x00000100
        /*0054*/ 	.word	0x00000001
        /*0058*/ 	.word	0x00000001


	//----- nvinfo : EIATTR_CRS_STACK_SIZE
	.align		4
.L_1653:
        /*005c*/ 	.byte	0x04, 0x1e
        /*005e*/ 	.short	(.L_1655 - .L_1654)
.L_1654:
        /*0060*/ 	.word	0x00000000


	//----- nvinfo : EIATTR_CBANK_PARAM_SIZE
	.align		4
.L_1655:
        /*0064*/ 	.byte	0x03, 0x19
        /*0066*/ 	.short	0x0070


	//----- nvinfo : EIATTR_PARAM_CBANK
	.align		4
        /*0068*/ 	.byte	0x04, 0x0a
        /*006a*/ 	.short	(.L_1657 - .L_1656)
	.align		4
.L_1656:
        /*006c*/ 	.word	index@(.nv.constant0._ZN3cub17CUB_300001_SM_9006detail8for_each13static_kernelINS2_12policy_hub_t12policy_500_tElNS2_12op_wrapper_tIlZZZZZN2at6native36add_out_dense_sparse_compressed_cudaERNS7_6TensorERKS9_SC_RKN3c106ScalarEENKUlvE_clEvENKUlvE7_clEvENKUlvE_clEvENKUlvE0_clEvEUllE_N6thrust23THRUST_300001_SM_900_NS17counting_iteratorIlNSN_11use_defaultESP_SP_EEEEEEvT0_T1_)
        /*0070*/ 	.short	0x0210
        /*0072*/ 	.short	0x0070


	//----- nvinfo : EIATTR_SW_WAR
	.align		4
.L_1657:
        /*0074*/ 	.byte	0x04, 0x36
        /*0076*/ 	.short	(.L_1659 - .L_1658)
.L_1658:
        /*0078*/ 	.word	0x00000008
.L_1659:


//--------------------- .nv.info._ZN3cub17CUB_300001_SM_9006detail8for_each13static_kernelINS2_12policy_hub_t12policy_500_tElNS2_12op_wrapper_tIlZZZZZN2at6native36add_out_dense_sparse_compressed_cudaERNS7_6TensorERKS9_SC_RKN3c106ScalarEENKUlvE_clEvENKUlvE7_clEvENKUlvE_clEvENKUlvE_clEvEUllE_N6thrust23THRUST_300001_SM_900_NS17counting_iteratorIlNSN_11use_defaultESP_SP_EEEEEEvT0_T1_ --------------------------
	.section	.nv.info._ZN3cub17CUB_300001_SM_9006detail8for_each13static_kernelINS2_12policy_hub_t12policy_500_tElNS2_12op_wrapper_tIlZZZZZN2at6native36add_out_dense_sparse_compressed_cudaERNS7_6TensorERKS9_SC_RKN3c106ScalarEENKUlvE_clEvENKUlvE7_clEvENKUlvE_clEvENKUlvE_clEvEUllE_N6thrust23THRUST_300001_SM_900_NS17counting_iteratorIlNSN_11use_defaultESP_SP_EEEEEEvT0_T1_,"",@"SHT_CUDA_INFO"
	.sectionflags	@""
	.align	4


	//----- nvinfo : EIATTR_CUDA_API_VERSION
	.align		4
        /*0000*/ 	.byte	0x04, 0x37
        /*0002*/ 	.short	(.L_1661 - .L_1660)
.L_1660:
        /*0004*/ 	.word	0x00000082


	//----- nvinfo : EIATTR_KPARAM_INFO
	.align		4
.L_1661:
        /*0008*/ 	.byte	0x04, 0x17
        /*000a*/ 	.short	(.L_1663 - .L_1662)
.L_1662:
        /*000c*/ 	.word	0x00000000
        /*0010*/ 	.short	0x0001
        /*0012*/ 	.short	0x0008
        /*0014*/ 	.byte	0x00, 0xf0, 0xa1, 0x01


	//----- nvinfo : EIATTR_KPARAM_INFO
	.align		4
.L_1663:
        /*0018*/ 	.byte	0x04, 0x17
        /*001a*/ 	.short	(.L_1665 - .L_1664)
.L_1664:
        /*001c*/ 	.word	0x00000000
        /*0020*/ 	.short	0x0000
        /*0022*/ 	.short	0x0000
        /*0024*/ 	.byte	0x00, 0xf0, 0x21, 0x00


	//----- nvinfo : EIATTR_SPARSE_MMA_MASK
	.align		4
.L_1665:
        /*0028*/ 	.byte	0x03, 0x50
        /*002a*/ 	.short	0x0000


	//----- nvinfo : EIATTR_MAXREG_COUNT
	.align		4
        /*002c*/ 	.byte	0x03, 0x1b
        /*002e*/ 	.short	0x00ff


	//----- nvinfo : EIATTR_MERCURY_ISA_VERSION
	.align		4
        /*0030*/ 	.byte	0x03, 0x5f
        /*0032*/ 	.short	0x0101


	//----- nvinfo : EIATTR_EXIT_INSTR_OFFSETS
	.align		4
        /*0034*/ 	.byte	0x04, 0x1c
        /*0036*/ 	.short	(.L_1667 - .L_1666)


	//   ....[0]....
.L_1666:
        /*0038*/ 	.word	0x000000f0


	//   ....[1]....
        /*003c*/ 	.word	0x00000fb0


	//   ....[2]....
        /*0040*/ 	.word	0x00001d40


	//   ....[3]....
        /*0044*/ 	.word	0x00001db0


	//   ....[4]....
        /*0048*/ 	.word	0x00003a30


	//----- nvinfo : EIATTR_MAX_THREADS
	.align		4
.L_1667:
        /*004c*/ 	.byte	0x04, 0x05
        /*004e*/ 	.short	(.L_1669 - .L_1668)
.L_1668:
        /*0050*/ 	.word	0x00000100
        /*0054*/ 	.word	0x00000001
        /*0058*/ 	.word	0x00000001


	//----- nvinfo : EIATTR_CRS_STACK_SIZE
	.align		4
.L_1669:
        /*005c*/ 	.byte	0x04, 0x1e
        /*005e*/ 	.short	(.L_1671 - .L_1670)
.L_1670:
        /*0060*/ 	.word	0x00000000


	//----- nvinfo : EIATTR_CBANK_PARAM_SIZE
	.align		4
.L_1671:
        /*0064*/ 	.byte	0x03, 0x19
        /*0066*/ 	.short	0x0070


	//----- nvinfo : EIATTR_PARAM_CBANK
	.align		4
        /*0068*/ 	.byte	0x04, 0x0a
        /*006a*/ 	.short	(.L_1673 - .L_1672)
	.align		4
.L_1672:
        /*006c*/ 	.word	index@(.nv.constant0._ZN3cub17CUB_300001_SM_9006detail8for_each13static_kernelINS2_12policy_hub_t12policy_500_tElNS2_12op_wrapper_tIlZZZZZN2at6native36add_out_dense_sparse_compressed_cudaERNS7_6TensorERKS9_SC_RKN3c106ScalarEENKUlvE_clEvENKUlvE7_clEvENKUlvE_clEvENKUlvE_clEvEUllE_N6thrust23THRUST_300001_SM_900_NS17counting_iteratorIlNSN_11use_defaultESP_SP_EEEEEEvT0_T1_)
        /*0070*/ 	.short	0x0210
        /*0072*/ 	.short	0x0070


	//----- nvinfo : EIATTR_SW_WAR
	.align		4
.L_1673:
        /*0074*/ 	.byte	0x04, 0x36
        /*0076*/ 	.short	(.L_1675 - .L_1674)
.L_1674:
        /*0078*/ 	.word	0x00000008
.L_1675:


//--------------------- .nv.info._ZN3cub17CUB_300001_SM_9006detail8for_each13static_kernelINS2_12policy_hub_t12policy_500_tElNS2_12op_wrapper_tIlZZZZZN2at6native36add_out_dense_sparse_compressed_cudaERNS7_6TensorERKS9_SC_RKN3c106ScalarEENKUlvE_clEvENKUlvE6_clEvENKUlvE_clEvENKUlvE0_clEvEUllE_N6thrust23THRUST_300001_SM_900_NS17counting_iteratorIlNSN_11use_defaultESP_SP_EEEEEEvT0_T1_ --------------------------
	.section	.nv.info._ZN3cub17CUB_300001_SM_9006detail8for_each13static_kernelINS2_12policy_hub_t12policy_500_tElNS2_12op_wrapper_tIlZZZZZN2at6native36add_out_dense_sparse_compressed_cudaERNS7_6TensorERKS9_SC_RKN3c106ScalarEENKUlvE_clEvENKUlvE6_clEvENKUlvE_clEvENKUlvE0_clEvEUllE_N6thrust23THRUST_300001_SM_900_NS17counting_iteratorIlNSN_11use_defaultESP_SP_EEEEEEvT0_T1_,"",@"SHT_CUDA_INFO"
	.sectionflags	@""
	.align	4


	//----- nvinfo : EIATTR_CUDA_API_VERSION
	.align		4
        /*0000*/ 	.byte	0x04, 0x37
        /*0002*/ 	.short	(.L_1677 - .L_1676)
.L_1676:
        /*0004*/ 	.word	0x00000082


	//----- nvinfo : EIATTR_KPARAM_INFO
	.align		4
.L_1677:
        /*0008*/ 	.byte	0x04, 0x17
        /*000a*/ 	.short	(.L_1679 - .L_1678)
.L_1678:
        /*000c*/ 	.word	0x00000000
        /*0010*/ 	.short	0x0001
        /*0012*/ 	.short	0x0010
        /*0014*/ 	.byte	0x00, 0xf0, 0x01, 0x02


	//----- nvinfo : EIATTR_KPARAM_INFO
	.align		4
.L_1679:
        /*0018*/ 	.byte	0x04, 0x17
        /*001a*/ 	.short	(.L_1681 - .L_1680)
.L_1680:
        /*001c*/ 	.word	0x00000000
        /*0020*/ 	.short	0x0000
        /*0022*/ 	.short	0x0000
        /*0024*/ 	.byte	0x00, 0xf0, 0x21, 0x00


	//----- nvinfo : EIATTR_SPARSE_MMA_MASK
	.align		4
.L_1681:
        /*0028*/ 	.byte	0x03, 0x50
        /*002a*/ 	.short	0x0000


	//----- nvinfo : EIATTR_MAXREG_COUNT
	.align		4
        /*002c*/ 	.byte	0x03, 0x1b
        /*002e*/ 	.short	0x00ff


	//----- nvinfo : EIATTR_ANNOTATIONS
	.align		4
        /*0030*/ 	.byte	0x04, 0x55
        /*0032*/ 	.short	(.L_1683 - .L_1682)


	//   ....[0]....
.L_1682:
        /*0034*/ 	.word	0x00000001
        /*0038*/ 	.byte	0xe0, 0x15, 0x00, 0x00, 0x01, 0x00, 0x00, 0x00, 0xa0, 0x16, 0x00, 0x00


	//----- nvinfo : EIATTR_MERCURY_ISA_VERSION
	.align		4
.L_1683:
        /*0044*/ 	.byte	0x03, 0x5f
        /*0046*/ 	.short	0x0101


	//----- nvinfo : EIATTR_EXIT_INSTR_OFFSETS
	.align		4
        /*0048*/ 	.byte	0x04, 0x1c
        /*004a*/ 	.short	(.L_1685 - .L_1684)


	//   ....[0]....
.L_1684:
        /*004c*/ 	.word	0x00000110


	//   ....[1]....
        /*0050*/ 	.word	0x00001030


	//   ....[2]....
        /*0054*/ 	.word	0x00001f00


	//   ....[3]....
        /*0058*/ 	.word	0x00001f70


	//   ....[4]....
        /*005c*/ 	.word	0x00003d40


	//----- nvinfo : EIATTR_MAX_THREADS
	.align		4
.L_1685:
        /*0060*/ 	.byte	0x04, 0x05
        /*0062*/ 	.short	(.L_1687 - .L_1686)
.L_1686:
        /*0064*/ 	.word	0x00000100
        /*0068*/ 	.word	0x00000001
        /*006c*/ 	.word	0x00000001


	//----- nvinfo : EIATTR_CRS_STACK_SIZE
	.align		4
.L_1687:
        /*0070*/ 	.byte	0x04, 0x1e
        /*0072*/ 	.short	(.L_1689 - .L_1688)
.L_1688:
        /*0074*/ 	.word	0x00000000


	//----- nvinfo : EIATTR_CBANK_PARAM_SIZE
	.align		4
.L_1689:
        /*0078*/ 	.byte	0x03, 0x19
        /*007a*/ 	.short	0x0090


	//----- nvinfo : EIATTR_PARAM_CBANK
	.align		4
        /*007c*/ 	.byte	0x04, 0x0a
        /*007e*/ 	.short	(.L_1691 - .L_1690)
	.align		4
.L_1690:
        /*0080*/ 	.word	index@(.nv.constant0._ZN3cub17CUB_300001_SM_9006detail8for_each13static_kernelINS2_12policy_hub_t12policy_500_tElNS2_12op_wrapper_tIlZZZZZN2at6native36add_out_dense_sparse_compressed_cudaERNS7_6TensorERKS9_SC_RKN3c106ScalarEENKUlvE_clEvENKUlvE6_clEvENKUlvE_clEvENKUlvE0_clEvEUllE_N6thrust23THRUST_300001_SM_900_NS17counting_iteratorIlNSN_11use_defaultESP_SP_EEEEEEvT0_T1_)
        /*0084*/ 	.short	0x0210
        /*0086*/ 	.short	0x0090


	//----- nvinfo : EIATTR_SW_WAR
	.align		4
.L_1691:
        /*0088*/ 	.byte	0x04, 0x36
        /*008a*/ 	.short	(.L_1693 - .L_1692)
.L_1692:
        /*008c*/ 	.word	0x00000008
.L_1693:


//--------------------- .nv.info._ZN3cub17CUB_300001_SM_9006detail8for_each13static_kernelINS2_12policy_hub_t12policy_500_tElNS2_12op_wrapper_tIlZZZZZN2at6native36add_out_dense_sparse_compressed_cudaERNS7_6TensorERKS9_SC_RKN3c106ScalarEENKUlvE_clEvENKUlvE6_clEvENKUlvE_clEvENKUlvE_clEvEUllE_N6thrust23THRUST_300001_SM_900_NS17counting_iteratorIlNSN_11use_defaultESP_SP_EEEEEEvT0_T1_ --------------------------
	.section	.nv.info._ZN3cub17CUB_300001_SM_9006detail8for_each13static_kernelINS2_12policy_hub_t12policy_500_tElNS2_12op_wrapper_tIlZZZZZN2at6native36add_out_dense_sparse_compressed_cudaERNS7_6TensorERKS9_SC_RKN3c106ScalarEENKUlvE_clEvENKUlvE6_clEvENKUlvE_clEvENKUlvE_clEvEUllE_N6thrust23THRUST_300001_SM_900_NS17counting_iteratorIlNSN_11use_defaultESP_SP_EEEEEEvT0_T1_,"",@"SHT_CUDA_INFO"
	.sectionflags	@""
	.align	4


	//----- nvinfo : EIATTR_CUDA_API_VERSION
	.align		4
        /*0000*/ 	.byte	0x04, 0x37
        /*0002*/ 	.short	(.L_1695 - .L_1694)
.L_1694:
        /*0004*/ 	.word	0x00000082


	//----- nvinfo : EIATTR_KPARAM_INFO
	.align		4
.L_1695:
        /*0008*/ 	.byte	0x04, 0x17
        /*000a*/ 	.short	(.L_1697 - .L_1696)
.L_1696:
        /*000c*/ 	.word	0x00000000
        /*0010*/ 	.short	0x0001
        /*0012*/ 	.short	0x0010
        /*0014*/ 	.byte	0x00, 0xf0, 0x01, 0x02


	//----- nvinfo : EIATTR_KPARAM_INFO
	.align		4
.L_1697:
        /*0018*/ 	.byte	0x04, 0x17
        /*001a*/ 	.short	(.L_1699 - .L_1698)
.L_1698:
        /*001c*/ 	.word	0x00000000
        /*0020*/ 	.short	0x0000
        /*0022*/ 	.short	0x0000
        /*0024*/ 	.byte	0x00, 0xf0, 0x21, 0x00


	//----- nvinfo : EIATTR_SPARSE_MMA_MASK
	.align		4
.L_1699:
        /*0028*/ 	.byte	0x03, 0x50
        /*002a*/ 	.short	0x0000


	//----- nvinfo : EIATTR_MAXREG_COUNT
	.align		4
        /*002c*/ 	.byte	0x03, 0x1b
        /*002e*/ 	.short	0x00ff


	//----- nvinfo : EIATTR_MERCURY_ISA_VERSION
	.align		4
        /*0030*/ 	.byte	0x03, 0x5f
        /*0032*/ 	.short	0x0101


	//----- nvinfo : EIATTR_EXIT_INSTR_OFFSETS
	.align		4
        /*0034*/ 	.byte	0x04, 0x1c
        /*0036*/ 	.short	(.L_1701 - .L_1700)


	//   ....[0]....
.L_1700:
        /*0038*/ 	.word	0x00000100


	//   ....[1]....
        /*003c*/ 	.word	0x00001040


	//   ....[2]....
        /*0040*/ 	.word	0x00001e50


	//   ....[3]....
        /*0044*/ 	.word	0x00001ec0


	//   ....[4]....
        /*0048*/ 	.word	0x00003ba0


	//----- nvinfo : EIATTR_MAX_THREADS
	.align		4
.L_1701:
        /*004c*/ 	.byte	0x04, 0x05
        /*004e*/ 	.short	(.L_1703 - .L_1702)
.L_1702:
        /*0050*/ 	.word	0x00000100
        /*0054*/ 	.word	0x00000001
        /*0058*/ 	.word	0x00000001


	//----- nvinfo : EIATTR_CRS_STACK_SIZE
	.align		4
.L_1703:
        /*005c*/ 	.byte	0x04, 0x1e
        /*005e*/ 	.short	(.L_1705 - .L_1704)
.L_1704:
        /*0060*/ 	.word	0x00000000


	//----- nvinfo : EIATTR_CBANK_PARAM_SIZE
	.align		4
.L_1705:
        /*0064*/ 	.byte	0x03, 0x19
        /*0066*/ 	.short	0x0090


	//----- nvinfo : EIATTR_PARAM_CBANK
	.align		4
        /*0068*/ 	.byte	0x04, 0x0a
        /*006a*/ 	.short	(.L_1707 - .L_1706)
	.align		4
.L_1706:
        /*006c*/ 	.word	index@(.nv.constant0._ZN3cub17CUB_300001_SM_9006detail8for_each13static_kernelINS2_12policy_hub_t12policy_500_tElNS2_12op_wrapper_tIlZZZZZN2at6native36add_out_dense_sparse_compressed_cudaERNS7_6TensorERKS9_SC_RKN3c106ScalarEENKUlvE_clEvENKUlvE6_clEvENKUlvE_clEvENKUlvE_clEvEUllE_N6thrust23THRUST_300001_SM_900_NS17counting_iteratorIlNSN_11use_defaultESP_SP_EEEEEEvT0_T1_)
        /*0070*/ 	.short	0x0210
        /*0072*/ 	.short	0x0090


	//----- nvinfo : EIATTR_SW_WAR
	.align		4
.L_1707:
        /*0074*/ 	.byte	0x04, 0x36
        /*0076*/ 	.short	(.L_1709 - .L_1708)
.L_1708:
        /*0078*/ 	.word	0x00000008
.L_1709:


//--------------------- .nv.info._ZN3cub17CUB_300001_SM_9006detail8for_each13static_kernelINS2_12policy_hub_t12policy_500_tElNS2_12op_wrapper_tIlZZZZZN2at6native36add_out_dense_sparse_compressed_cudaERNS7_6TensorERKS9_SC_RKN3c106ScalarEENKUlvE_clEvENKUlvE5_clEvENKUlvE_clEvENKUlvE0_clEvEUllE_N6thrust23THRUST_300001_SM_900_NS17counting_iteratorIlNSN_11use_defaultESP_SP_EEEEEEvT0_T1_ --------------------------
	.section	.nv.info._ZN3cub17CUB_300001_SM_9006detail8for_each13static_kernelINS2_12policy_hub_t12policy_500_tElNS2_12op_wrapper_tIlZZZZZN2at6native36add_out_dense_sparse_compressed_cudaERNS7_6TensorERKS9_SC_RKN3c106ScalarEENKUlvE_clEvENKUlvE5_clEvENKUlvE_clEvENKUlvE0_clEvEUllE_N6thrust23THRUST_300001_SM_900_NS17counting_iteratorIlNSN_11use_defaultESP_SP_EEEEEEvT0_T1_,"",@"SHT_CUDA_INFO"
	.sectionflags	@""
	.align	4


	//----- nvinfo : EIATTR_CUDA_API_VERSION
	.align		4
        /*0000*/ 	.byte	0x04, 0x37
        /*0002*/ 	.short	(.L_1711 - .L_1710)
.L_1710:
        /*0004*/ 	.word	0x00000082


	//----- nvinfo : EIATTR_KPARAM_INFO
	.align		4
.L_1711:
        /*0008*/ 	.byte	0x04, 0x17
        /*000a*/ 	.short	(.L_1713 - .L_1712)
.L_1712:
        /*000c*/ 	.word	0x00000000
        /*0010*/ 	.short	0x0001
        /*0012*/ 	.short	0x0008
        /*0014*/ 	.byte	0x00, 0xf0, 0xa1, 0x01


	//----- nvinfo : EIATTR_KPARAM_INFO
	.align		4
.L_1713:
        /*0018*/ 	.byte	0x04, 0x17
        /*001a*/ 	.short	(.L_1715 - .L_1714)
.L_1714:
        /*001c*/ 	.word	0x00000000
        /*0020*/ 	.short	0x0000
        /*0022*/ 	.short	0x0000
        /*0024*/ 	.byte	0x00, 0xf0, 0x21, 0x00


	//----- nvinfo : EIATTR_SPARSE_MMA_MASK
	.align		4
.L_1715:
        /*0028*/ 	.byte	0x03, 0x50
        /*002a*/ 	.short	0x0000


	//----- nvinfo : EIATTR_MAXREG_COUNT
	.align		4
        /*002c*/ 	.byte	0x03, 0x1b
        /*002e*/ 	.short	0x00ff


	//----- nvinfo : EIATTR_MERCURY_ISA_VERSION
	.align		4
        /*0030*/ 	.byte	0x03, 0x5f
        /*0032*/ 	.short	0x0101


	//----- nvinfo : EIATTR_EXIT_INSTR_OFFSETS
	.align		4
        /*0034*/ 	.byte	0x04, 0x1c
        /*0036*/ 	.short	(.L_1717 - .L_1716)


	//   ....[0]....
.L_1716:
        /*0038*/ 	.word	0x000000f0


	//   ....[1]....
        /*003c*/ 	.word	0x00000e30


	//   ....[2]....
        /*0040*/ 	.word	0x00001a00


	//   ....[3]....
        /*0044*/ 	.word	0x00001a70


	//   ....[4]....
        /*0048*/ 	.word	0x00003300


	//----- nvinfo : EIATTR_MAX_THREADS
	.align		4
.L_1717:
        /*004c*/ 	.byte	0x04, 0x05
        /*004e*/ 	.short	(.L_1719 - .L_1718)
.L_1718:
        /*0050*/ 	.word	0x00000100
        /*0054*/ 	.word	0x00000001
        /*0058*/ 	.word	0x00000001


	//----- nvinfo : EIATTR_CRS_STACK_SIZE
	.align		4
.L_1719:
        /*005c*/ 	.byte	0x04, 0x1e
        /*005e*/ 	.short	(.L_1721 - .L_1720)
.L_1720:
        /*0060*/ 	.word	0x00000000


	//----- nvinfo : EIATTR_CBANK_PARAM_SIZE
	.align		4
.L_1721:
        /*0064*/ 	.byte	0x03, 0x19
        /*0066*/ 	.short	0x0070


	//----- nvinfo : EIATTR_PARAM_CBANK
	.align		4
        /*0068*/ 	.byte	0x04, 0x0a
        /*006a*/ 	.short	(.L_1723 - .L_1722)
	.align		4
.L_1722:
        /*006c*/ 	.word	index@(.nv.constant0._ZN3cub17CUB_300001_SM_9006detail8for_each13static_kernelINS2_12policy_hub_t12policy_500_tElNS2_12op_wrapper_tIlZZZZZN2at6native36add_out_dense_sparse_compressed_cudaERNS7_6TensorERKS9_SC_RKN3c106ScalarEENKUlvE_clEvENKUlvE5_clEvENKUlvE_clEvENKUlvE0_clEvEUllE_N6thrust23THRUST_300001_SM_900_NS17counting_iteratorIlNSN_11use_defaultESP_SP_EEEEEEvT0_T1_)
        /*0070*/ 	.short	0x0210
        /*0072*/ 	.short	0x0070


	//----- nvinfo : EIATTR_SW_WAR
	.align		4
.L_1723:
        /*0074*/ 	.byte	0x04, 0x36
        /*0076*/ 	.short	(.L_1725 - .L_1724)
.L_1724:
        /*0078*/ 	.word	0x00000008
.L_1725:


//--------------------- .nv.info._ZN3cub17CUB_300001_SM_9006detail8for_each13static_kernelINS2_12policy_hub_t12policy_500_tElNS2_12op_wrapper_tIlZZZZZN2at6native36add_out_dense_sparse_compressed_cudaERNS7_6TensorERKS9_SC_RKN3c106ScalarEENKUlvE_clEvENKUlvE5_clEvENKUlvE_clEvENKUlvE_clEvEUllE_N6thrust23THRUST_300001_SM_900_NS17counting_iteratorIlNSN_11use_defaultESP_SP_EEEEEEvT0_T1_ --------------------------
	.section	.nv.info._ZN3cub17CUB_300001_SM_9006detail8for_each13static_kernelINS2_12policy_hub_t12policy_500_tElNS2_12op_wrapper_tIlZZZZZN2at6native36add_out_dense_sparse_compressed_cudaERNS7_6TensorERKS9_SC_RKN3c106ScalarEENKUlvE_clEvENKUlvE5_clEvENKUlvE_clEvENKUlvE_clEvEUllE_N6thrust23THRUST_300001_SM_900_NS17counting_iteratorIlNSN_11use_defaultESP_SP_EEEEEEvT0_T1_,"",@"SHT_CUDA_INFO"
	.sectionflags	@""
	.align	4


	//----- nvinfo : EIATTR_CUDA_API_VERSION
	.align		4
        /*0000*/ 	.byte	0x04, 0x37
        /*0002*/ 	.short	(.L_1727 - .L_1726)
.L_1726:
        /*0004*/ 	.word	0x00000082


	//----- nvinfo : EIATTR_KPARAM_INFO
	.align		4
.L_1727:
        /*0008*/ 	.byte	0x04, 0x17
        /*000a*/ 	.short	(.L_1729 - .L_1728)
.L_1728:
        /*000c*/ 	.word	0x00000000
        /*0010*/ 	.short	0x0001
        /*0012*/ 	.short	0x0008
        /*0014*/ 	.byte	0x00, 0xf0, 0xa1, 0x01


	//----- nvinfo : EIATTR_KPARAM_INFO
	.align		4
.L_1729:
        /*0018*/ 	.byte	0x04, 0x17
        /*001a*/ 	.short	(.L_1731 - .L_1730)
.L_1730:
        /*001c*/ 	.word	0x00000000
        /*0020*/ 	.short	0x0000
        /*0022*/ 	.short	0x0000
        /*0024*/ 	.byte	0x00, 0xf0, 0x21, 0x00


	//----- nvinfo : EIATTR_SPARSE_MMA_MASK
	.align		4
.L_1731:
        /*0028*/ 	.byte	0x03, 0x50
        /*002a*/ 	.short	0x0000


	//----- nvinfo : EIATTR_MAXREG_COUNT
	.align		4
        /*002c*/ 	.byte	0x03, 0x1b
        /*002e*/ 	.short	0x00ff


	//----- nvinfo : EIATTR_MERCURY_ISA_VERSION
	.align		4
        /*0030*/ 	.byte	0x03, 0x5f
        /*0032*/ 	.short	0x0101


	//----- nvinfo : EIATTR_EXIT_INSTR_OFFSETS
	.align		4
        /*0034*/ 	.byte	0x04, 0x1c
        /*0036*/ 	.short	(.L_1733 - .L_1732)


	//   ....[0]....
.L_1732:
        /*0038*/ 	.word	0x00000100


	//   ....[1]....
        /*003c*/ 	.word	0x00000d30


	//   ....[2]....
        /*0040*/ 	.word	0x00001890


	//   ....[3]....
        /*0044*/ 	.word	0x00001900


	//   ....[4]....
        /*0048*/ 	.word	0x00002fc0


	//----- nvinfo : EIATTR_MAX_THREADS
	.align		4
.L_1733:
        /*004c*/ 	.byte	0x04, 0x05
        /*004e*/ 	.short	(.L_1735 - .L_1734)
.L_1734:
        /*0050*/ 	.word	0x00000100
        /*0054*/ 	.word	0x00000001
        /*0058*/ 	.word	0x00000001


	//----- nvinfo : EIATTR_CRS_STACK_SIZE
	.align		4
.L_1735:
        /*005c*/ 	.byte	0x04, 0x1e
        /*005e*/ 	.short	(.L_1737 - .L_1736)
.L_1736:
        /*0060*/ 	.word	0x00000000


	//----- nvinfo : EIATTR_CBANK_PARAM_SIZE
	.align		4
.L_1737:
        /*0064*/ 	.byte	0x03, 0x19
        /*0066*/ 	.short	0x0070


	//----- nvinfo : EIATTR_PARAM_CBANK
	.align		4
        /*0068*/ 	.byte	0x04, 0x0a
        /*006a*/ 	.short	(.L_1739 - .L_1738)
	.align		4
.L_1738:
        /*006c*/ 	.word	index@(.nv.constant0._ZN3cub17CUB_300001_SM_9006detail8for_each13static_kernelINS2_12policy_hub_t12policy_500_tElNS2_12op_wrapper_tIlZZZZZN2at6native36add_out_dense_sparse_compressed_cudaERNS7_6TensorERKS9_SC_RKN3c106ScalarEENKUlvE_clEvENKUlvE5_clEvENKUlvE_clEvENKUlvE_clEvEUllE_N6thrust23THRUST_300001_SM_900_NS17counting_iteratorIlNSN_11use_defaultESP_SP_EEEEEEvT0_T1_)
        /*0070*/ 	.short	0x0210
        /*0072*/ 	.short	0x0070


	//----- nvinfo : EIATTR_SW_WAR
	.align		4
.L_1739:
        /*0074*/ 	.byte	0x04, 0x36
        /*0076*/ 	.short	(.L_1741 - .L_1740)
.L_1740:
        /*0078*/ 	.word	0x00000008
.L_1741:


//--------------------- .nv.info._ZN3cub17CUB_300001_SM_9006detail8for_each13static_kernelINS2_12policy_hub_t12policy_500_tElNS2_12op_wrapper_tIlZZZZZN2at6native36add_out_dense_sparse_compressed_cudaERNS7_6TensorERKS9_SC_RKN3c106ScalarEENKUlvE_clEvENKUlvE4_clEvENKUlvE_clEvENKUlvE0_clEvEUllE_N6thrust23THRUST_300001_SM_900_NS17counting_iteratorIlNSN_11use_defaultESP_SP_EEEEEEvT0_T1_ --------------------------
	.section	.nv.info._ZN3cub17CUB_300001_SM_9006detail8for_each13static_kernelINS2_12policy_hub_t12policy_500_tElNS2_12op_wrapper_tIlZZZZZN2at6native36add_out_dense_sparse_compressed_cudaERNS7_6TensorERKS9_SC_RKN3c106ScalarEENKUlvE_clEvENKUlvE4_clEvENKUlvE_clEvENKUlvE0_clEvEUllE_N6thrust23THRUST_300001_SM_900_NS17counting_iteratorIlNSN_11use_defaultESP_SP_EEEEEEvT0_T1_,"",@"SHT_CUDA_INFO"
	.sectionflags	@""
	.align	4


	//----- nvinfo : EIATTR_CUDA_API_VERSION
	.align		4
        /*0000*/ 	.byte	0x04, 0x37
        /*0002*/ 	.short	(.L_1743 - .L_1742)
.L_1742:
        /*0004*/ 	.word	0x00000082


	//----- nvinfo : EIATTR_KPARAM_INFO
	.align		4
.L_1743:
        /*0008*/ 	.byte	0x04, 0x17
        /*000a*/ 	.short	(.L_1745 - .L_1744)
.L_1744:
        /*000c*/ 	.word	0x00000000
        /*0010*/ 	.short	0x0001
        /*0012*/ 	.short	0x0008
        /*0014*/ 	.byte	0x00, 0xf0, 0xa1, 0x01


	//----- nvinfo : EIATTR_KPARAM_INFO
	.align		4
.L_1745:
        /*0018*/ 	.byte	0x04, 0x17
        /*001a*/ 	.short	(.L_1747 - .L_1746)
.L_1746:
        /*001c*/ 	.word	0x00000000
        /*0020*/ 	.short	0x0000
        /*0022*/ 	.short	0x0000
        /*0024*/ 	.byte	0x00, 0xf0, 0x21, 0x00


	//----- nvinfo : EIATTR_SPARSE_MMA_MASK
	.align		4
.L_1747:
        /*0028*/ 	.byte	0x03, 0x50
        /*002a*/ 	.short	0x0000


	//----- nvinfo : EIATTR_MAXREG_COUNT
	.align		4
        /*002c*/ 	.byte	0x03, 0x1b
        /*002e*/ 	.short	0x00ff


	//----- nvinfo : EIATTR_ANNOTATIONS
	.align		4
        /*0030*/ 	.byte	0x04, 0x55
        /*0032*/ 	.short	(.L_1749 - .L_1748)


	//   ....[0]....
.L_1748:
        /*0034*/ 	.word	0x00000001
        /*0038*/ 	.byte	0xb0, 0x03, 0x00, 0x00, 0x01, 0x00, 0x00, 0x00, 0xf0, 0x05, 0x00, 0x00, 0x01, 0x00, 0x00, 0x00
        /*0048*/ 	.byte	0x50, 0x06, 0x00, 0x00, 0x01, 0x00, 0x00, 0x00, 0x20, 0x07, 0x00, 0x00, 0x01, 0x00, 0x00, 0x00
        /*0058*/ 	.byte	0x90, 0x0f, 0x00, 0x00, 0x01, 0x00, 0x00, 0x00, 0xd0, 0x10, 0x00, 0x00, 0x01, 0x00, 0x00, 0x00
        /*0068*/ 	.byte	0xf0, 0x11, 0x00, 0x00, 0x01, 0x00, 0x00, 0x00, 0xf0, 0x13, 0x00, 0x00, 0x01, 0x00, 0x00, 0x00
        /*0078*/ 	.byte	0x50, 0x14, 0x00, 0x00, 0x01, 0x00, 0x00, 0x00, 0x20, 0x15, 0x00, 0x00, 0x01, 0x00, 0x00, 0x00
        /*0088*/ 	.byte	0xe0, 0x28, 0x00, 0x00, 0x01, 0x00, 0x00, 0x00, 0x00, 0x2a, 0x00, 0x00, 0x01, 0x00, 0x00, 0x00
        /*0098*/ 	.byte	0x20, 0x2b, 0x00, 0x00, 0x01, 0x00, 0x00, 0x00, 0x20, 0x2d, 0x00, 0x00, 0x01, 0x00, 0x00, 0x00
        /*00a8*/ 	.byte	0x80, 0x2d, 0x00, 0x00, 0x01, 0x00, 0x00, 0x00, 0x50, 0x2e, 0x00, 0x00


	//----- nvinfo : EIATTR_MERCURY_ISA_VERSION
	.align		4
.L_1749:
        /*00b4*/ 	.byte	0x03, 0x5f
        /*00b6*/ 	.short	0x0101


	//----- nvinfo : EIATTR_EXIT_INSTR_OFFSETS
	.align		4
        /*00b8*/ 	.byte	0x04, 0x1c
        /*00ba*/ 	.short	(.L_1751 - .L_1750)


	//   ....[0]....
.L_1750:
        /*00bc*/ 	.word	0x00000100


	//   ....[1]....
        /*00c0*/ 	.word	0x00000ef0


	//   ....[2]....
        /*00c4*/ 	.word	0x00001b70


	//   ....[3]....
        /*00c8*/ 	.word	0x00001be0


	//   ....[4]....
        /*00cc*/ 	.word	0x00003550


	//----- nvinfo : EIATTR_MAX_THREADS
	.align		4
.L_1751:
        /*00d0*/ 	.byte	0x04, 0x05
        /*00d2*/ 	.short	(.L_1753 - .L_1752)
.L_1752:
        /*00d4*/ 	.word	0x00000100
        /*00d8*/ 	.word	0x00000001
        /*00dc*/ 	.word	0x00000001


	//----- nvinfo : EIATTR_CRS_STACK_SIZE
	.align		4
.L_1753:
        /*00e0*/ 	.byte	0x04, 0x1e
        /*00e2*/ 	.short	(.L_1755 - .L_1754)
.L_1754:
        /*00e4*/ 	.word	0x00000000


	//----- nvinfo : EIATTR_CBANK_PARAM_SIZE
	.align		4
.L_1755:
        /*00e8*/ 	.byte	0x03, 0x19
        /*00ea*/ 	.short	0x0070


	//----- nvinfo : EIATTR_PARAM_CBANK
	.align		4
        /*00ec*/ 	.byte	0x04, 0x0a
        /*00ee*/ 	.short	(.L_1757 - .L_1756)
	.align		4
.L_1756:
        /*00f0*/ 	.word	index@(.nv.constant0._ZN3cub17CUB_300001_SM_9006detail8for_each13static_kernelINS2_12policy_hub_t12policy_500_tElNS2_12op_wrapper_tIlZZZZZN2at6native36add_out_dense_sparse_compressed_cudaERNS7_6TensorERKS9_SC_RKN3c106ScalarEENKUlvE_clEvENKUlvE4_clEvENKUlvE_clEvENKUlvE0_clEvEUllE_N6thrust23THRUST_300001_SM_900_NS17counting_iteratorIlNSN_11use_defaultESP_SP_EEEEEEvT0_T1_)
        /*00f4*/ 	.short	0x0210
        /*00f6*/ 	.short	0x0070


	//----- nvinfo : EIATTR_SW_WAR
	.align		4
.L_1757:
        /*00f8*/ 	.byte	0x04, 0x36
        /*00fa*/ 	.short	(.L_1759 - .L_1758)
.L_1758:
        /*00fc*/ 	.word	0x00000008
.L_1759:


//--------------------- .nv.info._ZN3cub17CUB_300001_SM_9006detail8for_each13static_kernelINS2_12policy_hub_t12policy_500_tElNS2_12op_wrapper_tIlZZZZZN2at6native36add_out_dense_sparse_compressed_cudaERNS7_6TensorERKS9_SC_RKN3c106ScalarEENKUlvE_clEvENKUlvE4_clEvENKUlvE_clEvENKUlvE_clEvEUllE_N6thrust23THRUST_300001_SM_900_NS17counting_iteratorIlNSN_11use_defaultESP_SP_EEEEEEvT0_T1_ --------------------------
	.section	.nv.info._ZN3cub17CUB_300001_SM_9006detail8for_each13static_kernelINS2_12policy_hub_t12policy_500_tElNS2_12op_wrapper_tIlZZZZZN2at6native36add_out_dense_sparse_compressed_cudaERNS7_6TensorERKS9_SC_RKN3c106ScalarEENKUlvE_clEvENKUlvE4_clEvENKUlvE_clEvENKUlvE_clEvEUllE_N6thrust23THRUST_300001_SM_900_NS17counting_iteratorIlNSN_11use_defaultESP_SP_EEEEEEvT0_T1_,"",@"SHT_CUDA_INFO"
	.sectionflags	@""
	.align	4


	//----- nvinfo : EIATTR_CUDA_API_VERSION
	.align		4
        /*0000*/ 	.byte	0x04, 0x37
        /*0002*/ 	.short	(.L_1761 - .L_1760)
.L_1760:
        /*0004*/ 	.word	0x00000082


	//----- nvinfo : EIATTR_KPARAM_INFO
	.align		4
.L_1761:
        /*0008*/ 	.byte	0x04, 0x17
        /*000a*/ 	.short	(.L_1763 - .L_1762)
.L_1762:
        /*000c*/ 	.word	0x00000000
        /*0010*/ 	.short	0x0001
        /*0012*/ 	.short	0x0008
        /*0014*/ 	.byte	0x00, 0xf0, 0xa1, 0x01


	//----- nvinfo : EIATTR_KPARAM_INFO
	.align		4
.L_1763:
        /*0018*/ 	.byte	0x04, 0x17
        /*001a*/ 	.short	(.L_1765 - .L_1764)
.L_1764:
        /*001c*/ 	.word	0x00000000
        /*0020*/ 	.short	0x0000
        /*0022*/ 	.short	0x0000
        /*0024*/ 	.byte	0x00, 0xf0, 0x21, 0x00


	//----- nvinfo : EIATTR_SPARSE_MMA_MASK
	.align		4
.L_1765:
        /*0028*/ 	.byte	0x03, 0x50
        /*002a*/ 	.short	0x0000


	//----- nvinfo : EIATTR_MAXREG_COUNT
	.align		4
        /*002c*/ 	.byte	0x03, 0x1b
        /*002e*/ 	.short	0x00ff


	//----- nvinfo : EIATTR_ANNOTATIONS
	.align		4
        /*0030*/ 	.byte	0x04, 0x55
        /*0032*/ 	.short	(.L_1767 - .L_1766)


	//   ....[0]....
.L_1766:
        /*0034*/ 	.word	0x00000001
        /*0038*/ 	.byte	0x00, 0x10, 0x00, 0x00, 0x01, 0x00, 0x00, 0x00, 0x00, 0x12, 0x00, 0x00, 0x01, 0x00, 0x00, 0x00
        /*0048*/ 	.byte	0x50, 0x12, 0x00, 0x00, 0x01, 0x00, 0x00, 0x00, 0x20, 0x13, 0x00, 0x00, 0x01, 0x00, 0x00, 0x00
        /*0058*/ 	.byte	0x80, 0x25, 0x00, 0x00, 0x01, 0x00, 0x00, 0x00, 0xd0, 0x25, 0x00, 0x00, 0x01, 0x00, 0x00, 0x00
        /*0068*/ 	.byte	0x20, 0x28, 0x00, 0x00, 0x01, 0x00, 0x00, 0x00, 0xf0, 0x29, 0x00, 0x00, 0x01, 0x00, 0x00, 0x00
        /*0078*/ 	.byte	0x40, 0x2a, 0x00, 0x00, 0x01, 0x00, 0x00, 0x00, 0x10, 0x2b, 0x00, 0x00


	//----- nvinfo : EIATTR_MERCURY_ISA_VERSION
	.align		4
.L_1767:
        /*0084*/ 	.byte	0x03, 0x5f
        /*0086*/ 	.short	0x0101


	//----- nvinfo : EIATTR_EXIT_INSTR_OFFSETS
	.align		4
        /*0088*/ 	.byte	0x04, 0x1c
        /*008a*/ 	.short	(.L_1769 - .L_1768)


	//   ....[0]....
.L_1768:
        /*008c*/ 	.word	0x00000110


	//   ....[1]....
        /*0090*/ 	.word	0x00000d50


	//   ....[2]....
        /*0094*/ 	.word	0x00001930


	//   ....[3]....
        /*0098*/ 	.word	0x000019a0


	//   ....[4]....
        /*009c*/ 	.word	0x00003180


	//----- nvinfo : EIATTR_MAX_THREADS
	.align		4
.L_1769:
        /*00a0*/ 	.byte	0x04, 0x05
        /*00a2*/ 	.short	(.L_1771 - .L_1770)
.L_1770:
        /*00a4*/ 	.word	0x00000100
        /*00a8*/ 	.word	0x00000001
        /*00ac*/ 	.word	0x00000001


	//----- nvinfo : EIATTR_CRS_STACK_SIZE
	.align		4
.L_1771:
        /*00b0*/ 	.byte	0x04, 0x1e
        /*00b2*/ 	.short	(.L_1773 - .L_1772)
.L_1772:
        /*00b4*/ 	.word	0x00000000


	//----- nvinfo : EIATTR_CBANK_PARAM_SIZE
	.align		4
.L_1773:
        /*00b8*/ 	.byte	0x03, 0x19
        /*00ba*/ 	.short	0x0070


	//----- nvinfo : EIATTR_PARAM_CBANK
	.align		4
        /*00bc*/ 	.byte	0x04, 0x0a
        /*00be*/ 	.short	(.L_1775 - .L_1774)
	.align		4
.L_1774:
        /*00c0*/ 	.word	index@(.nv.constant0._ZN3cub17CUB_300001_SM_9006detail8for_each13static_kernelINS2_12policy_hub_t12policy_500_tElNS2_12op_wrapper_tIlZZZZZN2at6native36add_out_dense_sparse_compressed_cudaERNS7_6TensorERKS9_SC_RKN3c106ScalarEENKUlvE_clEvENKUlvE4_clEvENKUlvE_clEvENKUlvE_clEvEUllE_N6thrust23THRUST_300001_SM_900_NS17counting_iteratorIlNSN_11use_defaultESP_SP_EEEEEEvT0_T1_)
        /*00c4*/ 	.short	0x0210
        /*00c6*/ 	.short	0x0070


	//----- nvinfo : EIATTR_SW_WAR
	.align		4
.L_1775:
        /*00c8*/ 	.byte	0x04, 0x36
        /*00ca*/ 	.short	(.L_1777 - .L_1776)
.L_1776:
        /*00cc*/ 	.word	0x00000008
.L_1777:


//--------------------- .nv.info._ZN3cub17CUB_300001_SM_9006detail8for_each13static_kernelINS2_12policy_hub_t12policy_500_tElNS2_12op_wrapper_tIlZZZZZN2at6native36add_out_dense_sparse_compressed_cudaERNS7_6TensorERKS9_SC_RKN3c106ScalarEENKUlvE_clEvENKUlvE3_clEvENKUlvE_clEvENKUlvE0_clEvEUllE_N6thrust23THRUST_300001_SM_900_NS17counting_iteratorIlNSN_11use_defaultESP_SP_EEEEEEvT0_T1_ --------------------------
	.section	.nv.info._ZN3cub17CUB_300001_SM_9006detail8for_each13static_kernelINS2_12policy_hub_t12policy_500_tElNS2_12op_wrapper_tIlZZZZZN2at6native36add_out_dense_sparse_compressed_cudaERNS7_6TensorERKS9_SC_RKN3c106ScalarEENKUlvE_clEvENKUlvE3_clEvENKUlvE_clEvENKUlvE0_clEvEUllE_N6thrust23THRUST_300001_SM_900_NS17counting_iteratorIlNSN_11use_defaultESP_SP_EEEEEEvT0_T1_,"",@"SHT_CUDA_INFO"
	.sectionflags	@""
	.align	4


	//----- nvinfo : EIATTR_CUDA_API_VERSION
	.align		4
        /*0000*/ 	.byte	0x04, 0x37
        /*0002*/ 	.short	(.L_1779 - .L_1778)
.L_1778:
        /*0004*/ 	.word	0x00000082


	//----- nvinfo : EIATTR_KPARAM_INFO
	.align		4
.L_1779:
        /*0008*/ 	.byte	0x04, 0x17
        /*000a*/ 	.short	(.L_1781 - .L_1780)
.L_1780:
        /*000c*/ 	.word	0x00000000
        /*0010*/ 	.short	0x0001
        /*0012*/ 	.short	0x0008
        /*0014*/ 	.byte	0x00, 0xf0, 0xa1, 0x01


	//----- nvinfo : EIATTR_KPARAM_INFO
	.align		4
.L_1781:
        /*0018*/ 	.byte	0x04, 0x17
        /*001a*/ 	.short	(.L_1783 - .L_1782)
.L_1782:
        /*001c*/ 	.word	0x00000000
        /*0020*/ 	.short	0x0000
        /*0022*/ 	.short	0x0000
        /*0024*/ 	.byte	0x00, 0xf0, 0x21, 0x00


	//----- nvinfo : EIATTR_SPARSE_MMA_MASK
	.align		4
.L_1783:
        /*0028*/ 	.byte	0x03, 0x50
        /*002a*/ 	.short	0x0000


	//----- nvinfo : EIATTR_MAXREG_COUNT
	.align		4
        /*002c*/ 	.byte	0x03, 0x1b
        /*002e*/ 	.short	0x00ff


	//----- nvinfo : EIATTR_MERCURY_ISA_VERSION
	.align		4
        /*0030*/ 	.byte	0x03, 0x5f
        /*0032*/ 	.short	0x0101


	//----- nvinfo : EIATTR_EXIT_INSTR_OFFSETS
	.align		4
        /*0034*/ 	.byte	0x04, 0x1c
        /*0036*/ 	.short	(.L_1785 - .L_1784)


	//   ....[0]....
.L_1784:
        /*0038*/ 	.word	0x000000f0


	//   ....[1]....
        /*003c*/ 	.word	0x00000ed0


	//   ....[2]....
        /*0040*/ 	.word	0x00001b70


	//   ....[3]....
        /*0044*/ 	.word	0x00001be0


	//   ....[4]....
        /*0048*/ 	.word	0x000035f0


	//----- nvinfo : EIATTR_MAX_THREADS
	.align		4
.L_1785:
        /*004c*/ 	.byte	0x04, 0x05
        /*004e*/ 	.short	(.L_1787 - .L_1786)
.L_1786:
        /*0050*/ 	.word	0x00000100
        /*0054*/ 	.word	0x00000001
        /*0058*/ 	.word	0x00000001


	//----- nvinfo : EIATTR_CRS_STACK_SIZE
	.align		4
.L_1787:
        /*005c*/ 	.byte	0x04, 0x1e
        /*005e*/ 	.short	(.L_1789 - .L_1788)
.L_1788:
        /*0060*/ 	.word	0x00000000


	//----- nvinfo : EIATTR_CBANK_PARAM_SIZE
	.align		4
.L_1789:
        /*0064*/ 	.byte	0x03, 0x19
        /*0066*/ 	.short	0x0070


	//----- nvinfo : EIATTR_PARAM_CBANK
	.align		4
        /*0068*/ 	.byte	0x04, 0x0a
        /*006a*/ 	.short	(.L_1791 - .L_1790)
	.align		4
.L_1790:
        /*006c*/ 	.word	index@(.nv.constant0._ZN3cub17CUB_300001_SM_9006detail8for_each13static_kernelINS2_12policy_hub_t12policy_500_tElNS2_12op_wrapper_tIlZZZZZN2at6native36add_out_dense_sparse_compressed_cudaERNS7_6TensorERKS9_SC_RKN3c106ScalarEENKUlvE_clEvENKUlvE3_clEvENKUlvE_clEvENKUlvE0_clEvEUllE_N6thrust23THRUST_300001_SM_900_NS17counting_iteratorIlNSN_11use_defaultESP_SP_EEEEEEvT0_T1_)
        /*0070*/ 	.short	0x0210
        /*0072*/ 	.short	0x0070


	//----- nvinfo : EIATTR_SW_WAR
	.align		4
.L_1791:
        /*0074*/ 	.byte	0x04, 0x36
        /*0076*/ 	.short	(.L_1793 - .L_1792)
.L_1792:
        /*0078*/ 	.word	0x00000008
.L_1793:


//--------------------- .nv.info._ZN3cub17CUB_300001_SM_9006detail8for_each13static_kernelINS2_12policy_hub_t12policy_500_tElNS2_12op_wrapper_tIlZZZZZN2at6native36add_out_dense_sparse_compressed_cudaERNS7_6TensorERKS9_SC_RKN3c106ScalarEENKUlvE_clEvENKUlvE3_clEvENKUlvE_clEvENKUlvE_clEvEUllE_N6thrust23THRUST_300001_SM_900_NS17counting_iteratorIlNSN_11use_defaultESP_SP_EEEEEEvT0_T1_ --------------------------
	.section	.nv.info._ZN3cub17CUB_300001_SM_9006detail8for_each13static_kernelINS2_12policy_hub_t12policy_500_tElNS2_12op_wrapper_tIlZZZZZN2at6native36add_out_dense_sparse_compressed_cudaERNS7_6TensorERKS9_SC_RKN3c106ScalarEENKUlvE_clEvENKUlvE3_clEvENKUlvE_clEvENKUlvE_clEvEUllE_N6thrust23THRUST_300001_SM_900_NS17counting_iteratorIlNSN_11use_defaultESP_SP_EEEEEEvT0_T1_,"",@"SHT_CUDA_INFO"
	.sectionflags	@""
	.align	4


	//----- nvinfo : EIATTR_CUDA_API_VERSION
	.align		4
        /*0000*/ 	.byte	0x04, 0x37
        /*0002*/ 	.short	(.L_1795 - .L_1794)
.L_1794:
        /*0004*/ 	.word	0x00000082


	//----- nvinfo : EIATTR_KPARAM_INFO
	.align		4
.L_1795:
        /*0008*/ 	.byte	0x04, 0x17
        /*000a*/ 	.short	(.L_1797 - .L_1796)
.L_1796:
        /*000c*/ 	.word	0x00000000
        /*0010*/ 	.short	0x0001
        /*0012*/ 	.short	0x0008
        /*0014*/ 	.byte	0x00, 0xf0, 0xa1, 0x01


	//----- nvinfo : EIATTR_KPARAM_INFO
	.align		4
.L_1797:
        /*0018*/ 	.byte	0x04, 0x17
        /*001a*/ 	.short	(.L_1799 - .L_1798)
.L_1798:
        /*001c*/ 	.word	0x00000000
        /*0020*/ 	.short	0x0000
        /*0022*/ 	.short	0x0000
        /*0024*/ 	.byte	0x00, 0xf0, 0x21, 0x00


	//----- nvinfo : EIATTR_SPARSE_MMA_MASK
	.align		4
.L_1799:
        /*0028*/ 	.byte	0x03, 0x50
        /*002a*/ 	.short	0x0000


	//----- nvinfo : EIATTR_MAXREG_COUNT
	.align		4
        /*002c*/ 	.byte	0x03, 0x1b
        /*002e*/ 	.short	0x00ff


	//----- nvinfo : EIATTR_ANNOTATIONS
	.align		4
        /*0030*/ 	.byte	0x04, 0x55
        /*0032*/ 	.short	(.L_1801 - .L_1800)


	//   ....[0]....
.L_1800:
        /*0034*/ 	.word	0x00000001
        /*0038*/ 	.byte	0x10, 0x29, 0x00, 0x00, 0x01, 0x00, 0x00, 0x00, 0x00, 0x2b, 0x00, 0x00, 0x01, 0x00, 0x00, 0x00
        /*0048*/ 	.byte	0x60, 0x2b, 0x00, 0x00, 0x01, 0x00, 0x00, 0x00, 0x40, 0x2c, 0x00, 0x00


	//----- nvinfo : EIATTR_MERCURY_ISA_VERSION
	.align		4
.L_1801:
        /*0054*/ 	.byte	0x03, 0x5f
        /*0056*/ 	.short	0x0101


	//----- nvinfo : EIATTR_EXIT_INSTR_OFFSETS
	.align		4
        /*0058*/ 	.byte	0x04, 0x1c
        /*005a*/ 	.short	(.L_1803 - .L_1802)


	//   ....[0]....
.L_1802:
        /*005c*/ 	.word	0x00000100


	//   ....[1]....
        /*0060*/ 	.word	0x00000df0


	//   ....[2]....
        /*0064*/ 	.word	0x00001a00


	//   ....[3]....
        /*0068*/ 	.word	0x00001a70


	//   ....[4]....
        /*006c*/ 	.word	0x00003330


	//----- nvinfo : EIATTR_MAX_THREADS
	.align		4
.L_1803:
        /*0070*/ 	.byte	0x04, 0x05
        /*0072*/ 	.short	(.L_1805 - .L_1804)
.L_1804:
        /*0074*/ 	.word	0x00000100
        /*0078*/ 	.word	0x00000001
        /*007c*/ 	.word	0x00000001


	//----- nvinfo : EIATTR_CRS_STACK_SIZE
	.align		4
.L_1805:
        /*0080*/ 	.byte	0x04, 0x1e
        /*0082*/ 	.short	(.L_1807 - .L_1806)
.L_1806:
        /*0084*/ 	.word	0x00000000


	//----- nvinfo : EIATTR_CBANK_PARAM_SIZE
	.align		4
.L_1807:
        /*0088*/ 	.byte	0x03, 0x19
        /*008a*/ 	.short	0x0070


	//----- nvinfo : EIATTR_PARAM_CBANK
	.align		4
        /*008c*/ 	.byte	0x04, 0x0a
        /*008e*/ 	.short	(.L_1809 - .L_1808)
	.align		4
.L_1808:
        /*0090*/ 	.word	index@(.nv.constant0._ZN3cub17CUB_300001_SM_9006detail8for_each13static_kernelINS2_12policy_hub_t12policy_500_tElNS2_12op_wrapper_tIlZZZZZN2at6native36add_out_dense_sparse_compressed_cudaERNS7_6TensorERKS9_SC_RKN3c106ScalarEENKUlvE_clEvENKUlvE3_clEvENKUlvE_clEvENKUlvE_clEvEUllE_N6thrust23THRUST_300001_SM_900_NS17counting_iteratorIlNSN_11use_defaultESP_SP_EEEEEEvT0_T1_)
        /*0094*/ 	.short	0x0210
        /*0096*/ 	.short	0x0070


	//----- nvinfo : EIATTR_SW_WAR
	.align		4
.L_1809:
        /*0098*/ 	.byte	0x04, 0x36
        /*009a*/ 	.short	(.L_1811 - .L_1810)
.L_1810:
        /*009c*/ 	.word	0x00000008
.L_1811:


//--------------------- .nv.info._ZN3cub17CUB_300001_SM_9006detail8for_each13static_kernelINS2_12policy_hub_t12policy_500_tElNS2_12op_wrapper_tIlZZZZZN2at6native36add_out_dense_sparse_compressed_cudaERNS7_6TensorERKS9_SC_RKN3c106ScalarEENKUlvE_clEvENKUlvE2_clEvENKUlvE_clEvENKUlvE0_clEvEUllE_N6thrust23THRUST_300001_SM_900_NS17counting_iteratorIlNSN_11use_defaultESP_SP_EEEEEEvT0_T1_ --------------------------
	.section	.nv.info._ZN3cub17CUB_300001_SM_9006detail8for_each13static_kernelINS2_12policy_hub_t12policy_500_tElNS2_12op_wrapper_tIlZZZZZN2at6native36add_out_dense_sparse_compressed_cudaERNS7_6TensorERKS9_SC_RKN3c106ScalarEENKUlvE_clEvENKUlvE2_clEvENKUlvE_clEvENKUlvE0_clEvEUllE_N6thrust23THRUST_300001_SM_900_NS17counting_iteratorIlNSN_11use_defaultESP_SP_EEEEEEvT0_T1_,"",@"SHT_CUDA_INFO"
	.sectionflags	@""
	.align	4


	//----- nvinfo : EIATTR_CUDA_API_VERSION
	.align		4
        /*0000*/ 	.byte	0x04, 0x37
        /*0002*/ 	.short	(.L_1813 - .L_1812)
.L_1812:
        /*0004*/ 	.word	0x00000082


	//----- nvinfo : EIATTR_KPARAM_INFO
	.align		4
.L_1813:
        /*0008*/ 	.byte	0x04, 0x17
        /*000a*/ 	.short	(.L_1815 - .L_1814)
.L_1814:
        /*000c*/ 	.word	0x00000000
        /*0010*/ 	.short	0x0001
        /*0012*/ 	.short	0x0008
        /*0014*/ 	.byte	0x00, 0xf0, 0xa1, 0x01


	//----- nvinfo : EIATTR_KPARAM_INFO
	.align		4
.L_1815:
        /*0018*/ 	.byte	0x04, 0x17
        /*001a*/ 	.short	(.L_1817 - .L_1816)
.L_1816:
        /*001c*/ 	.word	0x00000000
        /*0020*/ 	.short	0x0000
        /*0022*/ 	.short	0x0000
        /*0024*/ 	.byte	0x00, 0xf0, 0x21, 0x00


	//----- nvinfo : EIATTR_SPARSE_MMA_MASK
	.align		4
.L_1817:
        /*0028*/ 	.byte	0x03, 0x50
        /*002a*/ 	.short	0x0000


	//----- nvinfo : EIATTR_MAXREG_COUNT
	.align		4
        /*002c*/ 	.byte	0x03, 0x1b
        /*002e*/ 	.short	0x00ff


	//----- nvinfo : EIATTR_MERCURY_ISA_VERSION
	.align		4
        /*0030*/ 	.byte	0x03, 0x5f
        /*0032*/ 	.short	0x0101


	//----- nvinfo : EIATTR_EXIT_INSTR_OFFSETS
	.align		4
        /*0034*/ 	.byte	0x04, 0x1c
        /*0036*/ 	.short	(.L_1819 - .L_1818)


	//   ....[0]....
.L_1818:
        /*0038*/ 	.word	0x000000f0


	//   ....[1]....
        /*003c*/ 	.word	0x00000fa0


	//   ....[2]....
        /*0040*/ 	.word	0x00001ce0


	//   ....[3]....
        /*0044*/ 	.word	0x00001d50


	//   ....[4]....
        /*0048*/ 	.word	0x000038f0


	//----- nvinfo : EIATTR_MAX_THREADS
	.align		4
.L_1819:
        /*004c*/ 	.byte	0x04, 0x05
        /*004e*/ 	.short	(.L_1821 - .L_1820)
.L_1820:
        /*0050*/ 	.word	0x00000100
        /*0054*/ 	.word	0x00000001
        /*0058*/ 	.word	0x00000001


	//----- nvinfo : EIATTR_CRS_STACK_SIZE
	.align		4
.L_1821:
        /*005c*/ 	.byte	0x04, 0x1e
        /*005e*/ 	.short	(.L_1823 - .L_1822)
.L_1822:
        /*0060*/ 	.word	0x00000000


	//----- nvinfo : EIATTR_CBANK_PARAM_SIZE
	.align		4
.L_1823:
        /*0064*/ 	.byte	0x03, 0x19
        /*0066*/ 	.short	0x0070


	//----- nvinfo : EIATTR_PARAM_CBANK
	.align		4
        /*0068*/ 	.byte	0x04, 0x0a
        /*006a*/ 	.short	(.L_1825 - .L_1824)
	.align		4
.L_1824:
        /*006c*/ 	.word	index@(.nv.constant0._ZN3cub17CUB_300001_SM_9006detail8for_each13static_kernelINS2_12policy_hub_t12policy_500_tElNS2_12op_wrapper_tIlZZZZZN2at6native36add_out_dense_sparse_compressed_cudaERNS7_6TensorERKS9_SC_RKN3c106ScalarEENKUlvE_clEvENKUlvE2_clEvENKUlvE_clEvENKUlvE0_clEvEUllE_N6thrust23THRUST_300001_SM_900_NS17counting_iteratorIlNSN_11use_defaultESP_SP_EEEEEEvT0_T1_)
        /*0070*/ 	.short	0x0210
        /*0072*/ 	.short	0x0070


	//----- nvinfo : EIATTR_SW_WAR
	.align		4
.L_1825:
        /*0074*/ 	.byte	0x04, 0x36
        /*0076*/ 	.short	(.L_1827 - .L_1826)
.L_1826:
        /*0078*/ 	.word	0x00000008
.L_1827:


//--------------------- .nv.info._ZN3cub17CUB_300001_SM_9006detail8for_each13static_kernelINS2_12policy_hub_t12policy_500_tElNS2_12op_wrapper_tIlZZZZZN2at6native36add_out_dense_sparse_compressed_cudaERNS7_6TensorERKS9_SC_RKN3c106ScalarEENKUlvE_clEvENKUlvE2_clEvENKUlvE_clEvENKUlvE_clEvEUllE_N6thrust23THRUST_300001_SM_900_NS17counting_iteratorIlNSN_11use_defaultESP_SP_EEEEEEvT0_T1_ --------------------------
	.section	.nv.info._ZN3cub17CUB_300001_SM_9006detail8for_each13static_kernelINS2_12policy_hub_t12policy_500_tElNS2_12op_wrapper_tIlZZZZZN2at6native36add_out_dense_sparse_compressed_cudaERNS7_6TensorERKS9_SC_RKN3c106ScalarEENKUlvE_clEvENKUlvE2_clEvENKUlvE_clEvENKUlvE_clEvEUllE_N6thrust23THRUST_300001_SM_900_NS17counting_iteratorIlNSN_11use_defaultESP_SP_EEEEEEvT0_T1_,"",@"SHT_CUDA_INFO"
	.sectionflags	@""
	.align	4


	//----- nvinfo : EIATTR_CUDA_API_VERSION
	.align		4
        /*0000*/ 	.byte	0x04, 0x37
        /*0002*/ 	.short	(.L_1829 - .L_1828)
.L_1828:
        /*0004*/ 	.word	0x00000082


	//----- nvinfo : EIATTR_KPARAM_INFO
	.align		4
.L_1829:
        /*0008*/ 	.byte	0x04, 0x17
        /*000a*/ 	.short	(.L_1831 - .L_1830)
.L_1830:
        /*000c*/ 	.word	0x00000000
        /*0010*/ 	.short	0x0001
        /*0012*/ 	.short	0x0008
        /*0014*/ 	.byte	0x00, 0xf0, 0xa1, 0x01


	//----- nvinfo : EIATTR_KPARAM_INFO
	.align		4
.L_1831:
        /*0018*/ 	.byte	0x04, 0x17
        /*001a*/ 	.short	(.L_1833 - .L_1832)
.L_1832:
        /*001c*/ 	.word	0x00000000
        /*0020*/ 	.short	0x0000
        /*0022*/ 	.short	0x0000
        /*0024*/ 	.byte	0x00, 0xf0, 0x21, 0x00


	//----- nvinfo : EIATTR_SPARSE_MMA_MASK
	.align		4
.L_1833:
        /*0028*/ 	.byte	0x03, 0x50
        /*002a*/ 	.short	0x0000


	//----- nvinfo : EIATTR_MAXREG_COUNT
	.align		4
        /*002c*/ 	.byte	0x03, 0x1b
        /*002e*/ 	.short	0x00ff


	//----- nvinfo : EIATTR_ANNOTATIONS
	.align		4
        /*0030*/ 	.byte	0x04, 0x55
        /*0032*/ 	.short	(.L_1835 - .L_1834)


	//   ....[0]....
.L_1834:
        /*0034*/ 	.word	0x00000001
        /*0038*/ 	.byte	0x60, 0x04, 0x00, 0x00, 0x01, 0x00, 0x00, 0x00, 0x50, 0x06, 0x00, 0x00, 0x01, 0x00, 0x00, 0x00
        /*0048*/ 	.byte	0x70, 0x06, 0x00, 0x00, 0x01, 0x00, 0x00, 0x00, 0x80, 0x06, 0x00, 0x00, 0x01, 0x00, 0x00, 0x00
        /*0058*/ 	.byte	0xf0, 0x06, 0x00, 0x00, 0x01, 0x00, 0x00, 0x00, 0xc0, 0x07, 0x00, 0x00, 0x01, 0x00, 0x00, 0x00
        /*0068*/ 	.byte	0xd0, 0x07, 0x00, 0x00, 0x01, 0x00, 0x00, 0x00, 0xe0, 0x07, 0x00, 0x00, 0x01, 0x00, 0x00, 0x00
        /*0078*/ 	.byte	0x10, 0x10, 0x00, 0x00, 0x01, 0x00, 0x00, 0x00, 0x50, 0x11, 0x00, 0x00, 0x01, 0x00, 0x00, 0x00
        /*0088*/ 	.byte	0x50, 0x2a, 0x00, 0x00, 0x01, 0x00, 0x00, 0x00, 0x80, 0x2a, 0x00, 0x00, 0x01, 0x00, 0x00, 0x00
        /*0098*/ 	.byte	0xb0, 0x2a, 0x00, 0x00, 0x01, 0x00, 0x00, 0x00, 0xd0, 0x2b, 0x00, 0x00


	//----- nvinfo : EIATTR_MERCURY_ISA_VERSION
	.align		4
.L_1835:
        /*00a4*/ 	.byte	0x03, 0x5f
        /*00a6*/ 	.short	0x0101


	//----- nvinfo : EIATTR_EXIT_INSTR_OFFSETS
	.align		4
        /*00a8*/ 	.byte	0x04, 0x1c
        /*00aa*/ 	.short	(.L_1837 - .L_1836)


	//   ....[0]....
.L_1836:
        /*00ac*/ 	.word	0x00000110


	//   ....[1]....
        /*00b0*/ 	.word	0x00000f80


	//   ....[2]....
        /*00b4*/ 	.word	0x00001c90


	//   ....[3]....
        /*00b8*/ 	.word	0x00001d00


	//   ....[4]....
        /*00bc*/ 	.word	0x000037b0


	//----- nvinfo : EIATTR_MAX_THREADS
	.align		4
.L_1837:
        /*00c0*/ 	.byte	0x04, 0x05
        /*00c2*/ 	.short	(.L_1839 - .L_1838)
.L_1838:
        /*00c4*/ 	.word	0x00000100
        /*00c8*/ 	.word	0x00000001
        /*00cc*/ 	.word	0x00000001


	//----- nvinfo : EIATTR_CRS_STACK_SIZE
	.align		4
.L_1839:
        /*00d0*/ 	.byte	0x04, 0x1e
        /*00d2*/ 	.short	(.L_1841 - .L_1840)
.L_1840:
        /*00d4*/ 	.word	0x00000000


	//----- nvinfo : EIATTR_CBANK_PARAM_SIZE
	.align		4
.L_1841:
        /*00d8*/ 	.byte	0x03, 0x19
        /*00da*/ 	.short	0x0070


	//----- nvinfo : EIATTR_PARAM_CBANK
	.align		4
        /*00dc*/ 	.byte	0x04, 0x0a
        /*00de*/ 	.short	(.L_1843 - .L_1842)
	.align		4
.L_1842:
        /*00e0*/ 	.word	index@(.nv.constant0._ZN3cub17CUB_300001_SM_9006detail8for_each13static_kernelINS2_12policy_hub_t12policy_500_tElNS2_12op_wrapper_tIlZZZZZN2at6native36add_out_dense_sparse_compressed_cudaERNS7_6TensorERKS9_SC_RKN3c106ScalarEENKUlvE_clEvENKUlvE2_clEvENKUlvE_clEvENKUlvE_clEvEUllE_N6thrust23THRUST_300001_SM_900_NS17counting_iteratorIlNSN_11use_defaultESP_SP_EEEEEEvT0_T1_)
        /*00e4*/ 	.short	0x0210
        /*00e6*/ 	.short	0x0070


	//----- nvinfo : EIATTR_SW_WAR
	.align		4
.L_1843:
        /*00e8*/ 	.byte	0x04, 0x36
        /*00ea*/ 	.short	(.L_1845 - .L_1844)
.L_1844:
        /*00ec*/ 	.word	0x00000008
.L_1845:


//--------------------- .nv.info._ZN3cub17CUB_300001_SM_9006detail8for_each13static_kernelINS2_12policy_hub_t12policy_500_tElNS2_12op_wrapper_tIlZZZZZN2at6native36add_out_dense_sparse_compressed_cudaERNS7_6TensorERKS9_SC_RKN3c106ScalarEENKUlvE_clEvENKUlvE1_clEvENKUlvE_clEvENKUlvE0_clEvEUllE_N6thrust23THRUST_300001_SM_900_NS17counting_iteratorIlNSN_11use_defaultESP_SP_EEEEEEvT0_T1_ --------------------------
	.section	.nv.info._ZN3cub17CUB_300001_SM_9006detail8for_each13static_kernelINS2_12policy_hub_t12policy_500_tElNS2_12op_wrapper_tIlZZZZZN2at6native36add_out_dense_sparse_compressed_cudaERNS7_6TensorERKS9_SC_RKN3c106ScalarEENKUlvE_clEvENKUlvE1_clEvENKUlvE_clEvENKUlvE0_clEvEUllE_N6thrust23THRUST_300001_SM_900_NS17counting_iteratorIlNSN_11use_defaultESP_SP_EEEEEEvT0_T1_,"",@"SHT_CUDA_INFO"
	.sectionflags	@""
	.align	4


	//----- nvinfo : EIATTR_CUDA_API_VERSION
	.align		4
        /*0000*/ 	.byte	0x04, 0x37
        /*0002*/ 	.short	(.L_1847 - .L_1846)
.L_1846:
        /*0004*/ 	.word	0x00000082


	//----- nvinfo : EIATTR_KPARAM_INFO
	.align		4
.L_1847:
        /*0008*/ 	.byte	0x04, 0x17
        /*000a*/ 	.short	(.L_1849 - .L_1848)
.L_1848:
        /*000c*/ 	.word	0x00000000
        /*0010*/ 	.short	0x0001
        /*0012*/ 	.short	0x0008
        /*0014*/ 	.byte	0x00, 0xf0, 0xa1, 0x01


	//----- nvinfo : EIATTR_KPARAM_INFO
	.align		4
.L_1849:
        /*0018*/ 	.byte	0x04, 0x17
        /*001a*/ 	.short	(.L_1851 - .L_1850)
.L_1850:
        /*001c*/ 	.word	0x00000000
        /*0020*/ 	.short	0x0000
        /*0022*/ 	.short	0x0000
        /*0024*/ 	.byte	0x00, 0xf0, 0x21, 0x00


	//----- nvinfo : EIATTR_SPARSE_MMA_MASK
	.align		4
.L_1851:
        /*0028*/ 	.byte	0x03, 0x50
        /*002a*/ 	.short	0x0000


	//----- nvinfo : EIATTR_MAXREG_COUNT
	.align		4
        /*002c*/ 	.byte	0x03, 0x1b
        /*002e*/ 	.short	0x00ff


	//----- nvinfo : EIATTR_MERCURY_ISA_VERSION
	.align		4
        /*0030*/ 	.byte	0x03, 0x5f
        /*0032*/ 	.short	0x0101


	//----- nvinfo : EIATTR_EXIT_INSTR_OFFSETS
	.align		4
        /*0034*/ 	.byte	0x04, 0x1c
        /*0036*/ 	.short	(.L_1853 - .L_1852)


	//   ....[0]....
.L_1852:
        /*0038*/ 	.word	0x000000f0


	//   ....[1]....
        /*003c*/ 	.word	0x00000e30


	//   ....[2]....
        /*0040*/ 	.word	0x00001a00


	//   ....[3]....
        /*0044*/ 	.word	0x00001a70


	//   ....[4]....
        /*0048*/ 	.word	0x00003300


	//----- nvinfo : EIATTR_MAX_THREADS
	.align		4
.L_1853:
        /*004c*/ 	.byte	0x04, 0x05
        /*004e*/ 	.short	(.L_1855 - .L_1854)
.L_1854:
        /*0050*/ 	.word	0x00000100
        /*0054*/ 	.word	0x00000001
        /*0058*/ 	.word	0x00000001


	//----- nvinfo : EIATTR_CRS_STACK_SIZE
	.align		4
.L_1855:
        /*005c*/ 	.byte	0x04, 0x1e
        /*005e*/ 	.short	(.L_1857 - .L_1856)
.L_1856:
        /*0060*/ 	.word	0x00000000


	//----- nvinfo : EIATTR_CBANK_PARAM_SIZE
	.align		4
.L_1857:
        /*0064*/ 	.byte	0x03, 0x19
        /*0066*/ 	.short	0x0070


	//----- nvinfo : EIATTR_PARAM_CBANK
	.align		4
        /*0068*/ 	.byte	0x04, 0x0a
        /*006a*/ 	.short	(.L_1859 - .L_1858)
	.align		4
.L_1858:
        /*006c*/ 	.word	index@(.nv.constant0._ZN3cub17CUB_300001_SM_9006detail8for_each13static_kernelINS2_12policy_hub_t12policy_500_tElNS2_12op_wrapper_tIlZZZZZN2at6native36add_out_dense_sparse_compressed_cudaERNS7_6TensorERKS9_SC_RKN3c106ScalarEENKUlvE_clEvENKUlvE1_clEvENKUlvE_clEvENKUlvE0_clEvEUllE_N6thrust23THRUST_300001_SM_900_NS17counting_iteratorIlNSN_11use_defaultESP_SP_EEEEEEvT0_T1_)
        /*0070*/ 	.short	0x0210
        /*0072*/ 	.short	0x0070


	//----- nvinfo : EIATTR_SW_WAR
	.align		4
.L_1859:
        /*0074*/ 	.byte	0x04, 0x36
        /*0076*/ 	.short	(.L_1861 - .L_1860)
.L_1860:
        /*0078*/ 	.word	0x00000008
.L_1861:


//--------------------- .nv.info._ZN3cub17CUB_300001_SM_9006detail8for_each13static_kernelINS2_12policy_hub_t12policy_500_tElNS2_12op_wrapper_tIlZZZZZN2at6native36add_out_dense_sparse_compressed_cudaERNS7_6TensorERKS9_SC_RKN3c106ScalarEENKUlvE_clEvENKUlvE1_clEvENKUlvE_clEvENKUlvE_clEvEUllE_N6thrust23THRUST_300001_SM_900_NS17counting_iteratorIlNSN_11use_defaultESP_SP_EEEEEEvT0_T1_ --------------------------
	.section	.nv.info._ZN3cub17CUB_300001_SM_9006detail8for_each13static_kernelINS2_12policy_hub_t12policy_500_tElNS2_12op_wrapper_tIlZZZZZN2at6native36add_out_dense_sparse_compressed_cudaERNS7_6TensorERKS9_SC_RKN3c106ScalarEENKUlvE_clEvENKUlvE1_clEvENKUlvE_clEvENKUlvE_clEvEUllE_N6thrust23THRUST_300001_SM_900_NS17counting_iteratorIlNSN_11use_defaultESP_SP_EEEEEEvT0_T1_,"",@"SHT_CUDA_INFO"
	.sectionflags	@""
	.align	4


	//----- nvinfo : EIATTR_CUDA_API_VERSION
	.align		4
        /*0000*/ 	.byte	0x04, 0x37
        /*0002*/ 	.short	(.L_1863 - .L_1862)
.L_1862:
        /*0004*/ 	.word	0x00000082


	//----- nvinfo : EIATTR_KPARAM_INFO
	.align		4
.L_1863:
        /*0008*/ 	.byte	0x04, 0x17
        /*000a*/ 	.short	(.L_1865 - .L_1864)
.L_1864:
        /*000c*/ 	.word	0x00000000
        /*0010*/ 	.short	0x0001
        /*0012*/ 	.short	0x0008
        /*0014*/ 	.byte	0x00, 0xf0, 0xa1, 0x01


	//----- nvinfo : EIATTR_KPARAM_INFO
	.align		4
.L_1865:
        /*0018*/ 	.byte	0x04, 0x17
        /*001a*/ 	.short	(.L_1867 - .L_1866)
.L_1866:
        /*001c*/ 	.word	0x00000000
        /*0020*/ 	.short	0x0000
        /*0022*/ 	.short	0x0000
        /*0024*/ 	.byte	0x00, 0xf0, 0x21, 0x00


	//----- nvinfo : EIATTR_SPARSE_MMA_MASK
	.align		4
.L_1867:
        /*0028*/ 	.byte	0x03, 0x50
        /*002a*/ 	.short	0x0000


	//----- nvinfo : EIATTR_MAXREG_COUNT
	.align		4
        /*002c*/ 	.byte	0x03, 0x1b
        /*002e*/ 	.short	0x00ff


	//----- nvinfo : EIATTR_MERCURY_ISA_VERSION
	.align		4
        /*0030*/ 	.byte	0x03, 0x5f
        /*0032*/ 	.short	0x0101


	//----- nvinfo : EIATTR_EXIT_INSTR_OFFSETS
	.align		4
        /*0034*/ 	.byte	0x04, 0x1c
        /*0036*/ 	.short	(.L_1869 - .L_1868)


	//   ....[0]....
.L_1868:
        /*0038*/ 	.word	0x00000100


	//   ....[1]....
        /*003c*/ 	.word	0x00000d30


	//   ....[2]....
        /*0040*/ 	.word	0x00001890


	//   ....[3]....
        /*0044*/ 	.word	0x00001900


	//   ....[4]....
        /*0048*/ 	.word	0x00002fc0


	//----- nvinfo : EIATTR_MAX_THREADS
	.align		4
.L_1869:
        /*004c*/ 	.byte	0x04, 0x05
        /*004e*/ 	.short	(.L_1871 - .L_1870)
.L_1870:
        /*0050*/ 	.word	0x00000100
        /*0054*/ 	.word	0x00000001
        /*0058*/ 	.word	0x00000001


	//----- nvinfo : EIATTR_CRS_STACK_SIZE
	.align		4
.L_1871:
        /*005c*/ 	.byte	0x04, 0x1e
        /*005e*/ 	.short	(.L_1873 - .L_1872)
.L_1872:
        /*0060*/ 	.word	0x00000000


	//----- nvinfo : EIATTR_CBANK_PARAM_SIZE
	.align		4
.L_1873:
        /*0064*/ 	.byte	0x03, 0x19
        /*0066*/ 	.short	0x0070


	//----- nvinfo : EIATTR_PARAM_CBANK
	.align		4
        /*0068*/ 	.byte	0x04, 0x0a
        /*006a*/ 	.short	(.L_1875 - .L_1874)
	.align		4
.L_1874:
        /*006c*/ 	.word	index@(.nv.constant0._ZN3cub17CUB_300001_SM_9006detail8for_each13static_kernelINS2_12policy_hub_t12policy_500_tElNS2_12op_wrapper_tIlZZZZZN2at6native36add_out_dense_sparse_compressed_cudaERNS7_6TensorERKS9_SC_RKN3c106ScalarEENKUlvE_clEvENKUlvE1_clEvENKUlvE_clEvENKUlvE_clEvEUllE_N6thrust23THRUST_300001_SM_900_NS17counting_iteratorIlNSN_11use_defaultESP_SP_EEEEEEvT0_T1_)
        /*0070*/ 	.short	0x0210
        /*0072*/ 	.short	0x0070


	//----- nvinfo : EIATTR_SW_WAR
	.align		4
.L_1875:
        /*0074*/ 	.byte	0x04, 0x36
        /*0076*/ 	.short	(.L_1877 - .L_1876)
.L_1876:
        /*0078*/ 	.word	0x00000008
.L_1877:


//--------------------- .nv.info._ZN3cub17CUB_300001_SM_9006detail8for_each13static_kernelINS2_12policy_hub_t12policy_500_tElNS2_12op_wrapper_tIlZZZZZN2at6native36add_out_dense_sparse_compressed_cudaERNS7_6TensorERKS9_SC_RKN3c106ScalarEENKUlvE_clEvENKUlvE0_clEvENKUlvE_clEvENKUlvE0_clEvEUllE_N6thrust23THRUST_300001_SM_900_NS17counting_iteratorIlNSN_11use_defaultESP_SP_EEEEEEvT0_T1_ --------------------------
	.section	.nv.info._ZN3cub17CUB_300001_SM_9006detail8for_each13static_kernelINS2_12policy_hub_t12policy_500_tElNS2_12op_wrapper_tIlZZZZZN2at6native36add_out_dense_sparse_compressed_cudaERNS7_6TensorERKS9_SC_RKN3c106ScalarEENKUlvE_clEvENKUlvE0_clEvENKUlvE_clEvENKUlvE0_clEvEUllE_N6thrust23THRUST_300001_SM_900_NS17counting_iteratorIlNSN_11use_defaultESP_SP_EEEEEEvT0_T1_,"",@"SHT_CUDA_INFO"
	.sectionflags	@""
	.align	4


	//----- nvinfo : EIATTR_CUDA_API_VERSION
	.align		4
        /*0000*/ 	.byte	0x04, 0x37
        /*0002*/ 	.short	(.L_1879 - .L_1878)
.L_1878:
        /*0004*/ 	.word	0x00000082


	//----- nvinfo : EIATTR_KPARAM_INFO
	.align		4
.L_1879:
        /*0008*/ 	.byte	0x04, 0x17
        /*000a*/ 	.short	(.L_1881 - .L_1880)
.L_1880:
        /*000c*/ 	.word	0x00000000
        /*0010*/ 	.short	0x0001
        /*0012*/ 	.short	0x0008
        /*0014*/ 	.byte	0x00, 0xf0, 0xa1, 0x01


	//----- nvinfo : EIATTR_KPARAM_INFO
	.align		4
.L_1881:
        /*0018*/ 	.byte	0x04, 0x17
        /*001a*/ 	.short	(.L_1883 - .L_1882)
.L_1882:
        /*001c*/ 	.word	0x00000000
        /*0020*/ 	.short	0x0000
        /*0022*/ 	.short	0x0000
        /*0024*/ 	.byte	0x00, 0xf0, 0x21, 0x00


	//----- nvinfo : EIATTR_SPARSE_MMA_MASK
	.align		4
.L_1883:
        /*0028*/ 	.byte	0x03, 0x50
        /*002a*/ 	.short	0x0000


	//----- nvinfo : EIATTR_MAXREG_COUNT
	.align		4
        /*002c*/ 	.byte	0x03, 0x1b
        /*002e*/ 	.short	0x00ff


	//----- nvinfo : EIATTR_MERCURY_ISA_VERSION
	.align		4
        /*0030*/ 	.byte	0x03, 0x5f
        /*0032*/ 	.short	0x0101


	//----- nvinfo : EIATTR_EXIT_INSTR_OFFSETS
	.align		4
        /*0034*/ 	.byte	0x04, 0x1c
        /*0036*/ 	.short	(.L_1885 - .L_1884)


	//   ....[0]....
.L_1884:
        /*0038*/ 	.word	0x00000100


	//   ....[1]....
        /*003c*/ 	.word	0x00000d70


	//   ....[2]....
        /*0040*/ 	.word	0x000018b0


	//   ....[3]....
        /*0044*/ 	.word	0x00001920


	//   ....[4]....
        /*0048*/ 	.word	0x00003070


	//----- nvinfo : EIATTR_MAX_THREADS
	.align		4
.L_1885:
        /*004c*/ 	.byte	0x04, 0x05
        /*004e*/ 	.short	(.L_1887 - .L_1886)
.L_1886:
        /*0050*/ 	.word	0x00000100
        /*0054*/ 	.word	0x00000001
        /*0058*/ 	.word	0x00000001


	//----- nvinfo : EIATTR_CRS_STACK_SIZE
	.align		4
.L_1887:
        /*005c*/ 	.byte	0x04, 0x1e
        /*005e*/ 	.short	(.L_1889 - .L_1888)
.L_1888:
        /*0060*/ 	.word	0x00000000


	//----- nvinfo : EIATTR_CBANK_PARAM_SIZE
	.align		4
.L_1889:
        /*0064*/ 	.byte	0x03, 0x19
        /*0066*/ 	.short	0x0070


	//----- nvinfo : EIATTR_PARAM_CBANK
	.align		4
        /*0068*/ 	.byte	0x04, 0x0a
        /*006a*/ 	.short	(.L_1891 - .L_1890)
	.align		4
.L_1890:
        /*006c*/ 	.word	index@(.nv.constant0._ZN3cub17CUB_300001_SM_9006detail8for_each13static_kernelINS2_12policy_hub_t12policy_500_tElNS2_12op_wrapper_tIlZZZZZN2at6native36add_out_dense_sparse_compressed_cudaERNS7_6TensorERKS9_SC_RKN3c106ScalarEENKUlvE_clEvENKUlvE0_clEvENKUlvE_clEvENKUlvE0_clEvEUllE_N6thrust23THRUST_300001_SM_900_NS17counting_iteratorIlNSN_11use_defaultESP_SP_EEEEEEvT0_T1_)
        /*0070*/ 	.short	0x0210
        /*0072*/ 	.short	0x0070


	//----- nvinfo : EIATTR_SW_WAR
	.align		4
.L_1891:
        /*0074*/ 	.byte	0x04, 0x36
        /*0076*/ 	.short	(.L_1893 - .L_1892)
.L_1892:
        /*0078*/ 	.word	0x00000008
.L_1893:


//--------------------- .nv.info._ZN3cub17CUB_300001_SM_9006detail8for_each13static_kernelINS2_12policy_hub_t12policy_500_tElNS2_12op_wrapper_tIlZZZZZN2at6native36add_out_dense_sparse_compressed_cudaERNS7_6TensorERKS9_SC_RKN3c106ScalarEENKUlvE_clEvENKUlvE0_clEvENKUlvE_clEvENKUlvE_clEvEUllE_N6thrust23THRUST_300001_SM_900_NS17counting_iteratorIlNSN_11use_defaultESP_SP_EEEEEEvT0_T1_ --------------------------
	.section	.nv.info._ZN3cub17CUB_300001_SM_9006detail8for_each13static_kernelINS2_12policy_hub_t12policy_500_tElNS2_12op_wrapper_tIlZZZZZN2at6native36add_out_dense_sparse_compressed_cudaERNS7_6TensorERKS9_SC_RKN3c106ScalarEENKUlvE_clEvENKUlvE0_clEvENKUlvE_clEvENKUlvE_clEvEUllE_N6thrust23THRUST_300001_SM_900_NS17counting_iteratorIlNSN_11use_defaultESP_SP_EEEEEEvT0_T1_,"",@"SHT_CUDA_INFO"
	.sectionflags	@""
	.align	4


	//----- nvinfo : EIATTR_CUDA_API_VERSION
	.align		4
        /*0000*/ 	.byte	0x04, 0x37
        /*0002*/ 	.short	(.L_1895 - .L_1894)
.L_1894:
        /*0004*/ 	.word	0x00000082


	//----- nvinfo : EIATTR_KPARAM_INFO
	.align		4
.L_1895:
        /*0008*/ 	.byte	0x04, 0x17
        /*000a*/ 	.short	(.L_1897 - .L_1896)
.L_1896:
        /*000c*/ 	.word	0x00000000
        /*0010*/ 	.short	0x0001
        /*0012*/ 	.short	0x0008
        /*0014*/ 	.byte	0x00, 0xf0, 0xa1, 0x01


	//----- nvinfo : EIATTR_KPARAM_INFO
	.align		4
.L_1897:
        /*0018*/ 	.byte	0x04, 0x17
        /*001a*/ 	.short	(.L_1899 - .L_1898)
.L_1898:
        /*001c*/ 	.word	0x00000000
        /*0020*/ 	.short	0x0000
        /*0022*/ 	.short	0x0000
        /*0024*/ 	.byte	0x00, 0xf0, 0x21, 0x00


	//----- nvinfo : EIATTR_SPARSE_MMA_MASK
	.align		4
.L_1899:
        /*0028*/ 	.byte	0x03, 0x50
        /*002a*/ 	.short	0x0000


	//----- nvinfo : EIATTR_MAXREG_COUNT
	.align		4
        /*002c*/ 	.byte	0x03, 0x1b
        /*002e*/ 	.short	0x00ff


	//----- nvinfo : EIATTR_MERCURY_ISA_VERSION
	.align		4
        /*0030*/ 	.byte	0x03, 0x5f
        /*0032*/ 	.short	0x0101


	//----- nvinfo : EIATTR_EXIT_INSTR_OFFSETS
	.align		4
        /*0034*/ 	.byte	0x04, 0x1c
        /*0036*/ 	.short	(.L_1901 - .L_1900)


	//   ....[0]....
.L_1900:
        /*0038*/ 	.word	0x00000100


	//   ....[1]....
        /*003c*/ 	.word	0x00000ca0


	//   ....[2]....
        /*0040*/ 	.word	0x00001760


	//   ....[3]....
        /*0044*/ 	.word	0x000017d0


	//   ....[4]....
        /*0048*/ 	.word	0x00002e10


	//----- nvinfo : EIATTR_MAX_THREADS
	.align		4
.L_1901:
        /*004c*/ 	.byte	0x04, 0x05
        /*004e*/ 	.short	(.L_1903 - .L_1902)
.L_1902:
        /*0050*/ 	.word	0x00000100
        /*0054*/ 	.word	0x00000001
        /*0058*/ 	.word	0x00000001


	//----- nvinfo : EIATTR_CRS_STACK_SIZE
	.align		4
.L_1903:
        /*005c*/ 	.byte	0x04, 0x1e
        /*005e*/ 	.short	(.L_1905 - .L_1904)
.L_1904:
        /*0060*/ 	.word	0x00000000


	//----- nvinfo : EIATTR_CBANK_PARAM_SIZE
	.align		4
.L_1905:
        /*0064*/ 	.byte	0x03, 0x19
        /*0066*/ 	.short	0x0070


	//----- nvinfo : EIATTR_PARAM_CBANK
	.align		4
        /*0068*/ 	.byte	0x04, 0x0a
        /*006a*/ 	.short	(.L_1907 - .L_1906)
	.align		4
.L_1906:
        /*006c*/ 	.word	index@(.nv.constant0._ZN3cub17CUB_300001_SM_9006detail8for_each13static_kernelINS2_12policy_hub_t12policy_500_tElNS2_12op_wrapper_tIlZZZZZN2at6native36add_out_dense_sparse_compressed_cudaERNS7_6TensorERKS9_SC_RKN3c106ScalarEENKUlvE_clEvENKUlvE0_clEvENKUlvE_clEvENKUlvE_clEvEUllE_N6thrust23THRUST_300001_SM_900_NS17counting_iteratorIlNSN_11use_defaultESP_SP_EEEEEEvT0_T1_)
        /*0070*/ 	.short	0x0210
        /*0072*/ 	.short	0x0070


	//----- nvinfo : EIATTR_SW_WAR
	.align		4
.L_1907:
        /*0074*/ 	.byte	0x04, 0x36
        /*0076*/ 	.short	(.L_1909 - .L_1908)
.L_1908:
        /*0078*/ 	.word	0x00000008
.L_1909:


//--------------------- .nv.info._ZN3cub17CUB_300001_SM_9006detail8for_each13static_kernelINS2_12policy_hub_t12policy_500_tElNS2_12op_wrapper_tIlZZZZZN2at6native36add_out_dense_sparse_compressed_cudaERNS7_6TensorERKS9_SC_RKN3c106ScalarEENKUlvE_clEvENKUlvE_clEvENKUlvE_clEvENKUlvE0_clEvEUllE_N6thrust23THRUST_300001_SM_900_NS17counting_iteratorIlNSN_11use_defaultESP_SP_EEEEEEvT0_T1_ --------------------------
	.section	.nv.info._ZN3cub17CUB_300001_SM_9006detail8for_each13static_kernelINS2_12policy_hub_t12policy_500_tElNS2_12op_wrapper_tIlZZZZZN2at6native36add_out_dense_sparse_compressed_cudaERNS7_6TensorERKS9_SC_RKN3c106ScalarEENKUlvE_clEvENKUlvE_clEvENKUlvE_clEvENKUlvE0_clEvEUllE_N6thrust23THRUST_300001_SM_900_NS17counting_iteratorIlNSN_11use_defaultESP_SP_EEEEEEvT0_T1_,"",@"SHT_CUDA_INFO"
	.sectionflags	@""
	.align	4


	//----- nvinfo : EIATTR_CUDA_API_VERSION
	.align		4
        /*0000*/ 	.byte	0x04, 0x37
        /*0002*/ 	.short	(.L_1911 - .L_1910)
.L_1910:
        /*0004*/ 	.word	0x00000082


	//----- nvinfo : EIATTR_KPARAM_INFO
	.align		4
.L_1911:
        /*0008*/ 	.byte	0x04, 0x17
        /*000a*/ 	.short	(.L_1913 - .L_1912)
.L_1912:
        /*000c*/ 	.word	0x00000000
        /*0010*/ 	.short	0x0001
        /*0012*/ 	.short	0x0008
        /*0014*/ 	.byte	0x00, 0xf0, 0xa1, 0x01


	//----- nvinfo : EIATTR_KPARAM_INFO
	.align		4
.L_1913:
        /*0018*/ 	.byte	0x04, 0x17
        /*001a*/ 	.short	(.L_1915 - .L_1914)
.L_1914:
        /*001c*/ 	.word	0x00000000
        /*0020*/ 	.short	0x0000
        /*0022*/ 	.short	0x0000
        /*0024*/ 	.byte	0x00, 0xf0, 0x21, 0x00


	//----- nvinfo : EIATTR_SPARSE_MMA_MASK
	.align		4
.L_1915:
        /*0028*/ 	.byte	0x03, 0x50
        /*002a*/ 	.short	0x0000


	//----- nvinfo : EIATTR_MAXREG_COUNT
	.align		4
        /*002c*/ 	.byte	0x03, 0x1b
        /*002e*/ 	.short	0x00ff


	//----- nvinfo : EIATTR_MERCURY_ISA_VERSION
	.align		4
        /*0030*/ 	.byte	0x03, 0x5f
        /*0032*/ 	.short	0x0101


	//----- nvinfo : EIATTR_EXIT_INSTR_OFFSETS
	.align		4
        /*0034*/ 	.byte	0x04, 0x1c
        /*0036*/ 	.short	(.L_1917 - .L_1916)


	//   ....[0]....
.L_1916:
        /*0038*/ 	.word	0x00000100


	//   ....[1]....
        /*003c*/ 	.word	0x00000d70


	//   ....[2]....
        /*0040*/ 	.word	0x000018b0


	//   ....[3]....
        /*0044*/ 	.word	0x00001920


	//   ....[4]....
        /*0048*/ 	.word	0x00003070


	//----- nvinfo : EIATTR_MAX_THREADS
	.align		4
.L_1917:
        /*004c*/ 	.byte	0x04, 0x05
        /*004e*/ 	.short	(.L_1919 - .L_1918)
.L_1918:
        /*0050*/ 	.word	0x00000100
        /*0054*/ 	.word	0x00000001
        /*0058*/ 	.word	0x00000001


	//----- nvinfo : EIATTR_CRS_STACK_SIZE
	.align		4
.L_1919:
        /*005c*/ 	.byte	0x04, 0x1e
        /*005e*/ 	.short	(.L_1921 - .L_1920)
.L_1920:
        /*0060*/ 	.word	0x00000000


	//----- nvinfo : EIATTR_CBANK_PARAM_SIZE
	.align		4
.L_1921:
        /*0064*/ 	.byte	0x03, 0x19
        /*0066*/ 	.short	0x0070


	//----- nvinfo : EIATTR_PARAM_CBANK
	.align		4
        /*0068*/ 	.byte	0x04, 0x0a
        /*006a*/ 	.short	(.L_1923 - .L_1922)
	.align		4
.L_1922:
        /*006c*/ 	.word	index@(.nv.constant0._ZN3cub17CUB_300001_SM_9006detail8for_each13static_kernelINS2_12policy_hub_t12policy_500_tElNS2_12op_wrapper_tIlZZZZZN2at6native36add_out_dense_sparse_compressed_cudaERNS7_6TensorERKS9_SC_RKN3c106ScalarEENKUlvE_clEvENKUlvE_clEvENKUlvE_clEvENKUlvE0_clEvEUllE_N6thrust23THRUST_300001_SM_900_NS17counting_iteratorIlNSN_11use_defaultESP_SP_EEEEEEvT0_T1_)
        /*0070*/ 	.short	0x0210
        /*0072*/ 	.short	0x0070


	//----- nvinfo : EIATTR_SW_WAR
	.align		4
.L_1923:
        /*0074*/ 	.byte	0x04, 0x36
        /*0076*/ 	.short	(.L_1925 - .L_1924)
.L_1924:
        /*0078*/ 	.word	0x00000008
.L_1925:


//--------------------- .nv.info._ZN3cub17CUB_300001_SM_9006detail8for_each13static_kernelINS2_12policy_hub_t12policy_500_tElNS2_12op_wrapper_tIlZZZZZN2at6native36add_out_dense_sparse_compressed_cudaERNS7_6TensorERKS9_SC_RKN3c106ScalarEENKUlvE_clEvENKUlvE_clEvENKUlvE_clEvENKUlvE_clEvEUllE_N6thrust23THRUST_300001_SM_900_NS17counting_iteratorIlNSN_11use_defaultESP_SP_EEEEEEvT0_T1_ --------------------------
	.section	.nv.info._ZN3cub17CUB_300001_SM_9006detail8for_each13static_kernelINS2_12policy_hub_t12policy_500_tElNS2_12op_wrapper_tIlZZZZZN2at6native36add_out_dense_sparse_compressed_cudaERNS7_6TensorERKS9_SC_RKN3c106ScalarEENKUlvE_clEvENKUlvE_clEvENKUlvE_clEvENKUlvE_clEvEUllE_N6thrust23THRUST_300001_SM_900_NS17counting_iteratorIlNSN_11use_defaultESP_SP_EEEEEEvT0_T1_,"",@"SHT_CUDA_INFO"
	.sectionflags	@""
	.align	4


	//----- nvinfo : EIATTR_CUDA_API_VERSION
	.align		4
        /*0000*/ 	.byte	0x04, 0x37
        /*0002*/ 	.short	(.L_1927 - .L_1926)
.L_1926:
        /*0004*/ 	.word	0x00000082


	//----- nvinfo : EIATTR_KPARAM_INFO
	.align		4
.L_1927:
        /*0008*/ 	.byte	0x04, 0x17
        /*000a*/ 	.short	(.L_1929 - .L_1928)
.L_1928:
        /*000c*/ 	.word	0x00000000
        /*0010*/ 	.short	0x0001
        /*0012*/ 	.short	0x0008
        /*0014*/ 	.byte	0x00, 0xf0, 0xa1, 0x01


	//----- nvinfo : EIATTR_KPARAM_INFO
	.align		4
.L_1929:
        /*0018*/ 	.byte	0x04, 0x17
        /*001a*/ 	.short	(.L_1931 - .L_1930)
.L_1930:
        /*001c*/ 	.word	0x00000000
        /*0020*/ 	.short	0x0000
        /*0022*/ 	.short	0x0000
        /*0024*/ 	.byte	0x00, 0xf0, 0x21, 0x00


	//----- nvinfo : EIATTR_SPARSE_MMA_MASK
	.align		4
.L_1931:
        /*0028*/ 	.byte	0x03, 0x50
        /*002a*/ 	.short	0x0000


	//----- nvinfo : EIATTR_MAXREG_COUNT
	.align		4
        /*002c*/ 	.byte	0x03, 0x1b
        /*002e*/ 	.short	0x00ff


	//----- nvinfo : EIATTR_MERCURY_ISA_VERSION
	.align		4
        /*0030*/ 	.byte	0x03, 0x5f
        /*0032*/ 	.short	0x0101


	//----- nvinfo : EIATTR_EXIT_INSTR_OFFSETS
	.align		4
        /*0034*/ 	.byte	0x04, 0x1c
        /*0036*/ 	.short	(.L_1933 - .L_1932)


	//   ....[0]....
.L_1932:
        /*0038*/ 	.word	0x00000100


	//   ....[1]....
        /*003c*/ 	.word	0x00000ca0


	//   ....[2]....
        /*0040*/ 	.word	0x00001760


	//   ....[3]....
        /*0044*/ 	.word	0x000017d0


	//   ....[4]....
        /*0048*/ 	.word	0x00002e10


	//----- nvinfo : EIATTR_MAX_THREADS
	.align		4
.L_1933:
        /*004c*/ 	.byte	0x04, 0x05
        /*004e*/ 	.short	(.L_1935 - .L_1934)
.L_1934:
        /*0050*/ 	.word	0x00000100
        /*0054*/ 	.word	0x00000001
        /*0058*/ 	.word	0x00000001


	//----- nvinfo : EIATTR_CRS_STACK_SIZE
	.align		4
.L_1935:
        /*005c*/ 	.byte	0x04, 0x1e
        /*005e*/ 	.short	(.L_1937 - .L_1936)
.L_1936:
        /*0060*/ 	.word	0x00000000


	//----- nvinfo : EIATTR_CBANK_PARAM_SIZE
	.align		4
.L_1937:
        /*0064*/ 	.byte	0x03, 0x19
        /*0066*/ 	.short	0x0070


	//----- nvinfo : EIATTR_PARAM_CBANK
	.align		4
        /*0068*/ 	.byte	0x04, 0x0a
        /*006a*/ 	.short	(.L_1939 - .L_1938)
	.align		4
.L_1938:
        /*006c*/ 	.word	index@(.nv.constant0._ZN3cub17CUB_300001_SM_9006detail8for_each13static_kernelINS2_12policy_hub_t12policy_500_tElNS2_12op_wrapper_tIlZZZZZN2at6native36add_out_dense_sparse_compressed_cudaERNS7_6TensorERKS9_SC_RKN3c106ScalarEENKUlvE_clEvENKUlvE_clEvENKUlvE_clEvENKUlvE_clEvEUllE_N6thrust23THRUST_300001_SM_900_NS17counting_iteratorIlNSN_11use_defaultESP_SP_EEEEEEvT0_T1_)
        /*0070*/ 	.short	0x0210
        /*0072*/ 	.short	0x0070


	//----- nvinfo : EIATTR_SW_WAR
	.align		4
.L_1939:
        /*0074*/ 	.byte	0x04, 0x36
        /*0076*/ 	.short	(.L_1941 - .L_1940)
.L_1940:
        /*0078*/ 	.word	0x00000008
.L_1941:


//--------------------- .nv.info._ZN3cub17CUB_300001_SM_9006detail11EmptyKernelIvEEvv --------------------------
	.section	.nv.info._ZN3cub17CUB_300001_SM_9006detail11EmptyKernelIvEEvv,"",@"SHT_CUDA_INFO"
	.sectionflags	@""
	.align	4


	//----- nvinfo : EIATTR_CUDA_API_VERSION
	.align		4
        /*0000*/ 	.byte	0x04, 0x37
        /*0002*/ 	.short	(.L_1943 - .L_1942)
.L_1942:
        /*0004*/ 	.word	0x00000082


	//----- nvinfo : EIATTR_SPARSE_MMA_MASK
	.align		4
.L_1943:
        /*0008*/ 	.byte	0x03, 0x50
        /*000a*/ 	.short	0x0000


	//----- nvinfo : EIATTR_MAXREG_COUNT
	.align		4
        /*000c*/ 	.byte	0x03, 0x1b
        /*000e*/ 	.short	0x00ff


	//----- nvinfo : EIATTR_MERCURY_ISA_VERSION
	.align		4
        /*0010*/ 	.byte	0x03, 0x5f
        /*0012*/ 	.short	0x0101


	//----- nvinfo : EIATTR_EXIT_INSTR_OFFSETS
	.align		4
        /*0014*/ 	.byte	0x04, 0x1c
        /*0016*/ 	.short	(.L_1945 - .L_1944)


	//   ....[0]....
.L_1944:
        /*0018*/ 	.word	0x00000010


	//----- nvinfo : EIATTR_SW_WAR
	.align		4
.L_1945:
        /*001c*/ 	.byte	0x04, 0x36
        /*001e*/ 	.short	(.L_1947 - .L_1946)
.L_1946:
        /*0020*/ 	.word	0x00000008
.L_1947:


//--------------------- .nv.info._ZN2at6native55_GLOBAL__N__0955718d_22_SparseCsrTensorMath_cu_868dd54534reduce_sparse_csr_dim1_cuda_kernelIN3c108BFloat16ElNS1_14ReductionMulOpIS4_EEfEEvPT2_PKT_PKT0_SE_lT1_ --------------------------
	.section	.nv.info._ZN2at6native55_GLOBAL__N__0955718d_22_SparseCsrTensorMath_cu_868dd54534reduce_sparse_csr_dim1_cuda_kernelIN3c108BFloat16ElNS1_14ReductionMulOpIS4_EEfEEvPT2_PKT_PKT0_SE_lT1_,"",@"SHT_CUDA_INFO"
	.sectionflags	@""
	.align	4


	//----- nvinfo : EIATTR_CUDA_API_VERSION
	.align		4
        /*0000*/ 	.byte	0x04, 0x37
        /*0002*/ 	.short	(.L_1949 - .L_1948)
.L_1948:
        /*0004*/ 	.word	0x00000082


	//----- nvinfo : EIATTR_KPARAM_INFO
	.align		4
.L_1949:
        /*0008*/ 	.byte	0x04, 0x17
        /*000a*/ 	.short	(.L_1951 - .L_1950)
.L_1950:
        /*000c*/ 	.word	0x00000000
        /*0010*/ 	.short	0x0005
        /*0012*/ 	.short	0x0028
        /*0014*/ 	.byte	0x00, 0xf0, 0x05, 0x00


	//----- nvinfo : EIATTR_KPARAM_INFO
	.align		4
.L_1951:
        /*0018*/ 	.byte	0x04, 0x17
        /*001a*/ 	.short	(.L_1953 - .L_1952)
.L_1952:
        /*001c*/ 	.word	0x00000000
        /*0020*/ 	.short	0x0004
        /*0022*/ 	.short	0x0020
        /*0024*/ 	.byte	0x00, 0xf0, 0x21, 0x00


	//----- nvinfo : EIATTR_KPARAM_INFO
	.align		4
.L_1953:
        /*0028*/ 	.byte	0x04, 0x17
        /*002a*/ 	.short	(.L_1955 - .L_1954)
.L_1954:
        /*002c*/ 	.word	0x00000000
        /*0030*/ 	.short	0x0003
        /*0032*/ 	.short	0x0018
        /*0034*/ 	.byte	0x00, 0xf0, 0x21, 0x00


	//----- nvinfo : EIATTR_KPARAM_INFO
	.align		4
.L_1955:
        /*0038*/ 	.byte	0x04, 0x17
        /*003a*/ 	.short	(.L_1957 - .L_1956)
.L_1956:
        /*003c*/ 	.word	0x00000000
        /*0040*/ 	.short	0x0002
        /*0042*/ 	.short	0x0010
        /*0044*/ 	.byte	0x00, 0xf0, 0x21, 0x00


	//----- nvinfo : EIATTR_KPARAM_INFO
	.align		4
.L_1957:
        /*0048*/ 	.byte	0x04, 0x17
        /*004a*/ 	.short	(.L_1959 - .L_1958)
.L_1958:
        /*004c*/ 	.word	0x00000000
        /*0050*/ 	.short	0x0001
        /*0052*/ 	.short	0x0008
        /*0054*/ 	.byte	0x00, 0xf0, 0x21, 0x00


	//----- nvinfo : EIATTR_KPARAM_INFO
	.align		4
.L_1959:
        /*0058*/ 	.byte	0x04, 0x17
        /*005a*/ 	.short	(.L_1961 - .L_1960)
.L_1960:
        /*005c*/ 	.word	0x00000000
        /*0060*/ 	.short	0x0000
        /*0062*/ 	.short	0x0000
        /*0064*/ 	.byte	0x00, 0xf0, 0x21, 0x00


	//----- nvinfo : EIATTR_SPARSE_MMA_MASK
	.align		4
.L_1961:
        /*0068*/ 	.byte	0x03, 0x50
        /*006a*/ 	.short	0x0000


	//----- nvinfo : EIATTR_MAXREG_COUNT
	.align		4
        /*006c*/ 	.byte	0x03, 0x1b
        /*006e*/ 	.short	0x00ff


	//----- nvinfo : EIATTR_MERCURY_ISA_VERSION
	.align		4
        /*0070*/ 	.byte	0x03, 0x5f
        /*0072*/ 	.short	0x0101


	//----- nvinfo : EIATTR_EXIT_INSTR_OFFSETS
	.align		4
        /*0074*/ 	.byte	0x04, 0x1c
        /*0076*/ 	.short	(.L_1963 - .L_1962)


	//   ....[0]....
.L_1962:
        /*0078*/ 	.word	0x00000080


	//   ....[1]....
        /*007c*/ 	.word	0x00000130


	//   ....[2]....
        /*0080*/ 	.word	0x000016f0


	//----- nvinfo : EIATTR_CRS_STACK_SIZE
	.align		4
.L_1963:
        /*0084*/ 	.byte	0x04, 0x1e
        /*0086*/ 	.short	(.L_1965 - .L_1964)
.L_1964:
        /*0088*/ 	.word	0x00000000


	//----- nvinfo : EIATTR_CBANK_PARAM_SIZE
	.align		4
.L_1965:
        /*008c*/ 	.byte	0x03, 0x19
        /*008e*/ 	.short	0x0029


	//----- nvinfo : EIATTR_PARAM_CBANK
	.align		4
        /*0090*/ 	.byte	0x04, 0x0a
        /*0092*/ 	.short	(.L_1967 - .L_1966)
	.align		4
.L_1966:
        /*0094*/ 	.word	index@(.nv.constant0._ZN2at6native55_GLOBAL__N__0955718d_22_SparseCsrTensorMath_cu_868dd54534reduce_sparse_csr_dim1_cuda_kernelIN3c108BFloat16ElNS1_14ReductionMulOpIS4_EEfEEvPT2_PKT_PKT0_SE_lT1_)
        /*0098*/ 	.short	0x0210
        /*009a*/ 	.short	0x0029


	//----- nvinfo : EIATTR_SW_WAR
	.align		4
.L_1967:
        /*009c*/ 	.byte	0x04, 0x36
        /*009e*/ 	.short	(.L_1969 - .L_1968)
.L_1968:
        /*00a0*/ 	.word	0x00000008
.L_1969:


//--------------------- .nv.info._ZN2at6native55_GLOBAL__N__0955718d_22_SparseCsrTensorMath_cu_868dd54534reduce_sparse_csr_dim1_cuda_kernelIN3c108BFloat16EiNS1_14ReductionMulOpIS4_EEfEEvPT2_PKT_PKT0_SE_lT1_ --------------------------
	.section	.nv.info._ZN2at6native55_GLOBAL__N__0955718d_22_SparseCsrTensorMath_cu_868dd54534reduce_sparse_csr_dim1_cuda_kernelIN3c108BFloat16EiNS1_14ReductionMulOpIS4_EEfEEvPT2_PKT_PKT0_SE_lT1_,"",@"SHT_CUDA_INFO"
	.sectionflags	@""
	.align	4


	//----- nvinfo : EIATTR_CUDA_API_VERSION
	.align		4
        /*0000*/ 	.byte	0x04, 0x37
        /*0002*/ 	.short	(.L_1971 - .L_1970)
.L_1970:
        /*0004*/ 	.word	0x00000082


	//----- nvinfo : EIATTR_KPARAM_INFO
	.align		4
.L_1971:
        /*0008*/ 	.byte	0x04, 0x17
        /*000a*/ 	.short	(.L_1973 - .L_1972)
.L_1972:
        /*000c*/ 	.word	0x00000000
        /*0010*/ 	.short	0x0005
        /*0012*/ 	.short	0x0028
        /*0014*/ 	.byte	0x00, 0xf0, 0x05, 0x00


	//----- nvinfo : EIATTR_KPARAM_INFO
	.align		4
.L_1973:
        /*0018*/ 	.byte	0x04, 0x17
        /*001a*/ 	.short	(.L_1975 - .L_1974)
.L_1974:
        /*001c*/ 	.word	0x00000000
        /*0020*/ 	.short	0x0004
        /*0022*/ 	.short	0x0020
        /*0024*/ 	.byte	0x00, 0xf0, 0x21, 0x00


	//----- nvinfo : EIATTR_KPARAM_INFO
	.align		4
.L_1975:
        /*0028*/ 	.byte	0x04, 0x17
        /*002a*/ 	.short	(.L_1977 - .L_1976)
.L_1976:
        /*002c*/ 	.word	0x00000000
        /*0030*/ 	.short	0x0003
        /*0032*/ 	.short	0x0018
        /*0034*/ 	.byte	0x00, 0xf0, 0x21, 0x00


	//----- nvinfo : EIATTR_KPARAM_INFO
	.align		4
.L_1977:
        /*0038*/ 	.byte	0x04, 0x17
        /*003a*/ 	.short	(.L_1979 - .L_1978)
.L_1978:
        /*003c*/ 	.word	0x00000000
        /*0040*/ 	.short	0x0002
        /*0042*/ 	.short	0x0010
        /*0044*/ 	.byte	0x00, 0xf0, 0x21, 0x00


	//----- nvinfo : EIATTR_KPARAM_INFO
	.align		4
.L_1979:
        /*0048*/ 	.byte	0x04, 0x17
        /*004a*/ 	.short	(.L_1981 - .L_1980)
.L_1980:
        /*004c*/ 	.word	0x00000000
        /*0050*/ 	.short	0x0001
        /*0052*/ 	.short	0x0008
        /*0054*/ 	.byte	0x00, 0xf0, 0x21, 0x00


	//----- nvinfo : EIATTR_KPARAM_INFO
	.align		4
.L_1981:
        /*0058*/ 	.byte	0x04, 0x17
        /*005a*/ 	.short	(.L_1983 - .L_1982)
.L_1982:
        /*005c*/ 	.word	0x00000000
        /*0060*/ 	.short	0x0000
        /*0062*/ 	.short	0x0000
        /*0064*/ 	.byte	0x00, 0xf0, 0x21, 0x00


	//----- nvinfo : EIATTR_SPARSE_MMA_MASK
	.align		4
.L_1983:
        /*0068*/ 	.byte	0x03, 0x50
        /*006a*/ 	.short	0x0000


	//----- nvinfo : EIATTR_MAXREG_COUNT
	.align		4
        /*006c*/ 	.byte	0x03, 0x1b
        /*006e*/ 	.short	0x00ff


	//----- nvinfo : EIATTR_MERCURY_ISA_VERSION
	.align		4
        /*0070*/ 	.byte	0x03, 0x5f
        /*0072*/ 	.short	0x0101


	//----- nvinfo : EIATTR_EXIT_INSTR_OFFSETS
	.align		4
        /*0074*/ 	.byte	0x04, 0x1c
        /*0076*/ 	.short	(.L_1985 - .L_1984)


	//   ....[0]....
.L_1984:
        /*0078*/ 	.word	0x00000080


	//   ....[1]....
        /*007c*/ 	.word	0x00000120


	//   ....[2]....
        /*0080*/ 	.word	0x00001530


	//----- nvinfo : EIATTR_CRS_STACK_SIZE
	.align		4
.L_1985:
        /*0084*/ 	.byte	0x04, 0x1e
        /*0086*/ 	.short	(.L_1987 - .L_1986)
.L_1986:
        /*0088*/ 	.word	0x00000000


	//----- nvinfo : EIATTR_CBANK_PARAM_SIZE
	.align		4
.L_1987:
        /*008c*/ 	.byte	0x03, 0x19
        /*008e*/ 	.short	0x0029


	//----- nvinfo : EIATTR_PARAM_CBANK
	.align		4
        /*0090*/ 	.byte	0x04, 0x0a
        /*0092*/ 	.short	(.L_1989 - .L_1988)
	.align		4
.L_1988:
        /*0094*/ 	.word	index@(.nv.constant0._ZN2at6native55_GLOBAL__N__0955718d_22_SparseCsrTensorMath_cu_868dd54534reduce_sparse_csr_dim1_cuda_kernelIN3c108BFloat16EiNS1_14ReductionMulOpIS4_EEfEEvPT2_PKT_PKT0_SE_lT1_)
        /*0098*/ 	.short	0x0210
        /*009a*/ 	.short	0x0029


	//----- nvinfo : EIATTR_SW_WAR
	.align		4
.L_1989:
        /*009c*/ 	.byte	0x04, 0x36
        /*009e*/ 	.short	(.L_1991 - .L_1990)
.L_1990:
        /*00a0*/ 	.word	0x00000008
.L_1991:


//--------------------- .nv.info._ZN2at6native55_GLOBAL__N__0955718d_22_SparseCsrTensorMath_cu_868dd54534reduce_sparse_csr_dim0_cuda_kernelIN3c108BFloat16ElNS1_14ReductionMulOpIS4_EEfEEvPT2_PKT0_lPKT_SB_lT1_ --------------------------
	.section	.nv.info._ZN2at6native55_GLOBAL__N__0955718d_22_SparseCsrTensorMath_cu_868dd54534reduce_sparse_csr_dim0_cuda_kernelIN3c108BFloat16ElNS1_14ReductionMulOpIS4_EEfEEvPT2_PKT0_lPKT_SB_lT1_,"",@"SHT_CUDA_INFO"
	.sectionflags	@""
	.align	4


	//----- nvinfo : EIATTR_CUDA_API_VERSION
	.align		4
        /*0000*/ 	.byte	0x04, 0x37
        /*0002*/ 	.short	(.L_1993 - .L_1992)
.L_1992:
        /*0004*/ 	.word	0x00000082


	//----- nvinfo : EIATTR_KPARAM_INFO
	.align		4
.L_1993:
        /*0008*/ 	.byte	0x04, 0x17
        /*000a*/ 	.short	(.L_1995 - .L_1994)
.L_1994:
        /*000c*/ 	.word	0x00000000
        /*0010*/ 	.short	0x0006
        /*0012*/ 	.short	0x0030
        /*0014*/ 	.byte	0x00, 0xf0, 0x05, 0x00


	//----- nvinfo : EIATTR_KPARAM_INFO
	.align		4
.L_1995:
        /*0018*/ 	.byte	0x04, 0x17
        /*001a*/ 	.short	(.L_1997 - .L_1996)
.L_1996:
        /*001c*/ 	.word	0x00000000
        /*0020*/ 	.short	0x0005
        /*0022*/ 	.short	0x0028
        /*0024*/ 	.byte	0x00, 0xf0, 0x21, 0x00


	//----- nvinfo : EIATTR_KPARAM_INFO
	.align		4
.L_1997:
        /*0028*/ 	.byte	0x04, 0x17
        /*002a*/ 	.short	(.L_1999 - .L_1998)
.L_1998:
        /*002c*/ 	.word	0x00000000
        /*0030*/ 	.short	0x0004
        /*0032*/ 	.short	0x0020
        /*0034*/ 	.byte	0x00, 0xf0, 0x21, 0x00


	//----- nvinfo : EIATTR_KPARAM_INFO
	.align		4
.L_1999:
        /*0038*/ 	.byte	0x04, 0x17
        /*003a*/ 	.short	(.L_2001 - .L_2000)
.L_2000:
        /*003c*/ 	.word	0x00000000
        /*0040*/ 	.short	0x0003
        /*0042*/ 	.short	0x0018
        /*0044*/ 	.byte	0x00, 0xf0, 0x21, 0x00


	//----- nvinfo : EIATTR_KPARAM_INFO
	.align		4
.L_2001:
        /*0048*/ 	.byte	0x04, 0x17
        /*004a*/ 	.short	(.L_2003 - .L_2002)
.L_2002:
        /*004c*/ 	.word	0x00000000
        /*0050*/ 	.short	0x0002
        /*0052*/ 	.short	0x0010
        /*0054*/ 	.byte	0x00, 0xf0, 0x21, 0x00


	//----- nvinfo : EIATTR_KPARAM_INFO
	.align		4
.L_2003:
        /*0058*/ 	.byte	0x04, 0x17
        /*005a*/ 	.short	(.L_2005 - .L_2004)
.L_2004:
        /*005c*/ 	.word	0x00000000
        /*0060*/ 	.short	0x0001
        /*0062*/ 	.short	0x0008
        /*0064*/ 	.byte	0x00, 0xf0, 0x21, 0x00


	//----- nvinfo : EIATTR_KPARAM_INFO
	.align		4
.L_2005:
        /*0068*/ 	.byte	0x04, 0x17
        /*006a*/ 	.short	(.L_2007 - .L_2006)
.L_2006:
        /*006c*/ 	.word	0x00000000
        /*0070*/ 	.short	0x0000
        /*0072*/ 	.short	0x0000
        /*0074*/ 	.byte	0x00, 0xf0, 0x21, 0x00


	//----- nvinfo : EIATTR_SPARSE_MMA_MASK
	.align		4
.L_2007:
        /*0078*/ 	.byte	0x03, 0x50
        /*007a*/ 	.short	0x0000


	//----- nvinfo : EIATTR_MAXREG_COUNT
	.align		4
        /*007c*/ 	.byte	0x03, 0x1b
        /*007e*/ 	.short	0x00ff


	//----- nvinfo : EIATTR_MERCURY_ISA_VERSION
	.align		4
        /*0080*/ 	.byte	0x03, 0x5f
        /*0082*/ 	.short	0x0101


	//----- nvinfo : EIATTR_EXIT_INSTR_OFFSETS
	.align		4
        /*0084*/ 	.byte	0x04, 0x1c
        /*0086*/ 	.short	(.L_2009 - .L_2008)


	//   ....[0]....
.L_2008:
        /*0088*/ 	.word	0x00000080


	//   ....[1]....
        /*008c*/ 	.word	0x000008c0


	//----- nvinfo : EIATTR_CBANK_PARAM_SIZE
	.align		4
.L_2009:
        /*0090*/ 	.byte	0x03, 0x19
        /*0092*/ 	.short	0x0031


	//----- nvinfo : EIATTR_PARAM_CBANK
	.align		4
        /*0094*/ 	.byte	0x04, 0x0a
        /*0096*/ 	.short	(.L_2011 - .L_2010)
	.align		4
.L_2010:
        /*0098*/ 	.word	index@(.nv.constant0._ZN2at6native55_GLOBAL__N__0955718d_22_SparseCsrTensorMath_cu_868dd54534reduce_sparse_csr_dim0_cuda_kernelIN3c108BFloat16ElNS1_14ReductionMulOpIS4_EEfEEvPT2_PKT0_lPKT_SB_lT1_)
        /*009c*/ 	.short	0x0210
        /*009e*/ 	.short	0x0031


	//----- nvinfo : EIATTR_SW_WAR
	.align		4
.L_2011:
        /*00a0*/ 	.byte	0x04, 0x36
        /*00a2*/ 	.short	(.L_2013 - .L_2012)
.L_2012:
        /*00a4*/ 	.word	0x00000008
.L_2013:


//--------------------- .nv.info._ZN2at6native55_GLOBAL__N__0955718d_22_SparseCsrTensorMath_cu_868dd54534reduce_sparse_csr_dim0_cuda_kernelIN3c108BFloat16EiNS1_14ReductionMulOpIS4_EEfEEvPT2_PKT0_lPKT_SB_lT1_ --------------------------
	.section	.nv.info._ZN2at6native55_GLOBAL__N__0955718d_22_SparseCsrTensorMath_cu_868dd54534reduce_sparse_csr_dim0_cuda_kernelIN3c108BFloat16EiNS1_14ReductionMulOpIS4_EEfEEvPT2_PKT0_lPKT_SB_lT1_,"",@"SHT_CUDA_INFO"
	.sectionflags	@""
	.align	4


	//----- nvinfo : EIATTR_CUDA_API_VERSION
	.align		4
        /*0000*/ 	.byte	0x04, 0x37
        /*0002*/ 	.short	(.L_2015 - .L_2014)
.L_2014:
        /*0004*/ 	.word	0x00000082


	//----- nvinfo : EIATTR_KPARAM_INFO
	.align		4
.L_2015:
        /*0008*/ 	.byte	0x04, 0x17
        /*000a*/ 	.short	(.L_2017 - .L_2016)
.L_2016:
        /*000c*/ 	.word	0x00000000
        /*0010*/ 	.short	0x0006
        /*0012*/ 	.short	0x0030
        /*0014*/ 	.byte	0x00, 0xf0, 0x05, 0x00


	//----- nvinfo : EIATTR_KPARAM_INFO
	.align		4
.L_2017:
        /*0018*/ 	.byte	0x04, 0x17
        /*001a*/ 	.short	(.L_2019 - .L_2018)
.L_2018:
        /*001c*/ 	.word	0x00000000
        /*0020*/ 	.short	0x0005
        /*0022*/ 	.short	0x0028
        /*0024*/ 	.byte	0x00, 0xf0, 0x21, 0x00


	//----- nvinfo : EIATTR_KPARAM_INFO
	.align		4
.L_2019:
        /*0028*/ 	.byte	0x04, 0x17
        /*002a*/ 	.short	(.L_2021 - .L_2020)
.L_2020:
        /*002c*/ 	.word	0x00000000
        /*0030*/ 	.short	0x0004
        /*0032*/ 	.short	0x0020
        /*0034*/ 	.byte	0x00, 0xf0, 0x21, 0x00


	//----- nvinfo : EIATTR_KPARAM_INFO
	.align		4
.L_2021:
        /*0038*/ 	.byte	0x04, 0x17
        /*003a*/ 	.short	(.L_2023 - .L_2022)
.L_2022:
        /*003c*/ 	.word	0x00000000
        /*0040*/ 	.short	0x0003
        /*0042*/ 	.short	0x0018
        /*0044*/ 	.byte	0x00, 0xf0, 0x21, 0x00


	//----- nvinfo : EIATTR_KPARAM_INFO
	.align		4
.L_2023:
        /*0048*/ 	.byte	0x04, 0x17
        /*004a*/ 	.short	(.L_2025 - .L_2024)
.L_2024:
        /*004c*/ 	.word	0x00000000
        /*0050*/ 	.short	0x0002
        /*0052*/ 	.short	0x0010
        /*0054*/ 	.byte	0x00, 0xf0, 0x21, 0x00


	//----- nvinfo : EIATTR_KPARAM_INFO
	.align		4
.L_2025:
        /*0058*/ 	.byte	0x04, 0x17
        /*005a*/ 	.short	(.L_2027 - .L_2026)
.L_2026:
        /*005c*/ 	.word	0x00000000
        /*0060*/ 	.short	0x0001
        /*0062*/ 	.short	0x0008
        /*0064*/ 	.byte	0x00, 0xf0, 0x21, 0x00


	//----- nvinfo : EIATTR_KPARAM_INFO
	.align		4
.L_2027:
        /*0068*/ 	.byte	0x04, 0x17
        /*006a*/ 	.short	(.L_2029 - .L_2028)
.L_2028:
        /*006c*/ 	.word	0x00000000
        /*0070*/ 	.short	0x0000
        /*0072*/ 	.short	0x0000
        /*0074*/ 	.byte	0x00, 0xf0, 0x21, 0x00


	//----- nvinfo : EIATTR_SPARSE_MMA_MASK
	.align		4
.L_2029:
        /*0078*/ 	.byte	0x03, 0x50
        /*007a*/ 	.short	0x0000


	//----- nvinfo : EIATTR_MAXREG_COUNT
	.align		4
        /*007c*/ 	.byte	0x03, 0x1b
        /*007e*/ 	.short	0x00ff


	//----- nvinfo : EIATTR_MERCURY_ISA_VERSION
	.align		4
        /*0080*/ 	.byte	0x03, 0x5f
        /*0082*/ 	.short	0x0101


	//----- nvinfo : EIATTR_EXIT_INSTR_OFFSETS
	.align		4
        /*0084*/ 	.byte	0x04, 0x1c
        /*0086*/ 	.short	(.L_2031 - .L_2030)


	//   ....[0]....
.L_2030:
        /*0088*/ 	.word	0x00000080


	//   ....[1]....
        /*008c*/ 	.word	0x00000880


	//----- nvinfo : EIATTR_CBANK_PARAM_SIZE
	.align		4
.L_2031:
        /*0090*/ 	.byte	0x03, 0x19
        /*0092*/ 	.short	0x0031


	//----- nvinfo : EIATTR_PARAM_CBANK
	.align		4
        /*0094*/ 	.byte	0x04, 0x0a
        /*0096*/ 	.short	(.L_2033 - .L_2032)
	.align		4
.L_2032:
        /*0098*/ 	.word	index@(.nv.constant0._ZN2at6native55_GLOBAL__N__0955718d_22_SparseCsrTensorMath_cu_868dd54534reduce_sparse_csr_dim0_cuda_kernelIN3c108BFloat16EiNS1_14ReductionMulOpIS4_EEfEEvPT2_PKT0_lPKT_SB_lT1_)
        /*009c*/ 	.short	0x0210
        /*009e*/ 	.short	0x0031


	//----- nvinfo : EIATTR_SW_WAR
	.align		4
.L_2033:
        /*00a0*/ 	.byte	0x04, 0x36
        /*00a2*/ 	.short	(.L_2035 - .L_2034)
.L_2034:
        /*00a4*/ 	.word	0x00000008
.L_2035:


//--------------------- .nv.info._ZN2at6native55_GLOBAL__N__0955718d_22_SparseCsrTensorMath_cu_868dd54534reduce_sparse_csr_dim1_cuda_kernelIN3c104HalfElNS1_14ReductionMulOpIS4_EEfEEvPT2_PKT_PKT0_SE_lT1_ --------------------------
	.section	.nv.info._ZN2at6native55_GLOBAL__N__0955718d_22_SparseCsrTensorMath_cu_868dd54534reduce_sparse_csr_dim1_cuda_kernelIN3c104HalfElNS1_14ReductionMulOpIS4_EEfEEvPT2_PKT_PKT0_SE_lT1_,"",@"SHT_CUDA_INFO"
	.sectionflags	@""
	.align	4


	//----- nvinfo : EIATTR_CUDA_API_VERSION
	.align		4
        /*0000*/ 	.byte	0x04, 0x37
        /*0002*/ 	.short	(.L_2037 - .L_2036)
.L_2036:
        /*0004*/ 	.word	0x00000082


	//----- nvinfo : EIATTR_KPARAM_INFO
	.align		4
.L_2037:
        /*0008*/ 	.byte	0x04, 0x17
        /*000a*/ 	.short	(.L_2039 - .L_2038)
.L_2038:
        /*000c*/ 	.word	0x00000000
        /*0010*/ 	.short	0x0005
        /*0012*/ 	.short	0x0028
        /*0014*/ 	.byte	0x00, 0xf0, 0x05, 0x00


	//----- nvinfo : EIATTR_KPARAM_INFO
	.align		4
.L_2039:
        /*0018*/ 	.byte	0x04, 0x17
        /*001a*/ 	.short	(.L_2041 - .L_2040)
.L_2040:
        /*001c*/ 	.word	0x00000000
        /*0020*/ 	.short	0x0004
        /*0022*/ 	.short	0x0020
        /*0024*/ 	.byte	0x00, 0xf0, 0x21, 0x00


	//----- nvinfo : EIATTR_KPARAM_INFO
	.align		4
.L_2041:
        /*0028*/ 	.byte	0x04, 0x17
        /*002a*/ 	.short	(.L_2043 - .L_2042)
.L_2042:
        /*002c*/ 	.word	0x00000000
        /*0030*/ 	.short	0x0003
        /*0032*/ 	.short	0x0018
        /*0034*/ 	.byte	0x00, 0xf0, 0x21, 0x00


	//----- nvinfo : EIATTR_KPARAM_INFO
	.align		4
.L_2043:
        /*0038*/ 	.byte	0x04, 0x17
        /*003a*/ 	.short	(.L_2045 - .L_2044)
.L_2044:
        /*003c*/ 	.word	0x00000000
        /*0040*/ 	.short	0x0002
        /*0042*/ 	.short	0x0010
        /*0044*/ 	.byte	0x00, 0xf0, 0x21, 0x00


	//----- nvinfo : EIATTR_KPARAM_INFO
	.align		4
.L_2045:
        /*0048*/ 	.byte	0x04, 0x17
        /*004a*/ 	.short	(.L_2047 - .L_2046)
.L_2046:
        /*004c*/ 	.word	0x00000000
        /*0050*/ 	.short	0x0001
        /*0052*/ 	.short	0x0008
        /*0054*/ 	.byte	0x00, 0xf0, 0x21, 0x00


	//----- nvinfo : EIATTR_KPARAM_INFO
	.align		4
.L_2047:
        /*0058*/ 	.byte	0x04, 0x17
        /*005a*/ 	.short	(.L_2049 - .L_2048)
.L_2048:
        /*005c*/ 	.word	0x00000000
        /*0060*/ 	.short	0x0000
        /*0062*/ 	.short	0x0000
        /*0064*/ 	.byte	0x00, 0xf0, 0x21, 0x00


	//----- nvinfo : EIATTR_SPARSE_MMA_MASK
	.align		4
.L_2049:
        /*0068*/ 	.byte	0x03, 0x50
        /*006a*/ 	.short	0x0000


	//----- nvinfo : EIATTR_MAXREG_COUNT
	.align		4
        /*006c*/ 	.byte	0x03, 0x1b
        /*006e*/ 	.short	0x00ff


	//----- nvinfo : EIATTR_MERCURY_ISA_VERSION
	.align		4
        /*0070*/ 	.byte	0x03, 0x5f
        /*0072*/ 	.short	0x0101


	//----- nvinfo : EIATTR_EXIT_INSTR_OFFSETS
	.align		4
        /*0074*/ 	.byte	0x04, 0x1c
        /*0076*/ 	.short	(.L_2051 - .L_2050)


	//   ....[0]....
.L_2050:
        /*0078*/ 	.word	0x00000080


	//   ....[1]....
        /*007c*/ 	.word	0x00000130


	//   ....[2]....
        /*0080*/ 	.word	0x00001540


	//----- nvinfo : EIATTR_CRS_STACK_SIZE
	.align		4
.L_2051:
        /*0084*/ 	.byte	0x04, 0x1e
        /*0086*/ 	.short	(.L_2053 - .L_2052)
.L_2052:
        /*0088*/ 	.word	0x00000000


	//----- nvinfo : EIATTR_CBANK_PARAM_SIZE
	.align		4
.L_2053:
        /*008c*/ 	.byte	0x03, 0x19
        /*008e*/ 	.short	0x0029


	//----- nvinfo : EIATTR_PARAM_CBANK
	.align		4
        /*0090*/ 	.byte	0x04, 0x0a
        /*0092*/ 	.short	(.L_2055 - .L_2054)
	.align		4
.L_2054:
        /*0094*/ 	.word	index@(.nv.constant0._ZN2at6native55_GLOBAL__N__0955718d_22_SparseCsrTensorMath_cu_868dd54534reduce_sparse_csr_dim1_cuda_kernelIN3c104HalfElNS1_14ReductionMulOpIS4_EEfEEvPT2_PKT_PKT0_SE_lT1_)
        /*0098*/ 	.short	0x0210
        /*009a*/ 	.short	0x0029


	//----- nvinfo : EIATTR_SW_WAR
	.align		4
.L_2055:
        /*009c*/ 	.byte	0x04, 0x36
        /*009e*/ 	.short	(.L_2057 - .L_2056)
.L_2056:
        /*00a0*/ 	.word	0x00000008
.L_2057:


//--------------------- .nv.info._ZN2at6native55_GLOBAL__N__0955718d_22_SparseCsrTensorMath_cu_868dd54534reduce_sparse_csr_dim1_cuda_kernelIN3c104HalfEiNS1_14ReductionMulOpIS4_EEfEEvPT2_PKT_PKT0_SE_lT1_ --------------------------
	.section	.nv.info._ZN2at6native55_GLOBAL__N__0955718d_22_SparseCsrTensorMath_cu_868dd54534reduce_sparse_csr_dim1_cuda_kernelIN3c104HalfEiNS1_14ReductionMulOpIS4_EEfEEvPT2_PKT_PKT0_SE_lT1_,"",@"SHT_CUDA_INFO"
	.sectionflags	@""
	.align	4


	//----- nvinfo : EIATTR_CUDA_API_VERSION
	.align		4
        /*0000*/ 	.byte	0x04, 0x37
        /*0002*/ 	.short	(.L_2059 - .L_2058)
.L_2058:
        /*0004*/ 	.word	0x00000082


	//----- nvinfo : EIATTR_KPARAM_INFO
	.align		4
.L_2059:
        /*0008*/ 	.byte	0x04, 0x17
        /*000a*/ 	.short	(.L_2061 - .L_2060)
.L_2060:
        /*000c*/ 	.word	0x00000000
        /*0010*/ 	.short	0x0005
        /*0012*/ 	.short	0x0028
        /*0014*/ 	.byte	0x00, 0xf0, 0x05, 0x00


	//----- nvinfo : EIATTR_KPARAM_INFO
	.align		4
.L_2061:
        /*0018*/ 	.byte	0x04, 0x17
        /*001a*/ 	.short	(.L_2063 - .L_2062)
.L_2062:
        /*001c*/ 	.word	0x00000000
        /*0020*/ 	.short	0x0004
        /*0022*/ 	.short	0x0020
        /*0024*/ 	.byte	0x00, 0xf0, 0x21, 0x00


	//----- nvinfo : EIATTR_KPARAM_INFO
	.align		4
.L_2063:
        /*0028*/ 	.byte	0x04, 0x17
        /*002a*/ 	.short	(.L_2065 - .L_2064)
.L_2064:
        /*002c*/ 	.word	0x00000000
        /*0030*/ 	.short	0x0003
        /*0032*/ 	.short	0x0018
        /*0034*/ 	.byte	0x00, 0xf0, 0x21, 0x00


	//----- nvinfo : EIATTR_KPARAM_INFO
	.align		4
.L_2065:
        /*0038*/ 	.byte	0x04, 0x17
        /*003a*/ 	.short	(.L_2067 - .L_2066)
.L_2066:
        /*003c*/ 	.word	0x00000000
        /*0040*/ 	.short	0x0002
        /*0042*/ 	.short	0x0010
        /*0044*/ 	.byte	0x00, 0xf0, 0x21, 0x00


	//----- nvinfo : EIATTR_KPARAM_INFO
	.align		4
.L_2067:
        /*0048*/ 	.byte	0x04, 0x17
        /*004a*/ 	.short	(.L_2069 - .L_2068)
.L_2068:
        /*004c*/ 	.word	0x00000000
        /*0050*/ 	.short	0x0001
        /*0052*/ 	.short	0x0008
        /*0054*/ 	.byte	0x00, 0xf0, 0x21, 0x00


	//----- nvinfo : EIATTR_KPARAM_INFO
	.align		4
.L_2069:
        /*0058*/ 	.byte	0x04, 0x17
        /*005a*/ 	.short	(.L_2071 - .L_2070)
.L_2070:
        /*005c*/ 	.word	0x00000000
        /*0060*/ 	.short	0x0000
        /*0062*/ 	.short	0x0000
        /*0064*/ 	.byte	0x00, 0xf0, 0x21, 0x00


	//----- nvinfo : EIATTR_SPARSE_MMA_MASK
	.align		4
.L_2071:
        /*0068*/ 	.byte	0x03, 0x50
        /*006a*/ 	.short	0x0000


	//----- nvinfo : EIATTR_MAXREG_COUNT
	.align		4
        /*006c*/ 	.byte	0x03, 0x1b
        /*006e*/ 	.short	0x00ff


	//----- nvinfo : EIATTR_MERCURY_ISA_VERSION
	.align		4
        /*0070*/ 	.byte	0x03, 0x5f
        /*0072*/ 	.short	0x0101


	//----- nvinfo : EIATTR_EXIT_INSTR_OFFSETS
	.align		4
        /*0074*/ 	.byte	0x04, 0x1c
        /*0076*/ 	.short	(.L_2073 - .L_2072)


	//   ....[0]....
.L_2072:
        /*0078*/ 	.word	0x00000080


	//   ....[1]....
        /*007c*/ 	.word	0x00000120


	//   ....[2]....
        /*0080*/ 	.word	0x00001380


	//----- nvinfo : EIATTR_CRS_STACK_SIZE
	.align		4
.L_2073:
        /*0084*/ 	.byte	0x04, 0x1e
        /*0086*/ 	.short	(.L_2075 - .L_2074)
.L_2074:
        /*0088*/ 	.word	0x00000000


	//----- nvinfo : EIATTR_CBANK_PARAM_SIZE
	.align		4
.L_2075:
        /*008c*/ 	.byte	0x03, 0x19
        /*008e*/ 	.short	0x0029


	//----- nvinfo : EIATTR_PARAM_CBANK
	.align		4
        /*0090*/ 	.byte	0x04, 0x0a
        /*0092*/ 	.short	(.L_2077 - .L_2076)
	.align		4
.L_2076:
        /*0094*/ 	.word	index@(.nv.constant0._ZN2at6native55_GLOBAL__N__0955718d_22_SparseCsrTensorMath_cu_868dd54534reduce_sparse_csr_dim1_cuda_kernelIN3c104HalfEiNS1_14ReductionMulOpIS4_EEfEEvPT2_PKT_PKT0_SE_lT1_)
        /*0098*/ 	.short	0x0210
        /*009a*/ 	.short	0x0029


	//----- nvinfo : EIATTR_SW_WAR
	.align		4
.L_2077:
        /*009c*/ 	.byte	0x04, 0x36
        /*009e*/ 	.short	(.L_2079 - .L_2078)
.L_2078:
        /*00a0*/ 	.word	0x00000008
.L_2079:


//--------------------- .nv.info._ZN2at6native55_GLOBAL__N__0955718d_22_SparseCsrTensorMath_cu_868dd54534reduce_sparse_csr_dim0_cuda_kernelIN3c104HalfElNS1_14ReductionMulOpIS4_EEfEEvPT2_PKT0_lPKT_SB_lT1_ --------------------------
	.section	.nv.info._ZN2at6native55_GLOBAL__N__0955718d_22_SparseCsrTensorMath_cu_868dd54534reduce_sparse_csr_dim0_cuda_kernelIN3c104HalfElNS1_14ReductionMulOpIS4_EEfEEvPT2_PKT0_lPKT_SB_lT1_,"",@"SHT_CUDA_INFO"
	.sectionflags	@""
	.align	4


	//----- nvinfo : EIATTR_CUDA_API_VERSION
	.align		4
        /*0000*/ 	.byte	0x04, 0x37
        /*0002*/ 	.short	(.L_2081 - .L_2080)
.L_2080:
        /*0004*/ 	.word	0x00000082


	//----- nvinfo : EIATTR_KPARAM_INFO
	.align		4
.L_2081:
        /*0008*/ 	.byte	0x04, 0x17
        /*000a*/ 	.short	(.L_2083 - .L_2082)
.L_2082:
        /*000c*/ 	.word	0x00000000
        /*0010*/ 	.short	0x0006
        /*0012*/ 	.short	0x0030
        /*0014*/ 	.byte	0x00, 0xf0, 0x05, 0x00


	//----- nvinfo : EIATTR_KPARAM_INFO
	.align		4
.L_2083:
        /*0018*/ 	.byte	0x04, 0x17
        /*001a*/ 	.short	(.L_2085 - .L_2084)
.L_2084:
        /*001c*/ 	.word	0x00000000
        /*0020*/ 	.short	0x0005
        /*0022*/ 	.short	0x0028
        /*0024*/ 	.byte	0x00, 0xf0, 0x21, 0x00


	//----- nvinfo : EIATTR_KPARAM_INFO
	.align		4
.L_2085:
        /*0028*/ 	.byte	0x04, 0x17
        /*002a*/ 	.short	(.L_2087 - .L_2086)
.L_2086:
        /*002c*/ 	.word	0x00000000
        /*0030*/ 	.short	0x0004
        /*0032*/ 	.short	0x0020
        /*0034*/ 	.byte	0x00, 0xf0, 0x21, 0x00


	//----- nvinfo : EIATTR_KPARAM_INFO
	.align		4
.L_2087:
        /*0038*/ 	.byte	0x04, 0x17
        /*003a*/ 	.short	(.L_2089 - .L_2088)
.L_2088:
        /*003c*/ 	.word	0x00000000
        /*0040*/ 	.short	0x0003
        /*0042*/ 	.short	0x0018
        /*0044*/ 	.byte	0x00, 0xf0, 0x21, 0x00


	//----- nvinfo : EIATTR_KPARAM_INFO
	.align		4
.L_2089:
        /*0048*/ 	.byte	0x04, 0x17
        /*004a*/ 	.short	(.L_2091 - .L_2090)
.L_2090:
        /*004c*/ 	.word	0x00000000
        /*0050*/ 	.short	0x0002
        /*0052*/ 	.short	0x0010
        /*0054*/ 	.byte	0x00, 0xf0, 0x21, 0x00


	//----- nvinfo : EIATTR_KPARAM_INFO
	.align		4
.L_2091:
        /*0058*/ 	.byte	0x04, 0x17
        /*005a*/ 	.short	(.L_2093 - .L_2092)
.L_2092:
        /*005c*/ 	.word	0x00000000
        /*0060*/ 	.short	0x0001
        /*0062*/ 	.short	0x0008
        /*0064*/ 	.byte	0x00, 0xf0, 0x21, 0x00


	//----- nvinfo : EIATTR_KPARAM_INFO
	.align		4
.L_2093:
        /*0068*/ 	.byte	0x04, 0x17
        /*006a*/ 	.short	(.L_2095 - .L_2094)
.L_2094:
        /*006c*/ 	.word	0x00000000
        /*0070*/ 	.short	0x0000
        /*0072*/ 	.short	0x0000
        /*0074*/ 	.byte	0x00, 0xf0, 0x21, 0x00


	//----- nvinfo : EIATTR_SPARSE_MMA_MASK
	.align		4
.L_2095:
        /*0078*/ 	.byte	0x03, 0x50
        /*007a*/ 	.short	0x0000


	//----- nvinfo : EIATTR_MAXREG_COUNT
	.align		4
        /*007c*/ 	.byte	0x03, 0x1b
        /*007e*/ 	.short	0x00ff


	//----- nvinfo : EIATTR_MERCURY_ISA_VERSION
	.align		4
        /*0080*/ 	.byte	0x03, 0x5f
        /*0082*/ 	.short	0x0101


	//----- nvinfo : EIATTR_EXIT_INSTR_OFFSETS
	.align		4
        /*0084*/ 	.byte	0x04, 0x1c
        /*0086*/ 	.short	(.L_2097 - .L_2096)


	//   ....[0]....
.L_2096:
        /*0088*/ 	.word	0x00000080


	//   ....[1]....
        /*008c*/ 	.word	0x000008c0


	//----- nvinfo : EIATTR_CBANK_PARAM_SIZE
	.align		4
.L_2097:
        /*0090*/ 	.byte	0x03, 0x19
        /*0092*/ 	.short	0x0031


	//----- nvinfo : EIATTR_PARAM_CBANK
	.align		4
        /*0094*/ 	.byte	0x04, 0x0a
        /*0096*/ 	.short	(.L_2099 - .L_2098)
	.align		4
.L_2098:
        /*0098*/ 	.word	index@(.nv.constant0._ZN2at6native55_GLOBAL__N__0955718d_22_SparseCsrTensorMath_cu_868dd54534reduce_sparse_csr_dim0_cuda_kernelIN3c104HalfElNS1_14ReductionMulOpIS4_EEfEEvPT2_PKT0_lPKT_SB_lT1_)
        /*009c*/ 	.short	0x0210
        /*009e*/ 	.short	0x0031


	//----- nvinfo : EIATTR_SW_WAR
	.align		4
.L_2099:
        /*00a0*/ 	.byte	0x04, 0x36
        /*00a2*/ 	.short	(.L_2101 - .L_2100)
.L_2100:
        /*00a4*/ 	.word	0x00000008
.L_2101:


//--------------------- .nv.info._ZN2at6native55_GLOBAL__N__0955718d_22_SparseCsrTensorMath_cu_868dd54534reduce_sparse_csr_dim0_cuda_kernelIN3c104HalfEiNS1_14ReductionMulOpIS4_EEfEEvPT2_PKT0_lPKT_SB_lT1_ --------------------------
	.section	.nv.info._ZN2at6native55_GLOBAL__N__0955718d_22_SparseCsrTensorMath_cu_868dd54534reduce_sparse_csr_dim0_cuda_kernelIN3c104HalfEiNS1_14ReductionMulOpIS4_EEfEEvPT2_PKT0_lPKT_SB_lT1_,"",@"SHT_CUDA_INFO"
	.sectionflags	@""
	.align	4


	//----- nvinfo : EIATTR_CUDA_API_VERSION
	.align		4
        /*0000*/ 	.byte	0x04, 0x37
        /*0002*/ 	.short	(.L_2103 - .L_2102)
.L_2102:
        /*0004*/ 	.word	0x00000082


	//----- nvinfo : EIATTR_KPARAM_INFO
	.align		4
.L_2103:
        /*0008*/ 	.byte	0x04, 0x17
        /*000a*/ 	.short	(.L_2105 - .L_2104)
.L_2104:
        /*000c*/ 	.word	0x00000000
        /*0010*/ 	.short	0x0006
        /*0012*/ 	.short	0x0030
        /*0014*/ 	.byte	0x00, 0xf0, 0x05, 0x00


	//----- nvinfo : EIATTR_KPARAM_INFO
	.align		4
.L_2105:
        /*0018*/ 	.byte	0x04, 0x17
        /*001a*/ 	.short	(.L_2107 - .L_2106)
.L_2106:
        /*001c*/ 	.word	0x00000000
        /*0020*/ 	.short	0x0005
        /*0022*/ 	.short	0x0028
        /*0024*/ 	.byte	0x00, 0xf0, 0x21, 0x00


	//----- nvinfo : EIATTR_KPARAM_INFO
	.align		4
.L_2107:
        /*0028*/ 	.byte	0x04, 0x17
        /*002a*/ 	.short	(.L_2109 - .L_2108)
.L_2108:
        /*002c*/ 	.word	0x00000000
        /*0030*/ 	.short	0x0004
        /*0032*/ 	.short	0x0020
        /*0034*/ 	.byte	0x00, 0xf0, 0x21, 0x00


	//----- nvinfo : EIATTR_KPARAM_INFO
	.align		4
.L_2109:
        /*0038*/ 	.byte	0x04, 0x17
        /*003a*/ 	.short	(.L_2111 - .L_2110)
.L_2110:
        /*003c*/ 	.word	0x00000000
        /*0040*/ 	.short	0x0003
        /*0042*/ 	.short	0x0018
        /*0044*/ 	.byte	0x00, 0xf0, 0x21, 0x00


	//----- nvinfo : EIATTR_KPARAM_INFO
	.align		4
.L_2111:
        /*0048*/ 	.byte	0x04, 0x17
        /*004a*/ 	.short	(.L_2113 - .L_2112)
.L_2112:
        /*004c*/ 	.word	0x00000000
        /*0050*/ 	.short	0x0002
        /*0052*/ 	.short	0x0010
        /*0054*/ 	.byte	0x00, 0xf0, 0x21, 0x00


	//----- nvinfo : EIATTR_KPARAM_INFO
	.align		4
.L_2113:
        /*0058*/ 	.byte	0x04, 0x17
        /*005a*/ 	.short	(.L_2115 - .L_2114)
.L_2114:
        /*005c*/ 	.word	0x00000000
        /*0060*/ 	.short	0x0001
        /*0062*/ 	.short	0x0008
        /*0064*/ 	.byte	0x00, 0xf0, 0x21, 0x00


	//----- nvinfo : EIATTR_KPARAM_INFO
	.align		4
.L_2115:
        /*0068*/ 	.byte	0x04, 0x17
        /*006a*/ 	.short	(.L_2117 - .L_2116)
.L_2116:
        /*006c*/ 	.word	0x00000000
        /*0070*/ 	.short	0x0000
        /*0072*/ 	.short	0x0000
        /*0074*/ 	.byte	0x00, 0xf0, 0x21, 0x00


	//----- nvinfo : EIATTR_SPARSE_MMA_MASK
	.align		4
.L_2117:
        /*0078*/ 	.byte	0x03, 0x50
        /*007a*/ 	.short	0x0000


	//----- nvinfo : EIATTR_MAXREG_COUNT
	.align		4
        /*007c*/ 	.byte	0x03, 0x1b
        /*007e*/ 	.short	0x00ff


	//----- nvinfo : EIATTR_MERCURY_ISA_VERSION
	.align		4
        /*0080*/ 	.byte	0x03, 0x5f
        /*0082*/ 	.short	0x0101


	//----- nvinfo : EIATTR_EXIT_INSTR_OFFSETS
	.align		4
        /*0084*/ 	.byte	0x04, 0x1c
        /*0086*/ 	.short	(.L_2119 - .L_2118)


	//   ....[0]....
.L_2118:
        /*0088*/ 	.word	0x00000080


	//   ....[1]....
        /*008c*/ 	.word	0x00000880


	//----- nvinfo : EIATTR_CBANK_PARAM_SIZE
	.align		4
.L_2119:
        /*0090*/ 	.byte	0x03, 0x19
        /*0092*/ 	.short	0x0031


	//----- nvinfo : EIATTR_PARAM_CBANK
	.align		4
        /*0094*/ 	.byte	0x04, 0x0a
        /*0096*/ 	.short	(.L_2121 - .L_2120)
	.align		4
.L_2120:
        /*0098*/ 	.word	index@(.nv.constant0._ZN2at6native55_GLOBAL__N__0955718d_22_SparseCsrTensorMath_cu_868dd54534reduce_sparse_csr_dim0_cuda_kernelIN3c104HalfEiNS1_14ReductionMulOpIS4_EEfEEvPT2_PKT0_lPKT_SB_lT1_)
        /*009c*/ 	.short	0x0210
        /*009e*/ 	.short	0x0031


	//----- nvinfo : EIATTR_SW_WAR
	.align		4
.L_2121:
        /*00a0*/ 	.byte	0x04, 0x36
        /*00a2*/ 	.short	(.L_2123 - .L_2122)
.L_2122:
        /*00a4*/ 	.word	0x00000008
.L_2123:


//--------------------- .nv.info._ZN2at6native55_GLOBAL__N__0955718d_22_SparseCsrTensorMath_cu_868dd54534reduce_sparse_csr_dim1_cuda_kernelIN3c107complexIfEElNS1_14ReductionMulOpIS5_EES5_EEvPT2_PKT_PKT0_SF_lT1_ --------------------------
	.section	.nv.info._ZN2at6native55_GLOBAL__N__0955718d_22_SparseCsrTensorMath_cu_868dd54534reduce_sparse_csr_dim1_cuda_kernelIN3c107complexIfEElNS1_14ReductionMulOpIS5_EES5_EEvPT2_PKT_PKT0_SF_lT1_,"",@"SHT_CUDA_INFO"
	.sectionflags	@""
	.align	4


	//----- nvinfo : EIATTR_CUDA_API_VERSION
	.align		4
        /*0000*/ 	.byte	0x04, 0x37
        /*0002*/ 	.short	(.L_2125 - .L_2124)
.L_2124:
        /*0004*/ 	.word	0x00000082


	//----- nvinfo : EIATTR_KPARAM_INFO
	.align		4
.L_2125:
        /*0008*/ 	.byte	0x04, 0x17
        /*000a*/ 	.short	(.L_2127 - .L_2126)
.L_2126:
        /*000c*/ 	.word	0x00000000
        /*0010*/ 	.short	0x0005
        /*0012*/ 	.short	0x0028
        /*0014*/ 	.byte	0x00, 0xf0, 0x05, 0x00


	//----- nvinfo : EIATTR_KPARAM_INFO
	.align		4
.L_2127:
        /*0018*/ 	.byte	0x04, 0x17
        /*001a*/ 	.short	(.L_2129 - .L_2128)
.L_2128:
        /*001c*/ 	.word	0x00000000
        /*0020*/ 	.short	0x0004
        /*0022*/ 	.short	0x0020
        /*0024*/ 	.byte	0x00, 0xf0, 0x21, 0x00


	//----- nvinfo : EIATTR_KPARAM_INFO
	.align		4
.L_2129:
        /*0028*/ 	.byte	0x04, 0x17
        /*002a*/ 	.short	(.L_2131 - .L_2130)
.L_2130:
        /*002c*/ 	.word	0x00000000
        /*0030*/ 	.short	0x0003
        /*0032*/ 	.short	0x0018
        /*0034*/ 	.byte	0x00, 0xf0, 0x21, 0x00


	//----- nvinfo : EIATTR_KPARAM_INFO
	.align		4
.L_2131:
        /*0038*/ 	.byte	0x04, 0x17
        /*003a*/ 	.short	(.L_2133 - .L_2132)
.L_2132:
        /*003c*/ 	.word	0x00000000
        /*0040*/ 	.short	0x0002
        /*0042*/ 	.short	0x0010
        /*0044*/ 	.byte	0x00, 0xf0, 0x21, 0x00


	//----- nvinfo : EIATTR_KPARAM_INFO
	.align		4
.L_2133:
        /*0048*/ 	.byte	0x04, 0x17
        /*004a*/ 	.short	(.L_2135 - .L_2134)
.L_2134:
        /*004c*/ 	.word	0x00000000
        /*0050*/ 	.short	0x0001
        /*0052*/ 	.short	0x0008
        /*0054*/ 	.byte	0x00, 0xf0, 0x21, 0x00


	//----- nvinfo : EIATTR_KPARAM_INFO
	.align		4
.L_2135:
        /*0058*/ 	.byte	0x04, 0x17
        /*005a*/ 	.short	(.L_2137 - .L_2136)
.L_2136:
        /*005c*/ 	.word	0x00000000
        /*0060*/ 	.short	0x0000
        /*0062*/ 	.short	0x0000
        /*0064*/ 	.byte	0x00, 0xf0, 0x21, 0x00


	//----- nvinfo : EIATTR_SPARSE_MMA_MASK
	.align		4
.L_2137:
        /*0068*/ 	.byte	0x03, 0x50
        /*006a*/ 	.short	0x0000


	//----- nvinfo : EIATTR_MAXREG_COUNT
	.align		4
        /*006c*/ 	.byte	0x03, 0x1b
        /*006e*/ 	.short	0x00ff


	//----- nvinfo : EIATTR_MERCURY_ISA_VERSION
	.align		4
        /*0070*/ 	.byte	0x03, 0x5f
        /*0072*/ 	.short	0x0101


	//----- nvinfo : EIATTR_EXIT_INSTR_OFFSETS
	.align		4
        /*0074*/ 	.byte	0x04, 0x1c
        /*0076*/ 	.short	(.L_2139 - .L_2138)


	//   ....[0]....
.L_2138:
        /*0078*/ 	.word	0x00000080


	//   ....[1]....
        /*007c*/ 	.word	0x00000110


	//   ....[2]....
        /*0080*/ 	.word	0x00001010


	//----- nvinfo : EIATTR_CRS_STACK_SIZE
	.align		4
.L_2139:
        /*0084*/ 	.byte	0x04, 0x1e
        /*0086*/ 	.short	(.L_2141 - .L_2140)
.L_2140:
        /*0088*/ 	.word	0x00000000


	//----- nvinfo : EIATTR_CBANK_PARAM_SIZE
	.align		4
.L_2141:
        /*008c*/ 	.byte	0x03, 0x19
        /*008e*/ 	.short	0x0029


	//----- nvinfo : EIATTR_PARAM_CBANK
	.align		4
        /*0090*/ 	.byte	0x04, 0x0a
        /*0092*/ 	.short	(.L_2143 - .L_2142)
	.align		4
.L_2142:
        /*0094*/ 	.word	index@(.nv.constant0._ZN2at6native55_GLOBAL__N__0955718d_22_SparseCsrTensorMath_cu_868dd54534reduce_sparse_csr_dim1_cuda_kernelIN3c107complexIfEElNS1_14ReductionMulOpIS5_EES5_EEvPT2_PKT_PKT0_SF_lT1_)
        /*0098*/ 	.short	0x0210
        /*009a*/ 	.short	0x0029


	//----- nvinfo : EIATTR_SW_WAR
	.align		4
.L_2143:
        /*009c*/ 	.byte	0x04, 0x36
        /*009e*/ 	.short	(.L_2145 - .L_2144)
.L_2144:
        /*00a0*/ 	.word	0x00000008
.L_2145:


//--------------------- .nv.info._ZN2at6native55_GLOBAL__N__0955718d_22_SparseCsrTensorMath_cu_868dd54534reduce_sparse_csr_dim1_cuda_kernelIN3c107complexIfEEiNS1_14ReductionMulOpIS5_EES5_EEvPT2_PKT_PKT0_SF_lT1_ --------------------------
	.section	.nv.info._ZN2at6native55_GLOBAL__N__0955718d_22_SparseCsrTensorMath_cu_868dd54534reduce_sparse_csr_dim1_cuda_kernelIN3c107complexIfEEiNS1_14ReductionMulOpIS5_EES5_EEvPT2_PKT_PKT0_SF_lT1_,"",@"SHT_CUDA_INFO"
	.sectionflags	@""
	.align	4


	//----- nvinfo : EIATTR_CUDA_API_VERSION
	.align		4
        /*0000*/ 	.byte	0x04, 0x37
        /*0002*/ 	.short	(.L_2147 - .L_2146)
.L_2146:
        /*0004*/ 	.word	0x00000082


	//----- nvinfo : EIATTR_KPARAM_INFO
	.align		4
.L_2147:
        /*0008*/ 	.byte	0x04, 0x17
        /*000a*/ 	.short	(.L_2149 - .L_2148)
.L_2148:
        /*000c*/ 	.word	0x00000000
        /*0010*/ 	.short	0x0005
        /*0012*/ 	.short	0x0028
        /*0014*/ 	.byte	0x00, 0xf0, 0x05, 0x00


	//----- nvinfo : EIATTR_KPARAM_INFO
	.align		4
.L_2149:
        /*0018*/ 	.byte	0x04, 0x17
        /*001a*/ 	.short	(.L_2151 - .L_2150)
.L_2150:
        /*001c*/ 	.word	0x00000000
        /*0020*/ 	.short	0x0004
        /*0022*/ 	.short	0x0020
        /*0024*/ 	.byte	0x00, 0xf0, 0x21, 0x00


	//----- nvinfo : EIATTR_KPARAM_INFO
	.align		4
.L_2151:
        /*0028*/ 	.byte	0x04, 0x17
        /*002a*/ 	.short	(.L_2153 - .L_2152)
.L_2152:
        /*002c*/ 	.word	0x00000000
        /*0030*/ 	.short	0x0003
        /*0032*/ 	.short	0x0018
        /*0034*/ 	.byte	0x00, 0xf0, 0x21, 0x00


	//----- nvinfo : EIATTR_KPARAM_INFO
	.align		4
.L_2153:
        /*0038*/ 	.byte	0x04, 0x17
        /*003a*/ 	.short	(.L_2155 - .L_2154)
.L_2154:
        /*003c*/ 	.word	0x00000000
        /*0040*/ 	.short	0x0002
        /*0042*/ 	.short	0x0010
        /*0044*/ 	.byte	0x00, 0xf0, 0x21, 0x00


	//----- nvinfo : EIATTR_KPARAM_INFO
	.align		4
.L_2155:
        /*0048*/ 	.byte	0x04, 0x17
        /*004a*/ 	.short	(.L_2157 - .L_2156)
.L_2156:
        /*004c*/ 	.word	0x00000000
        /*0050*/ 	.short	0x0001
        /*0052*/ 	.short	0x0008
        /*0054*/ 	.byte	0x00, 0xf0, 0x21, 0x00


	//----- nvinfo : EIATTR_KPARAM_INFO
	.align		4
.L_2157:
        /*0058*/ 	.byte	0x04, 0x17
        /*005a*/ 	.short	(.L_2159 - .L_2158)
.L_2158:
        /*005c*/ 	.word	0x00000000
        /*0060*/ 	.short	0x0000
        /*0062*/ 	.short	0x0000
        /*0064*/ 	.byte	0x00, 0xf0, 0x21, 0x00


	//----- nvinfo : EIATTR_SPARSE_MMA_MASK
	.align		4
.L_2159:
        /*0068*/ 	.byte	0x03, 0x50
        /*006a*/ 	.short	0x0000


	//----- nvinfo : EIATTR_MAXREG_COUNT
	.align		4
        /*006c*/ 	.byte	0x03, 0x1b
        /*006e*/ 	.short	0x00ff


	//----- nvinfo : EIATTR_MERCURY_ISA_VERSION
	.align		4
        /*0070*/ 	.byte	0x03, 0x5f
        /*0072*/ 	.short	0x0101


	//----- nvinfo : EIATTR_EXIT_INSTR_OFFSETS
	.align		4
        /*0074*/ 	.byte	0x04, 0x1c
        /*0076*/ 	.short	(.L_2161 - .L_2160)


	//   ....[0]....
.L_2160:
        /*0078*/ 	.word	0x00000080


	//   ....[1]....
        /*007c*/ 	.word	0x00000100


	//   ....[2]....
        /*0080*/ 	.word	0x00000ea0


	//----- nvinfo : EIATTR_CRS_STACK_SIZE
	.align		4
.L_2161:
        /*0084*/ 	.byte	0x04, 0x1e
        /*0086*/ 	.short	(.L_2163 - .L_2162)
.L_2162:
        /*0088*/ 	.word	0x00000000


	//----- nvinfo : EIATTR_CBANK_PARAM_SIZE
	.align		4
.L_2163:
        /*008c*/ 	.byte	0x03, 0x19
        /*008e*/ 	.short	0x0029


	//----- nvinfo : EIATTR_PARAM_CBANK
	.align		4
        /*0090*/ 	.byte	0x04, 0x0a
        /*0092*/ 	.short	(.L_2165 - .L_2164)
	.align		4
.L_2164:
        /*0094*/ 	.word	index@(.nv.constant0._ZN2at6native55_GLOBAL__N__0955718d_22_SparseCsrTensorMath_cu_868dd54534reduce_sparse_csr_dim1_cuda_kernelIN3c107complexIfEEiNS1_14ReductionMulOpIS5_EES5_EEvPT2_PKT_PKT0_SF_lT1_)
        /*0098*/ 	.short	0x0210
        /*009a*/ 	.short	0x0029


	//----- nvinfo : EIATTR_SW_WAR
	.align		4
.L_2165:
        /*009c*/ 	.byte	0x04, 0x36
        /*009e*/ 	.short	(.L_2167 - .L_2166)
.L_2166:
        /*00a0*/ 	.word	0x00000008
.L_2167:


//--------------------- .nv.info._ZN2at6native55_GLOBAL__N__0955718d_22_SparseCsrTensorMath_cu_868dd54534reduce_sparse_csr_dim0_cuda_kernelIN3c107complexIfEElNS1_14ReductionMulOpIS5_EES5_EEvPT2_PKT0_lPKT_SC_lT1_ --------------------------
	.section	.nv.info._ZN2at6native55_GLOBAL__N__0955718d_22_SparseCsrTensorMath_cu_868dd54534reduce_sparse_csr_dim0_cuda_kernelIN3c107complexIfEElNS1_14ReductionMulOpIS5_EES5_EEvPT2_PKT0_lPKT_SC_lT1_,"",@"SHT_CUDA_INFO"
	.sectionflags	@""
	.align	4


	//----- nvinfo : EIATTR_CUDA_API_VERSION
	.align		4
        /*0000*/ 	.byte	0x04, 0x37
        /*0002*/ 	.short	(.L_2169 - .L_2168)
.L_2168:
        /*0004*/ 	.word	0x00000082


	//----- nvinfo : EIATTR_KPARAM_INFO
	.align		4
.L_2169:
        /*0008*/ 	.byte	0x04, 0x17
        /*000a*/ 	.short	(.L_2171 - .L_2170)
.L_2170:
        /*000c*/ 	.word	0x00000000
        /*0010*/ 	.short	0x0006
        /*0012*/ 	.short	0x0030
        /*0014*/ 	.byte	0x00, 0xf0, 0x05, 0x00


	//----- nvinfo : EIATTR_KPARAM_INFO
	.align		4
.L_2171:
        /*0018*/ 	.byte	0x04, 0x17
        /*001a*/ 	.short	(.L_2173 - .L_2172)
.L_2172:
        /*001c*/ 	.word	0x00000000
        /*0020*/ 	.short	0x0005
        /*0022*/ 	.short	0x0028
        /*0024*/ 	.byte	0x00, 0xf0, 0x21, 0x00


	//----- nvinfo : EIATTR_KPARAM_INFO
	.align		4
.L_2173:
        /*0028*/ 	.byte	0x04, 0x17
        /*002a*/ 	.short	(.L_2175 - .L_2174)
.L_2174:
        /*002c*/ 	.word	0x00000000
        /*0030*/ 	.short	0x0004
        /*0032*/ 	.short	0x0020
        /*0034*/ 	.byte	0x00, 0xf0, 0x21, 0x00


	//----- nvinfo : EIATTR_KPARAM_INFO
	.align		4
.L_2175:
        /*0038*/ 	.byte	0x04, 0x17
        /*003a*/ 	.short	(.L_2177 - .L_2176)
.L_2176:
        /*003c*/ 	.word	0x00000000
        /*0040*/ 	.short	0x0003
        /*0042*/ 	.short	0x0018
        /*0044*/ 	.byte	0x00, 0xf0, 0x21, 0x00


	//----- nvinfo : EIATTR_KPARAM_INFO
	.align		4
.L_2177:
        /*0048*/ 	.byte	0x04, 0x17
        /*004a*/ 	.short	(.L_2179 - .L_2178)
.L_2178:
        /*004c*/ 	.word	0x00000000
        /*0050*/ 	.short	0x0002
        /*0052*/ 	.short	0x0010
        /*0054*/ 	.byte	0x00, 0xf0, 0x21, 0x00


	//----- nvinfo : EIATTR_KPARAM_INFO
	.align		4
.L_2179:
        /*0058*/ 	.byte	0x04, 0x17
        /*005a*/ 	.short	(.L_2181 - .L_2180)
.L_2180:
        /*005c*/ 	.word	0x00000000
        /*0060*/ 	.short	0x0001
        /*0062*/ 	.short	0x0008
        /*0064*/ 	.byte	0x00, 0xf0, 0x21, 0x00


	//----- nvinfo : EIATTR_KPARAM_INFO
	.align		4
.L_2181:
        /*0068*/ 	.byte	0x04, 0x17
        /*006a*/ 	.short	(.L_2183 - .L_2182)
.L_2182:
        /*006c*/ 	.word	0x00000000
        /*0070*/ 	.short	0x0000
        /*0072*/ 	.short	0x0000
        /*0074*/ 	.byte	0x00, 0xf0, 0x21, 0x00


	//----- nvinfo : EIATTR_SPARSE_MMA_MASK
	.align		4
.L_2183:
        /*0078*/ 	.byte	0x03, 0x50
        /*007a*/ 	.short	0x0000


	//----- nvinfo : EIATTR_MAXREG_COUNT
	.align		4
        /*007c*/ 	.byte	0x03, 0x1b
        /*007e*/ 	.short	0x00ff


	//----- nvinfo : EIATTR_MERCURY_ISA_VERSION
	.align		4
        /*0080*/ 	.byte	0x03, 0x5f
        /*0082*/ 	.short	0x0101


	//----- nvinfo : EIATTR_EXIT_INSTR_OFFSETS
	.align		4
        /*0084*/ 	.byte	0x04, 0x1c
        /*0086*/ 	.short	(.L_2185 - .L_2184)


	//   ....[0]....
.L_2184:
        /*0088*/ 	.word	0x00000080


	//   ....[1]....
        /*008c*/ 	.word	0x00000830


	//----- nvinfo : EIATTR_CBANK_PARAM_SIZE
	.align		4
.L_2185:
        /*0090*/ 	.byte	0x03, 0x19
        /*0092*/ 	.short	0x0031


	//----- nvinfo : EIATTR_PARAM_CBANK
	.align		4
        /*0094*/ 	.byte	0x04, 0x0a
        /*0096*/ 	.short	(.L_2187 - .L_2186)
	.align		4
.L_2186:
        /*0098*/ 	.word	index@(.nv.constant0._ZN2at6native55_GLOBAL__N__0955718d_22_SparseCsrTensorMath_cu_868dd54534reduce_sparse_csr_dim0_cuda_kernelIN3c107complexIfEElNS1_14ReductionMulOpIS5_EES5_EEvPT2_PKT0_lPKT_SC_lT1_)
        /*009c*/ 	.short	0x0210
        /*009e*/ 	.short	0x0031


	//----- nvinfo : EIATTR_SW_WAR
	.align		4
.L_2187:
        /*00a0*/ 	.byte	0x04, 0x36
        /*00a2*/ 	.short	(.L_2189 - .L_2188)
.L_2188:
        /*00a4*/ 	.word	0x00000008
.L_2189:


//--------------------- .nv.info._ZN2at6native55_GLOBAL__N__0955718d_22_SparseCsrTensorMath_cu_868dd54534reduce_sparse_csr_dim0_cuda_kernelIN3c107complexIfEEiNS1_14ReductionMulOpIS5_EES5_EEvPT2_PKT0_lPKT_SC_lT1_ --------------------------
	.section	.nv.info._ZN2at6native55_GLOBAL__N__0955718d_22_SparseCsrTensorMath_cu_868dd54534reduce_sparse_csr_dim0_cuda_kernelIN3c107complexIfEEiNS1_14ReductionMulOpIS5_EES5_EEvPT2_PKT0_lPKT_SC_lT1_,"",@"SHT_CUDA_INFO"
	.sectionflags	@""
	.align	4


	//----- nvinfo : EIATTR_CUDA_API_VERSION
	.align		4
        /*0000*/ 	.byte	0x04, 0x37
        /*0002*/ 	.short	(.L_2191 - .L_2190)
.L_2190:
        /*0004*/ 	.word	0x00000082


	//----- nvinfo : EIATTR_KPARAM_INFO
	.align		4
.L_2191:
        /*0008*/ 	.byte	0x04, 0x17
        /*000a*/ 	.short	(.L_2193 - .L_2192)
.L_2192:
        /*000c*/ 	.word	0x00000000
        /*0010*/ 	.short	0x0006
        /*0012*/ 	.short	0x0030
        /*0014*/ 	.byte	0x00, 0xf0, 0x05, 0x00


	//----- nvinfo : EIATTR_KPARAM_INFO
	.align		4
.L_2193:
        /*0018*/ 	.byte	0x04, 0x17
        /*001a*/ 	.short	(.L_2195 - .L_2194)
.L_2194:
        /*001c*/ 	.word	0x00000000
        /*0020*/ 	.short	0x0005
        /*0022*/ 	.short	0x0028
        /*0024*/ 	.byte	0x00, 0xf0, 0x21, 0x00


	//----- nvinfo : EIATTR_KPARAM_INFO
	.align		4
.L_2195:
        /*0028*/ 	.byte	0x04, 0x17
        /*002a*/ 	.short	(.L_2197 - .L_2196)
.L_2196:
        /*002c*/ 	.word	0x00000000
        /*0030*/ 	.short	0x0004
        /*0032*/ 	.short	0x0020
        /*0034*/ 	.byte	0x00, 0xf0, 0x21, 0x00


	//----- nvinfo : EIATTR_KPARAM_INFO
	.align		4
.L_2197:
        /*0038*/ 	.byte	0x04, 0x17
        /*003a*/ 	.short	(.L_2199 - .L_2198)
.L_2198:
        /*003c*/ 	.word	0x00000000
        /*0040*/ 	.short	0x0003
        /*0042*/ 	.short	0x0018
        /*0044*/ 	.byte	0x00, 0xf0, 0x21, 0x00


	//----- nvinfo : EIATTR_KPARAM_INFO
	.align		4
.L_2199:
        /*0048*/ 	.byte	0x04, 0x17
        /*004a*/ 	.short	(.L_2201 - .L_2200)
.L_2200:
        /*004c*/ 	.word	0x00000000
        /*0050*/ 	.short	0x0002
        /*0052*/ 	.short	0x0010
        /*0054*/ 	.byte	0x00, 0xf0, 0x21, 0x00


	//----- nvinfo : EIATTR_KPARAM_INFO
	.align		4
.L_2201:
        /*0058*/ 	.byte	0x04, 0x17
        /*005a*/ 	.short	(.L_2203 - .L_2202)
.L_2202:
        /*005c*/ 	.word	0x00000000
        /*0060*/ 	.short	0x0001
        /*0062*/ 	.short	0x0008
        /*0064*/ 	.byte	0x00, 0xf0, 0x21, 0x00


	//----- nvinfo : EIATTR_KPARAM_INFO
	.align		4
.L_2203:
        /*0068*/ 	.byte	0x04, 0x17
        /*006a*/ 	.short	(.L_2205 - .L_2204)
.L_2204:
        /*006c*/ 	.word	0x00000000
        /*0070*/ 	.short	0x0000
        /*0072*/ 	.short	0x0000
        /*0074*/ 	.byte	0x00, 0xf0, 0x21, 0x00


	//----- nvinfo : EIATTR_SPARSE_MMA_MASK
	.align		4
.L_2205:
        /*0078*/ 	.byte	0x03, 0x50
        /*007a*/ 	.short	0x0000


	//----- nvinfo : EIATTR_MAXREG_COUNT
	.align		4
        /*007c*/ 	.byte	0x03, 0x1b
        /*007e*/ 	.short	0x00ff


	//----- nvinfo : EIATTR_MERCURY_ISA_VERSION
	.align		4
        /*0080*/ 	.byte	0x03, 0x5f
        /*0082*/ 	.short	0x0101


	//----- nvinfo : EIATTR_EXIT_INSTR_OFFSETS
	.align		4
        /*0084*/ 	.byte	0x04, 0x1c
        /*0086*/ 	.short	(.L_2207 - .L_2206)


	//   ....[0]....
.L_2206:
        /*0088*/ 	.word	0x00000080


	//   ....[1]....
        /*008c*/ 	.word	0x000007b0


	//----- nvinfo : EIATTR_CBANK_PARAM_SIZE
	.align		4
.L_2207:
        /*0090*/ 	.byte	0x03, 0x19
        /*0092*/ 	.short	0x0031


	//----- nvinfo : EIATTR_PARAM_CBANK
	.align		4
        /*0094*/ 	.byte	0x04, 0x0a
        /*0096*/ 	.short	(.L_2209 - .L_2208)
	.align		4
.L_2208:
        /*0098*/ 	.word	index@(.nv.constant0._ZN2at6native55_GLOBAL__N__0955718d_22_SparseCsrTensorMath_cu_868dd54534reduce_sparse_csr_dim0_cuda_kernelIN3c107complexIfEEiNS1_14ReductionMulOpIS5_EES5_EEvPT2_PKT0_lPKT_SC_lT1_)
        /*009c*/ 	.short	0x0210
        /*009e*/ 	.short	0x0031


	//----- nvinfo : EIATTR_SW_WAR
	.align		4
.L_2209:
        /*00a0*/ 	.byte	0x04, 0x36
        /*00a2*/ 	.short	(.L_2211 - .L_2210)
.L_2210:
        /*00a4*/ 	.word	0x00000008
.L_2211:


//--------------------- .nv.info._ZN2at6native55_GLOBAL__N__0955718d_22_SparseCsrTensorMath_cu_868dd54534reduce_sparse_csr_dim1_cuda_kernelIN3c107complexIdEElNS1_14ReductionMulOpIS5_EES5_EEvPT2_PKT_PKT0_SF_lT1_ --------------------------
	.section	.nv.info._ZN2at6native55_GLOBAL__N__0955718d_22_SparseCsrTensorMath_cu_868dd54534reduce_sparse_csr_dim1_cuda_kernelIN3c107complexIdEElNS1_14ReductionMulOpIS5_EES5_EEvPT2_PKT_PKT0_SF_lT1_,"",@"SHT_CUDA_INFO"
	.sectionflags	@""
	.align	4


	//----- nvinfo : EIATTR_CUDA_API_VERSION
	.align		4
        /*0000*/ 	.byte	0x04, 0x37
        /*0002*/ 	.short	(.L_2213 - .L_2212)
.L_2212:
        /*0004*/ 	.word	0x00000082


	//----- nvinfo : EIATTR_KPARAM_INFO
	.align		4
.L_2213:
        /*0008*/ 	.byte	0x04, 0x17
        /*000a*/ 	.short	(.L_2215 - .L_2214)
.L_2214:
        /*000c*/ 	.word	0x00000000
        /*0010*/ 	.short	0x0005
        /*0012*/ 	.short	0x0028
        /*0014*/ 	.byte	0x00, 0xf0, 0x05, 0x00


	//----- nvinfo : EIATTR_KPARAM_INFO
	.align		4
.L_2215:
        /*0018*/ 	.byte	0x04, 0x17
        /*001a*/ 	.short	(.L_2217 - .L_2216)
.L_2216:
        /*001c*/ 	.word	0x00000000
        /*0020*/ 	.short	0x0004
        /*0022*/ 	.short	0x0020
        /*0024*/ 	.byte	0x00, 0xf0, 0x21, 0x00


	//----- nvinfo : EIATTR_KPARAM_INFO
	.align		4
.L_2217:
        /*0028*/ 	.byte	0x04, 0x17
        /*002a*/ 	.short	(.L_2219 - .L_2218)
.L_2218:
        /*002c*/ 	.word	0x00000000
        /*0030*/ 	.short	0x0003
        /*0032*/ 	.short	0x0018
        /*0034*/ 	.byte	0x00, 0xf0, 0x21, 0x00


	//----- nvinfo : EIATTR_KPARAM_INFO
	.align		4
.L_2219:
        /*0038*/ 	.byte	0x04, 0x17
        /*003a*/ 	.short	(.L_2221 - .L_2220)
.L_2220:
        /*003c*/ 	.word	0x00000000
        /*0040*/ 	.short	0x0002
        /*0042*/ 	.short	0x0010
        /*0044*/ 	.byte	0x00, 0xf0, 0x21, 0x00


	//----- nvinfo : EIATTR_KPARAM_INFO
	.align		4
.L_2221:
        /*0048*/ 	.byte	0x04, 0x17
        /*004a*/ 	.short	(.L_2223 - .L_2222)
.L_2222:
        /*004c*/ 	.word	0x00000000
        /*0050*/ 	.short	0x0001
        /*0052*/ 	.short	0x0008
        /*0054*/ 	.byte	0x00, 0xf0, 0x21, 0x00


	//----- nvinfo : EIATTR_KPARAM_INFO
	.align		4
.L_2223:
        /*0058*/ 	.byte	0x04, 0x17
        /*005a*/ 	.short	(.L_2225 - .L_2224)
.L_2224:
        /*005c*/ 	.word	0x00000000
        /*0060*/ 	.short	0x0000
        /*0062*/ 	.short	0x0000
        /*0064*/ 	.byte	0x00, 0xf0, 0x21, 0x00


	//----- nvinfo : EIATTR_SPARSE_MMA_MASK
	.align		4
.L_2225:
        /*0068*/ 	.byte	0x03, 0x50
        /*006a*/ 	.short	0x0000


	//----- nvinfo : EIATTR_MAXREG_COUNT
	.align		4
        /*006c*/ 	.byte	0x03, 0x1b
        /*006e*/ 	.short	0x00ff


	//----- nvinfo : EIATTR_MERCURY_ISA_VERSION
	.align		4
        /*0070*/ 	.byte	0x03, 0x5f
        /*0072*/ 	.short	0x0101


	//----- nvinfo : EIATTR_EXIT_INSTR_OFFSETS
	.align		4
        /*0074*/ 	.byte	0x04, 0x1c
        /*0076*/ 	.short	(.L_2227 - .L_2226)


	//   ....[0]....
.L_2226:
        /*0078*/ 	.word	0x00000080


	//   ....[1]....
        /*007c*/ 	.word	0x00000110


	//   ....[2]....
        /*0080*/ 	.word	0x00001060


	//----- nvinfo : EIATTR_CRS_STACK_SIZE
	.align		4
.L_2227:
        /*0084*/ 	.byte	0x04, 0x1e
        /*0086*/ 	.short	(.L_2229 - .L_2228)
.L_2228:
        /*0088*/ 	.word	0x00000000


	//----- nvinfo : EIATTR_CBANK_PARAM_SIZE
	.align		4
.L_2229:
        /*008c*/ 	.byte	0x03, 0x19
        /*008e*/ 	.short	0x0029


	//----- nvinfo : EIATTR_PARAM_CBANK
	.align		4
        /*0090*/ 	.byte	0x04, 0x0a
        /*0092*/ 	.short	(.L_2231 - .L_2230)
	.align		4
.L_2230:
        /*0094*/ 	.word	index@(.nv.constant0._ZN2at6native55_GLOBAL__N__0955718d_22_SparseCsrTensorMath_cu_868dd54534reduce_sparse_csr_dim1_cuda_kernelIN3c107complexIdEElNS1_14ReductionMulOpIS5_EES5_EEvPT2_PKT_PKT0_SF_lT1_)
        /*0098*/ 	.short	0x0210
        /*009a*/ 	.short	0x0029


	//----- nvinfo : EIATTR_SW_WAR
	.align		4
.L_2231:
        /*009c*/ 	.byte	0x04, 0x36
        /*009e*/ 	.short	(.L_2233 - .L_2232)
.L_2232:
        /*00a0*/ 	.word	0x00000008
.L_2233:


//--------------------- .nv.info._ZN2at6native55_GLOBAL__N__0955718d_22_SparseCsrTensorMath_cu_868dd54534reduce_sparse_csr_dim1_cuda_kernelIN3c107complexIdEEiNS1_14ReductionMulOpIS5_EES5_EEvPT2_PKT_PKT0_SF_lT1_ --------------------------
	.section	.nv.info._ZN2at6native55_GLOBAL__N__0955718d_22_SparseCsrTensorMath_cu_868dd54534reduce_sparse_csr_dim1_cuda_kernelIN3c107complexIdEEiNS1_14ReductionMulOpIS5_EES5_EEvPT2_PKT_PKT0_SF_lT1_,"",@"SHT_CUDA_INFO"
	.sectionflags	@""
	.align	4


	//----- nvinfo : EIATTR_CUDA_API_VERSION
	.align		4
        /*0000*/ 	.byte	0x04, 0x37
        /*0002*/ 	.short	(.L_2235 - .L_2234)
.L_2234:
        /*0004*/ 	.word	0x00000082


	//----- nvinfo : EIATTR_KPARAM_INFO
	.align		4
.L_2235:
        /*0008*/ 	.byte	0x04, 0x17
        /*000a*/ 	.short	(.L_2237 - .L_2236)
.L_2236:
        /*000c*/ 	.word	0x00000000
        /*0010*/ 	.short	0x0005
        /*0012*/ 	.short	0x0028
        /*0014*/ 	.byte	0x00, 0xf0, 0x05, 0x00


	//----- nvinfo : EIATTR_KPARAM_INFO
	.align		4
.L_2237:
        /*0018*/ 	.byte	0x04, 0x17
        /*001a*/ 	.short	(.L_2239 - .L_2238)
.L_2238:
        /*001c*/ 	.word	0x00000000
        /*0020*/ 	.short	0x0004
        /*0022*/ 	.short	0x0020
        /*0024*/ 	.byte	0x00, 0xf0, 0x21, 0x00


	//----- nvinfo : EIATTR_KPARAM_INFO
	.align		4
.L_2239:
        /*0028*/ 	.byte	0x04, 0x17
        /*002a*/ 	.short	(.L_2241 - .L_2240)
.L_2240:
        /*002c*/ 	.word	0x00000000
        /*0030*/ 	.short	0x0003
        /*0032*/ 	.short	0x0018
        /*0034*/ 	.byte	0x00, 0xf0, 0x21, 0x00


	//----- nvinfo : EIATTR_KPARAM_INFO
	.align		4
.L_2241:
        /*0038*/ 	.byte	0x04, 0x17
        /*003a*/ 	.short	(.L_2243 - .L_2242)
.L_2242:
        /*003c*/ 	.word	0x00000000
        /*0040*/ 	.short	0x0002
        /*0042*/ 	.short	0x0010
        /*0044*/ 	.byte	0x00, 0xf0, 0x21, 0x00


	//----- nvinfo : EIATTR_KPARAM_INFO
	.align		4
.L_2243:
        /*0048*/ 	.byte	0x04, 0x17
        /*004a*/ 	.short	(.L_2245 - .L_2244)
.L_2244:
        /*004c*/ 	.word	0x00000000
        /*0050*/ 	.short	0x0001
        /*0052*/ 	.short	0x0008
        /*0054*/ 	.byte	0x00, 0xf0, 0x21, 0x00


	//----- nvinfo : EIATTR_KPARAM_INFO
	.align		4
.L_2245:
        /*0058*/ 	.byte	0x04, 0x17
        /*005a*/ 	.short	(.L_2247 - .L_2246)
.L_2246:
        /*005c*/ 	.word	0x00000000
        /*0060*/ 	.short	0x0000
        /*0062*/ 	.short	0x0000
        /*0064*/ 	.byte	0x00, 0xf0, 0x21, 0x00


	//----- nvinfo : EIATTR_SPARSE_MMA_MASK
	.align		4
.L_2247:
        /*0068*/ 	.byte	0x03, 0x50
        /*006a*/ 	.short	0x0000


	//----- nvinfo : EIATTR_MAXREG_COUNT
	.align		4
        /*006c*/ 	.byte	0x03, 0x1b
        /*006e*/ 	.short	0x00ff


	//----- nvinfo : EIATTR_MERCURY_ISA_VERSION
	.align		4
        /*0070*/ 	.byte	0x03, 0x5f
        /*0072*/ 	.short	0x0101


	//----- nvinfo : EIATTR_EXIT_INSTR_OFFSETS
	.align		4
        /*0074*/ 	.byte	0x04, 0x1c
        /*0076*/ 	.short	(.L_2249 - .L_2248)


	//   ....[0]....
.L_2248:
        /*0078*/ 	.word	0x00000080


	//   ....[1]....
        /*007c*/ 	.word	0x00000100


	//   ....[2]....
        /*0080*/ 	.word	0x00000ef0


	//----- nvinfo : EIATTR_CRS_STACK_SIZE
	.align		4
.L_2249:
        /*0084*/ 	.byte	0x04, 0x1e
        /*0086*/ 	.short	(.L_2251 - .L_2250)
.L_2250:
        /*0088*/ 	.word	0x00000000


	//----- nvinfo : EIATTR_CBANK_PARAM_SIZE
	.align		4
.L_2251:
        /*008c*/ 	.byte	0x03, 0x19
        /*008e*/ 	.short	0x0029


	//----- nvinfo : EIATTR_PARAM_CBANK
	.align		4
        /*0090*/ 	.byte	0x04, 0x0a
        /*0092*/ 	.short	(.L_2253 - .L_2252)
	.align		4
.L_2252:
        /*0094*/ 	.word	index@(.nv.constant0._ZN2at6native55_GLOBAL__N__0955718d_22_SparseCsrTensorMath_cu_868dd54534reduce_sparse_csr_dim1_cuda_kernelIN3c107complexIdEEiNS1_14ReductionMulOpIS5_EES5_EEvPT2_PKT_PKT0_SF_lT1_)
        /*0098*/ 	.short	0x0210
        /*009a*/ 	.short	0x0029


	//----- nvinfo : EIATTR_SW_WAR
	.align		4
.L_2253:
        /*009c*/ 	.byte	0x04, 0x36
        /*009e*/ 	.short	(.L_2255 - .L_2254)
.L_2254:
        /*00a0*/ 	.word	0x00000008
.L_2255:


//--------------------- .nv.info._ZN2at6native55_GLOBAL__N__0955718d_22_SparseCsrTensorMath_cu_868dd54534reduce_sparse_csr_dim0_cuda_kernelIN3c107complexIdEElNS1_14ReductionMulOpIS5_EES5_EEvPT2_PKT0_lPKT_SC_lT1_ --------------------------
	.section	.nv.info._ZN2at6native55_GLOBAL__N__0955718d_22_SparseCsrTensorMath_cu_868dd54534reduce_sparse_csr_dim0_cuda_kernelIN3c107complexIdEElNS1_14ReductionMulOpIS5_EES5_EEvPT2_PKT0_lPKT_SC_lT1_,"",@"SHT_CUDA_INFO"
	.sectionflags	@""
	.align	4


	//----- nvinfo : EIATTR_CUDA_API_VERSION
	.align		4
        /*0000*/ 	.byte	0x04, 0x37
        /*0002*/ 	.short	(.L_2257 - .L_2256)
.L_2256:
        /*0004*/ 	.word	0x00000082


	//----- nvinfo : EIATTR_KPARAM_INFO
	.align		4
.L_2257:
        /*0008*/ 	.byte	0x04, 0x17
        /*000a*/ 	.short	(.L_2259 - .L_2258)
.L_2258:
        /*000c*/ 	.word	0x00000000
        /*0010*/ 	.short	0x0006
        /*0012*/ 	.short	0x0030
        /*0014*/ 	.byte	0x00, 0xf0, 0x05, 0x00


	//----- nvinfo : EIATTR_KPARAM_INFO
	.align		4
.L_2259:
        /*0018*/ 	.byte	0x04, 0x17
        /*001a*/ 	.short	(.L_2261 - .L_2260)
.L_2260:
        /*001c*/ 	.word	0x00000000
        /*0020*/ 	.short	0x0005
        /*0022*/ 	.short	0x0028
        /*0024*/ 	.byte	0x00, 0xf0, 0x21, 0x00


	//----- nvinfo : EIATTR_KPARAM_INFO
	.align		4
.L_2261:
        /*0028*/ 	.byte	0x04, 0x17
        /*002a*/ 	.short	(.L_2263 - .L_2262)
.L_2262:
        /*002c*/ 	.word	0x00000000
        /*0030*/ 	.short	0x0004
        /*0032*/ 	.short	0x0020
        /*0034*/ 	.byte	0x00, 0xf0, 0x21, 0x00


	//----- nvinfo : EIATTR_KPARAM_INFO
	.align		4
.L_2263:
        /*0038*/ 	.byte	0x04, 0x17
        /*003a*/ 	.short	(.L_2265 - .L_2264)
.L_2264:
        /*003c*/ 	.word	0x00000000
        /*0040*/ 	.short	0x0003
        /*0042*/ 	.short	0x0018
        /*0044*/ 	.byte	0x00, 0xf0, 0x21, 0x00


	//----- nvinfo : EIATTR_KPARAM_INFO
	.align		4
.L_2265:
        /*0048*/ 	.byte	0x04, 0x17
        /*004a*/ 	.short	(.L_2267 - .L_2266)
.L_2266:
        /*004c*/ 	.word	0x00000000
        /*0050*/ 	.short	0x0002
        /*0052*/ 	.short	0x0010
        /*0054*/ 	.byte	0x00, 0xf0, 0x21, 0x00


	//----- nvinfo : EIATTR_KPARAM_INFO
	.align		4
.L_2267:
        /*0058*/ 	.byte	0x04, 0x17
        /*005a*/ 	.short	(.L_2269 - .L_2268)
.L_2268:
        /*005c*/ 	.word	0x00000000
        /*0060*/ 	.short	0x0001
        /*0062*/ 	.short	0x0008
        /*0064*/ 	.byte	0x00, 0xf0, 0x21, 0x00


	//----- nvinfo : EIATTR_KPARAM_INFO
	.align		4
.L_2269:
        /*0068*/ 	.byte	0x04, 0x17
        /*006a*/ 	.short	(.L_2271 - .L_2270)
.L_2270:
        /*006c*/ 	.word	0x00000000
        /*0070*/ 	.short	0x0000
        /*0072*/ 	.short	0x0000
        /*0074*/ 	.byte	0x00, 0xf0, 0x21, 0x00


	//----- nvinfo : EIATTR_SPARSE_MMA_MASK
	.align		4
.L_2271:
        /*0078*/ 	.byte	0x03, 0x50
        /*007a*/ 	.short	0x0000


	//----- nvinfo : EIATTR_MAXREG_COUNT
	.align		4
        /*007c*/ 	.byte	0x03, 0x1b
        /*007e*/ 	.short	0x00ff


	//----- nvinfo : EIATTR_MERCURY_ISA_VERSION
	.align		4
        /*0080*/ 	.byte	0x03, 0x5f
        /*0082*/ 	.short	0x0101


	//----- nvinfo : EIATTR_EXIT_INSTR_OFFSETS
	.align		4
        /*0084*/ 	.byte	0x04, 0x1c
        /*0086*/ 	.short	(.L_2273 - .L_2272)


	//   ....[0]....
.L_2272:
        /*0088*/ 	.word	0x00000080


	//   ....[1]....
        /*008c*/ 	.word	0x00000860


	//----- nvinfo : EIATTR_CBANK_PARAM_SIZE
	.align		4
.L_2273:
        /*0090*/ 	.byte	0x03, 0x19
        /*0092*/ 	.short	0x0031


	//----- nvinfo : EIATTR_PARAM_CBANK
	.align		4
        /*0094*/ 	.byte	0x04, 0x0a
        /*0096*/ 	.short	(.L_2275 - .L_2274)
	.align		4
.L_2274:
        /*0098*/ 	.word	index@(.nv.constant0._ZN2at6native55_GLOBAL__N__0955718d_22_SparseCsrTensorMath_cu_868dd54534reduce_sparse_csr_dim0_cuda_kernelIN3c107complexIdEElNS1_14ReductionMulOpIS5_EES5_EEvPT2_PKT0_lPKT_SC_lT1_)
        /*009c*/ 	.short	0x0210
        /*009e*/ 	.short	0x0031


	//----- nvinfo : EIATTR_SW_WAR
	.align		4
.L_2275:
        /*00a0*/ 	.byte	0x04, 0x36
        /*00a2*/ 	.short	(.L_2277 - .L_2276)
.L_2276:
        /*00a4*/ 	.word	0x00000008
.L_2277:


//--------------------- .nv.info._ZN2at6native55_GLOBAL__N__0955718d_22_SparseCsrTensorMath_cu_868dd54534reduce_sparse_csr_dim0_cuda_kernelIN3c107complexIdEEiNS1_14ReductionMulOpIS5_EES5_EEvPT2_PKT0_lPKT_SC_lT1_ --------------------------
	.section	.nv.info._ZN2at6native55_GLOBAL__N__0955718d_22_SparseCsrTensorMath_cu_868dd54534reduce_sparse_csr_dim0_cuda_kernelIN3c107complexIdEEiNS1_14ReductionMulOpIS5_EES5_EEvPT2_PKT0_lPKT_SC_lT1_,"",@"SHT_CUDA_INFO"
	.sectionflags	@""
	.align	4


	//----- nvinfo : EIATTR_CUDA_API_VERSION
	.align		4
        /*0000*/ 	.byte	0x04, 0x37
        /*0002*/ 	.short	(.L_2279 - .L_2278)
.L_2278:
        /*0004*/ 	.word	0x00000082


	//----- nvinfo : EIATTR_KPARAM_INFO
	.align		4
.L_2279:
        /*0008*/ 	.byte	0x04, 0x17
        /*000a*/ 	.short	(.L_2281 - .L_2280)
.L_2280:
        /*000c*/ 	.word	0x00000000
        /*0010*/ 	.short	0x0006
        /*0012*/ 	.short	0x0030
        /*0014*/ 	.byte	0x00, 0xf0, 0x05, 0x00


	//----- nvinfo : EIATTR_KPARAM_INFO
	.align		4
.L_2281:
        /*0018*/ 	.byte	0x04, 0x17
        /*001a*/ 	.short	(.L_2283 - .L_2282)
.L_2282:
        /*001c*/ 	.word	0x00000000
        /*0020*/ 	.short	0x0005
        /*0022*/ 	.short	0x0028
        /*0024*/ 	.byte	0x00, 0xf0, 0x21, 0x00


	//----- nvinfo : EIATTR_KPARAM_INFO
	.align		4
.L_2283:
        /*0028*/ 	.byte	0x04, 0x17
        /*002a*/ 	.short	(.L_2285 - .L_2284)
.L_2284:
        /*002c*/ 	.word	0x00000000
        /*0030*/ 	.short	0x0004
        /*0032*/ 	.short	0x0020
        /*0034*/ 	.byte	0x00, 0xf0, 0x21, 0x00


	//----- nvinfo : EIATTR_KPARAM_INFO
	.align		4
.L_2285:
        /*0038*/ 	.byte	0x04, 0x17
        /*003a*/ 	.short	(.L_2287 - .L_2286)
.L_2286:
        /*003c*/ 	.word	0x00000000
        /*0040*/ 	.short	0x0003
        /*0042*/ 	.short	0x0018
        /*0044*/ 	.byte	0x00, 0xf0, 0x21, 0x00


	//----- nvinfo : EIATTR_KPARAM_INFO
	.align		4
.L_2287:
        /*0048*/ 	.byte	0x04, 0x17
        /*004a*/ 	.short	(.L_2289 - .L_2288)
.L_2288:
        /*004c*/ 	.word	0x00000000
        /*0050*/ 	.short	0x0002
        /*0052*/ 	.short	0x0010
        /*0054*/ 	.byte	0x00, 0xf0, 0x21, 0x00


	//----- nvinfo : EIATTR_KPARAM_INFO
	.align		4
.L_2289:
        /*0058*/ 	.byte	0x04, 0x17
        /*005a*/ 	.short	(.L_2291 - .L_2290)
.L_2290:
        /*005c*/ 	.word	0x00000000
        /*0060*/ 	.short	0x0001
        /*0062*/ 	.short	0x0008
        /*0064*/ 	.byte	0x00, 0xf0, 0x21, 0x00


	//----- nvinfo : EIATTR_KPARAM_INFO
	.align		4
.L_2291:
        /*0068*/ 	.byte	0x04, 0x17
        /*006a*/ 	.short	(.L_2293 - .L_2292)
.L_2292:
        /*006c*/ 	.word	0x00000000
        /*0070*/ 	.short	0x0000
        /*0072*/ 	.short	0x0000
        /*0074*/ 	.byte	0x00, 0xf0, 0x21, 0x00


	//----- nvinfo : EIATTR_SPARSE_MMA_MASK
	.align		4
.L_2293:
        /*0078*/ 	.byte	0x03, 0x50
        /*007a*/ 	.short	0x0000


	//----- nvinfo : EIATTR_MAXREG_COUNT
	.align		4
        /*007c*/ 	.byte	0x03, 0x1b
        /*007e*/ 	.short	0x00ff


	//----- nvinfo : EIATTR_MERCURY_ISA_VERSION
	.align		4
        /*0080*/ 	.byte	0x03, 0x5f
        /*0082*/ 	.short	0x0101


	//----- nvinfo : EIATTR_EXIT_INSTR_OFFSETS
	.align		4
        /*0084*/ 	.byte	0x04, 0x1c
        /*0086*/ 	.short	(.L_2295 - .L_2294)


	//   ....[0]....
.L_2294:
        /*0088*/ 	.word	0x00000080


	//   ....[1]....
        /*008c*/ 	.word	0x00000810


	//----- nvinfo : EIATTR_CBANK_PARAM_SIZE
	.align		4
.L_2295:
        /*0090*/ 	.byte	0x03, 0x19
        /*0092*/ 	.short	0x0031


	//----- nvinfo : EIATTR_PARAM_CBANK
	.align		4
        /*0094*/ 	.byte	0x04, 0x0a
        /*0096*/ 	.short	(.L_2297 - .L_2296)
	.align		4
.L_2296:
        /*0098*/ 	.word	index@(.nv.constant0._ZN2at6native55_GLOBAL__N__0955718d_22_SparseCsrTensorMath_cu_868dd54534reduce_sparse_csr_dim0_cuda_kernelIN3c107complexIdEEiNS1_14ReductionMulOpIS5_EES5_EEvPT2_PKT0_lPKT_SC_lT1_)
        /*009c*/ 	.short	0x0210
        /*009e*/ 	.short	0x0031


	//----- nvinfo : EIATTR_SW_WAR
	.align		4
.L_2297:
        /*00a0*/ 	.byte	0x04, 0x36
        /*00a2*/ 	.short	(.L_2299 - .L_2298)
.L_2298:
        /*00a4*/ 	.word	0x00000008
.L_2299:


//--------------------- .nv.info._ZN2at6native55_GLOBAL__N__0955718d_22_SparseCsrTensorMath_cu_868dd54534reduce_sparse_csr_dim1_cuda_kernelIflNS1_14ReductionMulOpIfEEfEEvPT2_PKT_PKT0_SC_lT1_ --------------------------
	.section	.nv.info._ZN2at6native55_GLOBAL__N__0955718d_22_SparseCsrTensorMath_cu_868dd54534reduce_sparse_csr_dim1_cuda_kernelIflNS1_14ReductionMulOpIfEEfEEvPT2_PKT_PKT0_SC_lT1_,"",@"SHT_CUDA_INFO"
	.sectionflags	@""
	.align	4


	//----- nvinfo : EIATTR_CUDA_API_VERSION
	.align		4
        /*0000*/ 	.byte	0x04, 0x37
        /*0002*/ 	.short	(.L_2301 - .L_2300)
.L_2300:
        /*0004*/ 	.word	0x00000082


	//----- nvinfo : EIATTR_KPARAM_INFO
	.align		4
.L_2301:
        /*0008*/ 	.byte	0x04, 0x17
        /*000a*/ 	.short	(.L_2303 - .L_2302)
.L_2302:
        /*000c*/ 	.word	0x00000000
        /*0010*/ 	.short	0x0005
        /*0012*/ 	.short	0x0028
        /*0014*/ 	.byte	0x00, 0xf0, 0x05, 0x00


	//----- nvinfo : EIATTR_KPARAM_INFO
	.align		4
.L_2303:
        /*0018*/ 	.byte	0x04, 0x17
        /*001a*/ 	.short	(.L_2305 - .L_2304)
.L_2304:
        /*001c*/ 	.word	0x00000000
        /*0020*/ 	.short	0x0004
        /*0022*/ 	.short	0x0020
        /*0024*/ 	.byte	0x00, 0xf0, 0x21, 0x00


	//----- nvinfo : EIATTR_KPARAM_INFO
	.align		4
.L_2305:
        /*0028*/ 	.byte	0x04, 0x17
        /*002a*/ 	.short	(.L_2307 - .L_2306)
.L_2306:
        /*002c*/ 	.word	0x00000000
        /*0030*/ 	.short	0x0003
        /*0032*/ 	.short	0x0018
        /*0034*/ 	.byte	0x00, 0xf0, 0x21, 0x00


	//----- nvinfo : EIATTR_KPARAM_INFO
	.align		4
.L_2307:
        /*0038*/ 	.byte	0x04, 0x17
        /*003a*/ 	.short	(.L_2309 - .L_2308)
.L_2308:
        /*003c*/ 	.word	0x00000000
        /*0040*/ 	.short	0x0002
        /*0042*/ 	.short	0x0010
        /*0044*/ 	.byte	0x00, 0xf0, 0x21, 0x00


	//----- nvinfo : EIATTR_KPARAM_INFO
	.align		4
.L_2309:
        /*0048*/ 	.byte	0x04, 0x17
        /*004a*/ 	.short	(.L_2311 - .L_2310)
.L_2310:
        /*004c*/ 	.word	0x00000000
        /*0050*/ 	.short	0x0001
        /*0052*/ 	.short	0x0008
        /*0054*/ 	.byte	0x00, 0xf0, 0x21, 0x00


	//----- nvinfo : EIATTR_KPARAM_INFO
	.align		4
.L_2311:
        /*0058*/ 	.byte	0x04, 0x17
        /*005a*/ 	.short	(.L_2313 - .L_2312)
.L_2312:
        /*005c*/ 	.word	0x00000000
        /*0060*/ 	.short	0x0000
        /*0062*/ 	.short	0x0000
        /*0064*/ 	.byte	0x00, 0xf0, 0x21, 0x00


	//----- nvinfo : EIATTR_SPARSE_MMA_MASK
	.align		4
.L_2313:
        /*0068*/ 	.byte	0x03, 0x50
        /*006a*/ 	.short	0x0000


	//----- nvinfo : EIATTR_MAXREG_COUNT
	.align		4
        /*006c*/ 	.byte	0x03, 0x1b
        /*006e*/ 	.short	0x00ff


	//----- nvinfo : EIATTR_MERCURY_ISA_VERSION
	.align		4
        /*0070*/ 	.byte	0x03, 0x5f
        /*0072*/ 	.short	0x0101


	//----- nvinfo : EIATTR_EXIT_INSTR_OFFSETS
	.align		4
        /*0074*/ 	.byte	0x04, 0x1c
        /*0076*/ 	.short	(.L_2315 - .L_2314)


	//   ....[0]....
.L_2314:
        /*0078*/ 	.word	0x00000080


	//   ....[1]....
        /*007c*/ 	.word	0x00000130


	//   ....[2]....
        /*0080*/ 	.word	0x00000a50


	//----- nvinfo : EIATTR_CRS_STACK_SIZE
	.align		4
.L_2315:
        /*0084*/ 	.byte	0x04, 0x1e
        /*0086*/ 	.short	(.L_2317 - .L_2316)
.L_2316:
        /*0088*/ 	.word	0x00000000


	//----- nvinfo : EIATTR_CBANK_PARAM_SIZE
	.align		4
.L_2317:
        /*008c*/ 	.byte	0x03, 0x19
        /*008e*/ 	.short	0x0029


	//----- nvinfo : EIATTR_PARAM_CBANK
	.align		4
        /*0090*/ 	.byte	0x04, 0x0a
        /*0092*/ 	.short	(.L_2319 - .L_2318)
	.align		4
.L_2318:
        /*0094*/ 	.word	index@(.nv.constant0._ZN2at6native55_GLOBAL__N__0955718d_22_SparseCsrTensorMath_cu_868dd54534reduce_sparse_csr_dim1_cuda_kernelIflNS1_14ReductionMulOpIfEEfEEvPT2_PKT_PKT0_SC_lT1_)
        /*0098*/ 	.short	0x0210
        /*009a*/ 	.short	0x0029


	//----- nvinfo : EIATTR_SW_WAR
	.align		4
.L_2319:
        /*009c*/ 	.byte	0x04, 0x36
        /*009e*/ 	.short	(.L_2321 - .L_2320)
.L_2320:
        /*00a0*/ 	.word	0x00000008
.L_2321:


//--------------------- .nv.info._ZN2at6native55_GLOBAL__N__0955718d_22_SparseCsrTensorMath_cu_868dd54534reduce_sparse_csr_dim1_cuda_kernelIfiNS1_14ReductionMulOpIfEEfEEvPT2_PKT_PKT0_SC_lT1_ --------------------------
	.section	.nv.info._ZN2at6native55_GLOBAL__N__0955718d_22_SparseCsrTensorMath_cu_868dd54534reduce_sparse_csr_dim1_cuda_kernelIfiNS1_14ReductionMulOpIfEEfEEvPT2_PKT_PKT0_SC_lT1_,"",@"SHT_CUDA_INFO"
	.sectionflags	@""
	.align	4


	//----- nvinfo : EIATTR_CUDA_API_VERSION
	.align		4
        /*0000*/ 	.byte	0x04, 0x37
        /*0002*/ 	.short	(.L_2323 - .L_2322)
.L_2322:
        /*0004*/ 	.word	0x00000082


	//----- nvinfo : EIATTR_KPARAM_INFO
	.align		4
.L_2323:
        /*0008*/ 	.byte	0x04, 0x17
        /*000a*/ 	.short	(.L_2325 - .L_2324)
.L_2324:
        /*000c*/ 	.word	0x00000000
        /*0010*/ 	.short	0x0005
        /*0012*/ 	.short	0x0028
        /*0014*/ 	.byte	0x00, 0xf0, 0x05, 0x00


	//----- nvinfo : EIATTR_KPARAM_INFO
	.align		4
.L_2325:
        /*0018*/ 	.byte	0x04, 0x17
        /*001a*/ 	.short	(.L_2327 - .L_2326)
.L_2326:
        /*001c*/ 	.word	0x00000000
        /*0020*/ 	.short	0x0004
        /*0022*/ 	.short	0x0020
        /*0024*/ 	.byte	0x00, 0xf0, 0x21, 0x00


	//----- nvinfo : EIATTR_KPARAM_INFO
	.align		4
.L_2327:
        /*0028*/ 	.byte	0x04, 0x17
        /*002a*/ 	.short	(.L_2329 - .L_2328)
.L_2328:
        /*002c*/ 	.word	0x00000000
        /*0030*/ 	.short	0x0003
        /*0032*/ 	.short	0x0018
        /*0034*/ 	.byte	0x00, 0xf0, 0x21, 0x00


	//----- nvinfo : EIATTR_KPARAM_INFO
	.align		4
.L_2329:
        /*0038*/ 	.byte	0x04, 0x17
        /*003a*/ 	.short	(.L_2331 - .L_2330)
.L_2330:
        /*003c*/ 	.word	0x00000000
        /*0040*/ 	.short	0x0002
        /*0042*/ 	.short	0x0010
        /*0044*/ 	.byte	0x00, 0xf0, 0x21, 0x00


	//----- nvinfo : EIATTR_KPARAM_INFO
	.align		4
.L_2331:
        /*0048*/ 	.byte	0x04, 0x17
        /*004a*/ 	.short	(.L_2333 - .L_2332)
.L_2332:
        /*004c*/ 	.word	0x00000000
        /*0050*/ 	.short	0x0001
        /*0052*/ 	.short	0x0008
        /*0054*/ 	.byte	0x00, 0xf0, 0x21, 0x00


	//----- nvinfo : EIATTR_KPARAM_INFO
	.align		4
.L_2333:
        /*0058*/ 	.byte	0x04, 0x17
        /*005a*/ 	.short	(.L_2335 - .L_2334)
.L_2334:
        /*005c*/ 	.word	0x00000000
        /*0060*/ 	.short	0x0000
        /*0062*/ 	.short	0x0000
        /*0064*/ 	.byte	0x00, 0xf0, 0x21, 0x00


	//----- nvinfo : EIATTR_SPARSE_MMA_MASK
	.align		4
.L_2335:
        /*0068*/ 	.byte	0x03, 0x50
        /*006a*/ 	.short	0x0000


	//----- nvinfo : EIATTR_MAXREG_COUNT
	.align		4
        /*006c*/ 	.byte	0x03, 0x1b
        /*006e*/ 	.short	0x00ff


	//----- nvinfo : EIATTR_MERCURY_ISA_VERSION
	.align		4
        /*0070*/ 	.byte	0x03, 0x5f
        /*0072*/ 	.short	0x0101


	//----- nvinfo : EIATTR_EXIT_INSTR_OFFSETS
	.align		4
        /*0074*/ 	.byte	0x04, 0x1c
        /*0076*/ 	.short	(.L_2337 - .L_2336)


	//   ....[0]....
.L_2336:
        /*0078*/ 	.word	0x00000080


	//   ....[1]....
        /*007c*/ 	.word	0x00000120


	//   ....[2]....
        /*0080*/ 	.word	0x000008c0


	//----- nvinfo : EIATTR_CRS_STACK_SIZE
	.align		4
.L_2337:
        /*0084*/ 	.byte	0x04, 0x1e
        /*0086*/ 	.short	(.L_2339 - .L_2338)
.L_2338:
        /*0088*/ 	.word	0x00000000


	//----- nvinfo : EIATTR_CBANK_PARAM_SIZE
	.align		4
.L_2339:
        /*008c*/ 	.byte	0x03, 0x19
        /*008e*/ 	.short	0x0029


	//----- nvinfo : EIATTR_PARAM_CBANK
	.align		4
        /*0090*/ 	.byte	0x04, 0x0a
        /*0092*/ 	.short	(.L_2341 - .L_2340)
	.align		4
.L_2340:
        /*0094*/ 	.word	index@(.nv.constant0._ZN2at6native55_GLOBAL__N__0955718d_22_SparseCsrTensorMath_cu_868dd54534reduce_sparse_csr_dim1_cuda_kernelIfiNS1_14ReductionMulOpIfEEfEEvPT2_PKT_PKT0_SC_lT1_)
        /*0098*/ 	.short	0x0210
        /*009a*/ 	.short	0x0029


	//----- nvinfo : EIATTR_SW_WAR
	.align		4
.L_2341:
        /*009c*/ 	.byte	0x04, 0x36
        /*009e*/ 	.short	(.L_2343 - .L_2342)
.L_2342:
        /*00a0*/ 	.word	0x00000008
.L_2343:


//--------------------- .nv.info._ZN2at6native55_GLOBAL__N__0955718d_22_SparseCsrTensorMath_cu_868dd54534reduce_sparse_csr_dim0_cuda_kernelIflNS1_14ReductionMulOpIfEEfEEvPT2_PKT0_lPKT_S9_lT1_ --------------------------
	.section	.nv.info._ZN2at6native55_GLOBAL__N__0955718d_22_SparseCsrTensorMath_cu_868dd54534reduce_sparse_csr_dim0_cuda_kernelIflNS1_14ReductionMulOpIfEEfEEvPT2_PKT0_lPKT_S9_lT1_,"",@"SHT_CUDA_INFO"
	.sectionflags	@""
	.align	4


	//----- nvinfo : EIATTR_CUDA_API_VERSION
	.align		4
        /*0000*/ 	.byte	0x04, 0x37
        /*0002*/ 	.short	(.L_2345 - .L_2344)
.L_2344:
        /*0004*/ 	.word	0x00000082


	//----- nvinfo : EIATTR_KPARAM_INFO
	.align		4
.L_2345:
        /*0008*/ 	.byte	0x04, 0x17
        /*000a*/ 	.short	(.L_2347 - .L_2346)
.L_2346:
        /*000c*/ 	.word	0x00000000
        /*0010*/ 	.short	0x0006
        /*0012*/ 	.short	0x0030
        /*0014*/ 	.byte	0x00, 0xf0, 0x05, 0x00


	//----- nvinfo : EIATTR_KPARAM_INFO
	.align		4
.L_2347:
        /*0018*/ 	.byte	0x04, 0x17
        /*001a*/ 	.short	(.L_2349 - .L_2348)
.L_2348:
        /*001c*/ 	.word	0x00000000
        /*0020*/ 	.short	0x0005
        /*0022*/ 	.short	0x0028
        /*0024*/ 	.byte	0x00, 0xf0, 0x21, 0x00


	//----- nvinfo : EIATTR_KPARAM_INFO
	.align		4
.L_2349:
        /*0028*/ 	.byte	0x04, 0x17
        /*002a*/ 	.short	(.L_2351 - .L_2350)
.L_2350:
        /*002c*/ 	.word	0x00000000
        /*0030*/ 	.short	0x0004
        /*0032*/ 	.short	0x0020
        /*0034*/ 	.byte	0x00, 0xf0, 0x21, 0x00


	//----- nvinfo : EIATTR_KPARAM_INFO
	.align		4
.L_2351:
        /*0038*/ 	.byte	0x04, 0x17
        /*003a*/ 	.short	(.L_2353 - .L_2352)
.L_2352:
        /*003c*/ 	.word	0x00000000
        /*0040*/ 	.short	0x0003
        /*0042*/ 	.short	0x0018
        /*0044*/ 	.byte	0x00, 0xf0, 0x21, 0x00


	//----- nvinfo : EIATTR_KPARAM_INFO
	.align		4
.L_2353:
        /*0048*/ 	.byte	0x04, 0x17
        /*004a*/ 	.short	(.L_2355 - .L_2354)
.L_2354:
        /*004c*/ 	.word	0x00000000
        /*0050*/ 	.short	0x0002
        /*0052*/ 	.short	0x0010
        /*0054*/ 	.byte	0x00, 0xf0, 0x21, 0x00


	//----- nvinfo : EIATTR_KPARAM_INFO
	.align		4
.L_2355:
        /*0058*/ 	.byte	0x04, 0x17
        /*005a*/ 	.short	(.L_2357 - .L_2356)
.L_2356:
        /*005c*/ 	.word	0x00000000
        /*0060*/ 	.short	0x0001
        /*0062*/ 	.short	0x0008
        /*0064*/ 	.byte	0x00, 0xf0, 0x21, 0x00


	//----- nvinfo : EIATTR_KPARAM_INFO
	.align		4
.L_2357:
        /*0068*/ 	.byte	0x04, 0x17
        /*006a*/ 	.short	(.L_2359 - .L_2358)
.L_2358:
        /*006c*/ 	.word	0x00000000
        /*0070*/ 	.short	0x0000
        /*0072*/ 	.short	0x0000
        /*0074*/ 	.byte	0x00, 0xf0, 0x21, 0x00


	//----- nvinfo : EIATTR_SPARSE_MMA_MASK
	.align		4
.L_2359:
        /*0078*/ 	.byte	0x03, 0x50
        /*007a*/ 	.short	0x0000


	//----- nvinfo : EIATTR_MAXREG_COUNT
	.align		4
        /*007c*/ 	.byte	0x03, 0x1b
        /*007e*/ 	.short	0x00ff


	//----- nvinfo : EIATTR_MERCURY_ISA_VERSION
	.align		4
        /*0080*/ 	.byte	0x03, 0x5f
        /*0082*/ 	.short	0x0101


	//----- nvinfo : EIATTR_EXIT_INSTR_OFFSETS
	.align		4
        /*0084*/ 	.byte	0x04, 0x1c
        /*0086*/ 	.short	(.L_2361 - .L_2360)


	//   ....[0]....
.L_2360:
        /*0088*/ 	.word	0x00000080


	//   ....[1]....
        /*008c*/ 	.word	0x00000690


	//----- nvinfo : EIATTR_CBANK_PARAM_SIZE
	.align		4
.L_2361:
        /*0090*/ 	.byte	0x03, 0x19
        /*0092*/ 	.short	0x0031


	//----- nvinfo : EIATTR_PARAM_CBANK
	.align		4
        /*0094*/ 	.byte	0x04, 0x0a
        /*0096*/ 	.short	(.L_2363 - .L_2362)
	.align		4
.L_2362:
        /*0098*/ 	.word	index@(.nv.constant0._ZN2at6native55_GLOBAL__N__0955718d_22_SparseCsrTensorMath_cu_868dd54534reduce_sparse_csr_dim0_cuda_kernelIflNS1_14ReductionMulOpIfEEfEEvPT2_PKT0_lPKT_S9_lT1_)
        /*009c*/ 	.short	0x0210
        /*009e*/ 	.short	0x0031


	//----- nvinfo : EIATTR_SW_WAR
	.align		4
.L_2363:
        /*00a0*/ 	.byte	0x04, 0x36
        /*00a2*/ 	.short	(.L_2365 - .L_2364)
.L_2364:
        /*00a4*/ 	.word	0x00000008
.L_2365:


//--------------------- .nv.info._ZN2at6native55_GLOBAL__N__0955718d_22_SparseCsrTensorMath_cu_868dd54534reduce_sparse_csr_dim0_cuda_kernelIfiNS1_14ReductionMulOpIfEEfEEvPT2_PKT0_lPKT_S9_lT1_ --------------------------
	.section	.nv.info._ZN2at6native55_GLOBAL__N__0955718d_22_SparseCsrTensorMath_cu_868dd54534reduce_sparse_csr_dim0_cuda_kernelIfiNS1_14ReductionMulOpIfEEfEEvPT2_PKT0_lPKT_S9_lT1_,"",@"SHT_CUDA_INFO"
	.sectionflags	@""
	.align	4


	//----- nvinfo : EIATTR_CUDA_API_VERSION
	.align		4
        /*0000*/ 	.byte	0x04, 0x37
        /*0002*/ 	.short	(.L_2367 - .L_2366)
.L_2366:
        /*0004*/ 	.word	0x00000082


	//----- nvinfo : EIATTR_KPARAM_INFO
	.align		4
.L_2367:
        /*0008*/ 	.byte	0x04, 0x17
        /*000a*/ 	.short	(.L_2369 - .L_2368)
.L_2368:
        /*000c*/ 	.word	0x00000000
        /*0010*/ 	.short	0x0006
        /*0012*/ 	.short	0x0030
        /*0014*/ 	.byte	0x00, 0xf0, 0x05, 0x00


	//----- nvinfo : EIATTR_KPARAM_INFO
	.align		4
.L_2369:
        /*0018*/ 	.byte	0x04, 0x17
        /*001a*/ 	.short	(.L_2371 - .L_2370)
.L_2370:
        /*001c*/ 	.word	0x00000000
        /*0020*/ 	.short	0x0005
        /*0022*/ 	.short	0x0028
        /*0024*/ 	.byte	0x00, 0xf0, 0x21, 0x00


	//----- nvinfo : EIATTR_KPARAM_INFO
	.align		4
.L_2371:
        /*0028*/ 	.byte	0x04, 0x17
        /*002a*/ 	.short	(.L_2373 - .L_2372)
.L_2372:
        /*002c*/ 	.word	0x00000000
        /*0030*/ 	.short	0x0004
        /*0032*/ 	.short	0x0020
        /*0034*/ 	.byte	0x00, 0xf0, 0x21, 0x00


	//----- nvinfo : EIATTR_KPARAM_INFO
	.align		4
.L_2373:
        /*0038*/ 	.byte	0x04, 0x17
        /*003a*/ 	.short	(.L_2375 - .L_2374)
.L_2374:
        /*003c*/ 	.word	0x00000000
        /*0040*/ 	.short	0x0003
        /*0042*/ 	.short	0x0018
        /*0044*/ 	.byte	0x00, 0xf0, 0x21, 0x00


	//----- nvinfo : EIATTR_KPARAM_INFO
	.align		4
.L_2375:
        /*0048*/ 	.byte	0x04, 0x17
        /*004a*/ 	.short	(.L_2377 - .L_2376)
.L_2376:
        /*004c*/ 	.word	0x00000000
        /*0050*/ 	.short	0x0002
        /*0052*/ 	.short	0x0010
        /*0054*/ 	.byte	0x00, 0xf0, 0x21, 0x00


	//----- nvinfo : EIATTR_KPARAM_INFO
	.align		4
.L_2377:
        /*0058*/ 	.byte	0x04, 0x17
        /*005a*/ 	.short	(.L_2379 - .L_2378)
.L_2378:
        /*005c*/ 	.word	0x00000000
        /*0060*/ 	.short	0x0001
        /*0062*/ 	.short	0x0008
        /*0064*/ 	.byte	0x00, 0xf0, 0x21, 0x00


	//----- nvinfo : EIATTR_KPARAM_INFO
	.align		4
.L_2379:
        /*0068*/ 	.byte	0x04, 0x17
        /*006a*/ 	.short	(.L_2381 - .L_2380)
.L_2380:
        /*006c*/ 	.word	0x00000000
        /*0070*/ 	.short	0x0000
        /*0072*/ 	.short	0x0000
        /*0074*/ 	.byte	0x00, 0xf0, 0x21, 0x00


	//----- nvinfo : EIATTR_SPARSE_MMA_MASK
	.align		4
.L_2381:
        /*0078*/ 	.byte	0x03, 0x50
        /*007a*/ 	.short	0x0000


	//----- nvinfo : EIATTR_MAXREG_COUNT
	.align		4
        /*007c*/ 	.byte	0x03, 0x1b
        /*007e*/ 	.short	0x00ff


	//----- nvinfo : EIATTR_MERCURY_ISA_VERSION
	.align		4
        /*0080*/ 	.byte	0x03, 0x5f
        /*0082*/ 	.short	0x0101


	//----- nvinfo : EIATTR_EXIT_INSTR_OFFSETS
	.align		4
        /*0084*/ 	.byte	0x04, 0x1c
        /*0086*/ 	.short	(.L_2383 - .L_2382)


	//   ....[0]....
.L_2382:
        /*0088*/ 	.word	0x00000080


	//   ....[1]....
        /*008c*/ 	.word	0x00000680


	//----- nvinfo : EIATTR_CBANK_PARAM_SIZE
	.align		4
.L_2383:
        /*0090*/ 	.byte	0x03, 0x19
        /*0092*/ 	.short	0x0031


	//----- nvinfo : EIATTR_PARAM_CBANK
	.align		4
        /*0094*/ 	.byte	0x04, 0x0a
        /*0096*/ 	.short	(.L_2385 - .L_2384)
	.align		4
.L_2384:
        /*0098*/ 	.word	index@(.nv.constant0._ZN2at6native55_GLOBAL__N__0955718d_22_SparseCsrTensorMath_cu_868dd54534reduce_sparse_csr_dim0_cuda_kernelIfiNS1_14ReductionMulOpIfEEfEEvPT2_PKT0_lPKT_S9_lT1_)
        /*009c*/ 	.short	0x0210
        /*009e*/ 	.short	0x0031


	//----- nvinfo : EIATTR_SW_WAR
	.align		4
.L_2385:
        /*00a0*/ 	.byte	0x04, 0x36
        /*00a2*/ 	.short	(.L_2387 - .L_2386)
.L_2386:
        /*00a4*/ 	.word	0x00000008
.L_2387:


//--------------------- .nv.info._ZN2at6native55_GLOBAL__N__0955718d_22_SparseCsrTensorMath_cu_868dd54534reduce_sparse_csr_dim1_cuda_kernelIdlNS1_14ReductionMulOpIdEEdEEvPT2_PKT_PKT0_SC_lT1_ --------------------------
	.section	.nv.info._ZN2at6native55_GLOBAL__N__0955718d_22_SparseCsrTensorMath_cu_868dd54534reduce_sparse_csr_dim1_cuda_kernelIdlNS1_14ReductionMulOpIdEEdEEvPT2_PKT_PKT0_SC_lT1_,"",@"SHT_CUDA_INFO"
	.sectionflags	@""
	.align	4


	//----- nvinfo : EIATTR_CUDA_API_VERSION
	.align		4
        /*0000*/ 	.byte	0x04, 0x37
        /*0002*/ 	.short	(.L_2389 - .L_2388)
.L_2388:
        /*0004*/ 	.word	0x00000082


	//----- nvinfo : EIATTR_KPARAM_INFO
	.align		4
.L_2389:
        /*0008*/ 	.byte	0x04, 0x17
        /*000a*/ 	.short	(.L_2391 - .L_2390)
.L_2390:
        /*000c*/ 	.word	0x00000000
        /*0010*/ 	.short	0x0005
        /*0012*/ 	.short	0x0028
        /*0014*/ 	.byte	0x00, 0xf0, 0x05, 0x00


	//----- nvinfo : EIATTR_KPARAM_INFO
	.align		4
.L_2391:
        /*0018*/ 	.byte	0x04, 0x17
        /*001a*/ 	.short	(.L_2393 - .L_2392)
.L_2392:
        /*001c*/ 	.word	0x00000000
        /*0020*/ 	.short	0x0004
        /*0022*/ 	.short	0x0020
        /*0024*/ 	.byte	0x00, 0xf0, 0x21, 0x00


	//----- nvinfo : EIATTR_KPARAM_INFO
	.align		4
.L_2393:
        /*0028*/ 	.byte	0x04, 0x17
        /*002a*/ 	.short	(.L_2395 - .L_2394)
.L_2394:
        /*002c*/ 	.word	0x00000000
        /*0030*/ 	.short	0x0003
        /*0032*/ 	.short	0x0018
        /*0034*/ 	.byte	0x00, 0xf0, 0x21, 0x00


	//----- nvinfo : EIATTR_KPARAM_INFO
	.align		4
.L_2395:
        /*0038*/ 	.byte	0x04, 0x17
        /*003a*/ 	.short	(.L_2397 - .L_2396)
.L_2396:
        /*003c*/ 	.word	0x00000000
        /*0040*/ 	.short	0x0002
        /*0042*/ 	.short	0x0010
        /*0044*/ 	.byte	0x00, 0xf0, 0x21, 0x00


	//----- nvinfo : EIATTR_KPARAM_INFO
	.align		4
.L_2397:
        /*0048*/ 	.byte	0x04, 0x17
        /*004a*/ 	.short	(.L_2399 - .L_2398)
.L_2398:
        /*004c*/ 	.word	0x00000000
        /*0050*/ 	.short	0x0001
        /*0052*/ 	.short	0x0008
        /*0054*/ 	.byte	0x00, 0xf0, 0x21, 0x00


	//----- nvinfo : EIATTR_KPARAM_INFO
	.align		4
.L_2399:
        /*0058*/ 	.byte	0x04, 0x17
        /*005a*/ 	.short	(.L_2401 - .L_2400)
.L_2400:
        /*005c*/ 	.word	0x00000000
        /*0060*/ 	.short	0x0000
        /*0062*/ 	.short	0x0000
        /*0064*/ 	.byte	0x00, 0xf0, 0x21, 0x00


	//----- nvinfo : EIATTR_SPARSE_MMA_MASK
	.align		4
.L_2401:
        /*0068*/ 	.byte	0x03, 0x50
        /*006a*/ 	.short	0x0000


	//----- nvinfo : EIATTR_MAXREG_COUNT
	.align		4
        /*006c*/ 	.byte	0x03, 0x1b
        /*006e*/ 	.short	0x00ff


	//----- nvinfo : EIATTR_MERCURY_ISA_VERSION
	.align		4
        /*0070*/ 	.byte	0x03, 0x5f
        /*0072*/ 	.short	0x0101


	//----- nvinfo : EIATTR_EXIT_INSTR_OFFSETS
	.align		4
        /*0074*/ 	.byte	0x04, 0x1c
        /*0076*/ 	.short	(.L_2403 - .L_2402)


	//   ....[0]....
.L_2402:
        /*0078*/ 	.word	0x00000080


	//   ....[1]....
        /*007c*/ 	.word	0x00000130


	//   ....[2]....
        /*0080*/ 	.word	0x00000a90


	//----- nvinfo : EIATTR_CRS_STACK_SIZE
	.align		4
.L_2403:
        /*0084*/ 	.byte	0x04, 0x1e
        /*0086*/ 	.short	(.L_2405 - .L_2404)
.L_2404:
        /*0088*/ 	.word	0x00000000


	//----- nvinfo : EIATTR_CBANK_PARAM_SIZE
	.align		4
.L_2405:
        /*008c*/ 	.byte	0x03, 0x19
        /*008e*/ 	.short	0x0029


	//----- nvinfo : EIATTR_PARAM_CBANK
	.align		4
        /*0090*/ 	.byte	0x04, 0x0a
        /*0092*/ 	.short	(.L_2407 - .L_2406)
	.align		4
.L_2406:
        /*0094*/ 	.word	index@(.nv.constant0._ZN2at6native55_GLOBAL__N__0955718d_22_SparseCsrTensorMath_cu_868dd54534reduce_sparse_csr_dim1_cuda_kernelIdlNS1_14ReductionMulOpIdEEdEEvPT2_PKT_PKT0_SC_lT1_)
        /*0098*/ 	.short	0x0210
        /*009a*/ 	.short	0x0029


	//----- nvinfo : EIATTR_SW_WAR
	.align		4
.L_2407:
        /*009c*/ 	.byte	0x04, 0x36
        /*009e*/ 	.short	(.L_2409 - .L_2408)
.L_2408:
        /*00a0*/ 	.word	0x00000008
.L_2409:


//--------------------- .nv.info._ZN2at6native55_GLOBAL__N__0955718d_22_SparseCsrTensorMath_cu_868dd54534reduce_sparse_csr_dim1_cuda_kernelIdiNS1_14ReductionMulOpIdEEdEEvPT2_PKT_PKT0_SC_lT1_ --------------------------
	.section	.nv.info._ZN2at6native55_GLOBAL__N__0955718d_22_SparseCsrTensorMath_cu_868dd54534reduce_sparse_csr_dim1_cuda_kernelIdiNS1_14ReductionMulOpIdEEdEEvPT2_PKT_PKT0_SC_lT1_,"",@"SHT_CUDA_INFO"
	.sectionflags	@""
	.align	4


	//----- nvinfo : EIATTR_CUDA_API_VERSION
	.align		4
        /*0000*/ 	.byte	0x04, 0x37
        /*0002*/ 	.short	(.L_2411 - .L_2410)
.L_2410:
        /*0004*/ 	.word	0x00000082


	//----- nvinfo : EIATTR_KPARAM_INFO
	.align		4
.L_2411:
        /*0008*/ 	.byte	0x04, 0x17
        /*000a*/ 	.short	(.L_2413 - .L_2412)
.L_2412:
        /*000c*/ 	.word	0x00000000
        /*0010*/ 	.short	0x0005
        /*0012*/ 	.short	0x0028
        /*0014*/ 	.byte	0x00, 0xf0, 0x05, 0x00


	//----- nvinfo : EIATTR_KPARAM_INFO
	.align		4
.L_2413:
        /*0018*/ 	.byte	0x04, 0x17
        /*001a*/ 	.short	(.L_2415 - .L_2414)
.L_2414:
        /*001c*/ 	.word	0x00000000
        /*0020*/ 	.short	0x0004
        /*0022*/ 	.short	0x0020
        /*0024*/ 	.byte	0x00, 0xf0, 0x21, 0x00


	//----- nvinfo : EIATTR_KPARAM_INFO
	.align		4
.L_2415:
        /*0028*/ 	.byte	0x04, 0x17
        /*002a*/ 	.short	(.L_2417 - .L_2416)
.L_2416:
        /*002c*/ 	.word	0x00000000
        /*0030*/ 	.short	0x0003
        /*0032*/ 	.short	0x0018
        /*0034*/ 	.byte	0x00, 0xf0, 0x21, 0x00


	//----- nvinfo : EIATTR_KPARAM_INFO
	.align		4
.L_2417:
        /*0038*/ 	.byte	0x04, 0x17
        /*003a*/ 	.short	(.L_2419 - .L_2418)
.L_2418:
        /*003c*/ 	.word	0x00000000
        /*0040*/ 	.short	0x0002
        /*0042*/ 	.short	0x0010
        /*0044*/ 	.byte	0x00, 0xf0, 0x21, 0x00


	//----- nvinfo : EIATTR_KPARAM_INFO
	.align		4
.L_2419:
        /*0048*/ 	.byte	0x04, 0x17
        /*004a*/ 	.short	(.L_2421 - .L_2420)
.L_2420:
        /*004c*/ 	.word	0x00000000
        /*0050*/ 	.short	0x0001
        /*0052*/ 	.short	0x0008
        /*0054*/ 	.byte	0x00, 0xf0, 0x21, 0x00


	//----- nvinfo : EIATTR_KPARAM_INFO
	.align		4
.L_2421:
        /*0058*/ 	.byte	0x04, 0x17
        /*005a*/ 	.short	(.L_2423 - .L_2422)
.L_2422:
        /*005c*/ 	.word	0x00000000
        /*0060*/ 	.short	0x0000
        /*0062*/ 	.short	0x0000
        /*0064*/ 	.byte	0x00, 0xf0, 0x21, 0x00


	//----- nvinfo : EIATTR_SPARSE_MMA_MASK
	.align		4
.L_2423:
        /*0068*/ 	.byte	0x03, 0x50
        /*006a*/ 	.short	0x0000


	//----- nvinfo : EIATTR_MAXREG_COUNT
	.align		4
        /*006c*/ 	.byte	0x03, 0x1b
        /*006e*/ 	.short	0x00ff


	//----- nvinfo : EIATTR_MERCURY_ISA_VERSION
	.align		4
        /*0070*/ 	.byte	0x03, 0x5f
        /*0072*/ 	.short	0x0101


	//----- nvinfo : EIATTR_EXIT_INSTR_OFFSETS
	.align		4
        /*0074*/ 	.byte	0x04, 0x1c
        /*0076*/ 	.short	(.L_2425 - .L_2424)


	//   ....[0]....
.L_2424:
        /*0078*/ 	.word	0x00000080


	//   ....[1]....
        /*007c*/ 	.word	0x00000120


	//   ....[2]....
        /*0080*/ 	.word	0x00000920


	//----- nvinfo : EIATTR_CRS_STACK_SIZE
	.align		4
.L_2425:
        /*0084*/ 	.byte	0x04, 0x1e
        /*0086*/ 	.short	(.L_2427 - .L_2426)
.L_2426:
        /*0088*/ 	.word	0x00000000


	//----- nvinfo : EIATTR_CBANK_PARAM_SIZE
	.align		4
.L_2427:
        /*008c*/ 	.byte	0x03, 0x19
        /*008e*/ 	.short	0x0029


	//----- nvinfo : EIATTR_PARAM_CBANK
	.align		4
        /*0090*/ 	.byte	0x04, 0x0a
        /*0092*/ 	.short	(.L_2429 - .L_2428)
	.align		4
.L_2428:
        /*0094*/ 	.word	index@(.nv.constant0._ZN2at6native55_GLOBAL__N__0955718d_22_SparseCsrTensorMath_cu_868dd54534reduce_sparse_csr_dim1_cuda_kernelIdiNS1_14ReductionMulOpIdEEdEEvPT2_PKT_PKT0_SC_lT1_)
        /*0098*/ 	.short	0x0210
        /*009a*/ 	.short	0x0029


	//----- nvinfo : EIATTR_SW_WAR
	.align		4
.L_2429:
        /*009c*/ 	.byte	0x04, 0x36
        /*009e*/ 	.short	(.L_2431 - .L_2430)
.L_2430:
        /*00a0*/ 	.word	0x00000008
.L_2431:


//--------------------- .nv.info._ZN2at6native55_GLOBAL__N__0955718d_22_SparseCsrTensorMath_cu_868dd54534reduce_sparse_csr_dim0_cuda_kernelIdlNS1_14ReductionMulOpIdEEdEEvPT2_PKT0_lPKT_S9_lT1_ --------------------------
	.section	.nv.info._ZN2at6native55_GLOBAL__N__0955718d_22_SparseCsrTensorMath_cu_868dd54534reduce_sparse_csr_dim0_cuda_kernelIdlNS1_14ReductionMulOpIdEEdEEvPT2_PKT0_lPKT_S9_lT1_,"",@"SHT_CUDA_INFO"
	.sectionflags	@""
	.align	4


	//----- nvinfo : EIATTR_CUDA_API_VERSION
	.align		4
        /*0000*/ 	.byte	0x04, 0x37
        /*0002*/ 	.short	(.L_2433 - .L_2432)
.L_2432:
        /*0004*/ 	.word	0x00000082


	//----- nvinfo : EIATTR_KPARAM_INFO
	.align		4
.L_2433:
        /*0008*/ 	.byte	0x04, 0x17
        /*000a*/ 	.short	(.L_2435 - .L_2434)
.L_2434:
        /*000c*/ 	.word	0x00000000
        /*0010*/ 	.short	0x0006
        /*0012*/ 	.short	0x0030
        /*0014*/ 	.byte	0x00, 0xf0, 0x05, 0x00


	//----- nvinfo : EIATTR_KPARAM_INFO
	.align		4
.L_2435:
        /*0018*/ 	.byte	0x04, 0x17
        /*001a*/ 	.short	(.L_2437 - .L_2436)
.L_2436:
        /*001c*/ 	.word	0x00000000
        /*0020*/ 	.short	0x0005
        /*0022*/ 	.short	0x0028
        /*0024*/ 	.byte	0x00, 0xf0, 0x21, 0x00


	//----- nvinfo : EIATTR_KPARAM_INFO
	.align		4
.L_2437:
        /*0028*/ 	.byte	0x04, 0x17
        /*002a*/ 	.short	(.L_2439 - .L_2438)
.L_2438:
        /*002c*/ 	.word	0x00000000
        /*0030*/ 	.short	0x0004
        /*0032*/ 	.short	0x0020
        /*0034*/ 	.byte	0x00, 0xf0, 0x21, 0x00


	//----- nvinfo : EIATTR_KPARAM_INFO
	.align		4
.L_2439:
        /*0038*/ 	.byte	0x04, 0x17
        /*003a*/ 	.short	(.L_2441 - .L_2440)
.L_2440:
        /*003c*/ 	.word	0x00000000
        /*0040*/ 	.short	0x0003
        /*0042*/ 	.short	0x0018
        /*0044*/ 	.byte	0x00, 0xf0, 0x21, 0x00


	//----- nvinfo : EIATTR_KPARAM_INFO
	.align		4
.L_2441:
        /*0048*/ 	.byte	0x04, 0x17
        /*004a*/ 	.short	(.L_2443 - .L_2442)
.L_2442:
        /*004c*/ 	.word	0x00000000
        /*0050*/ 	.short	0x0002
        /*0052*/ 	.short	0x0010
        /*0054*/ 	.byte	0x00, 0xf0, 0x21, 0x00


	//----- nvinfo : EIATTR_KPARAM_INFO
	.align		4
.L_2443:
        /*0058*/ 	.byte	0x04, 0x17
        /*005a*/ 	.short	(.L_2445 - .L_2444)
.L_2444:
        /*005c*/ 	.word	0x00000000
        /*0060*/ 	.short	0x0001
        /*0062*/ 	.short	0x0008
        /*0064*/ 	.byte	0x00, 0xf0, 0x21, 0x00


	//----- nvinfo : EIATTR_KPARAM_INFO
	.align		4
.L_2445:
        /*0068*/ 	.byte	0x04, 0x17
        /*006a*/ 	.short	(.L_2447 - .L_2446)
.L_2446:
        /*006c*/ 	.word	0x00000000
        /*0070*/ 	.short	0x0000
        /*0072*/ 	.short	0x0000
        /*0074*/ 	.byte	0x00, 0xf0, 0x21, 0x00


	//----- nvinfo : EIATTR_SPARSE_MMA_MASK
	.align		4
.L_2447:
        /*0078*/ 	.byte	0x03, 0x50
        /*007a*/ 	.short	0x0000


	//----- nvinfo : EIATTR_MAXREG_COUNT
	.align		4
        /*007c*/ 	.byte	0x03, 0x1b
        /*007e*/ 	.short	0x00ff


	//----- nvinfo : EIATTR_MERCURY_ISA_VERSION
	.align		4
        /*0080*/ 	.byte	0x03, 0x5f
        /*0082*/ 	.short	0x0101


	//----- nvinfo : EIATTR_EXIT_INSTR_OFFSETS
	.align		4
        /*0084*/ 	.byte	0x04, 0x1c
        /*0086*/ 	.short	(.L_2449 - .L_2448)


	//   ....[0]....
.L_2448:
        /*0088*/ 	.word	0x00000080


	//   ....[1]....
        /*008c*/ 	.word	0x00000700


	//----- nvinfo : EIATTR_CBANK_PARAM_SIZE
	.align		4
.L_2449:
        /*0090*/ 	.byte	0x03, 0x19
        /*0092*/ 	.short	0x0031


	//----- nvinfo : EIATTR_PARAM_CBANK
	.align		4
        /*0094*/ 	.byte	0x04, 0x0a
        /*0096*/ 	.short	(.L_2451 - .L_2450)
	.align		4
.L_2450:
        /*0098*/ 	.word	index@(.nv.constant0._ZN2at6native55_GLOBAL__N__0955718d_22_SparseCsrTensorMath_cu_868dd54534reduce_sparse_csr_dim0_cuda_kernelIdlNS1_14ReductionMulOpIdEEdEEvPT2_PKT0_lPKT_S9_lT1_)
        /*009c*/ 	.short	0x0210
        /*009e*/ 	.short	0x0031


	//----- nvinfo : EIATTR_SW_WAR
	.align		4
.L_2451:
        /*00a0*/ 	.byte	0x04, 0x36
        /*00a2*/ 	.short	(.L_2453 - .L_2452)
.L_2452:
        /*00a4*/ 	.word	0x00000008
.L_2453:


//--------------------- .nv.info._ZN2at6native55_GLOBAL__N__0955718d_22_SparseCsrTensorMath_cu_868dd54534reduce_sparse_csr_dim0_cuda_kernelIdiNS1_14ReductionMulOpIdEEdEEvPT2_PKT0_lPKT_S9_lT1_ --------------------------
	.section	.nv.info._ZN2at6native55_GLOBAL__N__0955718d_22_SparseCsrTensorMath_cu_868dd54534reduce_sparse_csr_dim0_cuda_kernelIdiNS1_14ReductionMulOpIdEEdEEvPT2_PKT0_lPKT_S9_lT1_,"",@"SHT_CUDA_INFO"
	.sectionflags	@""
	.align	4


	//----- nvinfo : EIATTR_CUDA_API_VERSION
	.align		4
        /*0000*/ 	.byte	0x04, 0x37
        /*0002*/ 	.short	(.L_2455 - .L_2454)
.L_2454:
        /*0004*/ 	.word	0x00000082


	//----- nvinfo : EIATTR_KPARAM_INFO
	.align		4
.L_2455:
        /*0008*/ 	.byte	0x04, 0x17
        /*000a*/ 	.short	(.L_2457 - .L_2456)
.L_2456:
        /*000c*/ 	.word	0x00000000
        /*0010*/ 	.short	0x0006
        /*0012*/ 	.short	0x0030
        /*0014*/ 	.byte	0x00, 0xf0, 0x05, 0x00


	//----- nvinfo : EIATTR_KPARAM_INFO
	.align		4
.L_2457:
        /*0018*/ 	.byte	0x04, 0x17
        /*001a*/ 	.short	(.L_2459 - .L_2458)
.L_2458:
        /*001c*/ 	.word	0x00000000
        /*0020*/ 	.short	0x0005
        /*0022*/ 	.short	0x0028
        /*0024*/ 	.byte	0x00, 0xf0, 0x21, 0x00


	//----- nvinfo : EIATTR_KPARAM_INFO
	.align		4
.L_2459:
        /*0028*/ 	.byte	0x04, 0x17
        /*002a*/ 	.short	(.L_2461 - .L_2460)
.L_2460:
        /*002c*/ 	.word	0x00000000
        /*0030*/ 	.short	0x0004
        /*0032*/ 	.short	0x0020
        /*0034*/ 	.byte	0x00, 0xf0, 0x21, 0x00


	//----- nvinfo : EIATTR_KPARAM_INFO
	.align		4
.L_2461:
        /*0038*/ 	.byte	0x04, 0x17
        /*003a*/ 	.short	(.L_2463 - .L_2462)
.L_2462:
        /*003c*/ 	.word	0x00000000
        /*0040*/ 	.short	0x0003
        /*0042*/ 	.short	0x0018
        /*0044*/ 	.byte	0x00, 0xf0, 0x21, 0x00


	//----- nvinfo : EIATTR_KPARAM_INFO
	.align		4
.L_2463:
        /*0048*/ 	.byte	0x04, 0x17
        /*004a*/ 	.short	(.L_2465 - .L_2464)
.L_2464:
        /*004c*/ 	.word	0x00000000
        /*0050*/ 	.short	0x0002
        /*0052*/ 	.short	0x0010
        /*0054*/ 	.byte	0x00, 0xf0, 0x21, 0x00


	//----- nvinfo : EIATTR_KPARAM_INFO
	.align		4
.L_2465:
        /*0058*/ 	.byte	0x04, 0x17
        /*005a*/ 	.short	(.L_2467 - .L_2466)
.L_2466:
        /*005c*/ 	.word	0x00000000
        /*0060*/ 	.short	0x0001
        /*0062*/ 	.short	0x0008
        /*0064*/ 	.byte	0x00, 0xf0, 0x21, 0x00


	//----- nvinfo : EIATTR_KPARAM_INFO
	.align		4
.L_2467:
        /*0068*/ 	.byte	0x04, 0x17
        /*006a*/ 	.short	(.L_2469 - .L_2468)
.L_2468:
        /*006c*/ 	.word	0x00000000
        /*0070*/ 	.short	0x0000
        /*0072*/ 	.short	0x0000
        /*0074*/ 	.byte	0x00, 0xf0, 0x21, 0x00


	//----- nvinfo : EIATTR_SPARSE_MMA_MASK
	.align		4
.L_2469:
        /*0078*/ 	.byte	0x03, 0x50
        /*007a*/ 	.short	0x0000


	//----- nvinfo : EIATTR_MAXREG_COUNT
	.align		4
        /*007c*/ 	.byte	0x03, 0x1b
        /*007e*/ 	.short	0x00ff


	//----- nvinfo : EIATTR_MERCURY_ISA_VERSION
	.align		4
        /*0080*/ 	.byte	0x03, 0x5f
        /*0082*/ 	.short	0x0101


	//----- nvinfo : EIATTR_EXIT_INSTR_OFFSETS
	.align		4
        /*0084*/ 	.byte	0x04, 0x1c
        /*0086*/ 	.short	(.L_2471 - .L_2470)


	//   ....[0]....
.L_2470:
        /*0088*/ 	.word	0x00000080


	//   ....[1]....
        /*008c*/ 	.word	0x00000660


	//----- nvinfo : EIATTR_CBANK_PARAM_SIZE
	.align		4
.L_2471:
        /*0090*/ 	.byte	0x03, 0x19
        /*0092*/ 	.short	0x0031


	//----- nvinfo : EIATTR_PARAM_CBANK
	.align		4
        /*0094*/ 	.byte	0x04, 0x0a
        /*0096*/ 	.short	(.L_2473 - .L_2472)
	.align		4
.L_2472:
        /*0098*/ 	.word	index@(.nv.constant0._ZN2at6native55_GLOBAL__N__0955718d_22_SparseCsrTensorMath_cu_868dd54534reduce_sparse_csr_dim0_cuda_kernelIdiNS1_14ReductionMulOpIdEEdEEvPT2_PKT0_lPKT_S9_lT1_)
        /*009c*/ 	.short	0x0210
        /*009e*/ 	.short	0x0031


	//----- nvinfo : EIATTR_SW_WAR
	.align		4
.L_2473:
        /*00a0*/ 	.byte	0x04, 0x36
        /*00a2*/ 	.short	(.L_2475 - .L_2474)
.L_2474:
        /*00a4*/ 	.word	0x00000008
.L_2475:


//--------------------- .nv.info._ZN2at6native55_GLOBAL__N__0955718d_22_SparseCsrTensorMath_cu_868dd54534reduce_sparse_csr_dim1_cuda_kernelIslNS1_14ReductionMulOpIsEElEEvPT2_PKT_PKT0_SC_lT1_ --------------------------
	.section	.nv.info._ZN2at6native55_GLOBAL__N__0955718d_22_SparseCsrTensorMath_cu_868dd54534reduce_sparse_csr_dim1_cuda_kernelIslNS1_14ReductionMulOpIsEElEEvPT2_PKT_PKT0_SC_lT1_,"",@"SHT_CUDA_INFO"
	.sectionflags	@""
	.align	4


	//----- nvinfo : EIATTR_CUDA_API_VERSION
	.align		4
        /*0000*/ 	.byte	0x04, 0x37
        /*0002*/ 	.short	(.L_2477 - .L_2476)
.L_2476:
        /*0004*/ 	.word	0x00000082


	//----- nvinfo : EIATTR_KPARAM_INFO
	.align		4
.L_2477:
        /*0008*/ 	.byte	0x04, 0x17
        /*000a*/ 	.short	(.L_2479 - .L_2478)
.L_2478:
        /*000c*/ 	.word	0x00000000
        /*0010*/ 	.short	0x0005
        /*0012*/ 	.short	0x0028
        /*0014*/ 	.byte	0x00, 0xf0, 0x05, 0x00


	//----- nvinfo : EIATTR_KPARAM_INFO
	.align		4
.L_2479:
        /*0018*/ 	.byte	0x04, 0x17
        /*001a*/ 	.short	(.L_2481 - .L_2480)
.L_2480:
        /*001c*/ 	.word	0x00000000
        /*0020*/ 	.short	0x0004
        /*0022*/ 	.short	0x0020
        /*0024*/ 	.byte	0x00, 0xf0, 0x21, 0x00


	//----- nvinfo : EIATTR_KPARAM_INFO
	.align		4
.L_2481:
        /*0028*/ 	.byte	0x04, 0x17
        /*002a*/ 	.short	(.L_2483 - .L_2482)
.L_2482:
        /*002c*/ 	.word	0x00000000
        /*0030*/ 	.short	0x0003
        /*0032*/ 	.short	0x0018
        /*0034*/ 	.byte	0x00, 0xf0, 0x21, 0x00


	//----- nvinfo : EIATTR_KPARAM_INFO
	.align		4
.L_2483:
        /*0038*/ 	.byte	0x04, 0x17
        /*003a*/ 	.short	(.L_2485 - .L_2484)
.L_2484:
        /*003c*/ 	.word	0x00000000
        /*0040*/ 	.short	0x0002
        /*0042*/ 	.short	0x0010
        /*0044*/ 	.byte	0x00, 0xf0, 0x21, 0x00


	//----- nvinfo : EIATTR_KPARAM_INFO
	.align		4
.L_2485:
        /*0048*/ 	.byte	0x04, 0x17
        /*004a*/ 	.short	(.L_2487 - .L_2486)
.L_2486:
        /*004c*/ 	.word	0x00000000
        /*0050*/ 	.short	0x0001
        /*0052*/ 	.short	0x0008
        /*0054*/ 	.byte	0x00, 0xf0, 0x21, 0x00


	//----- nvinfo : EIATTR_KPARAM_INFO
	.align		4
.L_2487:
        /*0058*/ 	.byte	0x04, 0x17
        /*005a*/ 	.short	(.L_2489 - .L_2488)
.L_2488:
        /*005c*/ 	.word	0x00000000
        /*0060*/ 	.short	0x0000
        /*0062*/ 	.short	0x0000
        /*0064*/ 	.byte	0x00, 0xf0, 0x21, 0x00


	//----- nvinfo : EIATTR_SPARSE_MMA_MASK
	.align		4
.L_2489:
        /*0068*/ 	.byte	0x03, 0x50
        /*006a*/ 	.short	0x0000


	//----- nvinfo : EIATTR_MAXREG_COUNT
	.align		4
        /*006c*/ 	.byte	0x03, 0x1b
        /*006e*/ 	.short	0x00ff


	//----- nvinfo : EIATTR_MERCURY_ISA_VERSION
	.align		4
        /*0070*/ 	.byte	0x03, 0x5f
        /*0072*/ 	.short	0x0101


	//----- nvinfo : EIATTR_EXIT_INSTR_OFFSETS
	.align		4
        /*0074*/ 	.byte	0x04, 0x1c
        /*0076*/ 	.short	(.L_2491 - .L_2490)


	//   ....[0]....
.L_2490:
        /*0078*/ 	.word	0x00000080


	//   ....[1]....
        /*007c*/ 	.word	0x00000130


	//   ....[2]....
        /*0080*/ 	.word	0x000006a0


	//----- nvinfo : EIATTR_CRS_STACK_SIZE
	.align		4
.L_2491:
        /*0084*/ 	.byte	0x04, 0x1e
        /*0086*/ 	.short	(.L_2493 - .L_2492)
.L_2492:
        /*0088*/ 	.word	0x00000000


	//----- nvinfo : EIATTR_CBANK_PARAM_SIZE
	.align		4
.L_2493:
        /*008c*/ 	.byte	0x03, 0x19
        /*008e*/ 	.short	0x0029


	//----- nvinfo : EIATTR_PARAM_CBANK
	.align		4
        /*0090*/ 	.byte	0x04, 0x0a
        /*0092*/ 	.short	(.L_2495 - .L_2494)
	.align		4
.L_2494:
        /*0094*/ 	.word	index@(.nv.constant0._ZN2at6native55_GLOBAL__N__0955718d_22_SparseCsrTensorMath_cu_868dd54534reduce_sparse_csr_dim1_cuda_kernelIslNS1_14ReductionMulOpIsEElEEvPT2_PKT_PKT0_SC_lT1_)
        /*0098*/ 	.short	0x0210
        /*009a*/ 	.short	0x0029


	//----- nvinfo : EIATTR_SW_WAR
	.align		4
.L_2495:
        /*009c*/ 	.byte	0x04, 0x36
        /*009e*/ 	.short	(.L_2497 - .L_2496)
.L_2496:
        /*00a0*/ 	.word	0x00000008
.L_2497:


//--------------------- .nv.info._ZN2at6native55_GLOBAL__N__0955718d_22_SparseCsrTensorMath_cu_868dd54534reduce_sparse_csr_dim1_cuda_kernelIsiNS1_14ReductionMulOpIsEElEEvPT2_PKT_PKT0_SC_lT1_ --------------------------
	.section	.nv.info._ZN2at6native55_GLOBAL__N__0955718d_22_SparseCsrTensorMath_cu_868dd54534reduce_sparse_csr_dim1_cuda_kernelIsiNS1_14ReductionMulOpIsEElEEvPT2_PKT_PKT0_SC_lT1_,"",@"SHT_CUDA_INFO"
	.sectionflags	@""
	.align	4


	//----- nvinfo : EIATTR_CUDA_API_VERSION
	.align		4
        /*0000*/ 	.byte	0x04, 0x37
        /*0002*/ 	.short	(.L_2499 - .L_2498)
.L_2498:
        /*0004*/ 	.word	0x00000082


	//----- nvinfo : EIATTR_KPARAM_INFO
	.align		4
.L_2499:
        /*0008*/ 	.byte	0x04, 0x17
        /*000a*/ 	.short	(.L_2501 - .L_2500)
.L_2500:
        /*000c*/ 	.word	0x00000000
        /*0010*/ 	.short	0x0005
        /*0012*/ 	.short	0x0028
        /*0014*/ 	.byte	0x00, 0xf0, 0x05, 0x00


	//----- nvinfo : EIATTR_KPARAM_INFO
	.align		4
.L_2501:
        /*0018*/ 	.byte	0x04, 0x17
        /*001a*/ 	.short	(.L_2503 - .L_2502)
.L_2502:
        /*001c*/ 	.word	0x00000000
        /*0020*/ 	.short	0x0004
        /*0022*/ 	.short	0x0020
        /*0024*/ 	.byte	0x00, 0xf0, 0x21, 0x00


	//----- nvinfo : EIATTR_KPARAM_INFO
	.align		4
.L_2503:
        /*0028*/ 	.byte	0x04, 0x17
        /*002a*/ 	.short	(.L_2505 - .L_2504)
.L_2504:
        /*002c*/ 	.word	0x00000000
        /*0030*/ 	.short	0x0003
        /*0032*/ 	.short	0x0018
        /*0034*/ 	.byte	0x00, 0xf0, 0x21, 0x00


	//----- nvinfo : EIATTR_KPARAM_INFO
	.align		4
.L_2505:
        /*0038*/ 	.byte	0x04, 0x17
        /*003a*/ 	.short	(.L_2507 - .L_2506)
.L_2506:
        /*003c*/ 	.word	0x00000000
        /*0040*/ 	.short	0x0002
        /*0042*/ 	.short	0x0010
        /*0044*/ 	.byte	0x00, 0xf0, 0x21, 0x00


	//----- nvinfo : EIATTR_KPARAM_INFO
	.align		4
.L_2507:
        /*0048*/ 	.byte	0x04, 0x17
        /*004a*/ 	.short	(.L_2509 - .L_2508)
.L_2508:
        /*004c*/ 	.word	0x00000000
        /*0050*/ 	.short	0x0001
        /*0052*/ 	.short	0x0008
        /*0054*/ 	.byte	0x00, 0xf0, 0x21, 0x00


	//----- nvinfo : EIATTR_KPARAM_INFO
	.align		4
.L_2509:
        /*0058*/ 	.byte	0x04, 0x17
        /*005a*/ 	.short	(.L_2511 - .L_2510)
.L_2510:
        /*005c*/ 	.word	0x00000000
        /*0060*/ 	.short	0x0000
        /*0062*/ 	.short	0x0000
        /*0064*/ 	.byte	0x00, 0xf0, 0x21, 0x00


	//----- nvinfo : EIATTR_SPARSE_MMA_MASK
	.align		4
.L_2511:
        /*0068*/ 	.byte	0x03, 0x50
        /*006a*/ 	.short	0x0000


	//----- nvinfo : EIATTR_MAXREG_COUNT
	.align		4
        /*006c*/ 	.byte	0x03, 0x1b
        /*006e*/ 	.short	0x00ff


	//----- nvinfo : EIATTR_MERCURY_ISA_VERSION
	.align		4
        /*0070*/ 	.byte	0x03, 0x5f
        /*0072*/ 	.short	0x0101


	//----- nvinfo : EIATTR_EXIT_INSTR_OFFSETS
	.align		4
        /*0074*/ 	.byte	0x04, 0x1c
        /*0076*/ 	.short	(.L_2513 - .L_2512)


	//   ....[0]....
.L_2512:
        /*0078*/ 	.word	0x00000080


	//   ....[1]....
        /*007c*/ 	.word	0x00000120


	//   ....[2]....
        /*0080*/ 	.word	0x00000d50


	//----- nvinfo : EIATTR_CRS_STACK_SIZE
	.align		4
.L_2513:
        /*0084*/ 	.byte	0x04, 0x1e
        /*0086*/ 	.short	(.L_2515 - .L_2514)
.L_2514:
        /*0088*/ 	.word	0x00000000


	//----- nvinfo : EIATTR_CBANK_PARAM_SIZE
	.align		4
.L_2515:
        /*008c*/ 	.byte	0x03, 0x19
        /*008e*/ 	.short	0x0029


	//----- nvinfo : EIATTR_PARAM_CBANK
	.align		4
        /*0090*/ 	.byte	0x04, 0x0a
        /*0092*/ 	.short	(.L_2517 - .L_2516)
	.align		4
.L_2516:
        /*0094*/ 	.word	index@(.nv.constant0._ZN2at6native55_GLOBAL__N__0955718d_22_SparseCsrTensorMath_cu_868dd54534reduce_sparse_csr_dim1_cuda_kernelIsiNS1_14ReductionMulOpIsEElEEvPT2_PKT_PKT0_SC_lT1_)
        /*0098*/ 	.short	0x0210
        /*009a*/ 	.short	0x0029


	//----- nvinfo : EIATTR_SW_WAR
	.align		4
.L_2517:
        /*009c*/ 	.byte	0x04, 0x36
        /*009e*/ 	.short	(.L_2519 - .L_2518)
.L_2518:
        /*00a0*/ 	.word	0x00000008
.L_2519:


//--------------------- .nv.info._ZN2at6native55_GLOBAL__N__0955718d_22_SparseCsrTensorMath_cu_868dd54534reduce_sparse_csr_dim0_cuda_kernelIslNS1_14ReductionMulOpIsEElEEvPT2_PKT0_lPKT_S9_lT1_ --------------------------
	.section	.nv.info._ZN2at6native55_GLOBAL__N__0955718d_22_SparseCsrTensorMath_cu_868dd54534reduce_sparse_csr_dim0_cuda_kernelIslNS1_14ReductionMulOpIsEElEEvPT2_PKT0_lPKT_S9_lT1_,"",@"SHT_CUDA_INFO"
	.sectionflags	@""
	.align	4


	//----- nvinfo : EIATTR_CUDA_API_VERSION
	.align		4
        /*0000*/ 	.byte	0x04, 0x37
        /*0002*/ 	.short	(.L_2521 - .L_2520)
.L_2520:
        /*0004*/ 	.word	0x00000082


	//----- nvinfo : EIATTR_KPARAM_INFO
	.align		4
.L_2521:
        /*0008*/ 	.byte	0x04, 0x17
        /*000a*/ 	.short	(.L_2523 - .L_2522)
.L_2522:
        /*000c*/ 	.word	0x00000000
        /*0010*/ 	.short	0x0006
        /*0012*/ 	.short	0x0030
        /*0014*/ 	.byte	0x00, 0xf0, 0x05, 0x00


	//----- nvinfo : EIATTR_KPARAM_INFO
	.align		4
.L_2523:
        /*0018*/ 	.byte	0x04, 0x17
        /*001a*/ 	.short	(.L_2525 - .L_2524)
.L_2524:
        /*001c*/ 	.word	0x00000000
        /*0020*/ 	.short	0x0005
        /*0022*/ 	.short	0x0028
        /*0024*/ 	.byte	0x00, 0xf0, 0x21, 0x00


	//----- nvinfo : EIATTR_KPARAM_INFO
	.align		4
.L_2525:
        /*0028*/ 	.byte	0x04, 0x17
        /*002a*/ 	.short	(.L_2527 - .L_2526)
.L_2526:
        /*002c*/ 	.word	0x00000000
        /*0030*/ 	.short	0x0004
        /*0032*/ 	.short	0x0020
        /*0034*/ 	.byte	0x00, 0xf0, 0x21, 0x00


	//----- nvinfo : EIATTR_KPARAM_INFO
	.align		4
.L_2527:
        /*0038*/ 	.byte	0x04, 0x17
        /*003a*/ 	.short	(.L_2529 - .L_2528)
.L_2528:
        /*003c*/ 	.word	0x00000000
        /*0040*/ 	.short	0x0003
        /*0042*/ 	.short	0x0018
        /*0044*/ 	.byte	0x00, 0xf0, 0x21, 0x00


	//----- nvinfo : EIATTR_KPARAM_INFO
	.align		4
.L_2529:
        /*0048*/ 	.byte	0x04, 0x17
        /*004a*/ 	.short	(.L_2531 - .L_2530)
.L_2530:
        /*004c*/ 	.word	0x00000000
        /*0050*/ 	.short	0x0002
        /*0052*/ 	.short	0x0010
        /*0054*/ 	.byte	0x00, 0xf0, 0x21, 0x00


	//----- nvinfo : EIATTR_KPARAM_INFO
	.align		4
.L_2531:
        /*0058*/ 	.byte	0x04, 0x17
        /*005a*/ 	.short	(.L_2533 - .L_2532)
.L_2532:
        /*005c*/ 	.word	0x00000000
        /*0060*/ 	.short	0x0001
        /*0062*/ 	.short	0x0008
        /*0064*/ 	.byte	0x00, 0xf0, 0x21, 0x00


	//----- nvinfo : EIATTR_KPARAM_INFO
	.align		4
.L_2533:
        /*0068*/ 	.byte	0x04, 0x17
        /*006a*/ 	.short	(.L_2535 - .L_2534)
.L_2534:
        /*006c*/ 	.word	0x00000000
        /*0070*/ 	.short	0x0000
        /*0072*/ 	.short	0x0000
        /*0074*/ 	.byte	0x00, 0xf0, 0x21, 0x00


	//----- nvinfo : EIATTR_SPARSE_MMA_MASK
	.align		4
.L_2535:
        /*0078*/ 	.byte	0x03, 0x50
        /*007a*/ 	.short	0x0000


	//----- nvinfo : EIATTR_MAXREG_COUNT
	.align		4
        /*007c*/ 	.byte	0x03, 0x1b
        /*007e*/ 	.short	0x00ff


	//----- nvinfo : EIATTR_MERCURY_ISA_VERSION
	.align		4
        /*0080*/ 	.byte	0x03, 0x5f
        /*0082*/ 	.short	0x0101


	//----- nvinfo : EIATTR_EXIT_INSTR_OFFSETS
	.align		4
        /*0084*/ 	.byte	0x04, 0x1c
        /*0086*/ 	.short	(.L_2537 - .L_2536)


	//   ....[0]....
.L_2536:
        /*0088*/ 	.word	0x00000080


	//   ....[1]....
        /*008c*/ 	.word	0x00000930


	//----- nvinfo : EIATTR_CBANK_PARAM_SIZE
	.align		4
.L_2537:
        /*0090*/ 	.byte	0x03, 0x19
        /*0092*/ 	.short	0x0031


	//----- nvinfo : EIATTR_PARAM_CBANK
	.align		4
        /*0094*/ 	.byte	0x04, 0x0a
        /*0096*/ 	.short	(.L_2539 - .L_2538)
	.align		4
.L_2538:
        /*0098*/ 	.word	index@(.nv.constant0._ZN2at6native55_GLOBAL__N__0955718d_22_SparseCsrTensorMath_cu_868dd54534reduce_sparse_csr_dim0_cuda_kernelIslNS1_14ReductionMulOpIsEElEEvPT2_PKT0_lPKT_S9_lT1_)
        /*009c*/ 	.short	0x0210
        /*009e*/ 	.short	0x0031


	//----- nvinfo : EIATTR_SW_WAR
	.align		4
.L_2539:
        /*00a0*/ 	.byte	0x04, 0x36
        /*00a2*/ 	.short	(.L_2541 - .L_2540)
.L_2540:
        /*00a4*/ 	.word	0x00000008
.L_2541:


//--------------------- .nv.info._ZN2at6native55_GLOBAL__N__0955718d_22_SparseCsrTensorMath_cu_868dd54534reduce_sparse_csr_dim0_cuda_kernelIsiNS1_14ReductionMulOpIsEElEEvPT2_PKT0_lPKT_S9_lT1_ --------------------------
	.section	.nv.info._ZN2at6native55_GLOBAL__N__0955718d_22_SparseCsrTensorMath_cu_868dd54534reduce_sparse_csr_dim0_cuda_kernelIsiNS1_14ReductionMulOpIsEElEEvPT2_PKT0_lPKT_S9_lT1_,"",@"SHT_CUDA_INFO"
	.sectionflags	@""
	.align	4


	//----- nvinfo : EIATTR_CUDA_API_VERSION
	.align		4
        /*0000*/ 	.byte	0x04, 0x37
        /*0002*/ 	.short	(.L_2543 - .L_2542)
.L_2542:
        /*0004*/ 	.word	0x00000082


	//----- nvinfo : EIATTR_KPARAM_INFO
	.align		4
.L_2543:
        /*0008*/ 	.byte	0x04, 0x17
        /*000a*/ 	.short	(.L_2545 - .L_2544)
.L_2544:
        /*000c*/ 	.word	0x00000000
        /*0010*/ 	.short	0x0006
        /*0012*/ 	.short	0x0030
        /*0014*/ 	.byte	0x00, 0xf0, 0x05, 0x00


	//----- nvinfo : EIATTR_KPARAM_INFO
	.align		4
.L_2545:
        /*0018*/ 	.byte	0x04, 0x17
        /*001a*/ 	.short	(.L_2547 - .L_2546)
.L_2546:
        /*001c*/ 	.word	0x00000000
        /*0020*/ 	.short	0x0005
        /*0022*/ 	.short	0x0028
        /*0024*/ 	.byte	0x00, 0xf0, 0x21, 0x00


	//----- nvinfo : EIATTR_KPARAM_INFO
	.align		4
.L_2547:
        /*0028*/ 	.byte	0x04, 0x17
        /*002a*/ 	.short	(.L_2549 - .L_2548)
.L_2548:
        /*002c*/ 	.word	0x00000000
        /*0030*/ 	.short	0x0004
        /*0032*/ 	.short	0x0020
        /*0034*/ 	.byte	0x00, 0xf0, 0x21, 0x00


	//----- nvinfo : EIATTR_KPARAM_INFO
	.align		4
.L_2549:
        /*0038*/ 	.byte	0x04, 0x17
        /*003a*/ 	.short	(.L_2551 - .L_2550)
.L_2550:
        /*003c*/ 	.word	0x00000000
        /*0040*/ 	.short	0x0003
        /*0042*/ 	.short	0x0018
        /*0044*/ 	.byte	0x00, 0xf0, 0x21, 0x00


	//----- nvinfo : EIATTR_KPARAM_INFO
	.align		4
.L_2551:
        /*0048*/ 	.byte	0x04, 0x17
        /*004a*/ 	.short	(.L_2553 - .L_2552)
.L_2552:
        /*004c*/ 	.word	0x00000000
        /*0050*/ 	.short	0x0002
        /*0052*/ 	.short	0x0010
        /*0054*/ 	.byte	0x00, 0xf0, 0x21, 0x00


	//----- nvinfo : EIATTR_KPARAM_INFO
	.align		4
.L_2553:
        /*0058*/ 	.byte	0x04, 0x17
        /*005a*/ 	.short	(.L_2555 - .L_2554)
.L_2554:
        /*005c*/ 	.word	0x00000000
        /*0060*/ 	.short	0x0001
        /*0062*/ 	.short	0x0008
        /*0064*/ 	.byte	0x00, 0xf0, 0x21, 0x00


	//----- nvinfo : EIATTR_KPARAM_INFO
	.align		4
.L_2555:
        /*0068*/ 	.byte	0x04, 0x17
        /*006a*/ 	.short	(.L_2557 - .L_2556)
.L_2556:
        /*006c*/ 	.word	0x00000000
        /*0070*/ 	.short	0x0000
        /*0072*/ 	.short	0x0000
        /*0074*/ 	.byte	0x00, 0xf0, 0x21, 0x00


	//----- nvinfo : EIATTR_SPARSE_MMA_MASK
	.align		4
.L_2557:
        /*0078*/ 	.byte	0x03, 0x50
        /*007a*/ 	.short	0x0000


	//----- nvinfo : EIATTR_MAXREG_COUNT
	.align		4
        /*007c*/ 	.byte	0x03, 0x1b
        /*007e*/ 	.short	0x00ff


	//----- nvinfo : EIATTR_MERCURY_ISA_VERSION
	.align		4
        /*0080*/ 	.byte	0x03, 0x5f
        /*0082*/ 	.short	0x0101


	//----- nvinfo : EIATTR_EXIT_INSTR_OFFSETS
	.align		4
        /*0084*/ 	.byte	0x04, 0x1c
        /*0086*/ 	.short	(.L_2559 - .L_2558)


	//   ....[0]....
.L_2558:
        /*0088*/ 	.word	0x00000080


	//   ....[1]....
        /*008c*/ 	.word	0x000008d0


	//----- nvinfo : EIATTR_CBANK_PARAM_SIZE
	.align		4
.L_2559:
        /*0090*/ 	.byte	0x03, 0x19
        /*0092*/ 	.short	0x0031


	//----- nvinfo : EIATTR_PARAM_CBANK
	.align		4
        /*0094*/ 	.byte	0x04, 0x0a
        /*0096*/ 	.short	(.L_2561 - .L_2560)
	.align		4
.L_2560:
        /*0098*/ 	.word	index@(.nv.constant0._ZN2at6native55_GLOBAL__N__0955718d_22_SparseCsrTensorMath_cu_868dd54534reduce_sparse_csr_dim0_cuda_kernelIsiNS1_14ReductionMulOpIsEElEEvPT2_PKT0_lPKT_S9_lT1_)
        /*009c*/ 	.short	0x0210
        /*009e*/ 	.short	0x0031


	//----- nvinfo : EIATTR_SW_WAR
	.align		4
.L_2561:
        /*00a0*/ 	.byte	0x04, 0x36
        /*00a2*/ 	.short	(.L_2563 - .L_2562)
.L_2562:
        /*00a4*/ 	.word	0x00000008
.L_2563:


//--------------------- .nv.info._ZN2at6native55_GLOBAL__N__0955718d_22_SparseCsrTensorMath_cu_868dd54534reduce_sparse_csr_dim1_cuda_kernelIllNS1_14ReductionMulOpIlEElEEvPT2_PKT_PKT0_SC_lT1_ --------------------------
	.section	.nv.info._ZN2at6native55_GLOBAL__N__0955718d_22_SparseCsrTensorMath_cu_868dd54534reduce_sparse_csr_dim1_cuda_kernelIllNS1_14ReductionMulOpIlEElEEvPT2_PKT_PKT0_SC_lT1_,"",@"SHT_CUDA_INFO"
	.sectionflags	@""
	.align	4


	//----- nvinfo : EIATTR_CUDA_API_VERSION
	.align		4
        /*0000*/ 	.byte	0x04, 0x37
        /*0002*/ 	.short	(.L_2565 - .L_2564)
.L_2564:
        /*0004*/ 	.word	0x00000082


	//----- nvinfo : EIATTR_KPARAM_INFO
	.align		4
.L_2565:
        /*0008*/ 	.byte	0x04, 0x17
        /*000a*/ 	.short	(.L_2567 - .L_2566)
.L_2566:
        /*000c*/ 	.word	0x00000000
        /*0010*/ 	.short	0x0005
        /*0012*/ 	.short	0x0028
        /*0014*/ 	.byte	0x00, 0xf0, 0x05, 0x00


	//----- nvinfo : EIATTR_KPARAM_INFO
	.align		4
.L_2567:
        /*0018*/ 	.byte	0x04, 0x17
        /*001a*/ 	.short	(.L_2569 - .L_2568)
.L_2568:
        /*001c*/ 	.word	0x00000000
        /*0020*/ 	.short	0x0004
        /*0022*/ 	.short	0x0020
        /*0024*/ 	.byte	0x00, 0xf0, 0x21, 0x00


	//----- nvinfo : EIATTR_KPARAM_INFO
	.align		4
.L_2569:
        /*0028*/ 	.byte	0x04, 0x17
        /*002a*/ 	.short	(.L_2571 - .L_2570)
.L_2570:
        /*002c*/ 	.word	0x00000000
        /*0030*/ 	.short	0x0003
        /*0032*/ 	.short	0x0018
        /*0034*/ 	.byte	0x00, 0xf0, 0x21, 0x00


	//----- nvinfo : EIATTR_KPARAM_INFO
	.align		4
.L_2571:
        /*0038*/ 	.byte	0x04, 0x17
        /*003a*/ 	.short	(.L_2573 - .L_2572)
.L_2572:
        /*003c*/ 	.word	0x00000000
        /*0040*/ 	.short	0x0002
        /*0042*/ 	.short	0x0010
        /*0044*/ 	.byte	0x00, 0xf0, 0x21, 0x00


	//----- nvinfo : EIATTR_KPARAM_INFO
	.align		4
.L_2573:
        /*0048*/ 	.byte	0x04, 0x17
        /*004a*/ 	.short	(.L_2575 - .L_2574)
.L_2574:
        /*004c*/ 	.word	0x00000000
        /*0050*/ 	.short	0x0001
        /*0052*/ 	.short	0x0008
        /*0054*/ 	.byte	0x00, 0xf0, 0x21, 0x00


	//----- nvinfo : EIATTR_KPARAM_INFO
	.align		4
.L_2575:
        /*0058*/ 	.byte	0x04, 0x17
        /*005a*/ 	.short	(.L_2577 - .L_2576)
.L_2576:
        /*005c*/ 	.word	0x00000000
        /*0060*/ 	.short	0x0000
        /*0062*/ 	.short	0x0000
        /*0064*/ 	.byte	0x00, 0xf0, 0x21, 0x00


	//----- nvinfo : EIATTR_SPARSE_MMA_MASK
	.align		4
.L_2577:
        /*0068*/ 	.byte	0x03, 0x50
        /*006a*/ 	.short	0x0000


	//----- nvinfo : EIATTR_MAXREG_COUNT
	.align		4
        /*006c*/ 	.byte	0x03, 0x1b
        /*006e*/ 	.short	0x00ff


	//----- nvinfo : EIATTR_MERCURY_ISA_VERSION
	.align		4
        /*0070*/ 	.byte	0x03, 0x5f
        /*0072*/ 	.short	0x0101


	//----- nvinfo : EIATTR_EXIT_INSTR_OFFSETS
	.align		4
        /*0074*/ 	.byte	0x04, 0x1c
        /*0076*/ 	.short	(.L_2579 - .L_2578)


	//   ....[0]....
.L_2578:
        /*0078*/ 	.word	0x00000080


	//   ....[1]....
        /*007c*/ 	.word	0x00000130


	//   ....[2]....
        /*0080*/ 	.word	0x000006e0


	//----- nvinfo : EIATTR_CRS_STACK_SIZE
	.align		4
.L_2579:
        /*0084*/ 	.byte	0x04, 0x1e
        /*0086*/ 	.short	(.L_2581 - .L_2580)
.L_2580:
        /*0088*/ 	.word	0x00000000


	//----- nvinfo : EIATTR_CBANK_PARAM_SIZE
	.align		4
.L_2581:
        /*008c*/ 	.byte	0x03, 0x19
        /*008e*/ 	.short	0x0029


	//----- nvinfo : EIATTR_PARAM_CBANK
	.align		4
        /*0090*/ 	.byte	0x04, 0x0a
        /*0092*/ 	.short	(.L_2583 - .L_2582)
	.align		4
.L_2582:
        /*0094*/ 	.word	index@(.nv.constant0._ZN2at6native55_GLOBAL__N__0955718d_22_SparseCsrTensorMath_cu_868dd54534reduce_sparse_csr_dim1_cuda_kernelIllNS1_14ReductionMulOpIlEElEEvPT2_PKT_PKT0_SC_lT1_)
        /*0098*/ 	.short	0x0210
        /*009a*/ 	.short	0x0029


	//----- nvinfo : EIATTR_SW_WAR
	.align		4
.L_2583:
        /*009c*/ 	.byte	0x04, 0x36
        /*009e*/ 	.short	(.L_2585 - .L_2584)
.L_2584:
        /*00a0*/ 	.word	0x00000008
.L_2585:


//--------------------- .nv.info._ZN2at6native55_GLOBAL__N__0955718d_22_SparseCsrTensorMath_cu_868dd54534reduce_sparse_csr_dim1_cuda_kernelIliNS1_14ReductionMulOpIlEElEEvPT2_PKT_PKT0_SC_lT1_ --------------------------
	.section	.nv.info._ZN2at6native55_GLOBAL__N__0955718d_22_SparseCsrTensorMath_cu_868dd54534reduce_sparse_csr_dim1_cuda_kernelIliNS1_14ReductionMulOpIlEElEEvPT2_PKT_PKT0_SC_lT1_,"",@"SHT_CUDA_INFO"
	.sectionflags	@""
	.align	4


	//----- nvinfo : EIATTR_CUDA_API_VERSION
	.align		4
        /*0000*/ 	.byte	0x04, 0x37
        /*0002*/ 	.short	(.L_2587 - .L_2586)
.L_2586:
        /*0004*/ 	.word	0x00000082


	//----- nvinfo : EIATTR_KPARAM_INFO
	.align		4
.L_2587:
        /*0008*/ 	.byte	0x04, 0x17
        /*000a*/ 	.short	(.L_2589 - .L_2588)
.L_2588:
        /*000c*/ 	.word	0x00000000
        /*0010*/ 	.short	0x0005
        /*0012*/ 	.short	0x0028
        /*0014*/ 	.byte	0x00, 0xf0, 0x05, 0x00


	//----- nvinfo : EIATTR_KPARAM_INFO
	.align		4
.L_2589:
        /*0018*/ 	.byte	0x04, 0x17
        /*001a*/ 	.short	(.L_2591 - .L_2590)
.L_2590:
        /*001c*/ 	.word	0x00000000
        /*0020*/ 	.short	0x0004
        /*0022*/ 	.short	0x0020
        /*0024*/ 	.byte	0x00, 0xf0, 0x21, 0x00


	//----- nvinfo : EIATTR_KPARAM_INFO
	.align		4
.L_2591:
        /*0028*/ 	.byte	0x04, 0x17
        /*002a*/ 	.short	(.L_2593 - .L_2592)
.L_2592:
        /*002c*/ 	.word	0x00000000
        /*0030*/ 	.short	0x0003
        /*0032*/ 	.short	0x0018
        /*0034*/ 	.byte	0x00, 0xf0, 0x21, 0x00


	//----- nvinfo : EIATTR_KPARAM_INFO
	.align		4
.L_2593:
        /*0038*/ 	.byte	0x04, 0x17
        /*003a*/ 	.short	(.L_2595 - .L_2594)
.L_2594:
        /*003c*/ 	.word	0x00000000
        /*0040*/ 	.short	0x0002
        /*0042*/ 	.short	0x0010
        /*0044*/ 	.byte	0x00, 0xf0, 0x21, 0x00


	//----- nvinfo : EIATTR_KPARAM_INFO
	.align		4
.L_2595:
        /*0048*/ 	.byte	0x04, 0x17
        /*004a*/ 	.short	(.L_2597 - .L_2596)
.L_2596:
        /*004c*/ 	.word	0x00000000
        /*0050*/ 	.short	0x0001
        /*0052*/ 	.short	0x0008
        /*0054*/ 	.byte	0x00, 0xf0, 0x21, 0x00


	//----- nvinfo : EIATTR_KPARAM_INFO
	.align		4
.L_2597:
        /*0058*/ 	.byte	0x04, 0x17
        /*005a*/ 	.short	(.L_2599 - .L_2598)
.L_2598:
        /*005c*/ 	.word	0x00000000
        /*0060*/ 	.short	0x0000
        /*0062*/ 	.short	0x0000
        /*0064*/ 	.byte	0x00, 0xf0, 0x21, 0x00


	//----- nvinfo : EIATTR_SPARSE_MMA_MASK
	.align		4
.L_2599:
        /*0068*/ 	.byte	0x03, 0x50
        /*006a*/ 	.short	0x0000


	//----- nvinfo : EIATTR_MAXREG_COUNT
	.align		4
        /*006c*/ 	.byte	0x03, 0x1b
        /*006e*/ 	.short	0x00ff


	//----- nvinfo : EIATTR_MERCURY_ISA_VERSION
	.align		4
        /*0070*/ 	.byte	0x03, 0x5f
        /*0072*/ 	.short	0x0101


	//----- nvinfo : EIATTR_EXIT_INSTR_OFFSETS
	.align		4
        /*0074*/ 	.byte	0x04, 0x1c
        /*0076*/ 	.short	(.L_2601 - .L_2600)


	//   ....[0]....
.L_2600:
        /*0078*/ 	.word	0x00000080


	//   ....[1]....
        /*007c*/ 	.word	0x00000120


	//   ....[2]....
        /*0080*/ 	.word	0x00000f40


	//----- nvinfo : EIATTR_CRS_STACK_SIZE
	.align		4
.L_2601:
        /*0084*/ 	.byte	0x04, 0x1e
        /*0086*/ 	.short	(.L_2603 - .L_2602)
.L_2602:
        /*0088*/ 	.word	0x00000000


	//----- nvinfo : EIATTR_CBANK_PARAM_SIZE
	.align		4
.L_2603:
        /*008c*/ 	.byte	0x03, 0x19
        /*008e*/ 	.short	0x0029


	//----- nvinfo : EIATTR_PARAM_CBANK
	.align		4
        /*0090*/ 	.byte	0x04, 0x0a
        /*0092*/ 	.short	(.L_2605 - .L_2604)
	.align		4
.L_2604:
        /*0094*/ 	.word	index@(.nv.constant0._ZN2at6native55_GLOBAL__N__0955718d_22_SparseCsrTensorMath_cu_868dd54534reduce_sparse_csr_dim1_cuda_kernelIliNS1_14ReductionMulOpIlEElEEvPT2_PKT_PKT0_SC_lT1_)
        /*0098*/ 	.short	0x0210
        /*009a*/ 	.short	0x0029


	//----- nvinfo : EIATTR_SW_WAR
	.align		4
.L_2605:
        /*009c*/ 	.byte	0x04, 0x36
        /*009e*/ 	.short	(.L_2607 - .L_2606)
.L_2606:
        /*00a0*/ 	.word	0x00000008
.L_2607:


//--------------------- .nv.info._ZN2at6native55_GLOBAL__N__0955718d_22_SparseCsrTensorMath_cu_868dd54534reduce_sparse_csr_dim0_cuda_kernelIllNS1_14ReductionMulOpIlEElEEvPT2_PKT0_lPKT_S9_lT1_ --------------------------
	.section	.nv.info._ZN2at6native55_GLOBAL__N__0955718d_22_SparseCsrTensorMath_cu_868dd54534reduce_sparse_csr_dim0_cuda_kernelIllNS1_14ReductionMulOpIlEElEEvPT2_PKT0_lPKT_S9_lT1_,"",@"SHT_CUDA_INFO"
	.sectionflags	@""
	.align	4


	//----- nvinfo : EIATTR_CUDA_API_VERSION
	.align		4
        /*0000*/ 	.byte	0x04, 0x37
        /*0002*/ 	.short	(.L_2609 - .L_2608)
.L_2608:
        /*0004*/ 	.word	0x00000082


	//----- nvinfo : EIATTR_KPARAM_INFO
	.align		4
.L_2609:
        /*0008*/ 	.byte	0x04, 0x17
        /*000a*/ 	.short	(.L_2611 - .L_2610)
.L_2610:
        /*000c*/ 	.word	0x00000000
        /*0010*/ 	.short	0x0006
        /*0012*/ 	.short	0x0030
        /*0014*/ 	.byte	0x00, 0xf0, 0x05, 0x00


	//----- nvinfo : EIATTR_KPARAM_INFO
	.align		4
.L_2611:
        /*0018*/ 	.byte	0x04, 0x17
        /*001a*/ 	.short	(.L_2613 - .L_2612)
.L_2612:
        /*001c*/ 	.word	0x00000000
        /*0020*/ 	.short	0x0005
        /*0022*/ 	.short	0x0028
        /*0024*/ 	.byte	0x00, 0xf0, 0x21, 0x00


	//----- nvinfo : EIATTR_KPARAM_INFO
	.align		4
.L_2613:
        /*0028*/ 	.byte	0x04, 0x17
        /*002a*/ 	.short	(.L_2615 - .L_2614)
.L_2614:
        /*002c*/ 	.word	0x00000000
        /*0030*/ 	.short	0x0004
        /*0032*/ 	.short	0x0020
        /*0034*/ 	.byte	0x00, 0xf0, 0x21, 0x00


	//----- nvinfo : EIATTR_KPARAM_INFO
	.align		4
.L_2615:
        /*0038*/ 	.byte	0x04, 0x17
        /*003a*/ 	.short	(.L_2617 - .L_2616)
.L_2616:
        /*003c*/ 	.word	0x00000000
        /*0040*/ 	.short	0x0003
        /*0042*/ 	.short	0x0018
        /*0044*/ 	.byte	0x00, 0xf0, 0x21, 0x00


	//----- nvinfo : EIATTR_KPARAM_INFO
	.align		4
.L_2617:
        /*0048*/ 	.byte	0x04, 0x17
        /*004a*/ 	.short	(.L_2619 - .L_2618)
.L_2618:
        /*004c*/ 	.word	0x00000000
        /*0050*/ 	.short	0x0002
        /*0052*/ 	.short	0x0010
        /*0054*/ 	.byte	0x00, 0xf0, 0x21, 0x00


	//----- nvinfo : EIATTR_KPARAM_INFO
	.align		4
.L_2619:
        /*0058*/ 	.byte	0x04, 0x17
        /*005a*/ 	.short	(.L_2621 - .L_2620)
.L_2620:
        /*005c*/ 	.word	0x00000000
        /*0060*/ 	.short	0x0001
        /*0062*/ 	.short	0x0008
        /*0064*/ 	.byte	0x00, 0xf0, 0x21, 0x00


	//----- nvinfo : EIATTR_KPARAM_INFO
	.align		4
.L_2621:
        /*0068*/ 	.byte	0x04, 0x17
        /*006a*/ 	.short	(.L_2623 - .L_2622)
.L_2622:
        /*006c*/ 	.word	0x00000000
        /*0070*/ 	.short	0x0000
        /*0072*/ 	.short	0x0000
        /*0074*/ 	.byte	0x00, 0xf0, 0x21, 0x00


	//----- nvinfo : EIATTR_SPARSE_MMA_MASK
	.align		4
.L_2623:
        /*0078*/ 	.byte	0x03, 0x50
        /*007a*/ 	.short	0x0000


	//----- nvinfo : EIATTR_MAXREG_COUNT
	.align		4
        /*007c*/ 	.byte	0x03, 0x1b
        /*007e*/ 	.short	0x00ff


	//----- nvinfo : EIATTR_MERCURY_ISA_VERSION
	.align		4
        /*0080*/ 	.byte	0x03, 0x5f
        /*0082*/ 	.short	0x0101


	//----- nvinfo : EIATTR_EXIT_INSTR_OFFSETS
	.align		4
        /*0084*/ 	.byte	0x04, 0x1c
        /*0086*/ 	.short	(.L_2625 - .L_2624)


	//   ....[0]....
.L_2624:
        /*0088*/ 	.word	0x00000080


	//   ....[1]....
        /*008c*/ 	.word	0x00000850


	//----- nvinfo : EIATTR_CBANK_PARAM_SIZE
	.align		4
.L_2625:
        /*0090*/ 	.byte	0x03, 0x19
        /*0092*/ 	.short	0x0031


	//----- nvinfo : EIATTR_PARAM_CBANK
	.align		4
        /*0094*/ 	.byte	0x04, 0x0a
        /*0096*/ 	.short	(.L_2627 - .L_2626)
	.align		4
.L_2626:
        /*0098*/ 	.word	index@(.nv.constant0._ZN2at6native55_GLOBAL__N__0955718d_22_SparseCsrTensorMath_cu_868dd54534reduce_sparse_csr_dim0_cuda_kernelIllNS1_14ReductionMulOpIlEElEEvPT2_PKT0_lPKT_S9_lT1_)
        /*009c*/ 	.short	0x0210
        /*009e*/ 	.short	0x0031


	//----- nvinfo : EIATTR_SW_WAR
	.align		4
.L_2627:
        /*00a0*/ 	.byte	0x04, 0x36
        /*00a2*/ 	.short	(.L_2629 - .L_2628)
.L_2628:
        /*00a4*/ 	.word	0x00000008
.L_2629:


//--------------------- .nv.info._ZN2at6native55_GLOBAL__N__0955718d_22_SparseCsrTensorMath_cu_868dd54534reduce_sparse_csr_dim0_cuda_kernelIliNS1_14ReductionMulOpIlEElEEvPT2_PKT0_lPKT_S9_lT1_ --------------------------
	.section	.nv.info._ZN2at6native55_GLOBAL__N__0955718d_22_SparseCsrTensorMath_cu_868dd54534reduce_sparse_csr_dim0_cuda_kernelIliNS1_14ReductionMulOpIlEElEEvPT2_PKT0_lPKT_S9_lT1_,"",@"SHT_CUDA_INFO"
	.sectionflags	@""
	.align	4


	//----- nvinfo : EIATTR_CUDA_API_VERSION
	.align		4
        /*0000*/ 	.byte	0x04, 0x37
        /*0002*/ 	.short	(.L_2631 - .L_2630)
.L_2630:
        /*0004*/ 	.word	0x00000082


	//----- nvinfo : EIATTR_KPARAM_INFO
	.align		4
.L_2631:
        /*0008*/ 	.byte	0x04, 0x17
        /*000a*/ 	.short	(.L_2633 - .L_2632)
.L_2632:
        /*000c*/ 	.word	0x00000000
        /*0010*/ 	.short	0x0006
        /*0012*/ 	.short	0x0030
        /*0014*/ 	.byte	0x00, 0xf0, 0x05, 0x00


	//----- nvinfo : EIATTR_KPARAM_INFO
	.align		4
.L_2633:
        /*0018*/ 	.byte	0x04, 0x17
        /*001a*/ 	.short	(.L_2635 - .L_2634)
.L_2634:
        /*001c*/ 	.word	0x00000000
        /*0020*/ 	.short	0x0005
        /*0022*/ 	.short	0x0028
        /*0024*/ 	.byte	0x00, 0xf0, 0x21, 0x00


	//----- nvinfo : EIATTR_KPARAM_INFO
	.align		4
.L_2635:
        /*0028*/ 	.byte	0x04, 0x17
        /*002a*/ 	.short	(.L_2637 - .L_2636)
.L_2636:
        /*002c*/ 	.word	0x00000000
        /*0030*/ 	.short	0x0004
        /*0032*/ 	.short	0x0020
        /*0034*/ 	.byte	0x00, 0xf0, 0x21, 0x00


	//----- nvinfo : EIATTR_KPARAM_INFO
	.align		4
.L_2637:
        /*0038*/ 	.byte	0x04, 0x17
        /*003a*/ 	.short	(.L_2639 - .L_2638)
.L_2638:
        /*003c*/ 	.word	0x00000000
        /*0040*/ 	.short	0x0003
        /*0042*/ 	.short	0x0018
        /*0044*/ 	.byte	0x00, 0xf0, 0x21, 0x00


	//----- nvinfo : EIATTR_KPARAM_INFO
	.align		4
.L_2639:
        /*0048*/ 	.byte	0x04, 0x17
        /*004a*/ 	.short	(.L_2641 - .L_2640)
.L_2640:
        /*004c*/ 	.word	0x00000000
        /*0050*/ 	.short	0x0002
        /*0052*/ 	.short	0x0010
        /*0054*/ 	.byte	0x00, 0xf0, 0x21, 0x00


	//----- nvinfo : EIATTR_KPARAM_INFO
	.align		4
.L_2641:
        /*0058*/ 	.byte	0x04, 0x17
        /*005a*/ 	.short	(.L_2643 - .L_2642)
.L_2642:
        /*005c*/ 	.word	0x00000000
        /*0060*/ 	.short	0x0001
        /*0062*/ 	.short	0x0008
        /*0064*/ 	.byte	0x00, 0xf0, 0x21, 0x00


	//----- nvinfo : EIATTR_KPARAM_INFO
	.align		4
.L_2643:
        /*0068*/ 	.byte	0x04, 0x17
        /*006a*/ 	.short	(.L_2645 - .L_2644)
.L_2644:
        /*006c*/ 	.word	0x00000000
        /*0070*/ 	.short	0x0000
        /*0072*/ 	.short	0x0000
        /*0074*/ 	.byte	0x00, 0xf0, 0x21, 0x00


	//----- nvinfo : EIATTR_SPARSE_MMA_MASK
	.align		4
.L_2645:
        /*0078*/ 	.byte	0x03, 0x50
        /*007a*/ 	.short	0x0000


	//----- nvinfo : EIATTR_MAXREG_COUNT
	.align		4
        /*007c*/ 	.byte	0x03, 0x1b
        /*007e*/ 	.short	0x00ff


	//----- nvinfo : EIATTR_MERCURY_ISA_VERSION
	.align		4
        /*0080*/ 	.byte	0x03, 0x5f
        /*0082*/ 	.short	0x0101


	//----- nvinfo : EIATTR_EXIT_INSTR_OFFSETS
	.align		4
        /*0084*/ 	.byte	0x04, 0x1c
        /*0086*/ 	.short	(.L_2647 - .L_2646)


	//   ....[0]....
.L_2646:
        /*0088*/ 	.word	0x00000080


	//   ....[1]....
        /*008c*/ 	.word	0x000007b0


	//----- nvinfo : EIATTR_CBANK_PARAM_SIZE
	.align		4
.L_2647:
        /*0090*/ 	.byte	0x03, 0x19
        /*0092*/ 	.short	0x0031


	//----- nvinfo : EIATTR_PARAM_CBANK
	.align		4
        /*0094*/ 	.byte	0x04, 0x0a
        /*0096*/ 	.short	(.L_2649 - .L_2648)
	.align		4
.L_2648:
        /*0098*/ 	.word	index@(.nv.constant0._ZN2at6native55_GLOBAL__N__0955718d_22_SparseCsrTensorMath_cu_868dd54534reduce_sparse_csr_dim0_cuda_kernelIliNS1_14ReductionMulOpIlEElEEvPT2_PKT0_lPKT_S9_lT1_)
        /*009c*/ 	.short	0x0210
        /*009e*/ 	.short	0x0031


	//----- nvinfo : EIATTR_SW_WAR
	.align		4
.L_2649:
        /*00a0*/ 	.byte	0x04, 0x36
        /*00a2*/ 	.short	(.L_2651 - .L_2650)
.L_2650:
        /*00a4*/ 	.word	0x00000008
.L_2651:


//--------------------- .nv.info._ZN2at6native55_GLOBAL__N__0955718d_22_SparseCsrTensorMath_cu_868dd54534reduce_sparse_csr_dim1_cuda_kernelIilNS1_14ReductionMulOpIiEElEEvPT2_PKT_PKT0_SC_lT1_ --------------------------
	.section	.nv.info._ZN2at6native55_GLOBAL__N__0955718d_22_SparseCsrTensorMath_cu_868dd54534reduce_sparse_csr_dim1_cuda_kernelIilNS1_14ReductionMulOpIiEElEEvPT2_PKT_PKT0_SC_lT1_,"",@"SHT_CUDA_INFO"
	.sectionflags	@""
	.align	4


	//----- nvinfo : EIATTR_CUDA_API_VERSION
	.align		4
        /*0000*/ 	.byte	0x04, 0x37
        /*0002*/ 	.short	(.L_2653 - .L_2652)
.L_2652:
        /*0004*/ 	.word	0x00000082


	//----- nvinfo : EIATTR_KPARAM_INFO
	.align		4
.L_2653:
        /*0008*/ 	.byte	0x04, 0x17
        /*000a*/ 	.short	(.L_2655 - .L_2654)
.L_2654:
        /*000c*/ 	.word	0x00000000
        /*0010*/ 	.short	0x0005
        /*0012*/ 	.short	0x0028
        /*0014*/ 	.byte	0x00, 0xf0, 0x05, 0x00


	//----- nvinfo : EIATTR_KPARAM_INFO
	.align		4
.L_2655:
        /*0018*/ 	.byte	0x04, 0x17
        /*001a*/ 	.short	(.L_2657 - .L_2656)
.L_2656:
        /*001c*/ 	.word	0x00000000
        /*0020*/ 	.short	0x0004
        /*0022*/ 	.short	0x0020
        /*0024*/ 	.byte	0x00, 0xf0, 0x21, 0x00


	//----- nvinfo : EIATTR_KPARAM_INFO
	.align		4
.L_2657:
        /*0028*/ 	.byte	0x04, 0x17
        /*002a*/ 	.short	(.L_2659 - .L_2658)
.L_2658:
        /*002c*/ 	.word	0x00000000
        /*0030*/ 	.short	0x0003
        /*0032*/ 	.short	0x0018
        /*0034*/ 	.byte	0x00, 0xf0, 0x21, 0x00


	//----- nvinfo : EIATTR_KPARAM_INFO
	.align		4
.L_2659:
        /*0038*/ 	.byte	0x04, 0x17
        /*003a*/ 	.short	(.L_2661 - .L_2660)
.L_2660:
        /*003c*/ 	.word	0x00000000
        /*0040*/ 	.short	0x0002
        /*0042*/ 	.short	0x0010
        /*0044*/ 	.byte	0x00, 0xf0, 0x21, 0x00


	//----- nvinfo : EIATTR_KPARAM_INFO
	.align		4
.L_2661:
        /*0048*/ 	.byte	0x04, 0x17
        /*004a*/ 	.short	(.L_2663 - .L_2662)
.L_2662:
        /*004c*/ 	.word	0x00000000
        /*0050*/ 	.short	0x0001
        /*0052*/ 	.short	0x0008
        /*0054*/ 	.byte	0x00, 0xf0, 0x21, 0x00


	//----- nvinfo : EIATTR_KPARAM_INFO
	.align		4
.L_2663:
        /*0058*/ 	.byte	0x04, 0x17
        /*005a*/ 	.short	(.L_2665 - .L_2664)
.L_2664:
        /*005c*/ 	.word	0x00000000
        /*0060*/ 	.short	0x0000
        /*0062*/ 	.short	0x0000
        /*0064*/ 	.byte	0x00, 0xf0, 0x21, 0x00


	//----- nvinfo : EIATTR_SPARSE_MMA_MASK
	.align		4
.L_2665:
        /*0068*/ 	.byte	0x03, 0x50
        /*006a*/ 	.short	0x0000


	//----- nvinfo : EIATTR_MAXREG_COUNT
	.align		4
        /*006c*/ 	.byte	0x03, 0x1b
        /*006e*/ 	.short	0x00ff


	//----- nvinfo : EIATTR_MERCURY_ISA_VERSION
	.align		4
        /*0070*/ 	.byte	0x03, 0x5f
        /*0072*/ 	.short	0x0101


	//----- nvinfo : EIATTR_EXIT_INSTR_OFFSETS
	.align		4
        /*0074*/ 	.byte	0x04, 0x1c
        /*0076*/ 	.short	(.L_2667 - .L_2666)


	//   ....[0]....
.L_2666:
        /*0078*/ 	.word	0x00000080


	//   ....[1]....
        /*007c*/ 	.word	0x00000130


	//   ....[2]....
        /*0080*/ 	.word	0x000005f0


	//----- nvinfo : EIATTR_CRS_STACK_SIZE
	.align		4
.L_2667:
        /*0084*/ 	.byte	0x04, 0x1e
        /*0086*/ 	.short	(.L_2669 - .L_2668)
.L_2668:
        /*0088*/ 	.word	0x00000000


	//----- nvinfo : EIATTR_CBANK_PARAM_SIZE
	.align		4
.L_2669:
        /*008c*/ 	.byte	0x03, 0x19
        /*008e*/ 	.short	0x0029


	//----- nvinfo : EIATTR_PARAM_CBANK
	.align		4
        /*0090*/ 	.byte	0x04, 0x0a
        /*0092*/ 	.short	(.L_2671 - .L_2670)
	.align		4
.L_2670:
        /*0094*/ 	.word	index@(.nv.constant0._ZN2at6native55_GLOBAL__N__0955718d_22_SparseCsrTensorMath_cu_868dd54534reduce_sparse_csr_dim1_cuda_kernelIilNS1_14ReductionMulOpIiEElEEvPT2_PKT_PKT0_SC_lT1_)
        /*0098*/ 	.short	0x0210
        /*009a*/ 	.short	0x0029


	//----- nvinfo : EIATTR_SW_WAR
	.align		4
.L_2671:
        /*009c*/ 	.byte	0x04, 0x36
        /*009e*/ 	.short	(.L_2673 - .L_2672)
.L_2672:
        /*00a0*/ 	.word	0x00000008
.L_2673:


//--------------------- .nv.info._ZN2at6native55_GLOBAL__N__0955718d_22_SparseCsrTensorMath_cu_868dd54534reduce_sparse_csr_dim1_cuda_kernelIiiNS1_14ReductionMulOpIiEElEEvPT2_PKT_PKT0_SC_lT1_ --------------------------
	.section	.nv.info._ZN2at6native55_GLOBAL__N__0955718d_22_SparseCsrTensorMath_cu_868dd54534reduce_sparse_csr_dim1_cuda_kernelIiiNS1_14ReductionMulOpIiEElEEvPT2_PKT_PKT0_SC_lT1_,"",@"SHT_CUDA_INFO"
	.sectionflags	@""
	.align	4


	//----- nvinfo : EIATTR_CUDA_API_VERSION
	.align		4
        /*0000*/ 	.byte	0x04, 0x37
        /*0002*/ 	.short	(.L_2675 - .L_2674)
.L_2674:
        /*0004*/ 	.word	0x00000082


	//----- nvinfo : EIATTR_KPARAM_INFO
	.align		4
.L_2675:
        /*0008*/ 	.byte	0x04, 0x17
        /*000a*/ 	.short	(.L_2677 - .L_2676)
.L_2676:
        /*000c*/ 	.word	0x00000000
        /*0010*/ 	.short	0x0005
        /*0012*/ 	.short	0x0028
        /*0014*/ 	.byte	0x00, 0xf0, 0x05, 0x00


	//----- nvinfo : EIATTR_KPARAM_INFO
	.align		4
.L_2677:
        /*0018*/ 	.byte	0x04, 0x17
        /*001a*/ 	.short	(.L_2679 - .L_2678)
.L_2678:
        /*001c*/ 	.word	0x00000000
        /*0020*/ 	.short	0x0004
        /*0022*/ 	.short	0x0020
        /*0024*/ 	.byte	0x00, 0xf0, 0x21, 0x00


	//----- nvinfo : EIATTR_KPARAM_INFO
	.align		4
.L_2679:
        /*0028*/ 	.byte	0x04, 0x17
        /*002a*/ 	.short	(.L_2681 - .L_2680)
.L_2680:
        /*002c*/ 	.word	0x00000000
        /*0030*/ 	.short	0x0003
        /*0032*/ 	.short	0x0018
        /*0034*/ 	.byte	0x00, 0xf0, 0x21, 0x00


	//----- nvinfo : EIATTR_KPARAM_INFO
	.align		4
.L_2681:
        /*0038*/ 	.byte	0x04, 0x17
        /*003a*/ 	.short	(.L_2683 - .L_2682)
.L_2682:
        /*003c*/ 	.word	0x00000000
        /*0040*/ 	.short	0x0002
        /*0042*/ 	.short	0x0010
        /*0044*/ 	.byte	0x00, 0xf0, 0x21, 0x00


	//----- nvinfo : EIATTR_KPARAM_INFO
	.align		4
.L_2683:
        /*0048*/ 	.byte	0x04, 0x17
        /*004a*/ 	.short	(.L_2685 - .L_2684)
.L_2684:
        /*004c*/ 	.word	0x00000000
        /*0050*/ 	.short	0x0001
        /*0052*/ 	.short	0x0008
        /*0054*/ 	.byte	0x00, 0xf0, 0x21, 0x00


	//----- nvinfo : EIATTR_KPARAM_INFO
	.align		4
.L_2685:
        /*0058*/ 	.byte	0x04, 0x17
        /*005a*/ 	.short	(.L_2687 - .L_2686)
.L_2686:
        /*005c*/ 	.word	0x00000000
        /*0060*/ 	.short	0x0000
        /*0062*/ 	.short	0x0000
        /*0064*/ 	.byte	0x00, 0xf0, 0x21, 0x00


	//----- nvinfo : EIATTR_SPARSE_MMA_MASK
	.align		4
.L_2687:
        /*0068*/ 	.byte	0x03, 0x50
        /*006a*/ 	.short	0x0000


	//----- nvinfo : EIATTR_MAXREG_COUNT
	.align		4
        /*006c*/ 	.byte	0x03, 0x1b
        /*006e*/ 	.short	0x00ff


	//----- nvinfo : EIATTR_MERCURY_ISA_VERSION
	.align		4
        /*0070*/ 	.byte	0x03, 0x5f
        /*0072*/ 	.short	0x0101


	//----- nvinfo : EIATTR_EXIT_INSTR_OFFSETS
	.align		4
        /*0074*/ 	.byte	0x04, 0x1c
        /*0076*/ 	.short	(.L_2689 - .L_2688)


	//   ....[0]....
.L_2688:
        /*0078*/ 	.word	0x00000080


	//   ....[1]....
        /*007c*/ 	.word	0x00000120


	//   ....[2]....
        /*0080*/ 	.word	0x000009e0


	//----- nvinfo : EIATTR_CRS_STACK_SIZE
	.align		4
.L_2689:
        /*0084*/ 	.byte	0x04, 0x1e
        /*0086*/ 	.short	(.L_2691 - .L_2690)
.L_2690:
        /*0088*/ 	.word	0x00000000


	//----- nvinfo : EIATTR_CBANK_PARAM_SIZE
	.align		4
.L_2691:
        /*008c*/ 	.byte	0x03, 0x19
        /*008e*/ 	.short	0x0029


	//----- nvinfo : EIATTR_PARAM_CBANK
	.align		4
        /*0090*/ 	.byte	0x04, 0x0a
        /*0092*/ 	.short	(.L_2693 - .L_2692)
	.align		4
.L_2692:
        /*0094*/ 	.word	index@(.nv.constant0._ZN2at6native55_GLOBAL__N__0955718d_22_SparseCsrTensorMath_cu_868dd54534reduce_sparse_csr_dim1_cuda_kernelIiiNS1_14ReductionMulOpIiEElEEvPT2_PKT_PKT0_SC_lT1_)
        /*0098*/ 	.short	0x0210
        /*009a*/ 	.short	0x0029


	//----- nvinfo : EIATTR_SW_WAR
	.align		4
.L_2693:
        /*009c*/ 	.byte	0x04, 0x36
        /*009e*/ 	.short	(.L_2695 - .L_2694)
.L_2694:
        /*00a0*/ 	.word	0x00000008
.L_2695:


//--------------------- .nv.info._ZN2at6native55_GLOBAL__N__0955718d_22_SparseCsrTensorMath_cu_868dd54534reduce_sparse_csr_dim0_cuda_kernelIilNS1_14ReductionMulOpIiEElEEvPT2_PKT0_lPKT_S9_lT1_ --------------------------
	.section	.nv.info._ZN2at6native55_GLOBAL__N__0955718d_22_SparseCsrTensorMath_cu_868dd54534reduce_sparse_csr_dim0_cuda_kernelIilNS1_14ReductionMulOpIiEElEEvPT2_PKT0_lPKT_S9_lT1_,"",@"SHT_CUDA_INFO"
	.sectionflags	@""
	.align	4


	//----- nvinfo : EIATTR_CUDA_API_VERSION
	.align		4
        /*0000*/ 	.byte	0x04, 0x37
        /*0002*/ 	.short	(.L_2697 - .L_2696)
.L_2696:
        /*0004*/ 	.word	0x00000082


	//----- nvinfo : EIATTR_KPARAM_INFO
	.align		4
.L_2697:
        /*0008*/ 	.byte	0x04, 0x17
        /*000a*/ 	.short	(.L_2699 - .L_2698)
.L_2698:
        /*000c*/ 	.word	0x00000000
        /*0010*/ 	.short	0x0006
        /*0012*/ 	.short	0x0030
        /*0014*/ 	.byte	0x00, 0xf0, 0x05, 0x00


	//----- nvinfo : EIATTR_KPARAM_INFO
	.align		4
.L_2699:
        /*0018*/ 	.byte	0x04, 0x17
        /*001a*/ 	.short	(.L_2701 - .L_2700)
.L_2700:
        /*001c*/ 	.word	0x00000000
        /*0020*/ 	.short	0x0005
        /*0022*/ 	.short	0x0028
        /*0024*/ 	.byte	0x00, 0xf0, 0x21, 0x00


	//----- nvinfo : EIATTR_KPARAM_INFO
	.align		4
.L_2701:
        /*0028*/ 	.byte	0x04, 0x17
        /*002a*/ 	.short	(.L_2703 - .L_2702)
.L_2702:
        /*002c*/ 	.word	0x00000000
        /*0030*/ 	.short	0x0004
        /*0032*/ 	.short	0x0020
        /*0034*/ 	.byte	0x00, 0xf0, 0x21, 0x00


	//----- nvinfo : EIATTR_KPARAM_INFO
	.align		4
.L_2703:
        /*0038*/ 	.byte	0x04, 0x17
        /*003a*/ 	.short	(.L_2705 - .L_2704)
.L_2704:
        /*003c*/ 	.word	0x00000000
        /*0040*/ 	.short	0x0003
        /*0042*/ 	.short	0x0018
        /*0044*/ 	.byte	0x00, 0xf0, 0x21, 0x00


	//----- nvinfo : EIATTR_KPARAM_INFO
	.align		4
.L_2705:
        /*0048*/ 	.byte	0x04, 0x17
        /*004a*/ 	.short	(.L_2707 - .L_2706)
.L_2706:
        /*004c*/ 	.word	0x00000000
        /*0050*/ 	.short	0x0002
        /*0052*/ 	.short	0x0010
        /*0054*/ 	.byte	0x00, 0xf0, 0x21, 0x00


	//----- nvinfo : EIATTR_KPARAM_INFO
	.align		4
.L_2707:
        /*0058*/ 	.byte	0x04, 0x17
        /*005a*/ 	.short	(.L_2709 - .L_2708)
.L_2708:
        /*005c*/ 	.word	0x00000000
        /*0060*/ 	.short	0x0001
        /*0062*/ 	.short	0x0008
        /*0064*/ 	.byte	0x00, 0xf0, 0x21, 0x00


	//----- nvinfo : EIATTR_KPARAM_INFO
	.align		4
.L_2709:
        /*0068*/ 	.byte	0x04, 0x17
        /*006a*/ 	.short	(.L_2711 - .L_2710)
.L_2710:
        /*006c*/ 	.word	0x00000000
        /*0070*/ 	.short	0x0000
        /*0072*/ 	.short	0x0000
        /*0074*/ 	.byte	0x00, 0xf0, 0x21, 0x00


	//----- nvinfo : EIATTR_SPARSE_MMA_MASK
	.align		4
.L_2711:
        /*0078*/ 	.byte	0x03, 0x50
        /*007a*/ 	.short	0x0000


	//----- nvinfo : EIATTR_MAXREG_COUNT
	.align		4
        /*007c*/ 	.byte	0x03, 0x1b
        /*007e*/ 	.short	0x00ff


	//----- nvinfo : EIATTR_MERCURY_ISA_VERSION
	.align		4
        /*0080*/ 	.byte	0x03, 0x5f
        /*0082*/ 	.short	0x0101


	//----- nvinfo : EIATTR_EXIT_INSTR_OFFSETS
	.align		4
        /*0084*/ 	.byte	0x04, 0x1c
        /*0086*/ 	.short	(.L_2713 - .L_2712)


	//   ....[0]....
.L_2712:
        /*0088*/ 	.word	0x00000080


	//   ....[1]....
        /*008c*/ 	.word	0x000007e0


	//----- nvinfo : EIATTR_CBANK_PARAM_SIZE
	.align		4
.L_2713:
        /*0090*/ 	.byte	0x03, 0x19
        /*0092*/ 	.short	0x0031


	//----- nvinfo : EIATTR_PARAM_CBANK
	.align		4
        /*0094*/ 	.byte	0x04, 0x0a
        /*0096*/ 	.short	(.L_2715 - .L_2714)
	.align		4
.L_2714:
        /*0098*/ 	.word	index@(.nv.constant0._ZN2at6native55_GLOBAL__N__0955718d_22_SparseCsrTensorMath_cu_868dd54534reduce_sparse_csr_dim0_cuda_kernelIilNS1_14ReductionMulOpIiEElEEvPT2_PKT0_lPKT_S9_lT1_)
        /*009c*/ 	.short	0x0210
        /*009e*/ 	.short	0x0031


	//----- nvinfo : EIATTR_SW_WAR
	.align		4
.L_2715:
        /*00a0*/ 	.byte	0x04, 0x36
        /*00a2*/ 	.short	(.L_2717 - .L_2716)
.L_2716:
        /*00a4*/ 	.word	0x00000008
.L_2717:


//--------------------- .nv.info._ZN2at6native55_GLOBAL__N__0955718d_22_SparseCsrTensorMath_cu_868dd54534reduce_sparse_csr_dim0_cuda_kernelIiiNS1_14ReductionMulOpIiEElEEvPT2_PKT0_lPKT_S9_lT1_ --------------------------
	.section	.nv.info._ZN2at6native55_GLOBAL__N__0955718d_22_SparseCsrTensorMath_cu_868dd54534reduce_sparse_csr_dim0_cuda_kernelIiiNS1_14ReductionMulOpIiEElEEvPT2_PKT0_lPKT_S9_lT1_,"",@"SHT_CUDA_INFO"
	.sectionflags	@""
	.align	4


	//----- nvinfo : EIATTR_CUDA_API_VERSION
	.align		4
        /*0000*/ 	.byte	0x04, 0x37
        /*0002*/ 	.short	(.L_2719 - .L_2718)
.L_2718:
        /*0004*/ 	.word	0x00000082


	//----- nvinfo : EIATTR_KPARAM_INFO
	.align		4
.L_2719:
        /*0008*/ 	.byte	0x04, 0x17
        /*000a*/ 	.short	(.L_2721 - .L_2720)
.L_2720:
        /*000c*/ 	.word	0x00000000
        /*0010*/ 	.short	0x0006
        /*0012*/ 	.short	0x0030
        /*0014*/ 	.byte	0x00, 0xf0, 0x05, 0x00


	//----- nvinfo : EIATTR_KPARAM_INFO
	.align		4
.L_2721:
        /*0018*/ 	.byte	0x04, 0x17
        /*001a*/ 	.short	(.L_2723 - .L_2722)
.L_2722:
        /*001c*/ 	.word	0x00000000
        /*0020*/ 	.short	0x0005
        /*0022*/ 	.short	0x0028
        /*0024*/ 	.byte	0x00, 0xf0, 0x21, 0x00


	//----- nvinfo : EIATTR_KPARAM_INFO
	.align		4
.L_2723:
        /*0028*/ 	.byte	0x04, 0x17
        /*002a*/ 	.short	(.L_2725 - .L_2724)
.L_2724:
        /*002c*/ 	.word	0x00000000
        /*0030*/ 	.short	0x0004
        /*0032*/ 	.short	0x0020
        /*0034*/ 	.byte	0x00, 0xf0, 0x21, 0x00


	//----- nvinfo : EIATTR_KPARAM_INFO
	.align		4
.L_2725:
        /*0038*/ 	.byte	0x04, 0x17
        /*003a*/ 	.short	(.L_2727 - .L_2726)
.L_2726:
        /*003c*/ 	.word	0x00000000
        /*0040*/ 	.short	0x0003
        /*0042*/ 	.short	0x0018
        /*0044*/ 	.byte	0x00, 0xf0, 0x21, 0x00


	//----- nvinfo : EIATTR_KPARAM_INFO
	.align		4
.L_2727:
        /*0048*/ 	.byte	0x04, 0x17
        /*004a*/ 	.short	(.L_2729 - .L_2728)
.L_2728:
        /*004c*/ 	.word	0x00000000
        /*0050*/ 	.short	0x0002
        /*0052*/ 	.short	0x0010
        /*0054*/ 	.byte	0x00, 0xf0, 0x21, 0x00


	//----- nvinfo : EIATTR_KPARAM_INFO
	.align		4
.L_2729:
        /*0058*/ 	.byte	0x04, 0x17
        /*005a*/ 	.short	(.L_2731 - .L_2730)
.L_2730:
        /*005c*/ 	.word	0x00000000
        /*0060*/ 	.short	0x0001
        /*0062*/ 	.short	0x0008
        /*0064*/ 	.byte	0x00, 0xf0, 0x21, 0x00


	//----- nvinfo : EIATTR_KPARAM_INFO
	.align		4
.L_2731:
        /*0068*/ 	.byte	0x04, 0x17
        /*006a*/ 	.short	(.L_2733 - .L_2732)
.L_2732:
        /*006c*/ 	.word	0x00000000
        /*0070*/ 	.short	0x0000
        /*0072*/ 	.short	0x0000
        /*0074*/ 	.byte	0x00, 0xf0, 0x21, 0x00


	//----- nvinfo : EIATTR_SPARSE_MMA_MASK
	.align		4
.L_2733:
        /*0078*/ 	.byte	0x03, 0x50
        /*007a*/ 	.short	0x0000


	//----- nvinfo : EIATTR_MAXREG_COUNT
	.align		4
        /*007c*/ 	.byte	0x03, 0x1b
        /*007e*/ 	.short	0x00ff


	//----- nvinfo : EIATTR_MERCURY_ISA_VERSION
	.align		4
        /*0080*/ 	.byte	0x03, 0x5f
        /*0082*/ 	.short	0x0101


	//----- nvinfo : EIATTR_EXIT_INSTR_OFFSETS
	.align		4
        /*0084*/ 	.byte	0x04, 0x1c
        /*0086*/ 	.short	(.L_2735 - .L_2734)


	//   ....[0]....
.L_2734:
        /*0088*/ 	.word	0x00000080


	//   ....[1]....
        /*008c*/ 	.word	0x00000790


	//----- nvinfo : EIATTR_CBANK_PARAM_SIZE
	.align		4
.L_2735:
        /*0090*/ 	.byte	0x03, 0x19
        /*0092*/ 	.short	0x0031


	//----- nvinfo : EIATTR_PARAM_CBANK
	.align		4
        /*0094*/ 	.byte	0x04, 0x0a
        /*0096*/ 	.short	(.L_2737 - .L_2736)
	.align		4
.L_2736:
        /*0098*/ 	.word	index@(.nv.constant0._ZN2at6native55_GLOBAL__N__0955718d_22_SparseCsrTensorMath_cu_868dd54534reduce_sparse_csr_dim0_cuda_kernelIiiNS1_14ReductionMulOpIiEElEEvPT2_PKT0_lPKT_S9_lT1_)
        /*009c*/ 	.short	0x0210
        /*009e*/ 	.short	0x0031


	//----- nvinfo : EIATTR_SW_WAR
	.align		4
.L_2737:
        /*00a0*/ 	.byte	0x04, 0x36
        /*00a2*/ 	.short	(.L_2739 - .L_2738)
.L_2738:
        /*00a4*/ 	.word	0x00000008
.L_2739:


//--------------------- .nv.info._ZN2at6native55_GLOBAL__N__0955718d_22_SparseCsrTensorMath_cu_868dd54534reduce_sparse_csr_dim1_cuda_kernelIalNS1_14ReductionMulOpIaEElEEvPT2_PKT_PKT0_SC_lT1_ --------------------------
	.section	.nv.info._ZN2at6native55_GLOBAL__N__0955718d_22_SparseCsrTensorMath_cu_868dd54534reduce_sparse_csr_dim1_cuda_kernelIalNS1_14ReductionMulOpIaEElEEvPT2_PKT_PKT0_SC_lT1_,"",@"SHT_CUDA_INFO"
	.sectionflags	@""
	.align	4


	//----- nvinfo : EIATTR_CUDA_API_VERSION
	.align		4
        /*0000*/ 	.byte	0x04, 0x37
        /*0002*/ 	.short	(.L_2741 - .L_2740)
.L_2740:
        /*0004*/ 	.word	0x00000082


	//----- nvinfo : EIATTR_KPARAM_INFO
	.align		4
.L_2741:
        /*0008*/ 	.byte	0x04, 0x17
        /*000a*/ 	.short	(.L_2743 - .L_2742)
.L_2742:
        /*000c*/ 	.word	0x00000000
        /*0010*/ 	.short	0x0005
        /*0012*/ 	.short	0x0028
        /*0014*/ 	.byte	0x00, 0xf0, 0x05, 0x00


	//----- nvinfo : EIATTR_KPARAM_INFO
	.align		4
.L_2743:
        /*0018*/ 	.byte	0x04, 0x17
        /*001a*/ 	.short	(.L_2745 - .L_2744)
.L_2744:
        /*001c*/ 	.word	0x00000000
        /*0020*/ 	.short	0x0004
        /*0022*/ 	.short	0x0020
        /*0024*/ 	.byte	0x00, 0xf0, 0x21, 0x00


	//----- nvinfo : EIATTR_KPARAM_INFO
	.align		4
.L_2745:
        /*0028*/ 	.byte	0x04, 0x17
        /*002a*/ 	.short	(.L_2747 - .L_2746)
.L_2746:
        /*002c*/ 	.word	0x00000000
        /*0030*/ 	.short	0x0003
        /*0032*/ 	.short	0x0018
        /*0034*/ 	.byte	0x00, 0xf0, 0x21, 0x00


	//----- nvinfo : EIATTR_KPARAM_INFO
	.align		4
.L_2747:
        /*0038*/ 	.byte	0x04, 0x17
        /*003a*/ 	.short	(.L_2749 - .L_2748)
.L_2748:
        /*003c*/ 	.word	0x00000000
        /*0040*/ 	.short	0x0002
        /*0042*/ 	.short	0x0010
        /*0044*/ 	.byte	0x00, 0xf0, 0x21, 0x00


	//----- nvinfo : EIATTR_KPARAM_INFO
	.align		4
.L_2749:
        /*0048*/ 	.byte	0x04, 0x17
        /*004a*/ 	.short	(.L_2751 - .L_2750)
.L_2750:
        /*004c*/ 	.word	0x00000000
        /*0050*/ 	.short	0x0001
        /*0052*/ 	.short	0x0008
        /*0054*/ 	.byte	0x00, 0xf0, 0x21, 0x00


	//----- nvinfo : EIATTR_KPARAM_INFO
	.align		4
.L_2751:
        /*0058*/ 	.byte	0x04, 0x17
        /*005a*/ 	.short	(.L_2753 - .L_2752)
.L_2752:
        /*005c*/ 	.word	0x00000000
        /*0060*/ 	.short	0x0000
        /*0062*/ 	.short	0x0000
        /*0064*/ 	.byte	0x00, 0xf0, 0x21, 0x00


	//----- nvinfo : EIATTR_SPARSE_MMA_MASK
	.align		4
.L_2753:
        /*0068*/ 	.byte	0x03, 0x50
        /*006a*/ 	.short	0x0000


	//----- nvinfo : EIATTR_MAXREG_COUNT
	.align		4
        /*006c*/ 	.byte	0x03, 0x1b
        /*006e*/ 	.short	0x00ff


	//----- nvinfo : EIATTR_MERCURY_ISA_VERSION
	.align		4
        /*0070*/ 	.byte	0x03, 0x5f
        /*0072*/ 	.short	0x0101


	//----- nvinfo : EIATTR_EXIT_INSTR_OFFSETS
	.align		4
        /*0074*/ 	.byte	0x04, 0x1c
        /*0076*/ 	.short	(.L_2755 - .L_2754)


	//   ....[0]....
.L_2754:
        /*0078*/ 	.word	0x00000080


	//   ....[1]....
        /*007c*/ 	.word	0x00000130


	//   ....[2]....
        /*0080*/ 	.word	0x00000630


	//----- nvinfo : EIATTR_CRS_STACK_SIZE
	.align		4
.L_2755:
        /*0084*/ 	.byte	0x04, 0x1e
        /*0086*/ 	.short	(.L_2757 - .L_2756)
.L_2756:
        /*0088*/ 	.word	0x00000000


	//----- nvinfo : EIATTR_CBANK_PARAM_SIZE
	.align		4
.L_2757:
        /*008c*/ 	.byte	0x03, 0x19
        /*008e*/ 	.short	0x0029


	//----- nvinfo : EIATTR_PARAM_CBANK
	.align		4
        /*0090*/ 	.byte	0x04, 0x0a
        /*0092*/ 	.short	(.L_2759 - .L_2758)
	.align		4
.L_2758:
        /*0094*/ 	.word	index@(.nv.constant0._ZN2at6native55_GLOBAL__N__0955718d_22_SparseCsrTensorMath_cu_868dd54534reduce_sparse_csr_dim1_cuda_kernelIalNS1_14ReductionMulOpIaEElEEvPT2_PKT_PKT0_SC_lT1_)
        /*0098*/ 	.short	0x0210
        /*009a*/ 	.short	0x0029


	//----- nvinfo : EIATTR_SW_WAR
	.align		4
.L_2759:
        /*009c*/ 	.byte	0x04, 0x36
        /*009e*/ 	.short	(.L_2761 - .L_2760)
.L_2760:
        /*00a0*/ 	.word	0x00000008
.L_2761:


//--------------------- .nv.info._ZN2at6native55_GLOBAL__N__0955718d_22_SparseCsrTensorMath_cu_868dd54534reduce_sparse_csr_dim1_cuda_kernelIaiNS1_14ReductionMulOpIaEElEEvPT2_PKT_PKT0_SC_lT1_ --------------------------
	.section	.nv.info._ZN2at6native55_GLOBAL__N__0955718d_22_SparseCsrTensorMath_cu_868dd54534reduce_sparse_csr_dim1_cuda_kernelIaiNS1_14ReductionMulOpIaEElEEvPT2_PKT_PKT0_SC_lT1_,"",@"SHT_CUDA_INFO"
	.sectionflags	@""
	.align	4


	//----- nvinfo : EIATTR_CUDA_API_VERSION
	.align		4
        /*0000*/ 	.byte	0x04, 0x37
        /*0002*/ 	.short	(.L_2763 - .L_2762)
.L_2762:
        /*0004*/ 	.word	0x00000082


	//----- nvinfo : EIATTR_KPARAM_INFO
	.align		4
.L_2763:
        /*0008*/ 	.byte	0x04, 0x17
        /*000a*/ 	.short	(.L_2765 - .L_2764)
.L_2764:
        /*000c*/ 	.word	0x00000000
        /*0010*/ 	.short	0x0005
        /*0012*/ 	.short	0x0028
        /*0014*/ 	.byte	0x00, 0xf0, 0x05, 0x00


	//----- nvinfo : EIATTR_KPARAM_INFO
	.align		4
.L_2765:
        /*0018*/ 	.byte	0x04, 0x17
        /*001a*/ 	.short	(.L_2767 - .L_2766)
.L_2766:
        /*001c*/ 	.word	0x00000000
        /*0020*/ 	.short	0x0004
        /*0022*/ 	.short	0x0020
        /*0024*/ 	.byte	0x00, 0xf0, 0x21, 0x00


	//----- nvinfo : EIATTR_KPARAM_INFO
	.align		4
.L_2767:
        /*0028*/ 	.byte	0x04, 0x17
        /*002a*/ 	.short	(.L_2769 - .L_2768)
.L_2768:
        /*002c*/ 	.word	0x00000000
        /*0030*/ 	.short	0x0003
        /*0032*/ 	.short	0x0018
        /*0034*/ 	.byte	0x00, 0xf0, 0x21, 0x00


	//----- nvinfo : EIATTR_KPARAM_INFO
	.align		4
.L_2769:
        /*0038*/ 	.byte	0x04, 0x17
        /*003a*/ 	.short	(.L_2771 - .L_2770)
.L_2770:
        /*003c*/ 	.word	0x00000000
        /*0040*/ 	.short	0x0002
        /*0042*/ 	.short	0x0010
        /*0044*/ 	.byte	0x00, 0xf0, 0x21, 0x00


	//----- nvinfo : EIATTR_KPARAM_INFO
	.align		4
.L_2771:
        /*0048*/ 	.byte	0x04, 0x17
        /*004a*/ 	.short	(.L_2773 - .L_2772)
.L_2772:
        /*004c*/ 	.word	0x00000000
        /*0050*/ 	.short	0x0001
        /*0052*/ 	.short	0x0008
        /*0054*/ 	.byte	0x00, 0xf0, 0x21, 0x00


	//----- nvinfo : EIATTR_KPARAM_INFO
	.align		4
.L_2773:
        /*0058*/ 	.byte	0x04, 0x17
        /*005a*/ 	.short	(.L_2775 - .L_2774)
.L_2774:
        /*005c*/ 	.word	0x00000000
        /*0060*/ 	.short	0x0000
        /*0062*/ 	.short	0x0000
        /*0064*/ 	.byte	0x00, 0xf0, 0x21, 0x00


	//----- nvinfo : EIATTR_SPARSE_MMA_MASK
	.align		4
.L_2775:
        /*0068*/ 	.byte	0x03, 0x50
        /*006a*/ 	.short	0x0000


	//----- nvinfo : EIATTR_MAXREG_COUNT
	.align		4
        /*006c*/ 	.byte	0x03, 0x1b
        /*006e*/ 	.short	0x00ff


	//----- nvinfo : EIATTR_MERCURY_ISA_VERSION
	.align		4
        /*0070*/ 	.byte	0x03, 0x5f
        /*0072*/ 	.short	0x0101


	//----- nvinfo : EIATTR_EXIT_INSTR_OFFSETS
	.align		4
        /*0074*/ 	.byte	0x04, 0x1c
        /*0076*/ 	.short	(.L_2777 - .L_2776)


	//   ....[0]....
.L_2776:
        /*0078*/ 	.word	0x00000080


	//   ....[1]....
        /*007c*/ 	.word	0x00000120


	//   ....[2]....
        /*0080*/ 	.word	0x00000be0


	//----- nvinfo : EIATTR_CRS_STACK_SIZE
	.align		4
.L_2777:
        /*0084*/ 	.byte	0x04, 0x1e
        /*0086*/ 	.short	(.L_2779 - .L_2778)
.L_2778:
        /*0088*/ 	.word	0x00000000


	//----- nvinfo : EIATTR_CBANK_PARAM_SIZE
	.align		4
.L_2779:
        /*008c*/ 	.byte	0x03, 0x19
        /*008e*/ 	.short	0x0029


	//----- nvinfo : EIATTR_PARAM_CBANK
	.align		4
        /*0090*/ 	.byte	0x04, 0x0a
        /*0092*/ 	.short	(.L_2781 - .L_2780)
	.align		4
.L_2780:
        /*0094*/ 	.word	index@(.nv.constant0._ZN2at6native55_GLOBAL__N__0955718d_22_SparseCsrTensorMath_cu_868dd54534reduce_sparse_csr_dim1_cuda_kernelIaiNS1_14ReductionMulOpIaEElEEvPT2_PKT_PKT0_SC_lT1_)
        /*0098*/ 	.short	0x0210
        /*009a*/ 	.short	0x0029


	//----- nvinfo : EIATTR_SW_WAR
	.align		4
.L_2781:
        /*009c*/ 	.byte	0x04, 0x36
        /*009e*/ 	.short	(.L_2783 - .L_2782)
.L_2782:
        /*00a0*/ 	.word	0x00000008
.L_2783:


//--------------------- .nv.info._ZN2at6native55_GLOBAL__N__0955718d_22_SparseCsrTensorMath_cu_868dd54534reduce_sparse_csr_dim0_cuda_kernelIalNS1_14ReductionMulOpIaEElEEvPT2_PKT0_lPKT_S9_lT1_ --------------------------
	.section	.nv.info._ZN2at6native55_GLOBAL__N__0955718d_22_SparseCsrTensorMath_cu_868dd54534reduce_sparse_csr_dim0_cuda_kernelIalNS1_14ReductionMulOpIaEElEEvPT2_PKT0_lPKT_S9_lT1_,"",@"SHT_CUDA_INFO"
	.sectionflags	@""
	.align	4


	//----- nvinfo : EIATTR_CUDA_API_VERSION
	.align		4
        /*0000*/ 	.byte	0x04, 0x37
        /*0002*/ 	.short	(.L_2785 - .L_2784)
.L_2784:
        /*0004*/ 	.word	0x00000082


	//----- nvinfo : EIATTR_KPARAM_INFO
	.align		4
.L_2785:
        /*0008*/ 	.byte	0x04, 0x17
        /*000a*/ 	.short	(.L_2787 - .L_2786)
.L_2786:
        /*000c*/ 	.word	0x00000000
        /*0010*/ 	.short	0x0006
        /*0012*/ 	.short	0x0030
        /*0014*/ 	.byte	0x00, 0xf0, 0x05, 0x00


	//----- nvinfo : EIATTR_KPARAM_INFO
	.align		4
.L_2787:
        /*0018*/ 	.byte	0x04, 0x17
        /*001a*/ 	.short	(.L_2789 - .L_2788)
.L_2788:
        /*001c*/ 	.word	0x00000000
        /*0020*/ 	.short	0x0005
        /*0022*/ 	.short	0x0028
        /*0024*/ 	.byte	0x00, 0xf0, 0x21, 0x00


	//----- nvinfo : EIATTR_KPARAM_INFO
	.align		4
.L_2789:
        /*0028*/ 	.byte	0x04, 0x17
        /*002a*/ 	.short	(.L_2791 - .L_2790)
.L_2790:
        /*002c*/ 	.word	0x00000000
        /*0030*/ 	.short	0x0004
        /*0032*/ 	.short	0x0020
        /*0034*/ 	.byte	0x00, 0xf0, 0x21, 0x00


	//----- nvinfo : EIATTR_KPARAM_INFO
	.align		4
.L_2791:
        /*0038*/ 	.byte	0x04, 0x17
        /*003a*/ 	.short	(.L_2793 - .L_2792)
.L_2792:
        /*003c*/ 	.word	0x00000000
        /*0040*/ 	.short	0x0003
        /*0042*/ 	.short	0x0018
        /*0044*/ 	.byte	0x00, 0xf0, 0x21, 0x00


	//----- nvinfo : EIATTR_KPARAM_INFO
	.align		4
.L_2793:
        /*0048*/ 	.byte	0x04, 0x17
        /*004a*/ 	.short	(.L_2795 - .L_2794)
.L_2794:
        /*004c*/ 	.word	0x00000000
        /*0050*/ 	.short	0x0002
        /*0052*/ 	.short	0x0010
        /*0054*/ 	.byte	0x00, 0xf0, 0x21, 0x00


	//----- nvinfo : EIATTR_KPARAM_INFO
	.align		4
.L_2795:
        /*0058*/ 	.byte	0x04, 0x17
        /*005a*/ 	.short	(.L_2797 - .L_2796)
.L_2796:
        /*005c*/ 	.word	0x00000000
        /*0060*/ 	.short	0x0001
        /*0062*/ 	.short	0x0008
        /*0064*/ 	.byte	0x00, 0xf0, 0x21, 0x00


	//----- nvinfo : EIATTR_KPARAM_INFO
	.align		4
.L_2797:
        /*0068*/ 	.byte	0x04, 0x17
        /*006a*/ 	.short	(.L_2799 - .L_2798)
.L_2798:
        /*006c*/ 	.word	0x00000000
        /*0070*/ 	.short	0x0000
        /*0072*/ 	.short	0x0000
        /*0074*/ 	.byte	0x00, 0xf0, 0x21, 0x00


	//----- nvinfo : EIATTR_SPARSE_MMA_MASK
	.align		4
.L_2799:
        /*0078*/ 	.byte	0x03, 0x50
        /*007a*/ 	.short	0x0000


	//----- nvinfo : EIATTR_MAXREG_COUNT
	.align		4
        /*007c*/ 	.byte	0x03, 0x1b
        /*007e*/ 	.short	0x00ff


	//----- nvinfo : EIATTR_MERCURY_ISA_VERSION
	.align		4
        /*0080*/ 	.byte	0x03, 0x5f
        /*0082*/ 	.short	0x0101


	//----- nvinfo : EIATTR_EXIT_INSTR_OFFSETS
	.align		4
        /*0084*/ 	.byte	0x04, 0x1c
        /*0086*/ 	.short	(.L_2801 - .L_2800)


	//   ....[0]....
.L_2800:
        /*0088*/ 	.word	0x00000080


	//   ....[1]....
        /*008c*/ 	.word	0x00000910


	//----- nvinfo : EIATTR_CBANK_PARAM_SIZE
	.align		4
.L_2801:
        /*0090*/ 	.byte	0x03, 0x19
        /*0092*/ 	.short	0x0031


	//----- nvinfo : EIATTR_PARAM_CBANK
	.align		4
        /*0094*/ 	.byte	0x04, 0x0a
        /*0096*/ 	.short	(.L_2803 - .L_2802)
	.align		4
.L_2802:
        /*0098*/ 	.word	index@(.nv.constant0._ZN2at6native55_GLOBAL__N__0955718d_22_SparseCsrTensorMath_cu_868dd54534reduce_sparse_csr_dim0_cuda_kernelIalNS1_14ReductionMulOpIaEElEEvPT2_PKT0_lPKT_S9_lT1_)
        /*009c*/ 	.short	0x0210
        /*009e*/ 	.short	0x0031


	//----- nvinfo : EIATTR_SW_WAR
	.align		4
.L_2803:
        /*00a0*/ 	.byte	0x04, 0x36
        /*00a2*/ 	.short	(.L_2805 - .L_2804)
.L_2804:
        /*00a4*/ 	.word	0x00000008
.L_2805:


//--------------------- .nv.info._ZN2at6native55_GLOBAL__N__0955718d_22_SparseCsrTensorMath_cu_868dd54534reduce_sparse_csr_dim0_cuda_kernelIaiNS1_14ReductionMulOpIaEElEEvPT2_PKT0_lPKT_S9_lT1_ --------------------------
	.section	.nv.info._ZN2at6native55_GLOBAL__N__0955718d_22_SparseCsrTensorMath_cu_868dd54534reduce_sparse_csr_dim0_cuda_kernelIaiNS1_14ReductionMulOpIaEElEEvPT2_PKT0_lPKT_S9_lT1_,"",@"SHT_CUDA_INFO"
	.sectionflags	@""
	.align	4


	//----- nvinfo : EIATTR_CUDA_API_VERSION
	.align		4
        /*0000*/ 	.byte	0x04, 0x37
        /*0002*/ 	.short	(.L_2807 - .L_2806)
.L_2806:
        /*0004*/ 	.word	0x00000082


	//----- nvinfo : EIATTR_KPARAM_INFO
	.align		4
.L_2807:
        /*0008*/ 	.byte	0x04, 0x17
        /*000a*/ 	.short	(.L_2809 - .L_2808)
.L_2808:
        /*000c*/ 	.word	0x00000000
        /*0010*/ 	.short	0x0006
        /*0012*/ 	.short	0x0030
        /*0014*/ 	.byte	0x00, 0xf0, 0x05, 0x00


	//----- nvinfo : EIATTR_KPARAM_INFO
	.align		4
.L_2809:
        /*0018*/ 	.byte	0x04, 0x17
        /*001a*/ 	.short	(.L_2811 - .L_2810)
.L_2810:
        /*001c*/ 	.word	0x00000000
        /*0020*/ 	.short	0x0005
        /*0022*/ 	.short	0x0028
        /*0024*/ 	.byte	0x00, 0xf0, 0x21, 0x00


	//----- nvinfo : EIATTR_KPARAM_INFO
	.align		4
.L_2811:
        /*0028*/ 	.byte	0x04, 0x17
        /*002a*/ 	.short	(.L_2813 - .L_2812)
.L_2812:
        /*002c*/ 	.word	0x00000000
        /*0030*/ 	.short	0x0004
        /*0032*/ 	.short	0x0020
        /*0034*/ 	.byte	0x00, 0xf0, 0x21, 0x00


	//----- nvinfo : EIATTR_KPARAM_INFO
	.align		4
.L_2813:
        /*0038*/ 	.byte	0x04, 0x17
        /*003a*/ 	.short	(.L_2815 - .L_2814)
.L_2814:
        /*003c*/ 	.word	0x00000000
        /*0040*/ 	.short	0x0003
        /*0042*/ 	.short	0x0018
        /*0044*/ 	.byte	0x00, 0xf0, 0x21, 0x00


	//----- nvinfo : EIATTR_KPARAM_INFO
	.align		4
.L_2815:
        /*0048*/ 	.byte	0x04, 0x17
        /*004a*/ 	.short	(.L_2817 - .L_2816)
.L_2816:
        /*004c*/ 	.word	0x00000000
        /*0050*/ 	.short	0x0002
        /*0052*/ 	.short	0x0010
        /*0054*/ 	.byte	0x00, 0xf0, 0x21, 0x00


	//----- nvinfo : EIATTR_KPARAM_INFO
	.align		4
.L_2817:
        /*0058*/ 	.byte	0x04, 0x17
        /*005a*/ 	.short	(.L_2819 - .L_2818)
.L_2818:
        /*005c*/ 	.word	0x00000000
        /*0060*/ 	.short	0x0001
        /*0062*/ 	.short	0x0008
        /*0064*/ 	.byte	0x00, 0xf0, 0x21, 0x00


	//----- nvinfo : EIATTR_KPARAM_INFO
	.align		4
.L_2819:
        /*0068*/ 	.byte	0x04, 0x17
        /*006a*/ 	.short	(.L_2821 - .L_2820)
.L_2820:
        /*006c*/ 	.word	0x00000000
        /*0070*/ 	.short	0x0000
        /*0072*/ 	.short	0x0000
        /*0074*/ 	.byte	0x00, 0xf0, 0x21, 0x00


	//----- nvinfo : EIATTR_SPARSE_MMA_MASK
	.align		4
.L_2821:
        /*0078*/ 	.byte	0x03, 0x50
        /*007a*/ 	.short	0x0000


	//----- nvinfo : EIATTR_MAXREG_COUNT
	.align		4
        /*007c*/ 	.byte	0x03, 0x1b
        /*007e*/ 	.short	0x00ff


	//----- nvinfo : EIATTR_MERCURY_ISA_VERSION
	.align		4
        /*0080*/ 	.byte	0x03, 0x5f
        /*0082*/ 	.short	0x0101


	//----- nvinfo : EIATTR_EXIT_INSTR_OFFSETS
	.align		4
        /*0084*/ 	.byte	0x04, 0x1c
        /*0086*/ 	.short	(.L_2823 - .L_2822)


	//   ....[0]....
.L_2822:
        /*0088*/ 	.word	0x00000080


	//   ....[1]....
        /*008c*/ 	.word	0x000008a0


	//----- nvinfo : EIATTR_CBANK_PARAM_SIZE
	.align		4
.L_2823:
        /*0090*/ 	.byte	0x03, 0x19
        /*0092*/ 	.short	0x0031


	//----- nvinfo : EIATTR_PARAM_CBANK
	.align		4
        /*0094*/ 	.byte	0x04, 0x0a
        /*0096*/ 	.short	(.L_2825 - .L_2824)
	.align		4
.L_2824:
        /*0098*/ 	.word	index@(.nv.constant0._ZN2at6native55_GLOBAL__N__0955718d_22_SparseCsrTensorMath_cu_868dd54534reduce_sparse_csr_dim0_cuda_kernelIaiNS1_14ReductionMulOpIaEElEEvPT2_PKT0_lPKT_S9_lT1_)
        /*009c*/ 	.short	0x0210
        /*009e*/ 	.short	0x0031


	//----- nvinfo : EIATTR_SW_WAR
	.align		4
.L_2825:
        /*00a0*/ 	.byte	0x04, 0x36
        /*00a2*/ 	.short	(.L_2827 - .L_2826)
.L_2826:
        /*00a4*/ 	.word	0x00000008
.L_2827:


//--------------------- .nv.info._ZN2at6native55_GLOBAL__N__0955718d_22_SparseCsrTensorMath_cu_868dd54534reduce_sparse_csr_dim1_cuda_kernelIhlNS1_14ReductionMulOpIhEElEEvPT2_PKT_PKT0_SC_lT1_ --------------------------
	.section	.nv.info._ZN2at6native55_GLOBAL__N__0955718d_22_SparseCsrTensorMath_cu_868dd54534reduce_sparse_csr_dim1_cuda_kernelIhlNS1_14ReductionMulOpIhEElEEvPT2_PKT_PKT0_SC_lT1_,"",@"SHT_CUDA_INFO"
	.sectionflags	@""
	.align	4


	//----- nvinfo : EIATTR_CUDA_API_VERSION
	.align		4
        /*0000*/ 	.byte	0x04, 0x37
        /*0002*/ 	.short	(.L_2829 - .L_2828)
.L_2828:
        /*0004*/ 	.word	0x00000082


	//----- nvinfo : EIATTR_KPARAM_INFO
	.align		4
.L_2829:
        /*0008*/ 	.byte	0x04, 0x17
        /*000a*/ 	.short	(.L_2831 - .L_2830)
.L_2830:
        /*000c*/ 	.word	0x00000000
        /*0010*/ 	.short	0x0005
        /*0012*/ 	.short	0x0028
        /*0014*/ 	.byte	0x00, 0xf0, 0x05, 0x00


	//----- nvinfo : EIATTR_KPARAM_INFO
	.align		4
.L_2831:
        /*0018*/ 	.byte	0x04, 0x17
        /*001a*/ 	.short	(.L_2833 - .L_2832)
.L_2832:
        /*001c*/ 	.word	0x00000000
        /*0020*/ 	.short	0x0004
        /*0022*/ 	.short	0x0020
        /*0024*/ 	.byte	0x00, 0xf0, 0x21, 0x00


	//----- nvinfo : EIATTR_KPARAM_INFO
	.align		4
.L_2833:
        /*0028*/ 	.byte	0x04, 0x17
        /*002a*/ 	.short	(.L_2835 - .L_2834)
.L_2834:
        /*002c*/ 	.word	0x00000000
        /*0030*/ 	.short	0x0003
        /*0032*/ 	.short	0x0018
        /*0034*/ 	.byte	0x00, 0xf0, 0x21, 0x00


	//----- nvinfo : EIATTR_KPARAM_INFO
	.align		4
.L_2835:
        /*0038*/ 	.byte	0x04, 0x17
        /*003a*/ 	.short	(.L_2837 - .L_2836)
.L_2836:
        /*003c*/ 	.word	0x00000000
        /*0040*/ 	.short	0x0002
        /*0042*/ 	.short	0x0010
        /*0044*/ 	.byte	0x00, 0xf0, 0x21, 0x00


	//----- nvinfo : EIATTR_KPARAM_INFO
	.align		4
.L_2837:
        /*0048*/ 	.byte	0x04, 0x17
        /*004a*/ 	.short	(.L_2839 - .L_2838)
.L_2838:
        /*004c*/ 	.word	0x00000000
        /*0050*/ 	.short	0x0001
        /*0052*/ 	.short	0x0008
        /*0054*/ 	.byte	0x00, 0xf0, 0x21, 0x00


	//----- nvinfo : EIATTR_KPARAM_INFO
	.align		4
.L_2839:
        /*0058*/ 	.byte	0x04, 0x17
        /*005a*/ 	.short	(.L_2841 - .L_2840)
.L_2840:
        /*005c*/ 	.word	0x00000000
        /*0060*/ 	.short	0x0000
        /*0062*/ 	.short	0x0000
        /*0064*/ 	.byte	0x00, 0xf0, 0x21, 0x00


	//----- nvinfo : EIATTR_SPARSE_MMA_MASK
	.align		4
.L_2841:
        /*0068*/ 	.byte	0x03, 0x50
        /*006a*/ 	.short	0x0000


	//----- nvinfo : EIATTR_MAXREG_COUNT
	.align		4
        /*006c*/ 	.byte	0x03, 0x1b
        /*006e*/ 	.short	0x00ff


	//----- nvinfo : EIATTR_MERCURY_ISA_VERSION
	.align		4
        /*0070*/ 	.byte	0x03, 0x5f
        /*0072*/ 	.short	0x0101


	//----- nvinfo : EIATTR_EXIT_INSTR_OFFSETS
	.align		4
        /*0074*/ 	.byte	0x04, 0x1c
        /*0076*/ 	.short	(.L_2843 - .L_2842)


	//   ....[0]....
.L_2842:
        /*0078*/ 	.word	0x00000080


	//   ....[1]....
        /*007c*/ 	.word	0x00000130


	//   ....[2]....
        /*0080*/ 	.word	0x00000630


	//----- nvinfo : EIATTR_CRS_STACK_SIZE
	.align		4
.L_2843:
        /*0084*/ 	.byte	0x04, 0x1e
        /*0086*/ 	.short	(.L_2845 - .L_2844)
.L_2844:
        /*0088*/ 	.word	0x00000000


	//----- nvinfo : EIATTR_CBANK_PARAM_SIZE
	.align		4
.L_2845:
        /*008c*/ 	.byte	0x03, 0x19
        /*008e*/ 	.short	0x0029


	//----- nvinfo : EIATTR_PARAM_CBANK
	.align		4
        /*0090*/ 	.byte	0x04, 0x0a
        /*0092*/ 	.short	(.L_2847 - .L_2846)
	.align		4
.L_2846:
        /*0094*/ 	.word	index@(.nv.constant0._ZN2at6native55_GLOBAL__N__0955718d_22_SparseCsrTensorMath_cu_868dd54534reduce_sparse_csr_dim1_cuda_kernelIhlNS1_14ReductionMulOpIhEElEEvPT2_PKT_PKT0_SC_lT1_)
        /*0098*/ 	.short	0x0210
        /*009a*/ 	.short	0x0029


	//----- nvinfo : EIATTR_SW_WAR
	.align		4
.L_2847:
        /*009c*/ 	.byte	0x04, 0x36
        /*009e*/ 	.short	(.L_2849 - .L_2848)
.L_2848:
        /*00a0*/ 	.word	0x00000008
.L_2849:


//--------------------- .nv.info._ZN2at6native55_GLOBAL__N__0955718d_22_SparseCsrTensorMath_cu_868dd54534reduce_sparse_csr_dim1_cuda_kernelIhiNS1_14ReductionMulOpIhEElEEvPT2_PKT_PKT0_SC_lT1_ --------------------------
	.section	.nv.info._ZN2at6native55_GLOBAL__N__0955718d_22_SparseCsrTensorMath_cu_868dd54534reduce_sparse_csr_dim1_cuda_kernelIhiNS1_14ReductionMulOpIhEElEEvPT2_PKT_PKT0_SC_lT1_,"",@"SHT_CUDA_INFO"
	.sectionflags	@""
	.align	4


	//----- nvinfo : EIATTR_CUDA_API_VERSION
	.align		4
        /*0000*/ 	.byte	0x04, 0x37
        /*0002*/ 	.short	(.L_2851 - .L_2850)
.L_2850:
        /*0004*/ 	.word	0x00000082


	//----- nvinfo : EIATTR_KPARAM_INFO
	.align		4
.L_2851:
        /*0008*/ 	.byte	0x04, 0x17
        /*000a*/ 	.short	(.L_2853 - .L_2852)
.L_2852:
        /*000c*/ 	.word	0x00000000
        /*0010*/ 	.short	0x0005
        /*0012*/ 	.short	0x0028
        /*0014*/ 	.byte	0x00, 0xf0, 0x05, 0x00


	//----- nvinfo : EIATTR_KPARAM_INFO
	.align		4
.L_2853:
        /*0018*/ 	.byte	0x04, 0x17
        /*001a*/ 	.short	(.L_2855 - .L_2854)
.L_2854:
        /*001c*/ 	.word	0x00000000
        /*0020*/ 	.short	0x0004
        /*0022*/ 	.short	0x0020
        /*0024*/ 	.byte	0x00, 0xf0, 0x21, 0x00


	//----- nvinfo : EIATTR_KPARAM_INFO
	.align		4
.L_2855:
        /*0028*/ 	.byte	0x04, 0x17
        /*002a*/ 	.short	(.L_2857 - .L_2856)
.L_2856:
        /*002c*/ 	.word	0x00000000
        /*0030*/ 	.short	0x0003
        /*0032*/ 	.short	0x0018
        /*0034*/ 	.byte	0x00, 0xf0, 0x21, 0x00


	//----- nvinfo : EIATTR_KPARAM_INFO
	.align		4
.L_2857:
        /*0038*/ 	.byte	0x04, 0x17
        /*003a*/ 	.short	(.L_2859 - .L_2858)
.L_2858:
        /*003c*/ 	.word	0x00000000
        /*0040*/ 	.short	0x0002
        /*0042*/ 	.short	0x0010
        /*0044*/ 	.byte	0x00, 0xf0, 0x21, 0x00


	//----- nvinfo : EIATTR_KPARAM_INFO
	.align		4
.L_2859:
        /*0048*/ 	.byte	0x04, 0x17
        /*004a*/ 	.short	(.L_2861 - .L_2860)
.L_2860:
        /*004c*/ 	.word	0x00000000
        /*0050*/ 	.short	0x0001
        /*0052*/ 	.short	0x0008
        /*0054*/ 	.byte	0x00, 0xf0, 0x21, 0x00


	//----- nvinfo : EIATTR_KPARAM_INFO
	.align		4
.L_2861:
        /*0058*/ 	.byte	0x04, 0x17
        /*005a*/ 	.short	(.L_2863 - .L_2862)
.L_2862:
        /*005c*/ 	.word	0x00000000
        /*0060*/ 	.short	0x0000
        /*0062*/ 	.short	0x0000
        /*0064*/ 	.byte	0x00, 0xf0, 0x21, 0x00


	//----- nvinfo : EIATTR_SPARSE_MMA_MASK
	.align		4
.L_2863:
        /*0068*/ 	.byte	0x03, 0x50
        /*006a*/ 	.short	0x0000


	//----- nvinfo : EIATTR_MAXREG_COUNT
	.align		4
        /*006c*/ 	.byte	0x03, 0x1b
        /*006e*/ 	.short	0x00ff


	//----- nvinfo : EIATTR_MERCURY_ISA_VERSION
	.align		4
        /*0070*/ 	.byte	0x03, 0x5f
        /*0072*/ 	.short	0x0101


	//----- nvinfo : EIATTR_EXIT_INSTR_OFFSETS
	.align		4
        /*0074*/ 	.byte	0x04, 0x1c
        /*0076*/ 	.short	(.L_2865 - .L_2864)


	//   ....[0]....
.L_2864:
        /*0078*/ 	.word	0x00000080


	//   ....[1]....
        /*007c*/ 	.word	0x00000120


	//   ....[2]....
        /*0080*/ 	.word	0x00000be0


	//----- nvinfo : EIATTR_CRS_STACK_SIZE
	.align		4
.L_2865:
        /*0084*/ 	.byte	0x04, 0x1e
        /*0086*/ 	.short	(.L_2867 - .L_2866)
.L_2866:
        /*0088*/ 	.word	0x00000000


	//----- nvinfo : EIATTR_CBANK_PARAM_SIZE
	.align		4
.L_2867:
        /*008c*/ 	.byte	0x03, 0x19
        /*008e*/ 	.short	0x0029


	//----- nvinfo : EIATTR_PARAM_CBANK
	.align		4
        /*0090*/ 	.byte	0x04, 0x0a
        /*0092*/ 	.short	(.L_2869 - .L_2868)
	.align		4
.L_2868:
        /*0094*/ 	.word	index@(.nv.constant0._ZN2at6native55_GLOBAL__N__0955718d_22_SparseCsrTensorMath_cu_868dd54534reduce_sparse_csr_dim1_cuda_kernelIhiNS1_14ReductionMulOpIhEElEEvPT2_PKT_PKT0_SC_lT1_)
        /*0098*/ 	.short	0x0210
        /*009a*/ 	.short	0x0029


	//----- nvinfo : EIATTR_SW_WAR
	.align		4
.L_2869:
        /*009c*/ 	.byte	0x04, 0x36
        /*009e*/ 	.short	(.L_2871 - .L_2870)
.L_2870:
        /*00a0*/ 	.word	0x00000008
.L_2871:


//--------------------- .nv.info._ZN2at6native55_GLOBAL__N__0955718d_22_SparseCsrTensorMath_cu_868dd54534reduce_sparse_csr_dim0_cuda_kernelIhlNS1_14ReductionMulOpIhEElEEvPT2_PKT0_lPKT_S9_lT1_ --------------------------
	.section	.nv.info._ZN2at6native55_GLOBAL__N__0955718d_22_SparseCsrTensorMath_cu_868dd54534reduce_sparse_csr_dim0_cuda_kernelIhlNS1_14ReductionMulOpIhEElEEvPT2_PKT0_lPKT_S9_lT1_,"",@"SHT_CUDA_INFO"
	.sectionflags	@""
	.align	4


	//----- nvinfo : EIATTR_CUDA_API_VERSION
	.align		4
        /*0000*/ 	.byte	0x04, 0x37
        /*0002*/ 	.short	(.L_2873 - .L_2872)
.L_2872:
        /*0004*/ 	.word	0x00000082


	//----- nvinfo : EIATTR_KPARAM_INFO
	.align		4
.L_2873:
        /*0008*/ 	.byte	0x04, 0x17
        /*000a*/ 	.short	(.L_2875 - .L_2874)
.L_2874:
        /*000c*/ 	.word	0x00000000
        /*0010*/ 	.short	0x0006
        /*0012*/ 	.short	0x0030
        /*0014*/ 	.byte	0x00, 0xf0, 0x05, 0x00


	//----- nvinfo : EIATTR_KPARAM_INFO
	.align		4
.L_2875:
        /*0018*/ 	.byte	0x04, 0x17
        /*001a*/ 	.short	(.L_2877 - .L_2876)
.L_2876:
        /*001c*/ 	.word	0x00000000
        /*0020*/ 	.short	0x0005
        /*0022*/ 	.short	0x0028
        /*0024*/ 	.byte	0x00, 0xf0, 0x21, 0x00


	//----- nvinfo : EIATTR_KPARAM_INFO
	.align		4
.L_2877:
        /*0028*/ 	.byte	0x04, 0x17
        /*002a*/ 	.short	(.L_2879 - .L_2878)
.L_2878:
        /*002c*/ 	.word	0x00000000
        /*0030*/ 	.short	0x0004
        /*0032*/ 	.short	0x0020
        /*0034*/ 	.byte	0x00, 0xf0, 0x21, 0x00


	//----- nvinfo : EIATTR_KPARAM_INFO
	.align		4
.L_2879:
        /*0038*/ 	.byte	0x04, 0x17
        /*003a*/ 	.short	(.L_2881 - .L_2880)
.L_2880:
        /*003c*/ 	.word	0x00000000
        /*0040*/ 	.short	0x0003
        /*0042*/ 	.short	0x0018
        /*0044*/ 	.byte	0x00, 0xf0, 0x21, 0x00


	//----- nvinfo : EIATTR_KPARAM_INFO
	.align		4
.L_2881:
        /*0048*/ 	.byte	0x04, 0x17
        /*004a*/ 	.short	(.L_2883 - .L_2882)
.L_2882:
        /*004c*/ 	.word	0x00000000
        /*0050*/ 	.short	0x0002
        /*0052*/ 	.short	0x0010
        /*0054*/ 	.byte	0x00, 0xf0, 0x21, 0x00


	//----- nvinfo : EIATTR_KPARAM_INFO
	.align		4
.L_2883:
        /*0058*/ 	.byte	0x04, 0x17
        /*005a*/ 	.short	(.L_2885 - .L_2884)
.L_2884:
        /*005c*/ 	.word	0x00000000
        /*0060*/ 	.short	0x0001
        /*0062*/ 	.short	0x0008
        /*0064*/ 	.byte	0x00, 0xf0, 0x21, 0x00


	//----- nvinfo : EIATTR_KPARAM_INFO
	.align		4
.L_2885:
        /*0068*/ 	.byte	0x04, 0x17
        /*006a*/ 	.short	(.L_2887 - .L_2886)
.L_2886:
        /*006c*/ 	.word	0x00000000
        /*0070*/ 	.short	0x0000
        /*0072*/ 	.short	0x0000
        /*0074*/ 	.byte	0x00, 0xf0, 0x21, 0x00


	//----- nvinfo : EIATTR_SPARSE_MMA_MASK
	.align		4
.L_2887:
        /*0078*/ 	.byte	0x03, 0x50
        /*007a*/ 	.short	0x0000


	//----- nvinfo : EIATTR_MAXREG_COUNT
	.align		4
        /*007c*/ 	.byte	0x03, 0x1b
        /*007e*/ 	.short	0x00ff


	//----- nvinfo : EIATTR_MERCURY_ISA_VERSION
	.align		4
        /*0080*/ 	.byte	0x03, 0x5f
        /*0082*/ 	.short	0x0101


	//----- nvinfo : EIATTR_EXIT_INSTR_OFFSETS
	.align		4
        /*0084*/ 	.byte	0x04, 0x1c
        /*0086*/ 	.short	(.L_2889 - .L_2888)


	//   ....[0]....
.L_2888:
        /*0088*/ 	.word	0x00000080


	//   ....[1]....
        /*008c*/ 	.word	0x00000760


	//----- nvinfo : EIATTR_CBANK_PARAM_SIZE
	.align		4
.L_2889:
        /*0090*/ 	.byte	0x03, 0x19
        /*0092*/ 	.short	0x0031


	//----- nvinfo : EIATTR_PARAM_CBANK
	.align		4
        /*0094*/ 	.byte	0x04, 0x0a
        /*0096*/ 	.short	(.L_2891 - .L_2890)
	.align		4
.L_2890:
        /*0098*/ 	.word	index@(.nv.constant0._ZN2at6native55_GLOBAL__N__0955718d_22_SparseCsrTensorMath_cu_868dd54534reduce_sparse_csr_dim0_cuda_kernelIhlNS1_14ReductionMulOpIhEElEEvPT2_PKT0_lPKT_S9_lT1_)
        /*009c*/ 	.short	0x0210
        /*009e*/ 	.short	0x0031


	//----- nvinfo : EIATTR_SW_WAR
	.align		4
.L_2891:
        /*00a0*/ 	.byte	0x04, 0x36
        /*00a2*/ 	.short	(.L_2893 - .L_2892)
.L_2892:
        /*00a4*/ 	.word	0x00000008
.L_2893:


//--------------------- .nv.info._ZN2at6native55_GLOBAL__N__0955718d_22_SparseCsrTensorMath_cu_868dd54534reduce_sparse_csr_dim0_cuda_kernelIhiNS1_14ReductionMulOpIhEElEEvPT2_PKT0_lPKT_S9_lT1_ --------------------------
	.section	.nv.info._ZN2at6native55_GLOBAL__N__0955718d_22_SparseCsrTensorMath_cu_868dd54534reduce_sparse_csr_dim0_cuda_kernelIhiNS1_14ReductionMulOpIhEElEEvPT2_PKT0_lPKT_S9_lT1_,"",@"SHT_CUDA_INFO"
	.sectionflags	@""
	.align	4


	//----- nvinfo : EIATTR_CUDA_API_VERSION
	.align		4
        /*0000*/ 	.byte	0x04, 0x37
        /*0002*/ 	.short	(.L_2895 - .L_2894)
.L_2894:
        /*0004*/ 	.word	0x00000082


	//----- nvinfo : EIATTR_KPARAM_INFO
	.align		4
.L_2895:
        /*0008*/ 	.byte	0x04, 0x17
        /*000a*/ 	.short	(.L_2897 - .L_2896)
.L_2896:
        /*000c*/ 	.word	0x00000000
        /*0010*/ 	.short	0x0006
        /*0012*/ 	.short	0x0030
        /*0014*/ 	.byte	0x00, 0xf0, 0x05, 0x00


	//----- nvinfo : EIATTR_KPARAM_INFO
	.align		4
.L_2897:
        /*0018*/ 	.byte	0x04, 0x17
        /*001a*/ 	.short	(.L_2899 - .L_2898)
.L_2898:
        /*001c*/ 	.word	0x00000000
        /*0020*/ 	.short	0x0005
        /*0022*/ 	.short	0x0028
        /*0024*/ 	.byte	0x00, 0xf0, 0x21, 0x00


	//----- nvinfo : EIATTR_KPARAM_INFO
	.align		4
.L_2899:
        /*0028*/ 	.byte	0x04, 0x17
        /*002a*/ 	.short	(.L_2901 - .L_2900)
.L_2900:
        /*002c*/ 	.word	0x00000000
        /*0030*/ 	.short	0x0004
        /*0032*/ 	.short	0x0020
        /*0034*/ 	.byte	0x00, 0xf0, 0x21, 0x00


	//----- nvinfo : EIATTR_KPARAM_INFO
	.align		4
.L_2901:
        /*0038*/ 	.byte	0x04, 0x17
        /*003a*/ 	.short	(.L_2903 - .L_2902)
.L_2902:
        /*003c*/ 	.word	0x00000000
        /*0040*/ 	.short	0x0003
        /*0042*/ 	.short	0x0018
        /*0044*/ 	.byte	0x00, 0xf0, 0x21, 0x00


	//----- nvinfo : EIATTR_KPARAM_INFO
	.align		4
.L_2903:
        /*0048*/ 	.byte	0x04, 0x17
        /*004a*/ 	.short	(.L_2905 - .L_2904)
.L_2904:
        /*004c*/ 	.word	0x00000000
        /*0050*/ 	.short	0x0002
        /*0052*/ 	.short	0x0010
        /*0054*/ 	.byte	0x00, 0xf0, 0x21, 0x00


	//----- nvinfo : EIATTR_KPARAM_INFO
	.align		4
.L_2905:
        /*0058*/ 	.byte	0x04, 0x17
        /*005a*/ 	.short	(.L_2907 - .L_2906)
.L_2906:
        /*005c*/ 	.word	0x00000000
        /*0060*/ 	.short	0x0001
        /*0062*/ 	.short	0x0008
        /*0064*/ 	.byte	0x00, 0xf0, 0x21, 0x00


	//----- nvinfo : EIATTR_KPARAM_INFO
	.align		4
.L_2907:
        /*0068*/ 	.byte	0x04, 0x17
        /*006a*/ 	.short	(.L_2909 - .L_2908)
.L_2908:
        /*006c*/ 	.word	0x00000000
        /*0070*/ 	.short	0x0000
        /*0072*/ 	.short	0x0000
        /*0074*/ 	.byte	0x00, 0xf0, 0x21, 0x00


	//----- nvinfo : EIATTR_SPARSE_MMA_MASK
	.align		4
.L_2909:
        /*0078*/ 	.byte	0x03, 0x50
        /*007a*/ 	.short	0x0000


	//----- nvinfo : EIATTR_MAXREG_COUNT
	.align		4
        /*007c*/ 	.byte	0x03, 0x1b
        /*007e*/ 	.short	0x00ff


	//----- nvinfo : EIATTR_MERCURY_ISA_VERSION
	.align		4
        /*0080*/ 	.byte	0x03, 0x5f
        /*0082*/ 	.short	0x0101


	//----- nvinfo : EIATTR_EXIT_INSTR_OFFSETS
	.align		4
        /*0084*/ 	.byte	0x04, 0x1c
        /*0086*/ 	.short	(.L_2911 - .L_2910)


	//   ....[0]....
.L_2910:
        /*0088*/ 	.word	0x00000080


	//   ....[1]....
        /*008c*/ 	.word	0x000006e0


	//----- nvinfo : EIATTR_CBANK_PARAM_SIZE
	.align		4
.L_2911:
        /*0090*/ 	.byte	0x03, 0x19
        /*0092*/ 	.short	0x0031


	//----- nvinfo : EIATTR_PARAM_CBANK
	.align		4
        /*0094*/ 	.byte	0x04, 0x0a
        /*0096*/ 	.short	(.L_2913 - .L_2912)
	.align		4
.L_2912:
        /*0098*/ 	.word	index@(.nv.constant0._ZN2at6native55_GLOBAL__N__0955718d_22_SparseCsrTensorMath_cu_868dd54534reduce_sparse_csr_dim0_cuda_kernelIhiNS1_14ReductionMulOpIhEElEEvPT2_PKT0_lPKT_S9_lT1_)
        /*009c*/ 	.short	0x0210
        /*009e*/ 	.short	0x0031


	//----- nvinfo : EIATTR_SW_WAR
	.align		4
.L_2913:
        /*00a0*/ 	.byte	0x04, 0x36
        /*00a2*/ 	.short	(.L_2915 - .L_2914)
.L_2914:
        /*00a4*/ 	.word	0x00000008
.L_2915:


//--------------------- .nv.info._ZN2at6native55_GLOBAL__N__0955718d_22_SparseCsrTensorMath_cu_868dd54534reduce_sparse_csr_dim1_cuda_kernelIN3c108BFloat16ElNS1_14ReductionAddOpIfEEfEEvPT2_PKT_PKT0_SE_lT1_ --------------------------
	.section	.nv.info._ZN2at6native55_GLOBAL__N__0955718d_22_SparseCsrTensorMath_cu_868dd54534reduce_sparse_csr_dim1_cuda_kernelIN3c108BFloat16ElNS1_14ReductionAddOpIfEEfEEvPT2_PKT_PKT0_SE_lT1_,"",@"SHT_CUDA_INFO"
	.sectionflags	@""
	.align	4


	//----- nvinfo : EIATTR_CUDA_API_VERSION
	.align		4
        /*0000*/ 	.byte	0x04, 0x37
        /*0002*/ 	.short	(.L_2917 - .L_2916)
.L_2916:
        /*0004*/ 	.word	0x00000082


	//----- nvinfo : EIATTR_KPARAM_INFO
	.align		4
.L_2917:
        /*0008*/ 	.byte	0x04, 0x17
        /*000a*/ 	.short	(.L_2919 - .L_2918)
.L_2918:
        /*000c*/ 	.word	0x00000000
        /*0010*/ 	.short	0x0005
        /*0012*/ 	.short	0x0028
        /*0014*/ 	.byte	0x00, 0xf0, 0x05, 0x00


	//----- nvinfo : EIATTR_KPARAM_INFO
	.align		4
.L_2919:
        /*0018*/ 	.byte	0x04, 0x17
        /*001a*/ 	.short	(.L_2921 - .L_2920)
.L_2920:
        /*001c*/ 	.word	0x00000000
        /*0020*/ 	.short	0x0004
        /*0022*/ 	.short	0x0020
        /*0024*/ 	.byte	0x00, 0xf0, 0x21, 0x00


	//----- nvinfo : EIATTR_KPARAM_INFO
	.align		4
.L_2921:
        /*0028*/ 	.byte	0x04, 0x17
        /*002a*/ 	.short	(.L_2923 - .L_2922)
.L_2922:
        /*002c*/ 	.word	0x00000000
        /*0030*/ 	.short	0x0003
        /*0032*/ 	.short	0x0018
        /*0034*/ 	.byte	0x00, 0xf0, 0x21, 0x00


	//----- nvinfo : EIATTR_KPARAM_INFO
	.align		4
.L_2923:
        /*0038*/ 	.byte	0x04, 0x17
        /*003a*/ 	.short	(.L_2925 - .L_2924)
.L_2924:
        /*003c*/ 	.word	0x00000000
        /*0040*/ 	.short	0x0002
        /*0042*/ 	.short	0x0010
        /*0044*/ 	.byte	0x00, 0xf0, 0x21, 0x00


	//----- nvinfo : EIATTR_KPARAM_INFO
	.align		4
.L_2925:
        /*0048*/ 	.byte	0x04, 0x17
        /*004a*/ 	.short	(.L_2927 - .L_2926)
.L_2926:
        /*004c*/ 	.word	0x00000000
        /*0050*/ 	.short	0x0001
        /*0052*/ 	.short	0x0008
        /*0054*/ 	.byte	0x00, 0xf0, 0x21, 0x00


	//----- nvinfo : EIATTR_KPARAM_INFO
	.align		4
.L_2927:
        /*0058*/ 	.byte	0x04, 0x17
        /*005a*/ 	.short	(.L_2929 - .L_2928)
.L_2928:
        /*005c*/ 	.word	0x00000000
        /*0060*/ 	.short	0x0000
        /*0062*/ 	.short	0x0000
        /*0064*/ 	.byte	0x00, 0xf0, 0x21, 0x00


	//----- nvinfo : EIATTR_SPARSE_MMA_MASK
	.align		4
.L_2929:
        /*0068*/ 	.byte	0x03, 0x50
        /*006a*/ 	.short	0x0000


	//----- nvinfo : EIATTR_MAXREG_COUNT
	.align		4
        /*006c*/ 	.byte	0x03, 0x1b
        /*006e*/ 	.short	0x00ff


	//----- nvinfo : EIATTR_MERCURY_ISA_VERSION
	.align		4
        /*0070*/ 	.byte	0x03, 0x5f
        /*0072*/ 	.short	0x0101


	//----- nvinfo : EIATTR_EXIT_INSTR_OFFSETS
	.align		4
        /*0074*/ 	.byte	0x04, 0x1c
        /*0076*/ 	.short	(.L_2931 - .L_2930)


	//   ....[0]....
.L_2930:
        /*0078*/ 	.word	0x00000080


	//   ....[1]....
        /*007c*/ 	.word	0x00000130


	//   ....[2]....
        /*0080*/ 	.word	0x00000c10


	//----- nvinfo : EIATTR_CRS_STACK_SIZE
	.align		4
.L_2931:
        /*0084*/ 	.byte	0x04, 0x1e
        /*0086*/ 	.short	(.L_2933 - .L_2932)
.L_2932:
        /*0088*/ 	.word	0x00000000


	//----- nvinfo : EIATTR_CBANK_PARAM_SIZE
	.align		4
.L_2933:
        /*008c*/ 	.byte	0x03, 0x19
        /*008e*/ 	.short	0x0029


	//----- nvinfo : EIATTR_PARAM_CBANK
	.align		4
        /*0090*/ 	.byte	0x04, 0x0a
        /*0092*/ 	.short	(.L_2935 - .L_2934)
	.align		4
.L_2934:
        /*0094*/ 	.word	index@(.nv.constant0._ZN2at6native55_GLOBAL__N__0955718d_22_SparseCsrTensorMath_cu_868dd54534reduce_sparse_csr_dim1_cuda_kernelIN3c108BFloat16ElNS1_14ReductionAddOpIfEEfEEvPT2_PKT_PKT0_SE_lT1_)
        /*0098*/ 	.short	0x0210
        /*009a*/ 	.short	0x0029


	//----- nvinfo : EIATTR_SW_WAR
	.align		4
.L_2935:
        /*009c*/ 	.byte	0x04, 0x36
        /*009e*/ 	.short	(.L_2937 - .L_2936)
.L_2936:
        /*00a0*/ 	.word	0x00000008
.L_2937:


//--------------------- .nv.info._ZN2at6native55_GLOBAL__N__0955718d_22_SparseCsrTensorMath_cu_868dd54534reduce_sparse_csr_dim1_cuda_kernelIN3c108BFloat16EiNS1_14ReductionAddOpIfEEfEEvPT2_PKT_PKT0_SE_lT1_ --------------------------
	.section	.nv.info._ZN2at6native55_GLOBAL__N__0955718d_22_SparseCsrTensorMath_cu_868dd54534reduce_sparse_csr_dim1_cuda_kernelIN3c108BFloat16EiNS1_14ReductionAddOpIfEEfEEvPT2_PKT_PKT0_SE_lT1_,"",@"SHT_CUDA_INFO"
	.sectionflags	@""
	.align	4


	//----- nvinfo : EIATTR_CUDA_API_VERSION
	.align		4
        /*0000*/ 	.byte	0x04, 0x37
        /*0002*/ 	.short	(.L_2939 - .L_2938)
.L_2938:
        /*0004*/ 	.word	0x00000082


	//----- nvinfo : EIATTR_KPARAM_INFO
	.align		4
.L_2939:
        /*0008*/ 	.byte	0x04, 0x17
        /*000a*/ 	.short	(.L_2941 - .L_2940)
.L_2940:
        /*000c*/ 	.word	0x00000000
        /*0010*/ 	.short	0x0005
        /*0012*/ 	.short	0x0028
        /*0014*/ 	.byte	0x00, 0xf0, 0x05, 0x00


	//----- nvinfo : EIATTR_KPARAM_INFO
	.align		4
.L_2941:
        /*0018*/ 	.byte	0x04, 0x17
        /*001a*/ 	.short	(.L_2943 - .L_2942)
.L_2942:
        /*001c*/ 	.word	0x00000000
        /*0020*/ 	.short	0x0004
        /*0022*/ 	.short	0x0020
        /*0024*/ 	.byte	0x00, 0xf0, 0x21, 0x00


	//----- nvinfo : EIATTR_KPARAM_INFO
	.align		4
.L_2943:
        /*0028*/ 	.byte	0x04, 0x17
        /*002a*/ 	.short	(.L_2945 - .L_2944)
.L_2944:
        /*002c*/ 	.word	0x00000000
        /*0030*/ 	.short	0x0003
        /*0032*/ 	.short	0x0018
        /*0034*/ 	.byte	0x00, 0xf0, 0x21, 0x00


	//----- nvinfo : EIATTR_KPARAM_INFO
	.align		4
.L_2945:
        /*0038*/ 	.byte	0x04, 0x17
        /*003a*/ 	.short	(.L_2947 - .L_2946)
.L_2946:
        /*003c*/ 	.word	0x00000000
        /*0040*/ 	.short	0x0002
        /*0042*/ 	.short	0x0010
        /*0044*/ 	.byte	0x00, 0xf0, 0x21, 0x00


	//----- nvinfo : EIATTR_KPARAM_INFO
	.align		4
.L_2947:
        /*0048*/ 	.byte	0x04, 0x17
        /*004a*/ 	.short	(.L_2949 - .L_2948)
.L_2948:
        /*004c*/ 	.word	0x00000000
        /*0050*/ 	.short	0x0001
        /*0052*/ 	.short	0x0008
        /*0054*/ 	.byte	0x00, 0xf0, 0x21, 0x00


	//----- nvinfo : EIATTR_KPARAM_INFO
	.align		4
.L_2949:
        /*0058*/ 	.byte	0x04, 0x17
        /*005a*/ 	.short	(.L_2951 - .L_2950)
.L_2950:
        /*005c*/ 	.word	0x00000000
        /*0060*/ 	.short	0x0000
        /*0062*/ 	.short	0x0000
        /*0064*/ 	.byte	0x00, 0xf0, 0x21, 0x00


	//----- nvinfo : EIATTR_SPARSE_MMA_MASK
	.align		4
.L_2951:
        /*0068*/ 	.byte	0x03, 0x50
        /*006a*/ 	.short	0x0000


	//----- nvinfo : EIATTR_MAXREG_COUNT
	.align		4
        /*006c*/ 	.byte	0x03, 0x1b
        /*006e*/ 	.short	0x00ff


	//----- nvinfo : EIATTR_MERCURY_ISA_VERSION
	.align		4
        /*0070*/ 	.byte	0x03, 0x5f
        /*0072*/ 	.short	0x0101


	//----- nvinfo : EIATTR_EXIT_INSTR_OFFSETS
	.align		4
        /*0074*/ 	.byte	0x04, 0x1c
        /*0076*/ 	.short	(.L_2953 - .L_2952)


	//   ....[0]....
.L_2952:
        /*0078*/ 	.word	0x00000080


	//   ....[1]....
        /*007c*/ 	.word	0x00000120


	//   ....[2]....
        /*0080*/ 	.word	0x00000a80


	//----- nvinfo : EIATTR_CRS_STACK_SIZE
	.align		4
.L_2953:
        /*0084*/ 	.byte	0x04, 0x1e
        /*0086*/ 	.short	(.L_2955 - .L_2954)
.L_2954:
        /*0088*/ 	.word	0x00000000


	//----- nvinfo : EIATTR_CBANK_PARAM_SIZE
	.align		4
.L_2955:
        /*008c*/ 	.byte	0x03, 0x19
        /*008e*/ 	.short	0x0029


	//----- nvinfo : EIATTR_PARAM_CBANK
	.align		4
        /*0090*/ 	.byte	0x04, 0x0a
        /*0092*/ 	.short	(.L_2957 - .L_2956)
	.align		4
.L_2956:
        /*0094*/ 	.word	index@(.nv.constant0._ZN2at6native55_GLOBAL__N__0955718d_22_SparseCsrTensorMath_cu_868dd54534reduce_sparse_csr_dim1_cuda_kernelIN3c108BFloat16EiNS1_14ReductionAddOpIfEEfEEvPT2_PKT_PKT0_SE_lT1_)
        /*0098*/ 	.short	0x0210
        /*009a*/ 	.short	0x0029


	//----- nvinfo : EIATTR_SW_WAR
	.align		4
.L_2957:
        /*009c*/ 	.byte	0x04, 0x36
        /*009e*/ 	.short	(.L_2959 - .L_2958)
.L_2958:
        /*00a0*/ 	.word	0x00000008
.L_2959:


//--------------------- .nv.info._ZN2at6native55_GLOBAL__N__0955718d_22_SparseCsrTensorMath_cu_868dd54534reduce_sparse_csr_dim0_cuda_kernelIN3c108BFloat16ElNS1_14ReductionAddOpIfEEfEEvPT2_PKT0_lPKT_SB_lT1_ --------------------------
	.section	.nv.info._ZN2at6native55_GLOBAL__N__0955718d_22_SparseCsrTensorMath_cu_868dd54534reduce_sparse_csr_dim0_cuda_kernelIN3c108BFloat16ElNS1_14ReductionAddOpIfEEfEEvPT2_PKT0_lPKT_SB_lT1_,"",@"SHT_CUDA_INFO"
	.sectionflags	@""
	.align	4


	//----- nvinfo : EIATTR_CUDA_API_VERSION
	.align		4
        /*0000*/ 	.byte	0x04, 0x37
        /*0002*/ 	.short	(.L_2961 - .L_2960)
.L_2960:
        /*0004*/ 	.word	0x00000082


	//----- nvinfo : EIATTR_KPARAM_INFO
	.align		4
.L_2961:
        /*0008*/ 	.byte	0x04, 0x17
        /*000a*/ 	.short	(.L_2963 - .L_2962)
.L_2962:
        /*000c*/ 	.word	0x00000000
        /*0010*/ 	.short	0x0006
        /*0012*/ 	.short	0x0030
        /*0014*/ 	.byte	0x00, 0xf0, 0x05, 0x00


	//----- nvinfo : EIATTR_KPARAM_INFO
	.align		4
.L_2963:
        /*0018*/ 	.byte	0x04, 0x17
        /*001a*/ 	.short	(.L_2965 - .L_2964)
.L_2964:
        /*001c*/ 	.word	0x00000000
        /*0020*/ 	.short	0x0005
        /*0022*/ 	.short	0x0028
        /*0024*/ 	.byte	0x00, 0xf0, 0x21, 0x00


	//----- nvinfo : EIATTR_KPARAM_INFO
	.align		4
.L_2965:
        /*0028*/ 	.byte	0x04, 0x17
        /*002a*/ 	.short	(.L_2967 - .L_2966)
.L_2966:
        /*002c*/ 	.word	0x00000000
        /*0030*/ 	.short	0x0004
        /*0032*/ 	.short	0x0020
        /*0034*/ 	.byte	0x00, 0xf0, 0x21, 0x00


	//----- nvinfo : EIATTR_KPARAM_INFO
	.align		4
.L_2967:
        /*0038*/ 	.byte	0x04, 0x17
        /*003a*/ 	.short	(.L_2969 - .L_2968)
.L_2968:
        /*003c*/ 	.word	0x00000000
        /*0040*/ 	.short	0x0003
        /*0042*/ 	.short	0x0018
        /*0044*/ 	.byte	0x00, 0xf0, 0x21, 0x00


	//----- nvinfo : EIATTR_KPARAM_INFO
	.align		4
.L_2969:
        /*0048*/ 	.byte	0x04, 0x17
        /*004a*/ 	.short	(.L_2971 - .L_2970)
.L_2970:
        /*004c*/ 	.word	0x00000000
        /*0050*/ 	.short	0x0002
        /*0052*/ 	.short	0x0010
        /*0054*/ 	.byte	0x00, 0xf0, 0x21, 0x00


	//----- nvinfo : EIATTR_KPARAM_INFO
	.align		4
.L_2971:
        /*0058*/ 	.byte	0x04, 0x17
        /*005a*/ 	.short	(.L_2973 - .L_2972)
.L_2972:
        /*005c*/ 	.word	0x00000000
        /*0060*/ 	.short	0x0001
        /*0062*/ 	.short	0x0008
        /*0064*/ 	.byte	0x00, 0xf0, 0x21, 0x00


	//----- nvinfo : EIATTR_KPARAM_INFO
	.align		4
.L_2973:
        /*0068*/ 	.byte	0x04, 0x17
        /*006a*/ 	.short	(.L_2975 - .L_2974)
.L_2974:
        /*006c*/ 	.word	0x00000000
        /*0070*/ 	.short	0x0000
        /*0072*/ 	.short	0x0000
        /*0074*/ 	.byte	0x00, 0xf0, 0x21, 0x00


	//----- nvinfo : EIATTR_SPARSE_MMA_MASK
	.align		4
.L_2975:
        /*0078*/ 	.byte	0x03, 0x50
        /*007a*/ 	.short	0x0000


	//----- nvinfo : EIATTR_MAXREG_COUNT
	.align		4
        /*007c*/ 	.byte	0x03, 0x1b
        /*007e*/ 	.short	0x00ff


	//----- nvinfo : EIATTR_MERCURY_ISA_VERSION
	.align		4
        /*0080*/ 	.byte	0x03, 0x5f
        /*0082*/ 	.short	0x0101


	//----- nvinfo : EIATTR_EXIT_INSTR_OFFSETS
	.align		4
        /*0084*/ 	.byte	0x04, 0x1c
        /*0086*/ 	.short	(.L_2977 - .L_2976)


	//   ....[0]....
.L_2976:
        /*0088*/ 	.word	0x00000080


	//   ....[1]....
        /*008c*/ 	.word	0x00000700


	//----- nvinfo : EIATTR_CBANK_PARAM_SIZE
	.align		4
.L_2977:
        /*0090*/ 	.byte	0x03, 0x19
        /*0092*/ 	.short	0x0031


	//----- nvinfo : EIATTR_PARAM_CBANK
	.align		4
        /*0094*/ 	.byte	0x04, 0x0a
        /*0096*/ 	.short	(.L_2979 - .L_2978)
	.align		4
.L_2978:
        /*0098*/ 	.word	index@(.nv.constant0._ZN2at6native55_GLOBAL__N__0955718d_22_SparseCsrTensorMath_cu_868dd54534reduce_sparse_csr_dim0_cuda_kernelIN3c108BFloat16ElNS1_14ReductionAddOpIfEEfEEvPT2_PKT0_lPKT_SB_lT1_)
        /*009c*/ 	.short	0x0210
        /*009e*/ 	.short	0x0031


	//----- nvinfo : EIATTR_SW_WAR
	.align		4
.L_2979:
        /*00a0*/ 	.byte	0x04, 0x36
        /*00a2*/ 	.short	(.L_2981 - .L_2980)
.L_2980:
        /*00a4*/ 	.word	0x00000008
.L_2981:


//--------------------- .nv.info._ZN2at6native55_GLOBAL__N__0955718d_22_SparseCsrTensorMath_cu_868dd54534reduce_sparse_csr_dim0_cuda_kernelIN3c108BFloat16EiNS1_14ReductionAddOpIfEEfEEvPT2_PKT0_lPKT_SB_lT1_ --------------------------
	.section	.nv.info._ZN2at6native55_GLOBAL__N__0955718d_22_SparseCsrTensorMath_cu_868dd54534reduce_sparse_csr_dim0_cuda_kernelIN3c108BFloat16EiNS1_14ReductionAddOpIfEEfEEvPT2_PKT0_lPKT_SB_lT1_,"",@"SHT_CUDA_INFO"
	.sectionflags	@""
	.align	4


	//----- nvinfo : EIATTR_CUDA_API_VERSION
	.align		4
        /*0000*/ 	.byte	0x04, 0x37
        /*0002*/ 	.short	(.L_2983 - .L_2982)
.L_2982:
        /*0004*/ 	.word	0x00000082


	//----- nvinfo : EIATTR_KPARAM_INFO
	.align		4
.L_2983:
        /*0008*/ 	.byte	0x04, 0x17
        /*000a*/ 	.short	(.L_2985 - .L_2984)
.L_2984:
        /*000c*/ 	.word	0x00000000
        /*0010*/ 	.short	0x0006
        /*0012*/ 	.short	0x0030
        /*0014*/ 	.byte	0x00, 0xf0, 0x05, 0x00


	//----- nvinfo : EIATTR_KPARAM_INFO
	.align		4
.L_2985:
        /*0018*/ 	.byte	0x04, 0x17
        /*001a*/ 	.short	(.L_2987 - .L_2986)
.L_2986:
        /*001c*/ 	.word	0x00000000
        /*0020*/ 	.short	0x0005
        /*0022*/ 	.short	0x0028
        /*0024*/ 	.byte	0x00, 0xf0, 0x21, 0x00


	//----- nvinfo : EIATTR_KPARAM_INFO
	.align		4
.L_2987:
        /*0028*/ 	.byte	0x04, 0x17
        /*002a*/ 	.short	(.L_2989 - .L_2988)
.L_2988:
        /*002c*/ 	.word	0x00000000
        /*0030*/ 	.short	0x0004
        /*0032*/ 	.short	0x0020
        /*0034*/ 	.byte	0x00, 0xf0, 0x21, 0x00


	//----- nvinfo : EIATTR_KPARAM_INFO
	.align		4
.L_2989:
        /*0038*/ 	.byte	0x04, 0x17
        /*003a*/ 	.short	(.L_2991 - .L_2990)
.L_2990:
        /*003c*/ 	.word	0x00000000
        /*0040*/ 	.short	0x0003
        /*0042*/ 	.short	0x0018
        /*0044*/ 	.byte	0x00, 0xf0, 0x21, 0x00


	//----- nvinfo : EIATTR_KPARAM_INFO
	.align		4
.L_2991:
        /*0048*/ 	.byte	0x04, 0x17
        /*004a*/ 	.short	(.L_2993 - .L_2992)
.L_2992:
        /*004c*/ 	.word	0x00000000
        /*0050*/ 	.short	0x0002
        /*0052*/ 	.short	0x0010
        /*0054*/ 	.byte	0x00, 0xf0, 0x21, 0x00


	//----- nvinfo : EIATTR_KPARAM_INFO
	.align		4
.L_2993:
        /*0058*/ 	.byte	0x04, 0x17
        /*005a*/ 	.short	(.L_2995 - .L_2994)
.L_2994:
        /*005c*/ 	.word	0x00000000
        /*0060*/ 	.short	0x0001
        /*0062*/ 	.short	0x0008
        /*0064*/ 	.byte	0x00, 0xf0, 0x21, 0x00


	//----- nvinfo : EIATTR_KPARAM_INFO
	.align		4
.L_2995:
        /*0068*/ 	.byte	0x04, 0x17
        /*006a*/ 	.short	(.L_2997 - .L_2996)
.L_2996:
        /*006c*/ 	.word	0x00000000
        /*0070*/ 	.short	0x0000
        /*0072*/ 	.short	0x0000
        /*0074*/ 	.byte	0x00, 0xf0, 0x21, 0x00


	//----- nvinfo : EIATTR_SPARSE_MMA_MASK
	.align		4
.L_2997:
        /*0078*/ 	.byte	0x03, 0x50
        /*007a*/ 	.short	0x0000


	//----- nvinfo : EIATTR_MAXREG_COUNT
	.align		4
        /*007c*/ 	.byte	0x03, 0x1b
        /*007e*/ 	.short	0x00ff


	//----- nvinfo : EIATTR_MERCURY_ISA_VERSION
	.align		4
        /*0080*/ 	.byte	0x03, 0x5f
        /*0082*/ 	.short	0x0101


	//----- nvinfo : EIATTR_EXIT_INSTR_OFFSETS
	.align		4
        /*0084*/ 	.byte	0x04, 0x1c
        /*0086*/ 	.short	(.L_2999 - .L_2998)


	//   ....[0]....
.L_2998:
        /*0088*/ 	.word	0x00000080


	//   ....[1]....
        /*008c*/ 	.word	0x000006c0


	//----- nvinfo : EIATTR_CBANK_PARAM_SIZE
	.align		4
.L_2999:
        /*0090*/ 	.byte	0x03, 0x19
        /*0092*/ 	.short	0x0031


	//----- nvinfo : EIATTR_PARAM_CBANK
	.align		4
        /*0094*/ 	.byte	0x04, 0x0a
        /*0096*/ 	.short	(.L_3001 - .L_3000)
	.align		4
.L_3000:
        /*0098*/ 	.word	index@(.nv.constant0._ZN2at6native55_GLOBAL__N__0955718d_22_SparseCsrTensorMath_cu_868dd54534reduce_sparse_csr_dim0_cuda_kernelIN3c108BFloat16EiNS1_14ReductionAddOpIfEEfEEvPT2_PKT0_lPKT_SB_lT1_)
        /*009c*/ 	.short	0x0210
        /*009e*/ 	.short	0x0031


	//----- nvinfo : EIATTR_SW_WAR
	.align		4
.L_3001:
        /*00a0*/ 	.byte	0x04, 0x36
        /*00a2*/ 	.short	(.L_3003 - .L_3002)
.L_3002:
        /*00a4*/ 	.word	0x00000008
.L_3003:


//--------------------- .nv.info._ZN2at6native55_GLOBAL__N__0955718d_22_SparseCsrTensorMath_cu_868dd54534reduce_sparse_csr_dim1_cuda_kernelIN3c104HalfElNS1_14ReductionAddOpIfEEfEEvPT2_PKT_PKT0_SE_lT1_ --------------------------
	.section	.nv.info._ZN2at6native55_GLOBAL__N__0955718d_22_SparseCsrTensorMath_cu_868dd54534reduce_sparse_csr_dim1_cuda_kernelIN3c104HalfElNS1_14ReductionAddOpIfEEfEEvPT2_PKT_PKT0_SE_lT1_,"",@"SHT_CUDA_INFO"
	.sectionflags	@""
	.align	4


	//----- nvinfo : EIATTR_CUDA_API_VERSION
	.align		4
        /*0000*/ 	.byte	0x04, 0x37
        /*0002*/ 	.short	(.L_3005 - .L_3004)
.L_3004:
        /*0004*/ 	.word	0x00000082


	//----- nvinfo : EIATTR_KPARAM_INFO
	.align		4
.L_3005:
        /*0008*/ 	.byte	0x04, 0x17
        /*000a*/ 	.short	(.L_3007 - .L_3006)
.L_3006:
        /*000c*/ 	.word	0x00000000
        /*0010*/ 	.short	0x0005
        /*0012*/ 	.short	0x0028
        /*0014*/ 	.byte	0x00, 0xf0, 0x05, 0x00


	//----- nvinfo : EIATTR_KPARAM_INFO
	.align		4
.L_3007:
        /*0018*/ 	.byte	0x04, 0x17
        /*001a*/ 	.short	(.L_3009 - .L_3008)
.L_3008:
        /*001c*/ 	.word	0x00000000
        /*0020*/ 	.short	0x0004
        /*0022*/ 	.short	0x0020
        /*0024*/ 	.byte	0x00, 0xf0, 0x21, 0x00


	//----- nvinfo : EIATTR_KPARAM_INFO
	.align		4
.L_3009:
        /*0028*/ 	.byte	0x04, 0x17
        /*002a*/ 	.short	(.L_3011 - .L_3010)
.L_3010:
        /*002c*/ 	.word	0x00000000
        /*0030*/ 	.short	0x0003
        /*0032*/ 	.short	0x0018
        /*0034*/ 	.byte	0x00, 0xf0, 0x21, 0x00


	//----- nvinfo : EIATTR_KPARAM_INFO
	.align		4
.L_3011:
        /*0038*/ 	.byte	0x04, 0x17
        /*003a*/ 	.short	(.L_3013 - .L_3012)
.L_3012:
        /*003c*/ 	.word	0x00000000
        /*0040*/ 	.short	0x0002
        /*0042*/ 	.short	0x0010
        /*0044*/ 	.byte	0x00, 0xf0, 0x21, 0x00


	//----- nvinfo : EIATTR_KPARAM_INFO
	.align		4
.L_3013:
        /*0048*/ 	.byte	0x04, 0x17
        /*004a*/ 	.short	(.L_3015 - .L_3014)
.L_3014:
        /*004c*/ 	.word	0x00000000
        /*0050*/ 	.short	0x0001
        /*0052*/ 	.short	0x0008
        /*0054*/ 	.byte	0x00, 0xf0, 0x21, 0x00


	//----- nvinfo : EIATTR_KPARAM_INFO
	.align		4
.L_3015:
        /*0058*/ 	.byte	0x04, 0x17
        /*005a*/ 	.short	(.L_3017 - .L_3016)
.L_3016:
        /*005c*/ 	.word	0x00000000
        /*0060*/ 	.short	0x0000
        /*0062*/ 	.short	0x0000
        /*0064*/ 	.byte	0x00, 0xf0, 0x21, 0x00


	//----- nvinfo : EIATTR_SPARSE_MMA_MASK
	.align		4
.L_3017:
        /*0068*/ 	.byte	0x03, 0x50
        /*006a*/ 	.short	0x0000


	//----- nvinfo : EIATTR_MAXREG_COUNT
	.align		4
        /*006c*/ 	.byte	0x03, 0x1b
        /*006e*/ 	.short	0x00ff


	//----- nvinfo : EIATTR_MERCURY_ISA_VERSION
	.align		4
        /*0070*/ 	.byte	0x03, 0x5f
        /*0072*/ 	.short	0x0101


	//----- nvinfo : EIATTR_EXIT_INSTR_OFFSETS
	.align		4
        /*0074*/ 	.byte	0x04, 0x1c
        /*0076*/ 	.short	(.L_3019 - .L_3018)


	//   ....[0]....
.L_3018:
        /*0078*/ 	.word	0x00000080


	//   ....[1]....
        /*007c*/ 	.word	0x00000130


	//   ....[2]....
        /*0080*/ 	.word	0x00000c10


	//----- nvinfo : EIATTR_CRS_STACK_SIZE
	.align		4
.L_3019:
        /*0084*/ 	.byte	0x04, 0x1e
        /*0086*/ 	.short	(.L_3021 - .L_3020)
.L_3020:
        /*0088*/ 	.word	0x00000000


	//----- nvinfo : EIATTR_CBANK_PARAM_SIZE
	.align		4
.L_3021:
        /*008c*/ 	.byte	0x03, 0x19
        /*008e*/ 	.short	0x0029


	//----- nvinfo : EIATTR_PARAM_CBANK
	.align		4
        /*0090*/ 	.byte	0x04, 0x0a
        /*0092*/ 	.short	(.L_3023 - .L_3022)
	.align		4
.L_3022:
        /*0094*/ 	.word	index@(.nv.constant0._ZN2at6native55_GLOBAL__N__0955718d_22_SparseCsrTensorMath_cu_868dd54534reduce_sparse_csr_dim1_cuda_kernelIN3c104HalfElNS1_14ReductionAddOpIfEEfEEvPT2_PKT_PKT0_SE_lT1_)
        /*0098*/ 	.short	0x0210
        /*009a*/ 	.short	0x0029


	//----- nvinfo : EIATTR_SW_WAR
	.align		4
.L_3023:
        /*009c*/ 	.byte	0x04, 0x36
        /*009e*/ 	.short	(.L_3025 - .L_3024)
.L_3024:
        /*00a0*/ 	.word	0x00000008
.L_3025:


//--------------------- .nv.info._ZN2at6native55_GLOBAL__N__0955718d_22_SparseCsrTensorMath_cu_868dd54534reduce_sparse_csr_dim1_cuda_kernelIN3c104HalfEiNS1_14ReductionAddOpIfEEfEEvPT2_PKT_PKT0_SE_lT1_ --------------------------
	.section	.nv.info._ZN2at6native55_GLOBAL__N__0955718d_22_SparseCsrTensorMath_cu_868dd54534reduce_sparse_csr_dim1_cuda_kernelIN3c104HalfEiNS1_14ReductionAddOpIfEEfEEvPT2_PKT_PKT0_SE_lT1_,"",@"SHT_CUDA_INFO"
	.sectionflags	@""
	.align	4


	//----- nvinfo : EIATTR_CUDA_API_VERSION
	.align		4
        /*0000*/ 	.byte	0x04, 0x37
        /*0002*/ 	.short	(.L_3027 - .L_3026)
.L_3026:
        /*0004*/ 	.word	0x00000082


	//----- nvinfo : EIATTR_KPARAM_INFO
	.align		4
.L_3027:
        /*0008*/ 	.byte	0x04, 0x17
        /*000a*/ 	.short	(.L_3029 - .L_3028)
.L_3028:
        /*000c*/ 	.word	0x00000000
        /*0010*/ 	.short	0x0005
        /*0012*/ 	.short	0x0028
        /*0014*/ 	.byte	0x00, 0xf0, 0x05, 0x00


	//----- nvinfo : EIATTR_KPARAM_INFO
	.align		4
.L_3029:
        /*0018*/ 	.byte	0x04, 0x17
        /*001a*/ 	.short	(.L_3031 - .L_3030)
.L_3030:
        /*001c*/ 	.word	0x00000000
        /*0020*/ 	.short	0x0004
        /*0022*/ 	.short	0x0020
        /*0024*/ 	.byte	0x00, 0xf0, 0x21, 0x00


	//----- nvinfo : EIATTR_KPARAM_INFO
	.align		4
.L_3031:
        /*0028*/ 	.byte	0x04, 0x17
        /*002a*/ 	.short	(.L_3033 - .L_3032)
.L_3032:
        /*002c*/ 	.word	0x00000000
        /*0030*/ 	.short	0x0003
        /*0032*/ 	.short	0x0018
        /*0034*/ 	.byte	0x00, 0xf0, 0x21, 0x00


	//----- nvinfo : EIATTR_KPARAM_INFO
	.align		4
.L_3033:
        /*0038*/ 	.byte	0x04, 0x17
        /*003a*/ 	.short	(.L_3035 - .L_3034)
.L_3034:
        /*003c*/ 	.word	0x00000000
        /*0040*/ 	.short	0x0002
        /*0042*/ 	.short	0x0010
        /*0044*/ 	.byte	0x00, 0xf0, 0x21, 0x00


	//----- nvinfo : EIATTR_KPARAM_INFO
	.align		4
.L_3035:
        /*0048*/ 	.byte	0x04, 0x17
        /*004a*/ 	.short	(.L_3037 - .L_3036)
.L_3036:
        /*004c*/ 	.word	0x00000000
        /*0050*/ 	.short	0x0001
        /*0052*/ 	.short	0x0008
        /*0054*/ 	.byte	0x00, 0xf0, 0x21, 0x00


	//----- nvinfo : EIATTR_KPARAM_INFO
	.align		4
.L_3037:
        /*0058*/ 	.byte	0x04, 0x17
        /*005a*/ 	.short	(.L_3039 - .L_3038)
.L_3038:
        /*005c*/ 	.word	0x00000000
        /*0060*/ 	.short	0x0000
        /*0062*/ 	.short	0x0000
        /*0064*/ 	.byte	0x00, 0xf0, 0x21, 0x00


	//----- nvinfo : EIATTR_SPARSE_MMA_MASK
	.align		4
.L_3039:
        /*0068*/ 	.byte	0x03, 0x50
        /*006a*/ 	.short	0x0000


	//----- nvinfo : EIATTR_MAXREG_COUNT
	.align		4
        /*006c*/ 	.byte	0x03, 0x1b
        /*006e*/ 	.short	0x00ff


	//----- nvinfo : EIATTR_MERCURY_ISA_VERSION
	.align		4
        /*0070*/ 	.byte	0x03, 0x5f
        /*0072*/ 	.short	0x0101


	//----- nvinfo : EIATTR_EXIT_INSTR_OFFSETS
	.align		4
        /*0074*/ 	.byte	0x04, 0x1c
        /*0076*/ 	.short	(.L_3041 - .L_3040)


	//   ....[0]....
.L_3040:
        /*0078*/ 	.word	0x00000080


	//   ....[1]....
        /*007c*/ 	.word	0x00000120


	//   ....[2]....
        /*0080*/ 	.word	0x00000a80


	//----- nvinfo : EIATTR_CRS_STACK_SIZE
	.align		4
.L_3041:
        /*0084*/ 	.byte	0x04, 0x1e
        /*0086*/ 	.short	(.L_3043 - .L_3042)
.L_3042:
        /*0088*/ 	.word	0x00000000


	//----- nvinfo : EIATTR_CBANK_PARAM_SIZE
	.align		4
.L_3043:
        /*008c*/ 	.byte	0x03, 0x19
        /*008e*/ 	.short	0x0029


	//----- nvinfo : EIATTR_PARAM_CBANK
	.align		4
        /*0090*/ 	.byte	0x04, 0x0a
        /*0092*/ 	.short	(.L_3045 - .L_3044)
	.align		4
.L_3044:
        /*0094*/ 	.word	index@(.nv.constant0._ZN2at6native55_GLOBAL__N__0955718d_22_SparseCsrTensorMath_cu_868dd54534reduce_sparse_csr_dim1_cuda_kernelIN3c104HalfEiNS1_14ReductionAddOpIfEEfEEvPT2_PKT_PKT0_SE_lT1_)
        /*0098*/ 	.short	0x0210
        /*009a*/ 	.short	0x0029


	//----- nvinfo : EIATTR_SW_WAR
	.align		4
.L_3045:
        /*009c*/ 	.byte	0x04, 0x36
        /*009e*/ 	.short	(.L_3047 - .L_3046)
.L_3046:
        /*00a0*/ 	.word	0x00000008
.L_3047:


//--------------------- .nv.info._ZN2at6native55_GLOBAL__N__0955718d_22_SparseCsrTensorMath_cu_868dd54534reduce_sparse_csr_dim0_cuda_kernelIN3c104HalfElNS1_14ReductionAddOpIfEEfEEvPT2_PKT0_lPKT_SB_lT1_ --------------------------
	.section	.nv.info._ZN2at6native55_GLOBAL__N__0955718d_22_SparseCsrTensorMath_cu_868dd54534reduce_sparse_csr_dim0_cuda_kernelIN3c104HalfElNS1_14ReductionAddOpIfEEfEEvPT2_PKT0_lPKT_SB_lT1_,"",@"SHT_CUDA_INFO"
	.sectionflags	@""
	.align	4


	//----- nvinfo : EIATTR_CUDA_API_VERSION
	.align		4
        /*0000*/ 	.byte	0x04, 0x37
        /*0002*/ 	.short	(.L_3049 - .L_3048)
.L_3048:
        /*0004*/ 	.word	0x00000082


	//----- nvinfo : EIATTR_KPARAM_INFO
	.align		4
.L_3049:
        /*0008*/ 	.byte	0x04, 0x17
        /*000a*/ 	.short	(.L_3051 - .L_3050)
.L_3050:
        /*000c*/ 	.word	0x00000000
        /*0010*/ 	.short	0x0006
        /*0012*/ 	.short	0x0030
        /*0014*/ 	.byte	0x00, 0xf0, 0x05, 0x00


	//----- nvinfo : EIATTR_KPARAM_INFO
	.align		4
.L_3051:
        /*0018*/ 	.byte	0x04, 0x17
        /*001a*/ 	.short	(.L_3053 - .L_3052)
.L_3052:
        /*001c*/ 	.word	0x00000000
        /*0020*/ 	.short	0x0005
        /*0022*/ 	.short	0x0028
        /*0024*/ 	.byte	0x00, 0xf0, 0x21, 0x00


	//----- nvinfo : EIATTR_KPARAM_INFO
	.align		4
.L_3053:
        /*0028*/ 	.byte	0x04, 0x17
        /*002a*/ 	.short	(.L_3055 - .L_3054)
.L_3054:
        /*002c*/ 	.word	0x00000000
        /*0030*/ 	.short	0x0004
        /*0032*/ 	.short	0x0020
        /*0034*/ 	.byte	0x00, 0xf0, 0x21, 0x00


	//----- nvinfo : EIATTR_KPARAM_INFO
	.align		4
.L_3055:
        /*0038*/ 	.byte	0x04, 0x17
        /*003a*/ 	.short	(.L_3057 - .L_3056)
.L_3056:
        /*003c*/ 	.word	0x00000000
        /*0040*/ 	.short	0x0003
        /*0042*/ 	.short	0x0018
        /*0044*/ 	.byte	0x00, 0xf0, 0x21, 0x00


	//----- nvinfo : EIATTR_KPARAM_INFO
	.align		4
.L_3057:
        /*0048*/ 	.byte	0x04, 0x17
        /*004a*/ 	.short	(.L_3059 - .L_3058)
.L_3058:
        /*004c*/ 	.word	0x00000000
        /*0050*/ 	.short	0x0002
        /*0052*/ 	.short	0x0010
        /*0054*/ 	.byte	0x00, 0xf0, 0x21, 0x00


	//----- nvinfo : EIATTR_KPARAM_INFO
	.align		4
.L_3059:
        /*0058*/ 	.byte	0x04, 0x17
        /*005a*/ 	.short	(.L_3061 - .L_3060)
.L_3060:
        /*005c*/ 	.word	0x00000000
        /*0060*/ 	.short	0x0001
        /*0062*/ 	.short	0x0008
        /*0064*/ 	.byte	0x00, 0xf0, 0x21, 0x00


	//----- nvinfo : EIATTR_KPARAM_INFO
	.align		4
.L_3061:
        /*0068*/ 	.byte	0x04, 0x17
        /*006a*/ 	.short	(.L_3063 - .L_3062)
.L_3062:
        /*006c*/ 	.word	0x00000000
        /*0070*/ 	.short	0x0000
        /*0072*/ 	.short	0x0000
        /*0074*/ 	.byte	0x00, 0xf0, 0x21, 0x00


	//----- nvinfo : EIATTR_SPARSE_MMA_MASK
	.align		4
.L_3063:
        /*0078*/ 	.byte	0x03, 0x50
        /*007a*/ 	.short	0x0000


	//----- nvinfo : EIATTR_MAXREG_COUNT
	.align		4
        /*007c*/ 	.byte	0x03, 0x1b
        /*007e*/ 	.short	0x00ff


	//----- nvinfo : EIATTR_MERCURY_ISA_VERSION
	.align		4
        /*0080*/ 	.byte	0x03, 0x5f
        /*0082*/ 	.short	0x0101


	//----- nvinfo : EIATTR_EXIT_INSTR_OFFSETS
	.align		4
        /*0084*/ 	.byte	0x04, 0x1c
        /*0086*/ 	.short	(.L_3065 - .L_3064)


	//   ....[0]....
.L_3064:
        /*0088*/ 	.word	0x00000080


	//   ....[1]....
        /*008c*/ 	.word	0x00000700


	//----- nvinfo : EIATTR_CBANK_PARAM_SIZE
	.align		4
.L_3065:
        /*0090*/ 	.byte	0x03, 0x19
        /*0092*/ 	.short	0x0031


	//----- nvinfo : EIATTR_PARAM_CBANK
	.align		4
        /*0094*/ 	.byte	0x04, 0x0a
        /*0096*/ 	.short	(.L_3067 - .L_3066)
	.align		4
.L_3066:
        /*0098*/ 	.word	index@(.nv.constant0._ZN2at6native55_GLOBAL__N__0955718d_22_SparseCsrTensorMath_cu_868dd54534reduce_sparse_csr_dim0_cuda_kernelIN3c104HalfElNS1_14ReductionAddOpIfEEfEEvPT2_PKT0_lPKT_SB_lT1_)
        /*009c*/ 	.short	0x0210
        /*009e*/ 	.short	0x0031


	//----- nvinfo : EIATTR_SW_WAR
	.align		4
.L_3067:
        /*00a0*/ 	.byte	0x04, 0x36
        /*00a2*/ 	.short	(.L_3069 - .L_3068)
.L_3068:
        /*00a4*/ 	.word	0x00000008
.L_3069:


//--------------------- .nv.info._ZN2at6native55_GLOBAL__N__0955718d_22_SparseCsrTensorMath_cu_868dd54534reduce_sparse_csr_dim0_cuda_kernelIN3c104HalfEiNS1_14ReductionAddOpIfEEfEEvPT2_PKT0_lPKT_SB_lT1_ --------------------------
	.section	.nv.info._ZN2at6native55_GLOBAL__N__0955718d_22_SparseCsrTensorMath_cu_868dd54534reduce_sparse_csr_dim0_cuda_kernelIN3c104HalfEiNS1_14ReductionAddOpIfEEfEEvPT2_PKT0_lPKT_SB_lT1_,"",@"SHT_CUDA_INFO"
	.sectionflags	@""
	.align	4


	//----- nvinfo : EIATTR_CUDA_API_VERSION
	.align		4
        /*0000*/ 	.byte	0x04, 0x37
        /*0002*/ 	.short	(.L_3071 - .L_3070)
.L_3070:
        /*0004*/ 	.word	0x00000082


	//----- nvinfo : EIATTR_KPARAM_INFO
	.align		4
.L_3071:
        /*0008*/ 	.byte	0x04, 0x17
        /*000a*/ 	.short	(.L_3073 - .L_3072)
.L_3072:
        /*000c*/ 	.word	0x00000000
        /*0010*/ 	.short	0x0006
        /*0012*/ 	.short	0x0030
        /*0014*/ 	.byte	0x00, 0xf0, 0x05, 0x00


	//----- nvinfo : EIATTR_KPARAM_INFO
	.align		4
.L_3073:
        /*0018*/ 	.byte	0x04, 0x17
        /*001a*/ 	.short	(.L_3075 - .L_3074)
.L_3074:
        /*001c*/ 	.word	0x00000000
        /*0020*/ 	.short	0x0005
        /*0022*/ 	.short	0x0028
        /*0024*/ 	.byte	0x00, 0xf0, 0x21, 0x00


	//----- nvinfo : EIATTR_KPARAM_INFO
	.align		4
.L_3075:
        /*0028*/ 	.byte	0x04, 0x17
        /*002a*/ 	.short	(.L_3077 - .L_3076)
.L_3076:
        /*002c*/ 	.word	0x00000000
        /*0030*/ 	.short	0x0004
        /*0032*/ 	.short	0x0020
        /*0034*/ 	.byte	0x00, 0xf0, 0x21, 0x00


	//----- nvinfo : EIATTR_KPARAM_INFO
	.align		4
.L_3077:
        /*0038*/ 	.byte	0x04, 0x17
        /*003a*/ 	.short	(.L_3079 - .L_3078)
.L_3078:
        /*003c*/ 	.word	0x00000000
        /*0040*/ 	.short	0x0003
        /*0042*/ 	.short	0x0018
        /*0044*/ 	.byte	0x00, 0xf0, 0x21, 0x00


	//----- nvinfo : EIATTR_KPARAM_INFO
	.align		4
.L_3079:
        /*0048*/ 	.byte	0x04, 0x17
        /*004a*/ 	.short	(.L_3081 - .L_3080)
.L_3080:
        /*004c*/ 	.word	0x00000000
        /*0050*/ 	.short	0x0002
        /*0052*/ 	.short	0x0010
        /*0054*/ 	.byte	0x00, 0xf0, 0x21, 0x00


	//----- nvinfo : EIATTR_KPARAM_INFO
	.align		4
.L_3081:
        /*0058*/ 	.byte	0x04, 0x17
        /*005a*/ 	.short	(.L_3083 - .L_3082)
.L_3082:
        /*005c*/ 	.word	0x00000000
        /*0060*/ 	.short	0x0001
        /*0062*/ 	.short	0x0008
        /*0064*/ 	.byte	0x00, 0xf0, 0x21, 0x00


	//----- nvinfo : EIATTR_KPARAM_INFO
	.align		4
.L_3083:
        /*0068*/ 	.byte	0x04, 0x17
        /*006a*/ 	.short	(.L_3085 - .L_3084)
.L_3084:
        /*006c*/ 	.word	0x00000000
        /*0070*/ 	.short	0x0000
        /*0072*/ 	.short	0x0000
        /*0074*/ 	.byte	0x00, 0xf0, 0x21, 0x00


	//----- nvinfo : EIATTR_SPARSE_MMA_MASK
	.align		4
.L_3085:
        /*0078*/ 	.byte	0x03, 0x50
        /*007a*/ 	.short	0x0000


	//----- nvinfo : EIATTR_MAXREG_COUNT
	.align		4
        /*007c*/ 	.byte	0x03, 0x1b
        /*007e*/ 	.short	0x00ff


	//----- nvinfo : EIATTR_MERCURY_ISA_VERSION
	.align		4
        /*0080*/ 	.byte	0x03, 0x5f
        /*0082*/ 	.short	0x0101


	//----- nvinfo : EIATTR_EXIT_INSTR_OFFSETS
	.align		4
        /*0084*/ 	.byte	0x04, 0x1c
        /*0086*/ 	.short	(.L_3087 - .L_3086)


	//   ....[0]....
.L_3086:
        /*0088*/ 	.word	0x00000080


	//   ....[1]....
        /*008c*/ 	.word	0x000006c0


	//----- nvinfo : EIATTR_CBANK_PARAM_SIZE
	.align		4
.L_3087:
        /*0090*/ 	.byte	0x03, 0x19
        /*0092*/ 	.short	0x0031


	//----- nvinfo : EIATTR_PARAM_CBANK
	.align		4
        /*0094*/ 	.byte	0x04, 0x0a
        /*0096*/ 	.short	(.L_3089 - .L_3088)
	.align		4
.L_3088:
        /*0098*/ 	.word	index@(.nv.constant0._ZN2at6native55_GLOBAL__N__0955718d_22_SparseCsrTensorMath_cu_868dd54534reduce_sparse_csr_dim0_cuda_kernelIN3c104HalfEiNS1_14ReductionAddOpIfEEfEEvPT2_PKT0_lPKT_SB_lT1_)
        /*009c*/ 	.short	0x0210
        /*009e*/ 	.short	0x0031


	//----- nvinfo : EIATTR_SW_WAR
	.align		4
.L_3089:
        /*00a0*/ 	.byte	0x04, 0x36
        /*00a2*/ 	.short	(.L_3091 - .L_3090)
.L_3090:
        /*00a4*/ 	.word	0x00000008
.L_3091:


//--------------------- .nv.info._ZN2at6native55_GLOBAL__N__0955718d_22_SparseCsrTensorMath_cu_868dd54534reduce_sparse_csr_dim1_cuda_kernelIN3c107complexIfEElNS1_14ReductionAddOpIS5_EES5_EEvPT2_PKT_PKT0_SF_lT1_ --------------------------
	.section	.nv.info._ZN2at6native55_GLOBAL__N__0955718d_22_SparseCsrTensorMath_cu_868dd54534reduce_sparse_csr_dim1_cuda_kernelIN3c107complexIfEElNS1_14ReductionAddOpIS5_EES5_EEvPT2_PKT_PKT0_SF_lT1_,"",@"SHT_CUDA_INFO"
	.sectionflags	@""
	.align	4


	//----- nvinfo : EIATTR_CUDA_API_VERSION
	.align		4
        /*0000*/ 	.byte	0x04, 0x37
        /*0002*/ 	.short	(.L_3093 - .L_3092)
.L_3092:
        /*0004*/ 	.word	0x00000082


	//----- nvinfo : EIATTR_KPARAM_INFO
	.align		4
.L_3093:
        /*0008*/ 	.byte	0x04, 0x17
        /*000a*/ 	.short	(.L_3095 - .L_3094)
.L_3094:
        /*000c*/ 	.word	0x00000000
        /*0010*/ 	.short	0x0005
        /*0012*/ 	.short	0x0028
        /*0014*/ 	.byte	0x00, 0xf0, 0x05, 0x00


	//----- nvinfo : EIATTR_KPARAM_INFO
	.align		4
.L_3095:
        /*0018*/ 	.byte	0x04, 0x17
        /*001a*/ 	.short	(.L_3097 - .L_3096)
.L_3096:
        /*001c*/ 	.word	0x00000000
        /*0020*/ 	.short	0x0004
        /*0022*/ 	.short	0x0020
        /*0024*/ 	.byte	0x00, 0xf0, 0x21, 0x00


	//----- nvinfo : EIATTR_KPARAM_INFO
	.align		4
.L_3097:
        /*0028*/ 	.byte	0x04, 0x17
        /*002a*/ 	.short	(.L_3099 - .L_3098)
.L_3098:
        /*002c*/ 	.word	0x00000000
        /*0030*/ 	.short	0x0003
        /*0032*/ 	.short	0x0018
        /*0034*/ 	.byte	0x00, 0xf0, 0x21, 0x00


	//----- nvinfo : EIATTR_KPARAM_INFO
	.align		4
.L_3099:
        /*0038*/ 	.byte	0x04, 0x17
        /*003a*/ 	.short	(.L_3101 - .L_3100)
.L_3100:
        /*003c*/ 	.word	0x00000000
        /*0040*/ 	.short	0x0002
        /*0042*/ 	.short	0x0010
        /*0044*/ 	.byte	0x00, 0xf0, 0x21, 0x00


	//----- nvinfo : EIATTR_KPARAM_INFO
	.align		4
.L_3101:
        /*0048*/ 	.byte	0x04, 0x17
        /*004a*/ 	.short	(.L_3103 - .L_3102)
.L_3102:
        /*004c*/ 	.word	0x00000000
        /*0050*/ 	.short	0x0001
        /*0052*/ 	.short	0x0008
        /*0054*/ 	.byte	0x00, 0xf0, 0x21, 0x00


	//----- nvinfo : EIATTR_KPARAM_INFO
	.align		4
.L_3103:
        /*0058*/ 	.byte	0x04, 0x17
        /*005a*/ 	.short	(.L_3105 - .L_3104)
.L_3104:
        /*005c*/ 	.word	0x00000000
        /*0060*/ 	.short	0x0000
        /*0062*/ 	.short	0x0000
        /*0064*/ 	.byte	0x00, 0xf0, 0x21, 0x00


	//----- nvinfo : EIATTR_SPARSE_MMA_MASK
	.align		4
.L_3105:
        /*0068*/ 	.byte	0x03, 0x50
        /*006a*/ 	.short	0x0000


	//----- nvinfo : EIATTR_MAXREG_COUNT
	.align		4
        /*006c*/ 	.byte	0x03, 0x1b
        /*006e*/ 	.short	0x00ff


	//----- nvinfo : EIATTR_MERCURY_ISA_VERSION
	.align		4
        /*0070*/ 	.byte	0x03, 0x5f
        /*0072*/ 	.short	0x0101


	//----- nvinfo : EIATTR_EXIT_INSTR_OFFSETS
	.align		4
        /*0074*/ 	.byte	0x04, 0x1c
        /*0076*/ 	.short	(.L_3107 - .L_3106)


	//   ....[0]....
.L_3106:
        /*0078*/ 	.word	0x00000080


	//   ....[1]....
        /*007c*/ 	.word	0x00000130


	//   ....[2]....
        /*0080*/ 	.word	0x00000c30


	//----- nvinfo : EIATTR_CRS_STACK_SIZE
	.align		4
.L_3107:
        /*0084*/ 	.byte	0x04, 0x1e
        /*0086*/ 	.short	(.L_3109 - .L_3108)
.L_3108:
        /*0088*/ 	.word	0x00000000


	//----- nvinfo : EIATTR_CBANK_PARAM_SIZE
	.align		4
.L_3109:
        /*008c*/ 	.byte	0x03, 0x19
        /*008e*/ 	.short	0x0029


	//----- nvinfo : EIATTR_PARAM_CBANK
	.align		4
        /*0090*/ 	.byte	0x04, 0x0a
        /*0092*/ 	.short	(.L_3111 - .L_3110)
	.align		4
.L_3110:
        /*0094*/ 	.word	index@(.nv.constant0._ZN2at6native55_GLOBAL__N__0955718d_22_SparseCsrTensorMath_cu_868dd54534reduce_sparse_csr_dim1_cuda_kernelIN3c107complexIfEElNS1_14ReductionAddOpIS5_EES5_EEvPT2_PKT_PKT0_SF_lT1_)
        /*0098*/ 	.short	0x0210
        /*009a*/ 	.short	0x0029


	//----- nvinfo : EIATTR_SW_WAR
	.align		4
.L_3111:
        /*009c*/ 	.byte	0x04, 0x36
        /*009e*/ 	.short	(.L_3113 - .L_3112)
.L_3112:
        /*00a0*/ 	.word	0x00000008
.L_3113:


//--------------------- .nv.info._ZN2at6native55_GLOBAL__N__0955718d_22_SparseCsrTensorMath_cu_868dd54534reduce_sparse_csr_dim1_cuda_kernelIN3c107complexIfEEiNS1_14ReductionAddOpIS5_EES5_EEvPT2_PKT_PKT0_SF_lT1_ --------------------------
	.section	.nv.info._ZN2at6native55_GLOBAL__N__0955718d_22_SparseCsrTensorMath_cu_868dd54534reduce_sparse_csr_dim1_cuda_kernelIN3c107complexIfEEiNS1_14ReductionAddOpIS5_EES5_EEvPT2_PKT_PKT0_SF_lT1_,"",@"SHT_CUDA_INFO"
	.sectionflags	@""
	.align	4


	//----- nvinfo : EIATTR_CUDA_API_VERSION
	.align		4
        /*0000*/ 	.byte	0x04, 0x37
        /*0002*/ 	.short	(.L_3115 - .L_3114)
.L_3114:
        /*0004*/ 	.word	0x00000082


	//----- nvinfo : EIATTR_KPARAM_INFO
	.align		4
.L_3115:
        /*0008*/ 	.byte	0x04, 0x17
        /*000a*/ 	.short	(.L_3117 - .L_3116)
.L_3116:
        /*000c*/ 	.word	0x00000000
        /*0010*/ 	.short	0x0005
        /*0012*/ 	.short	0x0028
        /*0014*/ 	.byte	0x00, 0xf0, 0x05, 0x00


	//----- nvinfo : EIATTR_KPARAM_INFO
	.align		4
.L_3117:
        /*0018*/ 	.byte	0x04, 0x17
        /*001a*/ 	.short	(.L_3119 - .L_3118)
.L_3118:
        /*001c*/ 	.word	0x00000000
        /*0020*/ 	.short	0x0004
        /*0022*/ 	.short	0x0020
        /*0024*/ 	.byte	0x00, 0xf0, 0x21, 0x00


	//----- nvinfo : EIATTR_KPARAM_INFO
	.align		4
.L_3119:
        /*0028*/ 	.byte	0x04, 0x17
        /*002a*/ 	.short	(.L_3121 - .L_3120)
.L_3120:
        /*002c*/ 	.word	0x00000000
        /*0030*/ 	.short	0x0003
        /*0032*/ 	.short	0x0018
        /*0034*/ 	.byte	0x00, 0xf0, 0x21, 0x00


	//----- nvinfo : EIATTR_KPARAM_INFO
	.align		4
.L_3121:
        /*0038*/ 	.byte	0x04, 0x17
        /*003a*/ 	.short	(.L_3123 - .L_3122)
.L_3122:
        /*003c*/ 	.word	0x00000000
        /*0040*/ 	.short	0x0002
        /*0042*/ 	.short	0x0010
        /*0044*/ 	.byte	0x00, 0xf0, 0x21, 0x00


	//----- nvinfo : EIATTR_KPARAM_INFO
	.align		4
.L_3123:
        /*0048*/ 	.byte	0x04, 0x17
        /*004a*/ 	.short	(.L_3125 - .L_3124)
.L_3124:
        /*004c*/ 	.word	0x00000000
        /*0050*/ 	.short	0x0001
        /*0052*/ 	.short	0x0008
        /*0054*/ 	.byte	0x00, 0xf0, 0x21, 0x00


	//----- nvinfo : EIATTR_KPARAM_INFO
	.align		4
.L_3125:
        /*0058*/ 	.byte	0x04, 0x17
        /*005a*/ 	.short	(.L_3127 - .L_3126)
.L_3126:
        /*005c*/ 	.word	0x00000000
        /*0060*/ 	.short	0x0000
        /*0062*/ 	.short	0x0000
        /*0064*/ 	.byte	0x00, 0xf0, 0x21, 0x00


	//----- nvinfo : EIATTR_SPARSE_MMA_MASK
	.align		4
.L_3127:
        /*0068*/ 	.byte	0x03, 0x50
        /*006a*/ 	.short	0x0000


	//----- nvinfo : EIATTR_MAXREG_COUNT
	.align		4
        /*006c*/ 	.byte	0x03, 0x1b
        /*006e*/ 	.short	0x00ff


	//----- nvinfo : EIATTR_MERCURY_ISA_VERSION
	.align		4
        /*0070*/ 	.byte	0x03, 0x5f
        /*0072*/ 	.short	0x0101


	//----- nvinfo : EIATTR_EXIT_INSTR_OFFSETS
	.align		4
        /*0074*/ 	.byte	0x04, 0x1c
        /*0076*/ 	.short	(.L_3129 - .L_3128)


	//   ....[0]....
.L_3128:
        /*0078*/ 	.word	0x00000080


	//   ....[1]....
        /*007c*/ 	.word	0x00000120


	//   ....[2]....
        /*0080*/ 	.word	0x00000aa0


	//----- nvinfo : EIATTR_CRS_STACK_SIZE
	.align		4
.L_3129:
        /*0084*/ 	.byte	0x04, 0x1e
        /*0086*/ 	.short	(.L_3131 - .L_3130)
.L_3130:
        /*0088*/ 	.word	0x00000000


	//----- nvinfo : EIATTR_CBANK_PARAM_SIZE
	.align		4
.L_3131:
        /*008c*/ 	.byte	0x03, 0x19
        /*008e*/ 	.short	0x0029


	//----- nvinfo : EIATTR_PARAM_CBANK
	.align		4
        /*0090*/ 	.byte	0x04, 0x0a
        /*0092*/ 	.short	(.L_3133 - .L_3132)
	.align		4
.L_3132:
        /*0094*/ 	.word	index@(.nv.constant0._ZN2at6native55_GLOBAL__N__0955718d_22_SparseCsrTensorMath_cu_868dd54534reduce_sparse_csr_dim1_cuda_kernelIN3c107complexIfEEiNS1_14ReductionAddOpIS5_EES5_EEvPT2_PKT_PKT0_SF_lT1_)
        /*0098*/ 	.short	0x0210
        /*009a*/ 	.short	0x0029


	//----- nvinfo : EIATTR_SW_WAR
	.align		4
.L_3133:
        /*009c*/ 	.byte	0x04, 0x36
        /*009e*/ 	.short	(.L_3135 - .L_3134)
.L_3134:
        /*00a0*/ 	.word	0x00000008
.L_3135:


//--------------------- .nv.info._ZN2at6native55_GLOBAL__N__0955718d_22_SparseCsrTensorMath_cu_868dd54534reduce_sparse_csr_dim0_cuda_kernelIN3c107complexIfEElNS1_14ReductionAddOpIS5_EES5_EEvPT2_PKT0_lPKT_SC_lT1_ --------------------------
	.section	.nv.info._ZN2at6native55_GLOBAL__N__0955718d_22_SparseCsrTensorMath_cu_868dd54534reduce_sparse_csr_dim0_cuda_kernelIN3c107complexIfEElNS1_14ReductionAddOpIS5_EES5_EEvPT2_PKT0_lPKT_SC_lT1_,"",@"SHT_CUDA_INFO"
	.sectionflags	@""
	.align	4


	//----- nvinfo : EIATTR_CUDA_API_VERSION
	.align		4
        /*0000*/ 	.byte	0x04, 0x37
        /*0002*/ 	.short	(.L_3137 - .L_3136)
.L_3136:
        /*0004*/ 	.word	0x00000082


	//----- nvinfo : EIATTR_KPARAM_INFO
	.align		4
.L_3137:
        /*0008*/ 	.byte	0x04, 0x17
        /*000a*/ 	.short	(.L_3139 - .L_3138)
.L_3138:
        /*000c*/ 	.word	0x00000000
        /*0010*/ 	.short	0x0006
        /*0012*/ 	.short	0x0030
        /*0014*/ 	.byte	0x00, 0xf0, 0x05, 0x00


	//----- nvinfo : EIATTR_KPARAM_INFO
	.align		4
.L_3139:
        /*0018*/ 	.byte	0x04, 0x17
        /*001a*/ 	.short	(.L_3141 - .L_3140)
.L_3140:
        /*001c*/ 	.word	0x00000000
        /*0020*/ 	.short	0x0005
        /*0022*/ 	.short	0x0028
        /*0024*/ 	.byte	0x00, 0xf0, 0x21, 0x00


	//----- nvinfo : EIATTR_KPARAM_INFO
	.align		4
.L_3141:
        /*0028*/ 	.byte	0x04, 0x17
        /*002a*/ 	.short	(.L_3143 - .L_3142)
.L_3142:
        /*002c*/ 	.word	0x00000000
        /*0030*/ 	.short	0x0004
        /*0032*/ 	.short	0x0020
        /*0034*/ 	.byte	0x00, 0xf0, 0x21, 0x00


	//----- nvinfo : EIATTR_KPARAM_INFO
	.align		4
.L_3143:
        /*0038*/ 	.byte	0x04, 0x17
        /*003a*/ 	.short	(.L_3145 - .L_3144)
.L_3144:
        /*003c*/ 	.word	0x00000000
        /*0040*/ 	.short	0x0003
        /*0042*/ 	.short	0x0018
        /*0044*/ 	.byte	0x00, 0xf0, 0x21, 0x00


	//----- nvinfo : EIATTR_KPARAM_INFO
	.align		4
.L_3145:
        /*0048*/ 	.byte	0x04, 0x17
        /*004a*/ 	.short	(.L_3147 - .L_3146)
.L_3146:
        /*004c*/ 	.word	0x00000000
        /*0050*/ 	.short	0x0002
        /*0052*/ 	.short	0x0010
        /*0054*/ 	.byte	0x00, 0xf0, 0x21, 0x00


	//----- nvinfo : EIATTR_KPARAM_INFO
	.align		4
.L_3147:
        /*0058*/ 	.byte	0x04, 0x17
        /*005a*/ 	.short	(.L_3149 - .L_3148)
.L_3148:
        /*005c*/ 	.word	0x00000000
        /*0060*/ 	.short	0x0001
        /*0062*/ 	.short	0x0008
        /*0064*/ 	.byte	0x00, 0xf0, 0x21, 0x00


	//----- nvinfo : EIATTR_KPARAM_INFO
	.align		4
.L_3149:
        /*0068*/ 	.byte	0x04, 0x17
        /*006a*/ 	.short	(.L_3151 - .L_3150)
.L_3150:
        /*006c*/ 	.word	0x00000000
        /*0070*/ 	.short	0x0000
        /*0072*/ 	.short	0x0000
        /*0074*/ 	.byte	0x00, 0xf0, 0x21, 0x00


	//----- nvinfo : EIATTR_SPARSE_MMA_MASK
	.align		4
.L_3151:
        /*0078*/ 	.byte	0x03, 0x50
        /*007a*/ 	.short	0x0000


	//----- nvinfo : EIATTR_MAXREG_COUNT
	.align		4
        /*007c*/ 	.byte	0x03, 0x1b
        /*007e*/ 	.short	0x00ff


	//----- nvinfo : EIATTR_MERCURY_ISA_VERSION
	.align		4
        /*0080*/ 	.byte	0x03, 0x5f
        /*0082*/ 	.short	0x0101


	//----- nvinfo : EIATTR_EXIT_INSTR_OFFSETS
	.align		4
        /*0084*/ 	.byte	0x04, 0x1c
        /*0086*/ 	.short	(.L_3153 - .L_3152)


	//   ....[0]....
.L_3152:
        /*0088*/ 	.word	0x00000080


	//   ....[1]....
        /*008c*/ 	.word	0x00000720


	//----- nvinfo : EIATTR_CBANK_PARAM_SIZE
	.align		4
.L_3153:
        /*0090*/ 	.byte	0x03, 0x19
        /*0092*/ 	.short	0x0031


	//----- nvinfo : EIATTR_PARAM_CBANK
	.align		4
        /*0094*/ 	.byte	0x04, 0x0a
        /*0096*/ 	.short	(.L_3155 - .L_3154)
	.align		4
.L_3154:
        /*0098*/ 	.word	index@(.nv.constant0._ZN2at6native55_GLOBAL__N__0955718d_22_SparseCsrTensorMath_cu_868dd54534reduce_sparse_csr_dim0_cuda_kernelIN3c107complexIfEElNS1_14ReductionAddOpIS5_EES5_EEvPT2_PKT0_lPKT_SC_lT1_)
        /*009c*/ 	.short	0x0210
        /*009e*/ 	.short	0x0031


	//----- nvinfo : EIATTR_SW_WAR
	.align		4
.L_3155:
        /*00a0*/ 	.byte	0x04, 0x36
        /*00a2*/ 	.short	(.L_3157 - .L_3156)
.L_3156:
        /*00a4*/ 	.word	0x00000008
.L_3157:


//--------------------- .nv.info._ZN2at6native55_GLOBAL__N__0955718d_22_SparseCsrTensorMath_cu_868dd54534reduce_sparse_csr_dim0_cuda_kernelIN3c107complexIfEEiNS1_14ReductionAddOpIS5_EES5_EEvPT2_PKT0_lPKT_SC_lT1_ --------------------------
	.section	.nv.info._ZN2at6native55_GLOBAL__N__0955718d_22_SparseCsrTensorMath_cu_868dd54534reduce_sparse_csr_dim0_cuda_kernelIN3c107complexIfEEiNS1_14ReductionAddOpIS5_EES5_EEvPT2_PKT0_lPKT_SC_lT1_,"",@"SHT_CUDA_INFO"
	.sectionflags	@""
	.align	4


	//----- nvinfo : EIATTR_CUDA_API_VERSION
	.align		4
        /*0000*/ 	.byte	0x04, 0x37
        /*0002*/ 	.short	(.L_3159 - .L_3158)
.L_3158:
        /*0004*/ 	.word	0x00000082


	//----- nvinfo : EIATTR_KPARAM_INFO
	.align		4
.L_3159:
        /*0008*/ 	.byte	0x04, 0x17
        /*000a*/ 	.short	(.L_3161 - .L_3160)
.L_3160:
        /*000c*/ 	.word	0x00000000
        /*0010*/ 	.short	0x0006
        /*0012*/ 	.short	0x0030
        /*0014*/ 	.byte	0x00, 0xf0, 0x05, 0x00


	//----- nvinfo : EIATTR_KPARAM_INFO
	.align		4
.L_3161:
        /*0018*/ 	.byte	0x04, 0x17
        /*001a*/ 	.short	(.L_3163 - .L_3162)
.L_3162:
        /*001c*/ 	.word	0x00000000
        /*0020*/ 	.short	0x0005
        /*0022*/ 	.short	0x0028
        /*0024*/ 	.byte	0x00, 0xf0, 0x21, 0x00


	//----- nvinfo : EIATTR_KPARAM_INFO
	.align		4
.L_3163:
        /*0028*/ 	.byte	0x04, 0x17
        /*002a*/ 	.short	(.L_3165 - .L_3164)
.L_3164:
        /*002c*/ 	.word	0x00000000
        /*0030*/ 	.short	0x0004
        /*0032*/ 	.short	0x0020
        /*0034*/ 	.byte	0x00, 0xf0, 0x21, 0x00


	//----- nvinfo : EIATTR_KPARAM_INFO
	.align		4
.L_3165:
        /*0038*/ 	.byte	0x04, 0x17
        /*003a*/ 	.short	(.L_3167 - .L_3166)
.L_3166:
        /*003c*/ 	.word	0x00000000
        /*0040*/ 	.short	0x0003
        /*0042*/ 	.short	0x0018
        /*0044*/ 	.byte	0x00, 0xf0, 0x21, 0x00


	//----- nvinfo : EIATTR_KPARAM_INFO
	.align		4
.L_3167:
        /*0048*/ 	.byte	0x04, 0x17
        /*004a*/ 	.short	(.L_3169 - .L_3168)
.L_3168:
        /*004c*/ 	.word	0x00000000
        /*0050*/ 	.short	0x0002
        /*0052*/ 	.short	0x0010
        /*0054*/ 	.byte	0x00, 0xf0, 0x21, 0x00


	//----- nvinfo : EIATTR_KPARAM_INFO
	.align		4
.L_3169:
        /*0058*/ 	.byte	0x04, 0x17
        /*005a*/ 	.short	(.L_3171 - .L_3170)
.L_3170:
        /*005c*/ 	.word	0x00000000
        /*0060*/ 	.short	0x0001
        /*0062*/ 	.short	0x0008
        /*0064*/ 	.byte	0x00, 0xf0, 0x21, 0x00


	//----- nvinfo : EIATTR_KPARAM_INFO
	.align		4
.L_3171:
        /*0068*/ 	.byte	0x04, 0x17
        /*006a*/ 	.short	(.L_3173 - .L_3172)
.L_3172:
        /*006c*/ 	.word	0x00000000
        /*0070*/ 	.short	0x0000
        /*0072*/ 	.short	0x0000
        /*0074*/ 	.byte	0x00, 0xf0, 0x21, 0x00


	//----- nvinfo : EIATTR_SPARSE_MMA_MASK
	.align		4
.L_3173:
        /*0078*/ 	.byte	0x03, 0x50
        /*007a*/ 	.short	0x0000


	//----- nvinfo : EIATTR_MAXREG_COUNT
	.align		4
        /*007c*/ 	.byte	0x03, 0x1b
        /*007e*/ 	.short	0x00ff


	//----- nvinfo : EIATTR_MERCURY_ISA_VERSION
	.align		4
        /*0080*/ 	.byte	0x03, 0x5f
        /*0082*/ 	.short	0x0101


	//----- nvinfo : EIATTR_EXIT_INSTR_OFFSETS
	.align		4
        /*0084*/ 	.byte	0x04, 0x1c
        /*0086*/ 	.short	(.L_3175 - .L_3174)


	//   ....[0]....
.L_3174:
        /*0088*/ 	.word	0x00000080


	//   ....[1]....
        /*008c*/ 	.word	0x00000680


	//----- nvinfo : EIATTR_CBANK_PARAM_SIZE
	.align		4
.L_3175:
        /*0090*/ 	.byte	0x03, 0x19
        /*0092*/ 	.short	0x0031


	//----- nvinfo : EIATTR_PARAM_CBANK
	.align		4
        /*0094*/ 	.byte	0x04, 0x0a
        /*0096*/ 	.short	(.L_3177 - .L_3176)
	.align		4
.L_3176:
        /*0098*/ 	.word	index@(.nv.constant0._ZN2at6native55_GLOBAL__N__0955718d_22_SparseCsrTensorMath_cu_868dd54534reduce_sparse_csr_dim0_cuda_kernelIN3c107complexIfEEiNS1_14ReductionAddOpIS5_EES5_EEvPT2_PKT0_lPKT_SC_lT1_)
        /*009c*/ 	.short	0x0210
        /*009e*/ 	.short	0x0031


	//----- nvinfo : EIATTR_SW_WAR
	.align		4
.L_3177:
        /*00a0*/ 	.byte	0x04, 0x36
        /*00a2*/ 	.short	(.L_3179 - .L_3178)
.L_3178:
        /*00a4*/ 	.word	0x00000008
.L_3179:


//--------------------- .nv.info._ZN2at6native55_GLOBAL__N__0955718d_22_SparseCsrTensorMath_cu_868dd54534reduce_sparse_csr_dim1_cuda_kernelIN3c107complexIdEElNS1_14ReductionAddOpIS5_EES5_EEvPT2_PKT_PKT0_SF_lT1_ --------------------------
	.section	.nv.info._ZN2at6native55_GLOBAL__N__0955718d_22_SparseCsrTensorMath_cu_868dd54534reduce_sparse_csr_dim1_cuda_kernelIN3c107complexIdEElNS1_14ReductionAddOpIS5_EES5_EEvPT2_PKT_PKT0_SF_lT1_,"",@"SHT_CUDA_INFO"
	.sectionflags	@""
	.align	4


	//----- nvinfo : EIATTR_CUDA_API_VERSION
	.align		4
        /*0000*/ 	.byte	0x04, 0x37
        /*0002*/ 	.short	(.L_3181 - .L_3180)
.L_3180:
        /*0004*/ 	.word	0x00000082


	//----- nvinfo : EIATTR_KPARAM_INFO
	.align		4
.L_3181:
        /*0008*/ 	.byte	0x04, 0x17
        /*000a*/ 	.short	(.L_3183 - .L_3182)
.L_3182:
        /*000c*/ 	.word	0x00000000
        /*0010*/ 	.short	0x0005
        /*0012*/ 	.short	0x0028
        /*0014*/ 	.byte	0x00, 0xf0, 0x05, 0x00


	//----- nvinfo : EIATTR_KPARAM_INFO
	.align		4
.L_3183:
        /*0018*/ 	.byte	0x04, 0x17
        /*001a*/ 	.short	(.L_3185 - .L_3184)
.L_3184:
        /*001c*/ 	.word	0x00000000
        /*0020*/ 	.short	0x0004
        /*0022*/ 	.short	0x0020
        /*0024*/ 	.byte	0x00, 0xf0, 0x21, 0x00


	//----- nvinfo : EIATTR_KPARAM_INFO
	.align		4
.L_3185:
        /*0028*/ 	.byte	0x04, 0x17
        /*002a*/ 	.short	(.L_3187 - .L_3186)
.L_3186:
        /*002c*/ 	.word	0x00000000
        /*0030*/ 	.short	0x0003
        /*0032*/ 	.short	0x0018
        /*0034*/ 	.byte	0x00, 0xf0, 0x21, 0x00


	//----- nvinfo : EIATTR_KPARAM_INFO
	.align		4
.L_3187:
        /*0038*/ 	.byte	0x04, 0x17
        /*003a*/ 	.short	(.L_3189 - .L_3188)
.L_3188:
        /*003c*/ 	.word	0x00000000
        /*0040*/ 	.short	0x0002
        /*0042*/ 	.short	0x0010
        /*0044*/ 	.byte	0x00, 0xf0, 0x21, 0x00


	//----- nvinfo : EIATTR_KPARAM_INFO
	.align		4
.L_3189:
        /*0048*/ 	.byte	0x04, 0x17
        /*004a*/ 	.short	(.L_3191 - .L_3190)
.L_3190:
        /*004c*/ 	.word	0x00000000
        /*0050*/ 	.short	0x0001
        /*0052*/ 	.short	0x0008
        /*0054*/ 	.byte	0x00, 0xf0, 0x21, 0x00


	//----- nvinfo : EIATTR_KPARAM_INFO
	.align		4
.L_3191:
        /*0058*/ 	.byte	0x04, 0x17
        /*005a*/ 	.short	(.L_3193 - .L_3192)
.L_3192:
        /*005c*/ 	.word	0x00000000
        /*0060*/ 	.short	0x0000
        /*0062*/ 	.short	0x0000
        /*0064*/ 	.byte	0x00, 0xf0, 0x21, 0x00


	//----- nvinfo : EIATTR_SPARSE_MMA_MASK
	.align		4
.L_3193:
        /*0068*/ 	.byte	0x03, 0x50
        /*006a*/ 	.short	0x0000


	//----- nvinfo : EIATTR_MAXREG_COUNT
	.align		4
        /*006c*/ 	.byte	0x03, 0x1b
        /*006e*/ 	.short	0x00ff


	//----- nvinfo : EIATTR_MERCURY_ISA_VERSION
	.align		4
        /*0070*/ 	.byte	0x03, 0x5f
        /*0072*/ 	.short	0x0101


	//----- nvinfo : EIATTR_EXIT_INSTR_OFFSETS
	.align		4
        /*0074*/ 	.byte	0x04, 0x1c
        /*0076*/ 	.short	(.L_3195 - .L_3194)


	//   ....[0]....
.L_3194:
        /*0078*/ 	.word	0x00000080


	//   ....[1]....
        /*007c*/ 	.word	0x00000130


	//   ....[2]....
        /*0080*/ 	.word	0x00000c30


	//----- nvinfo : EIATTR_CRS_STACK_SIZE
	.align		4
.L_3195:
        /*0084*/ 	.byte	0x04, 0x1e
        /*0086*/ 	.short	(.L_3197 - .L_3196)
.L_3196:
        /*0088*/ 	.word	0x00000000


	//----- nvinfo : EIATTR_CBANK_PARAM_SIZE
	.align		4
.L_3197:
        /*008c*/ 	.byte	0x03, 0x19
        /*008e*/ 	.short	0x0029


	//----- nvinfo : EIATTR_PARAM_CBANK
	.align		4
        /*0090*/ 	.byte	0x04, 0x0a
        /*0092*/ 	.short	(.L_3199 - .L_3198)
	.align		4
.L_3198:
        /*0094*/ 	.word	index@(.nv.constant0._ZN2at6native55_GLOBAL__N__0955718d_22_SparseCsrTensorMath_cu_868dd54534reduce_sparse_csr_dim1_cuda_kernelIN3c107complexIdEElNS1_14ReductionAddOpIS5_EES5_EEvPT2_PKT_PKT0_SF_lT1_)
        /*0098*/ 	.short	0x0210
        /*009a*/ 	.short	0x0029


	//----- nvinfo : EIATTR_SW_WAR
	.align		4
.L_3199:
        /*009c*/ 	.byte	0x04, 0x36
        /*009e*/ 	.short	(.L_3201 - .L_3200)
.L_3200:
        /*00a0*/ 	.word	0x00000008
.L_3201:


//--------------------- .nv.info._ZN2at6native55_GLOBAL__N__0955718d_22_SparseCsrTensorMath_cu_868dd54534reduce_sparse_csr_dim1_cuda_kernelIN3c107complexIdEEiNS1_14ReductionAddOpIS5_EES5_EEvPT2_PKT_PKT0_SF_lT1_ --------------------------
	.section	.nv.info._ZN2at6native55_GLOBAL__N__0955718d_22_SparseCsrTensorMath_cu_868dd54534reduce_sparse_csr_dim1_cuda_kernelIN3c107complexIdEEiNS1_14ReductionAddOpIS5_EES5_EEvPT2_PKT_PKT0_SF_lT1_,"",@"SHT_CUDA_INFO"
	.sectionflags	@""
	.align	4


	//----- nvinfo : EIATTR_CUDA_API_VERSION
	.align		4
        /*0000*/ 	.byte	0x04, 0x37
        /*0002*/ 	.short	(.L_3203 - .L_3202)
.L_3202:
        /*0004*/ 	.word	0x00000082


	//----- nvinfo : EIATTR_KPARAM_INFO
	.align		4
.L_3203:
        /*0008*/ 	.byte	0x04, 0x17
        /*000a*/ 	.short	(.L_3205 - .L_3204)
.L_3204:
        /*000c*/ 	.word	0x00000000
        /*0010*/ 	.short	0x0005
        /*0012*/ 	.short	0x0028
        /*0014*/ 	.byte	0x00, 0xf0, 0x05, 0x00


	//----- nvinfo : EIATTR_KPARAM_INFO
	.align		4
.L_3205:
        /*0018*/ 	.byte	0x04, 0x17
        /*001a*/ 	.short	(.L_3207 - .L_3206)
.L_3206:
        /*001c*/ 	.word	0x00000000
        /*0020*/ 	.short	0x0004
        /*0022*/ 	.short	0x0020
        /*0024*/ 	.byte	0x00, 0xf0, 0x21, 0x00


	//----- nvinfo : EIATTR_KPARAM_INFO
	.align		4
.L_3207:
        /*0028*/ 	.byte	0x04, 0x17
        /*002a*/ 	.short	(.L_3209 - .L_3208)
.L_3208:
        /*002c*/ 	.word	0x00000000
        /*0030*/ 	.short	0x0003
        /*0032*/ 	.short	0x0018
        /*0034*/ 	.byte	0x00, 0xf0, 0x21, 0x00


	//----- nvinfo : EIATTR_KPARAM_INFO
	.align		4
.L_3209:
        /*0038*/ 	.byte	0x04, 0x17
        /*003a*/ 	.short	(.L_3211 - .L_3210)
.L_3210:
        /*003c*/ 	.word	0x00000000
        /*0040*/ 	.short	0x0002
        /*0042*/ 	.short	0x0010
        /*0044*/ 	.byte	0x00, 0xf0, 0x21, 0x00


	//----- nvinfo : EIATTR_KPARAM_INFO
	.align		4
.L_3211:
        /*0048*/ 	.byte	0x04, 0x17
        /*004a*/ 	.short	(.L_3213 - .L_3212)
.L_3212:
        /*004c*/ 	.word	0x00000000
        /*0050*/ 	.short	0x0001
        /*0052*/ 	.short	0x0008
        /*0054*/ 	.byte	0x00, 0xf0, 0x21, 0x00


	//----- nvinfo : EIATTR_KPARAM_INFO
	.align		4
.L_3213:
        /*0058*/ 	.byte	0x04, 0x17
        /*005a*/ 	.short	(.L_3215 - .L_3214)
.L_3214:
        /*005c*/ 	.word	0x00000000
        /*0060*/ 	.short	0x0000
        /*0062*/ 	.short	0x0000
        /*0064*/ 	.byte	0x00, 0xf0, 0x21, 0x00


	//----- nvinfo : EIATTR_SPARSE_MMA_MASK
	.align		4
.L_3215:
        /*0068*/ 	.byte	0x03, 0x50
        /*006a*/ 	.short	0x0000


	//----- nvinfo : EIATTR_MAXREG_COUNT
	.align		4
        /*006c*/ 	.byte	0x03, 0x1b
        /*006e*/ 	.short	0x00ff


	//----- nvinfo : EIATTR_MERCURY_ISA_VERSION
	.align		4
        /*0070*/ 	.byte	0x03, 0x5f
        /*0072*/ 	.short	0x0101


	//----- nvinfo : EIATTR_EXIT_INSTR_OFFSETS
	.align		4
        /*0074*/ 	.byte	0x04, 0x1c
        /*0076*/ 	.short	(.L_3217 - .L_3216)


	//   ....[0]....
.L_3216:
        /*0078*/ 	.word	0x00000080


	//   ....[1]....
        /*007c*/ 	.word	0x00000120


	//   ....[2]....
        /*0080*/ 	.word	0x00000ac0


	//----- nvinfo : EIATTR_CRS_STACK_SIZE
	.align		4
.L_3217:
        /*0084*/ 	.byte	0x04, 0x1e
        /*0086*/ 	.short	(.L_3219 - .L_3218)
.L_3218:
        /*0088*/ 	.word	0x00000000


	//----- nvinfo : EIATTR_CBANK_PARAM_SIZE
	.align		4
.L_3219:
        /*008c*/ 	.byte	0x03, 0x19
        /*008e*/ 	.short	0x0029


	//----- nvinfo : EIATTR_PARAM_CBANK
	.align		4
        /*0090*/ 	.byte	0x04, 0x0a
        /*0092*/ 	.short	(.L_3221 - .L_3220)
	.align		4
.L_3220:
        /*0094*/ 	.word	index@(.nv.constant0._ZN2at6native55_GLOBAL__N__0955718d_22_SparseCsrTensorMath_cu_868dd54534reduce_sparse_csr_dim1_cuda_kernelIN3c107complexIdEEiNS1_14ReductionAddOpIS5_EES5_EEvPT2_PKT_PKT0_SF_lT1_)
        /*0098*/ 	.short	0x0210
        /*009a*/ 	.short	0x0029


	//----- nvinfo : EIATTR_SW_WAR
	.align		4
.L_3221:
        /*009c*/ 	.byte	0x04, 0x36
        /*009e*/ 	.short	(.L_3223 - .L_3222)
.L_3222:
        /*00a0*/ 	.word	0x00000008
.L_3223:


//--------------------- .nv.info._ZN2at6native55_GLOBAL__N__0955718d_22_SparseCsrTensorMath_cu_868dd54534reduce_sparse_csr_dim0_cuda_kernelIN3c107complexIdEElNS1_14ReductionAddOpIS5_EES5_EEvPT2_PKT0_lPKT_SC_lT1_ --------------------------
	.section	.nv.info._ZN2at6native55_GLOBAL__N__0955718d_22_SparseCsrTensorMath_cu_868dd54534reduce_sparse_csr_dim0_cuda_kernelIN3c107complexIdEElNS1_14ReductionAddOpIS5_EES5_EEvPT2_PKT0_lPKT_SC_lT1_,"",@"SHT_CUDA_INFO"
	.sectionflags	@""
	.align	4


	//----- nvinfo : EIATTR_CUDA_API_VERSION
	.align		4
        /*0000*/ 	.byte	0x04, 0x37
        /*0002*/ 	.short	(.L_3225 - .L_3224)
.L_3224:
        /*0004*/ 	.word	0x00000082


	//----- nvinfo : EIATTR_KPARAM_INFO
	.align		4
.L_3225:
        /*0008*/ 	.byte	0x04, 0x17
        /*000a*/ 	.short	(.L_3227 - .L_3226)
.L_3226:
        /*000c*/ 	.word	0x00000000
        /*0010*/ 	.short	0x0006
        /*0012*/ 	.short	0x0030
        /*0014*/ 	.byte	0x00, 0xf0, 0x05, 0x00


	//----- nvinfo : EIATTR_KPARAM_INFO
	.align		4
.L_3227:
        /*0018*/ 	.byte	0x04, 0x17
        /*001a*/ 	.short	(.L_3229 - .L_3228)
.L_3228:
        /*001c*/ 	.word	0x00000000
        /*0020*/ 	.short	0x0005
        /*0022*/ 	.short	0x0028
        /*0024*/ 	.byte	0x00, 0xf0, 0x21, 0x00


	//----- nvinfo : EIATTR_KPARAM_INFO
	.align		4
.L_3229:
        /*0028*/ 	.byte	0x04, 0x17
        /*002a*/ 	.short	(.L_3231 - .L_3230)
.L_3230:
        /*002c*/ 	.word	0x00000000
        /*0030*/ 	.short	0x0004
        /*0032*/ 	.short	0x0020
        /*0034*/ 	.byte	0x00, 0xf0, 0x21, 0x00


	//----- nvinfo : EIATTR_KPARAM_INFO
	.align		4
.L_3231:
        /*0038*/ 	.byte	0x04, 0x17
        /*003a*/ 	.short	(.L_3233 - .L_3232)
.L_3232:
        /*003c*/ 	.word	0x00000000
        /*0040*/ 	.short	0x0003
        /*0042*/ 	.short	0x0018
        /*0044*/ 	.byte	0x00, 0xf0, 0x21, 0x00


	//----- nvinfo : EIATTR_KPARAM_INFO
	.align		4
.L_3233:
        /*0048*/ 	.byte	0x04, 0x17
        /*004a*/ 	.short	(.L_3235 - .L_3234)
.L_3234:
        /*004c*/ 	.word	0x00000000
        /*0050*/ 	.short	0x0002
        /*0052*/ 	.short	0x0010
        /*0054*/ 	.byte	0x00, 0xf0, 0x21, 0x00


	//----- nvinfo : EIATTR_KPARAM_INFO
	.align		4
.L_3235:
        /*0058*/ 	.byte	0x04, 0x17
        /*005a*/ 	.short	(.L_3237 - .L_3236)
.L_3236:
        /*005c*/ 	.word	0x00000000
        /*0060*/ 	.short	0x0001
        /*0062*/ 	.short	0x0008
        /*0064*/ 	.byte	0x00, 0xf0, 0x21, 0x00


	//----- nvinfo : EIATTR_KPARAM_INFO
	.align		4
.L_3237:
        /*0068*/ 	.byte	0x04, 0x17
        /*006a*/ 	.short	(.L_3239 - .L_3238)
.L_3238:
        /*006c*/ 	.word	0x00000000
        /*0070*/ 	.short	0x0000
        /*0072*/ 	.short	0x0000
        /*0074*/ 	.byte	0x00, 0xf0, 0x21, 0x00


	//----- nvinfo : EIATTR_SPARSE_MMA_MASK
	.align		4
.L_3239:
        /*0078*/ 	.byte	0x03, 0x50
        /*007a*/ 	.short	0x0000


	//----- nvinfo : EIATTR_MAXREG_COUNT
	.align		4
        /*007c*/ 	.byte	0x03, 0x1b
        /*007e*/ 	.short	0x00ff


	//----- nvinfo : EIATTR_MERCURY_ISA_VERSION
	.align		4
        /*0080*/ 	.byte	0x03, 0x5f
        /*0082*/ 	.short	0x0101


	//----- nvinfo : EIATTR_EXIT_INSTR_OFFSETS
	.align		4
        /*0084*/ 	.byte	0x04, 0x1c
        /*0086*/ 	.short	(.L_3241 - .L_3240)


	//   ....[0]....
.L_3240:
        /*0088*/ 	.word	0x00000080


	//   ....[1]....
        /*008c*/ 	.word	0x000006e0


	//----- nvinfo : EIATTR_CBANK_PARAM_SIZE
	.align		4
.L_3241:
        /*0090*/ 	.byte	0x03, 0x19
        /*0092*/ 	.short	0x0031


	//----- nvinfo : EIATTR_PARAM_CBANK
	.align		4
        /*0094*/ 	.byte	0x04, 0x0a
        /*0096*/ 	.short	(.L_3243 - .L_3242)
	.align		4
.L_3242:
        /*0098*/ 	.word	index@(.nv.constant0._ZN2at6native55_GLOBAL__N__0955718d_22_SparseCsrTensorMath_cu_868dd54534reduce_sparse_csr_dim0_cuda_kernelIN3c107complexIdEElNS1_14ReductionAddOpIS5_EES5_EEvPT2_PKT0_lPKT_SC_lT1_)
        /*009c*/ 	.short	0x0210
        /*009e*/ 	.short	0x0031


	//----- nvinfo : EIATTR_SW_WAR
	.align		4
.L_3243:
        /*00a0*/ 	.byte	0x04, 0x36
        /*00a2*/ 	.short	(.L_3245 - .L_3244)
.L_3244:
        /*00a4*/ 	.word	0x00000008
.L_3245:


//--------------------- .nv.info._ZN2at6native55_GLOBAL__N__0955718d_22_SparseCsrTensorMath_cu_868dd54534reduce_sparse_csr_dim0_cuda_kernelIN3c107complexIdEEiNS1_14ReductionAddOpIS5_EES5_EEvPT2_PKT0_lPKT_SC_lT1_ --------------------------
	.section	.nv.info._ZN2at6native55_GLOBAL__N__0955718d_22_SparseCsrTensorMath_cu_868dd54534reduce_sparse_csr_dim0_cuda_kernelIN3c107complexIdEEiNS1_14ReductionAddOpIS5_EES5_EEvPT2_PKT0_lPKT_SC_lT1_,"",@"SHT_CUDA_INFO"
	.sectionflags	@""
	.align	4


	//----- nvinfo : EIATTR_CUDA_API_VERSION
	.align		4
        /*0000*/ 	.byte	0x04, 0x37
        /*0002*/ 	.short	(.L_3247 - .L_3246)
.L_3246:
        /*0004*/ 	.word	0x00000082


	//----- nvinfo : EIATTR_KPARAM_INFO
	.align		4
.L_3247:
        /*0008*/ 	.byte	0x04, 0x17
        /*000a*/ 	.short	(.L_3249 - .L_3248)
.L_3248:
        /*000c*/ 	.word	0x00000000
        /*0010*/ 	.short	0x0006
        /*0012*/ 	.short	0x0030
        /*0014*/ 	.byte	0x00, 0xf0, 0x05, 0x00


	//----- nvinfo : EIATTR_KPARAM_INFO
	.align		4
.L_3249:
        /*0018*/ 	.byte	0x04, 0x17
        /*001a*/ 	.short	(.L_3251 - .L_3250)
.L_3250:
        /*001c*/ 	.word	0x00000000
        /*0020*/ 	.short	0x0005
        /*0022*/ 	.short	0x0028
        /*0024*/ 	.byte	0x00, 0xf0, 0x21, 0x00


	//----- nvinfo : EIATTR_KPARAM_INFO
	.align		4
.L_3251:
        /*0028*/ 	.byte	0x04, 0x17
        /*002a*/ 	.short	(.L_3253 - .L_3252)
.L_3252:
        /*002c*/ 	.word	0x00000000
        /*0030*/ 	.short	0x0004
        /*0032*/ 	.short	0x0020
        /*0034*/ 	.byte	0x00, 0xf0, 0x21, 0x00


	//----- nvinfo : EIATTR_KPARAM_INFO
	.align		4
.L_3253:
        /*0038*/ 	.byte	0x04, 0x17
        /*003a*/ 	.short	(.L_3255 - .L_3254)
.L_3254:
        /*003c*/ 	.word	0x00000000
        /*0040*/ 	.short	0x0003
        /*0042*/ 	.short	0x0018
        /*0044*/ 	.byte	0x00, 0xf0, 0x21, 0x00


	//----- nvinfo : EIATTR_KPARAM_INFO
	.align		4
.L_3255:
        /*0048*/ 	.byte	0x04, 0x17
        /*004a*/ 	.short	(.L_3257 - .L_3256)
.L_3256:
        /*004c*/ 	.word	0x00000000
        /*0050*/ 	.short	0x0002
        /*0052*/ 	.short	0x0010
        /*0054*/ 	.byte	0x00, 0xf0, 0x21, 0x00


	//----- nvinfo : EIATTR_KPARAM_INFO
	.align		4
.L_3257:
        /*0058*/ 	.byte	0x04, 0x17
        /*005a*/ 	.short	(.L_3259 - .L_3258)
.L_3258:
        /*005c*/ 	.word	0x00000000
        /*0060*/ 	.short	0x0001
        /*0062*/ 	.short	0x0008
        /*0064*/ 	.byte	0x00, 0xf0, 0x21, 0x00


	//----- nvinfo : EIATTR_KPARAM_INFO
	.align		4
.L_3259:
        /*0068*/ 	.byte	0x04, 0x17
        /*006a*/ 	.short	(.L_3261 - .L_3260)
.L_3260:
        /*006c*/ 	.word	0x00000000
        /*0070*/ 	.short	0x0000
        /*0072*/ 	.short	0x0000
        /*0074*/ 	.byte	0x00, 0xf0, 0x21, 0x00


	//----- nvinfo : EIATTR_SPARSE_MMA_MASK
	.align		4
.L_3261:
        /*0078*/ 	.byte	0x03, 0x50
        /*007a*/ 	.short	0x0000


	//----- nvinfo : EIATTR_MAXREG_COUNT
	.align		4
        /*007c*/ 	.byte	0x03, 0x1b
        /*007e*/ 	.short	0x00ff


	//----- nvinfo : EIATTR_MERCURY_ISA_VERSION
	.align		4
        /*0080*/ 	.byte	0x03, 0x5f
        /*0082*/ 	.short	0x0101


	//----- nvinfo : EIATTR_EXIT_INSTR_OFFSETS
	.align		4
        /*0084*/ 	.byte	0x04, 0x1c
        /*0086*/ 	.short	(.L_3263 - .L_3262)


	//   ....[0]....
.L_3262:
        /*0088*/ 	.word	0x00000080


	//   ....[1]....
        /*008c*/ 	.word	0x00000690


	//----- nvinfo : EIATTR_CBANK_PARAM_SIZE
	.align		4
.L_3263:
        /*0090*/ 	.byte	0x03, 0x19
        /*0092*/ 	.short	0x0031


	//----- nvinfo : EIATTR_PARAM_CBANK
	.align		4
        /*0094*/ 	.byte	0x04, 0x0a
        /*0096*/ 	.short	(.L_3265 - .L_3264)
	.align		4
.L_3264:
        /*0098*/ 	.word	index@(.nv.constant0._ZN2at6native55_GLOBAL__N__0955718d_22_SparseCsrTensorMath_cu_868dd54534reduce_sparse_csr_dim0_cuda_kernelIN3c107complexIdEEiNS1_14ReductionAddOpIS5_EES5_EEvPT2_PKT0_lPKT_SC_lT1_)
        /*009c*/ 	.short	0x0210
        /*009e*/ 	.short	0x0031


	//----- nvinfo : EIATTR_SW_WAR
	.align		4
.L_3265:
        /*00a0*/ 	.byte	0x04, 0x36
        /*00a2*/ 	.short	(.L_3267 - .L_3266)
.L_3266:
        /*00a4*/ 	.word	0x00000008
.L_3267:


//--------------------- .nv.info._ZN2at6native55_GLOBAL__N__0955718d_22_SparseCsrTensorMath_cu_868dd54534reduce_sparse_csr_dim1_cuda_kernelIflNS1_14ReductionAddOpIfEEfEEvPT2_PKT_PKT0_SC_lT1_ --------------------------
	.section	.nv.info._ZN2at6native55_GLOBAL__N__0955718d_22_SparseCsrTensorMath_cu_868dd54534reduce_sparse_csr_dim1_cuda_kernelIflNS1_14ReductionAddOpIfEEfEEvPT2_PKT_PKT0_SC_lT1_,"",@"SHT_CUDA_INFO"
	.sectionflags	@""
	.align	4


	//----- nvinfo : EIATTR_CUDA_API_VERSION
	.align		4
        /*0000*/ 	.byte	0x04, 0x37
        /*0002*/ 	.short	(.L_3269 - .L_3268)
.L_3268:
        /*0004*/ 	.word	0x00000082


	//----- nvinfo : EIATTR_KPARAM_INFO
	.align		4
.L_3269:
        /*0008*/ 	.byte	0x04, 0x17
        /*000a*/ 	.short	(.L_3271 - .L_3270)
.L_3270:
        /*000c*/ 	.word	0x00000000
        /*0010*/ 	.short	0x0005
        /*0012*/ 	.short	0x0028
        /*0014*/ 	.byte	0x00, 0xf0, 0x05, 0x00


	//----- nvinfo : EIATTR_KPARAM_INFO
	.align		4
.L_3271:
        /*0018*/ 	.byte	0x04, 0x17
        /*001a*/ 	.short	(.L_3273 - .L_3272)
.L_3272:
        /*001c*/ 	.word	0x00000000
        /*0020*/ 	.short	0x0004
        /*0022*/ 	.short	0x0020
        /*0024*/ 	.byte	0x00, 0xf0, 0x21, 0x00


	//----- nvinfo : EIATTR_KPARAM_INFO
	.align		4
.L_3273:
        /*0028*/ 	.byte	0x04, 0x17
        /*002a*/ 	.short	(.L_3275 - .L_3274)
.L_3274:
        /*002c*/ 	.word	0x00000000
        /*0030*/ 	.short	0x0003
        /*0032*/ 	.short	0x0018
        /*0034*/ 	.byte	0x00, 0xf0, 0x21, 0x00


	//----- nvinfo : EIATTR_KPARAM_INFO
	.align		4
.L_3275:
        /*0038*/ 	.byte	0x04, 0x17
        /*003a*/ 	.short	(.L_3277 - .L_3276)
.L_3276:
        /*003c*/ 	.word	0x00000000
        /*0040*/ 	.short	0x0002
        /*0042*/ 	.short	0x0010
        /*0044*/ 	.byte	0x00, 0xf0, 0x21, 0x00


	//----- nvinfo : EIATTR_KPARAM_INFO
	.align		4
.L_3277:
        /*0048*/ 	.byte	0x04, 0x17
        /*004a*/ 	.short	(.L_3279 - .L_3278)
.L_3278:
        /*004c*/ 	.word	0x00000000
        /*0050*/ 	.short	0x0001
        /*0052*/ 	.short	0x0008
        /*0054*/ 	.byte	0x00, 0xf0, 0x21, 0x00


	//----- nvinfo : EIATTR_KPARAM_INFO
	.align		4
.L_3279:
        /*0058*/ 	.byte	0x04, 0x17
        /*005a*/ 	.short	(.L_3281 - .L_3280)
.L_3280:
        /*005c*/ 	.word	0x00000000
        /*0060*/ 	.short	0x0000
        /*0062*/ 	.short	0x0000
        /*0064*/ 	.byte	0x00, 0xf0, 0x21, 0x00


	//----- nvinfo : EIATTR_SPARSE_MMA_MASK
	.align		4
.L_3281:
        /*0068*/ 	.byte	0x03, 0x50
        /*006a*/ 	.short	0x0000


	//----- nvinfo : EIATTR_MAXREG_COUNT
	.align		4
        /*006c*/ 	.byte	0x03, 0x1b
        /*006e*/ 	.short	0x00ff


	//----- nvinfo : EIATTR_MERCURY_ISA_VERSION
	.align		4
        /*0070*/ 	.byte	0x03, 0x5f
        /*0072*/ 	.short	0x0101


	//----- nvinfo : EIATTR_EXIT_INSTR_OFFSETS
	.align		4
        /*0074*/ 	.byte	0x04, 0x1c
        /*0076*/ 	.short	(.L_3283 - .L_3282)


	//   ....[0]....
.L_3282:
        /*0078*/ 	.word	0x00000080


	//   ....[1]....
        /*007c*/ 	.word	0x00000130


	//   ....[2]....
        /*0080*/ 	.word	0x00000a50


	//----- nvinfo : EIATTR_CRS_STACK_SIZE
	.align		4
.L_3283:
        /*0084*/ 	.byte	0x04, 0x1e
        /*0086*/ 	.short	(.L_3285 - .L_3284)
.L_3284:
        /*0088*/ 	.word	0x00000000


	//----- nvinfo : EIATTR_CBANK_PARAM_SIZE
	.align		4
.L_3285:
        /*008c*/ 	.byte	0x03, 0x19
        /*008e*/ 	.short	0x0029


	//----- nvinfo : EIATTR_PARAM_CBANK
	.align		4
        /*0090*/ 	.byte	0x04, 0x0a
        /*0092*/ 	.short	(.L_3287 - .L_3286)
	.align		4
.L_3286:
        /*0094*/ 	.word	index@(.nv.constant0._ZN2at6native55_GLOBAL__N__0955718d_22_SparseCsrTensorMath_cu_868dd54534reduce_sparse_csr_dim1_cuda_kernelIflNS1_14ReductionAddOpIfEEfEEvPT2_PKT_PKT0_SC_lT1_)
        /*0098*/ 	.short	0x0210
        /*009a*/ 	.short	0x0029


	//----- nvinfo : EIATTR_SW_WAR
	.align		4
.L_3287:
        /*009c*/ 	.byte	0x04, 0x36
        /*009e*/ 	.short	(.L_3289 - .L_3288)
.L_3288:
        /*00a0*/ 	.word	0x00000008
.L_3289:


//--------------------- .nv.info._ZN2at6native55_GLOBAL__N__0955718d_22_SparseCsrTensorMath_cu_868dd54534reduce_sparse_csr_dim1_cuda_kernelIfiNS1_14ReductionAddOpIfEEfEEvPT2_PKT_PKT0_SC_lT1_ --------------------------
	.section	.nv.info._ZN2at6native55_GLOBAL__N__0955718d_22_SparseCsrTensorMath_cu_868dd54534reduce_sparse_csr_dim1_cuda_kernelIfiNS1_14ReductionAddOpIfEEfEEvPT2_PKT_PKT0_SC_lT1_,"",@"SHT_CUDA_INFO"
	.sectionflags	@""
	.align	4


	//----- nvinfo : EIATTR_CUDA_API_VERSION
	.align		4
        /*0000*/ 	.byte	0x04, 0x37
        /*0002*/ 	.short	(.L_3291 - .L_3290)
.L_3290:
        /*0004*/ 	.word	0x00000082


	//----- nvinfo : EIATTR_KPARAM_INFO
	.align		4
.L_3291:
        /*0008*/ 	.byte	0x04, 0x17
        /*000a*/ 	.short	(.L_3293 - .L_3292)
.L_3292:
        /*000c*/ 	.word	0x00000000
        /*0010*/ 	.short	0x0005
        /*0012*/ 	.short	0x0028
        /*0014*/ 	.byte	0x00, 0xf0, 0x05, 0x00


	//----- nvinfo : EIATTR_KPARAM_INFO
	.align		4
.L_3293:
        /*0018*/ 	.byte	0x04, 0x17
        /*001a*/ 	.short	(.L_3295 - .L_3294)
.L_3294:
        /*001c*/ 	.word	0x00000000
        /*0020*/ 	.short	0x0004
        /*0022*/ 	.short	0x0020
        /*0024*/ 	.byte	0x00, 0xf0, 0x21, 0x00


	//----- nvinfo : EIATTR_KPARAM_INFO
	.align		4
.L_3295:
        /*0028*/ 	.byte	0x04, 0x17
        /*002a*/ 	.short	(.L_3297 - .L_3296)
.L_3296:
        /*002c*/ 	.word	0x00000000
        /*0030*/ 	.short	0x0003
        /*0032*/ 	.short	0x0018
        /*0034*/ 	.byte	0x00, 0xf0, 0x21, 0x00


	//----- nvinfo : EIATTR_KPARAM_INFO
	.align		4
.L_3297:
        /*0038*/ 	.byte	0x04, 0x17
        /*003a*/ 	.short	(.L_3299 - .L_3298)
.L_3298:
        /*003c*/ 	.word	0x00000000
        /*0040*/ 	.short	0x0002
        /*0042*/ 	.short	0x0010
        /*0044*/ 	.byte	0x00, 0xf0, 0x21, 0x00


	//----- nvinfo : EIATTR_KPARAM_INFO
	.align		4
.L_3299:
        /*0048*/ 	.byte	0x04, 0x17
        /*004a*/ 	.short	(.L_3301 - .L_3300)
.L_3300:
        /*004c*/ 	.word	0x00000000
        /*0050*/ 	.short	0x0001
        /*0052*/ 	.short	0x0008
        /*0054*/ 	.byte	0x00, 0xf0, 0x21, 0x00


	//----- nvinfo : EIATTR_KPARAM_INFO
	.align		4
.L_3301:
        /*0058*/ 	.byte	0x04, 0x17
        /*005a*/ 	.short	(.L_3303 - .L_3302)
.L_3302:
        /*005c*/ 	.word	0x00000000
        /*0060*/ 	.short	0x0000
        /*0062*/ 	.short	0x0000
        /*0064*/ 	.byte	0x00, 0xf0, 0x21, 0x00


	//----- nvinfo : EIATTR_SPARSE_MMA_MASK
	.align		4
.L_3303:
        /*0068*/ 	.byte	0x03, 0x50
        /*006a*/ 	.short	0x0000


	//----- nvinfo : EIATTR_MAXREG_COUNT
	.align		4
        /*006c*/ 	.byte	0x03, 0x1b
        /*006e*/ 	.short	0x00ff


	//----- nvinfo : EIATTR_MERCURY_ISA_VERSION
	.align		4
        /*0070*/ 	.byte	0x03, 0x5f
        /*0072*/ 	.short	0x0101


	//----- nvinfo : EIATTR_EXIT_INSTR_OFFSETS
	.align		4
        /*0074*/ 	.byte	0x04, 0x1c
        /*0076*/ 	.short	(.L_3305 - .L_3304)


	//   ....[0]....
.L_3304:
        /*0078*/ 	.word	0x00000080


	//   ....[1]....
        /*007c*/ 	.word	0x00000120


	//   ....[2]....
        /*0080*/ 	.word	0x000008c0


	//----- nvinfo : EIATTR_CRS_STACK_SIZE
	.align		4
.L_3305:
        /*0084*/ 	.byte	0x04, 0x1e
        /*0086*/ 	.short	(.L_3307 - .L_3306)
.L_3306:
        /*0088*/ 	.word	0x00000000


	//----- nvinfo : EIATTR_CBANK_PARAM_SIZE
	.align		4
.L_3307:
        /*008c*/ 	.byte	0x03, 0x19
        /*008e*/ 	.short	0x0029


	//----- nvinfo : EIATTR_PARAM_CBANK
	.align		4
        /*0090*/ 	.byte	0x04, 0x0a
        /*0092*/ 	.short	(.L_3309 - .L_3308)
	.align		4
.L_3308:
        /*0094*/ 	.word	index@(.nv.constant0._ZN2at6native55_GLOBAL__N__0955718d_22_SparseCsrTensorMath_cu_868dd54534reduce_sparse_csr_dim1_cuda_kernelIfiNS1_14ReductionAddOpIfEEfEEvPT2_PKT_PKT0_SC_lT1_)
        /*0098*/ 	.short	0x0210
        /*009a*/ 	.short	0x0029


	//----- nvinfo : EIATTR_SW_WAR
	.align		4
.L_3309:
        /*009c*/ 	.byte	0x04, 0x36
        /*009e*/ 	.short	(.L_3311 - .L_3310)
.L_3310:
        /*00a0*/ 	.word	0x00000008
.L_3311:


//--------------------- .nv.info._ZN2at6native55_GLOBAL__N__0955718d_22_SparseCsrTensorMath_cu_868dd54534reduce_sparse_csr_dim0_cuda_kernelIflNS1_14ReductionAddOpIfEEfEEvPT2_PKT0_lPKT_S9_lT1_ --------------------------
	.section	.nv.info._ZN2at6native55_GLOBAL__N__0955718d_22_SparseCsrTensorMath_cu_868dd54534reduce_sparse_csr_dim0_cuda_kernelIflNS1_14ReductionAddOpIfEEfEEvPT2_PKT0_lPKT_S9_lT1_,"",@"SHT_CUDA_INFO"
	.sectionflags	@""
	.align	4


	//----- nvinfo : EIATTR_CUDA_API_VERSION
	.align		4
        /*0000*/ 	.byte	0x04, 0x37
        /*0002*/ 	.short	(.L_3313 - .L_3312)
.L_3312:
        /*0004*/ 	.word	0x00000082


	//----- nvinfo : EIATTR_KPARAM_INFO
	.align		4
.L_3313:
        /*0008*/ 	.byte	0x04, 0x17
        /*000a*/ 	.short	(.L_3315 - .L_3314)
.L_3314:
        /*000c*/ 	.word	0x00000000
        /*0010*/ 	.short	0x0006
        /*0012*/ 	.short	0x0030
        /*0014*/ 	.byte	0x00, 0xf0, 0x05, 0x00


	//----- nvinfo : EIATTR_KPARAM_INFO
	.align		4
.L_3315:
        /*0018*/ 	.byte	0x04, 0x17
        /*001a*/ 	.short	(.L_3317 - .L_3316)
.L_3316:
        /*001c*/ 	.word	0x00000000
        /*0020*/ 	.short	0x0005
        /*0022*/ 	.short	0x0028
        /*0024*/ 	.byte	0x00, 0xf0, 0x21, 0x00


	//----- nvinfo : EIATTR_KPARAM_INFO
	.align		4
.L_3317:
        /*0028*/ 	.byte	0x04, 0x17
        /*002a*/ 	.short	(.L_3319 - .L_3318)
.L_3318:
        /*002c*/ 	.word	0x00000000
        /*0030*/ 	.short	0x0004
        /*0032*/ 	.short	0x0020
        /*0034*/ 	.byte	0x00, 0xf0, 0x21, 0x00


	//----- nvinfo : EIATTR_KPARAM_INFO
	.align		4
.L_3319:
        /*0038*/ 	.byte	0x04, 0x17
        /*003a*/ 	.short	(.L_3321 - .L_3320)
.L_3320:
        /*003c*/ 	.word	0x00000000
        /*0040*/ 	.short	0x0003
        /*0042*/ 	.short	0x0018
        /*0044*/ 	.byte	0x00, 0xf0, 0x21, 0x00


	//----- nvinfo : EIATTR_KPARAM_INFO
	.align		4
.L_3321:
        /*0048*/ 	.byte	0x04, 0x17
        /*004a*/ 	.short	(.L_3323 - .L_3322)
.L_3322:
        /*004c*/ 	.word	0x00000000
        /*0050*/ 	.short	0x0002
        /*0052*/ 	.short	0x0010
        /*0054*/ 	.byte	0x00, 0xf0, 0x21, 0x00


	//----- nvinfo : EIATTR_KPARAM_INFO
	.align		4
.L_3323:
        /*0058*/ 	.byte	0x04, 0x17
        /*005a*/ 	.short	(.L_3325 - .L_3324)
.L_3324:
        /*005c*/ 	.word	0x00000000
        /*0060*/ 	.short	0x0001
        /*0062*/ 	.short	0x0008
        /*0064*/ 	.byte	0x00, 0xf0, 0x21, 0x00


	//----- nvinfo : EIATTR_KPARAM_INFO
	.align		4
.L_3325:
        /*0068*/ 	.byte	0x04, 0x17
        /*006a*/ 	.short	(.L_3327 - .L_3326)
.L_3326:
        /*006c*/ 	.word	0x00000000
        /*0070*/ 	.short	0x0000
        /*0072*/ 	.short	0x0000
        /*0074*/ 	.byte	0x00, 0xf0, 0x21, 0x00


	//----- nvinfo : EIATTR_SPARSE_MMA_MASK
	.align		4
.L_3327:
        /*0078*/ 	.byte	0x03, 0x50
        /*007a*/ 	.short	0x0000


	//----- nvinfo : EIATTR_MAXREG_COUNT
	.align		4
        /*007c*/ 	.byte	0x03, 0x1b
        /*007e*/ 	.short	0x00ff


	//----- nvinfo : EIATTR_MERCURY_ISA_VERSION
	.align		4
        /*0080*/ 	.byte	0x03, 0x5f
        /*0082*/ 	.short	0x0101


	//----- nvinfo : EIATTR_EXIT_INSTR_OFFSETS
	.align		4
        /*0084*/ 	.byte	0x04, 0x1c
        /*0086*/ 	.short	(.L_3329 - .L_3328)


	//   ....[0]....
.L_3328:
        /*0088*/ 	.word	0x00000080


	//   ....[1]....
        /*008c*/ 	.word	0x00000690


	//----- nvinfo : EIATTR_CBANK_PARAM_SIZE
	.align		4
.L_3329:
        /*0090*/ 	.byte	0x03, 0x19
        /*0092*/ 	.short	0x0031


	//----- nvinfo : EIATTR_PARAM_CBANK
	.align		4
        /*0094*/ 	.byte	0x04, 0x0a
        /*0096*/ 	.short	(.L_3331 - .L_3330)
	.align		4
.L_3330:
        /*0098*/ 	.word	index@(.nv.constant0._ZN2at6native55_GLOBAL__N__0955718d_22_SparseCsrTensorMath_cu_868dd54534reduce_sparse_csr_dim0_cuda_kernelIflNS1_14ReductionAddOpIfEEfEEvPT2_PKT0_lPKT_S9_lT1_)
        /*009c*/ 	.short	0x0210
        /*009e*/ 	.short	0x0031


	//----- nvinfo : EIATTR_SW_WAR
	.align		4
.L_3331:
        /*00a0*/ 	.byte	0x04, 0x36
        /*00a2*/ 	.short	(.L_3333 - .L_3332)
.L_3332:
        /*00a4*/ 	.word	0x00000008
.L_3333:


//--------------------- .nv.info._ZN2at6native55_GLOBAL__N__0955718d_22_SparseCsrTensorMath_cu_868dd54534reduce_sparse_csr_dim0_cuda_kernelIfiNS1_14ReductionAddOpIfEEfEEvPT2_PKT0_lPKT_S9_lT1_ --------------------------
	.section	.nv.info._ZN2at6native55_GLOBAL__N__0955718d_22_SparseCsrTensorMath_cu_868dd54534reduce_sparse_csr_dim0_cuda_kernelIfiNS1_14ReductionAddOpIfEEfEEvPT2_PKT0_lPKT_S9_lT1_,"",@"SHT_CUDA_INFO"
	.sectionflags	@""
	.align	4


	//----- nvinfo : EIATTR_CUDA_API_VERSION
	.align		4
        /*0000*/ 	.byte	0x04, 0x37
        /*0002*/ 	.short	(.L_3335 - .L_3334)
.L_3334:
        /*0004*/ 	.word	0x00000082


	//----- nvinfo : EIATTR_KPARAM_INFO
	.align		4
.L_3335:
        /*0008*/ 	.byte	0x04, 0x17
        /*000a*/ 	.short	(.L_3337 - .L_3336)
.L_3336:
        /*000c*/ 	.word	0x00000000
        /*0010*/ 	.short	0x0006
        /*0012*/ 	.short	0x0030
        /*0014*/ 	.byte	0x00, 0xf0, 0x05, 0x00


	//----- nvinfo : EIATTR_KPARAM_INFO
	.align		4
.L_3337:
        /*0018*/ 	.byte	0x04, 0x17
        /*001a*/ 	.short	(.L_3339 - .L_3338)
.L_3338:
        /*001c*/ 	.word	0x00000000
        /*0020*/ 	.short	0x0005
        /*0022*/ 	.short	0x0028
        /*0024*/ 	.byte	0x00, 0xf0, 0x21, 0x00


	//----- nvinfo : EIATTR_KPARAM_INFO
	.align		4
.L_3339:
        /*0028*/ 	.byte	0x04, 0x17
        /*002a*/ 	.short	(.L_3341 - .L_3340)
.L_3340:
        /*002c*/ 	.word	0x00000000
        /*0030*/ 	.short	0x0004
        /*0032*/ 	.short	0x0020
        /*0034*/ 	.byte	0x00, 0xf0, 0x21, 0x00


	//----- nvinfo : EIATTR_KPARAM_INFO
	.align		4
.L_3341:
        /*0038*/ 	.byte	0x04, 0x17
        /*003a*/ 	.short	(.L_3343 - .L_3342)
.L_3342:
        /*003c*/ 	.word	0x00000000
        /*0040*/ 	.short	0x0003
        /*0042*/ 	.short	0x0018
        /*0044*/ 	.byte	0x00, 0xf0, 0x21, 0x00


	//----- nvinfo : EIATTR_KPARAM_INFO
	.align		4
.L_3343:
        /*0048*/ 	.byte	0x04, 0x17
        /*004a*/ 	.short	(.L_3345 - .L_3344)
.L_3344:
        /*004c*/ 	.word	0x00000000
        /*0050*/ 	.short	0x0002
        /*0052*/ 	.short	0x0010
        /*0054*/ 	.byte	0x00, 0xf0, 0x21, 0x00


	//----- nvinfo : EIATTR_KPARAM_INFO
	.align		4
.L_3345:
        /*0058*/ 	.byte	0x04, 0x17
        /*005a*/ 	.short	(.L_3347 - .L_3346)
.L_3346:
        /*005c*/ 	.word	0x00000000
        /*0060*/ 	.short	0x0001
        /*0062*/ 	.short	0x0008
        /*0064*/ 	.byte	0x00, 0xf0, 0x21, 0x00


	//----- nvinfo : EIATTR_KPARAM_INFO
	.align		4
.L_3347:
        /*0068*/ 	.byte	0x04, 0x17
        /*006a*/ 	.short	(.L_3349 - .L_3348)
.L_3348:
        /*006c*/ 	.word	0x00000000
        /*0070*/ 	.short	0x0000
        /*0072*/ 	.short	0x0000
        /*0074*/ 	.byte	0x00, 0xf0, 0x21, 0x00


	//----- nvinfo : EIATTR_SPARSE_MMA_MASK
	.align		4
.L_3349:
        /*0078*/ 	.byte	0x03, 0x50
        /*007a*/ 	.short	0x0000


	//----- nvinfo : EIATTR_MAXREG_COUNT
	.align		4
        /*007c*/ 	.byte	0x03, 0x1b
        /*007e*/ 	.short	0x00ff


	//----- nvinfo : EIATTR_MERCURY_ISA_VERSION
	.align		4
        /*0080*/ 	.byte	0x03, 0x5f
        /*0082*/ 	.short	0x0101


	//----- nvinfo : EIATTR_EXIT_INSTR_OFFSETS
	.align		4
        /*0084*/ 	.byte	0x04, 0x1c
        /*0086*/ 	.short	(.L_3351 - .L_3350)


	//   ....[0]....
.L_3350:
        /*0088*/ 	.word	0x00000080


	//   ....[1]....
        /*008c*/ 	.word	0x00000680


	//----- nvinfo : EIATTR_CBANK_PARAM_SIZE
	.align		4
.L_3351:
        /*0090*/ 	.byte	0x03, 0x19
        /*0092*/ 	.short	0x0031


	//----- nvinfo : EIATTR_PARAM_CBANK
	.align		4
        /*0094*/ 	.byte	0x04, 0x0a
        /*0096*/ 	.short	(.L_3353 - .L_3352)
	.align		4
.L_3352:
        /*0098*/ 	.word	index@(.nv.constant0._ZN2at6native55_GLOBAL__N__0955718d_22_SparseCsrTensorMath_cu_868dd54534reduce_sparse_csr_dim0_cuda_kernelIfiNS1_14ReductionAddOpIfEEfEEvPT2_PKT0_lPKT_S9_lT1_)
        /*009c*/ 	.short	0x0210
        /*009e*/ 	.short	0x0031


	//----- nvinfo : EIATTR_SW_WAR
	.align		4
.L_3353:
        /*00a0*/ 	.byte	0x04, 0x36
        /*00a2*/ 	.short	(.L_3355 - .L_3354)
.L_3354:
        /*00a4*/ 	.word	0x00000008
.L_3355:


//--------------------- .nv.info._ZN2at6native55_GLOBAL__N__0955718d_22_SparseCsrTensorMath_cu_868dd54534reduce_sparse_csr_dim1_cuda_kernelIdlNS1_14ReductionAddOpIdEEdEEvPT2_PKT_PKT0_SC_lT1_ --------------------------
	.section	.nv.info._ZN2at6native55_GLOBAL__N__0955718d_22_SparseCsrTensorMath_cu_868dd54534reduce_sparse_csr_dim1_cuda_kernelIdlNS1_14ReductionAddOpIdEEdEEvPT2_PKT_PKT0_SC_lT1_,"",@"SHT_CUDA_INFO"
	.sectionflags	@""
	.align	4


	//----- nvinfo : EIATTR_CUDA_API_VERSION
	.align		4
        /*0000*/ 	.byte	0x04, 0x37
        /*0002*/ 	.short	(.L_3357 - .L_3356)
.L_3356:
        /*0004*/ 	.word	0x00000082


	//----- nvinfo : EIATTR_KPARAM_INFO
	.align		4
.L_3357:
        /*0008*/ 	.byte	0x04, 0x17
        /*000a*/ 	.short	(.L_3359 - .L_3358)
.L_3358:
        /*000c*/ 	.word	0x00000000
        /*0010*/ 	.short	0x0005
        /*0012*/ 	.short	0x0028
        /*0014*/ 	.byte	0x00, 0xf0, 0x05, 0x00


	//----- nvinfo : EIATTR_KPARAM_INFO
	.align		4
.L_3359:
        /*0018*/ 	.byte	0x04, 0x17
        /*001a*/ 	.short	(.L_3361 - .L_3360)
.L_3360:
        /*001c*/ 	.word	0x00000000
        /*0020*/ 	.short	0x0004
        /*0022*/ 	.short	0x0020
        /*0024*/ 	.byte	0x00, 0xf0, 0x21, 0x00


	//----- nvinfo : EIATTR_KPARAM_INFO
	.align		4
.L_3361:
        /*0028*/ 	.byte	0x04, 0x17
        /*002a*/ 	.short	(.L_3363 - .L_3362)
.L_3362:
        /*002c*/ 	.word	0x00000000
        /*0030*/ 	.short	0x0003
        /*0032*/ 	.short	0x0018
        /*0034*/ 	.byte	0x00, 0xf0, 0x21, 0x00


	//----- nvinfo : EIATTR_KPARAM_INFO
	.align		4
.L_3363:
        /*0038*/ 	.byte	0x04, 0x17
        /*003a*/ 	.short	(.L_3365 - .L_3364)
.L_3364:
        /*003c*/ 	.word	0x00000000
        /*0040*/ 	.short	0x0002
        /*0042*/ 	.short	0x0010
        /*0044*/ 	.byte	0x00, 0xf0, 0x21, 0x00


	//----- nvinfo : EIATTR_KPARAM_INFO
	.align		4
.L_3365:
        /*0048*/ 	.byte	0x04, 0x17
        /*004a*/ 	.short	(.L_3367 - .L_3366)
.L_3366:
        /*004c*/ 	.word	0x00000000
        /*0050*/ 	.short	0x0001
        /*0052*/ 	.short	0x0008
        /*0054*/ 	.byte	0x00, 0xf0, 0x21, 0x00


	//----- nvinfo : EIATTR_KPARAM_INFO
	.align		4
.L_3367:
        /*0058*/ 	.byte	0x04, 0x17
        /*005a*/ 	.short	(.L_3369 - .L_3368)
.L_3368:
        /*005c*/ 	.word	0x00000000
        /*0060*/ 	.short	0x0000
        /*0062*/ 	.short	0x0000
        /*0064*/ 	.byte	0x00, 0xf0, 0x21, 0x00


	//----- nvinfo : EIATTR_SPARSE_MMA_MASK
	.align		4
.L_3369:
        /*0068*/ 	.byte	0x03, 0x50
        /*006a*/ 	.short	0x0000


	//----- nvinfo : EIATTR_MAXREG_COUNT
	.align		4
        /*006c*/ 	.byte	0x03, 0x1b
        /*006e*/ 	.short	0x00ff


	//----- nvinfo : EIATTR_MERCURY_ISA_VERSION
	.align		4
        /*0070*/ 	.byte	0x03, 0x5f
        /*0072*/ 	.short	0x0101


	//----- nvinfo : EIATTR_EXIT_INSTR_OFFSETS
	.align		4
        /*0074*/ 	.byte	0x04, 0x1c
        /*0076*/ 	.short	(.L_3371 - .L_3370)


	//   ....[0]....
.L_3370:
        /*0078*/ 	.word	0x00000080


	//   ....[1]....
        /*007c*/ 	.word	0x00000130


	//   ....[2]....
        /*0080*/ 	.word	0x00000a60


	//----- nvinfo : EIATTR_CRS_STACK_SIZE
	.align		4
.L_3371:
        /*0084*/ 	.byte	0x04, 0x1e
        /*0086*/ 	.short	(.L_3373 - .L_3372)
.L_3372:
        /*0088*/ 	.word	0x00000000


	//----- nvinfo : EIATTR_CBANK_PARAM_SIZE
	.align		4
.L_3373:
        /*008c*/ 	.byte	0x03, 0x19
        /*008e*/ 	.short	0x0029


	//----- nvinfo : EIATTR_PARAM_CBANK
	.align		4
        /*0090*/ 	.byte	0x04, 0x0a
        /*0092*/ 	.short	(.L_3375 - .L_3374)
	.align		4
.L_3374:
        /*0094*/ 	.word	index@(.nv.constant0._ZN2at6native55_GLOBAL__N__0955718d_22_SparseCsrTensorMath_cu_868dd54534reduce_sparse_csr_dim1_cuda_kernelIdlNS1_14ReductionAddOpIdEEdEEvPT2_PKT_PKT0_SC_lT1_)
        /*0098*/ 	.short	0x0210
        /*009a*/ 	.short	0x0029


	//----- nvinfo : EIATTR_SW_WAR
	.align		4
.L_3375:
        /*009c*/ 	.byte	0x04, 0x36
        /*009e*/ 	.short	(.L_3377 - .L_3376)
.L_3376:
        /*00a0*/ 	.word	0x00000008
.L_3377:


//--------------------- .nv.info._ZN2at6native55_GLOBAL__N__0955718d_22_SparseCsrTensorMath_cu_868dd54534reduce_sparse_csr_dim1_cuda_kernelIdiNS1_14ReductionAddOpIdEEdEEvPT2_PKT_PKT0_SC_lT1_ --------------------------
	.section	.nv.info._ZN2at6native55_GLOBAL__N__0955718d_22_SparseCsrTensorMath_cu_868dd54534reduce_sparse_csr_dim1_cuda_kernelIdiNS1_14ReductionAddOpIdEEdEEvPT2_PKT_PKT0_SC_lT1_,"",@"SHT_CUDA_INFO"
	.sectionflags	@""
	.align	4


	//----- nvinfo : EIATTR_CUDA_API_VERSION
	.align		4
        /*0000*/ 	.byte	0x04, 0x37
        /*0002*/ 	.short	(.L_3379 - .L_3378)
.L_3378:
        /*0004*/ 	.word	0x00000082


	//----- nvinfo : EIATTR_KPARAM_INFO
	.align		4
.L_3379:
        /*0008*/ 	.byte	0x04, 0x17
        /*000a*/ 	.short	(.L_3381 - .L_3380)
.L_3380:
        /*000c*/ 	.word	0x00000000
        /*0010*/ 	.short	0x0005
        /*0012*/ 	.short	0x0028
        /*0014*/ 	.byte	0x00, 0xf0, 0x05, 0x00


	//----- nvinfo : EIATTR_KPARAM_INFO
	.align		4
.L_3381:
        /*0018*/ 	.byte	0x04, 0x17
        /*001a*/ 	.short	(.L_3383 - .L_3382)
.L_3382:
        /*001c*/ 	.word	0x00000000
        /*0020*/ 	.short	0x0004
        /*0022*/ 	.short	0x0020
        /*0024*/ 	.byte	0x00, 0xf0, 0x21, 0x00


	//----- nvinfo : EIATTR_KPARAM_INFO
	.align		4
.L_3383:
        /*0028*/ 	.byte	0x04, 0x17
        /*002a*/ 	.short	(.L_3385 - .L_3384)
.L_3384:
        /*002c*/ 	.word	0x00000000
        /*0030*/ 	.short	0x0003
        /*0032*/ 	.short	0x0018
        /*0034*/ 	.byte	0x00, 0xf0, 0x21, 0x00


	//----- nvinfo : EIATTR_KPARAM_INFO
	.align		4
.L_3385:
        /*0038*/ 	.byte	0x04, 0x17
        /*003a*/ 	.short	(.L_3387 - .L_3386)
.L_3386:
        /*003c*/ 	.word	0x00000000
        /*0040*/ 	.short	0x0002
        /*0042*/ 	.short	0x0010
        /*0044*/ 	.byte	0x00, 0xf0, 0x21, 0x00


	//----- nvinfo : EIATTR_KPARAM_INFO
	.align		4
.L_3387:
        /*0048*/ 	.byte	0x04, 0x17
        /*004a*/ 	.short	(.L_3389 - .L_3388)
.L_3388:
        /*004c*/ 	.word	0x00000000
        /*0050*/ 	.short	0x0001
        /*0052*/ 	.short	0x0008
        /*0054*/ 	.byte	0x00, 0xf0, 0x21, 0x00


	//----- nvinfo : EIATTR_KPARAM_INFO
	.align		4
.L_3389:
        /*0058*/ 	.byte	0x04, 0x17
        /*005a*/ 	.short	(.L_3391 - .L_3390)
.L_3390:
        /*005c*/ 	.word	0x00000000
        /*0060*/ 	.short	0x0000
        /*0062*/ 	.short	0x0000
        /*0064*/ 	.byte	0x00, 0xf0, 0x21, 0x00


	//----- nvinfo : EIATTR_SPARSE_MMA_MASK
	.align		4
.L_3391:
        /*0068*/ 	.byte	0x03, 0x50
        /*006a*/ 	.short	0x0000


	//----- nvinfo : EIATTR_MAXREG_COUNT
	.align		4
        /*006c*/ 	.byte	0x03, 0x1b
        /*006e*/ 	.short	0x00ff


	//----- nvinfo : EIATTR_MERCURY_ISA_VERSION
	.align		4
        /*0070*/ 	.byte	0x03, 0x5f
        /*0072*/ 	.short	0x0101


	//----- nvinfo : EIATTR_EXIT_INSTR_OFFSETS
	.align		4
        /*0074*/ 	.byte	0x04, 0x1c
        /*0076*/ 	.short	(.L_3393 - .L_3392)


	//   ....[0]....
.L_3392:
        /*0078*/ 	.word	0x00000080


	//   ....[1]....
        /*007c*/ 	.word	0x00000120


	//   ....[2]....
        /*0080*/ 	.word	0x000008f0


	//----- nvinfo : EIATTR_CRS_STACK_SIZE
	.align		4
.L_3393:
        /*0084*/ 	.byte	0x04, 0x1e
        /*0086*/ 	.short	(.L_3395 - .L_3394)
.L_3394:
        /*0088*/ 	.word	0x00000000


	//----- nvinfo : EIATTR_CBANK_PARAM_SIZE
	.align		4
.L_3395:
        /*008c*/ 	.byte	0x03, 0x19
        /*008e*/ 	.short	0x0029


	//----- nvinfo : EIATTR_PARAM_CBANK
	.align		4
        /*0090*/ 	.byte	0x04, 0x0a
        /*0092*/ 	.short	(.L_3397 - .L_3396)
	.align		4
.L_3396:
        /*0094*/ 	.word	index@(.nv.constant0._ZN2at6native55_GLOBAL__N__0955718d_22_SparseCsrTensorMath_cu_868dd54534reduce_sparse_csr_dim1_cuda_kernelIdiNS1_14ReductionAddOpIdEEdEEvPT2_PKT_PKT0_SC_lT1_)
        /*0098*/ 	.short	0x0210
        /*009a*/ 	.short	0x0029


	//----- nvinfo : EIATTR_SW_WAR
	.align		4
.L_3397:
        /*009c*/ 	.byte	0x04, 0x36
        /*009e*/ 	.short	(.L_3399 - .L_3398)
.L_3398:
        /*00a0*/ 	.word	0x00000008
.L_3399:


//--------------------- .nv.info._ZN2at6native55_GLOBAL__N__0955718d_22_SparseCsrTensorMath_cu_868dd54534reduce_sparse_csr_dim0_cuda_kernelIdlNS1_14ReductionAddOpIdEEdEEvPT2_PKT0_lPKT_S9_lT1_ --------------------------
	.section	.nv.info._ZN2at6native55_GLOBAL__N__0955718d_22_SparseCsrTensorMath_cu_868dd54534reduce_sparse_csr_dim0_cuda_kernelIdlNS1_14ReductionAddOpIdEEdEEvPT2_PKT0_lPKT_S9_lT1_,"",@"SHT_CUDA_INFO"
	.sectionflags	@""
	.align	4


	//----- nvinfo : EIATTR_CUDA_API_VERSION
	.align		4
        /*0000*/ 	.byte	0x04, 0x37
        /*0002*/ 	.short	(.L_3401 - .L_3400)
.L_3400:
        /*0004*/ 	.word	0x00000082


	//----- nvinfo : EIATTR_KPARAM_INFO
	.align		4
.L_3401:
        /*0008*/ 	.byte	0x04, 0x17
        /*000a*/ 	.short	(.L_3403 - .L_3402)
.L_3402:
        /*000c*/ 	.word	0x00000000
        /*0010*/ 	.short	0x0006
        /*0012*/ 	.short	0x0030
        /*0014*/ 	.byte	0x00, 0xf0, 0x05, 0x00


	//----- nvinfo : EIATTR_KPARAM_INFO
	.align		4
.L_3403:
        /*0018*/ 	.byte	0x04, 0x17
        /*001a*/ 	.short	(.L_3405 - .L_3404)
.L_3404:
        /*001c*/ 	.word	0x00000000
        /*0020*/ 	.short	0x0005
        /*0022*/ 	.short	0x0028
        /*0024*/ 	.byte	0x00, 0xf0, 0x21, 0x00


	//----- nvinfo : EIATTR_KPARAM_INFO
	.align		4
.L_3405:
        /*0028*/ 	.byte	0x04, 0x17
        /*002a*/ 	.short	(.L_3407 - .L_3406)
.L_3406:
        /*002c*/ 	.word	0x00000000
        /*0030*/ 	.short	0x0004
        /*0032*/ 	.short	0x0020
        /*0034*/ 	.byte	0x00, 0xf0, 0x21, 0x00


	//----- nvinfo : EIATTR_KPARAM_INFO
	.align		4
.L_3407:
        /*0038*/ 	.byte	0x04, 0x17
        /*003a*/ 	.short	(.L_3409 - .L_3408)
.L_3408:
        /*003c*/ 	.word	0x00000000
        /*0040*/ 	.short	0x0003
        /*0042*/ 	.short	0x0018
        /*0044*/ 	.byte	0x00, 0xf0, 0x21, 0x00


	//----- nvinfo : EIATTR_KPARAM_INFO
	.align		4
.L_3409:
        /*0048*/ 	.byte	0x04, 0x17
        /*004a*/ 	.short	(.L_3411 - .L_3410)
.L_3410:
        /*004c*/ 	.word	0x00000000
        /*0050*/ 	.short	0x0002
        /*0052*/ 	.short	0x0010
        /*0054*/ 	.byte	0x00, 0xf0, 0x21, 0x00


	//----- nvinfo : EIATTR_KPARAM_INFO
	.align		4
.L_3411:
        /*0058*/ 	.byte	0x04, 0x17
        /*005a*/ 	.short	(.L_3413 - .L_3412)
.L_3412:
        /*005c*/ 	.word	0x00000000
        /*0060*/ 	.short	0x0001
        /*0062*/ 	.short	0x0008
        /*0064*/ 	.byte	0x00, 0xf0, 0x21, 0x00


	//----- nvinfo : EIATTR_KPARAM_INFO
	.align		4
.L_3413:
        /*0068*/ 	.byte	0x04, 0x17
        /*006a*/ 	.short	(.L_3415 - .L_3414)
.L_3414:
        /*006c*/ 	.word	0x00000000
        /*0070*/ 	.short	0x0000
        /*0072*/ 	.short	0x0000
        /*0074*/ 	.byte	0x00, 0xf0, 0x21, 0x00


	//----- nvinfo : EIATTR_SPARSE_MMA_MASK
	.align		4
.L_3415:
        /*0078*/ 	.byte	0x03, 0x50
        /*007a*/ 	.short	0x0000


	//----- nvinfo : EIATTR_MAXREG_COUNT
	.align		4
        /*007c*/ 	.byte	0x03, 0x1b
        /*007e*/ 	.short	0x00ff


	//----- nvinfo : EIATTR_MERCURY_ISA_VERSION
	.align		4
        /*0080*/ 	.byte	0x03, 0x5f
        /*0082*/ 	.short	0x0101


	//----- nvinfo : EIATTR_EXIT_INSTR_OFFSETS
	.align		4
        /*0084*/ 	.byte	0x04, 0x1c
        /*0086*/ 	.short	(.L_3417 - .L_3416)


	//   ....[0]....
.L_3416:
        /*0088*/ 	.word	0x00000080


	//   ....[1]....
        /*008c*/ 	.word	0x000006d0


	//----- nvinfo : EIATTR_CBANK_PARAM_SIZE
	.align		4
.L_3417:
        /*0090*/ 	.byte	0x03, 0x19
        /*0092*/ 	.short	0x0031


	//----- nvinfo : EIATTR_PARAM_CBANK
	.align		4
        /*0094*/ 	.byte	0x04, 0x0a
        /*0096*/ 	.short	(.L_3419 - .L_3418)
	.align		4
.L_3418:
        /*0098*/ 	.word	index@(.nv.constant0._ZN2at6native55_GLOBAL__N__0955718d_22_SparseCsrTensorMath_cu_868dd54534reduce_sparse_csr_dim0_cuda_kernelIdlNS1_14ReductionAddOpIdEEdEEvPT2_PKT0_lPKT_S9_lT1_)
        /*009c*/ 	.short	0x0210
        /*009e*/ 	.short	0x0031


	//----- nvinfo : EIATTR_SW_WAR
	.align		4
.L_3419:
        /*00a0*/ 	.byte	0x04, 0x36
        /*00a2*/ 	.short	(.L_3421 - .L_3420)
.L_3420:
        /*00a4*/ 	.word	0x00000008
.L_3421:


//--------------------- .nv.info._ZN2at6native55_GLOBAL__N__0955718d_22_SparseCsrTensorMath_cu_868dd54534reduce_sparse_csr_dim0_cuda_kernelIdiNS1_14ReductionAddOpIdEEdEEvPT2_PKT0_lPKT_S9_lT1_ --------------------------
	.section	.nv.info._ZN2at6native55_GLOBAL__N__0955718d_22_SparseCsrTensorMath_cu_868dd54534reduce_sparse_csr_dim0_cuda_kernelIdiNS1_14ReductionAddOpIdEEdEEvPT2_PKT0_lPKT_S9_lT1_,"",@"SHT_CUDA_INFO"
	.sectionflags	@""
	.align	4


	//----- nvinfo : EIATTR_CUDA_API_VERSION
	.align		4
        /*0000*/ 	.byte	0x04, 0x37
        /*0002*/ 	.short	(.L_3423 - .L_3422)
.L_3422:
        /*0004*/ 	.word	0x00000082


	//----- nvinfo : EIATTR_KPARAM_INFO
	.align		4
.L_3423:
        /*0008*/ 	.byte	0x04, 0x17
        /*000a*/ 	.short	(.L_3425 - .L_3424)
.L_3424:
        /*000c*/ 	.word	0x00000000
        /*0010*/ 	.short	0x0006
        /*0012*/ 	.short	0x0030
        /*0014*/ 	.byte	0x00, 0xf0, 0x05, 0x00


	//----- nvinfo : EIATTR_KPARAM_INFO
	.align		4
.L_3425:
        /*0018*/ 	.byte	0x04, 0x17
        /*001a*/ 	.short	(.L_3427 - .L_3426)
.L_3426:
        /*001c*/ 	.word	0x00000000
        /*0020*/ 	.short	0x0005
        /*0022*/ 	.short	0x0028
        /*0024*/ 	.byte	0x00, 0xf0, 0x21, 0x00


	//----- nvinfo : EIATTR_KPARAM_INFO
	.align		4
.L_3427:
        /*0028*/ 	.byte	0x04, 0x17
        /*002a*/ 	.short	(.L_3429 - .L_3428)
.L_3428:
        /*002c*/ 	.word	0x00000000
        /*0030*/ 	.short	0x0004
        /*0032*/ 	.short	0x0020
        /*0034*/ 	.byte	0x00, 0xf0, 0x21, 0x00


	//----- nvinfo : EIATTR_KPARAM_INFO
	.align		4
.L_3429:
        /*0038*/ 	.byte	0x04, 0x17
        /*003a*/ 	.short	(.L_3431 - .L_3430)
.L_3430:
        /*003c*/ 	.word	0x00000000
        /*0040*/ 	.short	0x0003
        /*0042*/ 	.short	0x0018
        /*0044*/ 	.byte	0x00, 0xf0, 0x21, 0x00


	//----- nvinfo : EIATTR_KPARAM_INFO
	.align		4
.L_3431:
        /*0048*/ 	.byte	0x04, 0x17
        /*004a*/ 	.short	(.L_3433 - .L_3432)
.L_3432:
        /*004c*/ 	.word	0x00000000
        /*0050*/ 	.short	0x0002
        /*0052*/ 	.short	0x0010
        /*0054*/ 	.byte	0x00, 0xf0, 0x21, 0x00


	//----- nvinfo : EIATTR_KPARAM_INFO
	.align		4
.L_3433:
        /*0058*/ 	.byte	0x04, 0x17
        /*005a*/ 	.short	(.L_3435 - .L_3434)
.L_3434:
        /*005c*/ 	.word	0x00000000
        /*0060*/ 	.short	0x0001
        /*0062*/ 	.short	0x0008
        /*0064*/ 	.byte	0x00, 0xf0, 0x21, 0x00


	//----- nvinfo : EIATTR_KPARAM_INFO
	.align		4
.L_3435:
        /*0068*/ 	.byte	0x04, 0x17
        /*006a*/ 	.short	(.L_3437 - .L_3436)
.L_3436:
        /*006c*/ 	.word	0x00000000
        /*0070*/ 	.short	0x0000
        /*0072*/ 	.short	0x0000
        /*0074*/ 	.byte	0x00, 0xf0, 0x21, 0x00


	//----- nvinfo : EIATTR_SPARSE_MMA_MASK
	.align		4
.L_3437:
        /*0078*/ 	.byte	0x03, 0x50
        /*007a*/ 	.short	0x0000


	//----- nvinfo : EIATTR_MAXREG_COUNT
	.align		4
        /*007c*/ 	.byte	0x03, 0x1b
        /*007e*/ 	.short	0x00ff


	//----- nvinfo : EIATTR_MERCURY_ISA_VERSION
	.align		4
        /*0080*/ 	.byte	0x03, 0x5f
        /*0082*/ 	.short	0x0101


	//----- nvinfo : EIATTR_EXIT_INSTR_OFFSETS
	.align		4
        /*0084*/ 	.byte	0x04, 0x1c
        /*0086*/ 	.short	(.L_3439 - .L_3438)


	//   ....[0]....
.L_3438:
        /*0088*/ 	.word	0x00000080


	//   ....[1]....
        /*008c*/ 	.word	0x00000630


	//----- nvinfo : EIATTR_CBANK_PARAM_SIZE
	.align		4
.L_3439:
        /*0090*/ 	.byte	0x03, 0x19
        /*0092*/ 	.short	0x0031


	//----- nvinfo : EIATTR_PARAM_CBANK
	.align		4
        /*0094*/ 	.byte	0x04, 0x0a
        /*0096*/ 	.short	(.L_3441 - .L_3440)
	.align		4
.L_3440:
        /*0098*/ 	.word	index@(.nv.constant0._ZN2at6native55_GLOBAL__N__0955718d_22_SparseCsrTensorMath_cu_868dd54534reduce_sparse_csr_dim0_cuda_kernelIdiNS1_14ReductionAddOpIdEEdEEvPT2_PKT0_lPKT_S9_lT1_)
        /*009c*/ 	.short	0x0210
        /*009e*/ 	.short	0x0031


	//----- nvinfo : EIATTR_SW_WAR
	.align		4
.L_3441:
        /*00a0*/ 	.byte	0x04, 0x36
        /*00a2*/ 	.short	(.L_3443 - .L_3442)
.L_3442:
        /*00a4*/ 	.word	0x00000008
.L_3443:


//--------------------- .nv.info._ZN2at6native55_GLOBAL__N__0955718d_22_SparseCsrTensorMath_cu_868dd54534reduce_sparse_csr_dim1_cuda_kernelIslNS1_14ReductionAddOpIlEElEEvPT2_PKT_PKT0_SC_lT1_ --------------------------
	.section	.nv.info._ZN2at6native55_GLOBAL__N__0955718d_22_SparseCsrTensorMath_cu_868dd54534reduce_sparse_csr_dim1_cuda_kernelIslNS1_14ReductionAddOpIlEElEEvPT2_PKT_PKT0_SC_lT1_,"",@"SHT_CUDA_INFO"
	.sectionflags	@""
	.align	4


	//----- nvinfo : EIATTR_CUDA_API_VERSION
	.align		4
        /*0000*/ 	.byte	0x04, 0x37
        /*0002*/ 	.short	(.L_3445 - .L_3444)
.L_3444:
        /*0004*/ 	.word	0x00000082


	//----- nvinfo : EIATTR_KPARAM_INFO
	.align		4
.L_3445:
        /*0008*/ 	.byte	0x04, 0x17
        /*000a*/ 	.short	(.L_3447 - .L_3446)
.L_3446:
        /*000c*/ 	.word	0x00000000
        /*0010*/ 	.short	0x0005
        /*0012*/ 	.short	0x0028
        /*0014*/ 	.byte	0x00, 0xf0, 0x05, 0x00


	//----- nvinfo : EIATTR_KPARAM_INFO
	.align		4
.L_3447:
        /*0018*/ 	.byte	0x04, 0x17
        /*001a*/ 	.short	(.L_3449 - .L_3448)
.L_3448:
        /*001c*/ 	.word	0x00000000
        /*0020*/ 	.short	0x0004
        /*0022*/ 	.short	0x0020
        /*0024*/ 	.byte	0x00, 0xf0, 0x21, 0x00


	//----- nvinfo : EIATTR_KPARAM_INFO
	.align		4
.L_3449:
        /*0028*/ 	.byte	0x04, 0x17
        /*002a*/ 	.short	(.L_3451 - .L_3450)
.L_3450:
        /*002c*/ 	.word	0x00000000
        /*0030*/ 	.short	0x0003
        /*0032*/ 	.short	0x0018
        /*0034*/ 	.byte	0x00, 0xf0, 0x21, 0x00


	//----- nvinfo : EIATTR_KPARAM_INFO
	.align		4
.L_3451:
        /*0038*/ 	.byte	0x04, 0x17
        /*003a*/ 	.short	(.L_3453 - .L_3452)
.L_3452:
        /*003c*/ 	.word	0x00000000
        /*0040*/ 	.short	0x0002
        /*0042*/ 	.short	0x0010
        /*0044*/ 	.byte	0x00, 0xf0, 0x21, 0x00


	//----- nvinfo : EIATTR_KPARAM_INFO
	.align		4
.L_3453:
        /*0048*/ 	.byte	0x04, 0x17
        /*004a*/ 	.short	(.L_3455 - .L_3454)
.L_3454:
        /*004c*/ 	.word	0x00000000
        /*0050*/ 	.short	0x0001
        /*0052*/ 	.short	0x0008
        /*0054*/ 	.byte	0x00, 0xf0, 0x21, 0x00


	//----- nvinfo : EIATTR_KPARAM_INFO
	.align		4
.L_3455:
        /*0058*/ 	.byte	0x04, 0x17
        /*005a*/ 	.short	(.L_3457 - .L_3456)
.L_3456:
        /*005c*/ 	.word	0x00000000
        /*0060*/ 	.short	0x0000
        /*0062*/ 	.short	0x0000
        /*0064*/ 	.byte	0x00, 0xf0, 0x21, 0x00


	//----- nvinfo : EIATTR_SPARSE_MMA_MASK
	.align		4
.L_3457:
        /*0068*/ 	.byte	0x03, 0x50
        /*006a*/ 	.short	0x0000


	//----- nvinfo : EIATTR_MAXREG_COUNT
	.align		4
        /*006c*/ 	.byte	0x03, 0x1b
        /*006e*/ 	.short	0x00ff


	//----- nvinfo : EIATTR_MERCURY_ISA_VERSION
	.align		4
        /*0070*/ 	.byte	0x03, 0x5f
        /*0072*/ 	.short	0x0101


	//----- nvinfo : EIATTR_EXIT_INSTR_OFFSETS
	.align		4
        /*0074*/ 	.byte	0x04, 0x1c
        /*0076*/ 	.short	(.L_3459 - .L_3458)


	//   ....[0]....
.L_3458:
        /*0078*/ 	.word	0x00000080


	//   ....[1]....
        /*007c*/ 	.word	0x00000130


	//   ....[2]....
        /*0080*/ 	.word	0x00000620


	//----- nvinfo : EIATTR_CRS_STACK_SIZE
	.align		4
.L_3459:
        /*0084*/ 	.byte	0x04, 0x1e
        /*0086*/ 	.short	(.L_3461 - .L_3460)
.L_3460:
        /*0088*/ 	.word	0x00000000


	//----- nvinfo : EIATTR_CBANK_PARAM_SIZE
	.align		4
.L_3461:
        /*008c*/ 	.byte	0x03, 0x19
        /*008e*/ 	.short	0x0029


	//----- nvinfo : EIATTR_PARAM_CBANK
	.align		4
        /*0090*/ 	.byte	0x04, 0x0a
        /*0092*/ 	.short	(.L_3463 - .L_3462)
	.align		4
.L_3462:
        /*0094*/ 	.word	index@(.nv.constant0._ZN2at6native55_GLOBAL__N__0955718d_22_SparseCsrTensorMath_cu_868dd54534reduce_sparse_csr_dim1_cuda_kernelIslNS1_14ReductionAddOpIlEElEEvPT2_PKT_PKT0_SC_lT1_)
        /*0098*/ 	.short	0x0210
        /*009a*/ 	.short	0x0029


	//----- nvinfo : EIATTR_SW_WAR
	.align		4
.L_3463:
        /*009c*/ 	.byte	0x04, 0x36
        /*009e*/ 	.short	(.L_3465 - .L_3464)
.L_3464:
        /*00a0*/ 	.word	0x00000008
.L_3465:


//--------------------- .nv.info._ZN2at6native55_GLOBAL__N__0955718d_22_SparseCsrTensorMath_cu_868dd54534reduce_sparse_csr_dim1_cuda_kernelIsiNS1_14ReductionAddOpIlEElEEvPT2_PKT_PKT0_SC_lT1_ --------------------------
	.section	.nv.info._ZN2at6native55_GLOBAL__N__0955718d_22_SparseCsrTensorMath_cu_868dd54534reduce_sparse_csr_dim1_cuda_kernelIsiNS1_14ReductionAddOpIlEElEEvPT2_PKT_PKT0_SC_lT1_,"",@"SHT_CUDA_INFO"
	.sectionflags	@""
	.align	4


	//----- nvinfo : EIATTR_CUDA_API_VERSION
	.align		4
        /*0000*/ 	.byte	0x04, 0x37
        /*0002*/ 	.short	(.L_3467 - .L_3466)
.L_3466:
        /*0004*/ 	.word	0x00000082


	//----- nvinfo : EIATTR_KPARAM_INFO
	.align		4
.L_3467:
        /*0008*/ 	.byte	0x04, 0x17
        /*000a*/ 	.short	(.L_3469 - .L_3468)
.L_3468:
        /*000c*/ 	.word	0x00000000
        /*0010*/ 	.short	0x0005
        /*0012*/ 	.short	0x0028
        /*0014*/ 	.byte	0x00, 0xf0, 0x05, 0x00


	//----- nvinfo : EIATTR_KPARAM_INFO
	.align		4
.L_3469:
        /*0018*/ 	.byte	0x04, 0x17
        /*001a*/ 	.short	(.L_3471 - .L_3470)
.L_3470:
        /*001c*/ 	.word	0x00000000
        /*0020*/ 	.short	0x0004
        /*0022*/ 	.short	0x0020
        /*0024*/ 	.byte	0x00, 0xf0, 0x21, 0x00


	//----- nvinfo : EIATTR_KPARAM_INFO
	.align		4
.L_3471:
        /*0028*/ 	.byte	0x04, 0x17
        /*002a*/ 	.short	(.L_3473 - .L_3472)
.L_3472:
        /*002c*/ 	.word	0x00000000
        /*0030*/ 	.short	0x0003
        /*0032*/ 	.short	0x0018
        /*0034*/ 	.byte	0x00, 0xf0, 0x21, 0x00


	//----- nvinfo : EIATTR_KPARAM_INFO
	.align		4
.L_3473:
        /*0038*/ 	.byte	0x04, 0x17
        /*003a*/ 	.short	(.L_3475 - .L_3474)
.L_3474:
        /*003c*/ 	.word	0x00000000
        /*0040*/ 	.short	0x0002
        /*0042*/ 	.short	0x0010
        /*0044*/ 	.byte	0x00, 0xf0, 0x21, 0x00


	//----- nvinfo : EIATTR_KPARAM_INFO
	.align		4
.L_3475:
        /*0048*/ 	.byte	0x04, 0x17
        /*004a*/ 	.short	(.L_3477 - .L_3476)
.L_3476:
        /*004c*/ 	.word	0x00000000
        /*0050*/ 	.short	0x0001
        /*0052*/ 	.short	0x0008
        /*0054*/ 	.byte	0x00, 0xf0, 0x21, 0x00


	//----- nvinfo : EIATTR_KPARAM_INFO
	.align		4
.L_3477:
        /*0058*/ 	.byte	0x04, 0x17
        /*005a*/ 	.short	(.L_3479 - .L_3478)
.L_3478:
        /*005c*/ 	.word	0x00000000
        /*0060*/ 	.short	0x0000
        /*0062*/ 	.short	0x0000
        /*0064*/ 	.byte	0x00, 0xf0, 0x21, 0x00


	//----- nvinfo : EIATTR_SPARSE_MMA_MASK
	.align		4
.L_3479:
        /*0068*/ 	.byte	0x03, 0x50
        /*006a*/ 	.short	0x0000


	//----- nvinfo : EIATTR_MAXREG_COUNT
	.align		4
        /*006c*/ 	.byte	0x03, 0x1b
        /*006e*/ 	.short	0x00ff


	//----- nvinfo : EIATTR_MERCURY_ISA_VERSION
	.align		4
        /*0070*/ 	.byte	0x03, 0x5f
        /*0072*/ 	.short	0x0101


	//----- nvinfo : EIATTR_EXIT_INSTR_OFFSETS
	.align		4
        /*0074*/ 	.byte	0x04, 0x1c
        /*0076*/ 	.short	(.L_3481 - .L_3480)


	//   ....[0]....
.L_3480:
        /*0078*/ 	.word	0x00000080


	//   ....[1]....
        /*007c*/ 	.word	0x00000120


	//   ....[2]....
        /*0080*/ 	.word	0x00000b80


	//----- nvinfo : EIATTR_CRS_STACK_SIZE
	.align		4
.L_3481:
        /*0084*/ 	.byte	0x04, 0x1e
        /*0086*/ 	.short	(.L_3483 - .L_3482)
.L_3482:
        /*0088*/ 	.word	0x00000000


	//----- nvinfo : EIATTR_CBANK_PARAM_SIZE
	.align		4
.L_3483:
        /*008c*/ 	.byte	0x03, 0x19
        /*008e*/ 	.short	0x0029


	//----- nvinfo : EIATTR_PARAM_CBANK
	.align		4
        /*0090*/ 	.byte	0x04, 0x0a
        /*0092*/ 	.short	(.L_3485 - .L_3484)
	.align		4
.L_3484:
        /*0094*/ 	.word	index@(.nv.constant0._ZN2at6native55_GLOBAL__N__0955718d_22_SparseCsrTensorMath_cu_868dd54534reduce_sparse_csr_dim1_cuda_kernelIsiNS1_14ReductionAddOpIlEElEEvPT2_PKT_PKT0_SC_lT1_)
        /*0098*/ 	.short	0x0210
        /*009a*/ 	.short	0x0029


	//----- nvinfo : EIATTR_SW_WAR
	.align		4
.L_3485:
        /*009c*/ 	.byte	0x04, 0x36
        /*009e*/ 	.short	(.L_3487 - .L_3486)
.L_3486:
        /*00a0*/ 	.word	0x00000008
.L_3487:


//--------------------- .nv.info._ZN2at6native55_GLOBAL__N__0955718d_22_SparseCsrTensorMath_cu_868dd54534reduce_sparse_csr_dim0_cuda_kernelIslNS1_14ReductionAddOpIlEElEEvPT2_PKT0_lPKT_S9_lT1_ --------------------------
	.section	.nv.info._ZN2at6native55_GLOBAL__N__0955718d_22_SparseCsrTensorMath_cu_868dd54534reduce_sparse_csr_dim0_cuda_kernelIslNS1_14ReductionAddOpIlEElEEvPT2_PKT0_lPKT_S9_lT1_,"",@"SHT_CUDA_INFO"
	.sectionflags	@""
	.align	4


	//----- nvinfo : EIATTR_CUDA_API_VERSION
	.align		4
        /*0000*/ 	.byte	0x04, 0x37
        /*0002*/ 	.short	(.L_3489 - .L_3488)
.L_3488:
        /*0004*/ 	.word	0x00000082


	//----- nvinfo : EIATTR_KPARAM_INFO
	.align		4
.L_3489:
        /*0008*/ 	.byte	0x04, 0x17
        /*000a*/ 	.short	(.L_3491 - .L_3490)
.L_3490:
        /*000c*/ 	.word	0x00000000
        /*0010*/ 	.short	0x0006
        /*0012*/ 	.short	0x0030
        /*0014*/ 	.byte	0x00, 0xf0, 0x05, 0x00


	//----- nvinfo : EIATTR_KPARAM_INFO
	.align		4
.L_3491:
        /*0018*/ 	.byte	0x04, 0x17
        /*001a*/ 	.short	(.L_3493 - .L_3492)
.L_3492:
        /*001c*/ 	.word	0x00000000
        /*0020*/ 	.short	0x0005
        /*0022*/ 	.short	0x0028
        /*0024*/ 	.byte	0x00, 0xf0, 0x21, 0x00


	//----- nvinfo : EIATTR_KPARAM_INFO
	.align		4
.L_3493:
        /*0028*/ 	.byte	0x04, 0x17
        /*002a*/ 	.short	(.L_3495 - .L_3494)
.L_3494:
        /*002c*/ 	.word	0x00000000
        /*0030*/ 	.short	0x0004
        /*0032*/ 	.short	0x0020
        /*0034*/ 	.byte	0x00, 0xf0, 0x21, 0x00


	//----- nvinfo : EIATTR_KPARAM_INFO
	.align		4
.L_3495:
        /*0038*/ 	.byte	0x04, 0x17
        /*003a*/ 	.short	(.L_3497 - .L_3496)
.L_3496:
        /*003c*/ 	.word	0x00000000
        /*0040*/ 	.short	0x0003
        /*0042*/ 	.short	0x0018
        /*0044*/ 	.byte	0x00, 0xf0, 0x21, 0x00


	//----- nvinfo : EIATTR_KPARAM_INFO
	.align		4
.L_3497:
        /*0048*/ 	.byte	0x04, 0x17
        /*004a*/ 	.short	(.L_3499 - .L_3498)
.L_3498:
        /*004c*/ 	.word	0x00000000
        /*0050*/ 	.short	0x0002
        /*0052*/ 	.short	0x0010
        /*0054*/ 	.byte	0x00, 0xf0, 0x21, 0x00


	//----- nvinfo : EIATTR_KPARAM_INFO
	.align		4
.L_3499:
        /*0058*/ 	.byte	0x04, 0x17
        /*005a*/ 	.short	(.L_3501 - .L_3500)
.L_3500:
        /*005c*/ 	.word	0x00000000
        /*0060*/ 	.short	0x0001
        /*0062*/ 	.short	0x0008
        /*0064*/ 	.byte	0x00, 0xf0, 0x21, 0x00


	//----- nvinfo : EIATTR_KPARAM_INFO
	.align		4
.L_3501:
        /*0068*/ 	.byte	0x04, 0x17
        /*006a*/ 	.short	(.L_3503 - .L_3502)
.L_3502:
        /*006c*/ 	.word	0x00000000
        /*0070*/ 	.short	0x0000
        /*0072*/ 	.short	0x0000
        /*0074*/ 	.byte	0x00, 0xf0, 0x21, 0x00


	//----- nvinfo : EIATTR_SPARSE_MMA_MASK
	.align		4
.L_3503:
        /*0078*/ 	.byte	0x03, 0x50
        /*007a*/ 	.short	0x0000


	//----- nvinfo : EIATTR_MAXREG_COUNT
	.align		4
        /*007c*/ 	.byte	0x03, 0x1b
        /*007e*/ 	.short	0x00ff


	//----- nvinfo : EIATTR_MERCURY_ISA_VERSION
	.align		4
        /*0080*/ 	.byte	0x03, 0x5f
        /*0082*/ 	.short	0x0101


	//----- nvinfo : EIATTR_EXIT_INSTR_OFFSETS
	.align		4
        /*0084*/ 	.byte	0x04, 0x1c
        /*0086*/ 	.short	(.L_3505 - .L_3504)


	//   ....[0]....
.L_3504:
        /*0088*/ 	.word	0x00000080


	//   ....[1]....
        /*008c*/ 	.word	0x00000720


	//----- nvinfo : EIATTR_CBANK_PARAM_SIZE
	.align		4
.L_3505:
        /*0090*/ 	.byte	0x03, 0x19
        /*0092*/ 	.short	0x0031


	//----- nvinfo : EIATTR_PARAM_CBANK
	.align		4
        /*0094*/ 	.byte	0x04, 0x0a
        /*0096*/ 	.short	(.L_3507 - .L_3506)
	.align		4
.L_3506:
        /*0098*/ 	.word	index@(.nv.constant0._ZN2at6native55_GLOBAL__N__0955718d_22_SparseCsrTensorMath_cu_868dd54534reduce_sparse_csr_dim0_cuda_kernelIslNS1_14ReductionAddOpIlEElEEvPT2_PKT0_lPKT_S9_lT1_)
        /*009c*/ 	.short	0x0210
        /*009e*/ 	.short	0x0031


	//----- nvinfo : EIATTR_SW_WAR
	.align		4
.L_3507:
        /*00a0*/ 	.byte	0x04, 0x36
        /*00a2*/ 	.short	(.L_3509 - .L_3508)
.L_3508:
        /*00a4*/ 	.word	0x00000008
.L_3509:


//--------------------- .nv.info._ZN2at6native55_GLOBAL__N__0955718d_22_SparseCsrTensorMath_cu_868dd54534reduce_sparse_csr_dim0_cuda_kernelIsiNS1_14ReductionAddOpIlEElEEvPT2_PKT0_lPKT_S9_lT1_ --------------------------
	.section	.nv.info._ZN2at6native55_GLOBAL__N__0955718d_22_SparseCsrTensorMath_cu_868dd54534reduce_sparse_csr_dim0_cuda_kernelIsiNS1_14ReductionAddOpIlEElEEvPT2_PKT0_lPKT_S9_lT1_,"",@"SHT_CUDA_INFO"
	.sectionflags	@""
	.align	4


	//----- nvinfo : EIATTR_CUDA_API_VERSION
	.align		4
        /*0000*/ 	.byte	0x04, 0x37
        /*0002*/ 	.short	(.L_3511 - .L_3510)
.L_3510:
        /*0004*/ 	.word	0x00000082


	//----- nvinfo : EIATTR_KPARAM_INFO
	.align		4
.L_3511:
        /*0008*/ 	.byte	0x04, 0x17
        /*000a*/ 	.short	(.L_3513 - .L_3512)
.L_3512:
        /*000c*/ 	.word	0x00000000
        /*0010*/ 	.short	0x0006
        /*0012*/ 	.short	0x0030
        /*0014*/ 	.byte	0x00, 0xf0, 0x05, 0x00


	//----- nvinfo : EIATTR_KPARAM_INFO
	.align		4
.L_3513:
        /*0018*/ 	.byte	0x04, 0x17
        /*001a*/ 	.short	(.L_3515 - .L_3514)
.L_3514:
        /*001c*/ 	.word	0x00000000
        /*0020*/ 	.short	0x0005
        /*0022*/ 	.short	0x0028
        /*0024*/ 	.byte	0x00, 0xf0, 0x21, 0x00


	//----- nvinfo : EIATTR_KPARAM_INFO
	.align		4
.L_3515:
        /*0028*/ 	.byte	0x04, 0x17
        /*002a*/ 	.short	(.L_3517 - .L_3516)
.L_3516:
        /*002c*/ 	.word	0x00000000
        /*0030*/ 	.short	0x0004
        /*0032*/ 	.short	0x0020
        /*0034*/ 	.byte	0x00, 0xf0, 0x21, 0x00


	//----- nvinfo : EIATTR_KPARAM_INFO
	.align		4
.L_3517:
        /*0038*/ 	.byte	0x04, 0x17
        /*003a*/ 	.short	(.L_3519 - .L_3518)
.L_3518:
        /*003c*/ 	.word	0x00000000
        /*0040*/ 	.short	0x0003
        /*0042*/ 	.short	0x0018
        /*0044*/ 	.byte	0x00, 0xf0, 0x21, 0x00


	//----- nvinfo : EIATTR_KPARAM_INFO
	.align		4
.L_3519:
        /*0048*/ 	.byte	0x04, 0x17
        /*004a*/ 	.short	(.L_3521 - .L_3520)
.L_3520:
        /*004c*/ 	.word	0x00000000
        /*0050*/ 	.short	0x0002
        /*0052*/ 	.short	0x0010
        /*0054*/ 	.byte	0x00, 0xf0, 0x21, 0x00


	//----- nvinfo : EIATTR_KPARAM_INFO
	.align		4
.L_3521:
        /*0058*/ 	.byte	0x04, 0x17
        /*005a*/ 	.short	(.L_3523 - .L_3522)
.L_3522:
        /*005c*/ 	.word	0x00000000
        /*0060*/ 	.short	0x0001
        /*0062*/ 	.short	0x0008
        /*0064*/ 	.byte	0x00, 0xf0, 0x21, 0x00


	//----- nvinfo : EIATTR_KPARAM_INFO
	.align		4
.L_3523:
        /*0068*/ 	.byte	0x04, 0x17
        /*006a*/ 	.short	(.L_3525 - .L_3524)
.L_3524:
        /*006c*/ 	.word	0x00000000
        /*0070*/ 	.short	0x0000
        /*0072*/ 	.short	0x0000
        /*0074*/ 	.byte	0x00, 0xf0, 0x21, 0x00


	//----- nvinfo : EIATTR_SPARSE_MMA_MASK
	.align		4
.L_3525:
        /*0078*/ 	.byte	0x03, 0x50
        /*007a*/ 	.short	0x0000


	//----- nvinfo : EIATTR_MAXREG_COUNT
	.align		4
        /*007c*/ 	.byte	0x03, 0x1b
        /*007e*/ 	.short	0x00ff


	//----- nvinfo : EIATTR_MERCURY_ISA_VERSION
	.align		4
        /*0080*/ 	.byte	0x03, 0x5f
        /*0082*/ 	.short	0x0101


	//----- nvinfo : EIATTR_EXIT_INSTR_OFFSETS
	.align		4
        /*0084*/ 	.byte	0x04, 0x1c
        /*0086*/ 	.short	(.L_3527 - .L_3526)


	//   ....[0]....
.L_3526:
        /*0088*/ 	.word	0x00000080


	//   ....[1]....
        /*008c*/ 	.word	0x000006a0


	//----- nvinfo : EIATTR_CBANK_PARAM_SIZE
	.align		4
.L_3527:
        /*0090*/ 	.byte	0x03, 0x19
        /*0092*/ 	.short	0x0031


	//----- nvinfo : EIATTR_PARAM_CBANK
	.align		4
        /*0094*/ 	.byte	0x04, 0x0a
        /*0096*/ 	.short	(.L_3529 - .L_3528)
	.align		4
.L_3528:
        /*0098*/ 	.word	index@(.nv.constant0._ZN2at6native55_GLOBAL__N__0955718d_22_SparseCsrTensorMath_cu_868dd54534reduce_sparse_csr_dim0_cuda_kernelIsiNS1_14ReductionAddOpIlEElEEvPT2_PKT0_lPKT_S9_lT1_)
        /*009c*/ 	.short	0x0210
        /*009e*/ 	.short	0x0031


	//----- nvinfo : EIATTR_SW_WAR
	.align		4
.L_3529:
        /*00a0*/ 	.byte	0x04, 0x36
        /*00a2*/ 	.short	(.L_3531 - .L_3530)
.L_3530:
        /*00a4*/ 	.word	0x00000008
.L_3531:


//--------------------- .nv.info._ZN2at6native55_GLOBAL__N__0955718d_22_SparseCsrTensorMath_cu_868dd54534reduce_sparse_csr_dim1_cuda_kernelIllNS1_14ReductionAddOpIlEElEEvPT2_PKT_PKT0_SC_lT1_ --------------------------
	.section	.nv.info._ZN2at6native55_GLOBAL__N__0955718d_22_SparseCsrTensorMath_cu_868dd54534reduce_sparse_csr_dim1_cuda_kernelIllNS1_14ReductionAddOpIlEElEEvPT2_PKT_PKT0_SC_lT1_,"",@"SHT_CUDA_INFO"
	.sectionflags	@""
	.align	4


	//----- nvinfo : EIATTR_CUDA_API_VERSION
	.align		4
        /*0000*/ 	.byte	0x04, 0x37
        /*0002*/ 	.short	(.L_3533 - .L_3532)
.L_3532:
        /*0004*/ 	.word	0x00000082


	//----- nvinfo : EIATTR_KPARAM_INFO
	.align		4
.L_3533:
        /*0008*/ 	.byte	0x04, 0x17
        /*000a*/ 	.short	(.L_3535 - .L_3534)
.L_3534:
        /*000c*/ 	.word	0x00000000
        /*0010*/ 	.short	0x0005
        /*0012*/ 	.short	0x0028
        /*0014*/ 	.byte	0x00, 0xf0, 0x05, 0x00


	//----- nvinfo : EIATTR_KPARAM_INFO
	.align		4
.L_3535:
        /*0018*/ 	.byte	0x04, 0x17
        /*001a*/ 	.short	(.L_3537 - .L_3536)
.L_3536:
        /*001c*/ 	.word	0x00000000
        /*0020*/ 	.short	0x0004
        /*0022*/ 	.short	0x0020
        /*0024*/ 	.byte	0x00, 0xf0, 0x21, 0x00


	//----- nvinfo : EIATTR_KPARAM_INFO
	.align		4
.L_3537:
        /*0028*/ 	.byte	0x04, 0x17
        /*002a*/ 	.short	(.L_3539 - .L_3538)
.L_3538:
        /*002c*/ 	.word	0x00000000
        /*0030*/ 	.short	0x0003
        /*0032*/ 	.short	0x0018
        /*0034*/ 	.byte	0x00, 0xf0, 0x21, 0x00


	//----- nvinfo : EIATTR_KPARAM_INFO
	.align		4
.L_3539:
        /*0038*/ 	.byte	0x04, 0x17
        /*003a*/ 	.short	(.L_3541 - .L_3540)
.L_3540:
        /*003c*/ 	.word	0x00000000
        /*0040*/ 	.short	0x0002
        /*0042*/ 	.short	0x0010
        /*0044*/ 	.byte	0x00, 0xf0, 0x21, 0x00


	//----- nvinfo : EIATTR_KPARAM_INFO
	.align		4
.L_3541:
        /*0048*/ 	.byte	0x04, 0x17
        /*004a*/ 	.short	(.L_3543 - .L_3542)
.L_3542:
        /*004c*/ 	.word	0x00000000
        /*0050*/ 	.short	0x0001
        /*0052*/ 	.short	0x0008
        /*0054*/ 	.byte	0x00, 0xf0, 0x21, 0x00


	//----- nvinfo : EIATTR_KPARAM_INFO
	.align		4
.L_3543:
        /*0058*/ 	.byte	0x04, 0x17
        /*005a*/ 	.short	(.L_3545 - .L_3544)
.L_3544:
        /*005c*/ 	.word	0x00000000
        /*0060*/ 	.short	0x0000
        /*0062*/ 	.short	0x0000
        /*0064*/ 	.byte	0x00, 0xf0, 0x21, 0x00


	//----- nvinfo : EIATTR_SPARSE_MMA_MASK
	.align		4
.L_3545:
        /*0068*/ 	.byte	0x03, 0x50
        /*006a*/ 	.short	0x0000


	//----- nvinfo : EIATTR_MAXREG_COUNT
	.align		4
        /*006c*/ 	.byte	0x03, 0x1b
        /*006e*/ 	.short	0x00ff


	//----- nvinfo : EIATTR_MERCURY_ISA_VERSION
	.align		4
        /*0070*/ 	.byte	0x03, 0x5f
        /*0072*/ 	.short	0x0101


	//----- nvinfo : EIATTR_EXIT_INSTR_OFFSETS
	.align		4
        /*0074*/ 	.byte	0x04, 0x1c
        /*0076*/ 	.short	(.L_3547 - .L_3546)


	//   ....[0]....
.L_3546:
        /*0078*/ 	.word	0x00000080


	//   ....[1]....
        /*007c*/ 	.word	0x00000130


	//   ....[2]....
        /*0080*/ 	.word	0x000005e0


	//----- nvinfo : EIATTR_CRS_STACK_SIZE
	.align		4
.L_3547:
        /*0084*/ 	.byte	0x04, 0x1e
        /*0086*/ 	.short	(.L_3549 - .L_3548)
.L_3548:
        /*0088*/ 	.word	0x00000000


	//----- nvinfo : EIATTR_CBANK_PARAM_SIZE
	.align		4
.L_3549:
        /*008c*/ 	.byte	0x03, 0x19
        /*008e*/ 	.short	0x0029


	//----- nvinfo : EIATTR_PARAM_CBANK
	.align		4
        /*0090*/ 	.byte	0x04, 0x0a
        /*0092*/ 	.short	(.L_3551 - .L_3550)
	.align		4
.L_3550:
        /*0094*/ 	.word	index@(.nv.constant0._ZN2at6native55_GLOBAL__N__0955718d_22_SparseCsrTensorMath_cu_868dd54534reduce_sparse_csr_dim1_cuda_kernelIllNS1_14ReductionAddOpIlEElEEvPT2_PKT_PKT0_SC_lT1_)
        /*0098*/ 	.short	0x0210
        /*009a*/ 	.short	0x0029


	//----- nvinfo : EIATTR_SW_WAR
	.align		4
.L_3551:
        /*009c*/ 	.byte	0x04, 0x36
        /*009e*/ 	.short	(.L_3553 - .L_3552)
.L_3552:
        /*00a0*/ 	.word	0x00000008
.L_3553:


//--------------------- .nv.info._ZN2at6native55_GLOBAL__N__0955718d_22_SparseCsrTensorMath_cu_868dd54534reduce_sparse_csr_dim1_cuda_kernelIliNS1_14ReductionAddOpIlEElEEvPT2_PKT_PKT0_SC_lT1_ --------------------------
	.section	.nv.info._ZN2at6native55_GLOBAL__N__0955718d_22_SparseCsrTensorMath_cu_868dd54534reduce_sparse_csr_dim1_cuda_kernelIliNS1_14ReductionAddOpIlEElEEvPT2_PKT_PKT0_SC_lT1_,"",@"SHT_CUDA_INFO"
	.sectionflags	@""
	.align	4


	//----- nvinfo : EIATTR_CUDA_API_VERSION
	.align		4
        /*0000*/ 	.byte	0x04, 0x37
        /*0002*/ 	.short	(.L_3555 - .L_3554)
.L_3554:
        /*0004*/ 	.word	0x00000082


	//----- nvinfo : EIATTR_KPARAM_INFO
	.align		4
.L_3555:
        /*0008*/ 	.byte	0x04, 0x17
        /*000a*/ 	.short	(.L_3557 - .L_3556)
.L_3556:
        /*000c*/ 	.word	0x00000000
        /*0010*/ 	.short	0x0005
        /*0012*/ 	.short	0x0028
        /*0014*/ 	.byte	0x00, 0xf0, 0x05, 0x00


	//----- nvinfo : EIATTR_KPARAM_INFO
	.align		4
.L_3557:
        /*0018*/ 	.byte	0x04, 0x17
        /*001a*/ 	.short	(.L_3559 - .L_3558)
.L_3558:
        /*001c*/ 	.word	0x00000000
        /*0020*/ 	.short	0x0004
        /*0022*/ 	.short	0x0020
        /*0024*/ 	.byte	0x00, 0xf0, 0x21, 0x00


	//----- nvinfo : EIATTR_KPARAM_INFO
	.align		4
.L_3559:
        /*0028*/ 	.byte	0x04, 0x17
        /*002a*/ 	.short	(.L_3561 - .L_3560)
.L_3560:
        /*002c*/ 	.word	0x00000000
        /*0030*/ 	.short	0x0003
        /*0032*/ 	.short	0x0018
        /*0034*/ 	.byte	0x00, 0xf0, 0x21, 0x00


	//----- nvinfo : EIATTR_KPARAM_INFO
	.align		4
.L_3561:
        /*0038*/ 	.byte	0x04, 0x17
        /*003a*/ 	.short	(.L_3563 - .L_3562)
.L_3562:
        /*003c*/ 	.word	0x00000000
        /*0040*/ 	.short	0x0002
        /*0042*/ 	.short	0x0010
        /*0044*/ 	.byte	0x00, 0xf0, 0x21, 0x00


	//----- nvinfo : EIATTR_KPARAM_INFO
	.align		4
.L_3563:
        /*0048*/ 	.byte	0x04, 0x17
        /*004a*/ 	.short	(.L_3565 - .L_3564)
.L_3564:
        /*004c*/ 	.word	0x00000000
        /*0050*/ 	.short	0x0001
        /*0052*/ 	.short	0x0008
        /*0054*/ 	.byte	0x00, 0xf0, 0x21, 0x00


	//----- nvinfo : EIATTR_KPARAM_INFO
	.align		4
.L_3565:
        /*0058*/ 	.byte	0x04, 0x17
        /*005a*/ 	.short	(.L_3567 - .L_3566)
.L_3566:
        /*005c*/ 	.word	0x00000000
        /*0060*/ 	.short	0x0000
        /*0062*/ 	.short	0x0000
        /*0064*/ 	.byte	0x00, 0xf0, 0x21, 0x00


	//----- nvinfo : EIATTR_SPARSE_MMA_MASK
	.align		4
.L_3567:
        /*0068*/ 	.byte	0x03, 0x50
        /*006a*/ 	.short	0x0000


	//----- nvinfo : EIATTR_MAXREG_COUNT
	.align		4
        /*006c*/ 	.byte	0x03, 0x1b
        /*006e*/ 	.short	0x00ff


	//----- nvinfo : EIATTR_MERCURY_ISA_VERSION
	.align		4
        /*0070*/ 	.byte	0x03, 0x5f
        /*0072*/ 	.short	0x0101


	//----- nvinfo : EIATTR_EXIT_INSTR_OFFSETS
	.align		4
        /*0074*/ 	.byte	0x04, 0x1c
        /*0076*/ 	.short	(.L_3569 - .L_3568)


	//   ....[0]....
.L_3568:
        /*0078*/ 	.word	0x00000080


	//   ....[1]....
        /*007c*/ 	.word	0x00000120


	//   ....[2]....
        /*0080*/ 	.word	0x00000a20


	//----- nvinfo : EIATTR_CRS_STACK_SIZE
	.align		4
.L_3569:
        /*0084*/ 	.byte	0x04, 0x1e
        /*0086*/ 	.short	(.L_3571 - .L_3570)
.L_3570:
        /*0088*/ 	.word	0x00000000


	//----- nvinfo : EIATTR_CBANK_PARAM_SIZE
	.align		4
.L_3571:
        /*008c*/ 	.byte	0x03, 0x19
        /*008e*/ 	.short	0x0029


	//----- nvinfo : EIATTR_PARAM_CBANK
	.align		4
        /*0090*/ 	.byte	0x04, 0x0a
        /*0092*/ 	.short	(.L_3573 - .L_3572)
	.align		4
.L_3572:
        /*0094*/ 	.word	index@(.nv.constant0._ZN2at6native55_GLOBAL__N__0955718d_22_SparseCsrTensorMath_cu_868dd54534reduce_sparse_csr_dim1_cuda_kernelIliNS1_14ReductionAddOpIlEElEEvPT2_PKT_PKT0_SC_lT1_)
        /*0098*/ 	.short	0x0210
        /*009a*/ 	.short	0x0029


	//----- nvinfo : EIATTR_SW_WAR
	.align		4
.L_3573:
        /*009c*/ 	.byte	0x04, 0x36
        /*009e*/ 	.short	(.L_3575 - .L_3574)
.L_3574:
        /*00a0*/ 	.word	0x00000008
.L_3575:


//--------------------- .nv.info._ZN2at6native55_GLOBAL__N__0955718d_22_SparseCsrTensorMath_cu_868dd54534reduce_sparse_csr_dim0_cuda_kernelIllNS1_14ReductionAddOpIlEElEEvPT2_PKT0_lPKT_S9_lT1_ --------------------------
	.section	.nv.info._ZN2at6native55_GLOBAL__N__0955718d_22_SparseCsrTensorMath_cu_868dd54534reduce_sparse_csr_dim0_cuda_kernelIllNS1_14ReductionAddOpIlEElEEvPT2_PKT0_lPKT_S9_lT1_,"",@"SHT_CUDA_INFO"
	.sectionflags	@""
	.align	4


	//----- nvinfo : EIATTR_CUDA_API_VERSION
	.align		4
        /*0000*/ 	.byte	0x04, 0x37
        /*0002*/ 	.short	(.L_3577 - .L_3576)
.L_3576:
        /*0004*/ 	.word	0x00000082


	//----- nvinfo : EIATTR_KPARAM_INFO
	.align		4
.L_3577:
        /*0008*/ 	.byte	0x04, 0x17
        /*000a*/ 	.short	(.L_3579 - .L_3578)
.L_3578:
        /*000c*/ 	.word	0x00000000
        /*0010*/ 	.short	0x0006
        /*0012*/ 	.short	0x0030
        /*0014*/ 	.byte	0x00, 0xf0, 0x05, 0x00


	//----- nvinfo : EIATTR_KPARAM_INFO
	.align		4
.L_3579:
        /*0018*/ 	.byte	0x04, 0x17
        /*001a*/ 	.short	(.L_3581 - .L_3580)
.L_3580:
        /*001c*/ 	.word	0x00000000
        /*0020*/ 	.short	0x0005
        /*0022*/ 	.short	0x0028
        /*0024*/ 	.byte	0x00, 0xf0, 0x21, 0x00


	//----- nvinfo : EIATTR_KPARAM_INFO
	.align		4
.L_3581:
        /*0028*/ 	.byte	0x04, 0x17
        /*002a*/ 	.short	(.L_3583 - .L_3582)
.L_3582:
        /*002c*/ 	.word	0x00000000
        /*0030*/ 	.short	0x0004
        /*0032*/ 	.short	0x0020
        /*0034*/ 	.byte	0x00, 0xf0, 0x21, 0x00


	//----- nvinfo : EIATTR_KPARAM_INFO
	.align		4
.L_3583:
        /*0038*/ 	.byte	0x04, 0x17
        /*003a*/ 	.short	(.L_3585 - .L_3584)
.L_3584:
        /*003c*/ 	.word	0x00000000
        /*0040*/ 	.short	0x0003
        /*0042*/ 	.short	0x0018
        /*0044*/ 	.byte	0x00, 0xf0, 0x21, 0x00


	//----- nvinfo : EIATTR_KPARAM_INFO
	.align		4
.L_3585:
        /*0048*/ 	.byte	0x04, 0x17
        /*004a*/ 	.short	(.L_3587 - .L_3586)
.L_3586:
        /*004c*/ 	.word	0x00000000
        /*0050*/ 	.short	0x0002
        /*0052*/ 	.short	0x0010
        /*0054*/ 	.byte	0x00, 0xf0, 0x21, 0x00


	//----- nvinfo : EIATTR_KPARAM_INFO
	.align		4
.L_3587:
        /*0058*/ 	.byte	0x04, 0x17
        /*005a*/ 	.short	(.L_3589 - .L_3588)
.L_3588:
        /*005c*/ 	.word	0x00000000
        /*0060*/ 	.short	0x0001
        /*0062*/ 	.short	0x0008
        /*0064*/ 	.byte	0x00, 0xf0, 0x21, 0x00


	//----- nvinfo : EIATTR_KPARAM_INFO
	.align		4
.L_3589:
        /*0068*/ 	.byte	0x04, 0x17
        /*006a*/ 	.short	(.L_3591 - .L_3590)
.L_3590:
        /*006c*/ 	.word	0x00000000
        /*0070*/ 	.short	0x0000
        /*0072*/ 	.short	0x0000
        /*0074*/ 	.byte	0x00, 0xf0, 0x21, 0x00


	//----- nvinfo : EIATTR_SPARSE_MMA_MASK
	.align		4
.L_3591:
        /*0078*/ 	.byte	0x03, 0x50
        /*007a*/ 	.short	0x0000


	//----- nvinfo : EIATTR_MAXREG_COUNT
	.align		4
        /*007c*/ 	.byte	0x03, 0x1b
        /*007e*/ 	.short	0x00ff


	//----- nvinfo : EIATTR_MERCURY_ISA_VERSION
	.align		4
        /*0080*/ 	.byte	0x03, 0x5f
        /*0082*/ 	.short	0x0101


	//----- nvinfo : EIATTR_EXIT_INSTR_OFFSETS
	.align		4
        /*0084*/ 	.byte	0x04, 0x1c
        /*0086*/ 	.short	(.L_3593 - .L_3592)


	//   ....[0]....
.L_3592:
        /*0088*/ 	.word	0x00000080


	//   ....[1]....
        /*008c*/ 	.word	0x00000740


	//----- nvinfo : EIATTR_CBANK_PARAM_SIZE
	.align		4
.L_3593:
        /*0090*/ 	.byte	0x03, 0x19
        /*0092*/ 	.short	0x0031


	//----- nvinfo : EIATTR_PARAM_CBANK
	.align		4
        /*0094*/ 	.byte	0x04, 0x0a
        /*0096*/ 	.short	(.L_3595 - .L_3594)
	.align		4
.L_3594:
        /*0098*/ 	.word	index@(.nv.constant0._ZN2at6native55_GLOBAL__N__0955718d_22_SparseCsrTensorMath_cu_868dd54534reduce_sparse_csr_dim0_cuda_kernelIllNS1_14ReductionAddOpIlEElEEvPT2_PKT0_lPKT_S9_lT1_)
        /*009c*/ 	.short	0x0210
        /*009e*/ 	.short	0x0031


	//----- nvinfo : EIATTR_SW_WAR
	.align		4
.L_3595:
        /*00a0*/ 	.byte	0x04, 0x36
        /*00a2*/ 	.short	(.L_3597 - .L_3596)
.L_3596:
        /*00a4*/ 	.word	0x00000008
.L_3597:


//--------------------- .nv.info._ZN2at6native55_GLOBAL__N__0955718d_22_SparseCsrTensorMath_cu_868dd54534reduce_sparse_csr_dim0_cuda_kernelIliNS1_14ReductionAddOpIlEElEEvPT2_PKT0_lPKT_S9_lT1_ --------------------------
	.section	.nv.info._ZN2at6native55_GLOBAL__N__0955718d_22_SparseCsrTensorMath_cu_868dd54534reduce_sparse_csr_dim0_cuda_kernelIliNS1_14ReductionAddOpIlEElEEvPT2_PKT0_lPKT_S9_lT1_,"",@"SHT_CUDA_INFO"
	.sectionflags	@""
	.align	4


	//----- nvinfo : EIATTR_CUDA_API_VERSION
	.align		4
        /*0000*/ 	.byte	0x04, 0x37
        /*0002*/ 	.short	(.L_3599 - .L_3598)
.L_3598:
        /*0004*/ 	.word	0x00000082


	//----- nvinfo : EIATTR_KPARAM_INFO
	.align		4
.L_3599:
        /*0008*/ 	.byte	0x04, 0x17
        /*000a*/ 	.short	(.L_3601 - .L_3600)
.L_3600:
        /*000c*/ 	.word	0x00000000
        /*0010*/ 	.short	0x0006
        /*0012*/ 	.short	0x0030
        /*0014*/ 	.byte	0x00, 0xf0, 0x05, 0x00


	//----- nvinfo : EIATTR_KPARAM_INFO
	.align		4
.L_3601:
        /*0018*/ 	.byte	0x04, 0x17
        /*001a*/ 	.short	(.L_3603 - .L_3602)
.L_3602:
        /*001c*/ 	.word	0x00000000
        /*0020*/ 	.short	0x0005
        /*0022*/ 	.short	0x0028
        /*0024*/ 	.byte	0x00, 0xf0, 0x21, 0x00


	//----- nvinfo : EIATTR_KPARAM_INFO
	.align		4
.L_3603:
        /*0028*/ 	.byte	0x04, 0x17
        /*002a*/ 	.short	(.L_3605 - .L_3604)
.L_3604:
        /*002c*/ 	.word	0x00000000
        /*0030*/ 	.short	0x0004
        /*0032*/ 	.short	0x0020
        /*0034*/ 	.byte	0x00, 0xf0, 0x21, 0x00


	//----- nvinfo : EIATTR_KPARAM_INFO
	.align		4
.L_3605:
        /*0038*/ 	.byte	0x04, 0x17
        /*003a*/ 	.short	(.L_3607 - .L_3606)
.L_3606:
        /*003c*/ 	.word	0x00000000
        /*0040*/ 	.short	0x0003
        /*0042*/ 	.short	0x0018
        /*0044*/ 	.byte	0x00, 0xf0, 0x21, 0x00


	//----- nvinfo : EIATTR_KPARAM_INFO
	.align		4
.L_3607:
        /*0048*/ 	.byte	0x04, 0x17
        /*004a*/ 	.short	(.L_3609 - .L_3608)
.L_3608:
        /*004c*/ 	.word	0x00000000
        /*0050*/ 	.short	0x0002
        /*0052*/ 	.short	0x0010
        /*0054*/ 	.byte	0x00, 0xf0, 0x21, 0x00


	//----- nvinfo : EIATTR_KPARAM_INFO
	.align		4
.L_3609:
        /*0058*/ 	.byte	0x04, 0x17
        /*005a*/ 	.short	(.L_3611 - .L_3610)
.L_3610:
        /*005c*/ 	.word	0x00000000
        /*0060*/ 	.short	0x0001
        /*0062*/ 	.short	0x0008
        /*0064*/ 	.byte	0x00, 0xf0, 0x21, 0x00


	//----- nvinfo : EIATTR_KPARAM_INFO
	.align		4
.L_3611:
        /*0068*/ 	.byte	0x04, 0x17
        /*006a*/ 	.short	(.L_3613 - .L_3612)
.L_3612:
        /*006c*/ 	.word	0x00000000
        /*0070*/ 	.short	0x0000
        /*0072*/ 	.short	0x0000
        /*0074*/ 	.byte	0x00, 0xf0, 0x21, 0x00


	//----- nvinfo : EIATTR_SPARSE_MMA_MASK
	.align		4
.L_3613:
        /*0078*/ 	.byte	0x03, 0x50
        /*007a*/ 	.short	0x0000


	//----- nvinfo : EIATTR_MAXREG_COUNT
	.align		4
        /*007c*/ 	.byte	0x03, 0x1b
        /*007e*/ 	.short	0x00ff


	//----- nvinfo : EIATTR_MERCURY_ISA_VERSION
	.align		4
        /*0080*/ 	.byte	0x03, 0x5f
        /*0082*/ 	.short	0x0101


	//----- nvinfo : EIATTR_EXIT_INSTR_OFFSETS
	.align		4
        /*0084*/ 	.byte	0x04, 0x1c
        /*0086*/ 	.short	(.L_3615 - .L_3614)


	//   ....[0]....
.L_3614:
        /*0088*/ 	.word	0x00000080


	//   ....[1]....
        /*008c*/ 	.word	0x00000670


	//----- nvinfo : EIATTR_CBANK_PARAM_SIZE
	.align		4
.L_3615:
        /*0090*/ 	.byte	0x03, 0x19
        /*0092*/ 	.short	0x0031


	//----- nvinfo : EIATTR_PARAM_CBANK
	.align		4
        /*0094*/ 	.byte	0x04, 0x0a
        /*0096*/ 	.short	(.L_3617 - .L_3616)
	.align		4
.L_3616:
        /*0098*/ 	.word	index@(.nv.constant0._ZN2at6native55_GLOBAL__N__0955718d_22_SparseCsrTensorMath_cu_868dd54534reduce_sparse_csr_dim0_cuda_kernelIliNS1_14ReductionAddOpIlEElEEvPT2_PKT0_lPKT_S9_lT1_)
        /*009c*/ 	.short	0x0210
        /*009e*/ 	.short	0x0031


	//----- nvinfo : EIATTR_SW_WAR
	.align		4
.L_3617:
        /*00a0*/ 	.byte	0x04, 0x36
        /*00a2*/ 	.short	(.L_3619 - .L_3618)
.L_3618:
        /*00a4*/ 	.word	0x00000008
.L_3619:


//--------------------- .nv.info._ZN2at6native55_GLOBAL__N__0955718d_22_SparseCsrTensorMath_cu_868dd54534reduce_sparse_csr_dim1_cuda_kernelIilNS1_14ReductionAddOpIlEElEEvPT2_PKT_PKT0_SC_lT1_ --------------------------
	.section	.nv.info._ZN2at6native55_GLOBAL__N__0955718d_22_SparseCsrTensorMath_cu_868dd54534reduce_sparse_csr_dim1_cuda_kernelIilNS1_14ReductionAddOpIlEElEEvPT2_PKT_PKT0_SC_lT1_,"",@"SHT_CUDA_INFO"
	.sectionflags	@""
	.align	4


	//----- nvinfo : EIATTR_CUDA_API_VERSION
	.align		4
        /*0000*/ 	.byte	0x04, 0x37
        /*0002*/ 	.short	(.L_3621 - .L_3620)
.L_3620:
        /*0004*/ 	.word	0x00000082


	//----- nvinfo : EIATTR_KPARAM_INFO
	.align		4
.L_3621:
        /*0008*/ 	.byte	0x04, 0x17
        /*000a*/ 	.short	(.L_3623 - .L_3622)
.L_3622:
        /*000c*/ 	.word	0x00000000
        /*0010*/ 	.short	0x0005
        /*0012*/ 	.short	0x0028
        /*0014*/ 	.byte	0x00, 0xf0, 0x05, 0x00


	//----- nvinfo : EIATTR_KPARAM_INFO
	.align		4
.L_3623:
        /*0018*/ 	.byte	0x04, 0x17
        /*001a*/ 	.short	(.L_3625 - .L_3624)
.L_3624:
        /*001c*/ 	.word	0x00000000
        /*0020*/ 	.short	0x0004
        /*0022*/ 	.short	0x0020
        /*0024*/ 	.byte	0x00, 0xf0, 0x21, 0x00


	//----- nvinfo : EIATTR_KPARAM_INFO
	.align		4
.L_3625:
        /*0028*/ 	.byte	0x04, 0x17
        /*002a*/ 	.short	(.L_3627 - .L_3626)
.L_3626:
        /*002c*/ 	.word	0x00000000
        /*0030*/ 	.short	0x0003
        /*0032*/ 	.short	0x0018
        /*0034*/ 	.byte	0x00, 0xf0, 0x21, 0x00


	//----- nvinfo : EIATTR_KPARAM_INFO
	.align		4
.L_3627:
        /*0038*/ 	.byte	0x04, 0x17
        /*003a*/ 	.short	(.L_3629 - .L_3628)
.L_3628:
        /*003c*/ 	.word	0x00000000
        /*0040*/ 	.short	0x0002
        /*0042*/ 	.short	0x0010
        /*0044*/ 	.byte	0x00, 0xf0, 0x21, 0x00


	//----- nvinfo : EIATTR_KPARAM_INFO
	.align		4
.L_3629:
        /*0048*/ 	.byte	0x04, 0x17
        /*004a*/ 	.short	(.L_3631 - .L_3630)
.L_3630:
        /*004c*/ 	.word	0x00000000
        /*0050*/ 	.short	0x0001
        /*0052*/ 	.short	0x0008
        /*0054*/ 	.byte	0x00, 0xf0, 0x21, 0x00


	//----- nvinfo : EIATTR_KPARAM_INFO
	.align		4
.L_3631:
        /*0058*/ 	.byte	0x04, 0x17
        /*005a*/ 	.short	(.L_3633 - .L_3632)
.L_3632:
        /*005c*/ 	.word	0x00000000
        /*0060*/ 	.short	0x0000
        /*0062*/ 	.short	0x0000
        /*0064*/ 	.byte	0x00, 0xf0, 0x21, 0x00


	//----- nvinfo : EIATTR_SPARSE_MMA_MASK
	.align		4
.L_3633:
        /*0068*/ 	.byte	0x03, 0x50
        /*006a*/ 	.short	0x0000


	//----- nvinfo : EIATTR_MAXREG_COUNT
	.align		4
        /*006c*/ 	.byte	0x03, 0x1b
        /*006e*/ 	.short	0x00ff


	//----- nvinfo : EIATTR_MERCURY_ISA_VERSION
	.align		4
        /*0070*/ 	.byte	0x03, 0x5f
        /*0072*/ 	.short	0x0101


	//----- nvinfo : EIATTR_EXIT_INSTR_OFFSETS
	.align		4
        /*0074*/ 	.byte	0x04, 0x1c
        /*0076*/ 	.short	(.L_3635 - .L_3634)


	//   ....[0]....
.L_3634:
        /*0078*/ 	.word	0x00000080


	//   ....[1]....
        /*007c*/ 	.word	0x00000130


	//   ....[2]....
        /*0080*/ 	.word	0x00000620


	//----- nvinfo : EIATTR_CRS_STACK_SIZE
	.align		4
.L_3635:
        /*0084*/ 	.byte	0x04, 0x1e
        /*0086*/ 	.short	(.L_3637 - .L_3636)
.L_3636:
        /*0088*/ 	.word	0x00000000


	//----- nvinfo : EIATTR_CBANK_PARAM_SIZE
	.align		4
.L_3637:
        /*008c*/ 	.byte	0x03, 0x19
        /*008e*/ 	.short	0x0029


	//----- nvinfo : EIATTR_PARAM_CBANK
	.align		4
        /*0090*/ 	.byte	0x04, 0x0a
        /*0092*/ 	.short	(.L_3639 - .L_3638)
	.align		4
.L_3638:
        /*0094*/ 	.word	index@(.nv.constant0._ZN2at6native55_GLOBAL__N__0955718d_22_SparseCsrTensorMath_cu_868dd54534reduce_sparse_csr_dim1_cuda_kernelIilNS1_14ReductionAddOpIlEElEEvPT2_PKT_PKT0_SC_lT1_)
        /*0098*/ 	.short	0x0210
        /*009a*/ 	.short	0x0029


	//----- nvinfo : EIATTR_SW_WAR
	.align		4
.L_3639:
        /*009c*/ 	.byte	0x04, 0x36
        /*009e*/ 	.short	(.L_3641 - .L_3640)
.L_3640:
        /*00a0*/ 	.word	0x00000008
.L_3641:


//--------------------- .nv.info._ZN2at6native55_GLOBAL__N__0955718d_22_SparseCsrTensorMath_cu_868dd54534reduce_sparse_csr_dim1_cuda_kernelIiiNS1_14ReductionAddOpIlEElEEvPT2_PKT_PKT0_SC_lT1_ --------------------------
	.section	.nv.info._ZN2at6native55_GLOBAL__N__0955718d_22_SparseCsrTensorMath_cu_868dd54534reduce_sparse_csr_dim1_cuda_kernelIiiNS1_14ReductionAddOpIlEElEEvPT2_PKT_PKT0_SC_lT1_,"",@"SHT_CUDA_INFO"
	.sectionflags	@""
	.align	4


	//----- nvinfo : EIATTR_CUDA_API_VERSION
	.align		4
        /*0000*/ 	.byte	0x04, 0x37
        /*0002*/ 	.short	(.L_3643 - .L_3642)
.L_3642:
        /*0004*/ 	.word	0x00000082


	//----- nvinfo : EIATTR_KPARAM_INFO
	.align		4
.L_3643:
        /*0008*/ 	.byte	0x04, 0x17
        /*000a*/ 	.short	(.L_3645 - .L_3644)
.L_3644:
        /*000c*/ 	.word	0x00000000
        /*0010*/ 	.short	0x0005
        /*0012*/ 	.short	0x0028
        /*0014*/ 	.byte	0x00, 0xf0, 0x05, 0x00


	//----- nvinfo : EIATTR_KPARAM_INFO
	.align		4
.L_3645:
        /*0018*/ 	.byte	0x04, 0x17
        /*001a*/ 	.short	(.L_3647 - .L_3646)
.L_3646:
        /*001c*/ 	.word	0x00000000
        /*0020*/ 	.short	0x0004
        /*0022*/ 	.short	0x0020
        /*0024*/ 	.byte	0x00, 0xf0, 0x21, 0x00


	//----- nvinfo : EIATTR_KPARAM_INFO
	.align		4
.L_3647:
        /*0028*/ 	.byte	0x04, 0x17
        /*002a*/ 	.short	(.L_3649 - .L_3648)
.L_3648:
        /*002c*/ 	.word	0x00000000
        /*0030*/ 	.short	0x0003
        /*0032*/ 	.short	0x0018
        /*0034*/ 	.byte	0x00, 0xf0, 0x21, 0x00


	//----- nvinfo : EIATTR_KPARAM_INFO
	.align		4
.L_3649:
        /*0038*/ 	.byte	0x04, 0x17
        /*003a*/ 	.short	(.L_3651 - .L_3650)
.L_3650:
        /*003c*/ 	.word	0x00000000
        /*0040*/ 	.short	0x0002
        /*0042*/ 	.short	0x0010
        /*0044*/ 	.byte	0x00, 0xf0, 0x21, 0x00


	//----- nvinfo : EIATTR_KPARAM_INFO
	.align		4
.L_3651:
        /*0048*/ 	.byte	0x04, 0x17
        /*004a*/ 	.short	(.L_3653 - .L_3652)
.L_3652:
        /*004c*/ 	.word	0x00000000
        /*0050*/ 	.short	0x0001
        /*0052*/ 	.short	0x0008
        /*0054*/ 	.byte	0x00, 0xf0, 0x21, 0x00


	//----- nvinfo : EIATTR_KPARAM_INFO
	.align		4
.L_3653:
        /*0058*/ 	.byte	0x04, 0x17
        /*005a*/ 	.short	(.L_3655 - .L_3654)
.L_3654:
        /*005c*/ 	.word	0x00000000
        /*0060*/ 	.short	0x0000
        /*0062*/ 	.short	0x0000
        /*0064*/ 	.byte	0x00, 0xf0, 0x21, 0x00


	//----- nvinfo : EIATTR_SPARSE_MMA_MASK
	.align		4
.L_3655:
        /*0068*/ 	.byte	0x03, 0x50
        /*006a*/ 	.short	0x0000


	//----- nvinfo : EIATTR_MAXREG_COUNT
	.align		4
        /*006c*/ 	.byte	0x03, 0x1b
        /*006e*/ 	.short	0x00ff


	//----- nvinfo : EIATTR_MERCURY_ISA_VERSION
	.align		4
        /*0070*/ 	.byte	0x03, 0x5f
        /*0072*/ 	.short	0x0101


	//----- nvinfo : EIATTR_EXIT_INSTR_OFFSETS
	.align		4
        /*0074*/ 	.byte	0x04, 0x1c
        /*0076*/ 	.short	(.L_3657 - .L_3656)


	//   ....[0]....
.L_3656:
        /*0078*/ 	.word	0x00000080


	//   ....[1]....
        /*007c*/ 	.word	0x00000120


	//   ....[2]....
        /*0080*/ 	.word	0x00000b80


	//----- nvinfo : EIATTR_CRS_STACK_SIZE
	.align		4
.L_3657:
        /*0084*/ 	.byte	0x04, 0x1e
        /*0086*/ 	.short	(.L_3659 - .L_3658)
.L_3658:
        /*0088*/ 	.word	0x00000000


	//----- nvinfo : EIATTR_CBANK_PARAM_SIZE
	.align		4
.L_3659:
        /*008c*/ 	.byte	0x03, 0x19
        /*008e*/ 	.short	0x0029


	//----- nvinfo : EIATTR_PARAM_CBANK
	.align		4
        /*0090*/ 	.byte	0x04, 0x0a
        /*0092*/ 	.short	(.L_3661 - .L_3660)
	.align		4
.L_3660:
        /*0094*/ 	.word	index@(.nv.constant0._ZN2at6native55_GLOBAL__N__0955718d_22_SparseCsrTensorMath_cu_868dd54534reduce_sparse_csr_dim1_cuda_kernelIiiNS1_14ReductionAddOpIlEElEEvPT2_PKT_PKT0_SC_lT1_)
        /*0098*/ 	.short	0x0210
        /*009a*/ 	.short	0x0029


	//----- nvinfo : EIATTR_SW_WAR
	.align		4
.L_3661:
        /*009c*/ 	.byte	0x04, 0x36
        /*009e*/ 	.short	(.L_3663 - .L_3662)
.L_3662:
        /*00a0*/ 	.word	0x00000008
.L_3663:


//--------------------- .nv.info._ZN2at6native55_GLOBAL__N__0955718d_22_SparseCsrTensorMath_cu_868dd54534reduce_sparse_csr_dim0_cuda_kernelIilNS1_14ReductionAddOpIlEElEEvPT2_PKT0_lPKT_S9_lT1_ --------------------------
	.section	.nv.info._ZN2at6native55_GLOBAL__N__0955718d_22_SparseCsrTensorMath_cu_868dd54534reduce_sparse_csr_dim0_cuda_kernelIilNS1_14ReductionAddOpIlEElEEvPT2_PKT0_lPKT_S9_lT1_,"",@"SHT_CUDA_INFO"
	.sectionflags	@""
	.align	4


	//----- nvinfo : EIATTR_CUDA_API_VERSION
	.align		4
        /*0000*/ 	.byte	0x04, 0x37
        /*0002*/ 	.short	(.L_3665 - .L_3664)
.L_3664:
        /*0004*/ 	.word	0x00000082


	//----- nvinfo : EIATTR_KPARAM_INFO
	.align		4
.L_3665:
        /*0008*/ 	.byte	0x04, 0x17
        /*000a*/ 	.short	(.L_3667 - .L_3666)
.L_3666:
        /*000c*/ 	.word	0x00000000
        /*0010*/ 	.short	0x0006
        /*0012*/ 	.short	0x0030
        /*0014*/ 	.byte	0x00, 0xf0, 0x05, 0x00


	//----- nvinfo : EIATTR_KPARAM_INFO
	.align		4
.L_3667:
        /*0018*/ 	.byte	0x04, 0x17
        /*001a*/ 	.short	(.L_3669 - .L_3668)
.L_3668:
        /*001c*/ 	.word	0x00000000
        /*0020*/ 	.short	0x0005
        /*0022*/ 	.short	0x0028
        /*0024*/ 	.byte	0x00, 0xf0, 0x21, 0x00


	//----- nvinfo : EIATTR_KPARAM_INFO
	.align		4
.L_3669:
        /*0028*/ 	.byte	0x04, 0x17
        /*002a*/ 	.short	(.L_3671 - .L_3670)
.L_3670:
        /*002c*/ 	.word	0x00000000
        /*0030*/ 	.short	0x0004
        /*0032*/ 	.short	0x0020
        /*0034*/ 	.byte	0x00, 0xf0, 0x21, 0x00


	//----- nvinfo : EIATTR_KPARAM_INFO
	.align		4
.L_3671:
        /*0038*/ 	.byte	0x04, 0x17
        /*003a*/ 	.short	(.L_3673 - .L_3672)
.L_3672:
        /*003c*/ 	.word	0x00000000
        /*0040*/ 	.short	0x0003
        /*0042*/ 	.short	0x0018
        /*0044*/ 	.byte	0x00, 0xf0, 0x21, 0x00


	//----- nvinfo : EIATTR_KPARAM_INFO
	.align		4
.L_3673:
        /*0048*/ 	.byte	0x04, 0x17
        /*004a*/ 	.short	(.L_3675 - .L_3674)
.L_3674:
        /*004c*/ 	.word	0x00000000
        /*0050*/ 	.short	0x0002
        /*0052*/ 	.short	0x0010
        /*0054*/ 	.byte	0x00, 0xf0, 0x21, 0x00


	//----- nvinfo : EIATTR_KPARAM_INFO
	.align		4
.L_3675:
        /*0058*/ 	.byte	0x04, 0x17
        /*005a*/ 	.short	(.L_3677 - .L_3676)
.L_3676:
        /*005c*/ 	.word	0x00000000
        /*0060*/ 	.short	0x0001
        /*0062*/ 	.short	0x0008
        /*0064*/ 	.byte	0x00, 0xf0, 0x21, 0x00


	//----- nvinfo : EIATTR_KPARAM_INFO
	.align		4
.L_3677:
        /*0068*/ 	.byte	0x04, 0x17
        /*006a*/ 	.short	(.L_3679 - .L_3678)
.L_3678:
        /*006c*/ 	.word	0x00000000
        /*0070*/ 	.short	0x0000
        /*0072*/ 	.short	0x0000
        /*0074*/ 	.byte	0x00, 0xf0, 0x21, 0x00


	//----- nvinfo : EIATTR_SPARSE_MMA_MASK
	.align		4
.L_3679:
        /*0078*/ 	.byte	0x03, 0x50
        /*007a*/ 	.short	0x0000


	//----- nvinfo : EIATTR_MAXREG_COUNT
	.align		4
        /*007c*/ 	.byte	0x03, 0x1b
        /*007e*/ 	.short	0x00ff


	//----- nvinfo : EIATTR_MERCURY_ISA_VERSION
	.align		4
        /*0080*/ 	.byte	0x03, 0x5f
        /*0082*/ 	.short	0x0101


	//----- nvinfo : EIATTR_EXIT_INSTR_OFFSETS
	.align		4
        /*0084*/ 	.byte	0x04, 0x1c
        /*0086*/ 	.short	(.L_3681 - .L_3680)


	//   ....[0]....
.L_3680:
        /*0088*/ 	.word	0x00000080


	//   ....[1]....
        /*008c*/ 	.word	0x00000720


	//----- nvinfo : EIATTR_CBANK_PARAM_SIZE
	.align		4
.L_3681:
        /*0090*/ 	.byte	0x03, 0x19
        /*0092*/ 	.short	0x0031


	//----- nvinfo : EIATTR_PARAM_CBANK
	.align		4
        /*0094*/ 	.byte	0x04, 0x0a
        /*0096*/ 	.short	(.L_3683 - .L_3682)
	.align		4
.L_3682:
        /*0098*/ 	.word	index@(.nv.constant0._ZN2at6native55_GLOBAL__N__0955718d_22_SparseCsrTensorMath_cu_868dd54534reduce_sparse_csr_dim0_cuda_kernelIilNS1_14ReductionAddOpIlEElEEvPT2_PKT0_lPKT_S9_lT1_)
        /*009c*/ 	.short	0x0210
        /*009e*/ 	.short	0x0031


	//----- nvinfo : EIATTR_SW_WAR
	.align		4
.L_3683:
        /*00a0*/ 	.byte	0x04, 0x36
        /*00a2*/ 	.short	(.L_3685 - .L_3684)
.L_3684:
        /*00a4*/ 	.word	0x00000008
.L_3685:


//--------------------- .nv.info._ZN2at6native55_GLOBAL__N__0955718d_22_SparseCsrTensorMath_cu_868dd54534reduce_sparse_csr_dim0_cuda_kernelIiiNS1_14ReductionAddOpIlEElEEvPT2_PKT0_lPKT_S9_lT1_ --------------------------
	.section	.nv.info._ZN2at6native55_GLOBAL__N__0955718d_22_SparseCsrTensorMath_cu_868dd54534reduce_sparse_csr_dim0_cuda_kernelIiiNS1_14ReductionAddOpIlEElEEvPT2_PKT0_lPKT_S9_lT1_,"",@"SHT_CUDA_INFO"
	.sectionflags	@""
	.align	4


	//----- nvinfo : EIATTR_CUDA_API_VERSION
	.align		4
        /*0000*/ 	.byte	0x04, 0x37
        /*0002*/ 	.short	(.L_3687 - .L_3686)
.L_3686:
        /*0004*/ 	.word	0x00000082


	//----- nvinfo : EIATTR_KPARAM_INFO
	.align		4
.L_3687:
        /*0008*/ 	.byte	0x04, 0x17
        /*000a*/ 	.short	(.L_3689 - .L_3688)
.L_3688:
        /*000c*/ 	.word	0x00000000
        /*0010*/ 	.short	0x0006
        /*0012*/ 	.short	0x0030
        /*0014*/ 	.byte	0x00, 0xf0, 0x05, 0x00


	//----- nvinfo : EIATTR_KPARAM_INFO
	.align		4
.L_3689:
        /*0018*/ 	.byte	0x04, 0x17
        /*001a*/ 	.short	(.L_3691 - .L_3690)
.L_3690:
        /*001c*/ 	.word	0x00000000
        /*0020*/ 	.short	0x0005
        /*0022*/ 	.short	0x0028
        /*0024*/ 	.byte	0x00, 0xf0, 0x21, 0x00


	//----- nvinfo : EIATTR_KPARAM_INFO
	.align		4
.L_3691:
        /*0028*/ 	.byte	0x04, 0x17
        /*002a*/ 	.short	(.L_3693 - .L_3692)
.L_3692:
        /*002c*/ 	.word	0x00000000
        /*0030*/ 	.short	0x0004
        /*0032*/ 	.short	0x0020
        /*0034*/ 	.byte	0x00, 0xf0, 0x21, 0x00


	//----- nvinfo : EIATTR_KPARAM_INFO
	.align		4
.L_3693:
        /*0038*/ 	.byte	0x04, 0x17
        /*003a*/ 	.short	(.L_3695 - .L_3694)
.L_3694:
        /*003c*/ 	.word	0x00000000
        /*0040*/ 	.short	0x0003
        /*0042*/ 	.short	0x0018
        /*0044*/ 	.byte	0x00, 0xf0, 0x21, 0x00


	//----- nvinfo : EIATTR_KPARAM_INFO
	.align		4
.L_3695:
        /*0048*/ 	.byte	0x04, 0x17
        /*004a*/ 	.short	(.L_3697 - .L_3696)
.L_3696:
        /*004c*/ 	.word	0x00000000
        /*0050*/ 	.short	0x0002
        /*0052*/ 	.short	0x0010
        /*0054*/ 	.byte	0x00, 0xf0, 0x21, 0x00


	//----- nvinfo : EIATTR_KPARAM_INFO
	.align		4
.L_3697:
        /*0058*/ 	.byte	0x04, 0x17
        /*005a*/ 	.short	(.L_3699 - .L_3698)
.L_3698:
        /*005c*/ 	.word	0x00000000
        /*0060*/ 	.short	0x0001
        /*0062*/ 	.short	0x0008
        /*0064*/ 	.byte	0x00, 0xf0, 0x21, 0x00


	//----- nvinfo : EIATTR_KPARAM_INFO
	.align		4
.L_3699:
        /*0068*/ 	.byte	0x04, 0x17
        /*006a*/ 	.short	(.L_3701 - .L_3700)
.L_3700:
        /*006c*/ 	.word	0x00000000
        /*0070*/ 	.short	0x0000
        /*0072*/ 	.short	0x0000
        /*0074*/ 	.byte	0x00, 0xf0, 0x21, 0x00


	//----- nvinfo : EIATTR_SPARSE_MMA_MASK
	.align		4
.L_3701:
        /*0078*/ 	.byte	0x03, 0x50
        /*007a*/ 	.short	0x0000


	//----- nvinfo : EIATTR_MAXREG_COUNT
	.align		4
        /*007c*/ 	.byte	0x03, 0x1b
        /*007e*/ 	.short	0x00ff


	//----- nvinfo : EIATTR_MERCURY_ISA_VERSION
	.align		4
        /*0080*/ 	.byte	0x03, 0x5f
        /*0082*/ 	.short	0x0101


	//----- nvinfo : EIATTR_EXIT_INSTR_OFFSETS
	.align		4
        /*0084*/ 	.byte	0x04, 0x1c
        /*0086*/ 	.short	(.L_3703 - .L_3702)


	//   ....[0]....
.L_3702:
        /*0088*/ 	.word	0x00000080


	//   ....[1]....
        /*008c*/ 	.word	0x000006c0


	//----- nvinfo : EIATTR_CBANK_PARAM_SIZE
	.align		4
.L_3703:
        /*0090*/ 	.byte	0x03, 0x19
        /*0092*/ 	.short	0x0031


	//----- nvinfo : EIATTR_PARAM_CBANK
	.align		4
        /*0094*/ 	.byte	0x04, 0x0a
        /*0096*/ 	.short	(.L_3705 - .L_3704)
	.align		4
.L_3704:
        /*0098*/ 	.word	index@(.nv.constant0._ZN2at6native55_GLOBAL__N__0955718d_22_SparseCsrTensorMath_cu_868dd54534reduce_sparse_csr_dim0_cuda_kernelIiiNS1_14ReductionAddOpIlEElEEvPT2_PKT0_lPKT_S9_lT1_)
        /*009c*/ 	.short	0x0210
        /*009e*/ 	.short	0x0031


	//----- nvinfo : EIATTR_SW_WAR
	.align		4
.L_3705:
        /*00a0*/ 	.byte	0x04, 0x36
        /*00a2*/ 	.short	(.L_3707 - .L_3706)
.L_3706:
        /*00a4*/ 	.word	0x00000008
.L_3707:


//--------------------- .nv.info._ZN2at6native55_GLOBAL__N__0955718d_22_SparseCsrTensorMath_cu_868dd54534reduce_sparse_csr_dim1_cuda_kernelIalNS1_14ReductionAddOpIlEElEEvPT2_PKT_PKT0_SC_lT1_ --------------------------
	.section	.nv.info._ZN2at6native55_GLOBAL__N__0955718d_22_SparseCsrTensorMath_cu_868dd54534reduce_sparse_csr_dim1_cuda_kernelIalNS1_14ReductionAddOpIlEElEEvPT2_PKT_PKT0_SC_lT1_,"",@"SHT_CUDA_INFO"
	.sectionflags	@""
	.align	4


	//----- nvinfo : EIATTR_CUDA_API_VERSION
	.align		4
        /*0000*/ 	.byte	0x04, 0x37
        /*0002*/ 	.short	(.L_3709 - .L_3708)
.L_3708:
        /*0004*/ 	.word	0x00000082


	//----- nvinfo : EIATTR_KPARAM_INFO
	.align		4
.L_3709:
        /*0008*/ 	.byte	0x04, 0x17
        /*000a*/ 	.short	(.L_3711 - .L_3710)
.L_3710:
        /*000c*/ 	.word	0x00000000
        /*0010*/ 	.short	0x0005
        /*0012*/ 	.short	0x0028
        /*0014*/ 	.byte	0x00, 0xf0, 0x05, 0x00


	//----- nvinfo : EIATTR_KPARAM_INFO
	.align		4
.L_3711:
        /*0018*/ 	.byte	0x04, 0x17
        /*001a*/ 	.short	(.L_3713 - .L_3712)
.L_3712:
        /*001c*/ 	.word	0x00000000
        /*0020*/ 	.short	0x0004
        /*0022*/ 	.short	0x0020
        /*0024*/ 	.byte	0x00, 0xf0, 0x21, 0x00


	//----- nvinfo : EIATTR_KPARAM_INFO
	.align		4
.L_3713:
        /*0028*/ 	.byte	0x04, 0x17
        /*002a*/ 	.short	(.L_3715 - .L_3714)
.L_3714:
        /*002c*/ 	.word	0x00000000
        /*0030*/ 	.short	0x0003
        /*0032*/ 	.short	0x0018
        /*0034*/ 	.byte	0x00, 0xf0, 0x21, 0x00


	//----- nvinfo : EIATTR_KPARAM_INFO
	.align		4
.L_3715:
        /*0038*/ 	.byte	0x04, 0x17
        /*003a*/ 	.short	(.L_3717 - .L_3716)
.L_3716:
        /*003c*/ 	.word	0x00000000
        /*0040*/ 	.short	0x0002
        /*0042*/ 	.short	0x0010
        /*0044*/ 	.byte	0x00, 0xf0, 0x21, 0x00


	//----- nvinfo : EIATTR_KPARAM_INFO
	.align		4
.L_3717:
        /*0048*/ 	.byte	0x04, 0x17
        /*004a*/ 	.short	(.L_3719 - .L_3718)
.L_3718:
        /*004c*/ 	.word	0x00000000
        /*0050*/ 	.short	0x0001
        /*0052*/ 	.short	0x0008
        /*0054*/ 	.byte	0x00, 0xf0, 0x21, 0x00


	//----- nvinfo : EIATTR_KPARAM_INFO
	.align		4
.L_3719:
        /*0058*/ 	.byte	0x04, 0x17
        /*005a*/ 	.short	(.L_3721 - .L_3720)
.L_3720:
        /*005c*/ 	.word	0x00000000
        /*0060*/ 	.short	0x0000
        /*0062*/ 	.short	0x0000
        /*0064*/ 	.byte	0x00, 0xf0, 0x21, 0x00


	//----- nvinfo : EIATTR_SPARSE_MMA_MASK
	.align		4
.L_3721:
        /*0068*/ 	.byte	0x03, 0x50
        /*006a*/ 	.short	0x0000


	//----- nvinfo : EIATTR_MAXREG_COUNT
	.align		4
        /*006c*/ 	.byte	0x03, 0x1b
        /*006e*/ 	.short	0x00ff


	//----- nvinfo : EIATTR_MERCURY_ISA_VERSION
	.align		4
        /*0070*/ 	.byte	0x03, 0x5f
        /*0072*/ 	.short	0x0101


	//----- nvinfo : EIATTR_EXIT_INSTR_OFFSETS
	.align		4
        /*0074*/ 	.byte	0x04, 0x1c
        /*0076*/ 	.short	(.L_3723 - .L_3722)


	//   ....[0]....
.L_3722:
        /*0078*/ 	.word	0x00000080


	//   ....[1]....
        /*007c*/ 	.word	0x00000130


	//   ....[2]....
        /*0080*/ 	.word	0x000005b0


	//----- nvinfo : EIATTR_CRS_STACK_SIZE
	.align		4
.L_3723:
        /*0084*/ 	.byte	0x04, 0x1e
        /*0086*/ 	.short	(.L_3725 - .L_3724)
.L_3724:
        /*0088*/ 	.word	0x00000000


	//----- nvinfo : EIATTR_CBANK_PARAM_SIZE
	.align		4
.L_3725:
        /*008c*/ 	.byte	0x03, 0x19
        /*008e*/ 	.short	0x0029


	//----- nvinfo : EIATTR_PARAM_CBANK
	.align		4
        /*0090*/ 	.byte	0x04, 0x0a
        /*0092*/ 	.short	(.L_3727 - .L_3726)
	.align		4
.L_3726:
        /*0094*/ 	.word	index@(.nv.constant0._ZN2at6native55_GLOBAL__N__0955718d_22_SparseCsrTensorMath_cu_868dd54534reduce_sparse_csr_dim1_cuda_kernelIalNS1_14ReductionAddOpIlEElEEvPT2_PKT_PKT0_SC_lT1_)
        /*0098*/ 	.short	0x0210
        /*009a*/ 	.short	0x0029


	//----- nvinfo : EIATTR_SW_WAR
	.align		4
.L_3727:
        /*009c*/ 	.byte	0x04, 0x36
        /*009e*/ 	.short	(.L_3729 - .L_3728)
.L_3728:
        /*00a0*/ 	.word	0x00000008
.L_3729:


//--------------------- .nv.info._ZN2at6native55_GLOBAL__N__0955718d_22_SparseCsrTensorMath_cu_868dd54534reduce_sparse_csr_dim1_cuda_kernelIaiNS1_14ReductionAddOpIlEElEEvPT2_PKT_PKT0_SC_lT1_ --------------------------
	.section	.nv.info._ZN2at6native55_GLOBAL__N__0955718d_22_SparseCsrTensorMath_cu_868dd54534reduce_sparse_csr_dim1_cuda_kernelIaiNS1_14ReductionAddOpIlEElEEvPT2_PKT_PKT0_SC_lT1_,"",@"SHT_CUDA_INFO"
	.sectionflags	@""
	.align	4


	//----- nvinfo : EIATTR_CUDA_API_VERSION
	.align		4
        /*0000*/ 	.byte	0x04, 0x37
        /*0002*/ 	.short	(.L_3731 - .L_3730)
.L_3730:
        /*0004*/ 	.word	0x00000082


	//----- nvinfo : EIATTR_KPARAM_INFO
	.align		4
.L_3731:
        /*0008*/ 	.byte	0x04, 0x17
        /*000a*/ 	.short	(.L_3733 - .L_3732)
.L_3732:
        /*000c*/ 	.word	0x00000000
        /*0010*/ 	.short	0x0005
        /*0012*/ 	.short	0x0028
        /*0014*/ 	.byte	0x00, 0xf0, 0x05, 0x00


	//----- nvinfo : EIATTR_KPARAM_INFO
	.align		4
.L_3733:
        /*0018*/ 	.byte	0x04, 0x17
        /*001a*/ 	.short	(.L_3735 - .L_3734)
.L_3734:
        /*001c*/ 	.word	0x00000000
        /*0020*/ 	.short	0x0004
        /*0022*/ 	.short	0x0020
        /*0024*/ 	.byte	0x00, 0xf0, 0x21, 0x00


	//----- nvinfo : EIATTR_KPARAM_INFO
	.align		4
.L_3735:
        /*0028*/ 	.byte	0x04, 0x17
        /*002a*/ 	.short	(.L_3737 - .L_3736)
.L_3736:
        /*002c*/ 	.word	0x00000000
        /*0030*/ 	.short	0x0003
        /*0032*/ 	.short	0x0018
        /*0034*/ 	.byte	0x00, 0xf0, 0x21, 0x00


	//----- nvinfo : EIATTR_KPARAM_INFO
	.align		4
.L_3737:
        /*0038*/ 	.byte	0x04, 0x17
        /*003a*/ 	.short	(.L_3739 - .L_3738)
.L_3738:
        /*003c*/ 	.word	0x00000000
        /*0040*/ 	.short	0x0002
        /*0042*/ 	.short	0x0010
        /*0044*/ 	.byte	0x00, 0xf0, 0x21, 0x00


	//----- nvinfo : EIATTR_KPARAM_INFO
	.align		4
.L_3739:
        /*0048*/ 	.byte	0x04, 0x17
        /*004a*/ 	.short	(.L_3741 - .L_3740)
.L_3740:
        /*004c*/ 	.word	0x00000000
        /*0050*/ 	.short	0x0001
        /*0052*/ 	.short	0x0008
        /*0054*/ 	.byte	0x00, 0xf0, 0x21, 0x00


	//----- nvinfo : EIATTR_KPARAM_INFO
	.align		4
.L_3741:
        /*0058*/ 	.byte	0x04, 0x17
        /*005a*/ 	.short	(.L_3743 - .L_3742)
.L_3742:
        /*005c*/ 	.word	0x00000000
        /*0060*/ 	.short	0x0000
        /*0062*/ 	.short	0x0000
        /*0064*/ 	.byte	0x00, 0xf0, 0x21, 0x00


	//----- nvinfo : EIATTR_SPARSE_MMA_MASK
	.align		4
.L_3743:
        /*0068*/ 	.byte	0x03, 0x50
        /*006a*/ 	.short	0x0000


	//----- nvinfo : EIATTR_MAXREG_COUNT
	.align		4
        /*006c*/ 	.byte	0x03, 0x1b
        /*006e*/ 	.short	0x00ff


	//----- nvinfo : EIATTR_MERCURY_ISA_VERSION
	.align		4
        /*0070*/ 	.byte	0x03, 0x5f
        /*0072*/ 	.short	0x0101


	//----- nvinfo : EIATTR_EXIT_INSTR_OFFSETS
	.align		4
        /*0074*/ 	.byte	0x04, 0x1c
        /*0076*/ 	.short	(.L_3745 - .L_3744)


	//   ....[0]....
.L_3744:
        /*0078*/ 	.word	0x00000080


	//   ....[1]....
        /*007c*/ 	.word	0x00000120


	//   ....[2]....
        /*0080*/ 	.word	0x00000b60


	//----- nvinfo : EIATTR_CRS_STACK_SIZE
	.align		4
.L_3745:
        /*0084*/ 	.byte	0x04, 0x1e
        /*0086*/ 	.short	(.L_3747 - .L_3746)
.L_3746:
        /*0088*/ 	.word	0x00000000


	//----- nvinfo : EIATTR_CBANK_PARAM_SIZE
	.align		4
.L_3747:
        /*008c*/ 	.byte	0x03, 0x19
        /*008e*/ 	.short	0x0029


	//----- nvinfo : EIATTR_PARAM_CBANK
	.align		4
        /*0090*/ 	.byte	0x04, 0x0a
        /*0092*/ 	.short	(.L_3749 - .L_3748)
	.align		4
.L_3748:
        /*0094*/ 	.word	index@(.nv.constant0._ZN2at6native55_GLOBAL__N__0955718d_22_SparseCsrTensorMath_cu_868dd54534reduce_sparse_csr_dim1_cuda_kernelIaiNS1_14ReductionAddOpIlEElEEvPT2_PKT_PKT0_SC_lT1_)
        /*0098*/ 	.short	0x0210
        /*009a*/ 	.short	0x0029


	//----- nvinfo : EIATTR_SW_WAR
	.align		4
.L_3749:
        /*009c*/ 	.byte	0x04, 0x36
        /*009e*/ 	.short	(.L_3751 - .L_3750)
.L_3750:
        /*00a0*/ 	.word	0x00000008
.L_3751:


//--------------------- .nv.info._ZN2at6native55_GLOBAL__N__0955718d_22_SparseCsrTensorMath_cu_868dd54534reduce_sparse_csr_dim0_cuda_kernelIalNS1_14ReductionAddOpIlEElEEvPT2_PKT0_lPKT_S9_lT1_ --------------------------
	.section	.nv.info._ZN2at6native55_GLOBAL__N__0955718d_22_SparseCsrTensorMath_cu_868dd54534reduce_sparse_csr_dim0_cuda_kernelIalNS1_14ReductionAddOpIlEElEEvPT2_PKT0_lPKT_S9_lT1_,"",@"SHT_CUDA_INFO"
	.sectionflags	@""
	.align	4


	//----- nvinfo : EIATTR_CUDA_API_VERSION
	.align		4
        /*0000*/ 	.byte	0x04, 0x37
        /*0002*/ 	.short	(.L_3753 - .L_3752)
.L_3752:
        /*0004*/ 	.word	0x00000082


	//----- nvinfo : EIATTR_KPARAM_INFO
	.align		4
.L_3753:
        /*0008*/ 	.byte	0x04, 0x17
        /*000a*/ 	.short	(.L_3755 - .L_3754)
.L_3754:
        /*000c*/ 	.word	0x00000000
        /*0010*/ 	.short	0x0006
        /*0012*/ 	.short	0x0030
        /*0014*/ 	.byte	0x00, 0xf0, 0x05, 0x00


	//----- nvinfo : EIATTR_KPARAM_INFO
	.align		4
.L_3755:
        /*0018*/ 	.byte	0x04, 0x17
        /*001a*/ 	.short	(.L_3757 - .L_3756)
.L_3756:
        /*001c*/ 	.word	0x00000000
        /*0020*/ 	.short	0x0005
        /*0022*/ 	.short	0x0028
        /*0024*/ 	.byte	0x00, 0xf0, 0x21, 0x00


	//----- nvinfo : EIATTR_KPARAM_INFO
	.align		4
.L_3757:
        /*0028*/ 	.byte	0x04, 0x17
        /*002a*/ 	.short	(.L_3759 - .L_3758)
.L_3758:
        /*002c*/ 	.word	0x00000000
        /*0030*/ 	.short	0x0004
        /*0032*/ 	.short	0x0020
        /*0034*/ 	.byte	0x00, 0xf0, 0x21, 0x00


	//----- nvinfo : EIATTR_KPARAM_INFO
	.align		4
.L_3759:
        /*0038*/ 	.byte	0x04, 0x17
        /*003a*/ 	.short	(.L_3761 - .L_3760)
.L_3760:
        /*003c*/ 	.word	0x00000000
        /*0040*/ 	.short	0x0003
        /*0042*/ 	.short	0x0018
        /*0044*/ 	.byte	0x00, 0xf0, 0x21, 0x00


	//----- nvinfo : EIATTR_KPARAM_INFO
	.align		4
.L_3761:
        /*0048*/ 	.byte	0x04, 0x17
        /*004a*/ 	.short	(.L_3763 - .L_3762)
.L_3762:
        /*004c*/ 	.word	0x00000000
        /*0050*/ 	.short	0x0002
        /*0052*/ 	.short	0x0010
        /*0054*/ 	.byte	0x00, 0xf0, 0x21, 0x00


	//----- nvinfo : EIATTR_KPARAM_INFO
	.align		4
.L_3763:
        /*0058*/ 	.byte	0x04, 0x17
        /*005a*/ 	.short	(.L_3765 - .L_3764)
.L_3764:
        /*005c*/ 	.word	0x00000000
        /*0060*/ 	.short	0x0001
        /*0062*/ 	.short	0x0008
        /*0064*/ 	.byte	0x00, 0xf0, 0x21, 0x00


	//----- nvinfo : EIATTR_KPARAM_INFO
	.align		4
.L_3765:
        /*0068*/ 	.byte	0x04, 0x17
        /*006a*/ 	.short	(.L_3767 - .L_3766)
.L_3766:
        /*006c*/ 	.word	0x00000000
        /*0070*/ 	.short	0x0000
        /*0072*/ 	.short	0x0000
        /*0074*/ 	.byte	0x00, 0xf0, 0x21, 0x00


	//----- nvinfo : EIATTR_SPARSE_MMA_MASK
	.align		4
.L_3767:
        /*0078*/ 	.byte	0x03, 0x50
        /*007a*/ 	.short	0x0000


	//----- nvinfo : EIATTR_MAXREG_COUNT
	.align		4
        /*007c*/ 	.byte	0x03, 0x1b
        /*007e*/ 	.short	0x00ff


	//----- nvinfo : EIATTR_MERCURY_ISA_VERSION
	.align		4
        /*0080*/ 	.byte	0x03, 0x5f
        /*0082*/ 	.short	0x0101


	//----- nvinfo : EIATTR_EXIT_INSTR_OFFSETS
	.align		4
        /*0084*/ 	.byte	0x04, 0x1c
        /*0086*/ 	.short	(.L_3769 - .L_3768)


	//   ....[0]....
.L_3768:
        /*0088*/ 	.word	0x00000080


	//   ....[1]....
        /*008c*/ 	.word	0x00000700


	//----- nvinfo : EIATTR_CBANK_PARAM_SIZE
	.align		4
.L_3769:
        /*0090*/ 	.byte	0x03, 0x19
        /*0092*/ 	.short	0x0031


	//----- nvinfo : EIATTR_PARAM_CBANK
	.align		4
        /*0094*/ 	.byte	0x04, 0x0a
        /*0096*/ 	.short	(.L_3771 - .L_3770)
	.align		4
.L_3770:
        /*0098*/ 	.word	index@(.nv.constant0._ZN2at6native55_GLOBAL__N__0955718d_22_SparseCsrTensorMath_cu_868dd54534reduce_sparse_csr_dim0_cuda_kernelIalNS1_14ReductionAddOpIlEElEEvPT2_PKT0_lPKT_S9_lT1_)
        /*009c*/ 	.short	0x0210
        /*009e*/ 	.short	0x0031


	//----- nvinfo : EIATTR_SW_WAR
	.align		4
.L_3771:
        /*00a0*/ 	.byte	0x04, 0x36
        /*00a2*/ 	.short	(.L_3773 - .L_3772)
.L_3772:
        /*00a4*/ 	.word	0x00000008
.L_3773:


//--------------------- .nv.info._ZN2at6native55_GLOBAL__N__0955718d_22_SparseCsrTensorMath_cu_868dd54534reduce_sparse_csr_dim0_cuda_kernelIaiNS1_14ReductionAddOpIlEElEEvPT2_PKT0_lPKT_S9_lT1_ --------------------------
	.section	.nv.info._ZN2at6native55_GLOBAL__N__0955718d_22_SparseCsrTensorMath_cu_868dd54534reduce_sparse_csr_dim0_cuda_kernelIaiNS1_14ReductionAddOpIlEElEEvPT2_PKT0_lPKT_S9_lT1_,"",@"SHT_CUDA_INFO"
	.sectionflags	@""
	.align	4


	//----- nvinfo : EIATTR_CUDA_API_VERSION
	.align		4
        /*0000*/ 	.byte	0x04, 0x37
        /*0002*/ 	.short	(.L_3775 - .L_3774)
.L_3774:
        /*0004*/ 	.word	0x00000082


	//----- nvinfo : EIATTR_KPARAM_INFO
	.align		4
.L_3775:
        /*0008*/ 	.byte	0x04, 0x17
        /*000a*/ 	.short	(.L_3777 - .L_3776)
.L_3776:
        /*000c*/ 	.word	0x00000000
        /*0010*/ 	.short	0x0006
        /*0012*/ 	.short	0x0030
        /*0014*/ 	.byte	0x00, 0xf0, 0x05, 0x00


	//----- nvinfo : EIATTR_KPARAM_INFO
	.align		4
.L_3777:
        /*0018*/ 	.byte	0x04, 0x17
        /*001a*/ 	.short	(.L_3779 - .L_3778)
.L_3778:
        /*001c*/ 	.word	0x00000000
        /*0020*/ 	.short	0x0005
        /*0022*/ 	.short	0x0028
        /*0024*/ 	.byte	0x00, 0xf0, 0x21, 0x00


	//----- nvinfo : EIATTR_KPARAM_INFO
	.align		4
.L_3779:
        /*0028*/ 	.byte	0x04, 0x17
        /*002a*/ 	.short	(.L_3781 - .L_3780)
.L_3780:
        /*002c*/ 	.word	0x00000000
        /*0030*/ 	.short	0x0004
        /*0032*/ 	.short	0x0020
        /*0034*/ 	.byte	0x00, 0xf0, 0x21, 0x00


	//----- nvinfo : EIATTR_KPARAM_INFO
	.align		4
.L_3781:
        /*0038*/ 	.byte	0x04, 0x17
        /*003a*/ 	.short	(.L_3783 - .L_3782)
.L_3782:
        /*003c*/ 	.word	0x00000000
        /*0040*/ 	.short	0x0003
        /*0042*/ 	.short	0x0018
        /*0044*/ 	.byte	0x00, 0xf0, 0x21, 0x00


	//----- nvinfo : EIATTR_KPARAM_INFO
	.align		4
.L_3783:
        /*0048*/ 	.byte	0x04, 0x17
        /*004a*/ 	.short	(.L_3785 - .L_3784)
.L_3784:
        /*004c*/ 	.word	0x00000000
        /*0050*/ 	.short	0x0002
        /*0052*/ 	.short	0x0010
        /*0054*/ 	.byte	0x00, 0xf0, 0x21, 0x00


	//----- nvinfo : EIATTR_KPARAM_INFO
	.align		4
.L_3785:
        /*0058*/ 	.byte	0x04, 0x17
        /*005a*/ 	.short	(.L_3787 - .L_3786)
.L_3786:
        /*005c*/ 	.word	0x00000000
        /*0060*/ 	.short	0x0001
        /*0062*/ 	.short	0x0008
        /*0064*/ 	.byte	0x00, 0xf0, 0x21, 0x00


	//----- nvinfo : EIATTR_KPARAM_INFO
	.align		4
.L_3787:
        /*0068*/ 	.byte	0x04, 0x17
        /*006a*/ 	.short	(.L_3789 - .L_3788)
.L_3788:
        /*006c*/ 	.word	0x00000000
        /*0070*/ 	.short	0x0000
        /*0072*/ 	.short	0x0000
        /*0074*/ 	.byte	0x00, 0xf0, 0x21, 0x00


	//----- nvinfo : EIATTR_SPARSE_MMA_MASK
	.align		4
.L_3789:
        /*0078*/ 	.byte	0x03, 0x50
        /*007a*/ 	.short	0x0000


	//----- nvinfo : EIATTR_MAXREG_COUNT
	.align		4
        /*007c*/ 	.byte	0x03, 0x1b
        /*007e*/ 	.short	0x00ff


	//----- nvinfo : EIATTR_MERCURY_ISA_VERSION
	.align		4
        /*0080*/ 	.byte	0x03, 0x5f
        /*0082*/ 	.short	0x0101


	//----- nvinfo : EIATTR_EXIT_INSTR_OFFSETS
	.align		4
        /*0084*/ 	.byte	0x04, 0x1c
        /*0086*/ 	.short	(.L_3791 - .L_3790)


	//   ....[0]....
.L_3790:
        /*0088*/ 	.word	0x00000080


	//   ....[1]....
        /*008c*/ 	.word	0x00000690


	//----- nvinfo : EIATTR_CBANK_PARAM_SIZE
	.align		4
.L_3791:
        /*0090*/ 	.byte	0x03, 0x19
        /*0092*/ 	.short	0x0031


	//----- nvinfo : EIATTR_PARAM_CBANK
	.align		4
        /*0094*/ 	.byte	0x04, 0x0a
        /*0096*/ 	.short	(.L_3793 - .L_3792)
	.align		4
.L_3792:
        /*0098*/ 	.word	index@(.nv.constant0._ZN2at6native55_GLOBAL__N__0955718d_22_SparseCsrTensorMath_cu_868dd54534reduce_sparse_csr_dim0_cuda_kernelIaiNS1_14ReductionAddOpIlEElEEvPT2_PKT0_lPKT_S9_lT1_)
        /*009c*/ 	.short	0x0210
        /*009e*/ 	.short	0x0031


	//----- nvinfo : EIATTR_SW_WAR
	.align		4
.L_3793:
        /*00a0*/ 	.byte	0x04, 0x36
        /*00a2*/ 	.short	(.L_3795 - .L_3794)
.L_3794:
        /*00a4*/ 	.word	0x00000008
.L_3795:


//--------------------- .nv.info._ZN2at6native55_GLOBAL__N__0955718d_22_SparseCsrTensorMath_cu_868dd54534reduce_sparse_csr_dim1_cuda_kernelIhlNS1_14ReductionAddOpIlEElEEvPT2_PKT_PKT0_SC_lT1_ --------------------------
	.section	.nv.info._ZN2at6native55_GLOBAL__N__0955718d_22_SparseCsrTensorMath_cu_868dd54534reduce_sparse_csr_dim1_cuda_kernelIhlNS1_14ReductionAddOpIlEElEEvPT2_PKT_PKT0_SC_lT1_,"",@"SHT_CUDA_INFO"
	.sectionflags	@""
	.align	4


	//----- nvinfo : EIATTR_CUDA_API_VERSION
	.align		4
        /*0000*/ 	.byte	0x04, 0x37
        /*0002*/ 	.short	(.L_3797 - .L_3796)
.L_3796:
        /*0004*/ 	.word	0x00000082


	//----- nvinfo : EIATTR_KPARAM_INFO
	.align		4
.L_3797:
        /*0008*/ 	.byte	0x04, 0x17
        /*000a*/ 	.short	(.L_3799 - .L_3798)
.L_3798:
        /*000c*/ 	.word	0x00000000
        /*0010*/ 	.short	0x0005
        /*0012*/ 	.short	0x0028
        /*0014*/ 	.byte	0x00, 0xf0, 0x05, 0x00


	//----- nvinfo : EIATTR_KPARAM_INFO
	.align		4
.L_3799:
        /*0018*/ 	.byte	0x04, 0x17
        /*001a*/ 	.short	(.L_3801 - .L_3800)
.L_3800:
        /*001c*/ 	.word	0x00000000
        /*0020*/ 	.short	0x0004
        /*0022*/ 	.short	0x0020
        /*0024*/ 	.byte	0x00, 0xf0, 0x21, 0x00


	//----- nvinfo : EIATTR_KPARAM_INFO
	.align		4
.L_3801:
        /*0028*/ 	.byte	0x04, 0x17
        /*002a*/ 	.short	(.L_3803 - .L_3802)
.L_3802:
        /*002c*/ 	.word	0x00000000
        /*0030*/ 	.short	0x0003
        /*0032*/ 	.short	0x0018
        /*0034*/ 	.byte	0x00, 0xf0, 0x21, 0x00


	//----- nvinfo : EIATTR_KPARAM_INFO
	.align		4
.L_3803:
        /*0038*/ 	.byte	0x04, 0x17
        /*003a*/ 	.short	(.L_3805 - .L_3804)
.L_3804:
        /*003c*/ 	.word	0x00000000
        /*0040*/ 	.short	0x0002
        /*0042*/ 	.short	0x0010
        /*0044*/ 	.byte	0x00, 0xf0, 0x21, 0x00


	//----- nvinfo : EIATTR_KPARAM_INFO
	.align		4
.L_3805:
        /*0048*/ 	.byte	0x04, 0x17
        /*004a*/ 	.short	(.L_3807 - .L_3806)
.L_3806:
        /*004c*/ 	.word	0x00000000
        /*0050*/ 	.short	0x0001
        /*0052*/ 	.short	0x0008
        /*0054*/ 	.byte	0x00, 0xf0, 0x21, 0x00


	//----- nvinfo : EIATTR_KPARAM_INFO
	.align		4
.L_3807:
        /*0058*/ 	.byte	0x04, 0x17
        /*005a*/ 	.short	(.L_3809 - .L_3808)
.L_3808:
        /*005c*/ 	.word	0x00000000
        /*0060*/ 	.short	0x0000
        /*0062*/ 	.short	0x0000
        /*0064*/ 	.byte	0x00, 0xf0, 0x21, 0x00


	//----- nvinfo : EIATTR_SPARSE_MMA_MASK
	.align		4
.L_3809:
        /*0068*/ 	.byte	0x03, 0x50
        /*006a*/ 	.short	0x0000


	//----- nvinfo : EIATTR_MAXREG_COUNT
	.align		4
        /*006c*/ 	.byte	0x03, 0x1b
        /*006e*/ 	.short	0x00ff


	//----- nvinfo : EIATTR_MERCURY_ISA_VERSION
	.align		4
        /*0070*/ 	.byte	0x03, 0x5f
        /*0072*/ 	.short	0x0101


	//----- nvinfo : EIATTR_EXIT_INSTR_OFFSETS
	.align		4
        /*0074*/ 	.byte	0x04, 0x1c
        /*0076*/ 	.short	(.L_3811 - .L_3810)


	//   ....[0]....
.L_3810:
        /*0078*/ 	.word	0x00000080


	//   ....[1]....
        /*007c*/ 	.word	0x00000130


	//   ....[2]....
        /*0080*/ 	.word	0x00000560


	//----- nvinfo : EIATTR_CRS_STACK_SIZE
	.align		4
.L_3811:
        /*0084*/ 	.byte	0x04, 0x1e
        /*0086*/ 	.short	(.L_3813 - .L_3812)
.L_3812:
        /*0088*/ 	.word	0x00000000


	//----- nvinfo : EIATTR_CBANK_PARAM_SIZE
	.align		4
.L_3813:
        /*008c*/ 	.byte	0x03, 0x19
        /*008e*/ 	.short	0x0029


	//----- nvinfo : EIATTR_PARAM_CBANK
	.align		4
        /*0090*/ 	.byte	0x04, 0x0a
        /*0092*/ 	.short	(.L_3815 - .L_3814)
	.align		4
.L_3814:
        /*0094*/ 	.word	index@(.nv.constant0._ZN2at6native55_GLOBAL__N__0955718d_22_SparseCsrTensorMath_cu_868dd54534reduce_sparse_csr_dim1_cuda_kernelIhlNS1_14ReductionAddOpIlEElEEvPT2_PKT_PKT0_SC_lT1_)
        /*0098*/ 	.short	0x0210
        /*009a*/ 	.short	0x0029


	//----- nvinfo : EIATTR_SW_WAR
	.align		4
.L_3815:
        /*009c*/ 	.byte	0x04, 0x36
        /*009e*/ 	.short	(.L_3817 - .L_3816)
.L_3816:
        /*00a0*/ 	.word	0x00000008
.L_3817:


//--------------------- .nv.info._ZN2at6native55_GLOBAL__N__0955718d_22_SparseCsrTensorMath_cu_868dd54534reduce_sparse_csr_dim1_cuda_kernelIhiNS1_14ReductionAddOpIlEElEEvPT2_PKT_PKT0_SC_lT1_ --------------------------
	.section	.nv.info._ZN2at6native55_GLOBAL__N__0955718d_22_SparseCsrTensorMath_cu_868dd54534reduce_sparse_csr_dim1_cuda_kernelIhiNS1_14ReductionAddOpIlEElEEvPT2_PKT_PKT0_SC_lT1_,"",@"SHT_CUDA_INFO"
	.sectionflags	@""
	.align	4


	//----- nvinfo : EIATTR_CUDA_API_VERSION
	.align		4
        /*0000*/ 	.byte	0x04, 0x37
        /*0002*/ 	.short	(.L_3819 - .L_3818)
.L_3818:
        /*0004*/ 	.word	0x00000082


	//----- nvinfo : EIATTR_KPARAM_INFO
	.align		4
.L_3819:
        /*0008*/ 	.byte	0x04, 0x17
        /*000a*/ 	.short	(.L_3821 - .L_3820)
.L_3820:
        /*000c*/ 	.word	0x00000000
        /*0010*/ 	.short	0x0005
        /*0012*/ 	.short	0x0028
        /*0014*/ 	.byte	0x00, 0xf0, 0x05, 0x00


	//----- nvinfo : EIATTR_KPARAM_INFO
	.align		4
.L_3821:
        /*0018*/ 	.byte	0x04, 0x17
        /*001a*/ 	.short	(.L_3823 - .L_3822)
.L_3822:
        /*001c*/ 	.word	0x00000000
        /*0020*/ 	.short	0x0004
        /*0022*/ 	.short	0x0020
        /*0024*/ 	.byte	0x00, 0xf0, 0x21, 0x00


	//----- nvinfo : EIATTR_KPARAM_INFO
	.align		4
.L_3823:
        /*0028*/ 	.byte	0x04, 0x17
        /*002a*/ 	.short	(.L_3825 - .L_3824)
.L_3824:
        /*002c*/ 	.word	0x00000000
        /*0030*/ 	.short	0x0003
        /*0032*/ 	.short	0x0018
        /*0034*/ 	.byte	0x00, 0xf0, 0x21, 0x00


	//----- nvinfo : EIATTR_KPARAM_INFO
	.align		4
.L_3825:
        /*0038*/ 	.byte	0x04, 0x17
        /*003a*/ 	.short	(.L_3827 - .L_3826)
.L_3826:
        /*003c*/ 	.word	0x00000000
        /*0040*/ 	.short	0x0002
        /*0042*/ 	.short	0x0010
        /*0044*/ 	.byte	0x00, 0xf0, 0x21, 0x00


	//----- nvinfo : EIATTR_KPARAM_INFO
	.align		4
.L_3827:
        /*0048*/ 	.byte	0x04, 0x17
        /*004a*/ 	.short	(.L_3829 - .L_3828)
.L_3828:
        /*004c*/ 	.word	0x00000000
        /*0050*/ 	.short	0x0001
        /*0052*/ 	.short	0x0008
        /*0054*/ 	.byte	0x00, 0xf0, 0x21, 0x00


	//----- nvinfo : EIATTR_KPARAM_INFO
	.align		4
.L_3829:
        /*0058*/ 	.byte	0x04, 0x17
        /*005a*/ 	.short	(.L_3831 - .L_3830)
.L_3830:
        /*005c*/ 	.word	0x00000000
        /*0060*/ 	.short	0x0000
        /*0062*/ 	.short	0x0000
        /*0064*/ 	.byte	0x00, 0xf0, 0x21, 0x00


	//----- nvinfo : EIATTR_SPARSE_MMA_MASK
	.align		4
.L_3831:
        /*0068*/ 	.byte	0x03, 0x50
        /*006a*/ 	.short	0x0000


	//----- nvinfo : EIATTR_MAXREG_COUNT
	.align		4
        /*006c*/ 	.byte	0x03, 0x1b
        /*006e*/ 	.short	0x00ff


	//----- nvinfo : EIATTR_MERCURY_ISA_VERSION
	.align		4
        /*0070*/ 	.byte	0x03, 0x5f
        /*0072*/ 	.short	0x0101


	//----- nvinfo : EIATTR_EXIT_INSTR_OFFSETS
	.align		4
        /*0074*/ 	.byte	0x04, 0x1c
        /*0076*/ 	.short	(.L_3833 - .L_3832)


	//   ....[0]....
.L_3832:
        /*0078*/ 	.word	0x00000080


	//   ....[1]....
        /*007c*/ 	.word	0x00000120


	//   ....[2]....
        /*0080*/ 	.word	0x00000a00


	//----- nvinfo : EIATTR_CRS_STACK_SIZE
	.align		4
.L_3833:
        /*0084*/ 	.byte	0x04, 0x1e
        /*0086*/ 	.short	(.L_3835 - .L_3834)
.L_3834:
        /*0088*/ 	.word	0x00000000


	//----- nvinfo : EIATTR_CBANK_PARAM_SIZE
	.align		4
.L_3835:
        /*008c*/ 	.byte	0x03, 0x19
        /*008e*/ 	.short	0x0029


	//----- nvinfo : EIATTR_PARAM_CBANK
	.align		4
        /*0090*/ 	.byte	0x04, 0x0a
        /*0092*/ 	.short	(.L_3837 - .L_3836)
	.align		4
.L_3836:
        /*0094*/ 	.word	index@(.nv.constant0._ZN2at6native55_GLOBAL__N__0955718d_22_SparseCsrTensorMath_cu_868dd54534reduce_sparse_csr_dim1_cuda_kernelIhiNS1_14ReductionAddOpIlEElEEvPT2_PKT_PKT0_SC_lT1_)
        /*0098*/ 	.short	0x0210
        /*009a*/ 	.short	0x0029


	//----- nvinfo : EIATTR_SW_WAR
	.align		4
.L_3837:
        /*009c*/ 	.byte	0x04, 0x36
        /*009e*/ 	.short	(.L_3839 - .L_3838)
.L_3838:
        /*00a0*/ 	.word	0x00000008
.L_3839:


//--------------------- .nv.info._ZN2at6native55_GLOBAL__N__0955718d_22_SparseCsrTensorMath_cu_868dd54536reduce_crow_indices_dim1_cuda_kernelIlEEvPT_S4_PKS3_l --------------------------
	.section	.nv.info._ZN2at6native55_GLOBAL__N__0955718d_22_SparseCsrTensorMath_cu_868dd54536reduce_crow_indices_dim1_cuda_kernelIlEEvPT_S4_PKS3_l,"",@"SHT_CUDA_INFO"
	.sectionflags	@""
	.align	4


	//----- nvinfo : EIATTR_CUDA_API_VERSION
	.align		4
        /*0000*/ 	.byte	0x04, 0x37
        /*0002*/ 	.short	(.L_3841 - .L_3840)
.L_3840:
        /*0004*/ 	.word	0x00000082


	//----- nvinfo : EIATTR_KPARAM_INFO
	.align		4
.L_3841:
        /*0008*/ 	.byte	0x04, 0x17
        /*000a*/ 	.short	(.L_3843 - .L_3842)
.L_3842:
        /*000c*/ 	.word	0x00000000
        /*0010*/ 	.short	0x0003
        /*0012*/ 	.short	0x0018
        /*0014*/ 	.byte	0x00, 0xf0, 0x21, 0x00


	//----- nvinfo : EIATTR_KPARAM_INFO
	.align		4
.L_3843:
        /*0018*/ 	.byte	0x04, 0x17
        /*001a*/ 	.short	(.L_3845 - .L_3844)
.L_3844:
        /*001c*/ 	.word	0x00000000
        /*0020*/ 	.short	0x0002
        /*0022*/ 	.short	0x0010
        /*0024*/ 	.byte	0x00, 0xf0, 0x21, 0x00


	//----- nvinfo : EIATTR_KPARAM_INFO
	.align		4
.L_3845:
        /*0028*/ 	.byte	0x04, 0x17
        /*002a*/ 	.short	(.L_3847 - .L_3846)
.L_3846:
        /*002c*/ 	.word	0x00000000
        /*0030*/ 	.short	0x0001
        /*0032*/ 	.short	0x0008
        /*0034*/ 	.byte	0x00, 0xf0, 0x21, 0x00


	//----- nvinfo : EIATTR_KPARAM_INFO
	.align		4
.L_3847:
        /*0038*/ 	.byte	0x04, 0x17
        /*003a*/ 	.short	(.L_3849 - .L_3848)
.L_3848:
        /*003c*/ 	.word	0x00000000
        /*0040*/ 	.short	0x0000
        /*0042*/ 	.short	0x0000
        /*0044*/ 	.byte	0x00, 0xf0, 0x21, 0x00


	//----- nvinfo : EIATTR_SPARSE_MMA_MASK
	.align		4
.L_3849:
        /*0048*/ 	.byte	0x03, 0x50
        /*004a*/ 	.short	0x0000


	//----- nvinfo : EIATTR_MAXREG_COUNT
	.align		4
        /*004c*/ 	.byte	0x03, 0x1b
        /*004e*/ 	.short	0x00ff


	//----- nvinfo : EIATTR_MERCURY_ISA_VERSION
	.align		4
        /*0050*/ 	.byte	0x03, 0x5f
        /*0052*/ 	.short	0x0101


	//----- nvinfo : EIATTR_EXIT_INSTR_OFFSETS
	.align		4
        /*0054*/ 	.byte	0x04, 0x1c
        /*0056*/ 	.short	(.L_3851 - .L_3850)


	//   ....[0]....
.L_3850:
        /*0058*/ 	.word	0x00000070


	//   ....[1]....
        /*005c*/ 	.word	0x000005e0


	//   ....[2]....
        /*0060*/ 	.word	0x000008a0


	//----- nvinfo : EIATTR_CBANK_PARAM_SIZE
	.align		4
.L_3851:
        /*0064*/ 	.byte	0x03, 0x19
        /*0066*/ 	.short	0x0020


	//----- nvinfo : EIATTR_PARAM_CBANK
	.align		4
        /*0068*/ 	.byte	0x04, 0x0a
        /*006a*/ 	.short	(.L_3853 - .L_3852)
	.align		4
.L_3852:
        /*006c*/ 	.word	index@(.nv.constant0._ZN2at6native55_GLOBAL__N__0955718d_22_SparseCsrTensorMath_cu_868dd54536reduce_crow_indices_dim1_cuda_kernelIlEEvPT_S4_PKS3_l)
        /*0070*/ 	.short	0x0210
        /*0072*/ 	.short	0x0020


	//----- nvinfo : EIATTR_SW_WAR
	.align		4
.L_3853:
        /*0074*/ 	.byte	0x04, 0x36
        /*0076*/ 	.short	(.L_3855 - .L_3854)
.L_3854:
        /*0078*/ 	.word	0x00000008
.L_3855:


//--------------------- .nv.info._ZN2at6native55_GLOBAL__N__0955718d_22_SparseCsrTensorMath_cu_868dd54536reduce_crow_indices_dim1_cuda_kernelIiEEvPT_S4_PKS3_l --------------------------
	.section	.nv.info._ZN2at6native55_GLOBAL__N__0955718d_22_SparseCsrTensorMath_cu_868dd54536reduce_crow_indices_dim1_cuda_kernelIiEEvPT_S4_PKS3_l,"",@"SHT_CUDA_INFO"
	.sectionflags	@""
	.align	4


	//----- nvinfo : EIATTR_CUDA_API_VERSION
	.align		4
        /*0000*/ 	.byte	0x04, 0x37
        /*0002*/ 	.short	(.L_3857 - .L_3856)
.L_3856:
        /*0004*/ 	.word	0x00000082


	//----- nvinfo : EIATTR_KPARAM_INFO
	.align		4
.L_3857:
        /*0008*/ 	.byte	0x04, 0x17
        /*000a*/ 	.short	(.L_3859 - .L_3858)
.L_3858:
        /*000c*/ 	.word	0x00000000
        /*0010*/ 	.short	0x0003
        /*0012*/ 	.short	0x0018
        /*0014*/ 	.byte	0x00, 0xf0, 0x21, 0x00


	//----- nvinfo : EIATTR_KPARAM_INFO
	.align		4
.L_3859:
        /*0018*/ 	.byte	0x04, 0x17
        /*001a*/ 	.short	(.L_3861 - .L_3860)
.L_3860:
        /*001c*/ 	.word	0x00000000
        /*0020*/ 	.short	0x0002
        /*0022*/ 	.short	0x0010
        /*0024*/ 	.byte	0x00, 0xf0, 0x21, 0x00


	//----- nvinfo : EIATTR_KPARAM_INFO
	.align		4
.L_3861:
        /*0028*/ 	.byte	0x04, 0x17
        /*002a*/ 	.short	(.L_3863 - .L_3862)
.L_3862:
        /*002c*/ 	.word	0x00000000
        /*0030*/ 	.short	0x0001
        /*0032*/ 	.short	0x0008
        /*0034*/ 	.byte	0x00, 0xf0, 0x21, 0x00


	//----- nvinfo : EIATTR_KPARAM_INFO
	.align		4
.L_3863:
        /*0038*/ 	.byte	0x04, 0x17
        /*003a*/ 	.short	(.L_3865 - .L_3864)
.L_3864:
        /*003c*/ 	.word	0x00000000
        /*0040*/ 	.short	0x0000
        /*0042*/ 	.short	0x0000
        /*0044*/ 	.byte	0x00, 0xf0, 0x21, 0x00


	//----- nvinfo : EIATTR_SPARSE_MMA_MASK
	.align		4
.L_3865:
        /*0048*/ 	.byte	0x03, 0x50
        /*004a*/ 	.short	0x0000


	//----- nvinfo : EIATTR_MAXREG_COUNT
	.align		4
        /*004c*/ 	.byte	0x03, 0x1b
        /*004e*/ 	.short	0x00ff


	//----- nvinfo : EIATTR_MERCURY_ISA_VERSION
	.align		4
        /*0050*/ 	.byte	0x03, 0x5f
        /*0052*/ 	.short	0x0101


	//----- nvinfo : EIATTR_EXIT_INSTR_OFFSETS
	.align		4
        /*0054*/ 	.byte	0x04, 0x1c
        /*0056*/ 	.short	(.L_3867 - .L_3866)


	//   ....[0]....
.L_3866:
        /*0058*/ 	.word	0x00000070


	//   ....[1]....
        /*005c*/ 	.word	0x000004d0


	//   ....[2]....
        /*0060*/ 	.word	0x00000740


	//----- nvinfo : EIATTR_CBANK_PARAM_SIZE
	.align		4
.L_3867:
        /*0064*/ 	.byte	0x03, 0x19
        /*0066*/ 	.short	0x0020


	//----- nvinfo : EIATTR_PARAM_CBANK
	.align		4
        /*0068*/ 	.byte	0x04, 0x0a
        /*006a*/ 	.short	(.L_3869 - .L_3868)
	.align		4
.L_3868:
        /*006c*/ 	.word	index@(.nv.constant0._ZN2at6native55_GLOBAL__N__0955718d_22_SparseCsrTensorMath_cu_868dd54536reduce_crow_indices_dim1_cuda_kernelIiEEvPT_S4_PKS3_l)
        /*0070*/ 	.short	0x0210
        /*0072*/ 	.short	0x0020


	//----- nvinfo : EIATTR_SW_WAR
	.align		4
.L_3869:
        /*0074*/ 	.byte	0x04, 0x36
        /*0076*/ 	.short	(.L_3871 - .L_3870)
.L_3870:
        /*0078*/ 	.word	0x00000008
.L_3871:


//--------------------- .nv.info._ZN2at6native55_GLOBAL__N__0955718d_22_SparseCsrTensorMath_cu_868dd54534reduce_sparse_csr_dim0_cuda_kernelIhlNS1_14ReductionAddOpIlEElEEvPT2_PKT0_lPKT_S9_lT1_ --------------------------
	.section	.nv.info._ZN2at6native55_GLOBAL__N__0955718d_22_SparseCsrTensorMath_cu_868dd54534reduce_sparse_csr_dim0_cuda_kernelIhlNS1_14ReductionAddOpIlEElEEvPT2_PKT0_lPKT_S9_lT1_,"",@"SHT_CUDA_INFO"
	.sectionflags	@""
	.align	4


	//----- nvinfo : EIATTR_CUDA_API_VERSION
	.align		4
        /*0000*/ 	.byte	0x04, 0x37
        /*0002*/ 	.short	(.L_3873 - .L_3872)
.L_3872:
        /*0004*/ 	.word	0x00000082


	//----- nvinfo : EIATTR_KPARAM_INFO
	.align		4
.L_3873:
        /*0008*/ 	.byte	0x04, 0x17
        /*000a*/ 	.short	(.L_3875 - .L_3874)
.L_3874:
        /*000c*/ 	.word	0x00000000
        /*0010*/ 	.short	0x0006
        /*0012*/ 	.short	0x0030
        /*0014*/ 	.byte	0x00, 0xf0, 0x05, 0x00


	//----- nvinfo : EIATTR_KPARAM_INFO
	.align		4
.L_3875:
        /*0018*/ 	.byte	0x04, 0x17
        /*001a*/ 	.short	(.L_3877 - .L_3876)
.L_3876:
        /*001c*/ 	.word	0x00000000
        /*0020*/ 	.short	0x0005
        /*0022*/ 	.short	0x0028
        /*0024*/ 	.byte	0x00, 0xf0, 0x21, 0x00


	//----- nvinfo : EIATTR_KPARAM_INFO
	.align		4
.L_3877:
        /*0028*/ 	.byte	0x04, 0x17
        /*002a*/ 	.short	(.L_3879 - .L_3878)
.L_3878:
        /*002c*/ 	.word	0x00000000
        /*0030*/ 	.short	0x0004
        /*0032*/ 	.short	0x0020
        /*0034*/ 	.byte	0x00, 0xf0, 0x21, 0x00


	//----- nvinfo : EIATTR_KPARAM_INFO
	.align		4
.L_3879:
        /*0038*/ 	.byte	0x04, 0x17
        /*003a*/ 	.short	(.L_3881 - .L_3880)
.L_3880:
        /*003c*/ 	.word	0x00000000
        /*0040*/ 	.short	0x0003
        /*0042*/ 	.short	0x0018
        /*0044*/ 	.byte	0x00, 0xf0, 0x21, 0x00


	//----- nvinfo : EIATTR_KPARAM_INFO
	.align		4
.L_3881:
        /*0048*/ 	.byte	0x04, 0x17
        /*004a*/ 	.short	(.L_3883 - .L_3882)
.L_3882:
        /*004c*/ 	.word	0x00000000
        /*0050*/ 	.short	0x0002
        /*0052*/ 	.short	0x0010
        /*0054*/ 	.byte	0x00, 0xf0, 0x21, 0x00


	//----- nvinfo : EIATTR_KPARAM_INFO
	.align		4
.L_3883:
        /*0058*/ 	.byte	0x04, 0x17
        /*005a*/ 	.short	(.L_3885 - .L_3884)
.L_3884:
        /*005c*/ 	.word	0x00000000
        /*0060*/ 	.short	0x0001
        /*0062*/ 	.short	0x0008
        /*0064*/ 	.byte	0x00, 0xf0, 0x21, 0x00


	//----- nvinfo : EIATTR_KPARAM_INFO
	.align		4
.L_3885:
        /*0068*/ 	.byte	0x04, 0x17
        /*006a*/ 	.short	(.L_3887 - .L_3886)
.L_3886:
        /*006c*/ 	.word	0x00000000
        /*0070*/ 	.short	0x0000
        /*0072*/ 	.short	0x0000
        /*0074*/ 	.byte	0x00, 0xf0, 0x21, 0x00


	//----- nvinfo : EIATTR_SPARSE_MMA_MASK
	.align		4
.L_3887:
        /*0078*/ 	.byte	0x03, 0x50
        /*007a*/ 	.short	0x0000


	//----- nvinfo : EIATTR_MAXREG_COUNT
	.align		4
        /*007c*/ 	.byte	0x03, 0x1b
        /*007e*/ 	.short	0x00ff


	//----- nvinfo : EIATTR_MERCURY_ISA_VERSION
	.align		4
        /*0080*/ 	.byte	0x03, 0x5f
        /*0082*/ 	.short	0x0101


	//----- nvinfo : EIATTR_EXIT_INSTR_OFFSETS
	.align		4
        /*0084*/ 	.byte	0x04, 0x1c
        /*0086*/ 	.short	(.L_3889 - .L_3888)


	//   ....[0]....
.L_3888:
        /*0088*/ 	.word	0x00000080


	//   ....[1]....
        /*008c*/ 	.word	0x00000700


	//----- nvinfo : EIATTR_CBANK_PARAM_SIZE
	.align		4
.L_3889:
        /*0090*/ 	.byte	0x03, 0x19
        /*0092*/ 	.short	0x0031


	//----- nvinfo : EIATTR_PARAM_CBANK
	.align		4
        /*0094*/ 	.byte	0x04, 0x0a
        /*0096*/ 	.short	(.L_3891 - .L_3890)
	.align		4
.L_3890:
        /*0098*/ 	.word	index@(.nv.constant0._ZN2at6native55_GLOBAL__N__0955718d_22_SparseCsrTensorMath_cu_868dd54534reduce_sparse_csr_dim0_cuda_kernelIhlNS1_14ReductionAddOpIlEElEEvPT2_PKT0_lPKT_S9_lT1_)
        /*009c*/ 	.short	0x0210
        /*009e*/ 	.short	0x0031


	//----- nvinfo : EIATTR_SW_WAR
	.align		4
.L_3891:
        /*00a0*/ 	.byte	0x04, 0x36
        /*00a2*/ 	.short	(.L_3893 - .L_3892)
.L_3892:
        /*00a4*/ 	.word	0x00000008
.L_3893:


//--------------------- .nv.info._ZN2at6native55_GLOBAL__N__0955718d_22_SparseCsrTensorMath_cu_868dd54534reduce_sparse_csr_dim0_cuda_kernelIhiNS1_14ReductionAddOpIlEElEEvPT2_PKT0_lPKT_S9_lT1_ --------------------------
	.section	.nv.info._ZN2at6native55_GLOBAL__N__0955718d_22_SparseCsrTensorMath_cu_868dd54534reduce_sparse_csr_dim0_cuda_kernelIhiNS1_14ReductionAddOpIlEElEEvPT2_PKT0_lPKT_S9_lT1_,"",@"SHT_CUDA_INFO"
	.sectionflags	@""
	.align	4


	//----- nvinfo : EIATTR_CUDA_API_VERSION
	.align		4
        /*0000*/ 	.byte	0x04, 0x37
        /*0002*/ 	.short	(.L_3895 - .L_3894)
.L_3894:
        /*0004*/ 	.word	0x00000082


	//----- nvinfo : EIATTR_KPARAM_INFO
	.align		4
.L_3895:
        /*0008*/ 	.byte	0x04, 0x17
        /*000a*/ 	.short	(.L_3897 - .L_3896)
.L_3896:
        /*000c*/ 	.word	0x00000000
        /*0010*/ 	.short	0x0006
        /*0012*/ 	.short	0x0030
        /*0014*/ 	.byte	0x00, 0xf0, 0x05, 0x00


	//----- nvinfo : EIATTR_KPARAM_INFO
	.align		4
.L_3897:
        /*0018*/ 	.byte	0x04, 0x17
        /*001a*/ 	.short	(.L_3899 - .L_3898)
.L_3898:
        /*001c*/ 	.word	0x00000000
        /*0020*/ 	.short	0x0005
        /*0022*/ 	.short	0x0028
        /*0024*/ 	.byte	0x00, 0xf0, 0x21, 0x00


	//----- nvinfo : EIATTR_KPARAM_INFO
	.align		4
.L_3899:
        /*0028*/ 	.byte	0x04, 0x17
        /*002a*/ 	.short	(.L_3901 - .L_3900)
.L_3900:
        /*002c*/ 	.word	0x00000000
        /*0030*/ 	.short	0x0004
        /*0032*/ 	.short	0x0020
        /*0034*/ 	.byte	0x00, 0xf0, 0x21, 0x00


	//----- nvinfo : EIATTR_KPARAM_INFO
	.align		4
.L_3901:
        /*0038*/ 	.byte	0x04, 0x17
        /*003a*/ 	.short	(.L_3903 - .L_3902)
.L_3902:
        /*003c*/ 	.word	0x00000000
        /*0040*/ 	.short	0x0003
        /*0042*/ 	.short	0x0018
        /*0044*/ 	.byte	0x00, 0xf0, 0x21, 0x00


	//----- nvinfo : EIATTR_KPARAM_INFO
	.align		4
.L_3903:
        /*0048*/ 	.byte	0x04, 0x17
        /*004a*/ 	.short	(.L_3905 - .L_3904)
.L_3904:
        /*004c*/ 	.word	0x00000000
        /*0050*/ 	.short	0x0002
        /*0052*/ 	.short	0x0010
        /*0054*/ 	.byte	0x00, 0xf0, 0x21, 0x00


	//----- nvinfo : EIATTR_KPARAM_INFO
	.align		4
.L_3905:
        /*0058*/ 	.byte	0x04, 0x17
        /*005a*/ 	.short	(.L_3907 - .L_3906)
.L_3906:
        /*005c*/ 	.word	0x00000000
        /*0060*/ 	.short	0x0001
        /*0062*/ 	.short	0x0008
        /*0064*/ 	.byte	0x00, 0xf0, 0x21, 0x00


	//----- nvinfo : EIATTR_KPARAM_INFO
	.align		4
.L_3907:
        /*0068*/ 	.byte	0x04, 0x17
        /*006a*/ 	.short	(.L_3909 - .L_3908)
.L_3908:
        /*006c*/ 	.word	0x00000000
        /*0070*/ 	.short	0x0000
        /*0072*/ 	.short	0x0000
        /*0074*/ 	.byte	0x00, 0xf0, 0x21, 0x00


	//----- nvinfo : EIATTR_SPARSE_MMA_MASK
	.align		4
.L_3909:
        /*0078*/ 	.byte	0x03, 0x50
        /*007a*/ 	.short	0x0000


	//----- nvinfo : EIATTR_MAXREG_COUNT
	.align		4
        /*007c*/ 	.byte	0x03, 0x1b
        /*007e*/ 	.short	0x00ff


	//----- nvinfo : EIATTR_MERCURY_ISA_VERSION
	.align		4
        /*0080*/ 	.byte	0x03, 0x5f
        /*0082*/ 	.short	0x0101


	//----- nvinfo : EIATTR_EXIT_INSTR_OFFSETS
	.align		4
        /*0084*/ 	.byte	0x04, 0x1c
        /*0086*/ 	.short	(.L_3911 - .L_3910)


	//   ....[0]....
.L_3910:
        /*0088*/ 	.word	0x00000080


	//   ....[1]....
        /*008c*/ 	.word	0x00000690


	//----- nvinfo : EIATTR_CBANK_PARAM_SIZE
	.align		4
.L_3911:
        /*0090*/ 	.byte	0x03, 0x19
        /*0092*/ 	.short	0x0031


	//----- nvinfo : EIATTR_PARAM_CBANK
	.align		4
        /*0094*/ 	.byte	0x04, 0x0a
        /*0096*/ 	.short	(.L_3913 - .L_3912)
	.align		4
.L_3912:
        /*0098*/ 	.word	index@(.nv.constant0._ZN2at6native55_GLOBAL__N__0955718d_22_SparseCsrTensorMath_cu_868dd54534reduce_sparse_csr_dim0_cuda_kernelIhiNS1_14ReductionAddOpIlEElEEvPT2_PKT0_lPKT_S9_lT1_)
        /*009c*/ 	.short	0x0210
        /*009e*/ 	.short	0x0031


	//----- nvinfo : EIATTR_SW_WAR
	.align		4
.L_3913:
        /*00a0*/ 	.byte	0x04, 0x36
        /*00a2*/ 	.short	(.L_3915 - .L_3914)
.L_3914:
        /*00a4*/ 	.word	0x00000008
.L_3915:


//--------------------- .nv.info._ZN2at6native55_GLOBAL__N__0955718d_22_SparseCsrTensorMath_cu_868dd54543convert_indices_from_csr_to_coo_cuda_kernelIslEEvPT0_PKT_lll --------------------------
	.section	.nv.info._ZN2at6native55_GLOBAL__N__0955718d_22_SparseCsrTensorMath_cu_868dd54543convert_indices_from_csr_to_coo_cuda_kernelIslEEvPT0_PKT_lll,"",@"SHT_CUDA_INFO"
	.sectionflags	@""
	.align	4


	//----- nvinfo : EIATTR_CUDA_API_VERSION
	.align		4
        /*0000*/ 	.byte	0x04, 0x37
        /*0002*/ 	.short	(.L_3917 - .L_3916)
.L_3916:
        /*0004*/ 	.word	0x00000082


	//----- nvinfo : EIATTR_KPARAM_INFO
	.align		4
.L_3917:
        /*0008*/ 	.byte	0x04, 0x17
        /*000a*/ 	.short	(.L_3919 - .L_3918)
.L_3918:
        /*000c*/ 	.word	0x00000000
        /*0010*/ 	.short	0x0004
        /*0012*/ 	.short	0x0020
        /*0014*/ 	.byte	0x00, 0xf0, 0x21, 0x00


	//----- nvinfo : EIATTR_KPARAM_INFO
	.align		4
.L_3919:
        /*0018*/ 	.byte	0x04, 0x17
        /*001a*/ 	.short	(.L_3921 - .L_3920)
.L_3920:
        /*001c*/ 	.word	0x00000000
        /*0020*/ 	.short	0x0003
        /*0022*/ 	.short	0x0018
        /*0024*/ 	.byte	0x00, 0xf0, 0x21, 0x00


	//----- nvinfo : EIATTR_KPARAM_INFO
	.align		4
.L_3921:
        /*0028*/ 	.byte	0x04, 0x17
        /*002a*/ 	.short	(.L_3923 - .L_3922)
.L_3922:
        /*002c*/ 	.word	0x00000000
        /*0030*/ 	.short	0x0002
        /*0032*/ 	.short	0x0010
        /*0034*/ 	.byte	0x00, 0xf0, 0x21, 0x00


	//----- nvinfo : EIATTR_KPARAM_INFO
	.align		4
.L_3923:
        /*0038*/ 	.byte	0x04, 0x17
        /*003a*/ 	.short	(.L_3925 - .L_3924)
.L_3924:
        /*003c*/ 	.word	0x00000000
        /*0040*/ 	.short	0x0001
        /*0042*/ 	.short	0x0008
        /*0044*/ 	.byte	0x00, 0xf0, 0x21, 0x00


	//----- nvinfo : EIATTR_KPARAM_INFO
	.align		4
.L_3925:
        /*0048*/ 	.byte	0x04, 0x17
        /*004a*/ 	.short	(.L_3927 - .L_3926)
.L_3926:
        /*004c*/ 	.word	0x00000000
        /*0050*/ 	.short	0x0000
        /*0052*/ 	.short	0x0000
        /*0054*/ 	.byte	0x00, 0xf0, 0x21, 0x00


	//----- nvinfo : EIATTR_SPARSE_MMA_MASK
	.align		4
.L_3927:
        /*0058*/ 	.byte	0x03, 0x50
        /*005a*/ 	.short	0x0000


	//----- nvinfo : EIATTR_MAXREG_COUNT
	.align		4
        /*005c*/ 	.byte	0x03, 0x1b
        /*005e*/ 	.short	0x00ff


	//----- nvinfo : EIATTR_MERCURY_ISA_VERSION
	.align		4
        /*0060*/ 	.byte	0x03, 0x5f
        /*0062*/ 	.short	0x0101


	//----- nvinfo : EIATTR_EXIT_INSTR_OFFSETS
	.align		4
        /*0064*/ 	.byte	0x04, 0x1c
        /*0066*/ 	.short	(.L_3929 - .L_3928)


	//   ....[0]....
.L_3928:
        /*0068*/ 	.word	0x000000e0


	//   ....[1]....
        /*006c*/ 	.word	0x00000420


	//   ....[2]....
        /*0070*/ 	.word	0x00000590


	//----- nvinfo : EIATTR_CRS_STACK_SIZE
	.align		4
.L_3929:
        /*0074*/ 	.byte	0x04, 0x1e
        /*0076*/ 	.short	(.L_3931 - .L_3930)
.L_3930:
        /*0078*/ 	.word	0x00000000


	//----- nvinfo : EIATTR_CBANK_PARAM_SIZE
	.align		4
.L_3931:
        /*007c*/ 	.byte	0x03, 0x19
        /*007e*/ 	.short	0x0028


	//----- nvinfo : EIATTR_PARAM_CBANK
	.align		4
        /*0080*/ 	.byte	0x04, 0x0a
        /*0082*/ 	.short	(.L_3933 - .L_3932)
	.align		4
.L_3932:
        /*0084*/ 	.word	index@(.nv.constant0._ZN2at6native55_GLOBAL__N__0955718d_22_SparseCsrTensorMath_cu_868dd54543convert_indices_from_csr_to_coo_cuda_kernelIslEEvPT0_PKT_lll)
        /*0088*/ 	.short	0x0210
        /*008a*/ 	.short	0x0028


	//----- nvinfo : EIATTR_SW_WAR
	.align		4
.L_3933:
        /*008c*/ 	.byte	0x04, 0x36
        /*008e*/ 	.short	(.L_3935 - .L_3934)
.L_3934:
        /*0090*/ 	.word	0x00000008
.L_3935:


//--------------------- .nv.info._ZN2at6native55_GLOBAL__N__0955718d_22_SparseCsrTensorMath_cu_868dd54543convert_indices_from_csr_to_coo_cuda_kernelIllEEvPT0_PKT_lll --------------------------
	.section	.nv.info._ZN2at6native55_GLOBAL__N__0955718d_22_SparseCsrTensorMath_cu_868dd54543convert_indices_from_csr_to_coo_cuda_kernelIllEEvPT0_PKT_lll,"",@"SHT_CUDA_INFO"
	.sectionflags	@""
	.align	4


	//----- nvinfo : EIATTR_CUDA_API_VERSION
	.align		4
        /*0000*/ 	.byte	0x04, 0x37
        /*0002*/ 	.short	(.L_3937 - .L_3936)
.L_3936:
        /*0004*/ 	.word	0x00000082


	//----- nvinfo : EIATTR_KPARAM_INFO
	.align		4
.L_3937:
        /*0008*/ 	.byte	0x04, 0x17
        /*000a*/ 	.short	(.L_3939 - .L_3938)
.L_3938:
        /*000c*/ 	.word	0x00000000
        /*0010*/ 	.short	0x0004
        /*0012*/ 	.short	0x0020
        /*0014*/ 	.byte	0x00, 0xf0, 0x21, 0x00


	//----- nvinfo : EIATTR_KPARAM_INFO
	.align		4
.L_3939:
        /*0018*/ 	.byte	0x04, 0x17
        /*001a*/ 	.short	(.L_3941 - .L_3940)
.L_3940:
        /*001c*/ 	.word	0x00000000
        /*0020*/ 	.short	0x0003
        /*0022*/ 	.short	0x0018
        /*0024*/ 	.byte	0x00, 0xf0, 0x21, 0x00


	//----- nvinfo : EIATTR_KPARAM_INFO
	.align		4
.L_3941:
        /*0028*/ 	.byte	0x04, 0x17
        /*002a*/ 	.short	(.L_3943 - .L_3942)
.L_3942:
        /*002c*/ 	.word	0x00000000
        /*0030*/ 	.short	0x0002
        /*0032*/ 	.short	0x0010
        /*0034*/ 	.byte	0x00, 0xf0, 0x21, 0x00


	//----- nvinfo : EIATTR_KPARAM_INFO
	.align		4
.L_3943:
        /*0038*/ 	.byte	0x04, 0x17
        /*003a*/ 	.short	(.L_3945 - .L_3944)
.L_3944:
        /*003c*/ 	.word	0x00000000
        /*0040*/ 	.short	0x0001
        /*0042*/ 	.short	0x0008
        /*0044*/ 	.byte	0x00, 0xf0, 0x21, 0x00


	//----- nvinfo : EIATTR_KPARAM_INFO
	.align		4
.L_3945:
        /*0048*/ 	.byte	0x04, 0x17
        /*004a*/ 	.short	(.L_3947 - .L_3946)
.L_3946:
        /*004c*/ 	.word	0x00000000
        /*0050*/ 	.short	0x0000
        /*0052*/ 	.short	0x0000
        /*0054*/ 	.byte	0x00, 0xf0, 0x21, 0x00


	//----- nvinfo : EIATTR_SPARSE_MMA_MASK
	.align		4
.L_3947:
        /*0058*/ 	.byte	0x03, 0x50
        /*005a*/ 	.short	0x0000


	//----- nvinfo : EIATTR_MAXREG_COUNT
	.align		4
        /*005c*/ 	.byte	0x03, 0x1b
        /*005e*/ 	.short	0x00ff


	//----- nvinfo : EIATTR_MERCURY_ISA_VERSION
	.align		4
        /*0060*/ 	.byte	0x03, 0x5f
        /*0062*/ 	.short	0x0101


	//----- nvinfo : EIATTR_EXIT_INSTR_OFFSETS
	.align		4
        /*0064*/ 	.byte	0x04, 0x1c
        /*0066*/ 	.short	(.L_3949 - .L_3948)


	//   ....[0]....
.L_3948:
        /*0068*/ 	.word	0x000000e0


	//   ....[1]....
        /*006c*/ 	.word	0x00000400


	//   ....[2]....
        /*0070*/ 	.word	0x00000580


	//----- nvinfo : EIATTR_CRS_STACK_SIZE
	.align		4
.L_3949:
        /*0074*/ 	.byte	0x04, 0x1e
        /*0076*/ 	.short	(.L_3951 - .L_3950)
.L_3950:
        /*0078*/ 	.word	0x00000000


	//----- nvinfo : EIATTR_CBANK_PARAM_SIZE
	.align		4
.L_3951:
        /*007c*/ 	.byte	0x03, 0x19
        /*007e*/ 	.short	0x0028


	//----- nvinfo : EIATTR_PARAM_CBANK
	.align		4
        /*0080*/ 	.byte	0x04, 0x0a
        /*0082*/ 	.short	(.L_3953 - .L_3952)
	.align		4
.L_3952:
        /*0084*/ 	.word	index@(.nv.constant0._ZN2at6native55_GLOBAL__N__0955718d_22_SparseCsrTensorMath_cu_868dd54543convert_indices_from_csr_to_coo_cuda_kernelIllEEvPT0_PKT_lll)
        /*0088*/ 	.short	0x0210
        /*008a*/ 	.short	0x0028


	//----- nvinfo : EIATTR_SW_WAR
	.align		4
.L_3953:
        /*008c*/ 	.byte	0x04, 0x36
        /*008e*/ 	.short	(.L_3955 - .L_3954)
.L_3954:
        /*0090*/ 	.word	0x00000008
.L_3955:


//--------------------- .nv.info._ZN2at6native55_GLOBAL__N__0955718d_22_SparseCsrTensorMath_cu_868dd54543convert_indices_from_csr_to_coo_cuda_kernelIilEEvPT0_PKT_lll --------------------------
	.section	.nv.info._ZN2at6native55_GLOBAL__N__0955718d_22_SparseCsrTensorMath_cu_868dd54543convert_indices_from_csr_to_coo_cuda_kernelIilEEvPT0_PKT_lll,"",@"SHT_CUDA_INFO"
	.sectionflags	@""
	.align	4


	//----- nvinfo : EIATTR_CUDA_API_VERSION
	.align		4
        /*0000*/ 	.byte	0x04, 0x37
        /*0002*/ 	.short	(.L_3957 - .L_3956)
.L_3956:
        /*0004*/ 	.word	0x00000082


	//----- nvinfo : EIATTR_KPARAM_INFO
	.align		4
.L_3957:
        /*0008*/ 	.byte	0x04, 0x17
        /*000a*/ 	.short	(.L_3959 - .L_3958)
.L_3958:
        /*000c*/ 	.word	0x00000000
        /*0010*/ 	.short	0x0004
        /*0012*/ 	.short	0x0020
        /*0014*/ 	.byte	0x00, 0xf0, 0x21, 0x00


	//----- nvinfo : EIATTR_KPARAM_INFO
	.align		4
.L_3959:
        /*0018*/ 	.byte	0x04, 0x17
        /*001a*/ 	.short	(.L_3961 - .L_3960)
.L_3960:
        /*001c*/ 	.word	0x00000000
        /*0020*/ 	.short	0x0003
        /*0022*/ 	.short	0x0018
        /*0024*/ 	.byte	0x00, 0xf0, 0x21, 0x00


	//----- nvinfo : EIATTR_KPARAM_INFO
	.align		4
.L_3961:
        /*0028*/ 	.byte	0x04, 0x17
        /*002a*/ 	.short	(.L_3963 - .L_3962)
.L_3962:
        /*002c*/ 	.word	0x00000000
        /*0030*/ 	.short	0x0002
        /*0032*/ 	.short	0x0010
        /*0034*/ 	.byte	0x00, 0xf0, 0x21, 0x00


	//----- nvinfo : EIATTR_KPARAM_INFO
	.align		4
.L_3963:
        /*0038*/ 	.byte	0x04, 0x17
        /*003a*/ 	.short	(.L_3965 - .L_3964)
.L_3964:
        /*003c*/ 	.word	0x00000000
        /*0040*/ 	.short	0x0001
        /*0042*/ 	.short	0x0008
        /*0044*/ 	.byte	0x00, 0xf0, 0x21, 0x00


	//----- nvinfo : EIATTR_KPARAM_INFO
	.align		4
.L_3965:
        /*0048*/ 	.byte	0x04, 0x17
        /*004a*/ 	.short	(.L_3967 - .L_3966)
.L_3966:
        /*004c*/ 	.word	0x00000000
        /*0050*/ 	.short	0x0000
        /*0052*/ 	.short	0x0000
        /*0054*/ 	.byte	0x00, 0xf0, 0x21, 0x00


	//----- nvinfo : EIATTR_SPARSE_MMA_MASK
	.align		4
.L_3967:
        /*0058*/ 	.byte	0x03, 0x50
        /*005a*/ 	.short	0x0000


	//----- nvinfo : EIATTR_MAXREG_COUNT
	.align		4
        /*005c*/ 	.byte	0x03, 0x1b
        /*005e*/ 	.short	0x00ff


	//----- nvinfo : EIATTR_MERCURY_ISA_VERSION
	.align		4
        /*0060*/ 	.byte	0x03, 0x5f
        /*0062*/ 	.short	0x0101


	//----- nvinfo : EIATTR_EXIT_INSTR_OFFSETS
	.align		4
        /*0064*/ 	.byte	0x04, 0x1c
        /*0066*/ 	.short	(.L_3969 - .L_3968)


	//   ....[0]....
.L_3968:
        /*0068*/ 	.word	0x000000e0


	//   ....[1]....
        /*006c*/ 	.word	0x00000410


	//   ....[2]....
        /*0070*/ 	.word	0x000005b0


	//----- nvinfo : EIATTR_CRS_STACK_SIZE
	.align		4
.L_3969:
        /*0074*/ 	.byte	0x04, 0x1e
        /*0076*/ 	.short	(.L_3971 - .L_3970)
.L_3970:
        /*0078*/ 	.word	0x00000000


	//----- nvinfo : EIATTR_CBANK_PARAM_SIZE
	.align		4
.L_3971:
        /*007c*/ 	.byte	0x03, 0x19
        /*007e*/ 	.short	0x0028


	//----- nvinfo : EIATTR_PARAM_CBANK
	.align		4
        /*0080*/ 	.byte	0x04, 0x0a
        /*0082*/ 	.short	(.L_3973 - .L_3972)
	.align		4
.L_3972:
        /*0084*/ 	.word	index@(.nv.constant0._ZN2at6native55_GLOBAL__N__0955718d_22_SparseCsrTensorMath_cu_868dd54543convert_indices_from_csr_to_coo_cuda_kernelIilEEvPT0_PKT_lll)
        /*0088*/ 	.short	0x0210
        /*008a*/ 	.short	0x0028


	//----- nvinfo : EIATTR_SW_WAR
	.align		4
.L_3973:
        /*008c*/ 	.byte	0x04, 0x36
        /*008e*/ 	.short	(.L_3975 - .L_3974)
.L_3974:
        /*0090*/ 	.word	0x00000008
.L_3975:


//--------------------- .nv.info._ZN2at6native55_GLOBAL__N__0955718d_22_SparseCsrTensorMath_cu_868dd54543convert_indices_from_csr_to_coo_cuda_kernelIalEEvPT0_PKT_lll --------------------------
	.section	.nv.info._ZN2at6native55_GLOBAL__N__0955718d_22_SparseCsrTensorMath_cu_868dd54543convert_indices_from_csr_to_coo_cuda_kernelIalEEvPT0_PKT_lll,"",@"SHT_CUDA_INFO"
	.sectionflags	@""
	.align	4


	//----- nvinfo : EIATTR_CUDA_API_VERSION
	.align		4
        /*0000*/ 	.byte	0x04, 0x37
        /*0002*/ 	.short	(.L_3977 - .L_3976)
.L_3976:
        /*0004*/ 	.word	0x00000082


	//----- nvinfo : EIATTR_KPARAM_INFO
	.align		4
.L_3977:
        /*0008*/ 	.byte	0x04, 0x17
        /*000a*/ 	.short	(.L_3979 - .L_3978)
.L_3978:
        /*000c*/ 	.word	0x00000000
        /*0010*/ 	.short	0x0004
        /*0012*/ 	.short	0x0020
        /*0014*/ 	.byte	0x00, 0xf0, 0x21, 0x00


	//----- nvinfo : EIATTR_KPARAM_INFO
	.align		4
.L_3979:
        /*0018*/ 	.byte	0x04, 0x17
        /*001a*/ 	.short	(.L_3981 - .L_3980)
.L_3980:
        /*001c*/ 	.word	0x00000000
        /*0020*/ 	.short	0x0003
        /*0022*/ 	.short	0x0018
        /*0024*/ 	.byte	0x00, 0xf0, 0x21, 0x00


	//----- nvinfo : EIATTR_KPARAM_INFO
	.align		4
.L_3981:
        /*0028*/ 	.byte	0x04, 0x17
        /*002a*/ 	.short	(.L_3983 - .L_3982)
.L_3982:
        /*002c*/ 	.word	0x00000000
        /*0030*/ 	.short	0x0002
        /*0032*/ 	.short	0x0010
        /*0034*/ 	.byte	0x00, 0xf0, 0x21, 0x00


	//----- nvinfo : EIATTR_KPARAM_INFO
	.align		4
.L_3983:
        /*0038*/ 	.byte	0x04, 0x17
        /*003a*/ 	.short	(.L_3985 - .L_3984)
.L_3984:
        /*003c*/ 	.word	0x00000000
        /*0040*/ 	.short	0x0001
        /*0042*/ 	.short	0x0008
        /*0044*/ 	.byte	0x00, 0xf0, 0x21, 0x00


	//----- nvinfo : EIATTR_KPARAM_INFO
	.align		4
.L_3985:
        /*0048*/ 	.byte	0x04, 0x17
        /*004a*/ 	.short	(.L_3987 - .L_3986)
.L_3986:
        /*004c*/ 	.word	0x00000000
        /*0050*/ 	.short	0x0000
        /*0052*/ 	.short	0x0000
        /*0054*/ 	.byte	0x00, 0xf0, 0x21, 0x00


	//----- nvinfo : EIATTR_SPARSE_MMA_MASK
	.align		4
.L_3987:
        /*0058*/ 	.byte	0x03, 0x50
        /*005a*/ 	.short	0x0000


	//----- nvinfo : EIATTR_MAXREG_COUNT
	.align		4
        /*005c*/ 	.byte	0x03, 0x1b
        /*005e*/ 	.short	0x00ff


	//----- nvinfo : EIATTR_MERCURY_ISA_VERSION
	.align		4
        /*0060*/ 	.byte	0x03, 0x5f
        /*0062*/ 	.short	0x0101


	//----- nvinfo : EIATTR_EXIT_INSTR_OFFSETS
	.align		4
        /*0064*/ 	.byte	0x04, 0x1c
        /*0066*/ 	.short	(.L_3989 - .L_3988)


	//   ....[0]....
.L_3988:
        /*0068*/ 	.word	0x000000e0


	//   ....[1]....
        /*006c*/ 	.word	0x000003e0


	//   ....[2]....
        /*0070*/ 	.word	0x00000580


	//----- nvinfo : EIATTR_CRS_STACK_SIZE
	.align		4
.L_3989:
        /*0074*/ 	.byte	0x04, 0x1e
        /*0076*/ 	.short	(.L_3991 - .L_3990)
.L_3990:
        /*0078*/ 	.word	0x00000000


	//----- nvinfo : EIATTR_CBANK_PARAM_SIZE
	.align		4
.L_3991:
        /*007c*/ 	.byte	0x03, 0x19
        /*007e*/ 	.short	0x0028


	//----- nvinfo : EIATTR_PARAM_CBANK
	.align		4
        /*0080*/ 	.byte	0x04, 0x0a
        /*0082*/ 	.short	(.L_3993 - .L_3992)
	.align		4
.L_3992:
        /*0084*/ 	.word	index@(.nv.constant0._ZN2at6native55_GLOBAL__N__0955718d_22_SparseCsrTensorMath_cu_868dd54543convert_indices_from_csr_to_coo_cuda_kernelIalEEvPT0_PKT_lll)
        /*0088*/ 	.short	0x0210
        /*008a*/ 	.short	0x0028


	//----- nvinfo : EIATTR_SW_WAR
	.align		4
.L_3993:
        /*008c*/ 	.byte	0x04, 0x36
        /*008e*/ 	.short	(.L_3995 - .L_3994)
.L_3994:
        /*0090*/ 	.word	0x00000008
.L_3995:


//--------------------- .nv.info._ZN2at6native55_GLOBAL__N__0955718d_22_SparseCsrTensorMath_cu_868dd54543convert_indices_from_csr_to_coo_cuda_kernelIhlEEvPT0_PKT_lll --------------------------
	.section	.nv.info._ZN2at6native55_GLOBAL__N__0955718d_22_SparseCsrTensorMath_cu_868dd54543convert_indices_from_csr_to_coo_cuda_kernelIhlEEvPT0_PKT_lll,"",@"SHT_CUDA_INFO"
	.sectionflags	@""
	.align	4


	//----- nvinfo : EIATTR_CUDA_API_VERSION
	.align		4
        /*0000*/ 	.byte	0x04, 0x37
        /*0002*/ 	.short	(.L_3997 - .L_3996)
.L_3996:
        /*0004*/ 	.word	0x00000082


	//----- nvinfo : EIATTR_KPARAM_INFO
	.align		4
.L_3997:
        /*0008*/ 	.byte	0x04, 0x17
        /*000a*/ 	.short	(.L_3999 - .L_3998)
.L_3998:
        /*000c*/ 	.word	0x00000000
        /*0010*/ 	.short	0x0004
        /*0012*/ 	.short	0x0020
        /*0014*/ 	.byte	0x00, 0xf0, 0x21, 0x00


	//----- nvinfo : EIATTR_KPARAM_INFO
	.align		4
.L_3999:
        /*0018*/ 	.byte	0x04, 0x17
        /*001a*/ 	.short	(.L_4001 - .L_4000)
.L_4000:
        /*001c*/ 	.word	0x00000000
        /*0020*/ 	.short	0x0003
        /*0022*/ 	.short	0x0018
        /*0024*/ 	.byte	0x00, 0xf0, 0x21, 0x00


	//----- nvinfo : EIATTR_KPARAM_INFO
	.align		4
.L_4001:
        /*0028*/ 	.byte	0x04, 0x17
        /*002a*/ 	.short	(.L_4003 - .L_4002)
.L_4002:
        /*002c*/ 	.word	0x00000000
        /*0030*/ 	.short	0x0002
        /*0032*/ 	.short	0x0010
        /*0034*/ 	.byte	0x00, 0xf0, 0x21, 0x00


	//----- nvinfo : EIATTR_KPARAM_INFO
	.align		4
.L_4003:
        /*0038*/ 	.byte	0x04, 0x17
        /*003a*/ 	.short	(.L_4005 - .L_4004)
.L_4004:
        /*003c*/ 	.word	0x00000000
        /*0040*/ 	.short	0x0001
        /*0042*/ 	.short	0x0008
        /*0044*/ 	.byte	0x00, 0xf0, 0x21, 0x00


	//----- nvinfo : EIATTR_KPARAM_INFO
	.align		4
.L_4005:
        /*0048*/ 	.byte	0x04, 0x17
        /*004a*/ 	.short	(.L_4007 - .L_4006)
.L_4006:
        /*004c*/ 	.word	0x00000000
        /*0050*/ 	.short	0x0000
        /*0052*/ 	.short	0x0000
        /*0054*/ 	.byte	0x00, 0xf0, 0x21, 0x00


	//----- nvinfo : EIATTR_SPARSE_MMA_MASK
	.align		4
.L_4007:
        /*0058*/ 	.byte	0x03, 0x50
        /*005a*/ 	.short	0x0000


	//----- nvinfo : EIATTR_MAXREG_COUNT
	.align		4
        /*005c*/ 	.byte	0x03, 0x1b
        /*005e*/ 	.short	0x00ff


	//----- nvinfo : EIATTR_MERCURY_ISA_VERSION
	.align		4
        /*0060*/ 	.byte	0x03, 0x5f
        /*0062*/ 	.short	0x0101


	//----- nvinfo : EIATTR_EXIT_INSTR_OFFSETS
	.align		4
        /*0064*/ 	.byte	0x04, 0x1c
        /*0066*/ 	.short	(.L_4009 - .L_4008)


	//   ....[0]....
.L_4008:
        /*0068*/ 	.word	0x000000e0


	//   ....[1]....
        /*006c*/ 	.word	0x000003e0


	//   ....[2]....
        /*0070*/ 	.word	0x00000560


	//----- nvinfo : EIATTR_CRS_STACK_SIZE
	.align		4
.L_4009:
        /*0074*/ 	.byte	0x04, 0x1e
        /*0076*/ 	.short	(.L_4011 - .L_4010)
.L_4010:
        /*0078*/ 	.word	0x00000000


	//----- nvinfo : EIATTR_CBANK_PARAM_SIZE
	.align		4
.L_4011:
        /*007c*/ 	.byte	0x03, 0x19
        /*007e*/ 	.short	0x0028


	//----- nvinfo : EIATTR_PARAM_CBANK
	.align		4
        /*0080*/ 	.byte	0x04, 0x0a
        /*0082*/ 	.short	(.L_4013 - .L_4012)
	.align		4
.L_4012:
        /*0084*/ 	.word	index@(.nv.constant0._ZN2at6native55_GLOBAL__N__0955718d_22_SparseCsrTensorMath_cu_868dd54543convert_indices_from_csr_to_coo_cuda_kernelIhlEEvPT0_PKT_lll)
        /*0088*/ 	.short	0x0210
        /*008a*/ 	.short	0x0028


	//----- nvinfo : EIATTR_SW_WAR
	.align		4
.L_4013:
        /*008c*/ 	.byte	0x04, 0x36
        /*008e*/ 	.short	(.L_4015 - .L_4014)
.L_4014:
        /*0090*/ 	.word	0x00000008
.L_4015:


//--------------------- .nv.info._ZN2at6native55_GLOBAL__N__0955718d_22_SparseCsrTensorMath_cu_868dd54543convert_indices_from_csr_to_coo_cuda_kernelIsiEEvPT0_PKT_lll --------------------------
	.section	.nv.info._ZN2at6native55_GLOBAL__N__0955718d_22_SparseCsrTensorMath_cu_868dd54543convert_indices_from_csr_to_coo_cuda_kernelIsiEEvPT0_PKT_lll,"",@"SHT_CUDA_INFO"
	.sectionflags	@""
	.align	4


	//----- nvinfo : EIATTR_CUDA_API_VERSION
	.align		4
        /*0000*/ 	.byte	0x04, 0x37
        /*0002*/ 	.short	(.L_4017 - .L_4016)
.L_4016:
        /*0004*/ 	.word	0x00000082


	//----- nvinfo : EIATTR_KPARAM_INFO
	.align		4
.L_4017:
        /*0008*/ 	.byte	0x04, 0x17
        /*000a*/ 	.short	(.L_4019 - .L_4018)
.L_4018:
        /*000c*/ 	.word	0x00000000
        /*0010*/ 	.short	0x0004
        /*0012*/ 	.short	0x0020
        /*0014*/ 	.byte	0x00, 0xf0, 0x21, 0x00


	//----- nvinfo : EIATTR_KPARAM_INFO
	.align		4
.L_4019:
        /*0018*/ 	.byte	0x04, 0x17
        /*001a*/ 	.short	(.L_4021 - .L_4020)
.L_4020:
        /*001c*/ 	.word	0x00000000
        /*0020*/ 	.short	0x0003
        /*0022*/ 	.short	0x0018
        /*0024*/ 	.byte	0x00, 0xf0, 0x21, 0x00


	//----- nvinfo : EIATTR_KPARAM_INFO
	.align		4
.L_4021:
        /*0028*/ 	.byte	0x04, 0x17
        /*002a*/ 	.short	(.L_4023 - .L_4022)
.L_4022:
        /*002c*/ 	.word	0x00000000
        /*0030*/ 	.short	0x0002
        /*0032*/ 	.short	0x0010
        /*0034*/ 	.byte	0x00, 0xf0, 0x21, 0x00


	//----- nvinfo : EIATTR_KPARAM_INFO
	.align		4
.L_4023:
        /*0038*/ 	.byte	0x04, 0x17
        /*003a*/ 	.short	(.L_4025 - .L_4024)
.L_4024:
        /*003c*/ 	.word	0x00000000
        /*0040*/ 	.short	0x0001
        /*0042*/ 	.short	0x0008
        /*0044*/ 	.byte	0x00, 0xf0, 0x21, 0x00


	//----- nvinfo : EIATTR_KPARAM_INFO
	.align		4
.L_4025:
        /*0048*/ 	.byte	0x04, 0x17
        /*004a*/ 	.short	(.L_4027 - .L_4026)
.L_4026:
        /*004c*/ 	.word	0x00000000
        /*0050*/ 	.short	0x0000
        /*0052*/ 	.short	0x0000
        /*0054*/ 	.byte	0x00, 0xf0, 0x21, 0x00


	//----- nvinfo : EIATTR_SPARSE_MMA_MASK
	.align		4
.L_4027:
        /*0058*/ 	.byte	0x03, 0x50
        /*005a*/ 	.short	0x0000


	//----- nvinfo : EIATTR_MAXREG_COUNT
	.align		4
        /*005c*/ 	.byte	0x03, 0x1b
        /*005e*/ 	.short	0x00ff


	//----- nvinfo : EIATTR_MERCURY_ISA_VERSION
	.align		4
        /*0060*/ 	.byte	0x03, 0x5f
        /*0062*/ 	.short	0x0101


	//----- nvinfo : EIATTR_EXIT_INSTR_OFFSETS
	.align		4
        /*0064*/ 	.byte	0x04, 0x1c
        /*0066*/ 	.short	(.L_4029 - .L_4028)


	//   ....[0]....
.L_4028:
        /*0068*/ 	.word	0x000000e0


	//   ....[1]....
        /*006c*/ 	.word	0x00000460


	//   ....[2]....
        /*0070*/ 	.word	0x000005e0


	//----- nvinfo : EIATTR_CRS_STACK_SIZE
	.align		4
.L_4029:
        /*0074*/ 	.byte	0x04, 0x1e
        /*0076*/ 	.short	(.L_4031 - .L_4030)
.L_4030:
        /*0078*/ 	.word	0x00000000


	//----- nvinfo : EIATTR_CBANK_PARAM_SIZE
	.align		4
.L_4031:
        /*007c*/ 	.byte	0x03, 0x19
        /*007e*/ 	.short	0x0028


	//----- nvinfo : EIATTR_PARAM_CBANK
	.align		4
        /*0080*/ 	.byte	0x04, 0x0a
        /*0082*/ 	.short	(.L_4033 - .L_4032)
	.align		4
.L_4032:
        /*0084*/ 	.word	index@(.nv.constant0._ZN2at6native55_GLOBAL__N__0955718d_22_SparseCsrTensorMath_cu_868dd54543convert_indices_from_csr_to_coo_cuda_kernelIsiEEvPT0_PKT_lll)
        /*0088*/ 	.short	0x0210
        /*008a*/ 	.short	0x0028


	//----- nvinfo : EIATTR_SW_WAR
	.align		4
.L_4033:
        /*008c*/ 	.byte	0x04, 0x36
        /*008e*/ 	.short	(.L_4035 - .L_4034)
.L_4034:
        /*0090*/ 	.word	0x00000008
.L_4035:


//--------------------- .nv.info._ZN2at6native55_GLOBAL__N__0955718d_22_SparseCsrTensorMath_cu_868dd54543convert_indices_from_csr_to_coo_cuda_kernelIliEEvPT0_PKT_lll --------------------------
	.section	.nv.info._ZN2at6native55_GLOBAL__N__0955718d_22_SparseCsrTensorMath_cu_868dd54543convert_indices_from_csr_to_coo_cuda_kernelIliEEvPT0_PKT_lll,"",@"SHT_CUDA_INFO"
	.sectionflags	@""
	.align	4


	//----- nvinfo : EIATTR_CUDA_API_VERSION
	.align		4
        /*0000*/ 	.byte	0x04, 0x37
        /*0002*/ 	.short	(.L_4037 - .L_4036)
.L_4036:
        /*0004*/ 	.word	0x00000082


	//----- nvinfo : EIATTR_KPARAM_INFO
	.align		4
.L_4037:
        /*0008*/ 	.byte	0x04, 0x17
        /*000a*/ 	.short	(.L_4039 - .L_4038)
.L_4038:
        /*000c*/ 	.word	0x00000000
        /*0010*/ 	.short	0x0004
        /*0012*/ 	.short	0x0020
        /*0014*/ 	.byte	0x00, 0xf0, 0x21, 0x00


	//----- nvinfo : EIATTR_KPARAM_INFO
	.align		4
.L_4039:
        /*0018*/ 	.byte	0x04, 0x17
        /*001a*/ 	.short	(.L_4041 - .L_4040)
.L_4040:
        /*001c*/ 	.word	0x00000000
        /*0020*/ 	.short	0x0003
        /*0022*/ 	.short	0x0018
        /*0024*/ 	.byte	0x00, 0xf0, 0x21, 0x00


	//----- nvinfo : EIATTR_KPARAM_INFO
	.align		4
.L_4041:
        /*0028*/ 	.byte	0x04, 0x17
        /*002a*/ 	.short	(.L_4043 - .L_4042)
.L_4042:
        /*002c*/ 	.word	0x00000000
        /*0030*/ 	.short	0x0002
        /*0032*/ 	.short	0x0010
        /*0034*/ 	.byte	0x00, 0xf0, 0x21, 0x00


	//----- nvinfo : EIATTR_KPARAM_INFO
	.align		4
.L_4043:
        /*0038*/ 	.byte	0x04, 0x17
        /*003a*/ 	.short	(.L_4045 - .L_4044)
.L_4044:
        /*003c*/ 	.word	0x00000000
        /*0040*/ 	.short	0x0001
        /*0042*/ 	.short	0x0008
        /*0044*/ 	.byte	0x00, 0xf0, 0x21, 0x00


	//----- nvinfo : EIATTR_KPARAM_INFO
	.align		4
.L_4045:
        /*0048*/ 	.byte	0x04, 0x17
        /*004a*/ 	.short	(.L_4047 - .L_4046)
.L_4046:
        /*004c*/ 	.word	0x00000000
        /*0050*/ 	.short	0x0000
        /*0052*/ 	.short	0x0000
        /*0054*/ 	.byte	0x00, 0xf0, 0x21, 0x00


	//----- nvinfo : EIATTR_SPARSE_MMA_MASK
	.align		4
.L_4047:
        /*0058*/ 	.byte	0x03, 0x50
        /*005a*/ 	.short	0x0000


	//----- nvinfo : EIATTR_MAXREG_COUNT
	.align		4
        /*005c*/ 	.byte	0x03, 0x1b
        /*005e*/ 	.short	0x00ff


	//----- nvinfo : EIATTR_MERCURY_ISA_VERSION
	.align		4
        /*0060*/ 	.byte	0x03, 0x5f
        /*0062*/ 	.short	0x0101


	//----- nvinfo : EIATTR_EXIT_INSTR_OFFSETS
	.align		4
        /*0064*/ 	.byte	0x04, 0x1c
        /*0066*/ 	.short	(.L_4049 - .L_4048)


	//   ....[0]....
.L_4048:
        /*0068*/ 	.word	0x000000e0


	//   ....[1]....
        /*006c*/ 	.word	0x00000400


	//   ....[2]....
        /*0070*/ 	.word	0x00000580


	//----- nvinfo : EIATTR_CRS_STACK_SIZE
	.align		4
.L_4049:
        /*0074*/ 	.byte	0x04, 0x1e
        /*0076*/ 	.short	(.L_4051 - .L_4050)
.L_4050:
        /*0078*/ 	.word	0x00000000


	//----- nvinfo : EIATTR_CBANK_PARAM_SIZE
	.align		4
.L_4051:
        /*007c*/ 	.byte	0x03, 0x19
        /*007e*/ 	.short	0x0028


	//----- nvinfo : EIATTR_PARAM_CBANK
	.align		4
        /*0080*/ 	.byte	0x04, 0x0a
        /*0082*/ 	.short	(.L_4053 - .L_4052)
	.align		4
.L_4052:
        /*0084*/ 	.word	index@(.nv.constant0._ZN2at6native55_GLOBAL__N__0955718d_22_SparseCsrTensorMath_cu_868dd54543convert_indices_from_csr_to_coo_cuda_kernelIliEEvPT0_PKT_lll)
        /*0088*/ 	.short	0x0210
        /*008a*/ 	.short	0x0028


	//----- nvinfo : EIATTR_SW_WAR
	.align		4
.L_4053:
        /*008c*/ 	.byte	0x04, 0x36
        /*008e*/ 	.short	(.L_4055 - .L_4054)
.L_4054:
        /*0090*/ 	.word	0x00000008
.L_4055:


//--------------------- .nv.info._ZN2at6native55_GLOBAL__N__0955718d_22_SparseCsrTensorMath_cu_868dd54543convert_indices_from_csr_to_coo_cuda_kernelIiiEEvPT0_PKT_lll --------------------------
	.section	.nv.info._ZN2at6native55_GLOBAL__N__0955718d_22_SparseCsrTensorMath_cu_868dd54543convert_indices_from_csr_to_coo_cuda_kernelIiiEEvPT0_PKT_lll,"",@"SHT_CUDA_INFO"
	.sectionflags	@""
	.align	4


	//----- nvinfo : EIATTR_CUDA_API_VERSION
	.align		4
        /*0000*/ 	.byte	0x04, 0x37
        /*0002*/ 	.short	(.L_4057 - .L_4056)
.L_4056:
        /*0004*/ 	.word	0x00000082


	//----- nvinfo : EIATTR_KPARAM_INFO
	.align		4
.L_4057:
        /*0008*/ 	.byte	0x04, 0x17
        /*000a*/ 	.short	(.L_4059 - .L_4058)
.L_4058:
        /*000c*/ 	.word	0x00000000
        /*0010*/ 	.short	0x0004
        /*0012*/ 	.short	0x0020
        /*0014*/ 	.byte	0x00, 0xf0, 0x21, 0x00


	//----- nvinfo : EIATTR_KPARAM_INFO
	.align		4
.L_4059:
        /*0018*/ 	.byte	0x04, 0x17
        /*001a*/ 	.short	(.L_4061 - .L_4060)
.L_4060:
        /*001c*/ 	.word	0x00000000
        /*0020*/ 	.short	0x0003
        /*0022*/ 	.short	0x0018
        /*0024*/ 	.byte	0x00, 0xf0, 0x21, 0x00


	//----- nvinfo : EIATTR_KPARAM_INFO
	.align		4
.L_4061:
        /*0028*/ 	.byte	0x04, 0x17
        /*002a*/ 	.short	(.L_4063 - .L_4062)
.L_4062:
        /*002c*/ 	.word	0x00000000
        /*0030*/ 	.short	0x0002
        /*0032*/ 	.short	0x0010
        /*0034*/ 	.byte	0x00, 0xf0, 0x21, 0x00


	//----- nvinfo : EIATTR_KPARAM_INFO
	.align		4
.L_4063:
        /*0038*/ 	.byte	0x04, 0x17
        /*003a*/ 	.short	(.L_4065 - .L_4064)
.L_4064:
        /*003c*/ 	.word	0x00000000
        /*0040*/ 	.short	0x0001
        /*0042*/ 	.short	0x0008
        /*0044*/ 	.byte	0x00, 0xf0, 0x21, 0x00


	//----- nvinfo : EIATTR_KPARAM_INFO
	.align		4
.L_4065:
        /*0048*/ 	.byte	0x04, 0x17
        /*004a*/ 	.short	(.L_4067 - .L_4066)
.L_4066:
        /*004c*/ 	.word	0x00000000
        /*0050*/ 	.short	0x0000
        /*0052*/ 	.short	0x0000
        /*0054*/ 	.byte	0x00, 0xf0, 0x21, 0x00


	//----- nvinfo : EIATTR_SPARSE_MMA_MASK
	.align		4
.L_4067:
        /*0058*/ 	.byte	0x03, 0x50
        /*005a*/ 	.short	0x0000


	//----- nvinfo : EIATTR_MAXREG_COUNT
	.align		4
        /*005c*/ 	.byte	0x03, 0x1b
        /*005e*/ 	.short	0x00ff


	//----- nvinfo : EIATTR_MERCURY_ISA_VERSION
	.align		4
        /*0060*/ 	.byte	0x03, 0x5f
        /*0062*/ 	.short	0x0101


	//----- nvinfo : EIATTR_EXIT_INSTR_OFFSETS
	.align		4
        /*0064*/ 	.byte	0x04, 0x1c
        /*0066*/ 	.short	(.L_4069 - .L_4068)


	//   ....[0]....
.L_4068:
        /*0068*/ 	.word	0x000000e0


	//   ....[1]....
        /*006c*/ 	.word	0x00000430


	//   ....[2]....
        /*0070*/ 	.word	0x000005c0


	//----- nvinfo : EIATTR_CRS_STACK_SIZE
	.align		4
.L_4069:
        /*0074*/ 	.byte	0x04, 0x1e
        /*0076*/ 	.short	(.L_4071 - .L_4070)
.L_4070:
        /*0078*/ 	.word	0x00000000


	//----- nvinfo : EIATTR_CBANK_PARAM_SIZE
	.align		4
.L_4071:
        /*007c*/ 	.byte	0x03, 0x19
        /*007e*/ 	.short	0x0028


	//----- nvinfo : EIATTR_PARAM_CBANK
	.align		4
        /*0080*/ 	.byte	0x04, 0x0a
        /*0082*/ 	.short	(.L_4073 - .L_4072)
	.align		4
.L_4072:
        /*0084*/ 	.word	index@(.nv.constant0._ZN2at6native55_GLOBAL__N__0955718d_22_SparseCsrTensorMath_cu_868dd54543convert_indices_from_csr_to_coo_cuda_kernelIiiEEvPT0_PKT_lll)
        /*0088*/ 	.short	0x0210
        /*008a*/ 	.short	0x0028


	//----- nvinfo : EIATTR_SW_WAR
	.align		4
.L_4073:
        /*008c*/ 	.byte	0x04, 0x36
        /*008e*/ 	.short	(.L_4075 - .L_4074)
.L_4074:
        /*0090*/ 	.word	0x00000008
.L_4075:


//--------------------- .nv.info._ZN2at6native55_GLOBAL__N__0955718d_22_SparseCsrTensorMath_cu_868dd54543convert_indices_from_csr_to_coo_cuda_kernelIaiEEvPT0_PKT_lll --------------------------
	.section	.nv.info._ZN2at6native55_GLOBAL__N__0955718d_22_SparseCsrTensorMath_cu_868dd54543convert_indices_from_csr_to_coo_cuda_kernelIaiEEvPT0_PKT_lll,"",@"SHT_CUDA_INFO"
	.sectionflags	@""
	.align	4


	//----- nvinfo : EIATTR_CUDA_API_VERSION
	.align		4
        /*0000*/ 	.byte	0x04, 0x37
        /*0002*/ 	.short	(.L_4077 - .L_4076)
.L_4076:
        /*0004*/ 	.word	0x00000082


	//----- nvinfo : EIATTR_KPARAM_INFO
	.align		4
.L_4077:
        /*0008*/ 	.byte	0x04, 0x17
        /*000a*/ 	.short	(.L_4079 - .L_4078)
.L_4078:
        /*000c*/ 	.word	0x00000000
        /*0010*/ 	.short	0x0004
        /*0012*/ 	.short	0x0020
        /*0014*/ 	.byte	0x00, 0xf0, 0x21, 0x00


	//----- nvinfo : EIATTR_KPARAM_INFO
	.align		4
.L_4079:
        /*0018*/ 	.byte	0x04, 0x17
        /*001a*/ 	.short	(.L_4081 - .L_4080)
.L_4080:
        /*001c*/ 	.word	0x00000000
        /*0020*/ 	.short	0x0003
        /*0022*/ 	.short	0x0018
        /*0024*/ 	.byte	0x00, 0xf0, 0x21, 0x00


	//----- nvinfo : EIATTR_KPARAM_INFO
	.align		4
.L_4081:
        /*0028*/ 	.byte	0x04, 0x17
        /*002a*/ 	.short	(.L_4083 - .L_4082)
.L_4082:
        /*002c*/ 	.word	0x00000000
        /*0030*/ 	.short	0x0002
        /*0032*/ 	.short	0x0010
        /*0034*/ 	.byte	0x00, 0xf0, 0x21, 0x00


	//----- nvinfo : EIATTR_KPARAM_INFO
	.align		4
.L_4083:
        /*0038*/ 	.byte	0x04, 0x17
        /*003a*/ 	.short	(.L_4085 - .L_4084)
.L_4084:
        /*003c*/ 	.word	0x00000000
        /*0040*/ 	.short	0x0001
        /*0042*/ 	.short	0x0008
        /*0044*/ 	.byte	0x00, 0xf0, 0x21, 0x00


	//----- nvinfo : EIATTR_KPARAM_INFO
	.align		4
.L_4085:
        /*0048*/ 	.byte	0x04, 0x17
        /*004a*/ 	.short	(.L_4087 - .L_4086)
.L_4086:
        /*004c*/ 	.word	0x00000000
        /*0050*/ 	.short	0x0000
        /*0052*/ 	.short	0x0000
        /*0054*/ 	.byte	0x00, 0xf0, 0x21, 0x00


	//----- nvinfo : EIATTR_SPARSE_MMA_MASK
	.align		4
.L_4087:
        /*0058*/ 	.byte	0x03, 0x50
        /*005a*/ 	.short	0x0000


	//----- nvinfo : EIATTR_MAXREG_COUNT
	.align		4
        /*005c*/ 	.byte	0x03, 0x1b
        /*005e*/ 	.short	0x00ff


	//----- nvinfo : EIATTR_MERCURY_ISA_VERSION
	.align		4
        /*0060*/ 	.byte	0x03, 0x5f
        /*0062*/ 	.short	0x0101


	//----- nvinfo : EIATTR_EXIT_INSTR_OFFSETS
	.align		4
        /*0064*/ 	.byte	0x04, 0x1c
        /*0066*/ 	.short	(.L_4089 - .L_4088)


	//   ....[0]....
.L_4088:
        /*0068*/ 	.word	0x000000e0


	//   ....[1]....
        /*006c*/ 	.word	0x00000420


	//   ....[2]....
        /*0070*/ 	.word	0x000005c0


	//----- nvinfo : EIATTR_CRS_STACK_SIZE
	.align		4
.L_4089:
        /*0074*/ 	.byte	0x04, 0x1e
        /*0076*/ 	.short	(.L_4091 - .L_4090)
.L_4090:
        /*0078*/ 	.word	0x00000000


	//----- nvinfo : EIATTR_CBANK_PARAM_SIZE
	.align		4
.L_4091:
        /*007c*/ 	.byte	0x03, 0x19
        /*007e*/ 	.short	0x0028


	//----- nvinfo : EIATTR_PARAM_CBANK
	.align		4
        /*0080*/ 	.byte	0x04, 0x0a
        /*0082*/ 	.short	(.L_4093 - .L_4092)
	.align		4
.L_4092:
        /*0084*/ 	.word	index@(.nv.constant0._ZN2at6native55_GLOBAL__N__0955718d_22_SparseCsrTensorMath_cu_868dd54543convert_indices_from_csr_to_coo_cuda_kernelIaiEEvPT0_PKT_lll)
        /*0088*/ 	.short	0x0210
        /*008a*/ 	.short	0x0028


	//----- nvinfo : EIATTR_SW_WAR
	.align		4
.L_4093:
        /*008c*/ 	.byte	0x04, 0x36
        /*008e*/ 	.short	(.L_4095 - .L_4094)
.L_4094:
        /*0090*/ 	.word	0x00000008
.L_4095:


//--------------------- .nv.info._ZN2at6native55_GLOBAL__N__0955718d_22_SparseCsrTensorMath_cu_868dd54543convert_indices_from_csr_to_coo_cuda_kernelIhiEEvPT0_PKT_lll --------------------------
	.section	.nv.info._ZN2at6native55_GLOBAL__N__0955718d_22_SparseCsrTensorMath_cu_868dd54543convert_indices_from_csr_to_coo_cuda_kernelIhiEEvPT0_PKT_lll,"",@"SHT_CUDA_INFO"
	.sectionflags	@""
	.align	4


	//----- nvinfo : EIATTR_CUDA_API_VERSION
	.align		4
        /*0000*/ 	.byte	0x04, 0x37
        /*0002*/ 	.short	(.L_4097 - .L_4096)
.L_4096:
        /*0004*/ 	.word	0x00000082


	//----- nvinfo : EIATTR_KPARAM_INFO
	.align		4
.L_4097:
        /*0008*/ 	.byte	0x04, 0x17
        /*000a*/ 	.short	(.L_4099 - .L_4098)
.L_4098:
        /*000c*/ 	.word	0x00000000
        /*0010*/ 	.short	0x0004
        /*0012*/ 	.short	0x0020
        /*0014*/ 	.byte	0x00, 0xf0, 0x21, 0x00


	//----- nvinfo : EIATTR_KPARAM_INFO
	.align		4
.L_4099:
        /*0018*/ 	.byte	0x04, 0x17
        /*001a*/ 	.short	(.L_4101 - .L_4100)
.L_4100:
        /*001c*/ 	.word	0x00000000
        /*0020*/ 	.short	0x0003
        /*0022*/ 	.short	0x0018
        /*0024*/ 	.byte	0x00, 0xf0, 0x21, 0x00


	//----- nvinfo : EIATTR_KPARAM_INFO
	.align		4
.L_4101:
        /*0028*/ 	.byte	0x04, 0x17
        /*002a*/ 	.short	(.L_4103 - .L_4102)
.L_4102:
        /*002c*/ 	.word	0x00000000
        /*0030*/ 	.short	0x0002
        /*0032*/ 	.short	0x0010
        /*0034*/ 	.byte	0x00, 0xf0, 0x21, 0x00


	//----- nvinfo : EIATTR_KPARAM_INFO
	.align		4
.L_4103:
        /*0038*/ 	.byte	0x04, 0x17
        /*003a*/ 	.short	(.L_4105 - .L_4104)
.L_4104:
        /*003c*/ 	.word	0x00000000
        /*0040*/ 	.short	0x0001
        /*0042*/ 	.short	0x0008
        /*0044*/ 	.byte	0x00, 0xf0, 0x21, 0x00


	//----- nvinfo : EIATTR_KPARAM_INFO
	.align		4
.L_4105:
        /*0048*/ 	.byte	0x04, 0x17
        /*004a*/ 	.short	(.L_4107 - .L_4106)
.L_4106:
        /*004c*/ 	.word	0x00000000
        /*0050*/ 	.short	0x0000
        /*0052*/ 	.short	0x0000
        /*0054*/ 	.byte	0x00, 0xf0, 0x21, 0x00


	//----- nvinfo : EIATTR_SPARSE_MMA_MASK
	.align		4
.L_4107:
        /*0058*/ 	.byte	0x03, 0x50
        /*005a*/ 	.short	0x0000


	//----- nvinfo : EIATTR_MAXREG_COUNT
	.align		4
        /*005c*/ 	.byte	0x03, 0x1b
        /*005e*/ 	.short	0x00ff


	//----- nvinfo : EIATTR_MERCURY_ISA_VERSION
	.align		4
        /*0060*/ 	.byte	0x03, 0x5f
        /*0062*/ 	.short	0x0101


	//----- nvinfo : EIATTR_EXIT_INSTR_OFFSETS
	.align		4
        /*0064*/ 	.byte	0x04, 0x1c
        /*0066*/ 	.short	(.L_4109 - .L_4108)


	//   ....[0]....
.L_4108:
        /*0068*/ 	.word	0x000000e0


	//   ....[1]....
        /*006c*/ 	.word	0x000003e0


	//   ....[2]....
        /*0070*/ 	.word	0x00000560


	//----- nvinfo : EIATTR_CRS_STACK_SIZE
	.align		4
.L_4109:
        /*0074*/ 	.byte	0x04, 0x1e
        /*0076*/ 	.short	(.L_4111 - .L_4110)
.L_4110:
        /*0078*/ 	.word	0x00000000


	//----- nvinfo : EIATTR_CBANK_PARAM_SIZE
	.align		4
.L_4111:
        /*007c*/ 	.byte	0x03, 0x19
        /*007e*/ 	.short	0x0028


	//----- nvinfo : EIATTR_PARAM_CBANK
	.align		4
        /*0080*/ 	.byte	0x04, 0x0a
        /*0082*/ 	.short	(.L_4113 - .L_4112)
	.align		4
.L_4112:
        /*0084*/ 	.word	index@(.nv.constant0._ZN2at6native55_GLOBAL__N__0955718d_22_SparseCsrTensorMath_cu_868dd54543convert_indices_from_csr_to_coo_cuda_kernelIhiEEvPT0_PKT_lll)
        /*0088*/ 	.short	0x0210
        /*008a*/ 	.short	0x0028


	//----- nvinfo : EIATTR_SW_WAR
	.align		4
.L_4113:
        /*008c*/ 	.byte	0x04, 0x36
        /*008e*/ 	.short	(.L_4115 - .L_4114)
.L_4114:
        /*0090*/ 	.word	0x00000008
.L_4115:


//--------------------- .nv.info._ZN2at6native55_GLOBAL__N__0955718d_22_SparseCsrTensorMath_cu_868dd54543convert_indices_from_coo_to_csr_cuda_kernelIslEEvPT0_PKT_ll --------------------------
	.section	.nv.info._ZN2at6native55_GLOBAL__N__0955718d_22_SparseCsrTensorMath_cu_868dd54543convert_indices_from_coo_to_csr_cuda_kernelIslEEvPT0_PKT_ll,"",@"SHT_CUDA_INFO"
	.sectionflags	@""
	.align	4


	//----- nvinfo : EIATTR_CUDA_API_VERSION
	.align		4
        /*0000*/ 	.byte	0x04, 0x37
        /*0002*/ 	.short	(.L_4117 - .L_4116)
.L_4116:
        /*0004*/ 	.word	0x00000082


	//----- nvinfo : EIATTR_KPARAM_INFO
	.align		4
.L_4117:
        /*0008*/ 	.byte	0x04, 0x17
        /*000a*/ 	.short	(.L_4119 - .L_4118)
.L_4118:
        /*000c*/ 	.word	0x00000000
        /*0010*/ 	.short	0x0003
        /*0012*/ 	.short	0x0018
        /*0014*/ 	.byte	0x00, 0xf0, 0x21, 0x00


	//----- nvinfo : EIATTR_KPARAM_INFO
	.align		4
.L_4119:
        /*0018*/ 	.byte	0x04, 0x17
        /*001a*/ 	.short	(.L_4121 - .L_4120)
.L_4120:
        /*001c*/ 	.word	0x00000000
        /*0020*/ 	.short	0x0002
        /*0022*/ 	.short	0x0010
        /*0024*/ 	.byte	0x00, 0xf0, 0x21, 0x00


	//----- nvinfo : EIATTR_KPARAM_INFO
	.align		4
.L_4121:
        /*0028*/ 	.byte	0x04, 0x17
        /*002a*/ 	.short	(.L_4123 - .L_4122)
.L_4122:
        /*002c*/ 	.word	0x00000000
        /*0030*/ 	.short	0x0001
        /*0032*/ 	.short	0x0008
        /*0034*/ 	.byte	0x00, 0xf0, 0x21, 0x00


	//----- nvinfo : EIATTR_KPARAM_INFO
	.align		4
.L_4123:
        /*0038*/ 	.byte	0x04, 0x17
        /*003a*/ 	.short	(.L_4125 - .L_4124)
.L_4124:
        /*003c*/ 	.word	0x00000000
        /*0040*/ 	.short	0x0000
        /*0042*/ 	.short	0x0000
        /*0044*/ 	.byte	0x00, 0xf0, 0x21, 0x00


	//----- nvinfo : EIATTR_SPARSE_MMA_MASK
	.align		4
.L_4125:
        /*0048*/ 	.byte	0x03, 0x50
        /*004a*/ 	.short	0x0000


	//----- nvinfo : EIATTR_MAXREG_COUNT
	.align		4
        /*004c*/ 	.byte	0x03, 0x1b
        /*004e*/ 	.short	0x00ff


	//----- nvinfo : EIATTR_MERCURY_ISA_VERSION
	.align		4
        /*0050*/ 	.byte	0x03, 0x5f
        /*0052*/ 	.short	0x0101


	//----- nvinfo : EIATTR_EXIT_INSTR_OFFSETS
	.align		4
        /*0054*/ 	.byte	0x04, 0x1c
        /*0056*/ 	.short	(.L_4127 - .L_4126)


	//   ....[0]....
.L_4126:
        /*0058*/ 	.word	0x00000110


	//   ....[1]....
        /*005c*/ 	.word	0x000001a0


	//   ....[2]....
        /*0060*/ 	.word	0x000003c0


	//   ....[3]....
        /*0064*/ 	.word	0x000007c0


	//   ....[4]....
        /*0068*/ 	.word	0x00000820


	//   ....[5]....
        /*006c*/ 	.word	0x000008b0


	//   ....[6]....
        /*0070*/ 	.word	0x00000a00


	//   ....[7]....
        /*0074*/ 	.word	0x00000a50


	//   ....[8]....
        /*0078*/ 	.word	0x00000b30


	//----- nvinfo : EIATTR_CRS_STACK_SIZE
	.align		4
.L_4127:
        /*007c*/ 	.byte	0x04, 0x1e
        /*007e*/ 	.short	(.L_4129 - .L_4128)
.L_4128:
        /*0080*/ 	.word	0x00000000


	//----- nvinfo : EIATTR_CBANK_PARAM_SIZE
	.align		4
.L_4129:
        /*0084*/ 	.byte	0x03, 0x19
        /*0086*/ 	.short	0x0020


	//----- nvinfo : EIATTR_PARAM_CBANK
	.align		4
        /*0088*/ 	.byte	0x04, 0x0a
        /*008a*/ 	.short	(.L_4131 - .L_4130)
	.align		4
.L_4130:
        /*008c*/ 	.word	index@(.nv.constant0._ZN2at6native55_GLOBAL__N__0955718d_22_SparseCsrTensorMath_cu_868dd54543convert_indices_from_coo_to_csr_cuda_kernelIslEEvPT0_PKT_ll)
        /*0090*/ 	.short	0x0210
        /*0092*/ 	.short	0x0020


	//----- nvinfo : EIATTR_SW_WAR
	.align		4
.L_4131:
        /*0094*/ 	.byte	0x04, 0x36
        /*0096*/ 	.short	(.L_4133 - .L_4132)
.L_4132:
        /*0098*/ 	.word	0x00000008
.L_4133:


//--------------------- .nv.info._ZN2at6native55_GLOBAL__N__0955718d_22_SparseCsrTensorMath_cu_868dd54543convert_indices_from_coo_to_csr_cuda_kernelIllEEvPT0_PKT_ll --------------------------
	.section	.nv.info._ZN2at6native55_GLOBAL__N__0955718d_22_SparseCsrTensorMath_cu_868dd54543convert_indices_from_coo_to_csr_cuda_kernelIllEEvPT0_PKT_ll,"",@"SHT_CUDA_INFO"
	.sectionflags	@""
	.align	4


	//----- nvinfo : EIATTR_CUDA_API_VERSION
	.align		4
        /*0000*/ 	.byte	0x04, 0x37
        /*0002*/ 	.short	(.L_4135 - .L_4134)
.L_4134:
        /*0004*/ 	.word	0x00000082


	//----- nvinfo : EIATTR_KPARAM_INFO
	.align		4
.L_4135:
        /*0008*/ 	.byte	0x04, 0x17
        /*000a*/ 	.short	(.L_4137 - .L_4136)
.L_4136:
        /*000c*/ 	.word	0x00000000
        /*0010*/ 	.short	0x0003
        /*0012*/ 	.short	0x0018
        /*0014*/ 	.byte	0x00, 0xf0, 0x21, 0x00


	//----- nvinfo : EIATTR_KPARAM_INFO
	.align		4
.L_4137:
        /*0018*/ 	.byte	0x04, 0x17
        /*001a*/ 	.short	(.L_4139 - .L_4138)
.L_4138:
        /*001c*/ 	.word	0x00000000
        /*0020*/ 	.short	0x0002
        /*0022*/ 	.short	0x0010
        /*0024*/ 	.byte	0x00, 0xf0, 0x21, 0x00


	//----- nvinfo : EIATTR_KPARAM_INFO
	.align		4
.L_4139:
        /*0028*/ 	.byte	0x04, 0x17
        /*002a*/ 	.short	(.L_4141 - .L_4140)
.L_4140:
        /*002c*/ 	.word	0x00000000
        /*0030*/ 	.short	0x0001
        /*0032*/ 	.short	0x0008
        /*0034*/ 	.byte	0x00, 0xf0, 0x21, 0x00


	//----- nvinfo : EIATTR_KPARAM_INFO
	.align		4
.L_4141:
        /*0038*/ 	.byte	0x04, 0x17
        /*003a*/ 	.short	(.L_4143 - .L_4142)
.L_4142:
        /*003c*/ 	.word	0x00000000
        /*0040*/ 	.short	0x0000
        /*0042*/ 	.short	0x0000
        /*0044*/ 	.byte	0x00, 0xf0, 0x21, 0x00


	//----- nvinfo : EIATTR_SPARSE_MMA_MASK
	.align		4
.L_4143:
        /*0048*/ 	.byte	0x03, 0x50
        /*004a*/ 	.short	0x0000


	//----- nvinfo : EIATTR_MAXREG_COUNT
	.align		4
        /*004c*/ 	.byte	0x03, 0x1b
        /*004e*/ 	.short	0x00ff


	//----- nvinfo : EIATTR_MERCURY_ISA_VERSION
	.align		4
        /*0050*/ 	.byte	0x03, 0x5f
        /*0052*/ 	.short	0x0101


	//----- nvinfo : EIATTR_EXIT_INSTR_OFFSETS
	.align		4
        /*0054*/ 	.byte	0x04, 0x1c
        /*0056*/ 	.short	(.L_4145 - .L_4144)


	//   ....[0]....
.L_4144:
        /*0058*/ 	.word	0x00000110


	//   ....[1]....
        /*005c*/ 	.word	0x00000190


	//   ....[2]....
        /*0060*/ 	.word	0x000003b0


	//   ....[3]....
        /*0064*/ 	.word	0x000007b0


	//   ....[4]....
        /*0068*/ 	.word	0x00000810


	//   ....[5]....
        /*006c*/ 	.word	0x00000890


	//   ....[6]....
        /*0070*/ 	.word	0x000009d0


	//   ....[7]....
        /*0074*/ 	.word	0x00000a10


	//   ....[8]....
        /*0078*/ 	.word	0x00000af0


	//----- nvinfo : EIATTR_CRS_STACK_SIZE
	.align		4
.L_4145:
        /*007c*/ 	.byte	0x04, 0x1e
        /*007e*/ 	.short	(.L_4147 - .L_4146)
.L_4146:
        /*0080*/ 	.word	0x00000000


	//----- nvinfo : EIATTR_CBANK_PARAM_SIZE
	.align		4
.L_4147:
        /*0084*/ 	.byte	0x03, 0x19
        /*0086*/ 	.short	0x0020


	//----- nvinfo : EIATTR_PARAM_CBANK
	.align		4
        /*0088*/ 	.byte	0x04, 0x0a
        /*008a*/ 	.short	(.L_4149 - .L_4148)
	.align		4
.L_4148:
        /*008c*/ 	.word	index@(.nv.constant0._ZN2at6native55_GLOBAL__N__0955718d_22_SparseCsrTensorMath_cu_868dd54543convert_indices_from_coo_to_csr_cuda_kernelIllEEvPT0_PKT_ll)
        /*0090*/ 	.short	0x0210
        /*0092*/ 	.short	0x0020


	//----- nvinfo : EIATTR_SW_WAR
	.align		4
.L_4149:
        /*0094*/ 	.byte	0x04, 0x36
        /*0096*/ 	.short	(.L_4151 - .L_4150)
.L_4150:
        /*0098*/ 	.word	0x00000008
.L_4151:


//--------------------- .nv.info._ZN2at6native55_GLOBAL__N__0955718d_22_SparseCsrTensorMath_cu_868dd54543convert_indices_from_coo_to_csr_cuda_kernelIilEEvPT0_PKT_ll --------------------------
	.section	.nv.info._ZN2at6native55_GLOBAL__N__0955718d_22_SparseCsrTensorMath_cu_868dd54543convert_indices_from_coo_to_csr_cuda_kernelIilEEvPT0_PKT_ll,"",@"SHT_CUDA_INFO"
	.sectionflags	@""
	.align	4


	//----- nvinfo : EIATTR_CUDA_API_VERSION
	.align		4
        /*0000*/ 	.byte	0x04, 0x37
        /*0002*/ 	.short	(.L_4153 - .L_4152)
.L_4152:
        /*0004*/ 	.word	0x00000082


	//----- nvinfo : EIATTR_KPARAM_INFO
	.align		4
.L_4153:
        /*0008*/ 	.byte	0x04, 0x17
        /*000a*/ 	.short	(.L_4155 - .L_4154)
.L_4154:
        /*000c*/ 	.word	0x00000000
        /*0010*/ 	.short	0x0003
        /*0012*/ 	.short	0x0018
        /*0014*/ 	.byte	0x00, 0xf0, 0x21, 0x00


	//----- nvinfo : EIATTR_KPARAM_INFO
	.align		4
.L_4155:
        /*0018*/ 	.byte	0x04, 0x17
        /*001a*/ 	.short	(.L_4157 - .L_4156)
.L_4156:
        /*001c*/ 	.word	0x00000000
        /*0020*/ 	.short	0x0002
        /*0022*/ 	.short	0x0010
        /*0024*/ 	.byte	0x00, 0xf0, 0x21, 0x00


	//----- nvinfo : EIATTR_KPARAM_INFO
	.align		4
.L_4157:
        /*0028*/ 	.byte	0x04, 0x17
        /*002a*/ 	.short	(.L_4159 - .L_4158)
.L_4158:
        /*002c*/ 	.word	0x00000000
        /*0030*/ 	.short	0x0001
        /*0032*/ 	.short	0x0008
        /*0034*/ 	.byte	0x00, 0xf0, 0x21, 0x00


	//----- nvinfo : EIATTR_KPARAM_INFO
	.align		4
.L_4159:
        /*0038*/ 	.byte	0x04, 0x17
        /*003a*/ 	.short	(.L_4161 - .L_4160)
.L_4160:
        /*003c*/ 	.word	0x00000000
        /*0040*/ 	.short	0x0000
        /*0042*/ 	.short	0x0000
        /*0044*/ 	.byte	0x00, 0xf0, 0x21, 0x00


	//----- nvinfo : EIATTR_SPARSE_MMA_MASK
	.align		4
.L_4161:
        /*0048*/ 	.byte	0x03, 0x50
        /*004a*/ 	.short	0x0000


	//----- nvinfo : EIATTR_MAXREG_COUNT
	.align		4
        /*004c*/ 	.byte	0x03, 0x1b
        /*004e*/ 	.short	0x00ff


	//----- nvinfo : EIATTR_MERCURY_ISA_VERSION
	.align		4
        /*0050*/ 	.byte	0x03, 0x5f
        /*0052*/ 	.short	0x0101


	//----- nvinfo : EIATTR_EXIT_INSTR_OFFSETS
	.align		4
        /*0054*/ 	.byte	0x04, 0x1c
        /*0056*/ 	.short	(.L_4163 - .L_4162)


	//   ....[0]....
.L_4162:
        /*0058*/ 	.word	0x00000110


	//   ....[1]....
        /*005c*/ 	.word	0x000001b0


	//   ....[2]....
        /*0060*/ 	.word	0x00000390


	//   ....[3]....
        /*0064*/ 	.word	0x000007b0


	//   ....[4]....
        /*0068*/ 	.word	0x00000810


	//   ....[5]....
        /*006c*/ 	.word	0x00000880


	//   ....[6]....
        /*0070*/ 	.word	0x000009d0


	//   ....[7]....
        /*0074*/ 	.word	0x00000a10


	//   ....[8]....
        /*0078*/ 	.word	0x00000b10


	//----- nvinfo : EIATTR_CRS_STACK_SIZE
	.align		4
.L_4163:
        /*007c*/ 	.byte	0x04, 0x1e
        /*007e*/ 	.short	(.L_4165 - .L_4164)
.L_4164:
        /*0080*/ 	.word	0x00000000


	//----- nvinfo : EIATTR_CBANK_PARAM_SIZE
	.align		4
.L_4165:
        /*0084*/ 	.byte	0x03, 0x19
        /*0086*/ 	.short	0x0020


	//----- nvinfo : EIATTR_PARAM_CBANK
	.align		4
        /*0088*/ 	.byte	0x04, 0x0a
        /*008a*/ 	.short	(.L_4167 - .L_4166)
	.align		4
.L_4166:
        /*008c*/ 	.word	index@(.nv.constant0._ZN2at6native55_GLOBAL__N__0955718d_22_SparseCsrTensorMath_cu_868dd54543convert_indices_from_coo_to_csr_cuda_kernelIilEEvPT0_PKT_ll)
        /*0090*/ 	.short	0x0210
        /*0092*/ 	.short	0x0020


	//----- nvinfo : EIATTR_SW_WAR
	.align		4
.L_4167:
        /*0094*/ 	.byte	0x04, 0x36
        /*0096*/ 	.short	(.L_4169 - .L_4168)
.L_4168:
        /*0098*/ 	.word	0x00000008
.L_4169:


//--------------------- .nv.info._ZN2at6native55_GLOBAL__N__0955718d_22_SparseCsrTensorMath_cu_868dd54543convert_indices_from_coo_to_csr_cuda_kernelIalEEvPT0_PKT_ll --------------------------
	.section	.nv.info._ZN2at6native55_GLOBAL__N__0955718d_22_SparseCsrTensorMath_cu_868dd54543convert_indices_from_coo_to_csr_cuda_kernelIalEEvPT0_PKT_ll,"",@"SHT_CUDA_INFO"
	.sectionflags	@""
	.align	4


	//----- nvinfo : EIATTR_CUDA_API_VERSION
	.align		4
        /*0000*/ 	.byte	0x04, 0x37
        /*0002*/ 	.short	(.L_4171 - .L_4170)
.L_4170:
        /*0004*/ 	.word	0x00000082


	//----- nvinfo : EIATTR_KPARAM_INFO
	.align		4
.L_4171:
        /*0008*/ 	.byte	0x04, 0x17
        /*000a*/ 	.short	(.L_4173 - .L_4172)
.L_4172:
        /*000c*/ 	.word	0x00000000
        /*0010*/ 	.short	0x0003
        /*0012*/ 	.short	0x0018
        /*0014*/ 	.byte	0x00, 0xf0, 0x21, 0x00


	//----- nvinfo : EIATTR_KPARAM_INFO
	.align		4
.L_4173:
        /*0018*/ 	.byte	0x04, 0x17
        /*001a*/ 	.short	(.L_4175 - .L_4174)
.L_4174:
        /*001c*/ 	.word	0x00000000
        /*0020*/ 	.short	0x0002
        /*0022*/ 	.short	0x0010
        /*0024*/ 	.byte	0x00, 0xf0, 0x21, 0x00


	//----- nvinfo : EIATTR_KPARAM_INFO
	.align		4
.L_4175:
        /*0028*/ 	.byte	0x04, 0x17
        /*002a*/ 	.short	(.L_4177 - .L_4176)
.L_4176:
        /*002c*/ 	.word	0x00000000
        /*0030*/ 	.short	0x0001
        /*0032*/ 	.short	0x0008
        /*0034*/ 	.byte	0x00, 0xf0, 0x21, 0x00


	//----- nvinfo : EIATTR_KPARAM_INFO
	.align		4
.L_4177:
        /*0038*/ 	.byte	0x04, 0x17
        /*003a*/ 	.short	(.L_4179 - .L_4178)
.L_4178:
        /*003c*/ 	.word	0x00000000
        /*0040*/ 	.short	0x0000
        /*0042*/ 	.short	0x0000
        /*0044*/ 	.byte	0x00, 0xf0, 0x21, 0x00


	//----- nvinfo : EIATTR_SPARSE_MMA_MASK
	.align		4
.L_4179:
        /*0048*/ 	.byte	0x03, 0x50
        /*004a*/ 	.short	0x0000


	//----- nvinfo : EIATTR_MAXREG_COUNT
	.align		4
        /*004c*/ 	.byte	0x03, 0x1b
        /*004e*/ 	.short	0x00ff


	//----- nvinfo : EIATTR_MERCURY_ISA_VERSION
	.align		4
        /*0050*/ 	.byte	0x03, 0x5f
        /*0052*/ 	.short	0x0101


	//----- nvinfo : EIATTR_EXIT_INSTR_OFFSETS
	.align		4
        /*0054*/ 	.byte	0x04, 0x1c
        /*0056*/ 	.short	(.L_4181 - .L_4180)


	//   ....[0]....
.L_4180:
        /*0058*/ 	.word	0x00000110


	//   ....[1]....
        /*005c*/ 	.word	0x000001a0


	//   ....[2]....
        /*0060*/ 	.word	0x000003c0


	//   ....[3]....
        /*0064*/ 	.word	0x000007c0


	//   ....[4]....
        /*0068*/ 	.word	0x00000820


	//   ....[5]....
        /*006c*/ 	.word	0x00000890


	//   ....[6]....
        /*0070*/ 	.word	0x000009f0


	//   ....[7]....
        /*0074*/ 	.word	0x00000a30


	//   ....[8]....
        /*0078*/ 	.word	0x00000b30


	//----- nvinfo : EIATTR_CRS_STACK_SIZE
	.align		4
.L_4181:
        /*007c*/ 	.byte	0x04, 0x1e
        /*007e*/ 	.short	(.L_4183 - .L_4182)
.L_4182:
        /*0080*/ 	.word	0x00000000


	//----- nvinfo : EIATTR_CBANK_PARAM_SIZE
	.align		4
.L_4183:
        /*0084*/ 	.byte	0x03, 0x19
        /*0086*/ 	.short	0x0020


	//----- nvinfo : EIATTR_PARAM_CBANK
	.align		4
        /*0088*/ 	.byte	0x04, 0x0a
        /*008a*/ 	.short	(.L_4185 - .L_4184)
	.align		4
.L_4184:
        /*008c*/ 	.word	index@(.nv.constant0._ZN2at6native55_GLOBAL__N__0955718d_22_SparseCsrTensorMath_cu_868dd54543convert_indices_from_coo_to_csr_cuda_kernelIalEEvPT0_PKT_ll)
        /*0090*/ 	.short	0x0210
        /*0092*/ 	.short	0x0020


	//----- nvinfo : EIATTR_SW_WAR
	.align		4
.L_4185:
        /*0094*/ 	.byte	0x04, 0x36
        /*0096*/ 	.short	(.L_4187 - .L_4186)
.L_4186:
        /*0098*/ 	.word	0x00000008
.L_4187:


//--------------------- .nv.info._ZN2at6native55_GLOBAL__N__0955718d_22_SparseCsrTensorMath_cu_868dd54543convert_indices_from_coo_to_csr_cuda_kernelIhlEEvPT0_PKT_ll --------------------------
	.section	.nv.info._ZN2at6native55_GLOBAL__N__0955718d_22_SparseCsrTensorMath_cu_868dd54543convert_indices_from_coo_to_csr_cuda_kernelIhlEEvPT0_PKT_ll,"",@"SHT_CUDA_INFO"
	.sectionflags	@""
	.align	4


	//----- nvinfo : EIATTR_CUDA_API_VERSION
	.align		4
        /*0000*/ 	.byte	0x04, 0x37
        /*0002*/ 	.short	(.L_4189 - .L_4188)
.L_4188:
        /*0004*/ 	.word	0x00000082


	//----- nvinfo : EIATTR_KPARAM_INFO
	.align		4
.L_4189:
        /*0008*/ 	.byte	0x04, 0x17
        /*000a*/ 	.short	(.L_4191 - .L_4190)
.L_4190:
        /*000c*/ 	.word	0x00000000
        /*0010*/ 	.short	0x0003
        /*0012*/ 	.short	0x0018
        /*0014*/ 	.byte	0x00, 0xf0, 0x21, 0x00


	//----- nvinfo : EIATTR_KPARAM_INFO
	.align		4
.L_4191:
        /*0018*/ 	.byte	0x04, 0x17
        /*001a*/ 	.short	(.L_4193 - .L_4192)
.L_4192:
        /*001c*/ 	.word	0x00000000
        /*0020*/ 	.short	0x0002
        /*0022*/ 	.short	0x0010
        /*0024*/ 	.byte	0x00, 0xf0, 0x21, 0x00


	//----- nvinfo : EIATTR_KPARAM_INFO
	.align		4
.L_4193:
        /*0028*/ 	.byte	0x04, 0x17
        /*002a*/ 	.short	(.L_4195 - .L_4194)
.L_4194:
        /*002c*/ 	.word	0x00000000
        /*0030*/ 	.short	0x0001
        /*0032*/ 	.short	0x0008
        /*0034*/ 	.byte	0x00, 0xf0, 0x21, 0x00


	//----- nvinfo : EIATTR_KPARAM_INFO
	.align		4
.L_4195:
        /*0038*/ 	.byte	0x04, 0x17
        /*003a*/ 	.short	(.L_4197 - .L_4196)
.L_4196:
        /*003c*/ 	.word	0x00000000
        /*0040*/ 	.short	0x0000
        /*0042*/ 	.short	0x0000
        /*0044*/ 	.byte	0x00, 0xf0, 0x21, 0x00


	//----- nvinfo : EIATTR_SPARSE_MMA_MASK
	.align		4
.L_4197:
        /*0048*/ 	.byte	0x03, 0x50
        /*004a*/ 	.short	0x0000


	//----- nvinfo : EIATTR_MAXREG_COUNT
	.align		4
        /*004c*/ 	.byte	0x03, 0x1b
        /*004e*/ 	.short	0x00ff


	//----- nvinfo : EIATTR_MERCURY_ISA_VERSION
	.align		4
        /*0050*/ 	.byte	0x03, 0x5f
        /*0052*/ 	.short	0x0101


	//----- nvinfo : EIATTR_EXIT_INSTR_OFFSETS
	.align		4
        /*0054*/ 	.byte	0x04, 0x1c
        /*0056*/ 	.short	(.L_4199 - .L_4198)


	//   ....[0]....
.L_4198:
        /*0058*/ 	.word	0x00000110


	//   ....[1]....
        /*005c*/ 	.word	0x00000190


	//   ....[2]....
        /*0060*/ 	.word	0x00000390


	//   ....[3]....
        /*0064*/ 	.word	0x00000790


	//   ....[4]....
        /*0068*/ 	.word	0x000007f0


	//   ....[5]....
        /*006c*/ 	.word	0x00000860


	//   ....[6]....
        /*0070*/ 	.word	0x000009a0


	//   ....[7]....
        /*0074*/ 	.word	0x00000aa0


	//----- nvinfo : EIATTR_CRS_STACK_SIZE
	.align		4
.L_4199:
        /*0078*/ 	.byte	0x04, 0x1e
        /*007a*/ 	.short	(.L_4201 - .L_4200)
.L_4200:
        /*007c*/ 	.word	0x00000000


	//----- nvinfo : EIATTR_CBANK_PARAM_SIZE
	.align		4
.L_4201:
        /*0080*/ 	.byte	0x03, 0x19
        /*0082*/ 	.short	0x0020


	//----- nvinfo : EIATTR_PARAM_CBANK
	.align		4
        /*0084*/ 	.byte	0x04, 0x0a
        /*0086*/ 	.short	(.L_4203 - .L_4202)
	.align		4
.L_4202:
        /*0088*/ 	.word	index@(.nv.constant0._ZN2at6native55_GLOBAL__N__0955718d_22_SparseCsrTensorMath_cu_868dd54543convert_indices_from_coo_to_csr_cuda_kernelIhlEEvPT0_PKT_ll)
        /*008c*/ 	.short	0x0210
        /*008e*/ 	.short	0x0020


	//----- nvinfo : EIATTR_SW_WAR
	.align		4
.L_4203:
        /*0090*/ 	.byte	0x04, 0x36
        /*0092*/ 	.short	(.L_4205 - .L_4204)
.L_4204:
        /*0094*/ 	.word	0x00000008
.L_4205:


//--------------------- .nv.info._ZN2at6native55_GLOBAL__N__0955718d_22_SparseCsrTensorMath_cu_868dd54543convert_indices_from_coo_to_csr_cuda_kernelIsiEEvPT0_PKT_ll --------------------------
	.section	.nv.info._ZN2at6native55_GLOBAL__N__0955718d_22_SparseCsrTensorMath_cu_868dd54543convert_indices_from_coo_to_csr_cuda_kernelIsiEEvPT0_PKT_ll,"",@"SHT_CUDA_INFO"
	.sectionflags	@""
	.align	4


	//----- nvinfo : EIATTR_CUDA_API_VERSION
	.align		4
        /*0000*/ 	.byte	0x04, 0x37
        /*0002*/ 	.short	(.L_4207 - .L_4206)
.L_4206:
        /*0004*/ 	.word	0x00000082


	//----- nvinfo : EIATTR_KPARAM_INFO
	.align		4
.L_4207:
        /*0008*/ 	.byte	0x04, 0x17
        /*000a*/ 	.short	(.L_4209 - .L_4208)
.L_4208:
        /*000c*/ 	.word	0x00000000
        /*0010*/ 	.short	0x0003
        /*0012*/ 	.short	0x0018
        /*0014*/ 	.byte	0x00, 0xf0, 0x21, 0x00


	//----- nvinfo : EIATTR_KPARAM_INFO
	.align		4
.L_4209:
        /*0018*/ 	.byte	0x04, 0x17
        /*001a*/ 	.short	(.L_4211 - .L_4210)
.L_4210:
        /*001c*/ 	.word	0x00000000
        /*0020*/ 	.short	0x0002
        /*0022*/ 	.short	0x0010
        /*0024*/ 	.byte	0x00, 0xf0, 0x21, 0x00


	//----- nvinfo : EIATTR_KPARAM_INFO
	.align		4
.L_4211:
        /*0028*/ 	.byte	0x04, 0x17
        /*002a*/ 	.short	(.L_4213 - .L_4212)
.L_4212:
        /*002c*/ 	.word	0x00000000
        /*0030*/ 	.short	0x0001
        /*0032*/ 	.short	0x0008
        /*0034*/ 	.byte	0x00, 0xf0, 0x21, 0x00


	//----- nvinfo : EIATTR_KPARAM_INFO
	.align		4
.L_4213:
        /*0038*/ 	.byte	0x04, 0x17
        /*003a*/ 	.short	(.L_4215 - .L_4214)
.L_4214:
        /*003c*/ 	.word	0x00000000
        /*0040*/ 	.short	0x0000
        /*0042*/ 	.short	0x0000
        /*0044*/ 	.byte	0x00, 0xf0, 0x21, 0x00


	//----- nvinfo : EIATTR_SPARSE_MMA_MASK
	.align		4
.L_4215:
        /*0048*/ 	.byte	0x03, 0x50
        /*004a*/ 	.short	0x0000


	//----- nvinfo : EIATTR_MAXREG_COUNT
	.align		4
        /*004c*/ 	.byte	0x03, 0x1b
        /*004e*/ 	.short	0x00ff


	//----- nvinfo : EIATTR_MERCURY_ISA_VERSION
	.align		4
        /*0050*/ 	.byte	0x03, 0x5f
        /*0052*/ 	.short	0x0101


	//----- nvinfo : EIATTR_EXIT_INSTR_OFFSETS
	.align		4
        /*0054*/ 	.byte	0x04, 0x1c
        /*0056*/ 	.short	(.L_4217 - .L_4216)


	//   ....[0]....
.L_4216:
        /*0058*/ 	.word	0x00000110


	//   ....[1]....
        /*005c*/ 	.word	0x000001a0


	//   ....[2]....
        /*0060*/ 	.word	0x000003b0


	//   ....[3]....
        /*0064*/ 	.word	0x00000790


	//   ....[4]....
        /*0068*/ 	.word	0x000007e0


	//   ....[5]....
        /*006c*/ 	.word	0x00000870


	//   ....[6]....
        /*0070*/ 	.word	0x000009a0


	//   ....[7]....
        /*0074*/ 	.word	0x000009f0


	//   ....[8]....
        /*0078*/ 	.word	0x00000ad0


	//----- nvinfo : EIATTR_CRS_STACK_SIZE
	.align		4
.L_4217:
        /*007c*/ 	.byte	0x04, 0x1e
        /*007e*/ 	.short	(.L_4219 - .L_4218)
.L_4218:
        /*0080*/ 	.word	0x00000000


	//----- nvinfo : EIATTR_CBANK_PARAM_SIZE
	.align		4
.L_4219:
        /*0084*/ 	.byte	0x03, 0x19
        /*0086*/ 	.short	0x0020


	//----- nvinfo : EIATTR_PARAM_CBANK
	.align		4
        /*0088*/ 	.byte	0x04, 0x0a
        /*008a*/ 	.short	(.L_4221 - .L_4220)
	.align		4
.L_4220:
        /*008c*/ 	.word	index@(.nv.constant0._ZN2at6native55_GLOBAL__N__0955718d_22_SparseCsrTensorMath_cu_868dd54543convert_indices_from_coo_to_csr_cuda_kernelIsiEEvPT0_PKT_ll)
        /*0090*/ 	.short	0x0210
        /*0092*/ 	.short	0x0020


	//----- nvinfo : EIATTR_SW_WAR
	.align		4
.L_4221:
        /*0094*/ 	.byte	0x04, 0x36
        /*0096*/ 	.short	(.L_4223 - .L_4222)
.L_4222:
        /*0098*/ 	.word	0x00000008
.L_4223:


//--------------------- .nv.info._ZN2at6native55_GLOBAL__N__0955718d_22_SparseCsrTensorMath_cu_868dd54543convert_indices_from_coo_to_csr_cuda_kernelIliEEvPT0_PKT_ll --------------------------
	.section	.nv.info._ZN2at6native55_GLOBAL__N__0955718d_22_SparseCsrTensorMath_cu_868dd54543convert_indices_from_coo_to_csr_cuda_kernelIliEEvPT0_PKT_ll,"",@"SHT_CUDA_INFO"
	.sectionflags	@""
	.align	4


	//----- nvinfo : EIATTR_CUDA_API_VERSION
	.align		4
        /*0000*/ 	.byte	0x04, 0x37
        /*0002*/ 	.short	(.L_4225 - .L_4224)
.L_4224:
        /*0004*/ 	.word	0x00000082


	//----- nvinfo : EIATTR_KPARAM_INFO
	.align		4
.L_4225:
        /*0008*/ 	.byte	0x04, 0x17
        /*000a*/ 	.short	(.L_4227 - .L_4226)
.L_4226:
        /*000c*/ 	.word	0x00000000
        /*0010*/ 	.short	0x0003
        /*0012*/ 	.short	0x0018
        /*0014*/ 	.byte	0x00, 0xf0, 0x21, 0x00


	//----- nvinfo : EIATTR_KPARAM_INFO
	.align		4
.L_4227:
        /*0018*/ 	.byte	0x04, 0x17
        /*001a*/ 	.short	(.L_4229 - .L_4228)
.L_4228:
        /*001c*/ 	.word	0x00000000
        /*0020*/ 	.short	0x0002
        /*0022*/ 	.short	0x0010
        /*0024*/ 	.byte	0x00, 0xf0, 0x21, 0x00


	//----- nvinfo : EIATTR_KPARAM_INFO
	.align		4
.L_4229:
        /*0028*/ 	.byte	0x04, 0x17
        /*002a*/ 	.short	(.L_4231 - .L_4230)
.L_4230:
        /*002c*/ 	.word	0x00000000
        /*0030*/ 	.short	0x0001
        /*0032*/ 	.short	0x0008
        /*0034*/ 	.byte	0x00, 0xf0, 0x21, 0x00


	//----- nvinfo : EIATTR_KPARAM_INFO
	.align		4
.L_4231:
        /*0038*/ 	.byte	0x04, 0x17
        /*003a*/ 	.short	(.L_4233 - .L_4232)
.L_4232:
        /*003c*/ 	.word	0x00000000
        /*0040*/ 	.short	0x0000
        /*0042*/ 	.short	0x0000
        /*0044*/ 	.byte	0x00, 0xf0, 0x21, 0x00


	//----- nvinfo : EIATTR_SPARSE_MMA_MASK
	.align		4
.L_4233:
        /*0048*/ 	.byte	0x03, 0x50
        /*004a*/ 	.short	0x0000


	//----- nvinfo : EIATTR_MAXREG_COUNT
	.align		4
        /*004c*/ 	.byte	0x03, 0x1b
        /*004e*/ 	.short	0x00ff


	//----- nvinfo : EIATTR_MERCURY_ISA_VERSION
	.align		4
        /*0050*/ 	.byte	0x03, 0x5f
        /*0052*/ 	.short	0x0101


	//----- nvinfo : EIATTR_EXIT_INSTR_OFFSETS
	.align		4
        /*0054*/ 	.byte	0x04, 0x1c
        /*0056*/ 	.short	(.L_4235 - .L_4234)


	//   ....[0]....
.L_4234:
        /*0058*/ 	.word	0x00000110


	//   ....[1]....
        /*005c*/ 	.word	0x00000190


	//   ....[2]....
        /*0060*/ 	.word	0x000003a0


	//   ....[3]....
        /*0064*/ 	.word	0x00000780


	//   ....[4]....
        /*0068*/ 	.word	0x000007d0


	//   ....[5]....
        /*006c*/ 	.word	0x00000850


	//   ....[6]....
        /*0070*/ 	.word	0x00000980


	//   ....[7]....
        /*0074*/ 	.word	0x000009c0


	//   ....[8]....
        /*0078*/ 	.word	0x00000aa0


	//----- nvinfo : EIATTR_CRS_STACK_SIZE
	.align		4
.L_4235:
        /*007c*/ 	.byte	0x04, 0x1e
        /*007e*/ 	.short	(.L_4237 - .L_4236)
.L_4236:
        /*0080*/ 	.word	0x00000000


	//----- nvinfo : EIATTR_CBANK_PARAM_SIZE
	.align		4
.L_4237:
        /*0084*/ 	.byte	0x03, 0x19
        /*0086*/ 	.short	0x0020


	//----- nvinfo : EIATTR_PARAM_CBANK
	.align		4
        /*0088*/ 	.byte	0x04, 0x0a
        /*008a*/ 	.short	(.L_4239 - .L_4238)
	.align		4
.L_4238:
        /*008c*/ 	.word	index@(.nv.constant0._ZN2at6native55_GLOBAL__N__0955718d_22_SparseCsrTensorMath_cu_868dd54543convert_indices_from_coo_to_csr_cuda_kernelIliEEvPT0_PKT_ll)
        /*0090*/ 	.short	0x0210
        /*0092*/ 	.short	0x0020


	//----- nvinfo : EIATTR_SW_WAR
	.align		4
.L_4239:
        /*0094*/ 	.byte	0x04, 0x36
        /*0096*/ 	.short	(.L_4241 - .L_4240)
.L_4240:
        /*0098*/ 	.word	0x00000008
.L_4241:


//--------------------- .nv.info._ZN2at6native55_GLOBAL__N__0955718d_22_SparseCsrTensorMath_cu_868dd54543convert_indices_from_coo_to_csr_cuda_kernelIiiEEvPT0_PKT_ll --------------------------
	.section	.nv.info._ZN2at6native55_GLOBAL__N__0955718d_22_SparseCsrTensorMath_cu_868dd54543convert_indices_from_coo_to_csr_cuda_kernelIiiEEvPT0_PKT_ll,"",@"SHT_CUDA_INFO"
	.sectionflags	@""
	.align	4


	//----- nvinfo : EIATTR_CUDA_API_VERSION
	.align		4
        /*0000*/ 	.byte	0x04, 0x37
        /*0002*/ 	.short	(.L_4243 - .L_4242)
.L_4242:
        /*0004*/ 	.word	0x00000082


	//----- nvinfo : EIATTR_KPARAM_INFO
	.align		4
.L_4243:
        /*0008*/ 	.byte	0x04, 0x17
        /*000a*/ 	.short	(.L_4245 - .L_4244)
.L_4244:
        /*000c*/ 	.word	0x00000000
        /*0010*/ 	.short	0x0003
        /*0012*/ 	.short	0x0018
        /*0014*/ 	.byte	0x00, 0xf0, 0x21, 0x00


	//----- nvinfo : EIATTR_KPARAM_INFO
	.align		4
.L_4245:
        /*0018*/ 	.byte	0x04, 0x17
        /*001a*/ 	.short	(.L_4247 - .L_4246)
.L_4246:
        /*001c*/ 	.word	0x00000000
        /*0020*/ 	.short	0x0002
        /*0022*/ 	.short	0x0010
        /*0024*/ 	.byte	0x00, 0xf0, 0x21, 0x00


	//----- nvinfo : EIATTR_KPARAM_INFO
	.align		4
.L_4247:
        /*0028*/ 	.byte	0x04, 0x17
        /*002a*/ 	.short	(.L_4249 - .L_4248)
.L_4248:
        /*002c*/ 	.word	0x00000000
        /*0030*/ 	.short	0x0001
        /*0032*/ 	.short	0x0008
        /*0034*/ 	.byte	0x00, 0xf0, 0x21, 0x00


	//----- nvinfo : EIATTR_KPARAM_INFO
	.align		4
.L_4249:
        /*0038*/ 	.byte	0x04, 0x17
        /*003a*/ 	.short	(.L_4251 - .L_4250)
.L_4250:
        /*003c*/ 	.word	0x00000000
        /*0040*/ 	.short	0x0000
        /*0042*/ 	.short	0x0000
        /*0044*/ 	.byte	0x00, 0xf0, 0x21, 0x00


	//----- nvinfo : EIATTR_SPARSE_MMA_MASK
	.align		4
.L_4251:
        /*0048*/ 	.byte	0x03, 0x50
        /*004a*/ 	.short	0x0000


	//----- nvinfo : EIATTR_MAXREG_COUNT
	.align		4
        /*004c*/ 	.byte	0x03, 0x1b
        /*004e*/ 	.short	0x00ff


	//----- nvinfo : EIATTR_MERCURY_ISA_VERSION
	.align		4
        /*0050*/ 	.byte	0x03, 0x5f
        /*0052*/ 	.short	0x0101


	//----- nvinfo : EIATTR_EXIT_INSTR_OFFSETS
	.align		4
        /*0054*/ 	.byte	0x04, 0x1c
        /*0056*/ 	.short	(.L_4253 - .L_4252)


	//   ....[0]....
.L_4252:
        /*0058*/ 	.word	0x00000110


	//   ....[1]....
        /*005c*/ 	.word	0x000001b0


	//   ....[2]....
        /*0060*/ 	.word	0x00000380


	//   ....[3]....
        /*0064*/ 	.word	0x00000780


	//   ....[4]....
        /*0068*/ 	.word	0x000007d0


	//   ....[5]....
        /*006c*/ 	.word	0x00000840


	//   ....[6]....
        /*0070*/ 	.word	0x00000980


	//   ....[7]....
        /*0074*/ 	.word	0x000009c0


	//   ....[8]....
        /*0078*/ 	.word	0x00000aa0


	//----- nvinfo : EIATTR_CRS_STACK_SIZE
	.align		4
.L_4253:
        /*007c*/ 	.byte	0x04, 0x1e
        /*007e*/ 	.short	(.L_4255 - .L_4254)
.L_4254:
        /*0080*/ 	.word	0x00000000


	//----- nvinfo : EIATTR_CBANK_PARAM_SIZE
	.align		4
.L_4255:
        /*0084*/ 	.byte	0x03, 0x19
        /*0086*/ 	.short	0x0020


	//----- nvinfo : EIATTR_PARAM_CBANK
	.align		4
        /*0088*/ 	.byte	0x04, 0x0a
        /*008a*/ 	.short	(.L_4257 - .L_4256)
	.align		4
.L_4256:
        /*008c*/ 	.word	index@(.nv.constant0._ZN2at6native55_GLOBAL__N__0955718d_22_SparseCsrTensorMath_cu_868dd54543convert_indices_from_coo_to_csr_cuda_kernelIiiEEvPT0_PKT_ll)
        /*0090*/ 	.short	0x0210
        /*0092*/ 	.short	0x0020


	//----- nvinfo : EIATTR_SW_WAR
	.align		4
.L_4257:
        /*0094*/ 	.byte	0x04, 0x36
        /*0096*/ 	.short	(.L_4259 - .L_4258)
.L_4258:
        /*0098*/ 	.word	0x00000008
.L_4259:


//--------------------- .nv.info._ZN2at6native55_GLOBAL__N__0955718d_22_SparseCsrTensorMath_cu_868dd54543convert_indices_from_coo_to_csr_cuda_kernelIaiEEvPT0_PKT_ll --------------------------
	.section	.nv.info._ZN2at6native55_GLOBAL__N__0955718d_22_SparseCsrTensorMath_cu_868dd54543convert_indices_from_coo_to_csr_cuda_kernelIaiEEvPT0_PKT_ll,"",@"SHT_CUDA_INFO"
	.sectionflags	@""
	.align	4


	//----- nvinfo : EIATTR_CUDA_API_VERSION
	.align		4
        /*0000*/ 	.byte	0x04, 0x37
        /*0002*/ 	.short	(.L_4261 - .L_4260)
.L_4260:
        /*0004*/ 	.word	0x00000082


	//----- nvinfo : EIATTR_KPARAM_INFO
	.align		4
.L_4261:
        /*0008*/ 	.byte	0x04, 0x17
        /*000a*/ 	.short	(.L_4263 - .L_4262)
.L_4262:
        /*000c*/ 	.word	0x00000000
        /*0010*/ 	.short	0x0003
        /*0012*/ 	.short	0x0018
        /*0014*/ 	.byte	0x00, 0xf0, 0x21, 0x00


	//----- nvinfo : EIATTR_KPARAM_INFO
	.align		4
.L_4263:
        /*0018*/ 	.byte	0x04, 0x17
        /*001a*/ 	.short	(.L_4265 - .L_4264)
.L_4264:
        /*001c*/ 	.word	0x00000000
        /*0020*/ 	.short	0x0002
        /*0022*/ 	.short	0x0010
        /*0024*/ 	.byte	0x00, 0xf0, 0x21, 0x00


	//----- nvinfo : EIATTR_KPARAM_INFO
	.align		4
.L_4265:
        /*0028*/ 	.byte	0x04, 0x17
        /*002a*/ 	.short	(.L_4267 - .L_4266)
.L_4266:
        /*002c*/ 	.word	0x00000000
        /*0030*/ 	.short	0x0001
        /*0032*/ 	.short	0x0008
        /*0034*/ 	.byte	0x00, 0xf0, 0x21, 0x00


	//----- nvinfo : EIATTR_KPARAM_INFO
	.align		4
.L_4267:
        /*0038*/ 	.byte	0x04, 0x17
        /*003a*/ 	.short	(.L_4269 - .L_4268)
.L_4268:
        /*003c*/ 	.word	0x00000000
        /*0040*/ 	.short	0x0000
        /*0042*/ 	.short	0x0000
        /*0044*/ 	.byte	0x00, 0xf0, 0x21, 0x00


	//----- nvinfo : EIATTR_SPARSE_MMA_MASK
	.align		4
.L_4269:
        /*0048*/ 	.byte	0x03, 0x50
        /*004a*/ 	.short	0x0000


	//----- nvinfo : EIATTR_MAXREG_COUNT
	.align		4
        /*004c*/ 	.byte	0x03, 0x1b
        /*004e*/ 	.short	0x00ff


	//----- nvinfo : EIATTR_MERCURY_ISA_VERSION
	.align		4
        /*0050*/ 	.byte	0x03, 0x5f
        /*0052*/ 	.short	0x0101


	//----- nvinfo : EIATTR_EXIT_INSTR_OFFSETS
	.align		4
        /*0054*/ 	.byte	0x04, 0x1c
        /*0056*/ 	.short	(.L_4271 - .L_4270)


	//   ....[0]....
.L_4270:
        /*0058*/ 	.word	0x00000110


	//   ....[1]....
        /*005c*/ 	.word	0x000001a0


	//   ....[2]....
        /*0060*/ 	.word	0x000003b0


	//   ....[3]....
        /*0064*/ 	.word	0x00000790


	//   ....[4]....
        /*0068*/ 	.word	0x000007e0


	//   ....[5]....
        /*006c*/ 	.word	0x00000850


	//   ....[6]....
        /*0070*/ 	.word	0x000009a0


	//   ....[7]....
        /*0074*/ 	.word	0x000009e0


	//   ....[8]....
        /*0078*/ 	.word	0x00000ac0


	//----- nvinfo : EIATTR_CRS_STACK_SIZE
	.align		4
.L_4271:
        /*007c*/ 	.byte	0x04, 0x1e
        /*007e*/ 	.short	(.L_4273 - .L_4272)
.L_4272:
        /*0080*/ 	.word	0x00000000


	//----- nvinfo : EIATTR_CBANK_PARAM_SIZE
	.align		4
.L_4273:
        /*0084*/ 	.byte	0x03, 0x19
        /*0086*/ 	.short	0x0020


	//----- nvinfo : EIATTR_PARAM_CBANK
	.align		4
        /*0088*/ 	.byte	0x04, 0x0a
        /*008a*/ 	.short	(.L_4275 - .L_4274)
	.align		4
.L_4274:
        /*008c*/ 	.word	index@(.nv.constant0._ZN2at6native55_GLOBAL__N__0955718d_22_SparseCsrTensorMath_cu_868dd54543convert_indices_from_coo_to_csr_cuda_kernelIaiEEvPT0_PKT_ll)
        /*0090*/ 	.short	0x0210
        /*0092*/ 	.short	0x0020


	//----- nvinfo : EIATTR_SW_WAR
	.align		4
.L_4275:
        /*0094*/ 	.byte	0x04, 0x36
        /*0096*/ 	.short	(.L_4277 - .L_4276)
.L_4276:
        /*0098*/ 	.word	0x00000008
.L_4277:


//--------------------- .nv.info._ZN2at6native55_GLOBAL__N__0955718d_22_SparseCsrTensorMath_cu_868dd54543convert_indices_from_coo_to_csr_cuda_kernelIhiEEvPT0_PKT_ll --------------------------
	.section	.nv.info._ZN2at6native55_GLOBAL__N__0955718d_22_SparseCsrTensorMath_cu_868dd54543convert_indices_from_coo_to_csr_cuda_kernelIhiEEvPT0_PKT_ll,"",@"SHT_CUDA_INFO"
	.sectionflags	@""
	.align	4


	//----- nvinfo : EIATTR_CUDA_API_VERSION
	.align		4
        /*0000*/ 	.byte	0x04, 0x37
        /*0002*/ 	.short	(.L_4279 - .L_4278)
.L_4278:
        /*0004*/ 	.word	0x00000082


	//----- nvinfo : EIATTR_KPARAM_INFO
	.align		4
.L_4279:
        /*0008*/ 	.byte	0x04, 0x17
        /*000a*/ 	.short	(.L_4281 - .L_4280)
.L_4280:
        /*000c*/ 	.word	0x00000000
        /*0010*/ 	.short	0x0003
        /*0012*/ 	.short	0x0018
        /*0014*/ 	.byte	0x00, 0xf0, 0x21, 0x00


	//----- nvinfo : EIATTR_KPARAM_INFO
	.align		4
.L_4281:
        /*0018*/ 	.byte	0x04, 0x17
        /*001a*/ 	.short	(.L_4283 - .L_4282)
.L_4282:
        /*001c*/ 	.word	0x00000000
        /*0020*/ 	.short	0x0002
        /*0022*/ 	.short	0x0010
        /*0024*/ 	.byte	0x00, 0xf0, 0x21, 0x00


	//----- nvinfo : EIATTR_KPARAM_INFO
	.align		4
.L_4283:
        /*0028*/ 	.byte	0x04, 0x17
        /*002a*/ 	.short	(.L_4285 - .L_4284)
.L_4284:
        /*002c*/ 	.word	0x00000000
        /*0030*/ 	.short	0x0001
        /*0032*/ 	.short	0x0008
        /*0034*/ 	.byte	0x00, 0xf0, 0x21, 0x00


	//----- nvinfo : EIATTR_KPARAM_INFO
	.align		4
.L_4285:
        /*0038*/ 	.byte	0x04, 0x17
        /*003a*/ 	.short	(.L_4287 - .L_4286)
.L_4286:
        /*003c*/ 	.word	0x00000000
        /*0040*/ 	.short	0x0000
        /*0042*/ 	.short	0x0000
        /*0044*/ 	.byte	0x00, 0xf0, 0x21, 0x00


	//----- nvinfo : EIATTR_SPARSE_MMA_MASK
	.align		4
.L_4287:
        /*0048*/ 	.byte	0x03, 0x50
        /*004a*/ 	.short	0x0000


	//----- nvinfo : EIATTR_MAXREG_COUNT
	.align		4
        /*004c*/ 	.byte	0x03, 0x1b
        /*004e*/ 	.short	0x00ff


	//----- nvinfo : EIATTR_MERCURY_ISA_VERSION
	.align		4
        /*0050*/ 	.byte	0x03, 0x5f
        /*0052*/ 	.short	0x0101


	//----- nvinfo : EIATTR_EXIT_INSTR_OFFSETS
	.align		4
        /*0054*/ 	.byte	0x04, 0x1c
        /*0056*/ 	.short	(.L_4289 - .L_4288)


	//   ....[0]....
.L_4288:
        /*0058*/ 	.word	0x00000110


	//   ....[1]....
        /*005c*/ 	.word	0x00000190


	//   ....[2]....
        /*0060*/ 	.word	0x000003a0


	//   ....[3]....
        /*0064*/ 	.word	0x00000780


	//   ....[4]....
        /*0068*/ 	.word	0x000007d0


	//   ....[5]....
        /*006c*/ 	.word	0x00000840


	//   ....[6]....
        /*0070*/ 	.word	0x00000970


	//   ....[7]....
        /*0074*/ 	.word	0x00000a50


	//----- nvinfo : EIATTR_CRS_STACK_SIZE
	.align		4
.L_4289:
        /*0078*/ 	.byte	0x04, 0x1e
        /*007a*/ 	.short	(.L_4291 - .L_4290)
.L_4290:
        /*007c*/ 	.word	0x00000000


	//----- nvinfo : EIATTR_CBANK_PARAM_SIZE
	.align		4
.L_4291:
        /*0080*/ 	.byte	0x03, 0x19
        /*0082*/ 	.short	0x0020


	//----- nvinfo : EIATTR_PARAM_CBANK
	.align		4
        /*0084*/ 	.byte	0x04, 0x0a
        /*0086*/ 	.short	(.L_4293 - .L_4292)
	.align		4
.L_4292:
        /*0088*/ 	.word	index@(.nv.constant0._ZN2at6native55_GLOBAL__N__0955718d_22_SparseCsrTensorMath_cu_868dd54543convert_indices_from_coo_to_csr_cuda_kernelIhiEEvPT0_PKT_ll)
        /*008c*/ 	.short	0x0210
        /*008e*/ 	.short	0x0020


	//----- nvinfo : EIATTR_SW_WAR
	.align		4
.L_4293:
        /*0090*/ 	.byte	0x04, 0x36
        /*0092*/ 	.short	(.L_4295 - .L_4294)
.L_4294:
        /*0094*/ 	.word	0x00000008
.L_4295:


//--------------------- .nv.info._ZN2at6native13reduce_kernelILi512ELi1ENS0_8ReduceOpIN3c108BFloat16ENS0_14func_wrapper_tIS4_NS0_55_GLOBAL__N__0955718d_22_SparseCsrTensorMath_cu_868dd54514ReductionMulOpIS4_EEEEjS4_Li4ELi4EEEEEvT1_ --------------------------
	.section	.nv.info._ZN2at6native13reduce_kernelILi512ELi1ENS0_8ReduceOpIN3c108BFloat16ENS0_14func_wrapper_tIS4_NS0_55_GLOBAL__N__0955718d_22_SparseCsrTensorMath_cu_868dd54514ReductionMulOpIS4_EEEEjS4_Li4ELi4EEEEEvT1_,"",@"SHT_CUDA_INFO"
	.sectionflags	@""
	.align	4


	//----- nvinfo : EIATTR_CUDA_API_VERSION
	.align		4
        /*0000*/ 	.byte	0x04, 0x37
        /*0002*/ 	.short	(.L_4297 - .L_4296)
.L_4296:
        /*0004*/ 	.word	0x00000082


	//----- nvinfo : EIATTR_KPARAM_INFO
	.align		4
.L_4297:
        /*0008*/ 	.byte	0x04, 0x17
        /*000a*/ 	.short	(.L_4299 - .L_4298)
.L_4298:
        /*000c*/ 	.word	0x00000000
        /*0010*/ 	.short	0x0000
        /*0012*/ 	.short	0x0000
        /*0014*/ 	.byte	0x00, 0xf0, 0x41, 0x10


	//----- nvinfo : EIATTR_SPARSE_MMA_MASK
	.align		4
.L_4299:
        /*0018*/ 	.byte	0x03, 0x50
        /*001a*/ 	.short	0x0000


	//----- nvinfo : EIATTR_MAXREG_COUNT
	.align		4
        /*001c*/ 	.byte	0x03, 0x1b
        /*001e*/ 	.short	0x0020


	//----- nvinfo : EIATTR_NUM_BARRIERS
	.align		4
        /*0020*/ 	.byte	0x02, 0x4c
        /*0022*/ 	.byte	0x01
	.zero		1


	//----- nvinfo : EIATTR_EXTERNS
	.align		4
        /*0024*/ 	.byte	0x04, 0x0f
        /*0026*/ 	.short	(.L_4301 - .L_4300)


	//   ....[0]....
	.align		4
.L_4300:
        /*0028*/ 	.word	index@(__assertfail)


	//----- nvinfo : EIATTR_MERCURY_ISA_VERSION
	.align		4
.L_4301:
        /*002c*/ 	.byte	0x03, 0x5f
        /*002e*/ 	.short	0x0101


	//----- nvinfo : EIATTR_INT_WARP_WIDE_INSTR_OFFSETS
	.align		4
        /*0030*/ 	.byte	0x04, 0x31
        /*0032*/ 	.short	(.L_4303 - .L_4302)


	//   ....[0]....
.L_4302:
        /*0034*/ 	.word	0x0000e280


	//   ....[1]....
        /*0038*/ 	.word	0x0000e370


	//----- nvinfo : EIATTR_COOP_GROUP_MASK_REGIDS
	.align		4
.L_4303:
        /*003c*/ 	.byte	0x04, 0x29
        /*003e*/ 	.short	(.L_4305 - .L_4304)


	//   ....[0]....
.L_4304:
        /*0040*/ 	.word	0xffffffff


	//   ....[1]....
        /*0044*/ 	.word	0xffffffff


	//----- nvinfo : EIATTR_COOP_GROUP_INSTR_OFFSETS
	.align		4
.L_4305:
        /*0048*/ 	.byte	0x04, 0x28
        /*004a*/ 	.short	(.L_4307 - .L_4306)


	//   ....[0]....
.L_4306:
        /*004c*/ 	.word	0x0000bb30


	//   ....[1]....
        /*0050*/ 	.word	0x0000ebb0


	//----- nvinfo : EIATTR_SYSCALL_OFFSETS
	.align		4
.L_4307:
        /*0054*/ 	.byte	0x04, 0x46
        /*0056*/ 	.short	(.L_4309 - .L_4308)


	//   ....[0]....
.L_4308:
        /*0058*/ 	.word	0x0000ee60


	//   ....[1]....
        /*005c*/ 	.word	0x0000f0b0


	//   ....[2]....
        /*0060*/ 	.word	0x0000f3f0


	//   ....[3]....
        /*0064*/ 	.word	0x0000f640


	//----- nvinfo : EIATTR_EXIT_INSTR_OFFSETS
	.align		4
.L_4309:
        /*0068*/ 	.byte	0x04, 0x1c
        /*006a*/ 	.short	(.L_4311 - .L_4310)


	//   ....[0]....
.L_4310:
        /*006c*/ 	.word	0x0000e410


	//   ....[1]....
        /*0070*/ 	.word	0x0000ec40


	//   ....[2]....
        /*0074*/ 	.word	0x0000eeb0


	//   ....[3]....
        /*0078*/ 	.word	0x0000eed0


	//   ....[4]....
        /*007c*/ 	.word	0x0000f100


	//   ....[5]....
        /*0080*/ 	.word	0x0000f120


	//   ....[6]....
        /*0084*/ 	.word	0x0000f150


	//   ....[7]....
        /*0088*/ 	.word	0x0000f190


	//   ....[8]....
        /*008c*/ 	.word	0x0000f1d0


	//   ....[9]....
        /*0090*/ 	.word	0x0000f440


	//   ....[10]....
        /*0094*/ 	.word	0x0000f460


	//   ....[11]....
        /*0098*/ 	.word	0x0000f690


	//   ....[12]....
        /*009c*/ 	.word	0x0000f6b0


	//----- nvinfo : EIATTR_MAX_THREADS
	.align		4
.L_4311:
        /*00a0*/ 	.byte	0x04, 0x05
        /*00a2*/ 	.short	(.L_4313 - .L_4312)
.L_4312:
        /*00a4*/ 	.word	0x00000200
        /*00a8*/ 	.word	0x00000001
        /*00ac*/ 	.word	0x00000001


	//----- nvinfo : EIATTR_CRS_STACK_SIZE
	.align		4
.L_4313:
        /*00b0*/ 	.byte	0x04, 0x1e
        /*00b2*/ 	.short	(.L_4315 - .L_4314)
.L_4314:
        /*00b4*/ 	.word	0x00000000


	//----- nvinfo : EIATTR_CBANK_PARAM_SIZE
	.align		4
.L_4315:
        /*00b8*/ 	.byte	0x03, 0x19
        /*00ba*/ 	.short	0x0410


	//----- nvinfo : EIATTR_PARAM_CBANK
	.align		4
        /*00bc*/ 	.byte	0x04, 0x0a
        /*00be*/ 	.short	(.L_4317 - .L_4316)
	.align		4
.L_4316:
        /*00c0*/ 	.word	index@(.nv.constant0._ZN2at6native13reduce_kernelILi512ELi1ENS0_8ReduceOpIN3c108BFloat16ENS0_14func_wrapper_tIS4_NS0_55_GLOBAL__N__0955718d_22_SparseCsrTensorMath_cu_868dd54514ReductionMulOpIS4_EEEEjS4_Li4ELi4EEEEEvT1_)
        /*00c4*/ 	.short	0x0210
        /*00c6*/ 	.short	0x0410


	//----- nvinfo : EIATTR_SW_WAR
	.align		4
.L_4317:
        /*00c8*/ 	.byte	0x04, 0x36
        /*00ca*/ 	.short	(.L_4319 - .L_4318)
.L_4318:
        /*00cc*/ 	.word	0x00000008
.L_4319:


//--------------------- .nv.info._ZN2at6native13reduce_kernelILi256ELi2ENS0_8ReduceOpIN3c108BFloat16ENS0_14func_wrapper_tIS4_NS0_55_GLOBAL__N__0955718d_22_SparseCsrTensorMath_cu_868dd54514ReductionMulOpIS4_EEEEjS4_Li4ELi4EEEEEvT1_ --------------------------
	.section	.nv.info._ZN2at6native13reduce_kernelILi256ELi2ENS0_8ReduceOpIN3c108BFloat16ENS0_14func_wrapper_tIS4_NS0_55_GLOBAL__N__0955718d_22_SparseCsrTensorMath_cu_868dd54514ReductionMulOpIS4_EEEEjS4_Li4ELi4EEEEEvT1_,"",@"SHT_CUDA_INFO"
	.sectionflags	@""
	.align	4


	//----- nvinfo : EIATTR_CUDA_API_VERSION
	.align		4
        /*0000*/ 	.byte	0x04, 0x37
        /*0002*/ 	.short	(.L_4321 - .L_4320)
.L_4320:
        /*0004*/ 	.word	0x00000082


	//----- nvinfo : EIATTR_KPARAM_INFO
	.align		4
.L_4321:
        /*0008*/ 	.byte	0x04, 0x17
        /*000a*/ 	.short	(.L_4323 - .L_4322)
.L_4322:
        /*000c*/ 	.word	0x00000000
        /*0010*/ 	.short	0x0000
        /*0012*/ 	.short	0x0000
        /*0014*/ 	.byte	0x00, 0xf0, 0x41, 0x10


	//----- nvinfo : EIATTR_SPARSE_MMA_MASK
	.align		4
.L_4323:
        /*0018*/ 	.byte	0x03, 0x50
        /*001a*/ 	.short	0x0000


	//----- nvinfo : EIATTR_MAXREG_COUNT
	.align		4
        /*001c*/ 	.byte	0x03, 0x1b
        /*001e*/ 	.short	0x0040


	//----- nvinfo : EIATTR_NUM_BARRIERS
	.align		4
        /*0020*/ 	.byte	0x02, 0x4c
        /*0022*/ 	.byte	0x01
	.zero		1


	//----- nvinfo : EIATTR_EXTERNS
	.align		4
        /*0024*/ 	.byte	0x04, 0x0f
        /*0026*/ 	.short	(.L_4325 - .L_4324)


	//   ....[0]....
	.align		4
.L_4324:
        /*0028*/ 	.word	index@(__assertfail)


	//----- nvinfo : EIATTR_MERCURY_ISA_VERSION
	.align		4
.L_4325:
        /*002c*/ 	.byte	0x03, 0x5f
        /*002e*/ 	.short	0x0101


	//----- nvinfo : EIATTR_INT_WARP_WIDE_INSTR_OFFSETS
	.align		4
        /*0030*/ 	.byte	0x04, 0x31
        /*0032*/ 	.short	(.L_4327 - .L_4326)


	//   ....[0]....
.L_4326:
        /*0034*/ 	.word	0x000115a0


	//   ....[1]....
        /*0038*/ 	.word	0x00011690


	//----- nvinfo : EIATTR_COOP_GROUP_MASK_REGIDS
	.align		4
.L_4327:
        /*003c*/ 	.byte	0x04, 0x29
        /*003e*/ 	.short	(.L_4329 - .L_4328)


	//   ....[0]....
.L_4328:
        /*0040*/ 	.word	0xffffffff


	//   ....[1]....
        /*0044*/ 	.word	0xffffffff


	//   ....[2]....
        /*0048*/ 	.word	0xffffffff


	//   ....[3]....
        /*004c*/ 	.word	0xffffffff


	//----- nvinfo : EIATTR_COOP_GROUP_INSTR_OFFSETS
	.align		4
.L_4329:
        /*0050*/ 	.byte	0x04, 0x28
        /*0052*/ 	.short	(.L_4331 - .L_4330)


	//   ....[0]....
.L_4330:
        /*0054*/ 	.word	0x0000cb20


	//   ....[1]....
        /*0058*/ 	.word	0x0000cb30


	//   ....[2]....
        /*005c*/ 	.word	0x00012120


	//   ....[3]....
        /*0060*/ 	.word	0x00012130


	//----- nvinfo : EIATTR_SYSCALL_OFFSETS
	.align		4
.L_4331:
        /*0064*/ 	.byte	0x04, 0x46
        /*0066*/ 	.short	(.L_4333 - .L_4332)


	//   ....[0]....
.L_4332:
        /*0068*/ 	.word	0x00001490


	//   ....[1]....
        /*006c*/ 	.word	0x00012490


	//   ....[2]....
        /*0070*/ 	.word	0x000125f0


	//   ....[3]....
        /*0074*/ 	.word	0x000128b0


	//   ....[4]....
        /*0078*/ 	.word	0x00012a10


	//   ....[5]....
        /*007c*/ 	.word	0x00012dc0


	//   ....[6]....
        /*0080*/ 	.word	0x00012f20


	//   ....[7]....
        /*0084*/ 	.word	0x000131e0


	//   ....[8]....
        /*0088*/ 	.word	0x00013340


	//----- nvinfo : EIATTR_EXIT_INSTR_OFFSETS
	.align		4
.L_4333:
        /*008c*/ 	.byte	0x04, 0x1c
        /*008e*/ 	.short	(.L_4335 - .L_4334)


	//   ....[0]....
.L_4334:
        /*0090*/ 	.word	0x00011750


	//   ....[1]....
        /*0094*/ 	.word	0x00012210


	//   ....[2]....
        /*0098*/ 	.word	0x00012640


	//   ....[3]....
        /*009c*/ 	.word	0x00012670


	//   ....[4]....
        /*00a0*/ 	.word	0x00012a60


	//   ....[5]....
        /*00a4*/ 	.word	0x00012a90


	//   ....[6]....
        /*00a8*/ 	.word	0x00012ac0


	//   ....[7]....
        /*00ac*/ 	.word	0x00012b00


	//   ....[8]....
        /*00b0*/ 	.word	0x00012b40


	//   ....[9]....
        /*00b4*/ 	.word	0x00012f70


	//   ....[10]....
        /*00b8*/ 	.word	0x00012fa0


	//   ....[11]....
        /*00bc*/ 	.word	0x00013390


	//   ....[12]....
        /*00c0*/ 	.word	0x000133c0


	//----- nvinfo : EIATTR_MAX_THREADS
	.align		4
.L_4335:
        /*00c4*/ 	.byte	0x04, 0x05
        /*00c6*/ 	.short	(.L_4337 - .L_4336)
.L_4336:
        /*00c8*/ 	.word	0x00000100
        /*00cc*/ 	.word	0x00000001
        /*00d0*/ 	.word	0x00000001


	//----- nvinfo : EIATTR_CRS_STACK_SIZE
	.align		4
.L_4337:
        /*00d4*/ 	.byte	0x04, 0x1e
        /*00d6*/ 	.short	(.L_4339 - .L_4338)
.L_4338:
        /*00d8*/ 	.word	0x00000000


	//----- nvinfo : EIATTR_CBANK_PARAM_SIZE
	.align		4
.L_4339:
        /*00dc*/ 	.byte	0x03, 0x19
        /*00de*/ 	.short	0x0410


	//----- nvinfo : EIATTR_PARAM_CBANK
	.align		4
        /*00e0*/ 	.byte	0x04, 0x0a
        /*00e2*/ 	.short	(.L_4341 - .L_4340)
	.align		4
.L_4340:
        /*00e4*/ 	.word	index@(.nv.constant0._ZN2at6native13reduce_kernelILi256ELi2ENS0_8ReduceOpIN3c108BFloat16ENS0_14func_wrapper_tIS4_NS0_55_GLOBAL__N__0955718d_22_SparseCsrTensorMath_cu_868dd54514ReductionMulOpIS4_EEEEjS4_Li4ELi4EEEEEvT1_)
        /*00e8*/ 	.short	0x0210
        /*00ea*/ 	.short	0x0410


	//----- nvinfo : EIATTR_SW_WAR
	.align		4
.L_4341:
        /*00ec*/ 	.byte	0x04, 0x36
        /*00ee*/ 	.short	(.L_4343 - .L_4342)
.L_4342:
        /*00f0*/ 	.word	0x00000008
.L_4343:


//--------------------- .nv.info._ZN2at6native13reduce_kernelILi128ELi4ENS0_8ReduceOpIN3c108BFloat16ENS0_14func_wrapper_tIS4_NS0_55_GLOBAL__N__0955718d_22_SparseCsrTensorMath_cu_868dd54514ReductionMulOpIS4_EEEEjS4_Li4ELi4EEEEEvT1_ --------------------------
	.section	.nv.info._ZN2at6native13reduce_kernelILi128ELi4ENS0_8ReduceOpIN3c108BFloat16ENS0_14func_wrapper_tIS4_NS0_55_GLOBAL__N__0955718d_22_SparseCsrTensorMath_cu_868dd54514ReductionMulOpIS4_EEEEjS4_Li4ELi4EEEEEvT1_,"",@"SHT_CUDA_INFO"
	.sectionflags	@""
	.align	4


	//----- nvinfo : EIATTR_CUDA_API_VERSION
	.align		4
        /*0000*/ 	.byte	0x04, 0x37
        /*0002*/ 	.short	(.L_4345 - .L_4344)
.L_4344:
        /*0004*/ 	.word	0x00000082


	//----- nvinfo : EIATTR_KPARAM_INFO
	.align		4
.L_4345:
        /*0008*/ 	.byte	0x04, 0x17
        /*000a*/ 	.short	(.L_4347 - .L_4346)
.L_4346:
        /*000c*/ 	.word	0x00000000
        /*0010*/ 	.short	0x0000
        /*0012*/ 	.short	0x0000
        /*0014*/ 	.byte	0x00, 0xf0, 0x41, 0x10


	//----- nvinfo : EIATTR_SPARSE_MMA_MASK
	.align		4
.L_4347:
        /*0018*/ 	.byte	0x03, 0x50
        /*001a*/ 	.short	0x0000


	//----- nvinfo : EIATTR_MAXREG_COUNT
	.align		4
        /*001c*/ 	.byte	0x03, 0x1b
        /*001e*/ 	.short	0x0080


	//----- nvinfo : EIATTR_NUM_BARRIERS
	.align		4
        /*0020*/ 	.byte	0x02, 0x4c
        /*0022*/ 	.byte	0x01
	.zero		1


	//----- nvinfo : EIATTR_EXTERNS
	.align		4
        /*0024*/ 	.byte	0x04, 0x0f
        /*0026*/ 	.short	(.L_4349 - .L_4348)


	//   ....[0]....
	.align		4
.L_4348:
        /*0028*/ 	.word	index@(__assertfail)


	//----- nvinfo : EIATTR_MERCURY_ISA_VERSION
	.align		4
.L_4349:
        /*002c*/ 	.byte	0x03, 0x5f
        /*002e*/ 	.short	0x0101


	//----- nvinfo : EIATTR_INT_WARP_WIDE_INSTR_OFFSETS
	.align		4
        /*0030*/ 	.byte	0x04, 0x31
        /*0032*/ 	.short	(.L_4351 - .L_4350)


	//   ....[0]....
.L_4350:
        /*0034*/ 	.word	0x00017510


	//   ....[1]....
        /*0038*/ 	.word	0x00017600


	//----- nvinfo : EIATTR_COOP_GROUP_MASK_REGIDS
	.align		4
.L_4351:
        /*003c*/ 	.byte	0x04, 0x29
        /*003e*/ 	.short	(.L_4353 - .L_4352)


	//   ....[0]....
.L_4352:
        /*0040*/ 	.word	0xffffffff


	//   ....[1]....
        /*0044*/ 	.word	0xffffffff


	//   ....[2]....
        /*0048*/ 	.word	0xffffffff


	//   ....[3]....
        /*004c*/ 	.word	0xffffffff


	//   ....[4]....
        /*0050*/ 	.word	0xffffffff


	//   ....[5]....
        /*0054*/ 	.word	0xffffffff


	//   ....[6]....
        /*0058*/ 	.word	0xffffffff


	//   ....[7]....
        /*005c*/ 	.word	0xffffffff


	//----- nvinfo : EIATTR_COOP_GROUP_INSTR_OFFSETS
	.align		4
.L_4353:
        /*0060*/ 	.byte	0x04, 0x28
        /*0062*/ 	.short	(.L_4355 - .L_4354)


	//   ....[0]....
.L_4354:
        /*0064*/ 	.word	0x0000e420


	//   ....[1]....
        /*0068*/ 	.word	0x0000e430


	//   ....[2]....
        /*006c*/ 	.word	0x0000e440


	//   ....[3]....
        /*0070*/ 	.word	0x0000e450


	//   ....[4]....
        /*0074*/ 	.word	0x000183e0


	//   ....[5]....
        /*0078*/ 	.word	0x000183f0


	//   ....[6]....
        /*007c*/ 	.word	0x00018400


	//   ....[7]....
        /*0080*/ 	.word	0x00018410


	//----- nvinfo : EIATTR_SYSCALL_OFFSETS
	.align		4
.L_4355:
        /*0084*/ 	.byte	0x04, 0x46
        /*0086*/ 	.short	(.L_4357 - .L_4356)


	//   ....[0]....
.L_4356:
        /*0088*/ 	.word	0x00001410


	//   ....[1]....
        /*008c*/ 	.word	0x000188b0


	//   ....[2]....
        /*0090*/ 	.word	0x00018a10


	//   ....[3]....
        /*0094*/ 	.word	0x00018b70


	//   ....[4]....
        /*0098*/ 	.word	0x00018cd0


	//   ....[5]....
        /*009c*/ 	.word	0x00019060


	//   ....[6]....
        /*00a0*/ 	.word	0x000191c0


	//   ....[7]....
        /*00a4*/ 	.word	0x00019320


	//   ....[8]....
        /*00a8*/ 	.word	0x00019480


	//   ....[9]....
        /*00ac*/ 	.word	0x00019900


	//   ....[10]....
        /*00b0*/ 	.word	0x00019a60


	//   ....[11]....
        /*00b4*/ 	.word	0x00019bc0


	//   ....[12]....
        /*00b8*/ 	.word	0x00019d20


	//   ....[13]....
        /*00bc*/ 	.word	0x0001a0b0


	//   ....[14]....
        /*00c0*/ 	.word	0x0001a210


	//   ....[15]....
        /*00c4*/ 	.word	0x0001a370


	//   ....[16]....
        /*00c8*/ 	.word	0x0001a4d0


	//----- nvinfo : EIATTR_EXIT_INSTR_OFFSETS
	.align		4
.L_4357:
        /*00cc*/ 	.byte	0x04, 0x1c
        /*00ce*/ 	.short	(.L_4359 - .L_4358)


	//   ....[0]....
.L_4358:
        /*00d0*/ 	.word	0x000176c0


	//   ....[1]....
        /*00d4*/ 	.word	0x00018580


	//   ....[2]....
        /*00d8*/ 	.word	0x00018d20


	//   ....[3]....
        /*00dc*/ 	.word	0x00018d70


	//   ....[4]....
        /*00e0*/ 	.word	0x000194d0


	//   ....[5]....
        /*00e4*/ 	.word	0x00019520


	//   ....[6]....
        /*00e8*/ 	.word	0x00019550


	//   ....[7]....
        /*00ec*/ 	.word	0x00019590


	//   ....[8]....
        /*00f0*/ 	.word	0x000195d0


	//   ....[9]....
        /*00f4*/ 	.word	0x00019d70


	//   ....[10]....
        /*00f8*/ 	.word	0x00019dc0


	//   ....[11]....
        /*00fc*/ 	.word	0x0001a520


	//   ....[12]....
        /*0100*/ 	.word	0x0001a570


	//----- nvinfo : EIATTR_MAX_THREADS
	.align		4
.L_4359:
        /*0104*/ 	.byte	0x04, 0x05
        /*0106*/ 	.short	(.L_4361 - .L_4360)
.L_4360:
        /*0108*/ 	.word	0x00000080
        /*010c*/ 	.word	0x00000001
        /*0110*/ 	.word	0x00000001


	//----- nvinfo : EIATTR_CRS_STACK_SIZE
	.align		4
.L_4361:
        /*0114*/ 	.byte	0x04, 0x1e
        /*0116*/ 	.short	(.L_4363 - .L_4362)
.L_4362:
        /*0118*/ 	.word	0x00000000


	//----- nvinfo : EIATTR_CBANK_PARAM_SIZE
	.align		4
.L_4363:
        /*011c*/ 	.byte	0x03, 0x19
        /*011e*/ 	.short	0x0410


	//----- nvinfo : EIATTR_PARAM_CBANK
	.align		4
        /*0120*/ 	.byte	0x04, 0x0a
        /*0122*/ 	.short	(.L_4365 - .L_4364)
	.align		4
.L_4364:
        /*0124*/ 	.word	index@(.nv.constant0._ZN2at6native13reduce_kernelILi128ELi4ENS0_8ReduceOpIN3c108BFloat16ENS0_14func_wrapper_tIS4_NS0_55_GLOBAL__N__0955718d_22_SparseCsrTensorMath_cu_868dd54514ReductionMulOpIS4_EEEEjS4_Li4ELi4EEEEEvT1_)
        /*0128*/ 	.short	0x0210
        /*012a*/ 	.short	0x0410


	//----- nvinfo : EIATTR_SW_WAR
	.align		4
.L_4365:
        /*012c*/ 	.byte	0x04, 0x36
        /*012e*/ 	.short	(.L_4367 - .L_4366)
.L_4366:
        /*0130*/ 	.word	0x00000008
.L_4367:


//--------------------- .nv.info._ZN2at6native13reduce_kernelILi512ELi1ENS0_8ReduceOpIN3c104HalfENS0_14func_wrapper_tIS4_NS0_55_GLOBAL__N__0955718d_22_SparseCsrTensorMath_cu_868dd54514ReductionMulOpIS4_EEEEjS4_Li4ELi4EEEEEvT1_ --------------------------
	.section	.nv.info._ZN2at6native13reduce_kernelILi512ELi1ENS0_8ReduceOpIN3c104HalfENS0_14func_wrapper_tIS4_NS0_55_GLOBAL__N__0955718d_22_SparseCsrTensorMath_cu_868dd54514ReductionMulOpIS4_EEEEjS4_Li4ELi4EEEEEvT1_,"",@"SHT_CUDA_INFO"
	.sectionflags	@""
	.align	4


	//----- nvinfo : EIATTR_CUDA_API_VERSION
	.align		4
        /*0000*/ 	.byte	0x04, 0x37
        /*0002*/ 	.short	(.L_4369 - .L_4368)
.L_4368:
        /*0004*/ 	.word	0x00000082


	//----- nvinfo : EIATTR_KPARAM_INFO
	.align		4
.L_4369:
        /*0008*/ 	.byte	0x04, 0x17
        /*000a*/ 	.short	(.L_4371 - .L_4370)
.L_4370:
        /*000c*/ 	.word	0x00000000
        /*0010*/ 	.short	0x0000
        /*0012*/ 	.short	0x0000
        /*0014*/ 	.byte	0x00, 0xf0, 0x41, 0x10


	//----- nvinfo : EIATTR_SPARSE_MMA_MASK
	.align		4
.L_4371:
        /*0018*/ 	.byte	0x03, 0x50
        /*001a*/ 	.short	0x0000


	//----- nvinfo : EIATTR_MAXREG_COUNT
	.align		4
        /*001c*/ 	.byte	0x03, 0x1b
        /*001e*/ 	.short	0x0020


	//----- nvinfo : EIATTR_NUM_BARRIERS
	.align		4
        /*0020*/ 	.byte	0x02, 0x4c
        /*0022*/ 	.byte	0x01
	.zero		1


	//----- nvinfo : EIATTR_EXTERNS
	.align		4
        /*0024*/ 	.byte	0x04, 0x0f
        /*0026*/ 	.short	(.L_4373 - .L_4372)


	//   ....[0]....
	.align		4
.L_4372:
        /*0028*/ 	.word	index@(__assertfail)


	//----- nvinfo : EIATTR_MERCURY_ISA_VERSION
	.align		4
.L_4373:
        /*002c*/ 	.byte	0x03, 0x5f
        /*002e*/ 	.short	0x0101


	//----- nvinfo : EIATTR_INT_WARP_WIDE_INSTR_OFFSETS
	.align		4
        /*0030*/ 	.byte	0x04, 0x31
        /*0032*/ 	.short	(.L_4375 - .L_4374)


	//   ....[0]....
.L_4374:
        /*0034*/ 	.word	0x0000e280


	//   ....[1]....
        /*0038*/ 	.word	0x0000e370


	//----- nvinfo : EIATTR_COOP_GROUP_MASK_REGIDS
	.align		4
.L_4375:
        /*003c*/ 	.byte	0x04, 0x29
        /*003e*/ 	.short	(.L_4377 - .L_4376)


	//   ....[0]....
.L_4376:
        /*0040*/ 	.word	0xffffffff


	//   ....[1]....
        /*0044*/ 	.word	0xffffffff


	//----- nvinfo : EIATTR_COOP_GROUP_INSTR_OFFSETS
	.align		4
.L_4377:
        /*0048*/ 	.byte	0x04, 0x28
        /*004a*/ 	.short	(.L_4379 - .L_4378)


	//   ....[0]....
.L_4378:
        /*004c*/ 	.word	0x0000bb40


	//   ....[1]....
        /*0050*/ 	.word	0x0000ebc0


	//----- nvinfo : EIATTR_SYSCALL_OFFSETS
	.align		4
.L_4379:
        /*0054*/ 	.byte	0x04, 0x46
        /*0056*/ 	.short	(.L_4381 - .L_4380)


	//   ....[0]....
.L_4380:
        /*0058*/ 	.word	0x0000ee60


	//   ....[1]....
        /*005c*/ 	.word	0x0000f0b0


	//   ....[2]....
        /*0060*/ 	.word	0x0000f3f0


	//   ....[3]....
        /*0064*/ 	.word	0x0000f640


	//----- nvinfo : EIATTR_EXIT_INSTR_OFFSETS
	.align		4
.L_4381:
        /*0068*/ 	.byte	0x04, 0x1c
        /*006a*/ 	.short	(.L_4383 - .L_4382)


	//   ....[0]....
.L_4382:
        /*006c*/ 	.word	0x0000e410


	//   ....[1]....
        /*0070*/ 	.word	0x0000ec40


	//   ....[2]....
        /*0074*/ 	.word	0x0000eeb0


	//   ....[3]....
        /*0078*/ 	.word	0x0000eed0


	//   ....[4]....
        /*007c*/ 	.word	0x0000f100


	//   ....[5]....
        /*0080*/ 	.word	0x0000f120


	//   ....[6]....
        /*0084*/ 	.word	0x0000f150


	//   ....[7]....
        /*0088*/ 	.word	0x0000f190


	//   ....[8]....
        /*008c*/ 	.word	0x0000f1d0


	//   ....[9]....
        /*0090*/ 	.word	0x0000f440


	//   ....[10]....
        /*0094*/ 	.word	0x0000f460


	//   ....[11]....
        /*0098*/ 	.word	0x0000f690


	//   ....[12]....
        /*009c*/ 	.word	0x0000f6b0


	//----- nvinfo : EIATTR_MAX_THREADS
	.align		4
.L_4383:
        /*00a0*/ 	.byte	0x04, 0x05
        /*00a2*/ 	.short	(.L_4385 - .L_4384)
.L_4384:
        /*00a4*/ 	.word	0x00000200
        /*00a8*/ 	.word	0x00000001
        /*00ac*/ 	.word	0x00000001


	//----- nvinfo : EIATTR_CRS_STACK_SIZE
	.align		4
.L_4385:
        /*00b0*/ 	.byte	0x04, 0x1e
        /*00b2*/ 	.short	(.L_4387 - .L_4386)
.L_4386:
        /*00b4*/ 	.word	0x00000000


	//----- nvinfo : EIATTR_CBANK_PARAM_SIZE
	.align		4
.L_4387:
        /*00b8*/ 	.byte	0x03, 0x19
        /*00ba*/ 	.short	0x0410


	//----- nvinfo : EIATTR_PARAM_CBANK
	.align		4
        /*00bc*/ 	.byte	0x04, 0x0a
        /*00be*/ 	.short	(.L_4389 - .L_4388)
	.align		4
.L_4388:
        /*00c0*/ 	.word	index@(.nv.constant0._ZN2at6native13reduce_kernelILi512ELi1ENS0_8ReduceOpIN3c104HalfENS0_14func_wrapper_tIS4_NS0_55_GLOBAL__N__0955718d_22_SparseCsrTensorMath_cu_868dd54514ReductionMulOpIS4_EEEEjS4_Li4ELi4EEEEEvT1_)
        /*00c4*/ 	.short	0x0210
        /*00c6*/ 	.short	0x0410


	//----- nvinfo : EIATTR_SW_WAR
	.align		4
.L_4389:
        /*00c8*/ 	.byte	0x04, 0x36
        /*00ca*/ 	.short	(.L_4391 - .L_4390)
.L_4390:
        /*00cc*/ 	.word	0x00000008
.L_4391:


//--------------------- .nv.info._ZN2at6native13reduce_kernelILi256ELi2ENS0_8ReduceOpIN3c104HalfENS0_14func_wrapper_tIS4_NS0_55_GLOBAL__N__0955718d_22_SparseCsrTensorMath_cu_868dd54514ReductionMulOpIS4_EEEEjS4_Li4ELi4EEEEEvT1_ --------------------------
	.section	.nv.info._ZN2at6native13reduce_kernelILi256ELi2ENS0_8ReduceOpIN3c104HalfENS0_14func_wrapper_tIS4_NS0_55_GLOBAL__N__0955718d_22_SparseCsrTensorMath_cu_868dd54514ReductionMulOpIS4_EEEEjS4_Li4ELi4EEEEEvT1_,"",@"SHT_CUDA_INFO"
	.sectionflags	@""
	.align	4


	//----- nvinfo : EIATTR_CUDA_API_VERSION
	.align		4
        /*0000*/ 	.byte	0x04, 0x37
        /*0002*/ 	.short	(.L_4393 - .L_4392)
.L_4392:
        /*0004*/ 	.word	0x00000082


	//----- nvinfo : EIATTR_KPARAM_INFO
	.align		4
.L_4393:
        /*0008*/ 	.byte	0x04, 0x17
        /*000a*/ 	.short	(.L_4395 - .L_4394)
.L_4394:
        /*000c*/ 	.word	0x00000000
        /*0010*/ 	.short	0x0000
        /*0012*/ 	.short	0x0000
        /*0014*/ 	.byte	0x00, 0xf0, 0x41, 0x10


	//----- nvinfo : EIATTR_SPARSE_MMA_MASK
	.align		4
.L_4395:
        /*0018*/ 	.byte	0x03, 0x50
        /*001a*/ 	.short	0x0000


	//----- nvinfo : EIATTR_MAXREG_COUNT
	.align		4
        /*001c*/ 	.byte	0x03, 0x1b
        /*001e*/ 	.short	0x0040


	//----- nvinfo : EIATTR_NUM_BARRIERS
	.align		4
        /*0020*/ 	.byte	0x02, 0x4c
        /*0022*/ 	.byte	0x01
	.zero		1


	//----- nvinfo : EIATTR_EXTERNS
	.align		4
        /*0024*/ 	.byte	0x04, 0x0f
        /*0026*/ 	.short	(.L_4397 - .L_4396)


	//   ....[0]....
	.align		4
.L_4396:
        /*0028*/ 	.word	index@(__assertfail)


	//----- nvinfo : EIATTR_MERCURY_ISA_VERSION
	.align		4
.L_4397:
        /*002c*/ 	.byte	0x03, 0x5f
        /*002e*/ 	.short	0x0101


	//----- nvinfo : EIATTR_INT_WARP_WIDE_INSTR_OFFSETS
	.align		4
        /*0030*/ 	.byte	0x04, 0x31
        /*0032*/ 	.short	(.L_4399 - .L_4398)


	//   ....[0]....
.L_4398:
        /*0034*/ 	.word	0x00011460


	//   ....[1]....
        /*0038*/ 	.word	0x00011550


	//----- nvinfo : EIATTR_COOP_GROUP_MASK_REGIDS
	.align		4
.L_4399:
        /*003c*/ 	.byte	0x04, 0x29
        /*003e*/ 	.short	(.L_4401 - .L_4400)


	//   ....[0]....
.L_4400:
        /*0040*/ 	.word	0xffffffff


	//   ....[1]....
        /*0044*/ 	.word	0xffffffff


	//   ....[2]....
        /*0048*/ 	.word	0xffffffff


	//   ....[3]....
        /*004c*/ 	.word	0xffffffff


	//----- nvinfo : EIATTR_COOP_GROUP_INSTR_OFFSETS
	.align		4
.L_4401:
        /*0050*/ 	.byte	0x04, 0x28
        /*0052*/ 	.short	(.L_4403 - .L_4402)


	//   ....[0]....
.L_4402:
        /*0054*/ 	.word	0x0000ca00


	//   ....[1]....
        /*0058*/ 	.word	0x0000ca10


	//   ....[2]....
        /*005c*/ 	.word	0x00011fe0


	//   ....[3]....
        /*0060*/ 	.word	0x00011ff0


	//----- nvinfo : EIATTR_SYSCALL_OFFSETS
	.align		4
.L_4403:
        /*0064*/ 	.byte	0x04, 0x46
        /*0066*/ 	.short	(.L_4405 - .L_4404)


	//   ....[0]....
.L_4404:
        /*0068*/ 	.word	0x00001490


	//   ....[1]....
        /*006c*/ 	.word	0x00012330


	//   ....[2]....
        /*0070*/ 	.word	0x00012490


	//   ....[3]....
        /*0074*/ 	.word	0x00012750


	//   ....[4]....
        /*0078*/ 	.word	0x000128b0


	//   ....[5]....
        /*007c*/ 	.word	0x00012c60


	//   ....[6]....
        /*0080*/ 	.word	0x00012dc0


	//   ....[7]....
        /*0084*/ 	.word	0x00013080


	//   ....[8]....
        /*0088*/ 	.word	0x000131e0


	//----- nvinfo : EIATTR_EXIT_INSTR_OFFSETS
	.align		4
.L_4405:
        /*008c*/ 	.byte	0x04, 0x1c
        /*008e*/ 	.short	(.L_4407 - .L_4406)


	//   ....[0]....
.L_4406:
        /*0090*/ 	.word	0x00011610


	//   ....[1]....
        /*0094*/ 	.word	0x000120b0


	//   ....[2]....
        /*0098*/ 	.word	0x000124e0


	//   ....[3]....
        /*009c*/ 	.word	0x00012510


	//   ....[4]....
        /*00a0*/ 	.word	0x00012900


	//   ....[5]....
        /*00a4*/ 	.word	0x00012930


	//   ....[6]....
        /*00a8*/ 	.word	0x00012960


	//   ....[7]....
        /*00ac*/ 	.word	0x000129a0


	//   ....[8]....
        /*00b0*/ 	.word	0x000129e0


	//   ....[9]....
        /*00b4*/ 	.word	0x00012e10


	//   ....[10]....
        /*00b8*/ 	.word	0x00012e40


	//   ....[11]....
        /*00bc*/ 	.word	0x00013230


	//   ....[12]....
        /*00c0*/ 	.word	0x00013260


	//----- nvinfo : EIATTR_MAX_THREADS
	.align		4
.L_4407:
        /*00c4*/ 	.byte	0x04, 0x05
        /*00c6*/ 	.short	(.L_4409 - .L_4408)
.L_4408:
        /*00c8*/ 	.word	0x00000100
        /*00cc*/ 	.word	0x00000001
        /*00d0*/ 	.word	0x00000001


	//----- nvinfo : EIATTR_CRS_STACK_SIZE
	.align		4
.L_4409:
        /*00d4*/ 	.byte	0x04, 0x1e
        /*00d6*/ 	.short	(.L_4411 - .L_4410)
.L_4410:
        /*00d8*/ 	.word	0x00000000


	//----- nvinfo : EIATTR_CBANK_PARAM_SIZE
	.align		4
.L_4411:
        /*00dc*/ 	.byte	0x03, 0x19
        /*00de*/ 	.short	0x0410


	//----- nvinfo : EIATTR_PARAM_CBANK
	.align		4
        /*00e0*/ 	.byte	0x04, 0x0a
        /*00e2*/ 	.short	(.L_4413 - .L_4412)
	.align		4
.L_4412:
        /*00e4*/ 	.word	index@(.nv.constant0._ZN2at6native13reduce_kernelILi256ELi2ENS0_8ReduceOpIN3c104HalfENS0_14func_wrapper_tIS4_NS0_55_GLOBAL__N__0955718d_22_SparseCsrTensorMath_cu_868dd54514ReductionMulOpIS4_EEEEjS4_Li4ELi4EEEEEvT1_)
        /*00e8*/ 	.short	0x0210
        /*00ea*/ 	.short	0x0410


	//----- nvinfo : EIATTR_SW_WAR
	.align		4
.L_4413:
        /*00ec*/ 	.byte	0x04, 0x36
        /*00ee*/ 	.short	(.L_4415 - .L_4414)
.L_4414:
        /*00f0*/ 	.word	0x00000008
.L_4415:


//--------------------- .nv.info._ZN2at6native13reduce_kernelILi128ELi4ENS0_8ReduceOpIN3c104HalfENS0_14func_wrapper_tIS4_NS0_55_GLOBAL__N__0955718d_22_SparseCsrTensorMath_cu_868dd54514ReductionMulOpIS4_EEEEjS4_Li4ELi4EEEEEvT1_ --------------------------
	.section	.nv.info._ZN2at6native13reduce_kernelILi128ELi4ENS0_8ReduceOpIN3c104HalfENS0_14func_wrapper_tIS4_NS0_55_GLOBAL__N__0955718d_22_SparseCsrTensorMath_cu_868dd54514ReductionMulOpIS4_EEEEjS4_Li4ELi4EEEEEvT1_,"",@"SHT_CUDA_INFO"
	.sectionflags	@""
	.align	4


	//----- nvinfo : EIATTR_CUDA_API_VERSION
	.align		4
        /*0000*/ 	.byte	0x04, 0x37
        /*0002*/ 	.short	(.L_4417 - .L_4416)
.L_4416:
        /*0004*/ 	.word	0x00000082


	//----- nvinfo : EIATTR_KPARAM_INFO
	.align		4
.L_4417:
        /*0008*/ 	.byte	0x04, 0x17
        /*000a*/ 	.short	(.L_4419 - .L_4418)
.L_4418:
        /*000c*/ 	.word	0x00000000
        /*0010*/ 	.short	0x0000
        /*0012*/ 	.short	0x0000
        /*0014*/ 	.byte	0x00, 0xf0, 0x41, 0x10


	//----- nvinfo : EIATTR_SPARSE_MMA_MASK
	.align		4
.L_4419:
        /*0018*/ 	.byte	0x03, 0x50
        /*001a*/ 	.short	0x0000


	//----- nvinfo : EIATTR_MAXREG_COUNT
	.align		4
        /*001c*/ 	.byte	0x03, 0x1b
        /*001e*/ 	.short	0x0080


	//----- nvinfo : EIATTR_NUM_BARRIERS
	.align		4
        /*0020*/ 	.byte	0x02, 0x4c
        /*0022*/ 	.byte	0x01
	.zero		1


	//----- nvinfo : EIATTR_EXTERNS
	.align		4
        /*0024*/ 	.byte	0x04, 0x0f
        /*0026*/ 	.short	(.L_4421 - .L_4420)


	//   ....[0]....
	.align		4
.L_4420:
        /*0028*/ 	.word	index@(__assertfail)


	//----- nvinfo : EIATTR_MERCURY_ISA_VERSION
	.align		4
.L_4421:
        /*002c*/ 	.byte	0x03, 0x5f
        /*002e*/ 	.short	0x0101


	//----- nvinfo : EIATTR_INT_WARP_WIDE_INSTR_OFFSETS
	.align		4
        /*0030*/ 	.byte	0x04, 0x31
        /*0032*/ 	.short	(.L_4423 - .L_4422)


	//   ....[0]....
.L_4422:
        /*0034*/ 	.word	0x00017100


	//   ....[1]....
        /*0038*/ 	.word	0x000171f0


	//----- nvinfo : EIATTR_COOP_GROUP_MASK_REGIDS
	.align		4
.L_4423:
        /*003c*/ 	.byte	0x04, 0x29
        /*003e*/ 	.short	(.L_4425 - .L_4424)


	//   ....[0]....
.L_4424:
        /*0040*/ 	.word	0xffffffff


	//   ....[1]....
        /*0044*/ 	.word	0xffffffff


	//   ....[2]....
        /*0048*/ 	.word	0xffffffff


	//   ....[3]....
        /*004c*/ 	.word	0xffffffff


	//   ....[4]....
        /*0050*/ 	.word	0xffffffff


	//   ....[5]....
        /*0054*/ 	.word	0xffffffff


	//   ....[6]....
        /*0058*/ 	.word	0xffffffff


	//   ....[7]....
        /*005c*/ 	.word	0xffffffff


	//----- nvinfo : EIATTR_COOP_GROUP_INSTR_OFFSETS
	.align		4
.L_4425:
        /*0060*/ 	.byte	0x04, 0x28
        /*0062*/ 	.short	(.L_4427 - .L_4426)


	//   ....[0]....
.L_4426:
        /*0064*/ 	.word	0x0000e050


	//   ....[1]....
        /*0068*/ 	.word	0x0000e070


	//   ....[2]....
        /*006c*/ 	.word	0x0000e080


	//   ....[3]....
        /*0070*/ 	.word	0x0000e090


	//   ....[4]....
        /*0074*/ 	.word	0x00017fd0


	//   ....[5]....
        /*0078*/ 	.word	0x00017ff0


	//   ....[6]....
        /*007c*/ 	.word	0x00018000


	//   ....[7]....
        /*0080*/ 	.word	0x00018010


	//----- nvinfo : EIATTR_SYSCALL_OFFSETS
	.align		4
.L_4427:
        /*0084*/ 	.byte	0x04, 0x46
        /*0086*/ 	.short	(.L_4429 - .L_4428)


	//   ....[0]....
.L_4428:
        /*0088*/ 	.word	0x00001410


	//   ....[1]....
        /*008c*/ 	.word	0x00018470


	//   ....[2]....
        /*0090*/ 	.word	0x000185d0


	//   ....[3]....
        /*0094*/ 	.word	0x00018730


	//   ....[4]....
        /*0098*/ 	.word	0x00018890


	//   ....[5]....
        /*009c*/ 	.word	0x00018c20


	//   ....[6]....
        /*00a0*/ 	.word	0x00018d80


	//   ....[7]....
        /*00a4*/ 	.word	0x00018ee0


	//   ....[8]....
        /*00a8*/ 	.word	0x00019040


	//   ....[9]....
        /*00ac*/ 	.word	0x000194c0


	//   ....[10]....
        /*00b0*/ 	.word	0x00019620


	//   ....[11]....
        /*00b4*/ 	.word	0x00019780


	//   ....[12]....
        /*00b8*/ 	.word	0x000198e0


	//   ....[13]....
        /*00bc*/ 	.word	0x00019c70


	//   ....[14]....
        /*00c0*/ 	.word	0x00019dd0


	//   ....[15]....
        /*00c4*/ 	.word	0x00019f30


	//   ....[16]....
        /*00c8*/ 	.word	0x0001a090


	//----- nvinfo : EIATTR_EXIT_INSTR_OFFSETS
	.align		4
.L_4429:
        /*00cc*/ 	.byte	0x04, 0x1c
        /*00ce*/ 	.short	(.L_4431 - .L_4430)


	//   ....[0]....
.L_4430:
        /*00d0*/ 	.word	0x000172b0


	//   ....[1]....
        /*00d4*/ 	.word	0x00018140


	//   ....[2]....
        /*00d8*/ 	.word	0x000188e0


	//   ....[3]....
        /*00dc*/ 	.word	0x00018930


	//   ....[4]....
        /*00e0*/ 	.word	0x00019090


	//   ....[5]....
        /*00e4*/ 	.word	0x000190e0


	//   ....[6]....
        /*00e8*/ 	.word	0x00019110


	//   ....[7]....
        /*00ec*/ 	.word	0x00019150


	//   ....[8]....
        /*00f0*/ 	.word	0x00019190


	//   ....[9]....
        /*00f4*/ 	.word	0x00019930


	//   ....[10]....
        /*00f8*/ 	.word	0x00019980


	//   ....[11]....
        /*00fc*/ 	.word	0x0001a0e0


	//   ....[12]....
        /*0100*/ 	.word	0x0001a130


	//----- nvinfo : EIATTR_MAX_THREADS
	.align		4
.L_4431:
        /*0104*/ 	.byte	0x04, 0x05
        /*0106*/ 	.short	(.L_4433 - .L_4432)
.L_4432:
        /*0108*/ 	.word	0x00000080
        /*010c*/ 	.word	0x00000001
        /*0110*/ 	.word	0x00000001


	//----- nvinfo : EIATTR_CRS_STACK_SIZE
	.align		4
.L_4433:
        /*0114*/ 	.byte	0x04, 0x1e
        /*0116*/ 	.short	(.L_4435 - .L_4434)
.L_4434:
        /*0118*/ 	.word	0x00000000


	//----- nvinfo : EIATTR_CBANK_PARAM_SIZE
	.align		4
.L_4435:
        /*011c*/ 	.byte	0x03, 0x19
        /*011e*/ 	.short	0x0410


	//----- nvinfo : EIATTR_PARAM_CBANK
	.align		4
        /*0120*/ 	.byte	0x04, 0x0a
        /*0122*/ 	.short	(.L_4437 - .L_4436)
	.align		4
.L_4436:
        /*0124*/ 	.word	index@(.nv.constant0._ZN2at6native13reduce_kernelILi128ELi4ENS0_8ReduceOpIN3c104HalfENS0_14func_wrapper_tIS4_NS0_55_GLOBAL__N__0955718d_22_SparseCsrTensorMath_cu_868dd54514ReductionMulOpIS4_EEEEjS4_Li4ELi4EEEEEvT1_)
        /*0128*/ 	.short	0x0210
        /*012a*/ 	.short	0x0410


	//----- nvinfo : EIATTR_SW_WAR
	.align		4
.L_4437:
        /*012c*/ 	.byte	0x04, 0x36
        /*012e*/ 	.short	(.L_4439 - .L_4438)
.L_4438:
        /*0130*/ 	.word	0x00000008
.L_4439:


//--------------------- .nv.info._ZN2at6native13reduce_kernelILi512ELi1ENS0_8ReduceOpIN3c107complexIfEENS0_14func_wrapper_tIS5_NS0_55_GLOBAL__N__0955718d_22_SparseCsrTensorMath_cu_868dd54514ReductionMulOpIS5_EEEEjS5_Li4ELi4EEEEEvT1_ --------------------------
	.section	.nv.info._ZN2at6native13reduce_kernelILi512ELi1ENS0_8ReduceOpIN3c107complexIfEENS0_14func_wrapper_tIS5_NS0_55_GLOBAL__N__0955718d_22_SparseCsrTensorMath_cu_868dd54514ReductionMulOpIS5_EEEEjS5_Li4ELi4EEEEEvT1_,"",@"SHT_CUDA_INFO"
	.sectionflags	@""
	.align	4


	//----- nvinfo : EIATTR_CUDA_API_VERSION
	.align		4
        /*0000*/ 	.byte	0x04, 0x37
        /*0002*/ 	.short	(.L_4441 - .L_4440)
.L_4440:
        /*0004*/ 	.word	0x00000082


	//----- nvinfo : EIATTR_KPARAM_INFO
	.align		4
.L_4441:
        /*0008*/ 	.byte	0x04, 0x17
        /*000a*/ 	.short	(.L_4443 - .L_4442)
.L_4442:
        /*000c*/ 	.word	0x00000000
        /*0010*/ 	.short	0x0000
        /*0012*/ 	.short	0x0000
        /*0014*/ 	.byte	0x00, 0xf0, 0x81, 0x10


	//----- nvinfo : EIATTR_SPARSE_MMA_MASK
	.align		4
.L_4443:
        /*0018*/ 	.byte	0x03, 0x50
        /*001a*/ 	.short	0x0000


	//----- nvinfo : EIATTR_MAXREG_COUNT
	.align		4
        /*001c*/ 	.byte	0x03, 0x1b
        /*001e*/ 	.short	0x0020


	//----- nvinfo : EIATTR_NUM_BARRIERS
	.align		4
        /*0020*/ 	.byte	0x02, 0x4c
        /*0022*/ 	.byte	0x01
	.zero		1


	//----- nvinfo : EIATTR_EXTERNS
	.align		4
        /*0024*/ 	.byte	0x04, 0x0f
        /*0026*/ 	.short	(.L_4445 - .L_4444)


	//   ....[0]....
	.align		4
.L_4444:
        /*0028*/ 	.word	index@(__assertfail)


	//----- nvinfo : EIATTR_MERCURY_ISA_VERSION
	.align		4
.L_4445:
        /*002c*/ 	.byte	0x03, 0x5f
        /*002e*/ 	.short	0x0101


	//----- nvinfo : EIATTR_INT_WARP_WIDE_INSTR_OFFSETS
	.align		4
        /*0030*/ 	.byte	0x04, 0x31
        /*0032*/ 	.short	(.L_4447 - .L_4446)


	//   ....[0]....
.L_4446:
        /*0034*/ 	.word	0x0000e740


	//   ....[1]....
        /*0038*/ 	.word	0x0000e830


	//----- nvinfo : EIATTR_COOP_GROUP_MASK_REGIDS
	.align		4
.L_4447:
        /*003c*/ 	.byte	0x04, 0x29
        /*003e*/ 	.short	(.L_4449 - .L_4448)


	//   ....[0]....
.L_4448:
        /*0040*/ 	.word	0xffffffff


	//   ....[1]....
        /*0044*/ 	.word	0xffffffff


	//   ....[2]....
        /*0048*/ 	.word	0xffffffff


	//   ....[3]....
        /*004c*/ 	.word	0xffffffff


	//----- nvinfo : EIATTR_COOP_GROUP_INSTR_OFFSETS
	.align		4
.L_4449:
        /*0050*/ 	.byte	0x04, 0x28
        /*0052*/ 	.short	(.L_4451 - .L_4450)


	//   ....[0]....
.L_4450:
        /*0054*/ 	.word	0x0000bfb0


	//   ....[1]....
        /*0058*/ 	.word	0x0000bfc0


	//   ....[2]....
        /*005c*/ 	.word	0x0000f140


	//   ....[3]....
        /*0060*/ 	.word	0x0000f150


	//----- nvinfo : EIATTR_SYSCALL_OFFSETS
	.align		4
.L_4451:
        /*0064*/ 	.byte	0x04, 0x46
        /*0066*/ 	.short	(.L_4453 - .L_4452)


	//   ....[0]....
.L_4452:
        /*0068*/ 	.word	0x0000f3e0


	//   ....[1]....
        /*006c*/ 	.word	0x0000f640


	//   ....[2]....
        /*0070*/ 	.word	0x0000f9b0


	//   ....[3]....
        /*0074*/ 	.word	0x0000fc10


	//----- nvinfo : EIATTR_EXIT_INSTR_OFFSETS
	.align		4
.L_4453:
        /*0078*/ 	.byte	0x04, 0x1c
        /*007a*/ 	.short	(.L_4455 - .L_4454)


	//   ....[0]....
.L_4454:
        /*007c*/ 	.word	0x0000e8d0


	//   ....[1]....
        /*0080*/ 	.word	0x0000f1d0


	//   ....[2]....
        /*0084*/ 	.word	0x0000f440


	//   ....[3]....
        /*0088*/ 	.word	0x0000f470


	//   ....[4]....
        /*008c*/ 	.word	0x0000f6a0


	//   ....[5]....
        /*0090*/ 	.word	0x0000f6d0


	//   ....[6]....
        /*0094*/ 	.word	0x0000f700


	//   ....[7]....
        /*0098*/ 	.word	0x0000f750


	//   ....[8]....
        /*009c*/ 	.word	0x0000f7a0


	//   ....[9]....
        /*00a0*/ 	.word	0x0000fa10


	//   ....[10]....
        /*00a4*/ 	.word	0x0000fa40


	//   ....[11]....
        /*00a8*/ 	.word	0x0000fc70


	//   ....[12]....
        /*00ac*/ 	.word	0x0000fca0


	//----- nvinfo : EIATTR_MAX_THREADS
	.align		4
.L_4455:
        /*00b0*/ 	.byte	0x04, 0x05
        /*00b2*/ 	.short	(.L_4457 - .L_4456)
.L_4456:
        /*00b4*/ 	.word	0x00000200
        /*00b8*/ 	.word	0x00000001
        /*00bc*/ 	.word	0x00000001


	//----- nvinfo : EIATTR_CRS_STACK_SIZE
	.align		4
.L_4457:
        /*00c0*/ 	.byte	0x04, 0x1e
        /*00c2*/ 	.short	(.L_4459 - .L_4458)
.L_4458:
        /*00c4*/ 	.word	0x00000000


	//----- nvinfo : EIATTR_CBANK_PARAM_SIZE
	.align		4
.L_4459:
        /*00c8*/ 	.byte	0x03, 0x19
        /*00ca*/ 	.short	0x0420


	//----- nvinfo : EIATTR_PARAM_CBANK
	.align		4
        /*00cc*/ 	.byte	0x04, 0x0a
        /*00ce*/ 	.short	(.L_4461 - .L_4460)
	.align		4
.L_4460:
        /*00d0*/ 	.word	index@(.nv.constant0._ZN2at6native13reduce_kernelILi512ELi1ENS0_8ReduceOpIN3c107complexIfEENS0_14func_wrapper_tIS5_NS0_55_GLOBAL__N__0955718d_22_SparseCsrTensorMath_cu_868dd54514ReductionMulOpIS5_EEEEjS5_Li4ELi4EEEEEvT1_)
        /*00d4*/ 	.short	0x0210
        /*00d6*/ 	.short	0x0420


	//----- nvinfo : EIATTR_SW_WAR
	.align		4
.L_4461:
        /*00d8*/ 	.byte	0x04, 0x36
        /*00da*/ 	.short	(.L_4463 - .L_4462)
.L_4462:
        /*00dc*/ 	.word	0x00000008
.L_4463:


//--------------------- .nv.info._ZN2at6native13reduce_kernelILi256ELi2ENS0_8ReduceOpIN3c107complexIfEENS0_14func_wrapper_tIS5_NS0_55_GLOBAL__N__0955718d_22_SparseCsrTensorMath_cu_868dd54514ReductionMulOpIS5_EEEEjS5_Li4ELi4EEEEEvT1_ --------------------------
	.section	.nv.info._ZN2at6native13reduce_kernelILi256ELi2ENS0_8ReduceOpIN3c107complexIfEENS0_14func_wrapper_tIS5_NS0_55_GLOBAL__N__0955718d_22_SparseCsrTensorMath_cu_868dd54514ReductionMulOpIS5_EEEEjS5_Li4ELi4EEEEEvT1_,"",@"SHT_CUDA_INFO"
	.sectionflags	@""
	.align	4


	//----- nvinfo : EIATTR_CUDA_API_VERSION
	.align		4
        /*0000*/ 	.byte	0x04, 0x37
        /*0002*/ 	.short	(.L_4465 - .L_4464)
.L_4464:
        /*0004*/ 	.word	0x00000082


	//----- nvinfo : EIATTR_KPARAM_INFO
	.align		4
.L_4465:
        /*0008*/ 	.byte	0x04, 0x17
        /*000a*/ 	.short	(.L_4467 - .L_4466)
.L_4466:
        /*000c*/ 	.word	0x00000000
        /*0010*/ 	.short	0x0000
        /*0012*/ 	.short	0x0000
        /*0014*/ 	.byte	0x00, 0xf0, 0x81, 0x10


	//----- nvinfo : EIATTR_SPARSE_MMA_MASK
	.align		4
.L_4467:
        /*0018*/ 	.byte	0x03, 0x50
        /*001a*/ 	.short	0x0000


	//----- nvinfo : EIATTR_MAXREG_COUNT
	.align		4
        /*001c*/ 	.byte	0x03, 0x1b
        /*001e*/ 	.short	0x0040


	//----- nvinfo : EIATTR_NUM_BARRIERS
	.align		4
        /*0020*/ 	.byte	0x02, 0x4c
        /*0022*/ 	.byte	0x01
	.zero		1


	//----- nvinfo : EIATTR_EXTERNS
	.align		4
        /*0024*/ 	.byte	0x04, 0x0f
        /*0026*/ 	.short	(.L_4469 - .L_4468)


	//   ....[0]....
	.align		4
.L_4468:
        /*0028*/ 	.word	index@(__assertfail)


	//----- nvinfo : EIATTR_MERCURY_ISA_VERSION
	.align		4
.L_4469:
        /*002c*/ 	.byte	0x03, 0x5f
        /*002e*/ 	.short	0x0101


	//----- nvinfo : EIATTR_INT_WARP_WIDE_INSTR_OFFSETS
	.align		4
        /*0030*/ 	.byte	0x04, 0x31
        /*0032*/ 	.short	(.L_4471 - .L_4470)


	//   ....[0]....
.L_4470:
        /*0034*/ 	.word	0x00011eb0


	//   ....[1]....
        /*0038*/ 	.word	0x00011fa0


	//----- nvinfo : EIATTR_COOP_GROUP_MASK_REGIDS
	.align		4
.L_4471:
        /*003c*/ 	.byte	0x04, 0x29
        /*003e*/ 	.short	(.L_4473 - .L_4472)


	//   ....[0]....
.L_4472:
        /*0040*/ 	.word	0xffffffff


	//   ....[1]....
        /*0044*/ 	.word	0xffffffff


	//   ....[2]....
        /*0048*/ 	.word	0xffffffff


	//   ....[3]....
        /*004c*/ 	.word	0xffffffff


	//   ....[4]....
        /*0050*/ 	.word	0xffffffff


	//   ....[5]....
        /*0054*/ 	.word	0xffffffff


	//   ....[6]....
        /*0058*/ 	.word	0xffffffff


	//   ....[7]....
        /*005c*/ 	.word	0xffffffff


	//----- nvinfo : EIATTR_COOP_GROUP_INSTR_OFFSETS
	.align		4
.L_4473:
        /*0060*/ 	.byte	0x04, 0x28
        /*0062*/ 	.short	(.L_4475 - .L_4474)


	//   ....[0]....
.L_4474:
        /*0064*/ 	.word	0x0000d3c0


	//   ....[1]....
        /*0068*/ 	.word	0x0000d3d0


	//   ....[2]....
        /*006c*/ 	.word	0x0000d3e0


	//   ....[3]....
        /*0070*/ 	.word	0x0000d3f0


	//   ....[4]....
        /*0074*/ 	.word	0x00012ad0


	//   ....[5]....
        /*0078*/ 	.word	0x00012ae0


	//   ....[6]....
        /*007c*/ 	.word	0x00012af0


	//   ....[7]....
        /*0080*/ 	.word	0x00012b00


	//----- nvinfo : EIATTR_SYSCALL_OFFSETS
	.align		4
.L_4475:
        /*0084*/ 	.byte	0x04, 0x46
        /*0086*/ 	.short	(.L_4477 - .L_4476)


	//   ....[0]....
.L_4476:
        /*0088*/ 	.word	0x000014f0


	//   ....[1]....
        /*008c*/ 	.word	0x00012e70


	//   ....[2]....
        /*0090*/ 	.word	0x00012fe0


	//   ....[3]....
        /*0094*/ 	.word	0x000132c0


	//   ....[4]....
        /*0098*/ 	.word	0x00013430


	//   ....[5]....
        /*009c*/ 	.word	0x00013800


	//   ....[6]....
        /*00a0*/ 	.word	0x00013970


	//   ....[7]....
        /*00a4*/ 	.word	0x00013c50


	//   ....[8]....
        /*00a8*/ 	.word	0x00013dc0


	//----- nvinfo : EIATTR_EXIT_INSTR_OFFSETS
	.align		4
.L_4477:
        /*00ac*/ 	.byte	0x04, 0x1c
        /*00ae*/ 	.short	(.L_4479 - .L_4478)


	//   ....[0]....
.L_4478:
        /*00b0*/ 	.word	0x00012060


	//   ....[1]....
        /*00b4*/ 	.word	0x00012c00


	//   ....[2]....
        /*00b8*/ 	.word	0x00013040


	//   ....[3]....
        /*00bc*/ 	.word	0x00013090


	//   ....[4]....
        /*00c0*/ 	.word	0x00013490


	//   ....[5]....
        /*00c4*/ 	.word	0x000134e0


	//   ....[6]....
        /*00c8*/ 	.word	0x00013510


	//   ....[7]....
        /*00cc*/ 	.word	0x00013550


	//   ....[8]....
        /*00d0*/ 	.word	0x00013590


	//   ....[9]....
        /*00d4*/ 	.word	0x000139d0


	//   ....[10]....
        /*00d8*/ 	.word	0x00013a20


	//   ....[11]....
        /*00dc*/ 	.word	0x00013e20


	//   ....[12]....
        /*00e0*/ 	.word	0x00013e70


	//----- nvinfo : EIATTR_MAX_THREADS
	.align		4
.L_4479:
        /*00e4*/ 	.byte	0x04, 0x05
        /*00e6*/ 	.short	(.L_4481 - .L_4480)
.L_4480:
        /*00e8*/ 	.word	0x00000100
        /*00ec*/ 	.word	0x00000001
        /*00f0*/ 	.word	0x00000001


	//----- nvinfo : EIATTR_CRS_STACK_SIZE
	.align		4
.L_4481:
        /*00f4*/ 	.byte	0x04, 0x1e
        /*00f6*/ 	.short	(.L_4483 - .L_4482)
.L_4482:
        /*00f8*/ 	.word	0x00000000


	//----- nvinfo : EIATTR_CBANK_PARAM_SIZE
	.align		4
.L_4483:
        /*00fc*/ 	.byte	0x03, 0x19
        /*00fe*/ 	.short	0x0420


	//----- nvinfo : EIATTR_PARAM_CBANK
	.align		4
        /*0100*/ 	.byte	0x04, 0x0a
        /*0102*/ 	.short	(.L_4485 - .L_4484)
	.align		4
.L_4484:
        /*0104*/ 	.word	index@(.nv.constant0._ZN2at6native13reduce_kernelILi256ELi2ENS0_8ReduceOpIN3c107complexIfEENS0_14func_wrapper_tIS5_NS0_55_GLOBAL__N__0955718d_22_SparseCsrTensorMath_cu_868dd54514ReductionMulOpIS5_EEEEjS5_Li4ELi4EEEEEvT1_)
        /*0108*/ 	.short	0x0210
        /*010a*/ 	.short	0x0420


	//----- nvinfo : EIATTR_SW_WAR
	.align		4
.L_4485:
        /*010c*/ 	.byte	0x04, 0x36
        /*010e*/ 	.short	(.L_4487 - .L_4486)
.L_4486:
        /*0110*/ 	.word	0x00000008
.L_4487:


//--------------------- .nv.info._ZN2at6native13reduce_kernelILi128ELi4ENS0_8ReduceOpIN3c107complexIfEENS0_14func_wrapper_tIS5_NS0_55_GLOBAL__N__0955718d_22_SparseCsrTensorMath_cu_868dd54514ReductionMulOpIS5_EEEEjS5_Li4ELi4EEEEEvT1_ --------------------------
	.section	.nv.info._ZN2at6native13reduce_kernelILi128ELi4ENS0_8ReduceOpIN3c107complexIfEENS0_14func_wrapper_tIS5_NS0_55_GLOBAL__N__0955718d_22_SparseCsrTensorMath_cu_868dd54514ReductionMulOpIS5_EEEEjS5_Li4ELi4EEEEEvT1_,"",@"SHT_CUDA_INFO"
	.sectionflags	@""
	.align	4


	//----- nvinfo : EIATTR_CUDA_API_VERSION
	.align		4
        /*0000*/ 	.byte	0x04, 0x37
        /*0002*/ 	.short	(.L_4489 - .L_4488)
.L_4488:
        /*0004*/ 	.word	0x00000082


	//----- nvinfo : EIATTR_KPARAM_INFO
	.align		4
.L_4489:
        /*0008*/ 	.byte	0x04, 0x17
        /*000a*/ 	.short	(.L_4491 - .L_4490)
.L_4490:
        /*000c*/ 	.word	0x00000000
        /*0010*/ 	.short	0x0000
        /*0012*/ 	.short	0x0000
        /*0014*/ 	.byte	0x00, 0xf0, 0x81, 0x10


	//----- nvinfo : EIATTR_SPARSE_MMA_MASK
	.align		4
.L_4491:
        /*0018*/ 	.byte	0x03, 0x50
        /*001a*/ 	.short	0x0000


	//----- nvinfo : EIATTR_MAXREG_COUNT
	.align		4
        /*001c*/ 	.byte	0x03, 0x1b
        /*001e*/ 	.short	0x0080


	//----- nvinfo : EIATTR_NUM_BARRIERS
	.align		4
        /*0020*/ 	.byte	0x02, 0x4c
        /*0022*/ 	.byte	0x01
	.zero		1


	//----- nvinfo : EIATTR_EXTERNS
	.align		4
        /*0024*/ 	.byte	0x04, 0x0f
        /*0026*/ 	.short	(.L_4493 - .L_4492)


	//   ....[0]....
	.align		4
.L_4492:
        /*0028*/ 	.word	index@(__assertfail)


	//----- nvinfo : EIATTR_MERCURY_ISA_VERSION
	.align		4
.L_4493:
        /*002c*/ 	.byte	0x03, 0x5f
        /*002e*/ 	.short	0x0101


	//----- nvinfo : EIATTR_INT_WARP_WIDE_INSTR_OFFSETS
	.align		4
        /*0030*/ 	.byte	0x04, 0x31
        /*0032*/ 	.short	(.L_4495 - .L_4494)


	//   ....[0]....
.L_4494:
        /*0034*/ 	.word	0x00018560


	//   ....[1]....
        /*0038*/ 	.word	0x00018650


	//----- nvinfo : EIATTR_COOP_GROUP_MASK_REGIDS
	.align		4
.L_4495:
        /*003c*/ 	.byte	0x04, 0x29
        /*003e*/ 	.short	(.L_4497 - .L_4496)


	//   ....[0]....
.L_4496:
        /*0040*/ 	.word	0xffffffff


	//   ....[1]....
        /*0044*/ 	.word	0xffffffff


	//   ....[2]....
        /*0048*/ 	.word	0xffffffff


	//   ....[3]....
        /*004c*/ 	.word	0xffffffff


	//   ....[4]....
        /*0050*/ 	.word	0xffffffff


	//   ....[5]....
        /*0054*/ 	.word	0xffffffff


	//   ....[6]....
        /*0058*/ 	.word	0xffffffff


	//   ....[7]....
        /*005c*/ 	.word	0xffffffff


	//   ....[8]....
        /*0060*/ 	.word	0xffffffff


	//   ....[9]....
        /*0064*/ 	.word	0xffffffff


	//   ....[10]....
        /*0068*/ 	.word	0xffffffff


	//   ....[11]....
        /*006c*/ 	.word	0xffffffff


	//   ....[12]....
        /*0070*/ 	.word	0xffffffff


	//   ....[13]....
        /*0074*/ 	.word	0xffffffff


	//   ....[14]....
        /*0078*/ 	.word	0xffffffff


	//   ....[15]....
        /*007c*/ 	.word	0xffffffff


	//----- nvinfo : EIATTR_COOP_GROUP_INSTR_OFFSETS
	.align		4
.L_4497:
        /*0080*/ 	.byte	0x04, 0x28
        /*0082*/ 	.short	(.L_4499 - .L_4498)


	//   ....[0]....
.L_4498:
        /*0084*/ 	.word	0x0000f3b0


	//   ....[1]....
        /*0088*/ 	.word	0x0000f3c0


	//   ....[2]....
        /*008c*/ 	.word	0x0000f3d0


	//   ....[3]....
        /*0090*/ 	.word	0x0000f3e0


	//   ....[4]....
        /*0094*/ 	.word	0x0000f3f0


	//   ....[5]....
        /*0098*/ 	.word	0x0000f400


	//   ....[6]....
        /*009c*/ 	.word	0x0000f410


	//   ....[7]....
        /*00a0*/ 	.word	0x0000f430


	//   ....[8]....
        /*00a4*/ 	.word	0x00019600


	//   ....[9]....
        /*00a8*/ 	.word	0x00019610


	//   ....[10]....
        /*00ac*/ 	.word	0x00019620


	//   ....[11]....
        /*00b0*/ 	.word	0x00019630


	//   ....[12]....
        /*00b4*/ 	.word	0x00019640


	//   ....[13]....
        /*00b8*/ 	.word	0x00019650


	//   ....[14]....
        /*00bc*/ 	.word	0x00019660


	//   ....[15]....
        /*00c0*/ 	.word	0x00019680


	//----- nvinfo : EIATTR_SYSCALL_OFFSETS
	.align		4
.L_4499:
        /*00c4*/ 	.byte	0x04, 0x46
        /*00c6*/ 	.short	(.L_4501 - .L_4500)


	//   ....[0]....
.L_4500:
        /*00c8*/ 	.word	0x00001530


	//   ....[1]....
        /*00cc*/ 	.word	0x00019b40


	//   ....[2]....
        /*00d0*/ 	.word	0x00019cb0


	//   ....[3]....
        /*00d4*/ 	.word	0x00019e20


	//   ....[4]....
        /*00d8*/ 	.word	0x00019f90


	//   ....[5]....
        /*00dc*/ 	.word	0x0001a350


	//   ....[6]....
        /*00e0*/ 	.word	0x0001a4c0


	//   ....[7]....
        /*00e4*/ 	.word	0x0001a630


	//   ....[8]....
        /*00e8*/ 	.word	0x0001a7a0


	//   ....[9]....
        /*00ec*/ 	.word	0x0001ac50


	//   ....[10]....
        /*00f0*/ 	.word	0x0001adc0


	//   ....[11]....
        /*00f4*/ 	.word	0x0001af30


	//   ....[12]....
        /*00f8*/ 	.word	0x0001b0a0


	//   ....[13]....
        /*00fc*/ 	.word	0x0001b460


	//   ....[14]....
        /*0100*/ 	.word	0x0001b5d0


	//   ....[15]....
        /*0104*/ 	.word	0x0001b740


	//   ....[16]....
        /*0108*/ 	.word	0x0001b8b0


	//----- nvinfo : EIATTR_EXIT_INSTR_OFFSETS
	.align		4
.L_4501:
        /*010c*/ 	.byte	0x04, 0x1c
        /*010e*/ 	.short	(.L_4503 - .L_4502)


	//   ....[0]....
.L_4502:
        /*0110*/ 	.word	0x00018710


	//   ....[1]....
        /*0114*/ 	.word	0x00019830


	//   ....[2]....
        /*0118*/ 	.word	0x00019ff0


	//   ....[3]....
        /*011c*/ 	.word	0x0001a080


	//   ....[4]....
        /*0120*/ 	.word	0x0001a800


	//   ....[5]....
        /*0124*/ 	.word	0x0001a890


	//   ....[6]....
        /*0128*/ 	.word	0x0001a8c0


	//   ....[7]....
        /*012c*/ 	.word	0x0001a900


	//   ....[8]....
        /*0130*/ 	.word	0x0001a940


	//   ....[9]....
        /*0134*/ 	.word	0x0001b100


	//   ....[10]....
        /*0138*/ 	.word	0x0001b190


	//   ....[11]....
        /*013c*/ 	.word	0x0001b910


	//   ....[12]....
        /*0140*/ 	.word	0x0001b9a0


	//----- nvinfo : EIATTR_MAX_THREADS
	.align		4
.L_4503:
        /*0144*/ 	.byte	0x04, 0x05
        /*0146*/ 	.short	(.L_4505 - .L_4504)
.L_4504:
        /*0148*/ 	.word	0x00000080
        /*014c*/ 	.word	0x00000001
        /*0150*/ 	.word	0x00000001


	//----- nvinfo : EIATTR_CRS_STACK_SIZE
	.align		4
.L_4505:
        /*0154*/ 	.byte	0x04, 0x1e
        /*0156*/ 	.short	(.L_4507 - .L_4506)
.L_4506:
        /*0158*/ 	.word	0x00000000


	//----- nvinfo : EIATTR_CBANK_PARAM_SIZE
	.align		4
.L_4507:
        /*015c*/ 	.byte	0x03, 0x19
        /*015e*/ 	.short	0x0420


	//----- nvinfo : EIATTR_PARAM_CBANK
	.align		4
        /*0160*/ 	.byte	0x04, 0x0a
        /*0162*/ 	.short	(.L_4509 - .L_4508)
	.align		4
.L_4508:
        /*0164*/ 	.word	index@(.nv.constant0._ZN2at6native13reduce_kernelILi128ELi4ENS0_8ReduceOpIN3c107complexIfEENS0_14func_wrapper_tIS5_NS0_55_GLOBAL__N__0955718d_22_SparseCsrTensorMath_cu_868dd54514ReductionMulOpIS5_EEEEjS5_Li4ELi4EEEEEvT1_)
        /*0168*/ 	.short	0x0210
        /*016a*/ 	.short	0x0420


	//----- nvinfo : EIATTR_SW_WAR
	.align		4
.L_4509:
        /*016c*/ 	.byte	0x04, 0x36
        /*016e*/ 	.short	(.L_4511 - .L_4510)
.L_4510:
        /*0170*/ 	.word	0x00000008
.L_4511:


//--------------------- .nv.info._ZN2at6native13reduce_kernelILi256ELi1ENS0_8ReduceOpIN3c107complexIdEENS0_14func_wrapper_tIS5_NS0_55_GLOBAL__N__0955718d_22_SparseCsrTensorMath_cu_868dd54514ReductionMulOpIS5_EEEEjS5_Li4ELi4EEEEEvT1_ --------------------------
	.section	.nv.info._ZN2at6native13reduce_kernelILi256ELi1ENS0_8ReduceOpIN3c107complexIdEENS0_14func_wrapper_tIS5_NS0_55_GLOBAL__N__0955718d_22_SparseCsrTensorMath_cu_868dd54514ReductionMulOpIS5_EEEEjS5_Li4ELi4EEEEEvT1_,"",@"SHT_CUDA_INFO"
	.sectionflags	@""
	.align	4


	//----- nvinfo : EIATTR_CUDA_API_VERSION
	.align		4
        /*0000*/ 	.byte	0x04, 0x37
        /*0002*/ 	.short	(.L_4513 - .L_4512)
.L_4512:
        /*0004*/ 	.word	0x00000082


	//----- nvinfo : EIATTR_KPARAM_INFO
	.align		4
.L_4513:
        /*0008*/ 	.byte	0x04, 0x17
        /*000a*/ 	.short	(.L_4515 - .L_4514)
.L_4514:
        /*000c*/ 	.word	0x00000000
        /*0010*/ 	.short	0x0000
        /*0012*/ 	.short	0x0000
        /*0014*/ 	.byte	0x00, 0xf0, 0xc1, 0x10


	//----- nvinfo : EIATTR_SPARSE_MMA_MASK
	.align		4
.L_4515:
        /*0018*/ 	.byte	0x03, 0x50
        /*001a*/ 	.short	0x0000


	//----- nvinfo : EIATTR_MAXREG_COUNT
	.align		4
        /*001c*/ 	.byte	0x03, 0x1b
        /*001e*/ 	.short	0x0040


	//----- nvinfo : EIATTR_NUM_BARRIERS
	.align		4
        /*0020*/ 	.byte	0x02, 0x4c
        /*0022*/ 	.byte	0x01
	.zero		1


	//----- nvinfo : EIATTR_EXTERNS
	.align		4
        /*0024*/ 	.byte	0x04, 0x0f
        /*0026*/ 	.short	(.L_4517 - .L_4516)


	//   ....[0]....
	.align		4
.L_4516:
        /*0028*/ 	.word	index@(__assertfail)


	//----- nvinfo : EIATTR_MERCURY_ISA_VERSION
	.align		4
.L_4517:
        /*002c*/ 	.byte	0x03, 0x5f
        /*002e*/ 	.short	0x0101


	//----- nvinfo : EIATTR_INT_WARP_WIDE_INSTR_OFFSETS
	.align		4
        /*0030*/ 	.byte	0x04, 0x31
        /*0032*/ 	.short	(.L_4519 - .L_4518)


	//   ....[0]....
.L_4518:
        /*0034*/ 	.word	0x0000ee50


	//   ....[1]....
        /*0038*/ 	.word	0x0000ef40


	//----- nvinfo : EIATTR_COOP_GROUP_MASK_REGIDS
	.align		4
.L_4519:
        /*003c*/ 	.byte	0x04, 0x29
        /*003e*/ 	.short	(.L_4521 - .L_4520)


	//   ....[0]....
.L_4520:
        /*0040*/ 	.word	0xffffffff


	//   ....[1]....
        /*0044*/ 	.word	0xffffffff


	//   ....[2]....
        /*0048*/ 	.word	0xffffffff


	//   ....[3]....
        /*004c*/ 	.word	0xffffffff


	//   ....[4]....
        /*0050*/ 	.word	0xffffffff


	//   ....[5]....
        /*0054*/ 	.word	0xffffffff


	//   ....[6]....
        /*0058*/ 	.word	0xffffffff


	//   ....[7]....
        /*005c*/ 	.word	0xffffffff


	//----- nvinfo : EIATTR_COOP_GROUP_INSTR_OFFSETS
	.align		4
.L_4521:
        /*0060*/ 	.byte	0x04, 0x28
        /*0062*/ 	.short	(.L_4523 - .L_4522)


	//   ....[0]....
.L_4522:
        /*0064*/ 	.word	0x0000c670


	//   ....[1]....
        /*0068*/ 	.word	0x0000c680


	//   ....[2]....
        /*006c*/ 	.word	0x0000c690


	//   ....[3]....
        /*0070*/ 	.word	0x0000c6a0


	//   ....[4]....
        /*0074*/ 	.word	0x0000f8a0


	//   ....[5]....
        /*0078*/ 	.word	0x0000f8b0


	//   ....[6]....
        /*007c*/ 	.word	0x0000f8c0


	//   ....[7]....
        /*0080*/ 	.word	0x0000f8d0


	//----- nvinfo : EIATTR_SYSCALL_OFFSETS
	.align		4
.L_4523:
        /*0084*/ 	.byte	0x04, 0x46
        /*0086*/ 	.short	(.L_4525 - .L_4524)


	//   ....[0]....
.L_4524:
        /*0088*/ 	.word	0x0000fba0


	//   ....[1]....
        /*008c*/ 	.word	0x0000fe20


	//   ....[2]....
        /*0090*/ 	.word	0x00010190


	//   ....[3]....
        /*0094*/ 	.word	0x00010410


	//----- nvinfo : EIATTR_EXIT_INSTR_OFFSETS
	.align		4
.L_4525:
        /*0098*/ 	.byte	0x04, 0x1c
        /*009a*/ 	.short	(.L_4527 - .L_4526)


	//   ....[0]....
.L_4526:
        /*009c*/ 	.word	0x0000efe0


	//   ....[1]....
        /*00a0*/ 	.word	0x0000f990


	//   ....[2]....
        /*00a4*/ 	.word	0x0000fc10


	//   ....[3]....
        /*00a8*/ 	.word	0x0000fc50


	//   ....[4]....
        /*00ac*/ 	.word	0x0000fe90


	//   ....[5]....
        /*00b0*/ 	.word	0x0000fed0


	//   ....[6]....
        /*00b4*/ 	.word	0x0000ff00


	//   ....[7]....
        /*00b8*/ 	.word	0x0000ff40


	//   ....[8]....
        /*00bc*/ 	.word	0x0000ff80


	//   ....[9]....
        /*00c0*/ 	.word	0x00010200


	//   ....[10]....
        /*00c4*/ 	.word	0x00010240


	//   ....[11]....
        /*00c8*/ 	.word	0x00010480


	//   ....[12]....
        /*00cc*/ 	.word	0x000104c0


	//----- nvinfo : EIATTR_MAX_THREADS
	.align		4
.L_4527:
        /*00d0*/ 	.byte	0x04, 0x05
        /*00d2*/ 	.short	(.L_4529 - .L_4528)
.L_4528:
        /*00d4*/ 	.word	0x00000100
        /*00d8*/ 	.word	0x00000001
        /*00dc*/ 	.word	0x00000001


	//----- nvinfo : EIATTR_CRS_STACK_SIZE
	.align		4
.L_4529:
        /*00e0*/ 	.byte	0x04, 0x1e
        /*00e2*/ 	.short	(.L_4531 - .L_4530)
.L_4530:
        /*00e4*/ 	.word	0x00000000


	//----- nvinfo : EIATTR_CBANK_PARAM_SIZE
	.align		4
.L_4531:
        /*00e8*/ 	.byte	0x03, 0x19
        /*00ea*/ 	.short	0x0430


	//----- nvinfo : EIATTR_PARAM_CBANK
	.align		4
        /*00ec*/ 	.byte	0x04, 0x0a
        /*00ee*/ 	.short	(.L_4533 - .L_4532)
	.align		4
.L_4532:
        /*00f0*/ 	.word	index@(.nv.constant0._ZN2at6native13reduce_kernelILi256ELi1ENS0_8ReduceOpIN3c107complexIdEENS0_14func_wrapper_tIS5_NS0_55_GLOBAL__N__0955718d_22_SparseCsrTensorMath_cu_868dd54514ReductionMulOpIS5_EEEEjS5_Li4ELi4EEEEEvT1_)
        /*00f4*/ 	.short	0x0210
        /*00f6*/ 	.short	0x0430


	//----- nvinfo : EIATTR_SW_WAR
	.align		4
.L_4533:
        /*00f8*/ 	.byte	0x04, 0x36
        /*00fa*/ 	.short	(.L_4535 - .L_4534)
.L_4534:
        /*00fc*/ 	.word	0x00000008
.L_4535:


//--------------------- .nv.info._ZN2at6native13reduce_kernelILi128ELi2ENS0_8ReduceOpIN3c107complexIdEENS0_14func_wrapper_tIS5_NS0_55_GLOBAL__N__0955718d_22_SparseCsrTensorMath_cu_868dd54514ReductionMulOpIS5_EEEEjS5_Li4ELi4EEEEEvT1_ --------------------------
	.section	.nv.info._ZN2at6native13reduce_kernelILi128ELi2ENS0_8ReduceOpIN3c107complexIdEENS0_14func_wrapper_tIS5_NS0_55_GLOBAL__N__0955718d_22_SparseCsrTensorMath_cu_868dd54514ReductionMulOpIS5_EEEEjS5_Li4ELi4EEEEEvT1_,"",@"SHT_CUDA_INFO"
	.sectionflags	@""
	.align	4


	//----- nvinfo : EIATTR_CUDA_API_VERSION
	.align		4
        /*0000*/ 	.byte	0x04, 0x37
        /*0002*/ 	.short	(.L_4537 - .L_4536)
.L_4536:
        /*0004*/ 	.word	0x00000082


	//----- nvinfo : EIATTR_KPARAM_INFO
	.align		4
.L_4537:
        /*0008*/ 	.byte	0x04, 0x17
        /*000a*/ 	.short	(.L_4539 - .L_4538)
.L_4538:
        /*000c*/ 	.word	0x00000000
        /*0010*/ 	.short	0x0000
        /*0012*/ 	.short	0x0000
        /*0014*/ 	.byte	0x00, 0xf0, 0xc1, 0x10


	//----- nvinfo : EIATTR_SPARSE_MMA_MASK
	.align		4
.L_4539:
        /*0018*/ 	.byte	0x03, 0x50
        /*001a*/ 	.short	0x0000


	//----- nvinfo : EIATTR_MAXREG_COUNT
	.align		4
        /*001c*/ 	.byte	0x03, 0x1b
        /*001e*/ 	.short	0x0080


	//----- nvinfo : EIATTR_NUM_BARRIERS
	.align		4
        /*0020*/ 	.byte	0x02, 0x4c
        /*0022*/ 	.byte	0x01
	.zero		1


	//----- nvinfo : EIATTR_EXTERNS
	.align		4
        /*0024*/ 	.byte	0x04, 0x0f
        /*0026*/ 	.short	(.L_4541 - .L_4540)


	//   ....[0]....
	.align		4
.L_4540:
        /*0028*/ 	.word	index@(__assertfail)


	//----- nvinfo : EIATTR_MERCURY_ISA_VERSION
	.align		4
.L_4541:
        /*002c*/ 	.byte	0x03, 0x5f
        /*002e*/ 	.short	0x0101


	//----- nvinfo : EIATTR_INT_WARP_WIDE_INSTR_OFFSETS
	.align		4
        /*0030*/ 	.byte	0x04, 0x31
        /*0032*/ 	.short	(.L_4543 - .L_4542)


	//   ....[0]....
.L_4542:
        /*0034*/ 	.word	0x00012c10


	//   ....[1]....
        /*0038*/ 	.word	0x00012d00


	//----- nvinfo : EIATTR_COOP_GROUP_MASK_REGIDS
	.align		4
.L_4543:
        /*003c*/ 	.byte	0x04, 0x29
        /*003e*/ 	.short	(.L_4545 - .L_4544)


	//   ....[0]....
.L_4544:
        /*0040*/ 	.word	0xffffffff


	//   ....[1]....
        /*0044*/ 	.word	0xffffffff


	//   ....[2]....
        /*0048*/ 	.word	0xffffffff


	//   ....[3]....
        /*004c*/ 	.word	0xffffffff


	//   ....[4]....
        /*0050*/ 	.word	0xffffffff


	//   ....[5]....
        /*0054*/ 	.word	0xffffffff


	//   ....[6]....
        /*0058*/ 	.word	0xffffffff


	//   ....[7]....
        /*005c*/ 	.word	0xffffffff


	//   ....[8]....
        /*0060*/ 	.word	0xffffffff


	//   ....[9]....
        /*0064*/ 	.word	0xffffffff


	//   ....[10]....
        /*0068*/ 	.word	0xffffffff


	//   ....[11]....
        /*006c*/ 	.word	0xffffffff


	//   ....[12]....
        /*0070*/ 	.word	0xffffffff


	//   ....[13]....
        /*0074*/ 	.word	0xffffffff


	//   ....[14]....
        /*0078*/ 	.word	0xffffffff


	//   ....[15]....
        /*007c*/ 	.word	0xffffffff


	//----- nvinfo : EIATTR_COOP_GROUP_INSTR_OFFSETS
	.align		4
.L_4545:
        /*0080*/ 	.byte	0x04, 0x28
        /*0082*/ 	.short	(.L_4547 - .L_4546)


	//   ....[0]....
.L_4546:
        /*0084*/ 	.word	0x0000e070


	//   ....[1]....
        /*0088*/ 	.word	0x0000e080


	//   ....[2]....
        /*008c*/ 	.word	0x0000e090


	//   ....[3]....
        /*0090*/ 	.word	0x0000e0a0


	//   ....[4]....
        /*0094*/ 	.word	0x0000e0b0


	//   ....[5]....
        /*0098*/ 	.word	0x0000e0c0


	//   ....[6]....
        /*009c*/ 	.word	0x0000e0d0


	//   ....[7]....
        /*00a0*/ 	.word	0x0000e0e0


	//   ....[8]....
        /*00a4*/ 	.word	0x00013a50


	//   ....[9]....
        /*00a8*/ 	.word	0x00013a60


	//   ....[10]....
        /*00ac*/ 	.word	0x00013a70


	//   ....[11]....
        /*00b0*/ 	.word	0x00013a80


	//   ....[12]....
        /*00b4*/ 	.word	0x00013a90


	//   ....[13]....
        /*00b8*/ 	.word	0x00013aa0


	//   ....[14]....
        /*00bc*/ 	.word	0x00013ab0


	//   ....[15]....
        /*00c0*/ 	.word	0x00013ac0


	//----- nvinfo : EIATTR_SYSCALL_OFFSETS
	.align		4
.L_4547:
        /*00c4*/ 	.byte	0x04, 0x46
        /*00c6*/ 	.short	(.L_4549 - .L_4548)


	//   ....[0]....
.L_4548:
        /*00c8*/ 	.word	0x00001460


	//   ....[1]....
        /*00cc*/ 	.word	0x00013e70


	//   ....[2]....
        /*00d0*/ 	.word	0x00013ff0


	//   ....[3]....
        /*00d4*/ 	.word	0x00014300


	//   ....[4]....
        /*00d8*/ 	.word	0x00014480


	//   ....[5]....
        /*00dc*/ 	.word	0x00014880


	//   ....[6]....
        /*00e0*/ 	.word	0x00014a00


	//   ....[7]....
        /*00e4*/ 	.word	0x00014d10


	//   ....[8]....
        /*00e8*/ 	.word	0x00014e90


	//----- nvinfo : EIATTR_EXIT_INSTR_OFFSETS
	.align		4
.L_4549:
        /*00ec*/ 	.byte	0x04, 0x1c
        /*00ee*/ 	.short	(.L_4551 - .L_4550)


	//   ....[0]....
.L_4550:
        /*00f0*/ 	.word	0x00012dc0


	//   ....[1]....
        /*00f4*/ 	.word	0x00013c00


	//   ....[2]....
        /*00f8*/ 	.word	0x00014060


	//   ....[3]....
        /*00fc*/ 	.word	0x000140d0


	//   ....[4]....
        /*0100*/ 	.word	0x000144f0


	//   ....[5]....
        /*0104*/ 	.word	0x00014560


	//   ....[6]....
        /*0108*/ 	.word	0x00014590


	//   ....[7]....
        /*010c*/ 	.word	0x000145d0


	//   ....[8]....
        /*0110*/ 	.word	0x00014610


	//   ....[9]....
        /*0114*/ 	.word	0x00014a70


	//   ....[10]....
        /*0118*/ 	.word	0x00014ae0


	//   ....[11]....
        /*011c*/ 	.word	0x00014f00


	//   ....[12]....
        /*0120*/ 	.word	0x00014f70


	//----- nvinfo : EIATTR_MAX_THREADS
	.align		4
.L_4551:
        /*0124*/ 	.byte	0x04, 0x05
        /*0126*/ 	.short	(.L_4553 - .L_4552)
.L_4552:
        /*0128*/ 	.word	0x00000080
        /*012c*/ 	.word	0x00000001
        /*0130*/ 	.word	0x00000001


	//----- nvinfo : EIATTR_CRS_STACK_SIZE
	.align		4
.L_4553:
        /*0134*/ 	.byte	0x04, 0x1e
        /*0136*/ 	.short	(.L_4555 - .L_4554)
.L_4554:
        /*0138*/ 	.word	0x00000000


	//----- nvinfo : EIATTR_CBANK_PARAM_SIZE
	.align		4
.L_4555:
        /*013c*/ 	.byte	0x03, 0x19
        /*013e*/ 	.short	0x0430


	//----- nvinfo : EIATTR_PARAM_CBANK
	.align		4
        /*0140*/ 	.byte	0x04, 0x0a
        /*0142*/ 	.short	(.L_4557 - .L_4556)
	.align		4
.L_4556:
        /*0144*/ 	.word	index@(.nv.constant0._ZN2at6native13reduce_kernelILi128ELi2ENS0_8ReduceOpIN3c107complexIdEENS0_14func_wrapper_tIS5_NS0_55_GLOBAL__N__0955718d_22_SparseCsrTensorMath_cu_868dd54514ReductionMulOpIS5_EEEEjS5_Li4ELi4EEEEEvT1_)
        /*0148*/ 	.short	0x0210
        /*014a*/ 	.short	0x0430


	//----- nvinfo : EIATTR_SW_WAR
	.align		4
.L_4557:
        /*014c*/ 	.byte	0x04, 0x36
        /*014e*/ 	.short	(.L_4559 - .L_4558)
.L_4558:
        /*0150*/ 	.word	0x00000008
.L_4559:


//--------------------- .nv.info._ZN2at6native13reduce_kernelILi64ELi4ENS0_8ReduceOpIN3c107complexIdEENS0_14func_wrapper_tIS5_NS0_55_GLOBAL__N__0955718d_22_SparseCsrTensorMath_cu_868dd54514ReductionMulOpIS5_EEEEjS5_Li4ELi4EEEEEvT1_ --------------------------
	.section	.nv.info._ZN2at6native13reduce_kernelILi64ELi4ENS0_8ReduceOpIN3c107complexIdEENS0_14func_wrapper_tIS5_NS0_55_GLOBAL__N__0955718d_22_SparseCsrTensorMath_cu_868dd54514ReductionMulOpIS5_EEEEjS5_Li4ELi4EEEEEvT1_,"",@"SHT_CUDA_INFO"
	.sectionflags	@""
	.align	4


	//----- nvinfo : EIATTR_CUDA_API_VERSION
	.align		4
        /*0000*/ 	.byte	0x04, 0x37
        /*0002*/ 	.short	(.L_4561 - .L_4560)
.L_4560:
        /*0004*/ 	.word	0x00000082


	//----- nvinfo : EIATTR_KPARAM_INFO
	.align		4
.L_4561:
        /*0008*/ 	.byte	0x04, 0x17
        /*000a*/ 	.short	(.L_4563 - .L_4562)
.L_4562:
        /*000c*/ 	.word	0x00000000
        /*0010*/ 	.short	0x0000
        /*0012*/ 	.short	0x0000
        /*0014*/ 	.byte	0x00, 0xf0, 0xc1, 0x10


	//----- nvinfo : EIATTR_SPARSE_MMA_MASK
	.align		4
.L_4563:
        /*0018*/ 	.byte	0x03, 0x50
        /*001a*/ 	.short	0x0000


	//----- nvinfo : EIATTR_MAXREG_COUNT
	.align		4
        /*001c*/ 	.byte	0x03, 0x1b
        /*001e*/ 	.short	0x00ff


	//----- nvinfo : EIATTR_NUM_BARRIERS
	.align		4
        /*0020*/ 	.byte	0x02, 0x4c
        /*0022*/ 	.byte	0x01
	.zero		1


	//----- nvinfo : EIATTR_EXTERNS
	.align		4
        /*0024*/ 	.byte	0x04, 0x0f
        /*0026*/ 	.short	(.L_4565 - .L_4564)


	//   ....[0]....
	.align		4
.L_4564:
        /*0028*/ 	.word	index@(__assertfail)


	//----- nvinfo : EIATTR_MERCURY_ISA_VERSION
	.align		4
.L_4565:
        /*002c*/ 	.byte	0x03, 0x5f
        /*002e*/ 	.short	0x0101


	//----- nvinfo : EIATTR_INT_WARP_WIDE_INSTR_OFFSETS
	.align		4
        /*0030*/ 	.byte	0x04, 0x31
        /*0032*/ 	.short	(.L_4567 - .L_4566)


	//   ....[0]....
.L_4566:
        /*0034*/ 	.word	0x0001a570


	//   ....[1]....
        /*0038*/ 	.word	0x0001a660


	//----- nvinfo : EIATTR_COOP_GROUP_MASK_REGIDS
	.align		4
.L_4567:
        /*003c*/ 	.byte	0x04, 0x29
        /*003e*/ 	.short	(.L_4569 - .L_4568)


	//   ....[0]....
.L_4568:
        /*0040*/ 	.word	0xffffffff


	//   ....[1]....
        /*0044*/ 	.word	0xffffffff


	//   ....[2]....
        /*0048*/ 	.word	0xffffffff


	//   ....[3]....
        /*004c*/ 	.word	0xffffffff


	//   ....[4]....
        /*0050*/ 	.word	0xffffffff


	//   ....[5]....
        /*0054*/ 	.word	0xffffffff


	//   ....[6]....
        /*0058*/ 	.word	0xffffffff


	//   ....[7]....
        /*005c*/ 	.word	0xffffffff


	//   ....[8]....
        /*0060*/ 	.word	0xffffffff


	//   ....[9]....
        /*0064*/ 	.word	0xffffffff


	//   ....[10]....
        /*0068*/ 	.word	0xffffffff


	//   ....[11]....
        /*006c*/ 	.word	0xffffffff


	//   ....[12]....
        /*0070*/ 	.word	0xffffffff


	//   ....[13]....
        /*0074*/ 	.word	0xffffffff


	//   ....[14]....
        /*0078*/ 	.word	0xffffffff


	//   ....[15]....
        /*007c*/ 	.word	0xffffffff


	//   ....[16]....
        /*0080*/ 	.word	0xffffffff


	//   ....[17]....
        /*0084*/ 	.word	0xffffffff


	//   ....[18]....
        /*0088*/ 	.word	0xffffffff


	//   ....[19]....
        /*008c*/ 	.word	0xffffffff


	//   ....[20]....
        /*0090*/ 	.word	0xffffffff


	//   ....[21]....
        /*0094*/ 	.word	0xffffffff


	//   ....[22]....
        /*0098*/ 	.word	0xffffffff


	//   ....[23]....
        /*009c*/ 	.word	0xffffffff


	//   ....[24]....
        /*00a0*/ 	.word	0xffffffff


	//   ....[25]....
        /*00a4*/ 	.word	0xffffffff


	//   ....[26]....
        /*00a8*/ 	.word	0xffffffff


	//   ....[27]....
        /*00ac*/ 	.word	0xffffffff


	//   ....[28]....
        /*00b0*/ 	.word	0xffffffff


	//   ....[29]....
        /*00b4*/ 	.word	0xffffffff


	//   ....[30]....
        /*00b8*/ 	.word	0xffffffff


	//   ....[31]....
        /*00bc*/ 	.word	0xffffffff


	//----- nvinfo : EIATTR_COOP_GROUP_INSTR_OFFSETS
	.align		4
.L_4569:
        /*00c0*/ 	.byte	0x04, 0x28
        /*00c2*/ 	.short	(.L_4571 - .L_4570)


	//   ....[0]....
.L_4570:
        /*00c4*/ 	.word	0x000112c0


	//   ....[1]....
        /*00c8*/ 	.word	0x000112d0


	//   ....[2]....
        /*00cc*/ 	.word	0x000112e0


	//   ....[3]....
        /*00d0*/ 	.word	0x000112f0


	//   ....[4]....
        /*00d4*/ 	.word	0x00011300


	//   ....[5]....
        /*00d8*/ 	.word	0x00011310


	//   ....[6]....
        /*00dc*/ 	.word	0x00011320


	//   ....[7]....
        /*00e0*/ 	.word	0x00011330


	//   ....[8]....
        /*00e4*/ 	.word	0x00011350


	//   ....[9]....
        /*00e8*/ 	.word	0x00011360


	//   ....[10]....
        /*00ec*/ 	.word	0x00011390


	//   ....[11]....
        /*00f0*/ 	.word	0x000113a0


	//   ....[12]....
        /*00f4*/ 	.word	0x000113d0


	//   ....[13]....
        /*00f8*/ 	.word	0x00011400


	//   ....[14]....
        /*00fc*/ 	.word	0x00011420


	//   ....[15]....
        /*0100*/ 	.word	0x00011430


	//   ....[16]....
        /*0104*/ 	.word	0x0001ba90


	//   ....[17]....
        /*0108*/ 	.word	0x0001baa0


	//   ....[18]....
        /*010c*/ 	.word	0x0001bab0


	//   ....[19]....
        /*0110*/ 	.word	0x0001bac0


	//   ....[20]....
        /*0114*/ 	.word	0x0001bad0


	//   ....[21]....
        /*0118*/ 	.word	0x0001bae0


	//   ....[22]....
        /*011c*/ 	.word	0x0001baf0


	//   ....[23]....
        /*0120*/ 	.word	0x0001bb00


	//   ....[24]....
        /*0124*/ 	.word	0x0001bb20


	//   ....[25]....
        /*0128*/ 	.word	0x0001bb30


	//   ....[26]....
        /*012c*/ 	.word	0x0001bb60


	//   ....[27]....
        /*0130*/ 	.word	0x0001bb70


	//   ....[28]....
        /*0134*/ 	.word	0x0001bba0


	//   ....[29]....
        /*0138*/ 	.word	0x0001bbd0


	//   ....[30]....
        /*013c*/ 	.word	0x0001bbf0


	//   ....[31]....
        /*0140*/ 	.word	0x0001bc00


	//----- nvinfo : EIATTR_SYSCALL_OFFSETS
	.align		4
.L_4571:
        /*0144*/ 	.byte	0x04, 0x46
        /*0146*/ 	.short	(.L_4573 - .L_4572)


	//   ....[0]....
.L_4572:
        /*0148*/ 	.word	0x00001530


	//   ....[1]....
        /*014c*/ 	.word	0x0001c0d0


	//   ....[2]....
        /*0150*/ 	.word	0x0001c250


	//   ....[3]....
        /*0154*/ 	.word	0x0001c3d0


	//   ....[4]....
        /*0158*/ 	.word	0x0001c550


	//   ....[5]....
        /*015c*/ 	.word	0x0001c960


	//   ....[6]....
        /*0160*/ 	.word	0x0001cae0


	//   ....[7]....
        /*0164*/ 	.word	0x0001cc60


	//   ....[8]....
        /*0168*/ 	.word	0x0001cde0


	//   ....[9]....
        /*016c*/ 	.word	0x0001d2e0


	//   ....[10]....
        /*0170*/ 	.word	0x0001d460


	//   ....[11]....
        /*0174*/ 	.word	0x0001d5e0


	//   ....[12]....
        /*0178*/ 	.word	0x0001d760


	//   ....[13]....
        /*017c*/ 	.word	0x0001db70


	//   ....[14]....
        /*0180*/ 	.word	0x0001dcf0


	//   ....[15]....
        /*0184*/ 	.word	0x0001de70


	//   ....[16]....
        /*0188*/ 	.word	0x0001dff0


	//----- nvinfo : EIATTR_EXIT_INSTR_OFFSETS
	.align		4
.L_4573:
        /*018c*/ 	.byte	0x04, 0x1c
        /*018e*/ 	.short	(.L_4575 - .L_4574)


	//   ....[0]....
.L_4574:
        /*0190*/ 	.word	0x0001a720


	//   ....[1]....
        /*0194*/ 	.word	0x0001bdc0


	//   ....[2]....
        /*0198*/ 	.word	0x0001c5c0


	//   ....[3]....
        /*019c*/ 	.word	0x0001c690


	//   ....[4]....
        /*01a0*/ 	.word	0x0001ce50


	//   ....[5]....
        /*01a4*/ 	.word	0x0001cf20


	//   ....[6]....
        /*01a8*/ 	.word	0x0001cf50


	//   ....[7]....
        /*01ac*/ 	.word	0x0001cf90


	//   ....[8]....
        /*01b0*/ 	.word	0x0001cfd0


	//   ....[9]....
        /*01b4*/ 	.word	0x0001d7d0


	//   ....[10]....
        /*01b8*/ 	.word	0x0001d8a0


	//   ....[11]....
        /*01bc*/ 	.word	0x0001e060


	//   ....[12]....
        /*01c0*/ 	.word	0x0001e130


	//----- nvinfo : EIATTR_MAX_THREADS
	.align		4
.L_4575:
        /*01c4*/ 	.byte	0x04, 0x05
        /*01c6*/ 	.short	(.L_4577 - .L_4576)
.L_4576:
        /*01c8*/ 	.word	0x00000040
        /*01cc*/ 	.word	0x00000001
        /*01d0*/ 	.word	0x00000001


	//----- nvinfo : EIATTR_CRS_STACK_SIZE
	.align		4
.L_4577:
        /*01d4*/ 	.byte	0x04, 0x1e
        /*01d6*/ 	.short	(.L_4579 - .L_4578)
.L_4578:
        /*01d8*/ 	.word	0x00000000


	//----- nvinfo : EIATTR_CBANK_PARAM_SIZE
	.align		4
.L_4579:
        /*01dc*/ 	.byte	0x03, 0x19
        /*01de*/ 	.short	0x0430


	//----- nvinfo : EIATTR_PARAM_CBANK
	.align		4
        /*01e0*/ 	.byte	0x04, 0x0a
        /*01e2*/ 	.short	(.L_4581 - .L_4580)
	.align		4
.L_4580:
        /*01e4*/ 	.word	index@(.nv.constant0._ZN2at6native13reduce_kernelILi64ELi4ENS0_8ReduceOpIN3c107complexIdEENS0_14func_wrapper_tIS5_NS0_55_GLOBAL__N__0955718d_22_SparseCsrTensorMath_cu_868dd54514ReductionMulOpIS5_EEEEjS5_Li4ELi4EEEEEvT1_)
        /*01e8*/ 	.short	0x0210
        /*01ea*/ 	.short	0x0430


	//----- nvinfo : EIATTR_SW_WAR
	.align		4
.L_4581:
        /*01ec*/ 	.byte	0x04, 0x36
        /*01ee*/ 	.short	(.L_4583 - .L_4582)
.L_4582:
        /*01f0*/ 	.word	0x00000008
.L_4583:


//--------------------- .nv.info._ZN2at6native13reduce_kernelILi512ELi1ENS0_8ReduceOpIfNS0_14func_wrapper_tIfNS0_55_GLOBAL__N__0955718d_22_SparseCsrTensorMath_cu_868dd54514ReductionMulOpIfEEEEjfLi4ELi4EEEEEvT1_ --------------------------
	.section	.nv.info._ZN2at6native13reduce_kernelILi512ELi1ENS0_8ReduceOpIfNS0_14func_wrapper_tIfNS0_55_GLOBAL__N__0955718d_22_SparseCsrTensorMath_cu_868dd54514ReductionMulOpIfEEEEjfLi4ELi4EEEEEvT1_,"",@"SHT_CUDA_INFO"
	.sectionflags	@""
	.align	4


	//----- nvinfo : EIATTR_CUDA_API_VERSION
	.align		4
        /*0000*/ 	.byte	0x04, 0x37
        /*0002*/ 	.short	(.L_4585 - .L_4584)
.L_4584:
        /*0004*/ 	.word	0x00000082


	//----- nvinfo : EIATTR_KPARAM_INFO
	.align		4
.L_4585:
        /*0008*/ 	.byte	0x04, 0x17
        /*000a*/ 	.short	(.L_4587 - .L_4586)
.L_4586:
        /*000c*/ 	.word	0x00000000
        /*0010*/ 	.short	0x0000
        /*0012*/ 	.short	0x0000
        /*0014*/ 	.byte	0x00, 0xf0, 0x61, 0x10


	//----- nvinfo : EIATTR_SPARSE_MMA_MASK
	.align		4
.L_4587:
        /*0018*/ 	.byte	0x03, 0x50
        /*001a*/ 	.short	0x0000


	//----- nvinfo : EIATTR_MAXREG_COUNT
	.align		4
        /*001c*/ 	.byte	0x03, 0x1b
        /*001e*/ 	.short	0x0020


	//----- nvinfo : EIATTR_NUM_BARRIERS
	.align		4
        /*0020*/ 	.byte	0x02, 0x4c
        /*0022*/ 	.byte	0x01
	.zero		1


	//----- nvinfo : EIATTR_EXTERNS
	.align		4
        /*0024*/ 	.byte	0x04, 0x0f
        /*0026*/ 	.short	(.L_4589 - .L_4588)


	//   ....[0]....
	.align		4
.L_4588:
        /*0028*/ 	.word	index@(__assertfail)


	//----- nvinfo : EIATTR_MERCURY_ISA_VERSION
	.align		4
.L_4589:
        /*002c*/ 	.byte	0x03, 0x5f
        /*002e*/ 	.short	0x0101


	//----- nvinfo : EIATTR_INT_WARP_WIDE_INSTR_OFFSETS
	.align		4
        /*0030*/ 	.byte	0x04, 0x31
        /*0032*/ 	.short	(.L_4591 - .L_4590)


	//   ....[0]....
.L_4590:
        /*0034*/ 	.word	0x0000d940


	//   ....[1]....
        /*0038*/ 	.word	0x0000da30


	//----- nvinfo : EIATTR_COOP_GROUP_MASK_REGIDS
	.align		4
.L_4591:
        /*003c*/ 	.byte	0x04, 0x29
        /*003e*/ 	.short	(.L_4593 - .L_4592)


	//   ....[0]....
.L_4592:
        /*0040*/ 	.word	0xffffffff


	//   ....[1]....
        /*0044*/ 	.word	0xffffffff


	//----- nvinfo : EIATTR_COOP_GROUP_INSTR_OFFSETS
	.align		4
.L_4593:
        /*0048*/ 	.byte	0x04, 0x28
        /*004a*/ 	.short	(.L_4595 - .L_4594)


	//   ....[0]....
.L_4594:
        /*004c*/ 	.word	0x0000b220


	//   ....[1]....
        /*0050*/ 	.word	0x0000e160


	//----- nvinfo : EIATTR_SYSCALL_OFFSETS
	.align		4
.L_4595:
        /*0054*/ 	.byte	0x04, 0x46
        /*0056*/ 	.short	(.L_4597 - .L_4596)


	//   ....[0]....
.L_4596:
        /*0058*/ 	.word	0x0000e390


	//   ....[1]....
        /*005c*/ 	.word	0x0000e5a0


	//   ....[2]....
        /*0060*/ 	.word	0x0000e8a0


	//   ....[3]....
        /*0064*/ 	.word	0x0000eab0


	//----- nvinfo : EIATTR_EXIT_INSTR_OFFSETS
	.align		4
.L_4597:
        /*0068*/ 	.byte	0x04, 0x1c
        /*006a*/ 	.short	(.L_4599 - .L_4598)


	//   ....[0]....
.L_4598:
        /*006c*/ 	.word	0x0000dad0


	//   ....[1]....
        /*0070*/ 	.word	0x0000e1b0


	//   ....[2]....
        /*0074*/ 	.word	0x0000e3e0


	//   ....[3]....
        /*0078*/ 	.word	0x0000e400


	//   ....[4]....
        /*007c*/ 	.word	0x0000e5f0


	//   ....[5]....
        /*0080*/ 	.word	0x0000e610


	//   ....[6]....
        /*0084*/ 	.word	0x0000e640


	//   ....[7]....
        /*0088*/ 	.word	0x0000e680


	//   ....[8]....
        /*008c*/ 	.word	0x0000e6c0


	//   ....[9]....
        /*0090*/ 	.word	0x0000e8f0


	//   ....[10]....
        /*0094*/ 	.word	0x0000e910


	//   ....[11]....
        /*0098*/ 	.word	0x0000eb00


	//   ....[12]....
        /*009c*/ 	.word	0x0000eb20


	//----- nvinfo : EIATTR_MAX_THREADS
	.align		4
.L_4599:
        /*00a0*/ 	.byte	0x04, 0x05
        /*00a2*/ 	.short	(.L_4601 - .L_4600)
.L_4600:
        /*00a4*/ 	.word	0x00000200
        /*00a8*/ 	.word	0x00000001
        /*00ac*/ 	.word	0x00000001


	//----- nvinfo : EIATTR_CRS_STACK_SIZE
	.align		4
.L_4601:
        /*00b0*/ 	.byte	0x04, 0x1e
        /*00b2*/ 	.short	(.L_4603 - .L_4602)
.L_4602:
        /*00b4*/ 	.word	0x00000000


	//----- nvinfo : EIATTR_CBANK_PARAM_SIZE
	.align		4
.L_4603:
        /*00b8*/ 	.byte	0x03, 0x19
        /*00ba*/ 	.short	0x0418


	//----- nvinfo : EIATTR_PARAM_CBANK
	.align		4
        /*00bc*/ 	.byte	0x04, 0x0a
        /*00be*/ 	.short	(.L_4605 - .L_4604)
	.align		4
.L_4604:
        /*00c0*/ 	.word	index@(.nv.constant0._ZN2at6native13reduce_kernelILi512ELi1ENS0_8ReduceOpIfNS0_14func_wrapper_tIfNS0_55_GLOBAL__N__0955718d_22_SparseCsrTensorMath_cu_868dd54514ReductionMulOpIfEEEEjfLi4ELi4EEEEEvT1_)
        /*00c4*/ 	.short	0x0210
        /*00c6*/ 	.short	0x0418


	//----- nvinfo : EIATTR_SW_WAR
	.align		4
.L_4605:
        /*00c8*/ 	.byte	0x04, 0x36
        /*00ca*/ 	.short	(.L_4607 - .L_4606)
.L_4606:
        /*00cc*/ 	.word	0x00000008
.L_4607:


//--------------------- .nv.info._ZN2at6native13reduce_kernelILi256ELi2ENS0_8ReduceOpIfNS0_14func_wrapper_tIfNS0_55_GLOBAL__N__0955718d_22_SparseCsrTensorMath_cu_868dd54514ReductionMulOpIfEEEEjfLi4ELi4EEEEEvT1_ --------------------------
	.section	.nv.info._ZN2at6native13reduce_kernelILi256ELi2ENS0_8ReduceOpIfNS0_14func_wrapper_tIfNS0_55_GLOBAL__N__0955718d_22_SparseCsrTensorMath_cu_868dd54514ReductionMulOpIfEEEEjfLi4ELi4EEEEEvT1_,"",@"SHT_CUDA_INFO"
	.sectionflags	@""
	.align	4


	//----- nvinfo : EIATTR_CUDA_API_VERSION
	.align		4
        /*0000*/ 	.byte	0x04, 0x37
        /*0002*/ 	.short	(.L_4609 - .L_4608)
.L_4608:
        /*0004*/ 	.word	0x00000082


	//----- nvinfo : EIATTR_KPARAM_INFO
	.align		4
.L_4609:
        /*0008*/ 	.byte	0x04, 0x17
        /*000a*/ 	.short	(.L_4611 - .L_4610)
.L_4610:
        /*000c*/ 	.word	0x00000000
        /*0010*/ 	.short	0x0000
        /*0012*/ 	.short	0x0000
        /*0014*/ 	.byte	0x00, 0xf0, 0x61, 0x10


	//----- nvinfo : EIATTR_SPARSE_MMA_MASK
	.align		4
.L_4611:
        /*0018*/ 	.byte	0x03, 0x50
        /*001a*/ 	.short	0x0000


	//----- nvinfo : EIATTR_MAXREG_COUNT
	.align		4
        /*001c*/ 	.byte	0x03, 0x1b
        /*001e*/ 	.short	0x0040


	//----- nvinfo : EIATTR_NUM_BARRIERS
	.align		4
        /*0020*/ 	.byte	0x02, 0x4c
        /*0022*/ 	.byte	0x01
	.zero		1


	//----- nvinfo : EIATTR_EXTERNS
	.align		4
        /*0024*/ 	.byte	0x04, 0x0f
        /*0026*/ 	.short	(.L_4613 - .L_4612)


	//   ....[0]....
	.align		4
.L_4612:
        /*0028*/ 	.word	index@(__assertfail)


	//----- nvinfo : EIATTR_MERCURY_ISA_VERSION
	.align		4
.L_4613:
        /*002c*/ 	.byte	0x03, 0x5f
        /*002e*/ 	.short	0x0101


	//----- nvinfo : EIATTR_INT_WARP_WIDE_INSTR_OFFSETS
	.align		4
        /*0030*/ 	.byte	0x04, 0x31
        /*0032*/ 	.short	(.L_4615 - .L_4614)


	//   ....[0]....
.L_4614:
        /*0034*/ 	.word	0x000102e0


	//   ....[1]....
        /*0038*/ 	.word	0x000103d0


	//----- nvinfo : EIATTR_COOP_GROUP_MASK_REGIDS
	.align		4
.L_4615:
        /*003c*/ 	.byte	0x04, 0x29
        /*003e*/ 	.short	(.L_4617 - .L_4616)


	//   ....[0]....
.L_4616:
        /*0040*/ 	.word	0xffffffff


	//   ....[1]....
        /*0044*/ 	.word	0xffffffff


	//   ....[2]....
        /*0048*/ 	.word	0xffffffff


	//   ....[3]....
        /*004c*/ 	.word	0xffffffff


	//----- nvinfo : EIATTR_COOP_GROUP_INSTR_OFFSETS
	.align		4
.L_4617:
        /*0050*/ 	.byte	0x04, 0x28
        /*0052*/ 	.short	(.L_4619 - .L_4618)


	//   ....[0]....
.L_4618:
        /*0054*/ 	.word	0x0000b8d0


	//   ....[1]....
        /*0058*/ 	.word	0x0000b8e0


	//   ....[2]....
        /*005c*/ 	.word	0x00010bc0


	//   ....[3]....
        /*0060*/ 	.word	0x00010bd0


	//----- nvinfo : EIATTR_SYSCALL_OFFSETS
	.align		4
.L_4619:
        /*0064*/ 	.byte	0x04, 0x46
        /*0066*/ 	.short	(.L_4621 - .L_4620)


	//   ....[0]....
.L_4620:
        /*0068*/ 	.word	0x000014b0


	//   ....[1]....
        /*006c*/ 	.word	0x00010e40


	//   ....[2]....
        /*0070*/ 	.word	0x00010fa0


	//   ....[3]....
        /*0074*/ 	.word	0x000111f0


	//   ....[4]....
        /*0078*/ 	.word	0x00011350


	//   ....[5]....
        /*007c*/ 	.word	0x00011690


	//   ....[6]....
        /*0080*/ 	.word	0x000117f0


	//   ....[7]....
        /*0084*/ 	.word	0x00011a40


	//   ....[8]....
        /*0088*/ 	.word	0x00011ba0


	//----- nvinfo : EIATTR_EXIT_INSTR_OFFSETS
	.align		4
.L_4621:
        /*008c*/ 	.byte	0x04, 0x1c
        /*008e*/ 	.short	(.L_4623 - .L_4622)


	//   ....[0]....
.L_4622:
        /*0090*/ 	.word	0x00010490


	//   ....[1]....
        /*0094*/ 	.word	0x00010c30


	//   ....[2]....
        /*0098*/ 	.word	0x00010ff0


	//   ....[3]....
        /*009c*/ 	.word	0x00011020


	//   ....[4]....
        /*00a0*/ 	.word	0x000113a0


	//   ....[5]....
        /*00a4*/ 	.word	0x000113d0


	//   ....[6]....
        /*00a8*/ 	.word	0x00011400


	//   ....[7]....
        /*00ac*/ 	.word	0x00011440


	//   ....[8]....
        /*00b0*/ 	.word	0x00011480


	//   ....[9]....
        /*00b4*/ 	.word	0x00011840


	//   ....[10]....
        /*00b8*/ 	.word	0x00011870


	//   ....[11]....
        /*00bc*/ 	.word	0x00011bf0


	//   ....[12]....
        /*00c0*/ 	.word	0x00011c20


	//----- nvinfo : EIATTR_MAX_THREADS
	.align		4
.L_4623:
        /*00c4*/ 	.byte	0x04, 0x05
        /*00c6*/ 	.short	(.L_4625 - .L_4624)
.L_4624:
        /*00c8*/ 	.word	0x00000100
        /*00cc*/ 	.word	0x00000001
        /*00d0*/ 	.word	0x00000001


	//----- nvinfo : EIATTR_CRS_STACK_SIZE
	.align		4
.L_4625:
        /*00d4*/ 	.byte	0x04, 0x1e
        /*00d6*/ 	.short	(.L_4627 - .L_4626)
.L_4626:
        /*00d8*/ 	.word	0x00000000


	//----- nvinfo : EIATTR_CBANK_PARAM_SIZE
	.align		4
.L_4627:
        /*00dc*/ 	.byte	0x03, 0x19
        /*00de*/ 	.short	0x0418


	//----- nvinfo : EIATTR_PARAM_CBANK
	.align		4
        /*00e0*/ 	.byte	0x04, 0x0a
        /*00e2*/ 	.short	(.L_4629 - .L_4628)
	.align		4
.L_4628:
        /*00e4*/ 	.word	index@(.nv.constant0._ZN2at6native13reduce_kernelILi256ELi2ENS0_8ReduceOpIfNS0_14func_wrapper_tIfNS0_55_GLOBAL__N__0955718d_22_SparseCsrTensorMath_cu_868dd54514ReductionMulOpIfEEEEjfLi4ELi4EEEEEvT1_)
        /*00e8*/ 	.short	0x0210
        /*00ea*/ 	.short	0x0418


	//----- nvinfo : EIATTR_SW_WAR
	.align		4
.L_4629:
        /*00ec*/ 	.byte	0x04, 0x36
        /*00ee*/ 	.short	(.L_4631 - .L_4630)
.L_4630:
        /*00f0*/ 	.word	0x00000008
.L_4631:


//--------------------- .nv.info._ZN2at6native13reduce_kernelILi128ELi4ENS0_8ReduceOpIfNS0_14func_wrapper_tIfNS0_55_GLOBAL__N__0955718d_22_SparseCsrTensorMath_cu_868dd54514ReductionMulOpIfEEEEjfLi4ELi4EEEEEvT1_ --------------------------
	.section	.nv.info._ZN2at6native13reduce_kernelILi128ELi4ENS0_8ReduceOpIfNS0_14func_wrapper_tIfNS0_55_GLOBAL__N__0955718d_22_SparseCsrTensorMath_cu_868dd54514ReductionMulOpIfEEEEjfLi4ELi4EEEEEvT1_,"",@"SHT_CUDA_INFO"
	.sectionflags	@""
	.align	4


	//----- nvinfo : EIATTR_CUDA_API_VERSION
	.align		4
        /*0000*/ 	.byte	0x04, 0x37
        /*0002*/ 	.short	(.L_4633 - .L_4632)
.L_4632:
        /*0004*/ 	.word	0x00000082


	//----- nvinfo : EIATTR_KPARAM_INFO
	.align		4
.L_4633:
        /*0008*/ 	.byte	0x04, 0x17
        /*000a*/ 	.short	(.L_4635 - .L_4634)
.L_4634:
        /*000c*/ 	.word	0x00000000
        /*0010*/ 	.short	0x0000
        /*0012*/ 	.short	0x0000
        /*0014*/ 	.byte	0x00, 0xf0, 0x61, 0x10


	//----- nvinfo : EIATTR_SPARSE_MMA_MASK
	.align		4
.L_4635:
        /*0018*/ 	.byte	0x03, 0x50
        /*001a*/ 	.short	0x0000


	//----- nvinfo : EIATTR_MAXREG_COUNT
	.align		4
        /*001c*/ 	.byte	0x03, 0x1b
        /*001e*/ 	.short	0x0080


	//----- nvinfo : EIATTR_NUM_BARRIERS
	.align		4
        /*0020*/ 	.byte	0x02, 0x4c
        /*0022*/ 	.byte	0x01
	.zero		1


	//----- nvinfo : EIATTR_EXTERNS
	.align		4
        /*0024*/ 	.byte	0x04, 0x0f
        /*0026*/ 	.short	(.L_4637 - .L_4636)


	//   ....[0]....
	.align		4
.L_4636:
        /*0028*/ 	.word	index@(__assertfail)


	//----- nvinfo : EIATTR_MERCURY_ISA_VERSION
	.align		4
.L_4637:
        /*002c*/ 	.byte	0x03, 0x5f
        /*002e*/ 	.short	0x0101


	//----- nvinfo : EIATTR_INT_WARP_WIDE_INSTR_OFFSETS
	.align		4
        /*0030*/ 	.byte	0x04, 0x31
        /*0032*/ 	.short	(.L_4639 - .L_4638)


	//   ....[0]....
.L_4638:
        /*0034*/ 	.word	0x00014f90


	//   ....[1]....
        /*0038*/ 	.word	0x00015080


	//----- nvinfo : EIATTR_COOP_GROUP_MASK_REGIDS
	.align		4
.L_4639:
        /*003c*/ 	.byte	0x04, 0x29
        /*003e*/ 	.short	(.L_4641 - .L_4640)


	//   ....[0]....
.L_4640:
        /*0040*/ 	.word	0xffffffff


	//   ....[1]....
        /*0044*/ 	.word	0xffffffff


	//   ....[2]....
        /*0048*/ 	.word	0xffffffff


	//   ....[3]....
        /*004c*/ 	.word	0xffffffff


	//   ....[4]....
        /*0050*/ 	.word	0xffffffff


	//   ....[5]....
        /*0054*/ 	.word	0xffffffff


	//   ....[6]....
        /*0058*/ 	.word	0xffffffff


	//   ....[7]....
        /*005c*/ 	.word	0xffffffff


	//----- nvinfo : EIATTR_COOP_GROUP_INSTR_OFFSETS
	.align		4
.L_4641:
        /*0060*/ 	.byte	0x04, 0x28
        /*0062*/ 	.short	(.L_4643 - .L_4642)


	//   ....[0]....
.L_4642:
        /*0064*/ 	.word	0x0000bf90


	//   ....[1]....
        /*0068*/ 	.word	0x0000bfa0


	//   ....[2]....
        /*006c*/ 	.word	0x0000bfb0


	//   ....[3]....
        /*0070*/ 	.word	0x0000bfc0


	//   ....[4]....
        /*0074*/ 	.word	0x000159c0


	//   ....[5]....
        /*0078*/ 	.word	0x000159d0


	//   ....[6]....
        /*007c*/ 	.word	0x000159e0


	//   ....[7]....
        /*0080*/ 	.word	0x000159f0


	//----- nvinfo : EIATTR_SYSCALL_OFFSETS
	.align		4
.L_4643:
        /*0084*/ 	.byte	0x04, 0x46
        /*0086*/ 	.short	(.L_4645 - .L_4644)


	//   ....[0]....
.L_4644:
        /*0088*/ 	.word	0x00001420


	//   ....[1]....
        /*008c*/ 	.word	0x00015cc0


	//   ....[2]....
        /*0090*/ 	.word	0x00015e20


	//   ....[3]....
        /*0094*/ 	.word	0x00015f80


	//   ....[4]....
        /*0098*/ 	.word	0x000160e0


	//   ....[5]....
        /*009c*/ 	.word	0x00016390


	//   ....[6]....
        /*00a0*/ 	.word	0x000164f0


	//   ....[7]....
        /*00a4*/ 	.word	0x00016650


	//   ....[8]....
        /*00a8*/ 	.word	0x000167b0


	//   ....[9]....
        /*00ac*/ 	.word	0x00016b50


	//   ....[10]....
        /*00b0*/ 	.word	0x00016cb0


	//   ....[11]....
        /*00b4*/ 	.word	0x00016e10


	//   ....[12]....
        /*00b8*/ 	.word	0x00016f70


	//   ....[13]....
        /*00bc*/ 	.word	0x00017220


	//   ....[14]....
        /*00c0*/ 	.word	0x00017380


	//   ....[15]....
        /*00c4*/ 	.word	0x000174e0


	//   ....[16]....
        /*00c8*/ 	.word	0x00017640


	//----- nvinfo : EIATTR_EXIT_INSTR_OFFSETS
	.align		4
.L_4645:
        /*00cc*/ 	.byte	0x04, 0x1c
        /*00ce*/ 	.short	(.L_4647 - .L_4646)


	//   ....[0]....
.L_4646:
        /*00d0*/ 	.word	0x00015140


	//   ....[1]....
        /*00d4*/ 	.word	0x00015a70


	//   ....[2]....
        /*00d8*/ 	.word	0x00016130


	//   ....[3]....
        /*00dc*/ 	.word	0x00016180


	//   ....[4]....
        /*00e0*/ 	.word	0x00016800


	//   ....[5]....
        /*00e4*/ 	.word	0x00016850


	//   ....[6]....
        /*00e8*/ 	.word	0x00016880


	//   ....[7]....
        /*00ec*/ 	.word	0x000168c0


	//   ....[8]....
        /*00f0*/ 	.word	0x00016900


	//   ....[9]....
        /*00f4*/ 	.word	0x00016fc0


	//   ....[10]....
        /*00f8*/ 	.word	0x00017010


	//   ....[11]....
        /*00fc*/ 	.word	0x00017690


	//   ....[12]....
        /*0100*/ 	.word	0x000176e0


	//----- nvinfo : EIATTR_MAX_THREADS
	.align		4
.L_4647:
        /*0104*/ 	.byte	0x04, 0x05
        /*0106*/ 	.short	(.L_4649 - .L_4648)
.L_4648:
        /*0108*/ 	.word	0x00000080
        /*010c*/ 	.word	0x00000001
        /*0110*/ 	.word	0x00000001


	//----- nvinfo : EIATTR_CRS_STACK_SIZE
	.align		4
.L_4649:
        /*0114*/ 	.byte	0x04, 0x1e
        /*0116*/ 	.short	(.L_4651 - .L_4650)
.L_4650:
        /*0118*/ 	.word	0x00000000


	//----- nvinfo : EIATTR_CBANK_PARAM_SIZE
	.align		4
.L_4651:
        /*011c*/ 	.byte	0x03, 0x19
        /*011e*/ 	.short	0x0418


	//----- nvinfo : EIATTR_PARAM_CBANK
	.align		4
        /*0120*/ 	.byte	0x04, 0x0a
        /*0122*/ 	.short	(.L_4653 - .L_4652)
	.align		4
.L_4652:
        /*0124*/ 	.word	index@(.nv.constant0._ZN2at6native13reduce_kernelILi128ELi4ENS0_8ReduceOpIfNS0_14func_wrapper_tIfNS0_55_GLOBAL__N__0955718d_22_SparseCsrTensorMath_cu_868dd54514ReductionMulOpIfEEEEjfLi4ELi4EEEEEvT1_)
        /*0128*/ 	.short	0x0210
        /*012a*/ 	.short	0x0418


	//----- nvinfo : EIATTR_SW_WAR
	.align		4
.L_4653:
        /*012c*/ 	.byte	0x04, 0x36
        /*012e*/ 	.short	(.L_4655 - .L_4654)
.L_4654:
        /*0130*/ 	.word	0x00000008
.L_4655:


//--------------------- .nv.info._ZN2at6native13reduce_kernelILi512ELi1ENS0_8ReduceOpIdNS0_14func_wrapper_tIdNS0_55_GLOBAL__N__0955718d_22_SparseCsrTensorMath_cu_868dd54514ReductionMulOpIdEEEEjdLi4ELi4EEEEEvT1_ --------------------------
	.section	.nv.info._ZN2at6native13reduce_kernelILi512ELi1ENS0_8ReduceOpIdNS0_14func_wrapper_tIdNS0_55_GLOBAL__N__0955718d_22_SparseCsrTensorMath_cu_868dd54514ReductionMulOpIdEEEEjdLi4ELi4EEEEEvT1_,"",@"SHT_CUDA_INFO"
	.sectionflags	@""
	.align	4


	//----- nvinfo : EIATTR_CUDA_API_VERSION
	.align		4
        /*0000*/ 	.byte	0x04, 0x37
        /*0002*/ 	.short	(.L_4657 - .L_4656)
.L_4656:
        /*0004*/ 	.word	0x00000082


	//----- nvinfo : EIATTR_KPARAM_INFO
	.align		4
.L_4657:
        /*0008*/ 	.byte	0x04, 0x17
        /*000a*/ 	.short	(.L_4659 - .L_4658)
.L_4658:
        /*000c*/ 	.word	0x00000000
        /*0010*/ 	.short	0x0000
        /*0012*/ 	.short	0x0000
        /*0014*/ 	.byte	0x00, 0xf0, 0x81, 0x10


	//----- nvinfo : EIATTR_SPARSE_MMA_MASK
	.align		4
.L_4659:
        /*0018*/ 	.byte	0x03, 0x50
        /*001a*/ 	.short	0x0000


	//----- nvinfo : EIATTR_MAXREG_COUNT
	.align		4
        /*001c*/ 	.byte	0x03, 0x1b
        /*001e*/ 	.short	0x0020


	//----- nvinfo : EIATTR_NUM_BARRIERS
	.align		4
        /*0020*/ 	.byte	0x02, 0x4c
        /*0022*/ 	.byte	0x01
	.zero		1


	//----- nvinfo : EIATTR_EXTERNS
	.align		4
        /*0024*/ 	.byte	0x04, 0x0f
        /*0026*/ 	.short	(.L_4661 - .L_4660)


	//   ....[0]....
	.align		4
.L_4660:
        /*0028*/ 	.word	index@(__assertfail)


	//----- nvinfo : EIATTR_ANNOTATIONS
	.align		4
.L_4661:
        /*002c*/ 	.byte	0x04, 0x55
        /*002e*/ 	.short	(.L_4663 - .L_4662)


	//   ....[0]....
.L_4662:
        /* <DEDUP_REMOVED lines=45> */


	//----- nvinfo : EIATTR_MERCURY_ISA_VERSION
	.align		4
.L_4663:
        /*02f0*/ 	.byte	0x03, 0x5f
        /*02f2*/ 	.short	0x0101


	//----- nvinfo : EIATTR_INT_WARP_WIDE_INSTR_OFFSETS
	.align		4
        /*02f4*/ 	.byte	0x04, 0x31
        /*02f6*/ 	.short	(.L_4665 - .L_4664)


	//   ....[0]....
.L_4664:
        /*02f8*/ 	.word	0x0000e2d0


	//   ....[1]....
        /*02fc*/ 	.word	0x0000e3c0


	//----- nvinfo : EIATTR_COOP_GROUP_MASK_REGIDS
	.align		4
.L_4665:
        /*0300*/ 	.byte	0x04, 0x29
        /*0302*/ 	.short	(.L_4667 - .L_4666)


	//   ....[0]....
.L_4666:
        /*0304*/ 	.word	0xffffffff


	//   ....[1]....
        /*0308*/ 	.word	0xffffffff


	//   ....[2]....
        /*030c*/ 	.word	0xffffffff


	//   ....[3]....
        /*0310*/ 	.word	0xffffffff


	//----- nvinfo : EIATTR_COOP_GROUP_INSTR_OFFSETS
	.align		4
.L_4667:
        /*0314*/ 	.byte	0x04, 0x28
        /*0316*/ 	.short	(.L_4669 - .L_4668)


	//   ....[0]....
.L_4668:
        /*0318*/ 	.word	0x0000bb80


	//   ....[1]....
        /*031c*/ 	.word	0x0000bb90


	//   ....[2]....
        /*0320*/ 	.word	0x0000eb80


	//   ....[3]....
        /*0324*/ 	.word	0x0000eb90


	//----- nvinfo : EIATTR_SYSCALL_OFFSETS
	.align		4
.L_4669:
        /*0328*/ 	.byte	0x04, 0x46
        /*032a*/ 	.short	(.L_4671 - .L_4670)


	//   ....[0]....
.L_4670:
        /*032c*/ 	.word	0x0000edc0


	//   ....[1]....
        /*0330*/ 	.word	0x0000efd0


	//   ....[2]....
        /*0334*/ 	.word	0x0000f2f0


	//   ....[3]....
        /*0338*/ 	.word	0x0000f500


	//----- nvinfo : EIATTR_EXIT_INSTR_OFFSETS
	.align		4
.L_4671:
        /*033c*/ 	.byte	0x04, 0x1c
        /*033e*/ 	.short	(.L_4673 - .L_4672)


	//   ....[0]....
.L_4672:
        /*0340*/ 	.word	0x0000e460


	//   ....[1]....
        /*0344*/ 	.word	0x0000ebe0


	//   ....[2]....
        /*0348*/ 	.word	0x0000ee10


	//   ....[3]....
        /*034c*/ 	.word	0x0000ee30


	//   ....[4]....
        /*0350*/ 	.word	0x0000f020


	//   ....[5]....
        /*0354*/ 	.word	0x0000f040


	//   ....[6]....
        /*0358*/ 	.word	0x0000f070


	//   ....[7]....
        /*035c*/ 	.word	0x0000f0c0


	//   ....[8]....
        /*0360*/ 	.word	0x0000f110


	//   ....[9]....
        /*0364*/ 	.word	0x0000f340


	//   ....[10]....
        /*0368*/ 	.word	0x0000f360


	//   ....[11]....
        /*036c*/ 	.word	0x0000f550


	//   ....[12]....
        /*0370*/ 	.word	0x0000f570


	//----- nvinfo : EIATTR_MAX_THREADS
	.align		4
.L_4673:
        /*0374*/ 	.byte	0x04, 0x05
        /*0376*/ 	.short	(.L_4675 - .L_4674)
.L_4674:
        /*0378*/ 	.word	0x00000200
        /*037c*/ 	.word	0x00000001
        /*0380*/ 	.word	0x00000001


	//----- nvinfo : EIATTR_CRS_STACK_SIZE
	.align		4
.L_4675:
        /*0384*/ 	.byte	0x04, 0x1e
        /*0386*/ 	.short	(.L_4677 - .L_4676)
.L_4676:
        /*0388*/ 	.word	0x00000000


	//----- nvinfo : EIATTR_CBANK_PARAM_SIZE
	.align		4
.L_4677:
        /*038c*/ 	.byte	0x03, 0x19
        /*038e*/ 	.short	0x0420


	//----- nvinfo : EIATTR_PARAM_CBANK
	.align		4
        /*0390*/ 	.byte	0x04, 0x0a
        /*0392*/ 	.short	(.L_4679 - .L_4678)
	.align		4
.L_4678:
        /*0394*/ 	.word	index@(.nv.constant0._ZN2at6native13reduce_kernelILi512ELi1ENS0_8ReduceOpIdNS0_14func_wrapper_tIdNS0_55_GLOBAL__N__0955718d_22_SparseCsrTensorMath_cu_868dd54514ReductionMulOpIdEEEEjdLi4ELi4EEEEEvT1_)
        /*0398*/ 	.short	0x0210
        /*039a*/ 	.short	0x0420


	//----- nvinfo : EIATTR_SW_WAR
	.align		4
.L_4679:
        /*039c*/ 	.byte	0x04, 0x36
        /*039e*/ 	.short	(.L_4681 - .L_4680)
.L_4680:
        /*03a0*/ 	.word	0x00000008
.L_4681:


//--------------------- .nv.info._ZN2at6native13reduce_kernelILi256ELi2ENS0_8ReduceOpIdNS0_14func_wrapper_tIdNS0_55_GLOBAL__N__0955718d_22_SparseCsrTensorMath_cu_868dd54514ReductionMulOpIdEEEEjdLi4ELi4EEEEEvT1_ --------------------------
	.section	.nv.info._ZN2at6native13reduce_kernelILi256ELi2ENS0_8ReduceOpIdNS0_14func_wrapper_tIdNS0_55_GLOBAL__N__0955718d_22_SparseCsrTensorMath_cu_868dd54514ReductionMulOpIdEEEEjdLi4ELi4EEEEEvT1_,"",@"SHT_CUDA_INFO"
	.sectionflags	@""
	.align	4


	//----- nvinfo : EIATTR_CUDA_API_VERSION
	.align		4
        /*0000*/ 	.byte	0x04, 0x37
        /*0002*/ 	.short	(.L_4683 - .L_4682)
.L_4682:
        /*0004*/ 	.word	0x00000082


	//----- nvinfo : EIATTR_KPARAM_INFO
	.align		4
.L_4683:
        /*0008*/ 	.byte	0x04, 0x17
        /*000a*/ 	.short	(.L_4685 - .L_4684)
.L_4684:
        /*000c*/ 	.word	0x00000000
        /*0010*/ 	.short	0x0000
        /*0012*/ 	.short	0x0000
        /*0014*/ 	.byte	0x00, 0xf0, 0x81, 0x10


	//----- nvinfo : EIATTR_SPARSE_MMA_MASK
	.align		4
.L_4685:
        /*0018*/ 	.byte	0x03, 0x50
        /*001a*/ 	.short	0x0000


	//----- nvinfo : EIATTR_MAXREG_COUNT
	.align		4
        /*001c*/ 	.byte	0x03, 0x1b
        /*001e*/ 	.short	0x0040


	//----- nvinfo : EIATTR_NUM_BARRIERS
	.align		4
        /*0020*/ 	.byte	0x02, 0x4c
        /*0022*/ 	.byte	0x01
	.zero		1


	//----- nvinfo : EIATTR_EXTERNS
	.align		4
        /*0024*/ 	.byte	0x04, 0x0f
        /*0026*/ 	.short	(.L_4687 - .L_4686)


	//   ....[0]....
	.align		4
.L_4686:
        /*0028*/ 	.word	index@(__assertfail)


	//----- nvinfo : EIATTR_MERCURY_ISA_VERSION
	.align		4
.L_4687:
        /*002c*/ 	.byte	0x03, 0x5f
        /*002e*/ 	.short	0x0101


	//----- nvinfo : EIATTR_INT_WARP_WIDE_INSTR_OFFSETS
	.align		4
        /*0030*/ 	.byte	0x04, 0x31
        /*0032*/ 	.short	(.L_4689 - .L_4688)


	//   ....[0]....
.L_4688:
        /*0034*/ 	.word	0x00010320


	//   ....[1]....
        /*0038*/ 	.word	0x00010410


	//----- nvinfo : EIATTR_COOP_GROUP_MASK_REGIDS
	.align		4
.L_4689:
        /*003c*/ 	.byte	0x04, 0x29
        /*003e*/ 	.short	(.L_4691 - .L_4690)


	//   ....[0]....
.L_4690:
        /*0040*/ 	.word	0xffffffff


	//   ....[1]....
        /*0044*/ 	.word	0xffffffff


	//   ....[2]....
        /*0048*/ 	.word	0xffffffff


	//   ....[3]....
        /*004c*/ 	.word	0xffffffff


	//   ....[4]....
        /*0050*/ 	.word	0xffffffff


	//   ....[5]....
        /*0054*/ 	.word	0xffffffff


	//   ....[6]....
        /*0058*/ 	.word	0xffffffff


	//   ....[7]....
        /*005c*/ 	.word	0xffffffff


	//----- nvinfo : EIATTR_COOP_GROUP_INSTR_OFFSETS
	.align		4
.L_4691:
        /*0060*/ 	.byte	0x04, 0x28
        /*0062*/ 	.short	(.L_4693 - .L_4692)


	//   ....[0]....
.L_4692:
        /*0064*/ 	.word	0x0000b8f0


	//   ....[1]....
        /*0068*/ 	.word	0x0000b900


	//   ....[2]....
        /*006c*/ 	.word	0x0000b910


	//   ....[3]....
        /*0070*/ 	.word	0x0000b920


	//   ....[4]....
        /*0074*/ 	.word	0x00010c50


	//   ....[5]....
        /*0078*/ 	.word	0x00010c60


	//   ....[6]....
        /*007c*/ 	.word	0x00010c70


	//   ....[7]....
        /*0080*/ 	.word	0x00010c80


	//----- nvinfo : EIATTR_SYSCALL_OFFSETS
	.align		4
.L_4693:
        /*0084*/ 	.byte	0x04, 0x46
        /*0086*/ 	.short	(.L_4695 - .L_4694)


	//   ....[0]....
.L_4694:
        /*0088*/ 	.word	0x000014b0


	//   ....[1]....
        /*008c*/ 	.word	0x00010ef0


	//   ....[2]....
        /*0090*/ 	.word	0x00011050


	//   ....[3]....
        /*0094*/ 	.word	0x000112a0


	//   ....[4]....
        /*0098*/ 	.word	0x00011400


	//   ....[5]....
        /*009c*/ 	.word	0x00011740


	//   ....[6]....
        /*00a0*/ 	.word	0x000118a0


	//   ....[7]....
        /*00a4*/ 	.word	0x00011af0


	//   ....[8]....
        /*00a8*/ 	.word	0x00011c50


	//----- nvinfo : EIATTR_EXIT_INSTR_OFFSETS
	.align		4
.L_4695:
        /*00ac*/ 	.byte	0x04, 0x1c
        /*00ae*/ 	.short	(.L_4697 - .L_4696)


	//   ....[0]....
.L_4696:
        /*00b0*/ 	.word	0x000104d0


	//   ....[1]....
        /*00b4*/ 	.word	0x00010ce0


	//   ....[2]....
        /*00b8*/ 	.word	0x000110a0


	//   ....[3]....
        /*00bc*/ 	.word	0x000110d0


	//   ....[4]....
        /*00c0*/ 	.word	0x00011450


	//   ....[5]....
        /*00c4*/ 	.word	0x00011480


	//   ....[6]....
        /*00c8*/ 	.word	0x000114b0


	//   ....[7]....
        /*00cc*/ 	.word	0x000114f0


	//   ....[8]....
        /*00d0*/ 	.word	0x00011530


	//   ....[9]....
        /*00d4*/ 	.word	0x000118f0


	//   ....[10]....
        /*00d8*/ 	.word	0x00011920


	//   ....[11]....
        /*00dc*/ 	.word	0x00011ca0


	//   ....[12]....
        /*00e0*/ 	.word	0x00011cd0


	//----- nvinfo : EIATTR_MAX_THREADS
	.align		4
.L_4697:
        /*00e4*/ 	.byte	0x04, 0x05
        /*00e6*/ 	.short	(.L_4699 - .L_4698)
.L_4698:
        /*00e8*/ 	.word	0x00000100
        /*00ec*/ 	.word	0x00000001
        /*00f0*/ 	.word	0x00000001


	//----- nvinfo : EIATTR_CRS_STACK_SIZE
	.align		4
.L_4699:
        /*00f4*/ 	.byte	0x04, 0x1e
        /*00f6*/ 	.short	(.L_4701 - .L_4700)
.L_4700:
        /*00f8*/ 	.word	0x00000000


	//----- nvinfo : EIATTR_CBANK_PARAM_SIZE
	.align		4
.L_4701:
        /*00fc*/ 	.byte	0x03, 0x19
        /*00fe*/ 	.short	0x0420


	//----- nvinfo : EIATTR_PARAM_CBANK
	.align		4
        /*0100*/ 	.byte	0x04, 0x0a
        /*0102*/ 	.short	(.L_4703 - .L_4702)
	.align		4
.L_4702:
        /*0104*/ 	.word	index@(.nv.constant0._ZN2at6native13reduce_kernelILi256ELi2ENS0_8ReduceOpIdNS0_14func_wrapper_tIdNS0_55_GLOBAL__N__0955718d_22_SparseCsrTensorMath_cu_868dd54514ReductionMulOpIdEEEEjdLi4ELi4EEEEEvT1_)
        /*0108*/ 	.short	0x0210
        /*010a*/ 	.short	0x0420


	//----- nvinfo : EIATTR_SW_WAR
	.align		4
.L_4703:
        /*010c*/ 	.byte	0x04, 0x36
        /*010e*/ 	.short	(.L_4705 - .L_4704)
.L_4704:
        /*0110*/ 	.word	0x00000008
.L_4705:


//--------------------- .nv.info._ZN2at6native13reduce_kernelILi128ELi4ENS0_8ReduceOpIdNS0_14func_wrapper_tIdNS0_55_GLOBAL__N__0955718d_22_SparseCsrTensorMath_cu_868dd54514ReductionMulOpIdEEEEjdLi4ELi4EEEEEvT1_ --------------------------
	.section	.nv.info._ZN2at6native13reduce_kernelILi128ELi4ENS0_8ReduceOpIdNS0_14func_wrapper_tIdNS0_55_GLOBAL__N__0955718d_22_SparseCsrTensorMath_cu_868dd54514ReductionMulOpIdEEEEjdLi4ELi4EEEEEvT1_,"",@"SHT_CUDA_INFO"
	.sectionflags	@""
	.align	4


	//----- nvinfo : EIATTR_CUDA_API_VERSION
	.align		4
        /*0000*/ 	.byte	0x04, 0x37
        /*0002*/ 	.short	(.L_4707 - .L_4706)
.L_4706:
        /*0004*/ 	.word	0x00000082


	//----- nvinfo : EIATTR_KPARAM_INFO
	.align		4
.L_4707:
        /*0008*/ 	.byte	0x04, 0x17
        /*000a*/ 	.short	(.L_4709 - .L_4708)
.L_4708:
        /*000c*/ 	.word	0x00000000
        /*0010*/ 	.short	0x0000
        /*0012*/ 	.short	0x0000
        /*0014*/ 	.byte	0x00, 0xf0, 0x81, 0x10


	//----- nvinfo : EIATTR_SPARSE_MMA_MASK
	.align		4
.L_4709:
        /*0018*/ 	.byte	0x03, 0x50
        /*001a*/ 	.short	0x0000


	//----- nvinfo : EIATTR_MAXREG_COUNT
	.align		4
        /*001c*/ 	.byte	0x03, 0x1b
        /*001e*/ 	.short	0x0080


	//----- nvinfo : EIATTR_NUM_BARRIERS
	.align		4
        /*0020*/ 	.byte	0x02, 0x4c
        /*0022*/ 	.byte	0x01
	.zero		1


	//----- nvinfo : EIATTR_EXTERNS
	.align		4
        /*0024*/ 	.byte	0x04, 0x0f
        /*0026*/ 	.short	(.L_4711 - .L_4710)


	//   ....[0]....
	.align		4
.L_4710:
        /*0028*/ 	.word	index@(__assertfail)


	//----- nvinfo : EIATTR_MERCURY_ISA_VERSION
	.align		4
.L_4711:
        /*002c*/ 	.byte	0x03, 0x5f
        /*002e*/ 	.short	0x0101


	//----- nvinfo : EIATTR_INT_WARP_WIDE_INSTR_OFFSETS
	.align		4
        /*0030*/ 	.byte	0x04, 0x31
        /*0032*/ 	.short	(.L_4713 - .L_4712)


	//   ....[0]....
.L_4712:
        /*0034*/ 	.word	0x00015560


	//   ....[1]....
        /*0038*/ 	.word	0x00015650


	//----- nvinfo : EIATTR_COOP_GROUP_MASK_REGIDS
	.align		4
.L_4713:
        /*003c*/ 	.byte	0x04, 0x29
        /*003e*/ 	.short	(.L_4715 - .L_4714)


	//   ....[0]....
.L_4714:
        /*0040*/ 	.word	0xffffffff


	//   ....[1]....
        /*0044*/ 	.word	0xffffffff


	//   ....[2]....
        /*0048*/ 	.word	0xffffffff


	//   ....[3]....
        /*004c*/ 	.word	0xffffffff


	//   ....[4]....
        /*0050*/ 	.word	0xffffffff


	//   ....[5]....
        /*0054*/ 	.word	0xffffffff


	//   ....[6]....
        /*0058*/ 	.word	0xffffffff


	//   ....[7]....
        /*005c*/ 	.word	0xffffffff


	//   ....[8]....
        /*0060*/ 	.word	0xffffffff


	//   ....[9]....
        /*0064*/ 	.word	0xffffffff


	//   ....[10]....
        /*0068*/ 	.word	0xffffffff


	//   ....[11]....
        /*006c*/ 	.word	0xffffffff


	//   ....[12]....
        /*0070*/ 	.word	0xffffffff


	//   ....[13]....
        /*0074*/ 	.word	0xffffffff


	//   ....[14]....
        /*0078*/ 	.word	0xffffffff


	//   ....[15]....
        /*007c*/ 	.word	0xffffffff


	//----- nvinfo : EIATTR_COOP_GROUP_INSTR_OFFSETS
	.align		4
.L_4715:
        /*0080*/ 	.byte	0x04, 0x28
        /*0082*/ 	.short	(.L_4717 - .L_4716)


	//   ....[0]....
.L_4716:
        /*0084*/ 	.word	0x0000c520


	//   ....[1]....
        /*0088*/ 	.word	0x0000c530


	//   ....[2]....
        /*008c*/ 	.word	0x0000c540


	//   ....[3]....
        /*0090*/ 	.word	0x0000c550


	//   ....[4]....
        /*0094*/ 	.word	0x0000c560


	//   ....[5]....
        /*0098*/ 	.word	0x0000c570


	//   ....[6]....
        /*009c*/ 	.word	0x0000c580


	//   ....[7]....
        /*00a0*/ 	.word	0x0000c590


	//   ....[8]....
        /*00a4*/ 	.word	0x00016110


	//   ....[9]....
        /*00a8*/ 	.word	0x00016120


	//   ....[10]....
        /*00ac*/ 	.word	0x00016130


	//   ....[11]....
        /*00b0*/ 	.word	0x00016140


	//   ....[12]....
        /*00b4*/ 	.word	0x00016150


	//   ....[13]....
        /*00b8*/ 	.word	0x00016160


	//   ....[14]....
        /*00bc*/ 	.word	0x00016170


	//   ....[15]....
        /*00c0*/ 	.word	0x00016180


	//----- nvinfo : EIATTR_SYSCALL_OFFSETS
	.align		4
.L_4717:
        /*00c4*/ 	.byte	0x04, 0x46
        /*00c6*/ 	.short	(.L_4719 - .L_4718)


	//   ....[0]....
.L_4718:
        /*00c8*/ 	.word	0x00001420


	//   ....[1]....
        /*00cc*/ 	.word	0x00016450


	//   ....[2]....
        /*00d0*/ 	.word	0x000165b0


	//   ....[3]....
        /*00d4*/ 	.word	0x00016710


	//   ....[4]....
        /*00d8*/ 	.word	0x00016870


	//   ....[5]....
        /*00dc*/ 	.word	0x00016b20


	//   ....[6]....
        /*00e0*/ 	.word	0x00016c80


	//   ....[7]....
        /*00e4*/ 	.word	0x00016de0


	//   ....[8]....
        /*00e8*/ 	.word	0x00016f40


	//   ....[9]....
        /*00ec*/ 	.word	0x000172e0


	//   ....[10]....
        /*00f0*/ 	.word	0x00017440


	//   ....[11]....
        /*00f4*/ 	.word	0x000175a0


	//   ....[12]....
        /*00f8*/ 	.word	0x00017700


	//   ....[13]....
        /*00fc*/ 	.word	0x000179b0


	//   ....[14]....
        /*0100*/ 	.word	0x00017b10


	//   ....[15]....
        /*0104*/ 	.word	0x00017c70


	//   ....[16]....
        /*0108*/ 	.word	0x00017dd0


	//----- nvinfo : EIATTR_EXIT_INSTR_OFFSETS
	.align		4
.L_4719:
        /*010c*/ 	.byte	0x04, 0x1c
        /*010e*/ 	.short	(.L_4721 - .L_4720)


	//   ....[0]....
.L_4720:
        /*0110*/ 	.word	0x00015710


	//   ....[1]....
        /*0114*/ 	.word	0x00016200


	//   ....[2]....
        /*0118*/ 	.word	0x000168c0


	//   ....[3]....
        /*011c*/ 	.word	0x00016910


	//   ....[4]....
        /*0120*/ 	.word	0x00016f90


	//   ....[5]....
        /*0124*/ 	.word	0x00016fe0


	//   ....[6]....
        /*0128*/ 	.word	0x00017010


	//   ....[7]....
        /*012c*/ 	.word	0x00017050


	//   ....[8]....
        /*0130*/ 	.word	0x00017090


	//   ....[9]....
        /*0134*/ 	.word	0x00017750


	//   ....[10]....
        /*0138*/ 	.word	0x000177a0


	//   ....[11]....
        /*013c*/ 	.word	0x00017e20


	//   ....[12]....
        /*0140*/ 	.word	0x00017e70


	//----- nvinfo : EIATTR_MAX_THREADS
	.align		4
.L_4721:
        /*0144*/ 	.byte	0x04, 0x05
        /*0146*/ 	.short	(.L_4723 - .L_4722)
.L_4722:
        /*0148*/ 	.word	0x00000080
        /*014c*/ 	.word	0x00000001
        /*0150*/ 	.word	0x00000001


	//----- nvinfo : EIATTR_CRS_STACK_SIZE
	.align		4
.L_4723:
        /*0154*/ 	.byte	0x04, 0x1e
        /*0156*/ 	.short	(.L_4725 - .L_4724)
.L_4724:
        /*0158*/ 	.word	0x00000000


	//----- nvinfo : EIATTR_CBANK_PARAM_SIZE
	.align		4
.L_4725:
        /*015c*/ 	.byte	0x03, 0x19
        /*015e*/ 	.short	0x0420


	//----- nvinfo : EIATTR_PARAM_CBANK
	.align		4
        /*0160*/ 	.byte	0x04, 0x0a
        /*0162*/ 	.short	(.L_4727 - .L_4726)
	.align		4
.L_4726:
        /*0164*/ 	.word	index@(.nv.constant0._ZN2at6native13reduce_kernelILi128ELi4ENS0_8ReduceOpIdNS0_14func_wrapper_tIdNS0_55_GLOBAL__N__0955718d_22_SparseCsrTensorMath_cu_868dd54514ReductionMulOpIdEEEEjdLi4ELi4EEEEEvT1_)
        /*0168*/ 	.short	0x0210
        /*016a*/ 	.short	0x0420


	//----- nvinfo : EIATTR_SW_WAR
	.align		4
.L_4727:
        /*016c*/ 	.byte	0x04, 0x36
        /*016e*/ 	.short	(.L_4729 - .L_4728)
.L_4728:
        /*0170*/ 	.word	0x00000008
.L_4729:


//--------------------- .nv.info._ZN2at6native13reduce_kernelILi512ELi1ENS0_8ReduceOpIsNS0_14func_wrapper_tIsNS0_55_GLOBAL__N__0955718d_22_SparseCsrTensorMath_cu_868dd54514ReductionMulOpIsEEEEjsLi4ELi4EEEEEvT1_ --------------------------
	.section	.nv.info._ZN2at6native13reduce_kernelILi512ELi1ENS0_8ReduceOpIsNS0_14func_wrapper_tIsNS0_55_GLOBAL__N__0955718d_22_SparseCsrTensorMath_cu_868dd54514ReductionMulOpIsEEEEjsLi4ELi4EEEEEvT1_,"",@"SHT_CUDA_INFO"
	.sectionflags	@""
	.align	4


	//----- nvinfo : EIATTR_CUDA_API_VERSION
	.align		4
        /*0000*/ 	.byte	0x04, 0x37
        /*0002*/ 	.short	(.L_4731 - .L_4730)
.L_4730:
        /*0004*/ 	.word	0x00000082


	//----- nvinfo : EIATTR_KPARAM_INFO
	.align		4
.L_4731:
        /*0008*/ 	.byte	0x04, 0x17
        /*000a*/ 	.short	(.L_4733 - .L_4732)
.L_4732:
        /*000c*/ 	.word	0x00000000
        /*0010*/ 	.short	0x0000
        /*0012*/ 	.short	0x0000
        /*0014*/ 	.byte	0x00, 0xf0, 0x41, 0x10


	//----- nvinfo : EIATTR_SPARSE_MMA_MASK
	.align		4
.L_4733:
        /*0018*/ 	.byte	0x03, 0x50
        /*001a*/ 	.short	0x0000


	//----- nvinfo : EIATTR_MAXREG_COUNT
	.align		4
        /*001c*/ 	.byte	0x03, 0x1b
        /*001e*/ 	.short	0x0020


	//----- nvinfo : EIATTR_NUM_BARRIERS
	.align		4
        /*0020*/ 	.byte	0x02, 0x4c
        /*0022*/ 	.byte	0x01
	.zero		1


	//----- nvinfo : EIATTR_EXTERNS
	.align		4
        /*0024*/ 	.byte	0x04, 0x0f
        /*0026*/ 	.short	(.L_4735 - .L_4734)


	//   ....[0]....
	.align		4
.L_4734:
        /*0028*/ 	.word	index@(__assertfail)


	//----- nvinfo : EIATTR_MERCURY_ISA_VERSION
	.align		4
.L_4735:
        /*002c*/ 	.byte	0x03, 0x5f
        /*002e*/ 	.short	0x0101


	//----- nvinfo : EIATTR_INT_WARP_WIDE_INSTR_OFFSETS
	.align		4
        /*0030*/ 	.byte	0x04, 0x31
        /*0032*/ 	.short	(.L_4737 - .L_4736)


	//   ....[0]....
.L_4736:
        /*0034*/ 	.word	0x0000e020


	//   ....[1]....
        /*0038*/ 	.word	0x0000e110


	//----- nvinfo : EIATTR_COOP_GROUP_MASK_REGIDS
	.align		4
.L_4737:
        /*003c*/ 	.byte	0x04, 0x29
        /*003e*/ 	.short	(.L_4739 - .L_4738)


	//   ....[0]....
.L_4738:
        /*0040*/ 	.word	0xffffffff


	//   ....[1]....
        /*0044*/ 	.word	0xffffffff


	//----- nvinfo : EIATTR_COOP_GROUP_INSTR_OFFSETS
	.align		4
.L_4739:
        /*0048*/ 	.byte	0x04, 0x28
        /*004a*/ 	.short	(.L_4741 - .L_4740)


	//   ....[0]....
.L_4740:
        /*004c*/ 	.word	0x0000b900


	//   ....[1]....
        /*0050*/ 	.word	0x0000e8f0


	//----- nvinfo : EIATTR_SYSCALL_OFFSETS
	.align		4
.L_4741:
        /*0054*/ 	.byte	0x04, 0x46
        /*0056*/ 	.short	(.L_4743 - .L_4742)


	//   ....[0]....
.L_4742:
        /*0058*/ 	.word	0x0000eb50


	//   ....[1]....
        /*005c*/ 	.word	0x0000ed80


	//   ....[2]....
        /*0060*/ 	.word	0x0000f0a0


	//   ....[3]....
        /*0064*/ 	.word	0x0000f2d0


	//----- nvinfo : EIATTR_EXIT_INSTR_OFFSETS
	.align		4
.L_4743:
        /*0068*/ 	.byte	0x04, 0x1c
        /*006a*/ 	.short	(.L_4745 - .L_4744)


	//   ....[0]....
.L_4744:
        /*006c*/ 	.word	0x0000e1b0


	//   ....[1]....
        /*0070*/ 	.word	0x0000e950


	//   ....[2]....
        /*0074*/ 	.word	0x0000eba0


	//   ....[3]....
        /*0078*/ 	.word	0x0000ebc0


	//   ....[4]....
        /*007c*/ 	.word	0x0000edd0


	//   ....[5]....
        /*0080*/ 	.word	0x0000edf0


	//   ....[6]....
        /*0084*/ 	.word	0x0000ee20


	//   ....[7]....
        /*0088*/ 	.word	0x0000ee60


	//   ....[8]....
        /*008c*/ 	.word	0x0000eea0


	//   ....[9]....
        /*0090*/ 	.word	0x0000f0f0


	//   ....[10]....
        /*0094*/ 	.word	0x0000f110


	//   ....[11]....
        /*0098*/ 	.word	0x0000f320


	//   ....[12]....
        /*009c*/ 	.word	0x0000f340


	//----- nvinfo : EIATTR_MAX_THREADS
	.align		4
.L_4745:
        /*00a0*/ 	.byte	0x04, 0x05
        /*00a2*/ 	.short	(.L_4747 - .L_4746)
.L_4746:
        /*00a4*/ 	.word	0x00000200
        /*00a8*/ 	.word	0x00000001
        /*00ac*/ 	.word	0x00000001


	//----- nvinfo : EIATTR_CRS_STACK_SIZE
	.align		4
.L_4747:
        /*00b0*/ 	.byte	0x04, 0x1e
        /*00b2*/ 	.short	(.L_4749 - .L_4748)
.L_4748:
        /*00b4*/ 	.word	0x00000000


	//----- nvinfo : EIATTR_CBANK_PARAM_SIZE
	.align		4
.L_4749:
        /*00b8*/ 	.byte	0x03, 0x19
        /*00ba*/ 	.short	0x0410


	//----- nvinfo : EIATTR_PARAM_CBANK
	.align		4
        /*00bc*/ 	.byte	0x04, 0x0a
        /*00be*/ 	.short	(.L_4751 - .L_4750)
	.align		4
.L_4750:
        /*00c0*/ 	.word	index@(.nv.constant0._ZN2at6native13reduce_kernelILi512ELi1ENS0_8ReduceOpIsNS0_14func_wrapper_tIsNS0_55_GLOBAL__N__0955718d_22_SparseCsrTensorMath_cu_868dd54514ReductionMulOpIsEEEEjsLi4ELi4EEEEEvT1_)
        /*00c4*/ 	.short	0x0210
        /*00c6*/ 	.short	0x0410


	//----- nvinfo : EIATTR_SW_WAR
	.align		4
.L_4751:
        /*00c8*/ 	.byte	0x04, 0x36
        /*00ca*/ 	.short	(.L_4753 - .L_4752)
.L_4752:
        /*00cc*/ 	.word	0x00000008
.L_4753:


//--------------------- .nv.info._ZN2at6native13reduce_kernelILi256ELi2ENS0_8ReduceOpIsNS0_14func_wrapper_tIsNS0_55_GLOBAL__N__0955718d_22_SparseCsrTensorMath_cu_868dd54514ReductionMulOpIsEEEEjsLi4ELi4EEEEEvT1_ --------------------------
	.section	.nv.info._ZN2at6native13reduce_kernelILi256ELi2ENS0_8ReduceOpIsNS0_14func_wrapper_tIsNS0_55_GLOBAL__N__0955718d_22_SparseCsrTensorMath_cu_868dd54514ReductionMulOpIsEEEEjsLi4ELi4EEEEEvT1_,"",@"SHT_CUDA_INFO"
	.sectionflags	@""
	.align	4


	//----- nvinfo : EIATTR_CUDA_API_VERSION
	.align		4
        /*0000*/ 	.byte	0x04, 0x37
        /*0002*/ 	.short	(.L_4755 - .L_4754)
.L_4754:
        /*0004*/ 	.word	0x00000082


	//----- nvinfo : EIATTR_KPARAM_INFO
	.align		4
.L_4755:
        /*0008*/ 	.byte	0x04, 0x17
        /*000a*/ 	.short	(.L_4757 - .L_4756)
.L_4756:
        /*000c*/ 	.word	0x00000000
        /*0010*/ 	.short	0x0000
        /*0012*/ 	.short	0x0000
        /*0014*/ 	.byte	0x00, 0xf0, 0x41, 0x10


	//----- nvinfo : EIATTR_SPARSE_MMA_MASK
	.align		4
.L_4757:
        /*0018*/ 	.byte	0x03, 0x50
        /*001a*/ 	.short	0x0000


	//----- nvinfo : EIATTR_MAXREG_COUNT
	.align		4
        /*001c*/ 	.byte	0x03, 0x1b
        /*001e*/ 	.short	0x0040


	//----- nvinfo : EIATTR_NUM_BARRIERS
	.align		4
        /*0020*/ 	.byte	0x02, 0x4c
        /*0022*/ 	.byte	0x01
	.zero		1


	//----- nvinfo : EIATTR_EXTERNS
	.align		4
        /*0024*/ 	.byte	0x04, 0x0f
        /*0026*/ 	.short	(.L_4759 - .L_4758)


	//   ....[0]....
	.align		4
.L_4758:
        /*0028*/ 	.word	index@(__assertfail)


	//----- nvinfo : EIATTR_MERCURY_ISA_VERSION
	.align		4
.L_4759:
        /*002c*/ 	.byte	0x03, 0x5f
        /*002e*/ 	.short	0x0101


	//----- nvinfo : EIATTR_INT_WARP_WIDE_INSTR_OFFSETS
	.align		4
        /*0030*/ 	.byte	0x04, 0x31
        /*0032*/ 	.short	(.L_4761 - .L_4760)


	//   ....[0]....
.L_4760:
        /*0034*/ 	.word	0x00010ff0


	//   ....[1]....
        /*0038*/ 	.word	0x000110e0


	//----- nvinfo : EIATTR_COOP_GROUP_MASK_REGIDS
	.align		4
.L_4761:
        /*003c*/ 	.byte	0x04, 0x29
        /*003e*/ 	.short	(.L_4763 - .L_4762)


	//   ....[0]....
.L_4762:
        /*0040*/ 	.word	0xffffffff


	//   ....[1]....
        /*0044*/ 	.word	0xffffffff


	//   ....[2]....
        /*0048*/ 	.word	0xffffffff


	//   ....[3]....
        /*004c*/ 	.word	0xffffffff


	//----- nvinfo : EIATTR_COOP_GROUP_INSTR_OFFSETS
	.align		4
.L_4763:
        /*0050*/ 	.byte	0x04, 0x28
        /*0052*/ 	.short	(.L_4765 - .L_4764)


	//   ....[0]....
.L_4764:
        /*0054*/ 	.word	0x0000c5d0


	//   ....[1]....
        /*0058*/ 	.word	0x0000c5e0


	//   ....[2]....
        /*005c*/ 	.word	0x00011ad0


	//   ....[3]....
        /*0060*/ 	.word	0x00011ae0


	//----- nvinfo : EIATTR_SYSCALL_OFFSETS
	.align		4
.L_4765:
        /*0064*/ 	.byte	0x04, 0x46
        /*0066*/ 	.short	(.L_4767 - .L_4766)


	//   ....[0]....
.L_4766:
        /*0068*/ 	.word	0x00001490


	//   ....[1]....
        /*006c*/ 	.word	0x00011dc0


	//   ....[2]....
        /*0070*/ 	.word	0x00011f20


	//   ....[3]....
        /*0074*/ 	.word	0x000121c0


	//   ....[4]....
        /*0078*/ 	.word	0x00012320


	//   ....[5]....
        /*007c*/ 	.word	0x000126c0


	//   ....[6]....
        /*0080*/ 	.word	0x00012820


	//   ....[7]....
        /*0084*/ 	.word	0x00012ad0


	//   ....[8]....
        /*0088*/ 	.word	0x00012c30


	//----- nvinfo : EIATTR_EXIT_INSTR_OFFSETS
	.align		4
.L_4767:
        /*008c*/ 	.byte	0x04, 0x1c
        /*008e*/ 	.short	(.L_4769 - .L_4768)


	//   ....[0]....
.L_4768:
        /*0090*/ 	.word	0x000111a0


	//   ....[1]....
        /*0094*/ 	.word	0x00011b60


	//   ....[2]....
        /*0098*/ 	.word	0x00011f70


	//   ....[3]....
        /*009c*/ 	.word	0x00011fa0


	//   ....[4]....
        /*00a0*/ 	.word	0x00012370


	//   ....[5]....
        /*00a4*/ 	.word	0x000123a0


	//   ....[6]....
        /*00a8*/ 	.word	0x000123d0


	//   ....[7]....
        /*00ac*/ 	.word	0x00012410


	//   ....[8]....
        /*00b0*/ 	.word	0x00012450


	//   ....[9]....
        /*00b4*/ 	.word	0x00012870


	//   ....[10]....
        /*00b8*/ 	.word	0x000128a0


	//   ....[11]....
        /*00bc*/ 	.word	0x00012c80


	//   ....[12]....
        /*00c0*/ 	.word	0x00012cb0


	//----- nvinfo : EIATTR_MAX_THREADS
	.align		4
.L_4769:
        /*00c4*/ 	.byte	0x04, 0x05
        /*00c6*/ 	.short	(.L_4771 - .L_4770)
.L_4770:
        /*00c8*/ 	.word	0x00000100
        /*00cc*/ 	.word	0x00000001
        /*00d0*/ 	.word	0x00000001


	//----- nvinfo : EIATTR_CRS_STACK_SIZE
	.align		4
.L_4771:
        /*00d4*/ 	.byte	0x04, 0x1e
        /*00d6*/ 	.short	(.L_4773 - .L_4772)
.L_4772:
        /*00d8*/ 	.word	0x00000000


	//----- nvinfo : EIATTR_CBANK_PARAM_SIZE
	.align		4
.L_4773:
        /*00dc*/ 	.byte	0x03, 0x19
        /*00de*/ 	.short	0x0410


	//----- nvinfo : EIATTR_PARAM_CBANK
	.align		4
        /*00e0*/ 	.byte	0x04, 0x0a
        /*00e2*/ 	.short	(.L_4775 - .L_4774)
	.align		4
.L_4774:
        /*00e4*/ 	.word	index@(.nv.constant0._ZN2at6native13reduce_kernelILi256ELi2ENS0_8ReduceOpIsNS0_14func_wrapper_tIsNS0_55_GLOBAL__N__0955718d_22_SparseCsrTensorMath_cu_868dd54514ReductionMulOpIsEEEEjsLi4ELi4EEEEEvT1_)
        /*00e8*/ 	.short	0x0210
        /*00ea*/ 	.short	0x0410


	//----- nvinfo : EIATTR_SW_WAR
	.align		4
.L_4775:
        /*00ec*/ 	.byte	0x04, 0x36
        /*00ee*/ 	.short	(.L_4777 - .L_4776)
.L_4776:
        /*00f0*/ 	.word	0x00000008
.L_4777:


//--------------------- .nv.info._ZN2at6native13reduce_kernelILi128ELi4ENS0_8ReduceOpIsNS0_14func_wrapper_tIsNS0_55_GLOBAL__N__0955718d_22_SparseCsrTensorMath_cu_868dd54514ReductionMulOpIsEEEEjsLi4ELi4EEEEEvT1_ --------------------------
	.section	.nv.info._ZN2at6native13reduce_kernelILi128ELi4ENS0_8ReduceOpIsNS0_14func_wrapper_tIsNS0_55_GLOBAL__N__0955718d_22_SparseCsrTensorMath_cu_868dd54514ReductionMulOpIsEEEEjsLi4ELi4EEEEEvT1_,"",@"SHT_CUDA_INFO"
	.sectionflags	@""
	.align	4


	//----- nvinfo : EIATTR_CUDA_API_VERSION
	.align		4
        /*0000*/ 	.byte	0x04, 0x37
        /*0002*/ 	.short	(.L_4779 - .L_4778)
.L_4778:
        /*0004*/ 	.word	0x00000082


	//----- nvinfo : EIATTR_KPARAM_INFO
	.align		4
.L_4779:
        /*0008*/ 	.byte	0x04, 0x17
        /*000a*/ 	.short	(.L_4781 - .L_4780)
.L_4780:
        /*000c*/ 	.word	0x00000000
        /*0010*/ 	.short	0x0000
        /*0012*/ 	.short	0x0000
        /*0014*/ 	.byte	0x00, 0xf0, 0x41, 0x10


	//----- nvinfo : EIATTR_SPARSE_MMA_MASK
	.align		4
.L_4781:
        /*0018*/ 	.byte	0x03, 0x50
        /*001a*/ 	.short	0x0000


	//----- nvinfo : EIATTR_MAXREG_COUNT
	.align		4
        /*001c*/ 	.byte	0x03, 0x1b
        /*001e*/ 	.short	0x0080


	//----- nvinfo : EIATTR_NUM_BARRIERS
	.align		4
        /*0020*/ 	.byte	0x02, 0x4c
        /*0022*/ 	.byte	0x01
	.zero		1


	//----- nvinfo : EIATTR_EXTERNS
	.align		4
        /*0024*/ 	.byte	0x04, 0x0f
        /*0026*/ 	.short	(.L_4783 - .L_4782)


	//   ....[0]....
	.align		4
.L_4782:
        /*0028*/ 	.word	index@(__assertfail)


	//----- nvinfo : EIATTR_MERCURY_ISA_VERSION
	.align		4
.L_4783:
        /*002c*/ 	.byte	0x03, 0x5f
        /*002e*/ 	.short	0x0101


	//----- nvinfo : EIATTR_INT_WARP_WIDE_INSTR_OFFSETS
	.align		4
        /*0030*/ 	.byte	0x04, 0x31
        /*0032*/ 	.short	(.L_4785 - .L_4784)


	//   ....[0]....
.L_4784:
        /*0034*/ 	.word	0x00016bb0


	//   ....[1]....
        /*0038*/ 	.word	0x00016ca0


	//----- nvinfo : EIATTR_COOP_GROUP_MASK_REGIDS
	.align		4
.L_4785:
        /*003c*/ 	.byte	0x04, 0x29
        /*003e*/ 	.short	(.L_4787 - .L_4786)


	//   ....[0]....
.L_4786:
        /*0040*/ 	.word	0xffffffff


	//   ....[1]....
        /*0044*/ 	.word	0xffffffff


	//   ....[2]....
        /*0048*/ 	.word	0xffffffff


	//   ....[3]....
        /*004c*/ 	.word	0xffffffff


	//   ....[4]....
        /*0050*/ 	.word	0xffffffff


	//   ....[5]....
        /*0054*/ 	.word	0xffffffff


	//   ....[6]....
        /*0058*/ 	.word	0xffffffff


	//   ....[7]....
        /*005c*/ 	.word	0xffffffff


	//----- nvinfo : EIATTR_COOP_GROUP_INSTR_OFFSETS
	.align		4
.L_4787:
        /*0060*/ 	.byte	0x04, 0x28
        /*0062*/ 	.short	(.L_4789 - .L_4788)


	//   ....[0]....
.L_4788:
        /*0064*/ 	.word	0x0000db30


	//   ....[1]....
        /*0068*/ 	.word	0x0000db50


	//   ....[2]....
        /*006c*/ 	.word	0x0000db60


	//   ....[3]....
        /*0070*/ 	.word	0x0000db70


	//   ....[4]....
        /*0074*/ 	.word	0x00017970


	//   ....[5]....
        /*0078*/ 	.word	0x00017990


	//   ....[6]....
        /*007c*/ 	.word	0x000179a0


	//   ....[7]....
        /*0080*/ 	.word	0x000179b0


	//----- nvinfo : EIATTR_SYSCALL_OFFSETS
	.align		4
.L_4789:
        /*0084*/ 	.byte	0x04, 0x46
        /*0086*/ 	.short	(.L_4791 - .L_4790)


	//   ....[0]....
.L_4790:
        /*0088*/ 	.word	0x00001410


	//   ....[1]....
        /*008c*/ 	.word	0x00017d40


	//   ....[2]....
        /*0090*/ 	.word	0x00017ea0


	//   ....[3]....
        /*0094*/ 	.word	0x00018000


	//   ....[4]....
        /*0098*/ 	.word	0x00018160


	//   ....[5]....
        /*009c*/ 	.word	0x00018490


	//   ....[6]....
        /*00a0*/ 	.word	0x000185f0


	//   ....[7]....
        /*00a4*/ 	.word	0x00018750


	//   ....[8]....
        /*00a8*/ 	.word	0x000188b0


	//   ....[9]....
        /*00ac*/ 	.word	0x00018cd0


	//   ....[10]....
        /*00b0*/ 	.word	0x00018e30


	//   ....[11]....
        /*00b4*/ 	.word	0x00018f90


	//   ....[12]....
        /*00b8*/ 	.word	0x000190f0


	//   ....[13]....
        /*00bc*/ 	.word	0x00019420


	//   ....[14]....
        /*00c0*/ 	.word	0x00019580


	//   ....[15]....
        /*00c4*/ 	.word	0x000196e0


	//   ....[16]....
        /*00c8*/ 	.word	0x00019840


	//----- nvinfo : EIATTR_EXIT_INSTR_OFFSETS
	.align		4
.L_4791:
        /*00cc*/ 	.byte	0x04, 0x1c
        /*00ce*/ 	.short	(.L_4793 - .L_4792)


	//   ....[0]....
.L_4792:
        /*00d0*/ 	.word	0x00016d60


	//   ....[1]....
        /*00d4*/ 	.word	0x00017a70


	//   ....[2]....
        /*00d8*/ 	.word	0x000181b0


	//   ....[3]....
        /*00dc*/ 	.word	0x00018200


	//   ....[4]....
        /*00e0*/ 	.word	0x00018900


	//   ....[5]....
        /*00e4*/ 	.word	0x00018950


	//   ....[6]....
        /*00e8*/ 	.word	0x00018980


	//   ....[7]....
        /*00ec*/ 	.word	0x000189c0


	//   ....[8]....
        /*00f0*/ 	.word	0x00018a00


	//   ....[9]....
        /*00f4*/ 	.word	0x00019140


	//   ....[10]....
        /*00f8*/ 	.word	0x00019190


	//   ....[11]....
        /*00fc*/ 	.word	0x00019890


	//   ....[12]....
        /*0100*/ 	.word	0x000198e0


	//----- nvinfo : EIATTR_MAX_THREADS
	.align		4
.L_4793:
        /*0104*/ 	.byte	0x04, 0x05
        /*0106*/ 	.short	(.L_4795 - .L_4794)
.L_4794:
        /*0108*/ 	.word	0x00000080
        /*010c*/ 	.word	0x00000001
        /*0110*/ 	.word	0x00000001


	//----- nvinfo : EIATTR_CRS_STACK_SIZE
	.align		4
.L_4795:
        /*0114*/ 	.byte	0x04, 0x1e
        /*0116*/ 	.short	(.L_4797 - .L_4796)
.L_4796:
        /*0118*/ 	.word	0x00000000


	//----- nvinfo : EIATTR_CBANK_PARAM_SIZE
	.align		4
.L_4797:
        /*011c*/ 	.byte	0x03, 0x19
        /*011e*/ 	.short	0x0410


	//----- nvinfo : EIATTR_PARAM_CBANK
	.align		4
        /*0120*/ 	.byte	0x04, 0x0a
        /*0122*/ 	.short	(.L_4799 - .L_4798)
	.align		4
.L_4798:
        /*0124*/ 	.word	index@(.nv.constant0._ZN2at6native13reduce_kernelILi128ELi4ENS0_8ReduceOpIsNS0_14func_wrapper_tIsNS0_55_GLOBAL__N__0955718d_22_SparseCsrTensorMath_cu_868dd54514ReductionMulOpIsEEEEjsLi4ELi4EEEEEvT1_)
        /*0128*/ 	.short	0x0210
        /*012a*/ 	.short	0x0410


	//----- nvinfo : EIATTR_SW_WAR
	.align		4
.L_4799:
        /*012c*/ 	.byte	0x04, 0x36
        /*012e*/ 	.short	(.L_4801 - .L_4800)
.L_4800:
        /*0130*/ 	.word	0x00000008
.L_4801:


//--------------------- .nv.info._ZN2at6native13reduce_kernelILi512ELi1ENS0_8ReduceOpIlNS0_14func_wrapper_tIlNS0_55_GLOBAL__N__0955718d_22_SparseCsrTensorMath_cu_868dd54514ReductionMulOpIlEEEEjlLi4ELi4EEEEEvT1_ --------------------------
	.section	.nv.info._ZN2at6native13reduce_kernelILi512ELi1ENS0_8ReduceOpIlNS0_14func_wrapper_tIlNS0_55_GLOBAL__N__0955718d_22_SparseCsrTensorMath_cu_868dd54514ReductionMulOpIlEEEEjlLi4ELi4EEEEEvT1_,"",@"SHT_CUDA_INFO"
	.sectionflags	@""
	.align	4


	//----- nvinfo : EIATTR_CUDA_API_VERSION
	.align		4
        /*0000*/ 	.byte	0x04, 0x37
        /*0002*/ 	.short	(.L_4803 - .L_4802)
.L_4802:
        /*0004*/ 	.word	0x00000082


	//----- nvinfo : EIATTR_KPARAM_INFO
	.align		4
.L_4803:
        /*0008*/ 	.byte	0x04, 0x17
        /*000a*/ 	.short	(.L_4805 - .L_4804)
.L_4804:
        /*000c*/ 	.word	0x00000000
        /*0010*/ 	.short	0x0000
        /*0012*/ 	.short	0x0000
        /*0014*/ 	.byte	0x00, 0xf0, 0x81, 0x10


	//----- nvinfo : EIATTR_SPARSE_MMA_MASK
	.align		4
.L_4805:
        /*0018*/ 	.byte	0x03, 0x50
        /*001a*/ 	.short	0x0000


	//----- nvinfo : EIATTR_MAXREG_COUNT
	.align		4
        /*001c*/ 	.byte	0x03, 0x1b
        /*001e*/ 	.short	0x0020


	//----- nvinfo : EIATTR_NUM_BARRIERS
	.align		4
        /*0020*/ 	.byte	0x02, 0x4c
        /*0022*/ 	.byte	0x01
	.zero		1


	//----- nvinfo : EIATTR_EXTERNS
	.align		4
        /*0024*/ 	.byte	0x04, 0x0f
        /*0026*/ 	.short	(.L_4807 - .L_4806)


	//   ....[0]....
	.align		4
.L_4806:
        /*0028*/ 	.word	index@(__assertfail)


	//----- nvinfo : EIATTR_MERCURY_ISA_VERSION
	.align		4
.L_4807:
        /*002c*/ 	.byte	0x03, 0x5f
        /*002e*/ 	.short	0x0101


	//----- nvinfo : EIATTR_INT_WARP_WIDE_INSTR_OFFSETS
	.align		4
        /*0030*/ 	.byte	0x04, 0x31
        /*0032*/ 	.short	(.L_4809 - .L_4808)


	//   ....[0]....
.L_4808:
        /*0034*/ 	.word	0x0000e4b0


	//   ....[1]....
        /*0038*/ 	.word	0x0000e5a0


	//----- nvinfo : EIATTR_COOP_GROUP_MASK_REGIDS
	.align		4
.L_4809:
        /*003c*/ 	.byte	0x04, 0x29
        /*003e*/ 	.short	(.L_4811 - .L_4810)


	//   ....[0]....
.L_4810:
        /*0040*/ 	.word	0xffffffff


	//   ....[1]....
        /*0044*/ 	.word	0xffffffff


	//   ....[2]....
        /*0048*/ 	.word	0xffffffff


	//   ....[3]....
        /*004c*/ 	.word	0xffffffff


	//----- nvinfo : EIATTR_COOP_GROUP_INSTR_OFFSETS
	.align		4
.L_4811:
        /*0050*/ 	.byte	0x04, 0x28
        /*0052*/ 	.short	(.L_4813 - .L_4812)


	//   ....[0]....
.L_4812:
        /*0054*/ 	.word	0x0000bd20


	//   ....[1]....
        /*0058*/ 	.word	0x0000bd30


	//   ....[2]....
        /*005c*/ 	.word	0x0000eec0


	//   ....[3]....
        /*0060*/ 	.word	0x0000eed0


	//----- nvinfo : EIATTR_SYSCALL_OFFSETS
	.align		4
.L_4813:
        /*0064*/ 	.byte	0x04, 0x46
        /*0066*/ 	.short	(.L_4815 - .L_4814)


	//   ....[0]....
.L_4814:
        /*0068*/ 	.word	0x0000f180


	//   ....[1]....
        /*006c*/ 	.word	0x0000f3d0


	//   ....[2]....
        /*0070*/ 	.word	0x0000f730


	//   ....[3]....
        /*0074*/ 	.word	0x0000f980


	//----- nvinfo : EIATTR_EXIT_INSTR_OFFSETS
	.align		4
.L_4815:
        /*0078*/ 	.byte	0x04, 0x1c
        /*007a*/ 	.short	(.L_4817 - .L_4816)


	//   ....[0]....
.L_4816:
        /*007c*/ 	.word	0x0000e640


	//   ....[1]....
        /*0080*/ 	.word	0x0000ef60


	//   ....[2]....
        /*0084*/ 	.word	0x0000f1d0


	//   ....[3]....
        /*0088*/ 	.word	0x0000f1f0


	//   ....[4]....
        /*008c*/ 	.word	0x0000f420


	//   ....[5]....
        /*0090*/ 	.word	0x0000f440


	//   ....[6]....
        /*0094*/ 	.word	0x0000f470


	//   ....[7]....
        /*0098*/ 	.word	0x0000f4c0


	//   ....[8]....
        /*009c*/ 	.word	0x0000f510


	//   ....[9]....
        /*00a0*/ 	.word	0x0000f780


	//   ....[10]....
        /*00a4*/ 	.word	0x0000f7a0


	//   ....[11]....
        /*00a8*/ 	.word	0x0000f9d0


	//   ....[12]....
        /*00ac*/ 	.word	0x0000f9f0


	//----- nvinfo : EIATTR_MAX_THREADS
	.align		4
.L_4817:
        /*00b0*/ 	.byte	0x04, 0x05
        /*00b2*/ 	.short	(.L_4819 - .L_4818)
.L_4818:
        /*00b4*/ 	.word	0x00000200
        /*00b8*/ 	.word	0x00000001
        /*00bc*/ 	.word	0x00000001


	//----- nvinfo : EIATTR_CRS_STACK_SIZE
	.align		4
.L_4819:
        /*00c0*/ 	.byte	0x04, 0x1e
        /*00c2*/ 	.short	(.L_4821 - .L_4820)
.L_4820:
        /*00c4*/ 	.word	0x00000000


	//----- nvinfo : EIATTR_CBANK_PARAM_SIZE
	.align		4
.L_4821:
        /*00c8*/ 	.byte	0x03, 0x19
        /*00ca*/ 	.short	0x0420


	//----- nvinfo : EIATTR_PARAM_CBANK
	.align		4
        /*00cc*/ 	.byte	0x04, 0x0a
        /*00ce*/ 	.short	(.L_4823 - .L_4822)
	.align		4
.L_4822:
        /*00d0*/ 	.word	index@(.nv.constant0._ZN2at6native13reduce_kernelILi512ELi1ENS0_8ReduceOpIlNS0_14func_wrapper_tIlNS0_55_GLOBAL__N__0955718d_22_SparseCsrTensorMath_cu_868dd54514ReductionMulOpIlEEEEjlLi4ELi4EEEEEvT1_)
        /*00d4*/ 	.short	0x0210
        /*00d6*/ 	.short	0x0420


	//----- nvinfo : EIATTR_SW_WAR
	.align		4
.L_4823:
        /*00d8*/ 	.byte	0x04, 0x36
        /*00da*/ 	.short	(.L_4825 - .L_4824)
.L_4824:
        /*00dc*/ 	.word	0x00000008
.L_4825:


//--------------------- .nv.info._ZN2at6native13reduce_kernelILi256ELi2ENS0_8ReduceOpIlNS0_14func_wrapper_tIlNS0_55_GLOBAL__N__0955718d_22_SparseCsrTensorMath_cu_868dd54514ReductionMulOpIlEEEEjlLi4ELi4EEEEEvT1_ --------------------------
	.section	.nv.info._ZN2at6native13reduce_kernelILi256ELi2ENS0_8ReduceOpIlNS0_14func_wrapper_tIlNS0_55_GLOBAL__N__0955718d_22_SparseCsrTensorMath_cu_868dd54514ReductionMulOpIlEEEEjlLi4ELi4EEEEEvT1_,"",@"SHT_CUDA_INFO"
	.sectionflags	@""
	.align	4


	//----- nvinfo : EIATTR_CUDA_API_VERSION
	.align		4
        /*0000*/ 	.byte	0x04, 0x37
        /*0002*/ 	.short	(.L_4827 - .L_4826)
.L_4826:
        /*0004*/ 	.word	0x00000082


	//----- nvinfo : EIATTR_KPARAM_INFO
	.align		4
.L_4827:
        /*0008*/ 	.byte	0x04, 0x17
        /*000a*/ 	.short	(.L_4829 - .L_4828)
.L_4828:
        /*000c*/ 	.word	0x00000000
        /*0010*/ 	.short	0x0000
        /*0012*/ 	.short	0x0000
        /*0014*/ 	.byte	0x00, 0xf0, 0x81, 0x10


	//----- nvinfo : EIATTR_SPARSE_MMA_MASK
	.align		4
.L_4829:
        /*0018*/ 	.byte	0x03, 0x50
        /*001a*/ 	.short	0x0000


	//----- nvinfo : EIATTR_MAXREG_COUNT
	.align		4
        /*001c*/ 	.byte	0x03, 0x1b
        /*001e*/ 	.short	0x0040


	//----- nvinfo : EIATTR_NUM_BARRIERS
	.align		4
        /*0020*/ 	.byte	0x02, 0x4c
        /*0022*/ 	.byte	0x01
	.zero		1


	//----- nvinfo : EIATTR_EXTERNS
	.align		4
        /*0024*/ 	.byte	0x04, 0x0f
        /*0026*/ 	.short	(.L_4831 - .L_4830)


	//   ....[0]....
	.align		4
.L_4830:
        /*0028*/ 	.word	index@(__assertfail)


	//----- nvinfo : EIATTR_MERCURY_ISA_VERSION
	.align		4
.L_4831:
        /*002c*/ 	.byte	0x03, 0x5f
        /*002e*/ 	.short	0x0101


	//----- nvinfo : EIATTR_INT_WARP_WIDE_INSTR_OFFSETS
	.align		4
        /*0030*/ 	.byte	0x04, 0x31
        /*0032*/ 	.short	(.L_4833 - .L_4832)


	//   ....[0]....
.L_4832:
        /*0034*/ 	.word	0x000118d0


	//   ....[1]....
        /*0038*/ 	.word	0x000119c0


	//----- nvinfo : EIATTR_COOP_GROUP_MASK_REGIDS
	.align		4
.L_4833:
        /*003c*/ 	.byte	0x04, 0x29
        /*003e*/ 	.short	(.L_4835 - .L_4834)


	//   ....[0]....
.L_4834:
        /*0040*/ 	.word	0xffffffff


	//   ....[1]....
        /*0044*/ 	.word	0xffffffff


	//   ....[2]....
        /*0048*/ 	.word	0xffffffff


	//   ....[3]....
        /*004c*/ 	.word	0xffffffff


	//   ....[4]....
        /*0050*/ 	.word	0xffffffff


	//   ....[5]....
        /*0054*/ 	.word	0xffffffff


	//   ....[6]....
        /*0058*/ 	.word	0xffffffff


	//   ....[7]....
        /*005c*/ 	.word	0xffffffff


	//----- nvinfo : EIATTR_COOP_GROUP_INSTR_OFFSETS
	.align		4
.L_4835:
        /*0060*/ 	.byte	0x04, 0x28
        /*0062*/ 	.short	(.L_4837 - .L_4836)


	//   ....[0]....
.L_4836:
        /*0064*/ 	.word	0x0000ce10


	//   ....[1]....
        /*0068*/ 	.word	0x0000ce20


	//   ....[2]....
        /*006c*/ 	.word	0x0000ce30


	//   ....[3]....
        /*0070*/ 	.word	0x0000ce40


	//   ....[4]....
        /*0074*/ 	.word	0x00012560


	//   ....[5]....
        /*0078*/ 	.word	0x00012570


	//   ....[6]....
        /*007c*/ 	.word	0x00012580


	//   ....[7]....
        /*0080*/ 	.word	0x00012590


	//----- nvinfo : EIATTR_SYSCALL_OFFSETS
	.align		4
.L_4837:
        /*0084*/ 	.byte	0x04, 0x46
        /*0086*/ 	.short	(.L_4839 - .L_4838)


	//   ....[0]....
.L_4838:
        /*0088*/ 	.word	0x000014b0


	//   ....[1]....
        /*008c*/ 	.word	0x00012910


	//   ....[2]....
        /*0090*/ 	.word	0x00012a70


	//   ....[3]....
        /*0094*/ 	.word	0x00012d50


	//   ....[4]....
        /*0098*/ 	.word	0x00012eb0


	//   ....[5]....
        /*009c*/ 	.word	0x00013290


	//   ....[6]....
        /*00a0*/ 	.word	0x000133f0


	//   ....[7]....
        /*00a4*/ 	.word	0x000136e0


	//   ....[8]....
        /*00a8*/ 	.word	0x00013840


	//----- nvinfo : EIATTR_EXIT_INSTR_OFFSETS
	.align		4
.L_4839:
        /*00ac*/ 	.byte	0x04, 0x1c
        /*00ae*/ 	.short	(.L_4841 - .L_4840)


	//   ....[0]....
.L_4840:
        /*00b0*/ 	.word	0x00011a80


	//   ....[1]....
        /*00b4*/ 	.word	0x00012670


	//   ....[2]....
        /*00b8*/ 	.word	0x00012ac0


	//   ....[3]....
        /*00bc*/ 	.word	0x00012af0


	//   ....[4]....
        /*00c0*/ 	.word	0x00012f00


	//   ....[5]....
        /*00c4*/ 	.word	0x00012f30


	//   ....[6]....
        /*00c8*/ 	.word	0x00012f60


	//   ....[7]....
        /*00cc*/ 	.word	0x00012fa0


	//   ....[8]....
        /*00d0*/ 	.word	0x00012fe0


	//   ....[9]....
        /*00d4*/ 	.word	0x00013440


	//   ....[10]....
        /*00d8*/ 	.word	0x00013470


	//   ....[11]....
        /*00dc*/ 	.word	0x00013890


	//   ....[12]....
        /*00e0*/ 	.word	0x000138c0


	//----- nvinfo : EIATTR_MAX_THREADS
	.align		4
.L_4841:
        /*00e4*/ 	.byte	0x04, 0x05
        /*00e6*/ 	.short	(.L_4843 - .L_4842)
.L_4842:
        /*00e8*/ 	.word	0x00000100
        /*00ec*/ 	.word	0x00000001
        /*00f0*/ 	.word	0x00000001


	//----- nvinfo : EIATTR_CRS_STACK_SIZE
	.align		4
.L_4843:
        /*00f4*/ 	.byte	0x04, 0x1e
        /*00f6*/ 	.short	(.L_4845 - .L_4844)
.L_4844:
        /*00f8*/ 	.word	0x00000000


	//----- nvinfo : EIATTR_CBANK_PARAM_SIZE
	.align		4
.L_4845:
        /*00fc*/ 	.byte	0x03, 0x19
        /*00fe*/ 	.short	0x0420


	//----- nvinfo : EIATTR_PARAM_CBANK
	.align		4
        /*0100*/ 	.byte	0x04, 0x0a
        /*0102*/ 	.short	(.L_4847 - .L_4846)
	.align		4
.L_4846:
        /*0104*/ 	.word	index@(.nv.constant0._ZN2at6native13reduce_kernelILi256ELi2ENS0_8ReduceOpIlNS0_14func_wrapper_tIlNS0_55_GLOBAL__N__0955718d_22_SparseCsrTensorMath_cu_868dd54514ReductionMulOpIlEEEEjlLi4ELi4EEEEEvT1_)
        /*0108*/ 	.short	0x0210
        /*010a*/ 	.short	0x0420


	//----- nvinfo : EIATTR_SW_WAR
	.align		4
.L_4847:
        /*010c*/ 	.byte	0x04, 0x36
        /*010e*/ 	.short	(.L_4849 - .L_4848)
.L_4848:
        /*0110*/ 	.word	0x00000008
.L_4849:


//--------------------- .nv.info._ZN2at6native13reduce_kernelILi128ELi4ENS0_8ReduceOpIlNS0_14func_wrapper_tIlNS0_55_GLOBAL__N__0955718d_22_SparseCsrTensorMath_cu_868dd54514ReductionMulOpIlEEEEjlLi4ELi4EEEEEvT1_ --------------------------
	.section	.nv.info._ZN2at6native13reduce_kernelILi128ELi4ENS0_8ReduceOpIlNS0_14func_wrapper_tIlNS0_55_GLOBAL__N__0955718d_22_SparseCsrTensorMath_cu_868dd54514ReductionMulOpIlEEEEjlLi4ELi4EEEEEvT1_,"",@"SHT_CUDA_INFO"
	.sectionflags	@""
	.align	4


	//----- nvinfo : EIATTR_CUDA_API_VERSION
	.align		4
        /*0000*/ 	.byte	0x04, 0x37
        /*0002*/ 	.short	(.L_4851 - .L_4850)
.L_4850:
        /*0004*/ 	.word	0x00000082


	//----- nvinfo : EIATTR_KPARAM_INFO
	.align		4
.L_4851:
        /*0008*/ 	.byte	0x04, 0x17
        /*000a*/ 	.short	(.L_4853 - .L_4852)
.L_4852:
        /*000c*/ 	.word	0x00000000
        /*0010*/ 	.short	0x0000
        /*0012*/ 	.short	0x0000
        /*0014*/ 	.byte	0x00, 0xf0, 0x81, 0x10


	//----- nvinfo : EIATTR_SPARSE_MMA_MASK
	.align		4
.L_4853:
        /*0018*/ 	.byte	0x03, 0x50
        /*001a*/ 	.short	0x0000


	//----- nvinfo : EIATTR_MAXREG_COUNT
	.align		4
        /*001c*/ 	.byte	0x03, 0x1b
        /*001e*/ 	.short	0x0080


	//----- nvinfo : EIATTR_NUM_BARRIERS
	.align		4
        /*0020*/ 	.byte	0x02, 0x4c
        /*0022*/ 	.byte	0x01
	.zero		1


	//----- nvinfo : EIATTR_EXTERNS
	.align		4
        /*0024*/ 	.byte	0x04, 0x0f
        /*0026*/ 	.short	(.L_4855 - .L_4854)


	//   ....[0]....
	.align		4
.L_4854:
        /*0028*/ 	.word	index@(__assertfail)


	//----- nvinfo : EIATTR_MERCURY_ISA_VERSION
	.align		4
.L_4855:
        /*002c*/ 	.byte	0x03, 0x5f
        /*002e*/ 	.short	0x0101


	//----- nvinfo : EIATTR_INT_WARP_WIDE_INSTR_OFFSETS
	.align		4
        /*0030*/ 	.byte	0x04, 0x31
        /*0032*/ 	.short	(.L_4857 - .L_4856)


	//   ....[0]....
.L_4856:
        /*0034*/ 	.word	0x00017da0


	//   ....[1]....
        /*0038*/ 	.word	0x00017e90


	//----- nvinfo : EIATTR_COOP_GROUP_MASK_REGIDS
	.align		4
.L_4857:
        /*003c*/ 	.byte	0x04, 0x29
        /*003e*/ 	.short	(.L_4859 - .L_4858)


	//   ....[0]....
.L_4858:
        /*0040*/ 	.word	0xffffffff


	//   ....[1]....
        /*0044*/ 	.word	0xffffffff


	//   ....[2]....
        /*0048*/ 	.word	0xffffffff


	//   ....[3]....
        /*004c*/ 	.word	0xffffffff


	//   ....[4]....
        /*0050*/ 	.word	0xffffffff


	//   ....[5]....
        /*0054*/ 	.word	0xffffffff


	//   ....[6]....
        /*0058*/ 	.word	0xffffffff


	//   ....[7]....
        /*005c*/ 	.word	0xffffffff


	//   ....[8]....
        /*0060*/ 	.word	0xffffffff


	//   ....[9]....
        /*0064*/ 	.word	0xffffffff


	//   ....[10]....
        /*0068*/ 	.word	0xffffffff


	//   ....[11]....
        /*006c*/ 	.word	0xffffffff


	//   ....[12]....
        /*0070*/ 	.word	0xffffffff


	//   ....[13]....
        /*0074*/ 	.word	0xffffffff


	//   ....[14]....
        /*0078*/ 	.word	0xffffffff


	//   ....[15]....
        /*007c*/ 	.word	0xffffffff


	//----- nvinfo : EIATTR_COOP_GROUP_INSTR_OFFSETS
	.align		4
.L_4859:
        /*0080*/ 	.byte	0x04, 0x28
        /*0082*/ 	.short	(.L_4861 - .L_4860)


	//   ....[0]....
.L_4860:
        /*0084*/ 	.word	0x0000ec70


	//   ....[1]....
        /*0088*/ 	.word	0x0000ec80


	//   ....[2]....
        /*008c*/ 	.word	0x0000ec90


	//   ....[3]....
        /*0090*/ 	.word	0x0000eca0


	//   ....[4]....
        /*0094*/ 	.word	0x0000ecb0


	//   ....[5]....
        /*0098*/ 	.word	0x0000ecc0


	//   ....[6]....
        /*009c*/ 	.word	0x0000ecd0


	//   ....[7]....
        /*00a0*/ 	.word	0x0000ecf0


	//   ....[8]....
        /*00a4*/ 	.word	0x00018f60


	//   ....[9]....
        /*00a8*/ 	.word	0x00018f70


	//   ....[10]....
        /*00ac*/ 	.word	0x00018f80


	//   ....[11]....
        /*00b0*/ 	.word	0x00018f90


	//   ....[12]....
        /*00b4*/ 	.word	0x00018fa0


	//   ....[13]....
        /*00b8*/ 	.word	0x00018fb0


	//   ....[14]....
        /*00bc*/ 	.word	0x00018fc0


	//   ....[15]....
        /*00c0*/ 	.word	0x00018fe0


	//----- nvinfo : EIATTR_SYSCALL_OFFSETS
	.align		4
.L_4861:
        /*00c4*/ 	.byte	0x04, 0x46
        /*00c6*/ 	.short	(.L_4863 - .L_4862)


	//   ....[0]....
.L_4862:
        /*00c8*/ 	.word	0x00001420


	//   ....[1]....
        /*00cc*/ 	.word	0x00019500


	//   ....[2]....
        /*00d0*/ 	.word	0x00019660


	//   ....[3]....
        /*00d4*/ 	.word	0x000197c0


	//   ....[4]....
        /*00d8*/ 	.word	0x00019920


	//   ....[5]....
        /*00dc*/ 	.word	0x00019d40


	//   ....[6]....
        /*00e0*/ 	.word	0x00019ea0


	//   ....[7]....
        /*00e4*/ 	.word	0x0001a000


	//   ....[8]....
        /*00e8*/ 	.word	0x0001a160


	//   ....[9]....
        /*00ec*/ 	.word	0x0001a660


	//   ....[10]....
        /*00f0*/ 	.word	0x0001a7c0


	//   ....[11]....
        /*00f4*/ 	.word	0x0001a920


	//   ....[12]....
        /*00f8*/ 	.word	0x0001aa80


	//   ....[13]....
        /*00fc*/ 	.word	0x0001ae90


	//   ....[14]....
        /*0100*/ 	.word	0x0001aff0


	//   ....[15]....
        /*0104*/ 	.word	0x0001b150


	//   ....[16]....
        /*0108*/ 	.word	0x0001b2b0


	//----- nvinfo : EIATTR_EXIT_INSTR_OFFSETS
	.align		4
.L_4863:
        /*010c*/ 	.byte	0x04, 0x1c
        /*010e*/ 	.short	(.L_4865 - .L_4864)


	//   ....[0]....
.L_4864:
        /*0110*/ 	.word	0x00017f50


	//   ....[1]....
        /*0114*/ 	.word	0x00019140


	//   ....[2]....
        /*0118*/ 	.word	0x00019970


	//   ....[3]....
        /*011c*/ 	.word	0x000199c0


	//   ....[4]....
        /*0120*/ 	.word	0x0001a1b0


	//   ....[5]....
        /*0124*/ 	.word	0x0001a200


	//   ....[6]....
        /*0128*/ 	.word	0x0001a230


	//   ....[7]....
        /*012c*/ 	.word	0x0001a270


	//   ....[8]....
        /*0130*/ 	.word	0x0001a2b0


	//   ....[9]....
        /*0134*/ 	.word	0x0001aad0


	//   ....[10]....
        /*0138*/ 	.word	0x0001ab20


	//   ....[11]....
        /*013c*/ 	.word	0x0001b300


	//   ....[12]....
        /*0140*/ 	.word	0x0001b350


	//----- nvinfo : EIATTR_MAX_THREADS
	.align		4
.L_4865:
        /*0144*/ 	.byte	0x04, 0x05
        /*0146*/ 	.short	(.L_4867 - .L_4866)
.L_4866:
        /*0148*/ 	.word	0x00000080
        /*014c*/ 	.word	0x00000001
        /*0150*/ 	.word	0x00000001


	//----- nvinfo : EIATTR_CRS_STACK_SIZE
	.align		4
.L_4867:
        /*0154*/ 	.byte	0x04, 0x1e
        /*0156*/ 	.short	(.L_4869 - .L_4868)
.L_4868:
        /*0158*/ 	.word	0x00000000


	//----- nvinfo : EIATTR_CBANK_PARAM_SIZE
	.align		4
.L_4869:
        /*015c*/ 	.byte	0x03, 0x19
        /*015e*/ 	.short	0x0420


	//----- nvinfo : EIATTR_PARAM_CBANK
	.align		4
        /*0160*/ 	.byte	0x04, 0x0a
        /*0162*/ 	.short	(.L_4871 - .L_4870)
	.align		4
.L_4870:
        /*0164*/ 	.word	index@(.nv.constant0._ZN2at6native13reduce_kernelILi128ELi4ENS0_8ReduceOpIlNS0_14func_wrapper_tIlNS0_55_GLOBAL__N__0955718d_22_SparseCsrTensorMath_cu_868dd54514ReductionMulOpIlEEEEjlLi4ELi4EEEEEvT1_)
        /*0168*/ 	.short	0x0210
        /*016a*/ 	.short	0x0420


	//----- nvinfo : EIATTR_SW_WAR
	.align		4
.L_4871:
        /*016c*/ 	.byte	0x04, 0x36
        /*016e*/ 	.short	(.L_4873 - .L_4872)
.L_4872:
        /*0170*/ 	.word	0x00000008
.L_4873:


//--------------------- .nv.info._ZN2at6native13reduce_kernelILi512ELi1ENS0_8ReduceOpIiNS0_14func_wrapper_tIiNS0_55_GLOBAL__N__0955718d_22_SparseCsrTensorMath_cu_868dd54514ReductionMulOpIiEEEEjiLi4ELi4EEEEEvT1_ --------------------------
	.section	.nv.info._ZN2at6native13reduce_kernelILi512ELi1ENS0_8ReduceOpIiNS0_14func_wrapper_tIiNS0_55_GLOBAL__N__0955718d_22_SparseCsrTensorMath_cu_868dd54514ReductionMulOpIiEEEEjiLi4ELi4EEEEEvT1_,"",@"SHT_CUDA_INFO"
	.sectionflags	@""
	.align	4


	//----- nvinfo : EIATTR_CUDA_API_VERSION
	.align		4
        /*0000*/ 	.byte	0x04, 0x37
        /*0002*/ 	.short	(.L_4875 - .L_4874)
.L_4874:
        /*0004*/ 	.word	0x00000082


	//----- nvinfo : EIATTR_KPARAM_INFO
	.align		4
.L_4875:
        /*0008*/ 	.byte	0x04, 0x17
        /*000a*/ 	.short	(.L_4877 - .L_4876)
.L_4876:
        /*000c*/ 	.word	0x00000000
        /*0010*/ 	.short	0x0000
        /*0012*/ 	.short	0x0000
        /*0014*/ 	.byte	0x00, 0xf0, 0x61, 0x10


	//----- nvinfo : EIATTR_SPARSE_MMA_MASK
	.align		4
.L_4877:
        /*0018*/ 	.byte	0x03, 0x50
        /*001a*/ 	.short	0x0000


	//----- nvinfo : EIATTR_MAXREG_COUNT
	.align		4
        /*001c*/ 	.byte	0x03, 0x1b
        /*001e*/ 	.short	0x0020


	//----- nvinfo : EIATTR_NUM_BARRIERS
	.align		4
        /*0020*/ 	.byte	0x02, 0x4c
        /*0022*/ 	.byte	0x01
	.zero		1


	//----- nvinfo : EIATTR_EXTERNS
	.align		4
        /*0024*/ 	.byte	0x04, 0x0f
        /*0026*/ 	.short	(.L_4879 - .L_4878)


	//   ....[0]....
	.align		4
.L_4878:
        /*0028*/ 	.word	index@(__assertfail)


	//----- nvinfo : EIATTR_MERCURY_ISA_VERSION
	.align		4
.L_4879:
        /*002c*/ 	.byte	0x03, 0x5f
        /*002e*/ 	.short	0x0101


	//----- nvinfo : EIATTR_INT_WARP_WIDE_INSTR_OFFSETS
	.align		4
        /*0030*/ 	.byte	0x04, 0x31
        /*0032*/ 	.short	(.L_4881 - .L_4880)


	//   ....[0]....
.L_4880:
        /*0034*/ 	.word	0x0000d970


	//   ....[1]....
        /*0038*/ 	.word	0x0000da60


	//----- nvinfo : EIATTR_COOP_GROUP_MASK_REGIDS
	.align		4
.L_4881:
        /*003c*/ 	.byte	0x04, 0x29
        /*003e*/ 	.short	(.L_4883 - .L_4882)


	//   ....[0]....
.L_4882:
        /*0040*/ 	.word	0xffffffff


	//   ....[1]....
        /*0044*/ 	.word	0xffffffff


	//----- nvinfo : EIATTR_COOP_GROUP_INSTR_OFFSETS
	.align		4
.L_4883:
        /*0048*/ 	.byte	0x04, 0x28
        /*004a*/ 	.short	(.L_4885 - .L_4884)


	//   ....[0]....
.L_4884:
        /*004c*/ 	.word	0x0000b250


	//   ....[1]....
        /*0050*/ 	.word	0x0000e190


	//----- nvinfo : EIATTR_SYSCALL_OFFSETS
	.align		4
.L_4885:
        /*0054*/ 	.byte	0x04, 0x46
        /*0056*/ 	.short	(.L_4887 - .L_4886)


	//   ....[0]....
.L_4886:
        /*0058*/ 	.word	0x0000e3c0


	//   ....[1]....
        /*005c*/ 	.word	0x0000e5d0


	//   ....[2]....
        /*0060*/ 	.word	0x0000e8d0


	//   ....[3]....
        /*0064*/ 	.word	0x0000eae0


	//----- nvinfo : EIATTR_EXIT_INSTR_OFFSETS
	.align		4
.L_4887:
        /*0068*/ 	.byte	0x04, 0x1c
        /*006a*/ 	.short	(.L_4889 - .L_4888)


	//   ....[0]....
.L_4888:
        /*006c*/ 	.word	0x0000db00


	//   ....[1]....
        /*0070*/ 	.word	0x0000e1e0


	//   ....[2]....
        /*0074*/ 	.word	0x0000e410


	//   ....[3]....
        /*0078*/ 	.word	0x0000e430


	//   ....[4]....
        /*007c*/ 	.word	0x0000e620


	//   ....[5]....
        /*0080*/ 	.word	0x0000e640


	//   ....[6]....
        /*0084*/ 	.word	0x0000e670


	//   ....[7]....
        /*0088*/ 	.word	0x0000e6b0


	//   ....[8]....
        /*008c*/ 	.word	0x0000e6f0


	//   ....[9]....
        /*0090*/ 	.word	0x0000e920


	//   ....[10]....
        /*0094*/ 	.word	0x0000e940


	//   ....[11]....
        /*0098*/ 	.word	0x0000eb30


	//   ....[12]....
        /*009c*/ 	.word	0x0000eb50


	//----- nvinfo : EIATTR_MAX_THREADS
	.align		4
.L_4889:
        /*00a0*/ 	.byte	0x04, 0x05
        /*00a2*/ 	.short	(.L_4891 - .L_4890)
.L_4890:
        /*00a4*/ 	.word	0x00000200
        /*00a8*/ 	.word	0x00000001
        /*00ac*/ 	.word	0x00000001


	//----- nvinfo : EIATTR_CRS_STACK_SIZE
	.align		4
.L_4891:
        /*00b0*/ 	.byte	0x04, 0x1e
        /*00b2*/ 	.short	(.L_4893 - .L_4892)
.L_4892:
        /*00b4*/ 	.word	0x00000000


	//----- nvinfo : EIATTR_CBANK_PARAM_SIZE
	.align		4
.L_4893:
        /*00b8*/ 	.byte	0x03, 0x19
        /*00ba*/ 	.short	0x0418


	//----- nvinfo : EIATTR_PARAM_CBANK
	.align		4
        /*00bc*/ 	.byte	0x04, 0x0a
        /*00be*/ 	.short	(.L_4895 - .L_4894)
	.align		4
.L_4894:
        /*00c0*/ 	.word	index@(.nv.constant0._ZN2at6native13reduce_kernelILi512ELi1ENS0_8ReduceOpIiNS0_14func_wrapper_tIiNS0_55_GLOBAL__N__0955718d_22_SparseCsrTensorMath_cu_868dd54514ReductionMulOpIiEEEEjiLi4ELi4EEEEEvT1_)
        /*00c4*/ 	.short	0x0210
        /*00c6*/ 	.short	0x0418


	//----- nvinfo : EIATTR_SW_WAR
	.align		4
.L_4895:
        /*00c8*/ 	.byte	0x04, 0x36
        /*00ca*/ 	.short	(.L_4897 - .L_4896)
.L_4896:
        /*00cc*/ 	.word	0x00000008
.L_4897:


//--------------------- .nv.info._ZN2at6native13reduce_kernelILi256ELi2ENS0_8ReduceOpIiNS0_14func_wrapper_tIiNS0_55_GLOBAL__N__0955718d_22_SparseCsrTensorMath_cu_868dd54514ReductionMulOpIiEEEEjiLi4ELi4EEEEEvT1_ --------------------------
	.section	.nv.info._ZN2at6native13reduce_kernelILi256ELi2ENS0_8ReduceOpIiNS0_14func_wrapper_tIiNS0_55_GLOBAL__N__0955718d_22_SparseCsrTensorMath_cu_868dd54514ReductionMulOpIiEEEEjiLi4ELi4EEEEEvT1_,"",@"SHT_CUDA_INFO"
	.sectionflags	@""
	.align	4


	//----- nvinfo : EIATTR_CUDA_API_VERSION
	.align		4
        /*0000*/ 	.byte	0x04, 0x37
        /*0002*/ 	.short	(.L_4899 - .L_4898)
.L_4898:
        /*0004*/ 	.word	0x00000082


	//----- nvinfo : EIATTR_KPARAM_INFO
	.align		4
.L_4899:
        /*0008*/ 	.byte	0x04, 0x17
        /*000a*/ 	.short	(.L_4901 - .L_4900)
.L_4900:
        /*000c*/ 	.word	0x00000000
        /*0010*/ 	.short	0x0000
        /*0012*/ 	.short	0x0000
        /*0014*/ 	.byte	0x00, 0xf0, 0x61, 0x10


	//----- nvinfo : EIATTR_SPARSE_MMA_MASK
	.align		4
.L_4901:
        /*0018*/ 	.byte	0x03, 0x50
        /*001a*/ 	.short	0x0000


	//----- nvinfo : EIATTR_MAXREG_COUNT
	.align		4
        /*001c*/ 	.byte	0x03, 0x1b
        /*001e*/ 	.short	0x0040


	//----- nvinfo : EIATTR_NUM_BARRIERS
	.align		4
        /*0020*/ 	.byte	0x02, 0x4c
        /*0022*/ 	.byte	0x01
	.zero		1


	//----- nvinfo : EIATTR_EXTERNS
	.align		4
        /*0024*/ 	.byte	0x04, 0x0f
        /*0026*/ 	.short	(.L_4903 - .L_4902)


	//   ....[0]....
	.align		4
.L_4902:
        /*0028*/ 	.word	index@(__assertfail)


	//----- nvinfo : EIATTR_MERCURY_ISA_VERSION
	.align		4
.L_4903:
        /*002c*/ 	.byte	0x03, 0x5f
        /*002e*/ 	.short	0x0101


	//----- nvinfo : EIATTR_INT_WARP_WIDE_INSTR_OFFSETS
	.align		4
        /*0030*/ 	.byte	0x04, 0x31
        /*0032*/ 	.short	(.L_4905 - .L_4904)


	//   ....[0]....
.L_4904:
        /*0034*/ 	.word	0x000102e0


	//   ....[1]....
        /*0038*/ 	.word	0x000103d0


	//----- nvinfo : EIATTR_COOP_GROUP_MASK_REGIDS
	.align		4
.L_4905:
        /*003c*/ 	.byte	0x04, 0x29
        /*003e*/ 	.short	(.L_4907 - .L_4906)


	//   ....[0]....
.L_4906:
        /*0040*/ 	.word	0xffffffff


	//   ....[1]....
        /*0044*/ 	.word	0xffffffff


	//   ....[2]....
        /*0048*/ 	.word	0xffffffff


	//   ....[3]....
        /*004c*/ 	.word	0xffffffff


	//----- nvinfo : EIATTR_COOP_GROUP_INSTR_OFFSETS
	.align		4
.L_4907:
        /*0050*/ 	.byte	0x04, 0x28
        /*0052*/ 	.short	(.L_4909 - .L_4908)


	//   ....[0]....
.L_4908:
        /*0054*/ 	.word	0x0000b8d0


	//   ....[1]....
        /*0058*/ 	.word	0x0000b8e0


	//   ....[2]....
        /*005c*/ 	.word	0x00010bc0


	//   ....[3]....
        /*0060*/ 	.word	0x00010bd0


	//----- nvinfo : EIATTR_SYSCALL_OFFSETS
	.align		4
.L_4909:
        /*0064*/ 	.byte	0x04, 0x46
        /*0066*/ 	.short	(.L_4911 - .L_4910)


	//   ....[0]....
.L_4910:
        /*0068*/ 	.word	0x000014b0


	//   ....[1]....
        /*006c*/ 	.word	0x00010e40


	//   ....[2]....
        /*0070*/ 	.word	0x00010fa0


	//   ....[3]....
        /*0074*/ 	.word	0x000111f0


	//   ....[4]....
        /*0078*/ 	.word	0x00011350


	//   ....[5]....
        /*007c*/ 	.word	0x00011690


	//   ....[6]....
        /*0080*/ 	.word	0x000117f0


	//   ....[7]....
        /*0084*/ 	.word	0x00011a40


	//   ....[8]....
        /*0088*/ 	.word	0x00011ba0


	//----- nvinfo : EIATTR_EXIT_INSTR_OFFSETS
	.align		4
.L_4911:
        /*008c*/ 	.byte	0x04, 0x1c
        /*008e*/ 	.short	(.L_4913 - .L_4912)


	//   ....[0]....
.L_4912:
        /*0090*/ 	.word	0x00010490


	//   ....[1]....
        /*0094*/ 	.word	0x00010c30


	//   ....[2]....
        /*0098*/ 	.word	0x00010ff0


	//   ....[3]....
        /*009c*/ 	.word	0x00011020


	//   ....[4]....
        /*00a0*/ 	.word	0x000113a0


	//   ....[5]....
        /*00a4*/ 	.word	0x000113d0


	//   ....[6]....
        /*00a8*/ 	.word	0x00011400


	//   ....[7]....
        /*00ac*/ 	.word	0x00011440


	//   ....[8]....
        /*00b0*/ 	.word	0x00011480


	//   ....[9]....
        /*00b4*/ 	.word	0x00011840


	//   ....[10]....
        /*00b8*/ 	.word	0x00011870


	//   ....[11]....
        /*00bc*/ 	.word	0x00011bf0


	//   ....[12]....
        /*00c0*/ 	.word	0x00011c20


	//----- nvinfo : EIATTR_MAX_THREADS
	.align		4
.L_4913:
        /*00c4*/ 	.byte	0x04, 0x05
        /*00c6*/ 	.short	(.L_4915 - .L_4914)
.L_4914:
        /*00c8*/ 	.word	0x00000100
        /*00cc*/ 	.word	0x00000001
        /*00d0*/ 	.word	0x00000001


	//----- nvinfo : EIATTR_CRS_STACK_SIZE
	.align		4
.L_4915:
        /*00d4*/ 	.byte	0x04, 0x1e
        /*00d6*/ 	.short	(.L_4917 - .L_4916)
.L_4916:
        /*00d8*/ 	.word	0x00000000


	//----- nvinfo : EIATTR_CBANK_PARAM_SIZE
	.align		4
.L_4917:
        /*00dc*/ 	.byte	0x03, 0x19
        /*00de*/ 	.short	0x0418


	//----- nvinfo : EIATTR_PARAM_CBANK
	.align		4
        /*00e0*/ 	.byte	0x04, 0x0a
        /*00e2*/ 	.short	(.L_4919 - .L_4918)
	.align		4
.L_4918:
        /*00e4*/ 	.word	index@(.nv.constant0._ZN2at6native13reduce_kernelILi256ELi2ENS0_8ReduceOpIiNS0_14func_wrapper_tIiNS0_55_GLOBAL__N__0955718d_22_SparseCsrTensorMath_cu_868dd54514ReductionMulOpIiEEEEjiLi4ELi4EEEEEvT1_)
        /*00e8*/ 	.short	0x0210
        /*00ea*/ 	.short	0x0418


	//----- nvinfo : EIATTR_SW_WAR
	.align		4
.L_4919:
        /*00ec*/ 	.byte	0x04, 0x36
        /*00ee*/ 	.short	(.L_4921 - .L_4920)
.L_4920:
        /*00f0*/ 	.word	0x00000008
.L_4921:


//--------------------- .nv.info._ZN2at6native13reduce_kernelILi128ELi4ENS0_8ReduceOpIiNS0_14func_wrapper_tIiNS0_55_GLOBAL__N__0955718d_22_SparseCsrTensorMath_cu_868dd54514ReductionMulOpIiEEEEjiLi4ELi4EEEEEvT1_ --------------------------
	.section	.nv.info._ZN2at6native13reduce_kernelILi128ELi4ENS0_8ReduceOpIiNS0_14func_wrapper_tIiNS0_55_GLOBAL__N__0955718d_22_SparseCsrTensorMath_cu_868dd54514ReductionMulOpIiEEEEjiLi4ELi4EEEEEvT1_,"",@"SHT_CUDA_INFO"
	.sectionflags	@""
	.align	4


	//----- nvinfo : EIATTR_CUDA_API_VERSION
	.align		4
        /*0000*/ 	.byte	0x04, 0x37
        /*0002*/ 	.short	(.L_4923 - .L_4922)
.L_4922:
        /*0004*/ 	.word	0x00000082


	//----- nvinfo : EIATTR_KPARAM_INFO
	.align		4
.L_4923:
        /*0008*/ 	.byte	0x04, 0x17
        /*000a*/ 	.short	(.L_4925 - .L_4924)
.L_4924:
        /*000c*/ 	.word	0x00000000
        /*0010*/ 	.short	0x0000
        /*0012*/ 	.short	0x0000
        /*0014*/ 	.byte	0x00, 0xf0, 0x61, 0x10


	//----- nvinfo : EIATTR_SPARSE_MMA_MASK
	.align		4
.L_4925:
        /*0018*/ 	.byte	0x03, 0x50
        /*001a*/ 	.short	0x0000


	//----- nvinfo : EIATTR_MAXREG_COUNT
	.align		4
        /*001c*/ 	.byte	0x03, 0x1b
        /*001e*/ 	.short	0x0080


	//----- nvinfo : EIATTR_NUM_BARRIERS
	.align		4
        /*0020*/ 	.byte	0x02, 0x4c
        /*0022*/ 	.byte	0x01
	.zero		1


	//----- nvinfo : EIATTR_EXTERNS
	.align		4
        /*0024*/ 	.byte	0x04, 0x0f
        /*0026*/ 	.short	(.L_4927 - .L_4926)


	//   ....[0]....
	.align		4
.L_4926:
        /*0028*/ 	.word	index@(__assertfail)


	//----- nvinfo : EIATTR_MERCURY_ISA_VERSION
	.align		4
.L_4927:
        /*002c*/ 	.byte	0x03, 0x5f
        /*002e*/ 	.short	0x0101


	//----- nvinfo : EIATTR_INT_WARP_WIDE_INSTR_OFFSETS
	.align		4
        /*0030*/ 	.byte	0x04, 0x31
        /*0032*/ 	.short	(.L_4929 - .L_4928)


	//   ....[0]....
.L_4928:
        /*0034*/ 	.word	0x00014f90


	//   ....[1]....
        /*0038*/ 	.word	0x00015080


	//----- nvinfo : EIATTR_COOP_GROUP_MASK_REGIDS
	.align		4
.L_4929:
        /*003c*/ 	.byte	0x04, 0x29
        /*003e*/ 	.short	(.L_4931 - .L_4930)


	//   ....[0]....
.L_4930:
        /*0040*/ 	.word	0xffffffff


	//   ....[1]....
        /*0044*/ 	.word	0xffffffff


	//   ....[2]....
        /*0048*/ 	.word	0xffffffff


	//   ....[3]....
        /*004c*/ 	.word	0xffffffff


	//   ....[4]....
        /*0050*/ 	.word	0xffffffff


	//   ....[5]....
        /*0054*/ 	.word	0xffffffff


	//   ....[6]....
        /*0058*/ 	.word	0xffffffff


	//   ....[7]....
        /*005c*/ 	.word	0xffffffff


	//----- nvinfo : EIATTR_COOP_GROUP_INSTR_OFFSETS
	.align		4
.L_4931:
        /*0060*/ 	.byte	0x04, 0x28
        /*0062*/ 	.short	(.L_4933 - .L_4932)


	//   ....[0]....
.L_4932:
        /*0064*/ 	.word	0x0000bf90


	//   ....[1]....
        /*0068*/ 	.word	0x0000bfa0


	//   ....[2]....
        /*006c*/ 	.word	0x0000bfb0


	//   ....[3]....
        /*0070*/ 	.word	0x0000bfc0


	//   ....[4]....
        /*0074*/ 	.word	0x000159c0


	//   ....[5]....
        /*0078*/ 	.word	0x000159d0


	//   ....[6]....
        /*007c*/ 	.word	0x000159e0


	//   ....[7]....
        /*0080*/ 	.word	0x000159f0


	//----- nvinfo : EIATTR_SYSCALL_OFFSETS
	.align		4
.L_4933:
        /*0084*/ 	.byte	0x04, 0x46
        /*0086*/ 	.short	(.L_4935 - .L_4934)


	//   ....[0]....
.L_4934:
        /*0088*/ 	.word	0x00001420


	//   ....[1]....
        /*008c*/ 	.word	0x00015cc0


	//   ....[2]....
        /*0090*/ 	.word	0x00015e20


	//   ....[3]....
        /*0094*/ 	.word	0x00015f80


	//   ....[4]....
        /*0098*/ 	.word	0x000160e0


	//   ....[5]....
        /*009c*/ 	.word	0x00016390


	//   ....[6]....
        /*00a0*/ 	.word	0x000164f0


	//   ....[7]....
        /*00a4*/ 	.word	0x00016650


	//   ....[8]....
        /*00a8*/ 	.word	0x000167b0


	//   ....[9]....
        /*00ac*/ 	.word	0x00016b50


	//   ....[10]....
        /*00b0*/ 	.word	0x00016cb0


	//   ....[11]....
        /*00b4*/ 	.word	0x00016e10


	//   ....[12]....
        /*00b8*/ 	.word	0x00016f70


	//   ....[13]....
        /*00bc*/ 	.word	0x00017220


	//   ....[14]....
        /*00c0*/ 	.word	0x00017380


	//   ....[15]....
        /*00c4*/ 	.word	0x000174e0


	//   ....[16]....
        /*00c8*/ 	.word	0x00017640


	//----- nvinfo : EIATTR_EXIT_INSTR_OFFSETS
	.align		4
.L_4935:
        /*00cc*/ 	.byte	0x04, 0x1c
        /*00ce*/ 	.short	(.L_4937 - .L_4936)


	//   ....[0]....
.L_4936:
        /*00d0*/ 	.word	0x00015140


	//   ....[1]....
        /*00d4*/ 	.word	0x00015a70


	//   ....[2]....
        /*00d8*/ 	.word	0x00016130


	//   ....[3]....
        /*00dc*/ 	.word	0x00016180


	//   ....[4]....
        /*00e0*/ 	.word	0x00016800


	//   ....[5]....
        /*00e4*/ 	.word	0x00016850


	//   ....[6]....
        /*00e8*/ 	.word	0x00016880


	//   ....[7]....
        /*00ec*/ 	.word	0x000168c0


	//   ....[8]....
        /*00f0*/ 	.word	0x00016900


	//   ....[9]....
        /*00f4*/ 	.word	0x00016fc0


	//   ....[10]....
        /*00f8*/ 	.word	0x00017010


	//   ....[11]....
        /*00fc*/ 	.word	0x00017690


	//   ....[12]....
        /*0100*/ 	.word	0x000176e0


	//----- nvinfo : EIATTR_MAX_THREADS
	.align		4
.L_4937:
        /*0104*/ 	.byte	0x04, 0x05
        /*0106*/ 	.short	(.L_4939 - .L_4938)
.L_4938:
        /*0108*/ 	.word	0x00000080
        /*010c*/ 	.word	0x00000001
        /*0110*/ 	.word	0x00000001


	//----- nvinfo : EIATTR_CRS_STACK_SIZE
	.align		4
.L_4939:
        /*0114*/ 	.byte	0x04, 0x1e
        /*0116*/ 	.short	(.L_4941 - .L_4940)
.L_4940:
        /*0118*/ 	.word	0x00000000


	//----- nvinfo : EIATTR_CBANK_PARAM_SIZE
	.align		4
.L_4941:
        /*011c*/ 	.byte	0x03, 0x19
        /*011e*/ 	.short	0x0418


	//----- nvinfo : EIATTR_PARAM_CBANK
	.align		4
        /*0120*/ 	.byte	0x04, 0x0a
        /*0122*/ 	.short	(.L_4943 - .L_4942)
	.align		4
.L_4942:
        /*0124*/ 	.word	index@(.nv.constant0._ZN2at6native13reduce_kernelILi128ELi4ENS0_8ReduceOpIiNS0_14func_wrapper_tIiNS0_55_GLOBAL__N__0955718d_22_SparseCsrTensorMath_cu_868dd54514ReductionMulOpIiEEEEjiLi4ELi4EEEEEvT1_)
        /*0128*/ 	.short	0x0210
        /*012a*/ 	.short	0x0418


	//----- nvinfo : EIATTR_SW_WAR
	.align		4
.L_4943:
        /*012c*/ 	.byte	0x04, 0x36
        /*012e*/ 	.short	(.L_4945 - .L_4944)
.L_4944:
        /*0130*/ 	.word	0x00000008
.L_4945:


//--------------------- .nv.info._ZN2at6native13reduce_kernelILi512ELi1ENS0_8ReduceOpIaNS0_14func_wrapper_tIaNS0_55_GLOBAL__N__0955718d_22_SparseCsrTensorMath_cu_868dd54514ReductionMulOpIaEEEEjaLi4ELi4EEEEEvT1_ --------------------------
	.section	.nv.info._ZN2at6native13reduce_kernelILi512ELi1ENS0_8ReduceOpIaNS0_14func_wrapper_tIaNS0_55_GLOBAL__N__0955718d_22_SparseCsrTensorMath_cu_868dd54514ReductionMulOpIaEEEEjaLi4ELi4EEEEEvT1_,"",@"SHT_CUDA_INFO"
	.sectionflags	@""
	.align	4


	//----- nvinfo : EIATTR_CUDA_API_VERSION
	.align		4
        /*0000*/ 	.byte	0x04, 0x37
        /*0002*/ 	.short	(.L_4947 - .L_4946)
.L_4946:
        /*0004*/ 	.word	0x00000082


	//----- nvinfo : EIATTR_KPARAM_INFO
	.align		4
.L_4947:
        /*0008*/ 	.byte	0x04, 0x17
        /*000a*/ 	.short	(.L_4949 - .L_4948)
.L_4948:
        /*000c*/ 	.word	0x00000000
        /*0010*/ 	.short	0x0000
        /*0012*/ 	.short	0x0000
        /*0014*/ 	.byte	0x00, 0xf0, 0x41, 0x10


	//----- nvinfo : EIATTR_SPARSE_MMA_MASK
	.align		4
.L_4949:
        /*0018*/ 	.byte	0x03, 0x50
        /*001a*/ 	.short	0x0000


	//----- nvinfo : EIATTR_MAXREG_COUNT
	.align		4
        /*001c*/ 	.byte	0x03, 0x1b
        /*001e*/ 	.short	0x0020


	//----- nvinfo : EIATTR_NUM_BARRIERS
	.align		4
        /*0020*/ 	.byte	0x02, 0x4c
        /*0022*/ 	.byte	0x01
	.zero		1


	//----- nvinfo : EIATTR_EXTERNS
	.align		4
        /*0024*/ 	.byte	0x04, 0x0f
        /*0026*/ 	.short	(.L_4951 - .L_4950)


	//   ....[0]....
	.align		4
.L_4950:
        /*0028*/ 	.word	index@(__assertfail)


	//----- nvinfo : EIATTR_MERCURY_ISA_VERSION
	.align		4
.L_4951:
        /*002c*/ 	.byte	0x03, 0x5f
        /*002e*/ 	.short	0x0101


	//----- nvinfo : EIATTR_INT_WARP_WIDE_INSTR_OFFSETS
	.align		4
        /*0030*/ 	.byte	0x04, 0x31
        /*0032*/ 	.short	(.L_4953 - .L_4952)


	//   ....[0]....
.L_4952:
        /*0034*/ 	.word	0x0000dfe0


	//   ....[1]....
        /*0038*/ 	.word	0x0000e0d0


	//----- nvinfo : EIATTR_COOP_GROUP_MASK_REGIDS
	.align		4
.L_4953:
        /*003c*/ 	.byte	0x04, 0x29
        /*003e*/ 	.short	(.L_4955 - .L_4954)


	//   ....[0]....
.L_4954:
        /*0040*/ 	.word	0xffffffff


	//   ....[1]....
        /*0044*/ 	.word	0xffffffff


	//----- nvinfo : EIATTR_COOP_GROUP_INSTR_OFFSETS
	.align		4
.L_4955:
        /*0048*/ 	.byte	0x04, 0x28
        /*004a*/ 	.short	(.L_4957 - .L_4956)


	//   ....[0]....
.L_4956:
        /*004c*/ 	.word	0x0000b900


	//   ....[1]....
        /*0050*/ 	.word	0x0000e8a0


	//----- nvinfo : EIATTR_SYSCALL_OFFSETS
	.align		4
.L_4957:
        /*0054*/ 	.byte	0x04, 0x46
        /*0056*/ 	.short	(.L_4959 - .L_4958)


	//   ....[0]....
.L_4958:
        /*0058*/ 	.word	0x0000eb00


	//   ....[1]....
        /*005c*/ 	.word	0x0000ed60


	//   ....[2]....
        /*0060*/ 	.word	0x0000f080


	//   ....[3]....
        /*0064*/ 	.word	0x0000f2e0


	//----- nvinfo : EIATTR_EXIT_INSTR_OFFSETS
	.align		4
.L_4959:
        /*0068*/ 	.byte	0x04, 0x1c
        /*006a*/ 	.short	(.L_4961 - .L_4960)


	//   ....[0]....
.L_4960:
        /*006c*/ 	.word	0x0000e170


	//   ....[1]....
        /*0070*/ 	.word	0x0000e900


	//   ....[2]....
        /*0074*/ 	.word	0x0000eb50


	//   ....[3]....
        /*0078*/ 	.word	0x0000eb70


	//   ....[4]....
        /*007c*/ 	.word	0x0000edb0


	//   ....[5]....
        /*0080*/ 	.word	0x0000edd0


	//   ....[6]....
        /*0084*/ 	.word	0x0000ee00


	//   ....[7]....
        /*0088*/ 	.word	0x0000ee40


	//   ....[8]....
        /*008c*/ 	.word	0x0000ee80


	//   ....[9]....
        /*0090*/ 	.word	0x0000f0d0


	//   ....[10]....
        /*0094*/ 	.word	0x0000f0f0


	//   ....[11]....
        /*0098*/ 	.word	0x0000f330


	//   ....[12]....
        /*009c*/ 	.word	0x0000f350


	//----- nvinfo : EIATTR_MAX_THREADS
	.align		4
.L_4961:
        /*00a0*/ 	.byte	0x04, 0x05
        /*00a2*/ 	.short	(.L_4963 - .L_4962)
.L_4962:
        /*00a4*/ 	.word	0x00000200
        /*00a8*/ 	.word	0x00000001
        /*00ac*/ 	.word	0x00000001


	//----- nvinfo : EIATTR_CRS_STACK_SIZE
	.align		4
.L_4963:
        /*00b0*/ 	.byte	0x04, 0x1e
        /*00b2*/ 	.short	(.L_4965 - .L_4964)
.L_4964:
        /*00b4*/ 	.word	0x00000000


	//----- nvinfo : EIATTR_CBANK_PARAM_SIZE
	.align		4
.L_4965:
        /*00b8*/ 	.byte	0x03, 0x19
        /*00ba*/ 	.short	0x0410


	//----- nvinfo : EIATTR_PARAM_CBANK
	.align		4
        /*00bc*/ 	.byte	0x04, 0x0a
        /*00be*/ 	.short	(.L_4967 - .L_4966)
	.align		4
.L_4966:
        /*00c0*/ 	.word	index@(.nv.constant0._ZN2at6native13reduce_kernelILi512ELi1ENS0_8ReduceOpIaNS0_14func_wrapper_tIaNS0_55_GLOBAL__N__0955718d_22_SparseCsrTensorMath_cu_868dd54514ReductionMulOpIaEEEEjaLi4ELi4EEEEEvT1_)
        /*00c4*/ 	.short	0x0210
        /*00c6*/ 	.short	0x0410


	//----- nvinfo : EIATTR_SW_WAR
	.align		4
.L_4967:
        /*00c8*/ 	.byte	0x04, 0x36
        /*00ca*/ 	.short	(.L_4969 - .L_4968)
.L_4968:
        /*00cc*/ 	.word	0x00000008
.L_4969:


//--------------------- .nv.info._ZN2at6native13reduce_kernelILi256ELi2ENS0_8ReduceOpIaNS0_14func_wrapper_tIaNS0_55_GLOBAL__N__0955718d_22_SparseCsrTensorMath_cu_868dd54514ReductionMulOpIaEEEEjaLi4ELi4EEEEEvT1_ --------------------------
	.section	.nv.info._ZN2at6native13reduce_kernelILi256ELi2ENS0_8ReduceOpIaNS0_14func_wrapper_tIaNS0_55_GLOBAL__N__0955718d_22_SparseCsrTensorMath_cu_868dd54514ReductionMulOpIaEEEEjaLi4ELi4EEEEEvT1_,"",@"SHT_CUDA_INFO"
	.sectionflags	@""
	.align	4


	//----- nvinfo : EIATTR_CUDA_API_VERSION
	.align		4
        /*0000*/ 	.byte	0x04, 0x37
        /*0002*/ 	.short	(.L_4971 - .L_4970)
.L_4970:
        /*0004*/ 	.word	0x00000082


	//----- nvinfo : EIATTR_KPARAM_INFO
	.align		4
.L_4971:
        /*0008*/ 	.byte	0x04, 0x17
        /*000a*/ 	.short	(.L_4973 - .L_4972)
.L_4972:
        /*000c*/ 	.word	0x00000000
        /*0010*/ 	.short	0x0000
        /*0012*/ 	.short	0x0000
        /*0014*/ 	.byte	0x00, 0xf0, 0x41, 0x10


	//----- nvinfo : EIATTR_SPARSE_MMA_MASK
	.align		4
.L_4973:
        /*0018*/ 	.byte	0x03, 0x50
        /*001a*/ 	.short	0x0000


	//----- nvinfo : EIATTR_MAXREG_COUNT
	.align		4
        /*001c*/ 	.byte	0x03, 0x1b
        /*001e*/ 	.short	0x0040


	//----- nvinfo : EIATTR_NUM_BARRIERS
	.align		4
        /*0020*/ 	.byte	0x02, 0x4c
        /*0022*/ 	.byte	0x01
	.zero		1


	//----- nvinfo : EIATTR_EXTERNS
	.align		4
        /*0024*/ 	.byte	0x04, 0x0f
        /*0026*/ 	.short	(.L_4975 - .L_4974)


	//   ....[0]....
	.align		4
.L_4974:
        /*0028*/ 	.word	index@(__assertfail)


	//----- nvinfo : EIATTR_MERCURY_ISA_VERSION
	.align		4
.L_4975:
        /*002c*/ 	.byte	0x03, 0x5f
        /*002e*/ 	.short	0x0101


	//----- nvinfo : EIATTR_INT_WARP_WIDE_INSTR_OFFSETS
	.align		4
        /*0030*/ 	.byte	0x04, 0x31
        /*0032*/ 	.short	(.L_4977 - .L_4976)


	//   ....[0]....
.L_4976:
        /*0034*/ 	.word	0x00011240


	//   ....[1]....
        /*0038*/ 	.word	0x00011330


	//----- nvinfo : EIATTR_COOP_GROUP_MASK_REGIDS
	.align		4
.L_4977:
        /*003c*/ 	.byte	0x04, 0x29
        /*003e*/ 	.short	(.L_4979 - .L_4978)


	//   ....[0]....
.L_4978:
        /*0040*/ 	.word	0xffffffff


	//   ....[1]....
        /*0044*/ 	.word	0xffffffff


	//   ....[2]....
        /*0048*/ 	.word	0xffffffff


	//   ....[3]....
        /*004c*/ 	.word	0xffffffff


	//----- nvinfo : EIATTR_COOP_GROUP_INSTR_OFFSETS
	.align		4
.L_4979:
        /*0050*/ 	.byte	0x04, 0x28
        /*0052*/ 	.short	(.L_4981 - .L_4980)


	//   ....[0]....
.L_4980:
        /*0054*/ 	.word	0x0000c8a0


	//   ....[1]....
        /*0058*/ 	.word	0x0000c8c0


	//   ....[2]....
        /*005c*/ 	.word	0x00011d10


	//   ....[3]....
        /*0060*/ 	.word	0x00011d30


	//----- nvinfo : EIATTR_SYSCALL_OFFSETS
	.align		4
.L_4981:
        /*0064*/ 	.byte	0x04, 0x46
        /*0066*/ 	.short	(.L_4983 - .L_4982)


	//   ....[0]....
.L_4982:
        /*0068*/ 	.word	0x00001490


	//   ....[1]....
        /*006c*/ 	.word	0x00012000


	//   ....[2]....
        /*0070*/ 	.word	0x00012160


	//   ....[3]....
        /*0074*/ 	.word	0x00012430


	//   ....[4]....
        /*0078*/ 	.word	0x00012590


	//   ....[5]....
        /*007c*/ 	.word	0x00012910


	//   ....[6]....
        /*0080*/ 	.word	0x00012a70


	//   ....[7]....
        /*0084*/ 	.word	0x00012d40


	//   ....[8]....
        /*0088*/ 	.word	0x00012ea0


	//----- nvinfo : EIATTR_EXIT_INSTR_OFFSETS
	.align		4
.L_4983:
        /*008c*/ 	.byte	0x04, 0x1c
        /*008e*/ 	.short	(.L_4985 - .L_4984)


	//   ....[0]....
.L_4984:
        /*0090*/ 	.word	0x000113f0


	//   ....[1]....
        /*0094*/ 	.word	0x00011db0


	//   ....[2]....
        /*0098*/ 	.word	0x000121b0


	//   ....[3]....
        /*009c*/ 	.word	0x000121e0


	//   ....[4]....
        /*00a0*/ 	.word	0x000125e0


	//   ....[5]....
        /*00a4*/ 	.word	0x00012610


	//   ....[6]....
        /*00a8*/ 	.word	0x00012640


	//   ....[7]....
        /*00ac*/ 	.word	0x00012680


	//   ....[8]....
        /*00b0*/ 	.word	0x000126c0


	//   ....[9]....
        /*00b4*/ 	.word	0x00012ac0


	//   ....[10]....
        /*00b8*/ 	.word	0x00012af0


	//   ....[11]....
        /*00bc*/ 	.word	0x00012ef0


	//   ....[12]....
        /*00c0*/ 	.word	0x00012f20


	//----- nvinfo : EIATTR_MAX_THREADS
	.align		4
.L_4985:
        /*00c4*/ 	.byte	0x04, 0x05
        /*00c6*/ 	.short	(.L_4987 - .L_4986)
.L_4986:
        /*00c8*/ 	.word	0x00000100
        /*00cc*/ 	.word	0x00000001
        /*00d0*/ 	.word	0x00000001


	//----- nvinfo : EIATTR_CRS_STACK_SIZE
	.align		4
.L_4987:
        /*00d4*/ 	.byte	0x04, 0x1e
        /*00d6*/ 	.short	(.L_4989 - .L_4988)
.L_4988:
        /*00d8*/ 	.word	0x00000000


	//----- nvinfo : EIATTR_CBANK_PARAM_SIZE
	.align		4
.L_4989:
        /*00dc*/ 	.byte	0x03, 0x19
        /*00de*/ 	.short	0x0410


	//----- nvinfo : EIATTR_PARAM_CBANK
	.align		4
        /*00e0*/ 	.byte	0x04, 0x0a
        /*00e2*/ 	.short	(.L_4991 - .L_4990)
	.align		4
.L_4990:
        /*00e4*/ 	.word	index@(.nv.constant0._ZN2at6native13reduce_kernelILi256ELi2ENS0_8ReduceOpIaNS0_14func_wrapper_tIaNS0_55_GLOBAL__N__0955718d_22_SparseCsrTensorMath_cu_868dd54514ReductionMulOpIaEEEEjaLi4ELi4EEEEEvT1_)
        /*00e8*/ 	.short	0x0210
        /*00ea*/ 	.short	0x0410


	//----- nvinfo : EIATTR_SW_WAR
	.align		4
.L_4991:
        /*00ec*/ 	.byte	0x04, 0x36
        /*00ee*/ 	.short	(.L_4993 - .L_4992)
.L_4992:
        /*00f0*/ 	.word	0x00000008
.L_4993:


//--------------------- .nv.info._ZN2at6native13reduce_kernelILi128ELi4ENS0_8ReduceOpIaNS0_14func_wrapper_tIaNS0_55_GLOBAL__N__0955718d_22_SparseCsrTensorMath_cu_868dd54514ReductionMulOpIaEEEEjaLi4ELi4EEEEEvT1_ --------------------------
	.section	.nv.info._ZN2at6native13reduce_kernelILi128ELi4ENS0_8ReduceOpIaNS0_14func_wrapper_tIaNS0_55_GLOBAL__N__0955718d_22_SparseCsrTensorMath_cu_868dd54514ReductionMulOpIaEEEEjaLi4ELi4EEEEEvT1_,"",@"SHT_CUDA_INFO"
	.sectionflags	@""
	.align	4


	//----- nvinfo : EIATTR_CUDA_API_VERSION
	.align		4
        /*0000*/ 	.byte	0x04, 0x37
        /*0002*/ 	.short	(.L_4995 - .L_4994)
.L_4994:
        /*0004*/ 	.word	0x00000082


	//----- nvinfo : EIATTR_KPARAM_INFO
	.align		4
.L_4995:
        /*0008*/ 	.byte	0x04, 0x17
        /*000a*/ 	.short	(.L_4997 - .L_4996)
.L_4996:
        /*000c*/ 	.word	0x00000000
        /*0010*/ 	.short	0x0000
        /*0012*/ 	.short	0x0000
        /*0014*/ 	.byte	0x00, 0xf0, 0x41, 0x10


	//----- nvinfo : EIATTR_SPARSE_MMA_MASK
	.align		4
.L_4997:
        /*0018*/ 	.byte	0x03, 0x50
        /*001a*/ 	.short	0x0000


	//----- nvinfo : EIATTR_MAXREG_COUNT
	.align		4
        /*001c*/ 	.byte	0x03, 0x1b
        /*001e*/ 	.short	0x0080


	//----- nvinfo : EIATTR_NUM_BARRIERS
	.align		4
        /*0020*/ 	.byte	0x02, 0x4c
        /*0022*/ 	.byte	0x01
	.zero		1


	//----- nvinfo : EIATTR_EXTERNS
	.align		4
        /*0024*/ 	.byte	0x04, 0x0f
        /*0026*/ 	.short	(.L_4999 - .L_4998)


	//   ....[0]....
	.align		4
.L_4998:
        /*0028*/ 	.word	index@(__assertfail)


	//----- nvinfo : EIATTR_MERCURY_ISA_VERSION
	.align		4
.L_4999:
        /*002c*/ 	.byte	0x03, 0x5f
        /*002e*/ 	.short	0x0101


	//----- nvinfo : EIATTR_INT_WARP_WIDE_INSTR_OFFSETS
	.align		4
        /*0030*/ 	.byte	0x04, 0x31
        /*0032*/ 	.short	(.L_5001 - .L_5000)


	//   ....[0]....
.L_5000:
        /*0034*/ 	.word	0x00016ec0


	//   ....[1]....
        /*0038*/ 	.word	0x00016fb0


	//----- nvinfo : EIATTR_COOP_GROUP_MASK_REGIDS
	.align		4
.L_5001:
        /*003c*/ 	.byte	0x04, 0x29
        /*003e*/ 	.short	(.L_5003 - .L_5002)


	//   ....[0]....
.L_5002:
        /*0040*/ 	.word	0xffffffff


	//   ....[1]....
        /*0044*/ 	.word	0xffffffff


	//   ....[2]....
        /*0048*/ 	.word	0xffffffff


	//   ....[3]....
        /*004c*/ 	.word	0xffffffff


	//   ....[4]....
        /*0050*/ 	.word	0xffffffff


	//   ....[5]....
        /*0054*/ 	.word	0xffffffff


	//   ....[6]....
        /*0058*/ 	.word	0xffffffff


	//   ....[7]....
        /*005c*/ 	.word	0xffffffff


	//----- nvinfo : EIATTR_COOP_GROUP_INSTR_OFFSETS
	.align		4
.L_5003:
        /*0060*/ 	.byte	0x04, 0x28
        /*0062*/ 	.short	(.L_5005 - .L_5004)


	//   ....[0]....
.L_5004:
        /*0064*/ 	.word	0x0000df60


	//   ....[1]....
        /*0068*/ 	.word	0x0000df90


	//   ....[2]....
        /*006c*/ 	.word	0x0000dfc0


	//   ....[3]....
        /*0070*/ 	.word	0x0000dfd0


	//   ....[4]....
        /*0074*/ 	.word	0x00017d10


	//   ....[5]....
        /*0078*/ 	.word	0x00017d40


	//   ....[6]....
        /*007c*/ 	.word	0x00017d70


	//   ....[7]....
        /*0080*/ 	.word	0x00017d80


	//----- nvinfo : EIATTR_SYSCALL_OFFSETS
	.align		4
.L_5005:
        /*0084*/ 	.byte	0x04, 0x46
        /*0086*/ 	.short	(.L_5007 - .L_5006)


	//   ....[0]....
.L_5006:
        /*0088*/ 	.word	0x00001410


	//   ....[1]....
        /*008c*/ 	.word	0x00018110


	//   ....[2]....
        /*0090*/ 	.word	0x00018270


	//   ....[3]....
        /*0094*/ 	.word	0x000183d0


	//   ....[4]....
        /*0098*/ 	.word	0x00018530


	//   ....[5]....
        /*009c*/ 	.word	0x000188f0


	//   ....[6]....
        /*00a0*/ 	.word	0x00018a50


	//   ....[7]....
        /*00a4*/ 	.word	0x00018bb0


	//   ....[8]....
        /*00a8*/ 	.word	0x00018d10


	//   ....[9]....
        /*00ac*/ 	.word	0x00019130


	//   ....[10]....
        /*00b0*/ 	.word	0x00019290


	//   ....[11]....
        /*00b4*/ 	.word	0x000193f0


	//   ....[12]....
        /*00b8*/ 	.word	0x00019550


	//   ....[13]....
        /*00bc*/ 	.word	0x00019910


	//   ....[14]....
        /*00c0*/ 	.word	0x00019a70


	//   ....[15]....
        /*00c4*/ 	.word	0x00019bd0


	//   ....[16]....
        /*00c8*/ 	.word	0x00019d30


	//----- nvinfo : EIATTR_EXIT_INSTR_OFFSETS
	.align		4
.L_5007:
        /*00cc*/ 	.byte	0x04, 0x1c
        /*00ce*/ 	.short	(.L_5009 - .L_5008)


	//   ....[0]....
.L_5008:
        /*00d0*/ 	.word	0x00017070


	//   ....[1]....
        /*00d4*/ 	.word	0x00017e40


	//   ....[2]....
        /*00d8*/ 	.word	0x00018580


	//   ....[3]....
        /*00dc*/ 	.word	0x000185d0


	//   ....[4]....
        /*00e0*/ 	.word	0x00018d60


	//   ....[5]....
        /*00e4*/ 	.word	0x00018db0


	//   ....[6]....
        /*00e8*/ 	.word	0x00018de0


	//   ....[7]....
        /*00ec*/ 	.word	0x00018e20


	//   ....[8]....
        /*00f0*/ 	.word	0x00018e60


	//   ....[9]....
        /*00f4*/ 	.word	0x000195a0


	//   ....[10]....
        /*00f8*/ 	.word	0x000195f0


	//   ....[11]....
        /*00fc*/ 	.word	0x00019d80


	//   ....[12]....
        /*0100*/ 	.word	0x00019dd0


	//----- nvinfo : EIATTR_MAX_THREADS
	.align		4
.L_5009:
        /*0104*/ 	.byte	0x04, 0x05
        /*0106*/ 	.short	(.L_5011 - .L_5010)
.L_5010:
        /*0108*/ 	.word	0x00000080
        /*010c*/ 	.word	0x00000001
        /*0110*/ 	.word	0x00000001


	//----- nvinfo : EIATTR_CRS_STACK_SIZE
	.align		4
.L_5011:
        /*0114*/ 	.byte	0x04, 0x1e
        /*0116*/ 	.short	(.L_5013 - .L_5012)
.L_5012:
        /*0118*/ 	.word	0x00000000


	//----- nvinfo : EIATTR_CBANK_PARAM_SIZE
	.align		4
.L_5013:
        /*011c*/ 	.byte	0x03, 0x19
        /*011e*/ 	.short	0x0410


	//----- nvinfo : EIATTR_PARAM_CBANK
	.align		4
        /*0120*/ 	.byte	0x04, 0x0a
        /*0122*/ 	.short	(.L_5015 - .L_5014)
	.align		4
.L_5014:
        /*0124*/ 	.word	index@(.nv.constant0._ZN2at6native13reduce_kernelILi128ELi4ENS0_8ReduceOpIaNS0_14func_wrapper_tIaNS0_55_GLOBAL__N__0955718d_22_SparseCsrTensorMath_cu_868dd54514ReductionMulOpIaEEEEjaLi4ELi4EEEEEvT1_)
        /*0128*/ 	.short	0x0210
        /*012a*/ 	.short	0x0410


	//----- nvinfo : EIATTR_SW_WAR
	.align		4
.L_5015:
        /*012c*/ 	.byte	0x04, 0x36
        /*012e*/ 	.short	(.L_5017 - .L_5016)
.L_5016:
        /*0130*/ 	.word	0x00000008
.L_5017:


//--------------------- .nv.info._ZN2at6native13reduce_kernelILi512ELi1ENS0_8ReduceOpIhNS0_14func_wrapper_tIhNS0_55_GLOBAL__N__0955718d_22_SparseCsrTensorMath_cu_868dd54514ReductionMulOpIhEEEEjhLi4ELi4EEEEEvT1_ --------------------------
	.section	.nv.info._ZN2at6native13reduce_kernelILi512ELi1ENS0_8ReduceOpIhNS0_14func_wrapper_tIhNS0_55_GLOBAL__N__0955718d_22_SparseCsrTensorMath_cu_868dd54514ReductionMulOpIhEEEEjhLi4ELi4EEEEEvT1_,"",@"SHT_CUDA_INFO"
	.sectionflags	@""
	.align	4


	//----- nvinfo : EIATTR_CUDA_API_VERSION
	.align		4
        /*0000*/ 	.byte	0x04, 0x37
        /*0002*/ 	.short	(.L_5019 - .L_5018)
.L_5018:
        /*0004*/ 	.word	0x00000082


	//----- nvinfo : EIATTR_KPARAM_INFO
	.align		4
.L_5019:
        /*0008*/ 	.byte	0x04, 0x17
        /*000a*/ 	.short	(.L_5021 - .L_5020)
.L_5020:
        /*000c*/ 	.word	0x00000000
        /*0010*/ 	.short	0x0000
        /*0012*/ 	.short	0x0000
        /*0014*/ 	.byte	0x00, 0xf0, 0x41, 0x10


	//----- nvinfo : EIATTR_SPARSE_MMA_MASK
	.align		4
.L_5021:
        /*0018*/ 	.byte	0x03, 0x50
        /*001a*/ 	.short	0x0000


	//----- nvinfo : EIATTR_MAXREG_COUNT
	.align		4
        /*001c*/ 	.byte	0x03, 0x1b
        /*001e*/ 	.short	0x0020


	//----- nvinfo : EIATTR_NUM_BARRIERS
	.align		4
        /*0020*/ 	.byte	0x02, 0x4c
        /*0022*/ 	.byte	0x01
	.zero		1


	//----- nvinfo : EIATTR_EXTERNS
	.align		4
        /*0024*/ 	.byte	0x04, 0x0f
        /*0026*/ 	.short	(.L_5023 - .L_5022)


	//   ....[0]....
	.align		4
.L_5022:
        /*0028*/ 	.word	index@(__assertfail)


	//----- nvinfo : EIATTR_MERCURY_ISA_VERSION
	.align		4
.L_5023:
        /*002c*/ 	.byte	0x03, 0x5f
        /*002e*/ 	.short	0x0101


	//----- nvinfo : EIATTR_INT_WARP_WIDE_INSTR_OFFSETS
	.align		4
        /*0030*/ 	.byte	0x04, 0x31
        /*0032*/ 	.short	(.L_5025 - .L_5024)


	//   ....[0]....
.L_5024:
        /*0034*/ 	.word	0x0000dfd0


	//   ....[1]....
        /*0038*/ 	.word	0x0000e0c0


	//----- nvinfo : EIATTR_COOP_GROUP_MASK_REGIDS
	.align		4
.L_5025:
        /*003c*/ 	.byte	0x04, 0x29
        /*003e*/ 	.short	(.L_5027 - .L_5026)


	//   ....[0]....
.L_5026:
        /*0040*/ 	.word	0xffffffff


	//   ....[1]....
        /*0044*/ 	.word	0xffffffff


	//----- nvinfo : EIATTR_COOP_GROUP_INSTR_OFFSETS
	.align		4
.L_5027:
        /*0048*/ 	.byte	0x04, 0x28
        /*004a*/ 	.short	(.L_5029 - .L_5028)


	//   ....[0]....
.L_5028:
        /*004c*/ 	.word	0x0000b8f0


	//   ....[1]....
        /*0050*/ 	.word	0x0000e880


	//----- nvinfo : EIATTR_SYSCALL_OFFSETS
	.align		4
.L_5029:
        /*0054*/ 	.byte	0x04, 0x46
        /*0056*/ 	.short	(.L_5031 - .L_5030)


	//   ....[0]....
.L_5030:
        /*0058*/ 	.word	0x0000eae0


	//   ....[1]....
        /*005c*/ 	.word	0x0000ed40


	//   ....[2]....
        /*0060*/ 	.word	0x0000f060


	//   ....[3]....
        /*0064*/ 	.word	0x0000f2c0


	//----- nvinfo : EIATTR_EXIT_INSTR_OFFSETS
	.align		4
.L_5031:
        /*0068*/ 	.byte	0x04, 0x1c
        /*006a*/ 	.short	(.L_5033 - .L_5032)


	//   ....[0]....
.L_5032:
        /*006c*/ 	.word	0x0000e160


	//   ....[1]....
        /*0070*/ 	.word	0x0000e8e0


	//   ....[2]....
        /*0074*/ 	.word	0x0000eb30


	//   ....[3]....
        /*0078*/ 	.word	0x0000eb50


	//   ....[4]....
        /*007c*/ 	.word	0x0000ed90


	//   ....[5]....
        /*0080*/ 	.word	0x0000edb0


	//   ....[6]....
        /*0084*/ 	.word	0x0000ede0


	//   ....[7]....
        /*0088*/ 	.word	0x0000ee20


	//   ....[8]....
        /*008c*/ 	.word	0x0000ee60


	//   ....[9]....
        /*0090*/ 	.word	0x0000f0b0


	//   ....[10]....
        /*0094*/ 	.word	0x0000f0d0


	//   ....[11]....
        /*0098*/ 	.word	0x0000f310


	//   ....[12]....
        /*009c*/ 	.word	0x0000f330


	//----- nvinfo : EIATTR_MAX_THREADS
	.align		4
.L_5033:
        /*00a0*/ 	.byte	0x04, 0x05
        /*00a2*/ 	.short	(.L_5035 - .L_5034)
.L_5034:
        /*00a4*/ 	.word	0x00000200
        /*00a8*/ 	.word	0x00000001
        /*00ac*/ 	.word	0x00000001


	//----- nvinfo : EIATTR_CRS_STACK_SIZE
	.align		4
.L_5035:
        /*00b0*/ 	.byte	0x04, 0x1e
        /*00b2*/ 	.short	(.L_5037 - .L_5036)
.L_5036:
        /*00b4*/ 	.word	0x00000000


	//----- nvinfo : EIATTR_CBANK_PARAM_SIZE
	.align		4
.L_5037:
        /*00b8*/ 	.byte	0x03, 0x19
        /*00ba*/ 	.short	0x0410


	//----- nvinfo : EIATTR_PARAM_CBANK
	.align		4
        /*00bc*/ 	.byte	0x04, 0x0a
        /*00be*/ 	.short	(.L_5039 - .L_5038)
	.align		4
.L_5038:
        /*00c0*/ 	.word	index@(.nv.constant0._ZN2at6native13reduce_kernelILi512ELi1ENS0_8ReduceOpIhNS0_14func_wrapper_tIhNS0_55_GLOBAL__N__0955718d_22_SparseCsrTensorMath_cu_868dd54514ReductionMulOpIhEEEEjhLi4ELi4EEEEEvT1_)
        /*00c4*/ 	.short	0x0210
        /*00c6*/ 	.short	0x0410


	//----- nvinfo : EIATTR_SW_WAR
	.align		4
.L_5039:
        /*00c8*/ 	.byte	0x04, 0x36
        /*00ca*/ 	.short	(.L_5041 - .L_5040)
.L_5040:
        /*00cc*/ 	.word	0x00000008
.L_5041:


//--------------------- .nv.info._ZN2at6native13reduce_kernelILi256ELi2ENS0_8ReduceOpIhNS0_14func_wrapper_tIhNS0_55_GLOBAL__N__0955718d_22_SparseCsrTensorMath_cu_868dd54514ReductionMulOpIhEEEEjhLi4ELi4EEEEEvT1_ --------------------------
	.section	.nv.info._ZN2at6native13reduce_kernelILi256ELi2ENS0_8ReduceOpIhNS0_14func_wrapper_tIhNS0_55_GLOBAL__N__0955718d_22_SparseCsrTensorMath_cu_868dd54514ReductionMulOpIhEEEEjhLi4ELi4EEEEEvT1_,"",@"SHT_CUDA_INFO"
	.sectionflags	@""
	.align	4


	//----- nvinfo : EIATTR_CUDA_API_VERSION
	.align		4
        /*0000*/ 	.byte	0x04, 0x37
        /*0002*/ 	.short	(.L_5043 - .L_5042)
.L_5042:
        /*0004*/ 	.word	0x00000082


	//----- nvinfo : EIATTR_KPARAM_INFO
	.align		4
.L_5043:
        /*0008*/ 	.byte	0x04, 0x17
        /*000a*/ 	.short	(.L_5045 - .L_5044)
.L_5044:
        /*000c*/ 	.word	0x00000000
        /*0010*/ 	.short	0x0000
        /*0012*/ 	.short	0x0000
        /*0014*/ 	.byte	0x00, 0xf0, 0x41, 0x10


	//----- nvinfo : EIATTR_SPARSE_MMA_MASK
	.align		4
.L_5045:
        /*0018*/ 	.byte	0x03, 0x50
        /*001a*/ 	.short	0x0000


	//----- nvinfo : EIATTR_MAXREG_COUNT
	.align		4
        /*001c*/ 	.byte	0x03, 0x1b
        /*001e*/ 	.short	0x0040


	//----- nvinfo : EIATTR_NUM_BARRIERS
	.align		4
        /*0020*/ 	.byte	0x02, 0x4c
        /*0022*/ 	.byte	0x01
	.zero		1


	//----- nvinfo : EIATTR_EXTERNS
	.align		4
        /*0024*/ 	.byte	0x04, 0x0f
        /*0026*/ 	.short	(.L_5047 - .L_5046)


	//   ....[0]....
	.align		4
.L_5046:
        /*0028*/ 	.word	index@(__assertfail)


	//----- nvinfo : EIATTR_MERCURY_ISA_VERSION
	.align		4
.L_5047:
        /*002c*/ 	.byte	0x03, 0x5f
        /*002e*/ 	.short	0x0101


	//----- nvinfo : EIATTR_INT_WARP_WIDE_INSTR_OFFSETS
	.align		4
        /*0030*/ 	.byte	0x04, 0x31
        /*0032*/ 	.short	(.L_5049 - .L_5048)


	//   ....[0]....
.L_5048:
        /*0034*/ 	.word	0x00011220


	//   ....[1]....
        /*0038*/ 	.word	0x00011310


	//----- nvinfo : EIATTR_COOP_GROUP_MASK_REGIDS
	.align		4
.L_5049:
        /*003c*/ 	.byte	0x04, 0x29
        /*003e*/ 	.short	(.L_5051 - .L_5050)


	//   ....[0]....
.L_5050:
        /*0040*/ 	.word	0xffffffff


	//   ....[1]....
        /*0044*/ 	.word	0xffffffff


	//   ....[2]....
        /*0048*/ 	.word	0xffffffff


	//   ....[3]....
        /*004c*/ 	.word	0xffffffff


	//----- nvinfo : EIATTR_COOP_GROUP_INSTR_OFFSETS
	.align		4
.L_5051:
        /*0050*/ 	.byte	0x04, 0x28
        /*0052*/ 	.short	(.L_5053 - .L_5052)


	//   ....[0]....
.L_5052:
        /*0054*/ 	.word	0x0000c880


	//   ....[1]....
        /*0058*/ 	.word	0x0000c8a0


	//   ....[2]....
        /*005c*/ 	.word	0x00011cd0


	//   ....[3]....
        /*0060*/ 	.word	0x00011cf0


	//----- nvinfo : EIATTR_SYSCALL_OFFSETS
	.align		4
.L_5053:
        /*0064*/ 	.byte	0x04, 0x46
        /*0066*/ 	.short	(.L_5055 - .L_5054)


	//   ....[0]....
.L_5054:
        /*0068*/ 	.word	0x00001490


	//   ....[1]....
        /*006c*/ 	.word	0x00011fc0


	//   ....[2]....
        /*0070*/ 	.word	0x00012120


	//   ....[3]....
        /*0074*/ 	.word	0x000123f0


	//   ....[4]....
        /*0078*/ 	.word	0x00012550


	//   ....[5]....
        /*007c*/ 	.word	0x000128d0


	//   ....[6]....
        /*0080*/ 	.word	0x00012a30


	//   ....[7]....
        /*0084*/ 	.word	0x00012d00


	//   ....[8]....
        /*0088*/ 	.word	0x00012e60


	//----- nvinfo : EIATTR_EXIT_INSTR_OFFSETS
	.align		4
.L_5055:
        /*008c*/ 	.byte	0x04, 0x1c
        /*008e*/ 	.short	(.L_5057 - .L_5056)


	//   ....[0]....
.L_5056:
        /*0090*/ 	.word	0x000113d0


	//   ....[1]....
        /*0094*/ 	.word	0x00011d70


	//   ....[2]....
        /*0098*/ 	.word	0x00012170


	//   ....[3]....
        /*009c*/ 	.word	0x000121a0


	//   ....[4]....
        /*00a0*/ 	.word	0x000125a0


	//   ....[5]....
        /*00a4*/ 	.word	0x000125d0


	//   ....[6]....
        /*00a8*/ 	.word	0x00012600


	//   ....[7]....
        /*00ac*/ 	.word	0x00012640


	//   ....[8]....
        /*00b0*/ 	.word	0x00012680


	//   ....[9]....
        /*00b4*/ 	.word	0x00012a80


	//   ....[10]....
        /*00b8*/ 	.word	0x00012ab0


	//   ....[11]....
        /*00bc*/ 	.word	0x00012eb0


	//   ....[12]....
        /*00c0*/ 	.word	0x00012ee0


	//----- nvinfo : EIATTR_MAX_THREADS
	.align		4
.L_5057:
        /*00c4*/ 	.byte	0x04, 0x05
        /*00c6*/ 	.short	(.L_5059 - .L_5058)
.L_5058:
        /*00c8*/ 	.word	0x00000100
        /*00cc*/ 	.word	0x00000001
        /*00d0*/ 	.word	0x00000001


	//----- nvinfo : EIATTR_CRS_STACK_SIZE
	.align		4
.L_5059:
        /*00d4*/ 	.byte	0x04, 0x1e
        /*00d6*/ 	.short	(.L_5061 - .L_5060)
.L_5060:
        /*00d8*/ 	.word	0x00000000


	//----- nvinfo : EIATTR_CBANK_PARAM_SIZE
	.align		4
.L_5061:
        /*00dc*/ 	.byte	0x03, 0x19
        /*00de*/ 	.short	0x0410


	//----- nvinfo : EIATTR_PARAM_CBANK
	.align		4
        /*00e0*/ 	.byte	0x04, 0x0a
        /*00e2*/ 	.short	(.L_5063 - .L_5062)
	.align		4
.L_5062:
        /*00e4*/ 	.word	index@(.nv.constant0._ZN2at6native13reduce_kernelILi256ELi2ENS0_8ReduceOpIhNS0_14func_wrapper_tIhNS0_55_GLOBAL__N__0955718d_22_SparseCsrTensorMath_cu_868dd54514ReductionMulOpIhEEEEjhLi4ELi4EEEEEvT1_)
        /*00e8*/ 	.short	0x0210
        /*00ea*/ 	.short	0x0410


	//----- nvinfo : EIATTR_SW_WAR
	.align		4
.L_5063:
        /*00ec*/ 	.byte	0x04, 0x36
        /*00ee*/ 	.short	(.L_5065 - .L_5064)
.L_5064:
        /*00f0*/ 	.word	0x00000008
.L_5065:


//--------------------- .nv.info._ZN2at6native13reduce_kernelILi128ELi4ENS0_8ReduceOpIhNS0_14func_wrapper_tIhNS0_55_GLOBAL__N__0955718d_22_SparseCsrTensorMath_cu_868dd54514ReductionMulOpIhEEEEjhLi4ELi4EEEEEvT1_ --------------------------
	.section	.nv.info._ZN2at6native13reduce_kernelILi128ELi4ENS0_8ReduceOpIhNS0_14func_wrapper_tIhNS0_55_GLOBAL__N__0955718d_22_SparseCsrTensorMath_cu_868dd54514ReductionMulOpIhEEEEjhLi4ELi4EEEEEvT1_,"",@"SHT_CUDA_INFO"
	.sectionflags	@""
	.align	4


	//----- nvinfo : EIATTR_CUDA_API_VERSION
	.align		4
        /*0000*/ 	.byte	0x04, 0x37
        /*0002*/ 	.short	(.L_5067 - .L_5066)
.L_5066:
        /*0004*/ 	.word	0x00000082


	//----- nvinfo : EIATTR_KPARAM_INFO
	.align		4
.L_5067:
        /*0008*/ 	.byte	0x04, 0x17
        /*000a*/ 	.short	(.L_5069 - .L_5068)
.L_5068:
        /*000c*/ 	.word	0x00000000
        /*0010*/ 	.short	0x0000
        /*0012*/ 	.short	0x0000
        /*0014*/ 	.byte	0x00, 0xf0, 0x41, 0x10


	//----- nvinfo : EIATTR_SPARSE_MMA_MASK
	.align		4
.L_5069:
        /*0018*/ 	.byte	0x03, 0x50
        /*001a*/ 	.short	0x0000


	//----- nvinfo : EIATTR_MAXREG_COUNT
	.align		4
        /*001c*/ 	.byte	0x03, 0x1b
        /*001e*/ 	.short	0x0080


	//----- nvinfo : EIATTR_NUM_BARRIERS
	.align		4
        /*0020*/ 	.byte	0x02, 0x4c
        /*0022*/ 	.byte	0x01
	.zero		1


	//----- nvinfo : EIATTR_EXTERNS
	.align		4
        /*0024*/ 	.byte	0x04, 0x0f
        /*0026*/ 	.short	(.L_5071 - .L_5070)


	//   ....[0]....
	.align		4
.L_5070:
        /*0028*/ 	.word	index@(__assertfail)


	//----- nvinfo : EIATTR_MERCURY_ISA_VERSION
	.align		4
.L_5071:
        /*002c*/ 	.byte	0x03, 0x5f
        /*002e*/ 	.short	0x0101


	//----- nvinfo : EIATTR_INT_WARP_WIDE_INSTR_OFFSETS
	.align		4
        /*0030*/ 	.byte	0x04, 0x31
        /*0032*/ 	.short	(.L_5073 - .L_5072)


	//   ....[0]....
.L_5072:
        /*0034*/ 	.word	0x00016e70


	//   ....[1]....
        /*0038*/ 	.word	0x00016f60


	//----- nvinfo : EIATTR_COOP_GROUP_MASK_REGIDS
	.align		4
.L_5073:
        /*003c*/ 	.byte	0x04, 0x29
        /*003e*/ 	.short	(.L_5075 - .L_5074)


	//   ....[0]....
.L_5074:
        /*0040*/ 	.word	0xffffffff


	//   ....[1]....
        /*0044*/ 	.word	0xffffffff


	//   ....[2]....
        /*0048*/ 	.word	0xffffffff


	//   ....[3]....
        /*004c*/ 	.word	0xffffffff


	//   ....[4]....
        /*0050*/ 	.word	0xffffffff


	//   ....[5]....
        /*0054*/ 	.word	0xffffffff


	//   ....[6]....
        /*0058*/ 	.word	0xffffffff


	//   ....[7]....
        /*005c*/ 	.word	0xffffffff


	//----- nvinfo : EIATTR_COOP_GROUP_INSTR_OFFSETS
	.align		4
.L_5075:
        /*0060*/ 	.byte	0x04, 0x28
        /*0062*/ 	.short	(.L_5077 - .L_5076)


	//   ....[0]....
.L_5076:
        /*0064*/ 	.word	0x0000df10


	//   ....[1]....
        /*0068*/ 	.word	0x0000df40


	//   ....[2]....
        /*006c*/ 	.word	0x0000df70


	//   ....[3]....
        /*0070*/ 	.word	0x0000df80


	//   ....[4]....
        /*0074*/ 	.word	0x00017c70


	//   ....[5]....
        /*0078*/ 	.word	0x00017ca0


	//   ....[6]....
        /*007c*/ 	.word	0x00017cd0


	//   ....[7]....
        /*0080*/ 	.word	0x00017ce0


	//----- nvinfo : EIATTR_SYSCALL_OFFSETS
	.align		4
.L_5077:
        /*0084*/ 	.byte	0x04, 0x46
        /*0086*/ 	.short	(.L_5079 - .L_5078)


	//   ....[0]....
.L_5078:
        /*0088*/ 	.word	0x00001410


	//   ....[1]....
        /*008c*/ 	.word	0x00018070


	//   ....[2]....
        /*0090*/ 	.word	0x000181d0


	//   ....[3]....
        /*0094*/ 	.word	0x00018330


	//   ....[4]....
        /*0098*/ 	.word	0x00018490


	//   ....[5]....
        /*009c*/ 	.word	0x00018850


	//   ....[6]....
        /*00a0*/ 	.word	0x000189b0


	//   ....[7]....
        /*00a4*/ 	.word	0x00018b10


	//   ....[8]....
        /*00a8*/ 	.word	0x00018c70


	//   ....[9]....
        /*00ac*/ 	.word	0x00019090


	//   ....[10]....
        /*00b0*/ 	.word	0x000191f0


	//   ....[11]....
        /*00b4*/ 	.word	0x00019350


	//   ....[12]....
        /*00b8*/ 	.word	0x000194b0


	//   ....[13]....
        /*00bc*/ 	.word	0x00019870


	//   ....[14]....
        /*00c0*/ 	.word	0x000199d0


	//   ....[15]....
        /*00c4*/ 	.word	0x00019b30


	//   ....[16]....
        /*00c8*/ 	.word	0x00019c90


	//----- nvinfo : EIATTR_EXIT_INSTR_OFFSETS
	.align		4
.L_5079:
        /*00cc*/ 	.byte	0x04, 0x1c
        /*00ce*/ 	.short	(.L_5081 - .L_5080)


	//   ....[0]....
.L_5080:
        /*00d0*/ 	.word	0x00017020


	//   ....[1]....
        /*00d4*/ 	.word	0x00017da0


	//   ....[2]....
        /*00d8*/ 	.word	0x000184e0


	//   ....[3]....
        /*00dc*/ 	.word	0x00018530


	//   ....[4]....
        /*00e0*/ 	.word	0x00018cc0


	//   ....[5]....
        /*00e4*/ 	.word	0x00018d10


	//   ....[6]....
        /*00e8*/ 	.word	0x00018d40


	//   ....[7]....
        /*00ec*/ 	.word	0x00018d80


	//   ....[8]....
        /*00f0*/ 	.word	0x00018dc0


	//   ....[9]....
        /*00f4*/ 	.word	0x00019500


	//   ....[10]....
        /*00f8*/ 	.word	0x00019550


	//   ....[11]....
        /*00fc*/ 	.word	0x00019ce0


	//   ....[12]....
        /*0100*/ 	.word	0x00019d30


	//----- nvinfo : EIATTR_MAX_THREADS
	.align		4
.L_5081:
        /*0104*/ 	.byte	0x04, 0x05
        /*0106*/ 	.short	(.L_5083 - .L_5082)
.L_5082:
        /*0108*/ 	.word	0x00000080
        /*010c*/ 	.word	0x00000001
        /*0110*/ 	.word	0x00000001


	//----- nvinfo : EIATTR_CRS_STACK_SIZE
	.align		4
.L_5083:
        /*0114*/ 	.byte	0x04, 0x1e
        /*0116*/ 	.short	(.L_5085 - .L_5084)
.L_5084:
        /*0118*/ 	.word	0x00000000


	//----- nvinfo : EIATTR_CBANK_PARAM_SIZE
	.align		4
.L_5085:
        /*011c*/ 	.byte	0x03, 0x19
        /*011e*/ 	.short	0x0410


	//----- nvinfo : EIATTR_PARAM_CBANK
	.align		4
        /*0120*/ 	.byte	0x04, 0x0a
        /*0122*/ 	.short	(.L_5087 - .L_5086)
	.align		4
.L_5086:
        /*0124*/ 	.word	index@(.nv.constant0._ZN2at6native13reduce_kernelILi128ELi4ENS0_8ReduceOpIhNS0_14func_wrapper_tIhNS0_55_GLOBAL__N__0955718d_22_SparseCsrTensorMath_cu_868dd54514ReductionMulOpIhEEEEjhLi4ELi4EEEEEvT1_)
        /*0128*/ 	.short	0x0210
        /*012a*/ 	.short	0x0410


	//----- nvinfo : EIATTR_SW_WAR
	.align		4
.L_5087:
        /*012c*/ 	.byte	0x04, 0x36
        /*012e*/ 	.short	(.L_5089 - .L_5088)
.L_5088:
        /*0130*/ 	.word	0x00000008
.L_5089:


//--------------------- .nv.info._ZN2at6native13reduce_kernelILi512ELi1ENS0_8ReduceOpIN3c108BFloat16ENS0_14func_wrapper_tIS4_NS0_55_GLOBAL__N__0955718d_22_SparseCsrTensorMath_cu_868dd54514ReductionAddOpIfEEEEjS4_Li4ELi4EEEEEvT1_ --------------------------
	.section	.nv.info._ZN2at6native13reduce_kernelILi512ELi1ENS0_8ReduceOpIN3c108BFloat16ENS0_14func_wrapper_tIS4_NS0_55_GLOBAL__N__0955718d_22_SparseCsrTensorMath_cu_868dd54514ReductionAddOpIfEEEEjS4_Li4ELi4EEEEEvT1_,"",@"SHT_CUDA_INFO"
	.sectionflags	@""
	.align	4


	//----- nvinfo : EIATTR_CUDA_API_VERSION
	.align		4
        /*0000*/ 	.byte	0x04, 0x37
        /*0002*/ 	.short	(.L_5091 - .L_5090)
.L_5090:
        /*0004*/ 	.word	0x00000082


	//----- nvinfo : EIATTR_KPARAM_INFO
	.align		4
.L_5091:
        /*0008*/ 	.byte	0x04, 0x17
        /*000a*/ 	.short	(.L_5093 - .L_5092)
.L_5092:
        /*000c*/ 	.word	0x00000000
        /*0010*/ 	.short	0x0000
        /*0012*/ 	.short	0x0000
        /*0014*/ 	.byte	0x00, 0xf0, 0x61, 0x10


	//----- nvinfo : EIATTR_SPARSE_MMA_MASK
	.align		4
.L_5093:
        /*0018*/ 	.byte	0x03, 0x50
        /*001a*/ 	.short	0x0000


	//----- nvinfo : EIATTR_MAXREG_COUNT
	.align		4
        /*001c*/ 	.byte	0x03, 0x1b
        /*001e*/ 	.short	0x0020


	//----- nvinfo : EIATTR_NUM_BARRIERS
	.align		4
        /*0020*/ 	.byte	0x02, 0x4c
        /*0022*/ 	.byte	0x01
	.zero		1


	//----- nvinfo : EIATTR_EXTERNS
	.align		4
        /*0024*/ 	.byte	0x04, 0x0f
        /*0026*/ 	.short	(.L_5095 - .L_5094)


	//   ....[0]....
	.align		4
.L_5094:
        /*0028*/ 	.word	index@(__assertfail)


	//----- nvinfo : EIATTR_MERCURY_ISA_VERSION
	.align		4
.L_5095:
        /*002c*/ 	.byte	0x03, 0x5f
        /*002e*/ 	.short	0x0101


	//----- nvinfo : EIATTR_INT_WARP_WIDE_INSTR_OFFSETS
	.align		4
        /*0030*/ 	.byte	0x04, 0x31
        /*0032*/ 	.short	(.L_5097 - .L_5096)


	//   ....[0]....
.L_5096:
        /*0034*/ 	.word	0x0000e3d0


	//   ....[1]....
        /*0038*/ 	.word	0x0000e4c0


	//----- nvinfo : EIATTR_COOP_GROUP_MASK_REGIDS
	.align		4
.L_5097:
        /*003c*/ 	.byte	0x04, 0x29
        /*003e*/ 	.short	(.L_5099 - .L_5098)


	//   ....[0]....
.L_5098:
        /*0040*/ 	.word	0xffffffff


	//   ....[1]....
        /*0044*/ 	.word	0xffffffff


	//----- nvinfo : EIATTR_COOP_GROUP_INSTR_OFFSETS
	.align		4
.L_5099:
        /*0048*/ 	.byte	0x04, 0x28
        /*004a*/ 	.short	(.L_5101 - .L_5100)


	//   ....[0]....
.L_5100:
        /*004c*/ 	.word	0x0000b480


	//   ....[1]....
        /*0050*/ 	.word	0x0000ebe0


	//----- nvinfo : EIATTR_SYSCALL_OFFSETS
	.align		4
.L_5101:
        /*0054*/ 	.byte	0x04, 0x46
        /*0056*/ 	.short	(.L_5103 - .L_5102)


	//   ....[0]....
.L_5102:
        /*0058*/ 	.word	0x0000ee20


	//   ....[1]....
        /*005c*/ 	.word	0x0000f050


	//   ....[2]....
        /*0060*/ 	.word	0x0000f370


	//   ....[3]....
        /*0064*/ 	.word	0x0000f5a0


	//----- nvinfo : EIATTR_EXIT_INSTR_OFFSETS
	.align		4
.L_5103:
        /*0068*/ 	.byte	0x04, 0x1c
        /*006a*/ 	.short	(.L_5105 - .L_5104)


	//   ....[0]....
.L_5104:
        /*006c*/ 	.word	0x0000e560


	//   ....[1]....
        /*0070*/ 	.word	0x0000ec30


	//   ....[2]....
        /*0074*/ 	.word	0x0000ee70


	//   ....[3]....
        /*0078*/ 	.word	0x0000ee90


	//   ....[4]....
        /*007c*/ 	.word	0x0000f0a0


	//   ....[5]....
        /*0080*/ 	.word	0x0000f0d0


	//   ....[6]....
        /*0084*/ 	.word	0x0000f100


	//   ....[7]....
        /*0088*/ 	.word	0x0000f140


	//   ....[8]....
        /*008c*/ 	.word	0x0000f180


	//   ....[9]....
        /*0090*/ 	.word	0x0000f3c0


	//   ....[10]....
        /*0094*/ 	.word	0x0000f3e0


	//   ....[11]....
        /*0098*/ 	.word	0x0000f5f0


	//   ....[12]....
        /*009c*/ 	.word	0x0000f610


	//----- nvinfo : EIATTR_MAX_THREADS
	.align		4
.L_5105:
        /*00a0*/ 	.byte	0x04, 0x05
        /*00a2*/ 	.short	(.L_5107 - .L_5106)
.L_5106:
        /*00a4*/ 	.word	0x00000200
        /*00a8*/ 	.word	0x00000001
        /*00ac*/ 	.word	0x00000001


	//----- nvinfo : EIATTR_CRS_STACK_SIZE
	.align		4
.L_5107:
        /*00b0*/ 	.byte	0x04, 0x1e
        /*00b2*/ 	.short	(.L_5109 - .L_5108)
.L_5108:
        /*00b4*/ 	.word	0x00000000


	//----- nvinfo : EIATTR_CBANK_PARAM_SIZE
	.align		4
.L_5109:
        /*00b8*/ 	.byte	0x03, 0x19
        /*00ba*/ 	.short	0x0418


	//----- nvinfo : EIATTR_PARAM_CBANK
	.align		4
        /*00bc*/ 	.byte	0x04, 0x0a
        /*00be*/ 	.short	(.L_5111 - .L_5110)
	.align		4
.L_5110:
        /*00c0*/ 	.word	index@(.nv.constant0._ZN2at6native13reduce_kernelILi512ELi1ENS0_8ReduceOpIN3c108BFloat16ENS0_14func_wrapper_tIS4_NS0_55_GLOBAL__N__0955718d_22_SparseCsrTensorMath_cu_868dd54514ReductionAddOpIfEEEEjS4_Li4ELi4EEEEEvT1_)
        /*00c4*/ 	.short	0x0210
        /*00c6*/ 	.short	0x0418


	//----- nvinfo : EIATTR_SW_WAR
	.align		4
.L_5111:
        /*00c8*/ 	.byte	0x04, 0x36
        /*00ca*/ 	.short	(.L_5113 - .L_5112)
.L_5112:
        /*00cc*/ 	.word	0x00000008
.L_5113:


//--------------------- .nv.info._ZN2at6native13reduce_kernelILi256ELi2ENS0_8ReduceOpIN3c108BFloat16ENS0_14func_wrapper_tIS4_NS0_55_GLOBAL__N__0955718d_22_SparseCsrTensorMath_cu_868dd54514ReductionAddOpIfEEEEjS4_Li4ELi4EEEEEvT1_ --------------------------
	.section	.nv.info._ZN2at6native13reduce_kernelILi256ELi2ENS0_8ReduceOpIN3c108BFloat16ENS0_14func_wrapper_tIS4_NS0_55_GLOBAL__N__0955718d_22_SparseCsrTensorMath_cu_868dd54514ReductionAddOpIfEEEEjS4_Li4ELi4EEEEEvT1_,"",@"SHT_CUDA_INFO"
	.sectionflags	@""
	.align	4


	//----- nvinfo : EIATTR_CUDA_API_VERSION
	.align		4
        /*0000*/ 	.byte	0x04, 0x37
        /*0002*/ 	.short	(.L_5115 - .L_5114)
.L_5114:
        /*0004*/ 	.word	0x00000082


	//----- nvinfo : EIATTR_KPARAM_INFO
	.align		4
.L_5115:
        /*0008*/ 	.byte	0x04, 0x17
        /*000a*/ 	.short	(.L_5117 - .L_5116)
.L_5116:
        /*000c*/ 	.word	0x00000000
        /*0010*/ 	.short	0x0000
        /*0012*/ 	.short	0x0000
        /*0014*/ 	.byte	0x00, 0xf0, 0x61, 0x10


	//----- nvinfo : EIATTR_SPARSE_MMA_MASK
	.align		4
.L_5117:
        /*0018*/ 	.byte	0x03, 0x50
        /*001a*/ 	.short	0x0000


	//----- nvinfo : EIATTR_MAXREG_COUNT
	.align		4
        /*001c*/ 	.byte	0x03, 0x1b
        /*001e*/ 	.short	0x0040


	//----- nvinfo : EIATTR_NUM_BARRIERS
	.align		4
        /*0020*/ 	.byte	0x02, 0x4c
        /*0022*/ 	.byte	0x01
	.zero		1


	//----- nvinfo : EIATTR_EXTERNS
	.align		4
        /*0024*/ 	.byte	0x04, 0x0f
        /*0026*/ 	.short	(.L_5119 - .L_5118)


	//   ....[0]....
	.align		4
.L_5118:
        /*0028*/ 	.word	index@(__assertfail)


	//----- nvinfo : EIATTR_MERCURY_ISA_VERSION
	.align		4
.L_5119:
        /*002c*/ 	.byte	0x03, 0x5f
        /*002e*/ 	.short	0x0101


	//----- nvinfo : EIATTR_INT_WARP_WIDE_INSTR_OFFSETS
	.align		4
        /*0030*/ 	.byte	0x04, 0x31
        /*0032*/ 	.short	(.L_5121 - .L_5120)


	//   ....[0]....
.L_5120:
        /*0034*/ 	.word	0x00011100


	//   ....[1]....
        /*0038*/ 	.word	0x000111f0


	//----- nvinfo : EIATTR_COOP_GROUP_MASK_REGIDS
	.align		4
.L_5121:
        /*003c*/ 	.byte	0x04, 0x29
        /*003e*/ 	.short	(.L_5123 - .L_5122)


	//   ....[0]....
.L_5122:
        /*0040*/ 	.word	0xffffffff


	//   ....[1]....
        /*0044*/ 	.word	0xffffffff


	//   ....[2]....
        /*0048*/ 	.word	0xffffffff


	//   ....[3]....
        /*004c*/ 	.word	0xffffffff


	//----- nvinfo : EIATTR_COOP_GROUP_INSTR_OFFSETS
	.align		4
.L_5123:
        /*0050*/ 	.byte	0x04, 0x28
        /*0052*/ 	.short	(.L_5125 - .L_5124)


	//   ....[0]....
.L_5124:
        /*0054*/ 	.word	0x0000be60


	//   ....[1]....
        /*0058*/ 	.word	0x0000be70


	//   ....[2]....
        /*005c*/ 	.word	0x000119e0


	//   ....[3]....
        /*0060*/ 	.word	0x000119f0


	//----- nvinfo : EIATTR_SYSCALL_OFFSETS
	.align		4
.L_5125:
        /*0064*/ 	.byte	0x04, 0x46
        /*0066*/ 	.short	(.L_5127 - .L_5126)


	//   ....[0]....
.L_5126:
        /*0068*/ 	.word	0x000014b0


	//   ....[1]....
        /*006c*/ 	.word	0x00011c70


	//   ....[2]....
        /*0070*/ 	.word	0x00011de0


	//   ....[3]....
        /*0074*/ 	.word	0x00012060


	//   ....[4]....
        /*0078*/ 	.word	0x000121d0


	//   ....[5]....
        /*007c*/ 	.word	0x00012540


	//   ....[6]....
        /*0080*/ 	.word	0x000126b0


	//   ....[7]....
        /*0084*/ 	.word	0x00012930


	//   ....[8]....
        /*0088*/ 	.word	0x00012aa0


	//----- nvinfo : EIATTR_EXIT_INSTR_OFFSETS
	.align		4
.L_5127:
        /*008c*/ 	.byte	0x04, 0x1c
        /*008e*/ 	.short	(.L_5129 - .L_5128)


	//   ....[0]....
.L_5128:
        /*0090*/ 	.word	0x000112b0


	//   ....[1]....
        /*0094*/ 	.word	0x00011a50


	//   ....[2]....
        /*0098*/ 	.word	0x00011e30


	//   ....[3]....
        /*009c*/ 	.word	0x00011e60


	//   ....[4]....
        /*00a0*/ 	.word	0x00012220


	//   ....[5]....
        /*00a4*/ 	.word	0x00012270


	//   ....[6]....
        /*00a8*/ 	.word	0x000122a0


	//   ....[7]....
        /*00ac*/ 	.word	0x000122e0


	//   ....[8]....
        /*00b0*/ 	.word	0x00012320


	//   ....[9]....
        /*00b4*/ 	.word	0x00012700


	//   ....[10]....
        /*00b8*/ 	.word	0x00012730


	//   ....[11]....
        /*00bc*/ 	.word	0x00012af0


	//   ....[12]....
        /*00c0*/ 	.word	0x00012b40


	//----- nvinfo : EIATTR_MAX_THREADS
	.align		4
.L_5129:
        /*00c4*/ 	.byte	0x04, 0x05
        /*00c6*/ 	.short	(.L_5131 - .L_5130)
.L_5130:
        /*00c8*/ 	.word	0x00000100
        /*00cc*/ 	.word	0x00000001
        /*00d0*/ 	.word	0x00000001


	//----- nvinfo : EIATTR_CRS_STACK_SIZE
	.align		4
.L_5131:
        /*00d4*/ 	.byte	0x04, 0x1e
        /*00d6*/ 	.short	(.L_5133 - .L_5132)
.L_5132:
        /*00d8*/ 	.word	0x00000000


	//----- nvinfo : EIATTR_CBANK_PARAM_SIZE
	.align		4
.L_5133:
        /*00dc*/ 	.byte	0x03, 0x19
        /*00de*/ 	.short	0x0418


	//----- nvinfo : EIATTR_PARAM_CBANK
	.align		4
        /*00e0*/ 	.byte	0x04, 0x0a
        /*00e2*/ 	.short	(.L_5135 - .L_5134)
	.align		4
.L_5134:
        /*00e4*/ 	.word	index@(.nv.constant0._ZN2at6native13reduce_kernelILi256ELi2ENS0_8ReduceOpIN3c108BFloat16ENS0_14func_wrapper_tIS4_NS0_55_GLOBAL__N__0955718d_22_SparseCsrTensorMath_cu_868dd54514ReductionAddOpIfEEEEjS4_Li4ELi4EEEEEvT1_)
        /*00e8*/ 	.short	0x0210
        /*00ea*/ 	.short	0x0418


	//----- nvinfo : EIATTR_SW_WAR
	.align		4
.L_5135:
        /*00ec*/ 	.byte	0x04, 0x36
        /*00ee*/ 	.short	(.L_5137 - .L_5136)
.L_5136:
        /*00f0*/ 	.word	0x00000008
.L_5137:


//--------------------- .nv.info._ZN2at6native13reduce_kernelILi128ELi4ENS0_8ReduceOpIN3c108BFloat16ENS0_14func_wrapper_tIS4_NS0_55_GLOBAL__N__0955718d_22_SparseCsrTensorMath_cu_868dd54514ReductionAddOpIfEEEEjS4_Li4ELi4EEEEEvT1_ --------------------------
	.section	.nv.info._ZN2at6native13reduce_kernelILi128ELi4ENS0_8ReduceOpIN3c108BFloat16ENS0_14func_wrapper_tIS4_NS0_55_GLOBAL__N__0955718d_22_SparseCsrTensorMath_cu_868dd54514ReductionAddOpIfEEEEjS4_Li4ELi4EEEEEvT1_,"",@"SHT_CUDA_INFO"
	.sectionflags	@""
	.align	4


	//----- nvinfo : EIATTR_CUDA_API_VERSION
	.align		4
        /*0000*/ 	.byte	0x04, 0x37
        /*0002*/ 	.short	(.L_5139 - .L_5138)
.L_5138:
        /*0004*/ 	.word	0x00000082


	//----- nvinfo : EIATTR_KPARAM_INFO
	.align		4
.L_5139:
        /*0008*/ 	.byte	0x04, 0x17
        /*000a*/ 	.short	(.L_5141 - .L_5140)
.L_5140:
        /*000c*/ 	.word	0x00000000
        /*0010*/ 	.short	0x0000
        /*0012*/ 	.short	0x0000
        /*0014*/ 	.byte	0x00, 0xf0, 0x61, 0x10


	//----- nvinfo : EIATTR_SPARSE_MMA_MASK
	.align		4
.L_5141:
        /*0018*/ 	.byte	0x03, 0x50
        /*001a*/ 	.short	0x0000


	//----- nvinfo : EIATTR_MAXREG_COUNT
	.align		4
        /*001c*/ 	.byte	0x03, 0x1b
        /*001e*/ 	.short	0x0080


	//----- nvinfo : EIATTR_NUM_BARRIERS
	.align		4
        /*0020*/ 	.byte	0x02, 0x4c
        /*0022*/ 	.byte	0x01
	.zero		1


	//----- nvinfo : EIATTR_EXTERNS
	.align		4
        /*0024*/ 	.byte	0x04, 0x0f
        /*0026*/ 	.short	(.L_5143 - .L_5142)


	//   ....[0]....
	.align		4
.L_5142:
        /*0028*/ 	.word	index@(__assertfail)


	//----- nvinfo : EIATTR_MERCURY_ISA_VERSION
	.align		4
.L_5143:
        /*002c*/ 	.byte	0x03, 0x5f
        /*002e*/ 	.short	0x0101


	//----- nvinfo : EIATTR_INT_WARP_WIDE_INSTR_OFFSETS
	.align		4
        /*0030*/ 	.byte	0x04, 0x31
        /*0032*/ 	.short	(.L_5145 - .L_5144)


	//   ....[0]....
.L_5144:
        /*0034*/ 	.word	0x00016440


	//   ....[1]....
        /*0038*/ 	.word	0x00016530


	//----- nvinfo : EIATTR_COOP_GROUP_MASK_REGIDS
	.align		4
.L_5145:
        /*003c*/ 	.byte	0x04, 0x29
        /*003e*/ 	.short	(.L_5147 - .L_5146)


	//   ....[0]....
.L_5146:
        /*0040*/ 	.word	0xffffffff


	//   ....[1]....
        /*0044*/ 	.word	0xffffffff


	//   ....[2]....
        /*0048*/ 	.word	0xffffffff


	//   ....[3]....
        /*004c*/ 	.word	0xffffffff


	//   ....[4]....
        /*0050*/ 	.word	0xffffffff


	//   ....[5]....
        /*0054*/ 	.word	0xffffffff


	//   ....[6]....
        /*0058*/ 	.word	0xffffffff


	//   ....[7]....
        /*005c*/ 	.word	0xffffffff


	//----- nvinfo : EIATTR_COOP_GROUP_INSTR_OFFSETS
	.align		4
.L_5147:
        /*0060*/ 	.byte	0x04, 0x28
        /*0062*/ 	.short	(.L_5149 - .L_5148)


	//   ....[0]....
.L_5148:
        /*0064*/ 	.word	0x0000cb70


	//   ....[1]....
        /*0068*/ 	.word	0x0000cb80


	//   ....[2]....
        /*006c*/ 	.word	0x0000cb90


	//   ....[3]....
        /*0070*/ 	.word	0x0000cba0


	//   ....[4]....
        /*0074*/ 	.word	0x00016e70


	//   ....[5]....
        /*0078*/ 	.word	0x00016e80


	//   ....[6]....
        /*007c*/ 	.word	0x00016e90


	//   ....[7]....
        /*0080*/ 	.word	0x00016ea0


	//----- nvinfo : EIATTR_SYSCALL_OFFSETS
	.align		4
.L_5149:
        /*0084*/ 	.byte	0x04, 0x46
        /*0086*/ 	.short	(.L_5151 - .L_5150)


	//   ....[0]....
.L_5150:
        /*0088*/ 	.word	0x00001420


	//   ....[1]....
        /*008c*/ 	.word	0x00017180


	//   ....[2]....
        /*0090*/ 	.word	0x000172f0


	//   ....[3]....
        /*0094*/ 	.word	0x00017460


	//   ....[4]....
        /*0098*/ 	.word	0x000175d0


	//   ....[5]....
        /*009c*/ 	.word	0x000178d0


	//   ....[6]....
        /*00a0*/ 	.word	0x00017a40


	//   ....[7]....
        /*00a4*/ 	.word	0x00017bb0


	//   ....[8]....
        /*00a8*/ 	.word	0x00017d20


	//   ....[9]....
        /*00ac*/ 	.word	0x00018110


	//   ....[10]....
        /*00b0*/ 	.word	0x00018280


	//   ....[11]....
        /*00b4*/ 	.word	0x000183f0


	//   ....[12]....
        /*00b8*/ 	.word	0x00018560


	//   ....[13]....
        /*00bc*/ 	.word	0x00018860


	//   ....[14]....
        /*00c0*/ 	.word	0x000189d0


	//   ....[15]....
        /*00c4*/ 	.word	0x00018b40


	//   ....[16]....
        /*00c8*/ 	.word	0x00018cb0


	//----- nvinfo : EIATTR_EXIT_INSTR_OFFSETS
	.align		4
.L_5151:
        /*00cc*/ 	.byte	0x04, 0x1c
        /*00ce*/ 	.short	(.L_5153 - .L_5152)


	//   ....[0]....
.L_5152:
        /*00d0*/ 	.word	0x000165f0


	//   ....[1]....
        /*00d4*/ 	.word	0x00016f20


	//   ....[2]....
        /*00d8*/ 	.word	0x00017620


	//   ....[3]....
        /*00dc*/ 	.word	0x00017670


	//   ....[4]....
        /*00e0*/ 	.word	0x00017d70


	//   ....[5]....
        /*00e4*/ 	.word	0x00017e00


	//   ....[6]....
        /*00e8*/ 	.word	0x00017e30


	//   ....[7]....
        /*00ec*/ 	.word	0x00017e70


	//   ....[8]....
        /*00f0*/ 	.word	0x00017eb0


	//   ....[9]....
        /*00f4*/ 	.word	0x000185b0


	//   ....[10]....
        /*00f8*/ 	.word	0x00018600


	//   ....[11]....
        /*00fc*/ 	.word	0x00018d00


	//   ....[12]....
        /*0100*/ 	.word	0x00018d90


	//----- nvinfo : EIATTR_MAX_THREADS
	.align		4
.L_5153:
        /*0104*/ 	.byte	0x04, 0x05
        /*0106*/ 	.short	(.L_5155 - .L_5154)
.L_5154:
        /*0108*/ 	.word	0x00000080
        /*010c*/ 	.word	0x00000001
        /*0110*/ 	.word	0x00000001


	//----- nvinfo : EIATTR_CRS_STACK_SIZE
	.align		4
.L_5155:
        /*0114*/ 	.byte	0x04, 0x1e
        /*0116*/ 	.short	(.L_5157 - .L_5156)
.L_5156:
        /*0118*/ 	.word	0x00000000


	//----- nvinfo : EIATTR_CBANK_PARAM_SIZE
	.align		4
.L_5157:
        /*011c*/ 	.byte	0x03, 0x19
        /*011e*/ 	.short	0x0418


	//----- nvinfo : EIATTR_PARAM_CBANK
	.align		4
        /*0120*/ 	.byte	0x04, 0x0a
        /*0122*/ 	.short	(.L_5159 - .L_5158)
	.align		4
.L_5158:
        /*0124*/ 	.word	index@(.nv.constant0._ZN2at6native13reduce_kernelILi128ELi4ENS0_8ReduceOpIN3c108BFloat16ENS0_14func_wrapper_tIS4_NS0_55_GLOBAL__N__0955718d_22_SparseCsrTensorMath_cu_868dd54514ReductionAddOpIfEEEEjS4_Li4ELi4EEEEEvT1_)
        /*0128*/ 	.short	0x0210
        /*012a*/ 	.short	0x0418


	//----- nvinfo : EIATTR_SW_WAR
	.align		4
.L_5159:
        /*012c*/ 	.byte	0x04, 0x36
        /*012e*/ 	.short	(.L_5161 - .L_5160)
.L_5160:
        /*0130*/ 	.word	0x00000008
.L_5161:


//--------------------- .nv.info._ZN2at6native13reduce_kernelILi512ELi1ENS0_8ReduceOpIN3c104HalfENS0_14func_wrapper_tIS4_NS0_55_GLOBAL__N__0955718d_22_SparseCsrTensorMath_cu_868dd54514ReductionAddOpIfEEEEjS4_Li4ELi4EEEEEvT1_ --------------------------
	.section	.nv.info._ZN2at6native13reduce_kernelILi512ELi1ENS0_8ReduceOpIN3c104HalfENS0_14func_wrapper_tIS4_NS0_55_GLOBAL__N__0955718d_22_SparseCsrTensorMath_cu_868dd54514ReductionAddOpIfEEEEjS4_Li4ELi4EEEEEvT1_,"",@"SHT_CUDA_INFO"
	.sectionflags	@""
	.align	4


	//----- nvinfo : EIATTR_CUDA_API_VERSION
	.align		4
        /*0000*/ 	.byte	0x04, 0x37
        /*0002*/ 	.short	(.L_5163 - .L_5162)
.L_5162:
        /*0004*/ 	.word	0x00000082


	//----- nvinfo : EIATTR_KPARAM_INFO
	.align		4
.L_5163:
        /*0008*/ 	.byte	0x04, 0x17
        /*000a*/ 	.short	(.L_5165 - .L_5164)
.L_5164:
        /*000c*/ 	.word	0x00000000
        /*0010*/ 	.short	0x0000
        /*0012*/ 	.short	0x0000
        /*0014*/ 	.byte	0x00, 0xf0, 0x61, 0x10


	//----- nvinfo : EIATTR_SPARSE_MMA_MASK
	.align		4
.L_5165:
        /*0018*/ 	.byte	0x03, 0x50
        /*001a*/ 	.short	0x0000


	//----- nvinfo : EIATTR_MAXREG_COUNT
	.align		4
        /*001c*/ 	.byte	0x03, 0x1b
        /*001e*/ 	.short	0x0020


	//----- nvinfo : EIATTR_NUM_BARRIERS
	.align		4
        /*0020*/ 	.byte	0x02, 0x4c
        /*0022*/ 	.byte	0x01
	.zero		1


	//----- nvinfo : EIATTR_EXTERNS
	.align		4
        /*0024*/ 	.byte	0x04, 0x0f
        /*0026*/ 	.short	(.L_5167 - .L_5166)


	//   ....[0]....
	.align		4
.L_5166:
        /*0028*/ 	.word	index@(__assertfail)


	//----- nvinfo : EIATTR_MERCURY_ISA_VERSION
	.align		4
.L_5167:
        /*002c*/ 	.byte	0x03, 0x5f
        /*002e*/ 	.short	0x0101


	//----- nvinfo : EIATTR_INT_WARP_WIDE_INSTR_OFFSETS
	.align		4
        /*0030*/ 	.byte	0x04, 0x31
        /*0032*/ 	.short	(.L_5169 - .L_5168)


	//   ....[0]....
.L_5168:
        /*0034*/ 	.word	0x0000e3c0


	//   ....[1]....
        /*0038*/ 	.word	0x0000e4b0


	//----- nvinfo : EIATTR_COOP_GROUP_MASK_REGIDS
	.align		4
.L_5169:
        /*003c*/ 	.byte	0x04, 0x29
        /*003e*/ 	.short	(.L_5171 - .L_5170)


	//   ....[0]....
.L_5170:
        /*0040*/ 	.word	0xffffffff


	//   ....[1]....
        /*0044*/ 	.word	0xffffffff


	//----- nvinfo : EIATTR_COOP_GROUP_INSTR_OFFSETS
	.align		4
.L_5171:
        /*0048*/ 	.byte	0x04, 0x28
        /*004a*/ 	.short	(.L_5173 - .L_5172)


	//   ....[0]....
.L_5172:
        /*004c*/ 	.word	0x0000b470


	//   ....[1]....
        /*0050*/ 	.word	0x0000ebd0


	//----- nvinfo : EIATTR_SYSCALL_OFFSETS
	.align		4
.L_5173:
        /*0054*/ 	.byte	0x04, 0x46
        /*0056*/ 	.short	(.L_5175 - .L_5174)


	//   ....[0]....
.L_5174:
        /*0058*/ 	.word	0x0000ee10


	//   ....[1]....
        /*005c*/ 	.word	0x0000f040


	//   ....[2]....
        /*0060*/ 	.word	0x0000f360


	//   ....[3]....
        /*0064*/ 	.word	0x0000f590


	//----- nvinfo : EIATTR_EXIT_INSTR_OFFSETS
	.align		4
.L_5175:
        /*0068*/ 	.byte	0x04, 0x1c
        /*006a*/ 	.short	(.L_5177 - .L_5176)


	//   ....[0]....
.L_5176:
        /*006c*/ 	.word	0x0000e550


	//   ....[1]....
        /*0070*/ 	.word	0x0000ec20


	//   ....[2]....
        /*0074*/ 	.word	0x0000ee60


	//   ....[3]....
        /*0078*/ 	.word	0x0000ee80


	//   ....[4]....
        /*007c*/ 	.word	0x0000f090


	//   ....[5]....
        /*0080*/ 	.word	0x0000f0c0


	//   ....[6]....
        /*0084*/ 	.word	0x0000f0f0


	//   ....[7]....
        /*0088*/ 	.word	0x0000f130


	//   ....[8]....
        /*008c*/ 	.word	0x0000f170


	//   ....[9]....
        /*0090*/ 	.word	0x0000f3b0


	//   ....[10]....
        /*0094*/ 	.word	0x0000f3d0


	//   ....[11]....
        /*0098*/ 	.word	0x0000f5e0


	//   ....[12]....
        /*009c*/ 	.word	0x0000f600


	//----- nvinfo : EIATTR_MAX_THREADS
	.align		4
.L_5177:
        /*00a0*/ 	.byte	0x04, 0x05
        /*00a2*/ 	.short	(.L_5179 - .L_5178)
.L_5178:
        /*00a4*/ 	.word	0x00000200
        /*00a8*/ 	.word	0x00000001
        /*00ac*/ 	.word	0x00000001


	//----- nvinfo : EIATTR_CRS_STACK_SIZE
	.align		4
.L_5179:
        /*00b0*/ 	.byte	0x04, 0x1e
        /*00b2*/ 	.short	(.L_5181 - .L_5180)
.L_5180:
        /*00b4*/ 	.word	0x00000000


	//----- nvinfo : EIATTR_CBANK_PARAM_SIZE
	.align		4
.L_5181:
        /*00b8*/ 	.byte	0x03, 0x19
        /*00ba*/ 	.short	0x0418


	//----- nvinfo : EIATTR_PARAM_CBANK
	.align		4
        /*00bc*/ 	.byte	0x04, 0x0a
        /*00be*/ 	.short	(.L_5183 - .L_5182)
	.align		4
.L_5182:
        /*00c0*/ 	.word	index@(.nv.constant0._ZN2at6native13reduce_kernelILi512ELi1ENS0_8ReduceOpIN3c104HalfENS0_14func_wrapper_tIS4_NS0_55_GLOBAL__N__0955718d_22_SparseCsrTensorMath_cu_868dd54514ReductionAddOpIfEEEEjS4_Li4ELi4EEEEEvT1_)
        /*00c4*/ 	.short	0x0210
        /*00c6*/ 	.short	0x0418


	//----- nvinfo : EIATTR_SW_WAR
	.align		4
.L_5183:
        /*00c8*/ 	.byte	0x04, 0x36
        /*00ca*/ 	.short	(.L_5185 - .L_5184)
.L_5184:
        /*00cc*/ 	.word	0x00000008
.L_5185:


//--------------------- .nv.info._ZN2at6native13reduce_kernelILi256ELi2ENS0_8ReduceOpIN3c104HalfENS0_14func_wrapper_tIS4_NS0_55_GLOBAL__N__0955718d_22_SparseCsrTensorMath_cu_868dd54514ReductionAddOpIfEEEEjS4_Li4ELi4EEEEEvT1_ --------------------------
	.section	.nv.info._ZN2at6native13reduce_kernelILi256ELi2ENS0_8ReduceOpIN3c104HalfENS0_14func_wrapper_tIS4_NS0_55_GLOBAL__N__0955718d_22_SparseCsrTensorMath_cu_868dd54514ReductionAddOpIfEEEEjS4_Li4ELi4EEEEEvT1_,"",@"SHT_CUDA_INFO"
	.sectionflags	@""
	.align	4


	//----- nvinfo : EIATTR_CUDA_API_VERSION
	.align		4
        /*0000*/ 	.byte	0x04, 0x37
        /*0002*/ 	.short	(.L_5187 - .L_5186)
.L_5186:
        /*0004*/ 	.word	0x00000082


	//----- nvinfo : EIATTR_KPARAM_INFO
	.align		4
.L_5187:
        /*0008*/ 	.byte	0x04, 0x17
        /*000a*/ 	.short	(.L_5189 - .L_5188)
.L_5188:
        /*000c*/ 	.word	0x00000000
        /*0010*/ 	.short	0x0000
        /*0012*/ 	.short	0x0000
        /*0014*/ 	.byte	0x00, 0xf0, 0x61, 0x10


	//----- nvinfo : EIATTR_SPARSE_MMA_MASK
	.align		4
.L_5189:
        /*0018*/ 	.byte	0x03, 0x50
        /*001a*/ 	.short	0x0000


	//----- nvinfo : EIATTR_MAXREG_COUNT
	.align		4
        /*001c*/ 	.byte	0x03, 0x1b
        /*001e*/ 	.short	0x0040


	//----- nvinfo : EIATTR_NUM_BARRIERS
	.align		4
        /*0020*/ 	.byte	0x02, 0x4c
        /*0022*/ 	.byte	0x01
	.zero		1


	//----- nvinfo : EIATTR_EXTERNS
	.align		4
        /*0024*/ 	.byte	0x04, 0x0f
        /*0026*/ 	.short	(.L_5191 - .L_5190)


	//   ....[0]....
	.align		4
.L_5190:
        /*0028*/ 	.word	index@(__assertfail)


	//----- nvinfo : EIATTR_MERCURY_ISA_VERSION
	.align		4
.L_5191:
        /*002c*/ 	.byte	0x03, 0x5f
        /*002e*/ 	.short	0x0101


	//----- nvinfo : EIATTR_INT_WARP_WIDE_INSTR_OFFSETS
	.align		4
        /*0030*/ 	.byte	0x04, 0x31
        /*0032*/ 	.short	(.L_5193 - .L_5192)


	//   ....[0]....
.L_5192:
        /*0034*/ 	.word	0x00010e20


	//   ....[1]....
        /*0038*/ 	.word	0x00010f10


	//----- nvinfo : EIATTR_COOP_GROUP_MASK_REGIDS
	.align		4
.L_5193:
        /*003c*/ 	.byte	0x04, 0x29
        /*003e*/ 	.short	(.L_5195 - .L_5194)


	//   ....[0]....
.L_5194:
        /*0040*/ 	.word	0xffffffff


	//   ....[1]....
        /*0044*/ 	.word	0xffffffff


	//   ....[2]....
        /*0048*/ 	.word	0xffffffff


	//   ....[3]....
        /*004c*/ 	.word	0xffffffff


	//----- nvinfo : EIATTR_COOP_GROUP_INSTR_OFFSETS
	.align		4
.L_5195:
        /*0050*/ 	.byte	0x04, 0x28
        /*0052*/ 	.short	(.L_5197 - .L_5196)


	//   ....[0]....
.L_5196:
        /*0054*/ 	.word	0x0000bb80


	//   ....[1]....
        /*0058*/ 	.word	0x0000bb90


	//   ....[2]....
        /*005c*/ 	.word	0x00011700


	//   ....[3]....
        /*0060*/ 	.word	0x00011710


	//----- nvinfo : EIATTR_SYSCALL_OFFSETS
	.align		4
.L_5197:
        /*0064*/ 	.byte	0x04, 0x46
        /*0066*/ 	.short	(.L_5199 - .L_5198)


	//   ....[0]....
.L_5198:
        /*0068*/ 	.word	0x000014b0


	//   ....[1]....
        /*006c*/ 	.word	0x00011990


	//   ....[2]....
        /*0070*/ 	.word	0x00011b00


	//   ....[3]....
        /*0074*/ 	.word	0x00011d80


	//   ....[4]....
        /*0078*/ 	.word	0x00011ef0


	//   ....[5]....
        /*007c*/ 	.word	0x00012260


	//   ....[6]....
        /*0080*/ 	.word	0x000123d0


	//   ....[7]....
        /*0084*/ 	.word	0x00012650


	//   ....[8]....
        /*0088*/ 	.word	0x000127c0


	//----- nvinfo : EIATTR_EXIT_INSTR_OFFSETS
	.align		4
.L_5199:
        /*008c*/ 	.byte	0x04, 0x1c
        /*008e*/ 	.short	(.L_5201 - .L_5200)


	//   ....[0]....
.L_5200:
        /*0090*/ 	.word	0x00010fd0


	//   ....[1]....
        /*0094*/ 	.word	0x00011770


	//   ....[2]....
        /*0098*/ 	.word	0x00011b50


	//   ....[3]....
        /*009c*/ 	.word	0x00011b80


	//   ....[4]....
        /*00a0*/ 	.word	0x00011f40


	//   ....[5]....
        /*00a4*/ 	.word	0x00011f90


	//   ....[6]....
        /*00a8*/ 	.word	0x00011fc0


	//   ....[7]....
        /*00ac*/ 	.word	0x00012000


	//   ....[8]....
        /*00b0*/ 	.word	0x00012040


	//   ....[9]....
        /*00b4*/ 	.word	0x00012420


	//   ....[10]....
        /*00b8*/ 	.word	0x00012450


	//   ....[11]....
        /*00bc*/ 	.word	0x00012810


	//   ....[12]....
        /*00c0*/ 	.word	0x00012860


	//----- nvinfo : EIATTR_MAX_THREADS
	.align		4
.L_5201:
        /*00c4*/ 	.byte	0x04, 0x05
        /*00c6*/ 	.short	(.L_5203 - .L_5202)
.L_5202:
        /*00c8*/ 	.word	0x00000100
        /*00cc*/ 	.word	0x00000001
        /*00d0*/ 	.word	0x00000001


	//----- nvinfo : EIATTR_CRS_STACK_SIZE
	.align		4
.L_5203:
        /*00d4*/ 	.byte	0x04, 0x1e
        /*00d6*/ 	.short	(.L_5205 - .L_5204)
.L_5204:
        /*00d8*/ 	.word	0x00000000


	//----- nvinfo : EIATTR_CBANK_PARAM_SIZE
	.align		4
.L_5205:
        /*00dc*/ 	.byte	0x03, 0x19
        /*00de*/ 	.short	0x0418


	//----- nvinfo : EIATTR_PARAM_CBANK
	.align		4
        /*00e0*/ 	.byte	0x04, 0x0a
        /*00e2*/ 	.short	(.L_5207 - .L_5206)
	.align		4
.L_5206:
        /*00e4*/ 	.word	index@(.nv.constant0._ZN2at6native13reduce_kernelILi256ELi2ENS0_8ReduceOpIN3c104HalfENS0_14func_wrapper_tIS4_NS0_55_GLOBAL__N__0955718d_22_SparseCsrTensorMath_cu_868dd54514ReductionAddOpIfEEEEjS4_Li4ELi4EEEEEvT1_)
        /*00e8*/ 	.short	0x0210
        /*00ea*/ 	.short	0x0418


	//----- nvinfo : EIATTR_SW_WAR
	.align		4
.L_5207:
        /*00ec*/ 	.byte	0x04, 0x36
        /*00ee*/ 	.short	(.L_5209 - .L_5208)
.L_5208:
        /*00f0*/ 	.word	0x00000008
.L_5209:


//--------------------- .nv.info._ZN2at6native13reduce_kernelILi128ELi4ENS0_8ReduceOpIN3c104HalfENS0_14func_wrapper_tIS4_NS0_55_GLOBAL__N__0955718d_22_SparseCsrTensorMath_cu_868dd54514ReductionAddOpIfEEEEjS4_Li4ELi4EEEEEvT1_ --------------------------
	.section	.nv.info._ZN2at6native13reduce_kernelILi128ELi4ENS0_8ReduceOpIN3c104HalfENS0_14func_wrapper_tIS4_NS0_55_GLOBAL__N__0955718d_22_SparseCsrTensorMath_cu_868dd54514ReductionAddOpIfEEEEjS4_Li4ELi4EEEEEvT1_,"",@"SHT_CUDA_INFO"
	.sectionflags	@""
	.align	4


	//----- nvinfo : EIATTR_CUDA_API_VERSION
	.align		4
        /*0000*/ 	.byte	0x04, 0x37
        /*0002*/ 	.short	(.L_5211 - .L_5210)
.L_5210:
        /*0004*/ 	.word	0x00000082


	//----- nvinfo : EIATTR_KPARAM_INFO
	.align		4
.L_5211:
        /*0008*/ 	.byte	0x04, 0x17
        /*000a*/ 	.short	(.L_5213 - .L_5212)
.L_5212:
        /*000c*/ 	.word	0x00000000
        /*0010*/ 	.short	0x0000
        /*0012*/ 	.short	0x0000
        /*0014*/ 	.byte	0x00, 0xf0, 0x61, 0x10


	//----- nvinfo : EIATTR_SPARSE_MMA_MASK
	.align		4
.L_5213:
        /*0018*/ 	.byte	0x03, 0x50
        /*001a*/ 	.short	0x0000


	//----- nvinfo : EIATTR_MAXREG_COUNT
	.align		4
        /*001c*/ 	.byte	0x03, 0x1b
        /*001e*/ 	.short	0x0080


	//----- nvinfo : EIATTR_NUM_BARRIERS
	.align		4
        /*0020*/ 	.byte	0x02, 0x4c
        /*0022*/ 	.byte	0x01
	.zero		1


	//----- nvinfo : EIATTR_EXTERNS
	.align		4
        /*0024*/ 	.byte	0x04, 0x0f
        /*0026*/ 	.short	(.L_5215 - .L_5214)


	//   ....[0]....
	.align		4
.L_5214:
        /*0028*/ 	.word	index@(__assertfail)


	//----- nvinfo : EIATTR_MERCURY_ISA_VERSION
	.align		4
.L_5215:
        /*002c*/ 	.byte	0x03, 0x5f
        /*002e*/ 	.short	0x0101


	//----- nvinfo : EIATTR_INT_WARP_WIDE_INSTR_OFFSETS
	.align		4
        /*0030*/ 	.byte	0x04, 0x31
        /*0032*/ 	.short	(.L_5217 - .L_5216)


	//   ....[0]....
.L_5216:
        /*0034*/ 	.word	0x00015fd0


	//   ....[1]....
        /*0038*/ 	.word	0x000160c0


	//----- nvinfo : EIATTR_COOP_GROUP_MASK_REGIDS
	.align		4
.L_5217:
        /*003c*/ 	.byte	0x04, 0x29
        /*003e*/ 	.short	(.L_5219 - .L_5218)


	//   ....[0]....
.L_5218:
        /*0040*/ 	.word	0xffffffff


	//   ....[1]....
        /*0044*/ 	.word	0xffffffff


	//   ....[2]....
        /*0048*/ 	.word	0xffffffff


	//   ....[3]....
        /*004c*/ 	.word	0xffffffff


	//   ....[4]....
        /*0050*/ 	.word	0xffffffff


	//   ....[5]....
        /*0054*/ 	.word	0xffffffff


	//   ....[6]....
        /*0058*/ 	.word	0xffffffff


	//   ....[7]....
        /*005c*/ 	.word	0xffffffff


	//----- nvinfo : EIATTR_COOP_GROUP_INSTR_OFFSETS
	.align		4
.L_5219:
        /*0060*/ 	.byte	0x04, 0x28
        /*0062*/ 	.short	(.L_5221 - .L_5220)


	//   ....[0]....
.L_5220:
        /*0064*/ 	.word	0x0000c740


	//   ....[1]....
        /*0068*/ 	.word	0x0000c750


	//   ....[2]....
        /*006c*/ 	.word	0x0000c760


	//   ....[3]....
        /*0070*/ 	.word	0x0000c770


	//   ....[4]....
        /*0074*/ 	.word	0x00016a00


	//   ....[5]....
        /*0078*/ 	.word	0x00016a10


	//   ....[6]....
        /*007c*/ 	.word	0x00016a20


	//   ....[7]....
        /*0080*/ 	.word	0x00016a30


	//----- nvinfo : EIATTR_SYSCALL_OFFSETS
	.align		4
.L_5221:
        /*0084*/ 	.byte	0x04, 0x46
        /*0086*/ 	.short	(.L_5223 - .L_5222)


	//   ....[0]....
.L_5222:
        /*0088*/ 	.word	0x00001420


	//   ....[1]....
        /*008c*/ 	.word	0x00016d10


	//   ....[2]....
        /*0090*/ 	.word	0x00016e80


	//   ....[3]....
        /*0094*/ 	.word	0x00016ff0


	//   ....[4]....
        /*0098*/ 	.word	0x00017160


	//   ....[5]....
        /*009c*/ 	.word	0x00017460


	//   ....[6]....
        /*00a0*/ 	.word	0x000175d0


	//   ....[7]....
        /*00a4*/ 	.word	0x00017740


	//   ....[8]....
        /*00a8*/ 	.word	0x000178b0


	//   ....[9]....
        /*00ac*/ 	.word	0x00017ca0


	//   ....[10]....
        /*00b0*/ 	.word	0x00017e10


	//   ....[11]....
        /*00b4*/ 	.word	0x00017f80


	//   ....[12]....
        /*00b8*/ 	.word	0x000180f0


	//   ....[13]....
        /*00bc*/ 	.word	0x000183f0


	//   ....[14]....
        /*00c0*/ 	.word	0x00018560


	//   ....[15]....
        /*00c4*/ 	.word	0x000186d0


	//   ....[16]....
        /*00c8*/ 	.word	0x00018840


	//----- nvinfo : EIATTR_EXIT_INSTR_OFFSETS
	.align		4
.L_5223:
        /*00cc*/ 	.byte	0x04, 0x1c
        /*00ce*/ 	.short	(.L_5225 - .L_5224)


	//   ....[0]....
.L_5224:
        /*00d0*/ 	.word	0x00016180


	//   ....[1]....
        /*00d4*/ 	.word	0x00016ab0


	//   ....[2]....
        /*00d8*/ 	.word	0x000171b0


	//   ....[3]....
        /*00dc*/ 	.word	0x00017200


	//   ....[4]....
        /*00e0*/ 	.word	0x00017900


	//   ....[5]....
        /*00e4*/ 	.word	0x00017990


	//   ....[6]....
        /*00e8*/ 	.word	0x000179c0


	//   ....[7]....
        /*00ec*/ 	.word	0x00017a00


	//   ....[8]....
        /*00f0*/ 	.word	0x00017a40


	//   ....[9]....
        /*00f4*/ 	.word	0x00018140


	//   ....[10]....
        /*00f8*/ 	.word	0x00018190


	//   ....[11]....
        /*00fc*/ 	.word	0x00018890


	//   ....[12]....
        /*0100*/ 	.word	0x00018920


	//----- nvinfo : EIATTR_MAX_THREADS
	.align		4
.L_5225:
        /*0104*/ 	.byte	0x04, 0x05
        /*0106*/ 	.short	(.L_5227 - .L_5226)
.L_5226:
        /*0108*/ 	.word	0x00000080
        /*010c*/ 	.word	0x00000001
        /*0110*/ 	.word	0x00000001


	//----- nvinfo : EIATTR_CRS_STACK_SIZE
	.align		4
.L_5227:
        /*0114*/ 	.byte	0x04, 0x1e
        /*0116*/ 	.short	(.L_5229 - .L_5228)
.L_5228:
        /*0118*/ 	.word	0x00000000


	//----- nvinfo : EIATTR_CBANK_PARAM_SIZE
	.align		4
.L_5229:
        /*011c*/ 	.byte	0x03, 0x19
        /*011e*/ 	.short	0x0418


	//----- nvinfo : EIATTR_PARAM_CBANK
	.align		4
        /*0120*/ 	.byte	0x04, 0x0a
        /*0122*/ 	.short	(.L_5231 - .L_5230)
	.align		4
.L_5230:
        /*0124*/ 	.word	index@(.nv.constant0._ZN2at6native13reduce_kernelILi128ELi4ENS0_8ReduceOpIN3c104HalfENS0_14func_wrapper_tIS4_NS0_55_GLOBAL__N__0955718d_22_SparseCsrTensorMath_cu_868dd54514ReductionAddOpIfEEEEjS4_Li4ELi4EEEEEvT1_)
        /*0128*/ 	.short	0x0210
        /*012a*/ 	.short	0x0418


	//----- nvinfo : EIATTR_SW_WAR
	.align		4
.L_5231:
        /*012c*/ 	.byte	0x04, 0x36
        /*012e*/ 	.short	(.L_5233 - .L_5232)
.L_5232:
        /*0130*/ 	.word	0x00000008
.L_5233:


//--------------------- .nv.info._ZN2at6native13reduce_kernelILi512ELi1ENS0_8ReduceOpIN3c107complexIfEENS0_14func_wrapper_tIS5_NS0_55_GLOBAL__N__0955718d_22_SparseCsrTensorMath_cu_868dd54514ReductionAddOpIS5_EEEEjS5_Li4ELi4EEEEEvT1_ --------------------------
	.section	.nv.info._ZN2at6native13reduce_kernelILi512ELi1ENS0_8ReduceOpIN3c107complexIfEENS0_14func_wrapper_tIS5_NS0_55_GLOBAL__N__0955718d_22_SparseCsrTensorMath_cu_868dd54514ReductionAddOpIS5_EEEEjS5_Li4ELi4EEEEEvT1_,"",@"SHT_CUDA_INFO"
	.sectionflags	@""
	.align	4


	//----- nvinfo : EIATTR_CUDA_API_VERSION
	.align		4
        /*0000*/ 	.byte	0x04, 0x37
        /*0002*/ 	.short	(.L_5235 - .L_5234)
.L_5234:
        /*0004*/ 	.word	0x00000082


	//----- nvinfo : EIATTR_KPARAM_INFO
	.align		4
.L_5235:
        /*0008*/ 	.byte	0x04, 0x17
        /*000a*/ 	.short	(.L_5237 - .L_5236)
.L_5236:
        /*000c*/ 	.word	0x00000000
        /*0010*/ 	.short	0x0000
        /*0012*/ 	.short	0x0000
        /*0014*/ 	.byte	0x00, 0xf0, 0x81, 0x10


	//----- nvinfo : EIATTR_SPARSE_MMA_MASK
	.align		4
.L_5237:
        /*0018*/ 	.byte	0x03, 0x50
        /*001a*/ 	.short	0x0000


	//----- nvinfo : EIATTR_MAXREG_COUNT
	.align		4
        /*001c*/ 	.byte	0x03, 0x1b
        /*001e*/ 	.short	0x0020


	//----- nvinfo : EIATTR_NUM_BARRIERS
	.align		4
        /*0020*/ 	.byte	0x02, 0x4c
        /*0022*/ 	.byte	0x01
	.zero		1


	//----- nvinfo : EIATTR_EXTERNS
	.align		4
        /*0024*/ 	.byte	0x04, 0x0f
        /*0026*/ 	.short	(.L_5239 - .L_5238)


	//   ....[0]....
	.align		4
.L_5238:
        /*0028*/ 	.word	index@(__assertfail)


	//----- nvinfo : EIATTR_MERCURY_ISA_VERSION
	.align		4
.L_5239:
        /*002c*/ 	.byte	0x03, 0x5f
        /*002e*/ 	.short	0x0101


	//----- nvinfo : EIATTR_INT_WARP_WIDE_INSTR_OFFSETS
	.align		4
        /*0030*/ 	.byte	0x04, 0x31
        /*0032*/ 	.short	(.L_5241 - .L_5240)


	//   ....[0]....
.L_5240:
        /*0034*/ 	.word	0x0000ddb0


	//   ....[1]....
        /*0038*/ 	.word	0x0000dea0


	//----- nvinfo : EIATTR_COOP_GROUP_MASK_REGIDS
	.align		4
.L_5241:
        /*003c*/ 	.byte	0x04, 0x29
        /*003e*/ 	.short	(.L_5243 - .L_5242)


	//   ....[0]....
.L_5242:
        /*0040*/ 	.word	0xffffffff


	//   ....[1]....
        /*0044*/ 	.word	0xffffffff


	//   ....[2]....
        /*0048*/ 	.word	0xffffffff


	//   ....[3]....
        /*004c*/ 	.word	0xffffffff


	//----- nvinfo : EIATTR_COOP_GROUP_INSTR_OFFSETS
	.align		4
.L_5243:
        /*0050*/ 	.byte	0x04, 0x28
        /*0052*/ 	.short	(.L_5245 - .L_5244)


	//   ....[0]....
.L_5244:
        /*0054*/ 	.word	0x0000b650


	//   ....[1]....
        /*0058*/ 	.word	0x0000b660


	//   ....[2]....
        /*005c*/ 	.word	0x0000e690


	//   ....[3]....
        /*0060*/ 	.word	0x0000e6a0


	//----- nvinfo : EIATTR_SYSCALL_OFFSETS
	.align		4
.L_5245:
        /*0064*/ 	.byte	0x04, 0x46
        /*0066*/ 	.short	(.L_5247 - .L_5246)


	//   ....[0]....
.L_5246:
        /*0068*/ 	.word	0x0000e8f0


	//   ....[1]....
        /*006c*/ 	.word	0x0000eb10


	//   ....[2]....
        /*0070*/ 	.word	0x0000ee40


	//   ....[3]....
        /*0074*/ 	.word	0x0000f060


	//----- nvinfo : EIATTR_EXIT_INSTR_OFFSETS
	.align		4
.L_5247:
        /*0078*/ 	.byte	0x04, 0x1c
        /*007a*/ 	.short	(.L_5249 - .L_5248)


	//   ....[0]....
.L_5248:
        /*007c*/ 	.word	0x0000df40


	//   ....[1]....
        /*0080*/ 	.word	0x0000e700


	//   ....[2]....
        /*0084*/ 	.word	0x0000e940


	//   ....[3]....
        /*0088*/ 	.word	0x0000e960


	//   ....[4]....
        /*008c*/ 	.word	0x0000eb60


	//   ....[5]....
        /*0090*/ 	.word	0x0000eb80


	//   ....[6]....
        /*0094*/ 	.word	0x0000ebb0


	//   ....[7]....
        /*0098*/ 	.word	0x0000ec00


	//   ....[8]....
        /*009c*/ 	.word	0x0000ec50


	//   ....[9]....
        /*00a0*/ 	.word	0x0000ee90


	//   ....[10]....
        /*00a4*/ 	.word	0x0000eeb0


	//   ....[11]....
        /*00a8*/ 	.word	0x0000f0b0


	//   ....[12]....
        /*00ac*/ 	.word	0x0000f0d0


	//----- nvinfo : EIATTR_MAX_THREADS
	.align		4
.L_5249:
        /*00b0*/ 	.byte	0x04, 0x05
        /*00b2*/ 	.short	(.L_5251 - .L_5250)
.L_5250:
        /*00b4*/ 	.word	0x00000200
        /*00b8*/ 	.word	0x00000001
        /*00bc*/ 	.word	0x00000001


	//----- nvinfo : EIATTR_CRS_STACK_SIZE
	.align		4
.L_5251:
        /*00c0*/ 	.byte	0x04, 0x1e
        /*00c2*/ 	.short	(.L_5253 - .L_5252)
.L_5252:
        /*00c4*/ 	.word	0x00000000


	//----- nvinfo : EIATTR_CBANK_PARAM_SIZE
	.align		4
.L_5253:
        /*00c8*/ 	.byte	0x03, 0x19
        /*00ca*/ 	.short	0x0420


	//----- nvinfo : EIATTR_PARAM_CBANK
	.align		4
        /*00cc*/ 	.byte	0x04, 0x0a
        /*00ce*/ 	.short	(.L_5255 - .L_5254)
	.align		4
.L_5254:
        /*00d0*/ 	.word	index@(.nv.constant0._ZN2at6native13reduce_kernelILi512ELi1ENS0_8ReduceOpIN3c107complexIfEENS0_14func_wrapper_tIS5_NS0_55_GLOBAL__N__0955718d_22_SparseCsrTensorMath_cu_868dd54514ReductionAddOpIS5_EEEEjS5_Li4ELi4EEEEEvT1_)
        /*00d4*/ 	.short	0x0210
        /*00d6*/ 	.short	0x0420


	//----- nvinfo : EIATTR_SW_WAR
	.align		4
.L_5255:
        /*00d8*/ 	.byte	0x04, 0x36
        /*00da*/ 	.short	(.L_5257 - .L_5256)
.L_5256:
        /*00dc*/ 	.word	0x00000008
.L_5257:


//--------------------- .nv.info._ZN2at6native13reduce_kernelILi256ELi2ENS0_8ReduceOpIN3c107complexIfEENS0_14func_wrapper_tIS5_NS0_55_GLOBAL__N__0955718d_22_SparseCsrTensorMath_cu_868dd54514ReductionAddOpIS5_EEEEjS5_Li4ELi4EEEEEvT1_ --------------------------
	.section	.nv.info._ZN2at6native13reduce_kernelILi256ELi2ENS0_8ReduceOpIN3c107complexIfEENS0_14func_wrapper_tIS5_NS0_55_GLOBAL__N__0955718d_22_SparseCsrTensorMath_cu_868dd54514ReductionAddOpIS5_EEEEjS5_Li4ELi4EEEEEvT1_,"",@"SHT_CUDA_INFO"
	.sectionflags	@""
	.align	4


	//----- nvinfo : EIATTR_CUDA_API_VERSION
	.align		4
        /*0000*/ 	.byte	0x04, 0x37
        /*0002*/ 	.short	(.L_5259 - .L_5258)
.L_5258:
        /*0004*/ 	.word	0x00000082


	//----- nvinfo : EIATTR_KPARAM_INFO
	.align		4
.L_5259:
        /*0008*/ 	.byte	0x04, 0x17
        /*000a*/ 	.short	(.L_5261 - .L_5260)
.L_5260:
        /*000c*/ 	.word	0x00000000
        /*0010*/ 	.short	0x0000
        /*0012*/ 	.short	0x0000
        /*0014*/ 	.byte	0x00, 0xf0, 0x81, 0x10


	//----- nvinfo : EIATTR_SPARSE_MMA_MASK
	.align		4
.L_5261:
        /*0018*/ 	.byte	0x03, 0x50
        /*001a*/ 	.short	0x0000


	//----- nvinfo : EIATTR_MAXREG_COUNT
	.align		4
        /*001c*/ 	.byte	0x03, 0x1b
        /*001e*/ 	.short	0x0040


	//----- nvinfo : EIATTR_NUM_BARRIERS
	.align		4
        /*0020*/ 	.byte	0x02, 0x4c
        /*0022*/ 	.byte	0x01
	.zero		1


	//----- nvinfo : EIATTR_EXTERNS
	.align		4
        /*0024*/ 	.byte	0x04, 0x0f
        /*0026*/ 	.short	(.L_5263 - .L_5262)


	//   ....[0]....
	.align		4
.L_5262:
        /*0028*/ 	.word	index@(__assertfail)


	//----- nvinfo : EIATTR_MERCURY_ISA_VERSION
	.align		4
.L_5263:
        /*002c*/ 	.byte	0x03, 0x5f
        /*002e*/ 	.short	0x0101


	//----- nvinfo : EIATTR_INT_WARP_WIDE_INSTR_OFFSETS
	.align		4
        /*0030*/ 	.byte	0x04, 0x31
        /*0032*/ 	.short	(.L_5265 - .L_5264)


	//   ....[0]....
.L_5264:
        /*0034*/ 	.word	0x00010c90


	//   ....[1]....
        /*0038*/ 	.word	0x00010d80


	//----- nvinfo : EIATTR_COOP_GROUP_MASK_REGIDS
	.align		4
.L_5265:
        /*003c*/ 	.byte	0x04, 0x29
        /*003e*/ 	.short	(.L_5267 - .L_5266)


	//   ....[0]....
.L_5266:
        /*0040*/ 	.word	0xffffffff


	//   ....[1]....
        /*0044*/ 	.word	0xffffffff


	//   ....[2]....
        /*0048*/ 	.word	0xffffffff


	//   ....[3]....
        /*004c*/ 	.word	0xffffffff


	//   ....[4]....
        /*0050*/ 	.word	0xffffffff


	//   ....[5]....
        /*0054*/ 	.word	0xffffffff


	//   ....[6]....
        /*0058*/ 	.word	0xffffffff


	//   ....[7]....
        /*005c*/ 	.word	0xffffffff


	//----- nvinfo : EIATTR_COOP_GROUP_INSTR_OFFSETS
	.align		4
.L_5267:
        /*0060*/ 	.byte	0x04, 0x28
        /*0062*/ 	.short	(.L_5269 - .L_5268)


	//   ....[0]....
.L_5268:
        /*0064*/ 	.word	0x0000c240


	//   ....[1]....
        /*0068*/ 	.word	0x0000c250


	//   ....[2]....
        /*006c*/ 	.word	0x0000c260


	//   ....[3]....
        /*0070*/ 	.word	0x0000c270


	//   ....[4]....
        /*0074*/ 	.word	0x00011640


	//   ....[5]....
        /*0078*/ 	.word	0x00011650


	//   ....[6]....
        /*007c*/ 	.word	0x00011660


	//   ....[7]....
        /*0080*/ 	.word	0x00011670


	//----- nvinfo : EIATTR_SYSCALL_OFFSETS
	.align		4
.L_5269:
        /*0084*/ 	.byte	0x04, 0x46
        /*0086*/ 	.short	(.L_5271 - .L_5270)


	//   ....[0]....
.L_5270:
        /*0088*/ 	.word	0x000014d0


	//   ....[1]....
        /*008c*/ 	.word	0x00011920


	//   ....[2]....
        /*0090*/ 	.word	0x00011a80


	//   ....[3]....
        /*0094*/ 	.word	0x00011cf0


	//   ....[4]....
        /*0098*/ 	.word	0x00011e50


	//   ....[5]....
        /*009c*/ 	.word	0x000121b0


	//   ....[6]....
        /*00a0*/ 	.word	0x00012310


	//   ....[7]....
        /*00a4*/ 	.word	0x00012580


	//   ....[8]....
        /*00a8*/ 	.word	0x000126e0


	//----- nvinfo : EIATTR_EXIT_INSTR_OFFSETS
	.align		4
.L_5271:
        /*00ac*/ 	.byte	0x04, 0x1c
        /*00ae*/ 	.short	(.L_5273 - .L_5272)


	//   ....[0]....
.L_5272:
        /*00b0*/ 	.word	0x00010e40


	//   ....[1]....
        /*00b4*/ 	.word	0x000116f0


	//   ....[2]....
        /*00b8*/ 	.word	0x00011ad0


	//   ....[3]....
        /*00bc*/ 	.word	0x00011b00


	//   ....[4]....
        /*00c0*/ 	.word	0x00011ea0


	//   ....[5]....
        /*00c4*/ 	.word	0x00011ed0


	//   ....[6]....
        /*00c8*/ 	.word	0x00011f00


	//   ....[7]....
        /*00cc*/ 	.word	0x00011f40


	//   ....[8]....
        /*00d0*/ 	.word	0x00011f80


	//   ....[9]....
        /*00d4*/ 	.word	0x00012360


	//   ....[10]....
        /*00d8*/ 	.word	0x00012390


	//   ....[11]....
        /*00dc*/ 	.word	0x00012730


	//   ....[12]....
        /*00e0*/ 	.word	0x00012760


	//----- nvinfo : EIATTR_MAX_THREADS
	.align		4
.L_5273:
        /*00e4*/ 	.byte	0x04, 0x05
        /*00e6*/ 	.short	(.L_5275 - .L_5274)
.L_5274:
        /*00e8*/ 	.word	0x00000100
        /*00ec*/ 	.word	0x00000001
        /*00f0*/ 	.word	0x00000001


	//----- nvinfo : EIATTR_CRS_STACK_SIZE
	.align		4
.L_5275:
        /*00f4*/ 	.byte	0x04, 0x1e
        /*00f6*/ 	.short	(.L_5277 - .L_5276)
.L_5276:
        /*00f8*/ 	.word	0x00000000


	//----- nvinfo : EIATTR_CBANK_PARAM_SIZE
	.align		4
.L_5277:
        /*00fc*/ 	.byte	0x03, 0x19
        /*00fe*/ 	.short	0x0420


	//----- nvinfo : EIATTR_PARAM_CBANK
	.align		4
        /*0100*/ 	.byte	0x04, 0x0a
        /*0102*/ 	.short	(.L_5279 - .L_5278)
	.align		4
.L_5278:
        /*0104*/ 	.word	index@(.nv.constant0._ZN2at6native13reduce_kernelILi256ELi2ENS0_8ReduceOpIN3c107complexIfEENS0_14func_wrapper_tIS5_NS0_55_GLOBAL__N__0955718d_22_SparseCsrTensorMath_cu_868dd54514ReductionAddOpIS5_EEEEjS5_Li4ELi4EEEEEvT1_)
        /*0108*/ 	.short	0x0210
        /*010a*/ 	.short	0x0420


	//----- nvinfo : EIATTR_SW_WAR
	.align		4
.L_5279:
        /*010c*/ 	.byte	0x04, 0x36
        /*010e*/ 	.short	(.L_5281 - .L_5280)
.L_5280:
        /*0110*/ 	.word	0x00000008
.L_5281:


//--------------------- .nv.info._ZN2at6native13reduce_kernelILi128ELi4ENS0_8ReduceOpIN3c107complexIfEENS0_14func_wrapper_tIS5_NS0_55_GLOBAL__N__0955718d_22_SparseCsrTensorMath_cu_868dd54514ReductionAddOpIS5_EEEEjS5_Li4ELi4EEEEEvT1_ --------------------------
	.section	.nv.info._ZN2at6native13reduce_kernelILi128ELi4ENS0_8ReduceOpIN3c107complexIfEENS0_14func_wrapper_tIS5_NS0_55_GLOBAL__N__0955718d_22_SparseCsrTensorMath_cu_868dd54514ReductionAddOpIS5_EEEEjS5_Li4ELi4EEEEEvT1_,"",@"SHT_CUDA_INFO"
	.sectionflags	@""
	.align	4


	//----- nvinfo : EIATTR_CUDA_API_VERSION
	.align		4
        /*0000*/ 	.byte	0x04, 0x37
        /*0002*/ 	.short	(.L_5283 - .L_5282)
.L_5282:
        /*0004*/ 	.word	0x00000082


	//----- nvinfo : EIATTR_KPARAM_INFO
	.align		4
.L_5283:
        /*0008*/ 	.byte	0x04, 0x17
        /*000a*/ 	.short	(.L_5285 - .L_5284)
.L_5284:
        /*000c*/ 	.word	0x00000000
        /*0010*/ 	.short	0x0000
        /*0012*/ 	.short	0x0000
        /*0014*/ 	.byte	0x00, 0xf0, 0x81, 0x10


	//----- nvinfo : EIATTR_SPARSE_MMA_MASK
	.align		4
.L_5285:
        /*0018*/ 	.byte	0x03, 0x50
        /*001a*/ 	.short	0x0000


	//----- nvinfo : EIATTR_MAXREG_COUNT
	.align		4
        /*001c*/ 	.byte	0x03, 0x1b
        /*001e*/ 	.short	0x0080


	//----- nvinfo : EIATTR_NUM_BARRIERS
	.align		4
        /*0020*/ 	.byte	0x02, 0x4c
        /*0022*/ 	.byte	0x01
	.zero		1


	//----- nvinfo : EIATTR_EXTERNS
	.align		4
        /*0024*/ 	.byte	0x04, 0x0f
        /*0026*/ 	.short	(.L_5287 - .L_5286)


	//   ....[0]....
	.align		4
.L_5286:
        /*0028*/ 	.word	index@(__assertfail)


	//----- nvinfo : EIATTR_MERCURY_ISA_VERSION
	.align		4
.L_5287:
        /*002c*/ 	.byte	0x03, 0x5f
        /*002e*/ 	.short	0x0101


	//----- nvinfo : EIATTR_INT_WARP_WIDE_INSTR_OFFSETS
	.align		4
        /*0030*/ 	.byte	0x04, 0x31
        /*0032*/ 	.short	(.L_5289 - .L_5288)


	//   ....[0]....
.L_5288:
        /*0034*/ 	.word	0x00016420


	//   ....[1]....
        /*0038*/ 	.word	0x00016510


	//----- nvinfo : EIATTR_COOP_GROUP_MASK_REGIDS
	.align		4
.L_5289:
        /*003c*/ 	.byte	0x04, 0x29
        /*003e*/ 	.short	(.L_5291 - .L_5290)


	//   ....[0]....
.L_5290:
        /*0040*/ 	.word	0xffffffff


	//   ....[1]....
        /*0044*/ 	.word	0xffffffff


	//   ....[2]....
        /*0048*/ 	.word	0xffffffff


	//   ....[3]....
        /*004c*/ 	.word	0xffffffff


	//   ....[4]....
        /*0050*/ 	.word	0xffffffff


	//   ....[5]....
        /*0054*/ 	.word	0xffffffff


	//   ....[6]....
        /*0058*/ 	.word	0xffffffff


	//   ....[7]....
        /*005c*/ 	.word	0xffffffff


	//   ....[8]....
        /*0060*/ 	.word	0xffffffff


	//   ....[9]....
        /*0064*/ 	.word	0xffffffff


	//   ....[10]....
        /*0068*/ 	.word	0xffffffff


	//   ....[11]....
        /*006c*/ 	.word	0xffffffff


	//   ....[12]....
        /*0070*/ 	.word	0xffffffff


	//   ....[13]....
        /*0074*/ 	.word	0xffffffff


	//   ....[14]....
        /*0078*/ 	.word	0xffffffff


	//   ....[15]....
        /*007c*/ 	.word	0xffffffff


	//----- nvinfo : EIATTR_COOP_GROUP_INSTR_OFFSETS
	.align		4
.L_5291:
        /*0080*/ 	.byte	0x04, 0x28
        /*0082*/ 	.short	(.L_5293 - .L_5292)


	//   ....[0]....
.L_5292:
        /*0084*/ 	.word	0x0000d3c0


	//   ....[1]....
        /*0088*/ 	.word	0x0000d3d0


	//   ....[2]....
        /*008c*/ 	.word	0x0000d3e0


	//   ....[3]....
        /*0090*/ 	.word	0x0000d3f0


	//   ....[4]....
        /*0094*/ 	.word	0x0000d400


	//   ....[5]....
        /*0098*/ 	.word	0x0000d410


	//   ....[6]....
        /*009c*/ 	.word	0x0000d420


	//   ....[7]....
        /*00a0*/ 	.word	0x0000d440


	//   ....[8]....
        /*00a4*/ 	.word	0x000170d0


	//   ....[9]....
        /*00a8*/ 	.word	0x000170e0


	//   ....[10]....
        /*00ac*/ 	.word	0x000170f0


	//   ....[11]....
        /*00b0*/ 	.word	0x00017100


	//   ....[12]....
        /*00b4*/ 	.word	0x00017110


	//   ....[13]....
        /*00b8*/ 	.word	0x00017120


	//   ....[14]....
        /*00bc*/ 	.word	0x00017130


	//   ....[15]....
        /*00c0*/ 	.word	0x00017150


	//----- nvinfo : EIATTR_SYSCALL_OFFSETS
	.align		4
.L_5293:
        /*00c4*/ 	.byte	0x04, 0x46
        /*00c6*/ 	.short	(.L_5295 - .L_5294)


	//   ....[0]....
.L_5294:
        /*00c8*/ 	.word	0x000014f0


	//   ....[1]....
        /*00cc*/ 	.word	0x00017490


	//   ....[2]....
        /*00d0*/ 	.word	0x000175f0


	//   ....[3]....
        /*00d4*/ 	.word	0x00017750


	//   ....[4]....
        /*00d8*/ 	.word	0x000178b0


	//   ....[5]....
        /*00dc*/ 	.word	0x00017ba0


	//   ....[6]....
        /*00e0*/ 	.word	0x00017d00


	//   ....[7]....
        /*00e4*/ 	.word	0x00017e60


	//   ....[8]....
        /*00e8*/ 	.word	0x00017fc0


	//   ....[9]....
        /*00ec*/ 	.word	0x000183a0


	//   ....[10]....
        /*00f0*/ 	.word	0x00018500


	//   ....[11]....
        /*00f4*/ 	.word	0x00018660


	//   ....[12]....
        /*00f8*/ 	.word	0x000187c0


	//   ....[13]....
        /*00fc*/ 	.word	0x00018ab0


	//   ....[14]....
        /*0100*/ 	.word	0x00018c10


	//   ....[15]....
        /*0104*/ 	.word	0x00018d70


	//   ....[16]....
        /*0108*/ 	.word	0x00018ed0


	//----- nvinfo : EIATTR_EXIT_INSTR_OFFSETS
	.align		4
.L_5295:
        /*010c*/ 	.byte	0x04, 0x1c
        /*010e*/ 	.short	(.L_5297 - .L_5296)


	//   ....[0]....
.L_5296:
        /*0110*/ 	.word	0x000165d0


	//   ....[1]....
        /*0114*/ 	.word	0x00017200


	//   ....[2]....
        /*0118*/ 	.word	0x00017900


	//   ....[3]....
        /*011c*/ 	.word	0x00017950


	//   ....[4]....
        /*0120*/ 	.word	0x00018010


	//   ....[5]....
        /*0124*/ 	.word	0x00018060


	//   ....[6]....
        /*0128*/ 	.word	0x00018090


	//   ....[7]....
        /*012c*/ 	.word	0x000180d0


	//   ....[8]....
        /*0130*/ 	.word	0x00018110


	//   ....[9]....
        /*0134*/ 	.word	0x00018810


	//   ....[10]....
        /*0138*/ 	.word	0x00018860


	//   ....[11]....
        /*013c*/ 	.word	0x00018f20


	//   ....[12]....
        /*0140*/ 	.word	0x00018f70


	//----- nvinfo : EIATTR_MAX_THREADS
	.align		4
.L_5297:
        /*0144*/ 	.byte	0x04, 0x05
        /*0146*/ 	.short	(.L_5299 - .L_5298)
.L_5298:
        /*0148*/ 	.word	0x00000080
        /*014c*/ 	.word	0x00000001
        /*0150*/ 	.word	0x00000001


	//----- nvinfo : EIATTR_CRS_STACK_SIZE
	.align		4
.L_5299:
        /*0154*/ 	.byte	0x04, 0x1e
        /*0156*/ 	.short	(.L_5301 - .L_5300)
.L_5300:
        /*0158*/ 	.word	0x00000000


	//----- nvinfo : EIATTR_CBANK_PARAM_SIZE
	.align		4
.L_5301:
        /*015c*/ 	.byte	0x03, 0x19
        /*015e*/ 	.short	0x0420


	//----- nvinfo : EIATTR_PARAM_CBANK
	.align		4
        /*0160*/ 	.byte	0x04, 0x0a
        /*0162*/ 	.short	(.L_5303 - .L_5302)
	.align		4
.L_5302:
        /*0164*/ 	.word	index@(.nv.constant0._ZN2at6native13reduce_kernelILi128ELi4ENS0_8ReduceOpIN3c107complexIfEENS0_14func_wrapper_tIS5_NS0_55_GLOBAL__N__0955718d_22_SparseCsrTensorMath_cu_868dd54514ReductionAddOpIS5_EEEEjS5_Li4ELi4EEEEEvT1_)
        /*0168*/ 	.short	0x0210
        /*016a*/ 	.short	0x0420


	//----- nvinfo : EIATTR_SW_WAR
	.align		4
.L_5303:
        /*016c*/ 	.byte	0x04, 0x36
        /*016e*/ 	.short	(.L_5305 - .L_5304)
.L_5304:
        /*0170*/ 	.word	0x00000008
.L_5305:


//--------------------- .nv.info._ZN2at6native13reduce_kernelILi256ELi1ENS0_8ReduceOpIN3c107complexIdEENS0_14func_wrapper_tIS5_NS0_55_GLOBAL__N__0955718d_22_SparseCsrTensorMath_cu_868dd54514ReductionAddOpIS5_EEEEjS5_Li4ELi4EEEEEvT1_ --------------------------
	.section	.nv.info._ZN2at6native13reduce_kernelILi256ELi1ENS0_8ReduceOpIN3c107complexIdEENS0_14func_wrapper_tIS5_NS0_55_GLOBAL__N__0955718d_22_SparseCsrTensorMath_cu_868dd54514ReductionAddOpIS5_EEEEjS5_Li4ELi4EEEEEvT1_,"",@"SHT_CUDA_INFO"
	.sectionflags	@""
	.align	4


	//----- nvinfo : EIATTR_CUDA_API_VERSION
	.align		4
        /*0000*/ 	.byte	0x04, 0x37
        /*0002*/ 	.short	(.L_5307 - .L_5306)
.L_5306:
        /*0004*/ 	.word	0x00000082


	//----- nvinfo : EIATTR_KPARAM_INFO
	.align		4
.L_5307:
        /*0008*/ 	.byte	0x04, 0x17
        /*000a*/ 	.short	(.L_5309 - .L_5308)
.L_5308:
        /*000c*/ 	.word	0x00000000
        /*0010*/ 	.short	0x0000
        /*0012*/ 	.short	0x0000
        /*0014*/ 	.byte	0x00, 0xf0, 0xc1, 0x10


	//----- nvinfo : EIATTR_SPARSE_MMA_MASK
	.align		4
.L_5309:
        /*0018*/ 	.byte	0x03, 0x50
        /*001a*/ 	.short	0x0000


	//----- nvinfo : EIATTR_MAXREG_COUNT
	.align		4
        /*001c*/ 	.byte	0x03, 0x1b
        /*001e*/ 	.short	0x0040


	//----- nvinfo : EIATTR_NUM_BARRIERS
	.align		4
        /*0020*/ 	.byte	0x02, 0x4c
        /*0022*/ 	.byte	0x01
	.zero		1


	//----- nvinfo : EIATTR_EXTERNS
	.align		4
        /*0024*/ 	.byte	0x04, 0x0f
        /*0026*/ 	.short	(.L_5311 - .L_5310)


	//   ....[0]....
	.align		4
.L_5310:
        /*0028*/ 	.word	index@(__assertfail)


	//----- nvinfo : EIATTR_MERCURY_ISA_VERSION
	.align		4
.L_5311:
        /*002c*/ 	.byte	0x03, 0x5f
        /*002e*/ 	.short	0x0101


	//----- nvinfo : EIATTR_INT_WARP_WIDE_INSTR_OFFSETS
	.align		4
        /*0030*/ 	.byte	0x04, 0x31
        /*0032*/ 	.short	(.L_5313 - .L_5312)


	//   ....[0]....
.L_5312:
        /*0034*/ 	.word	0x0000e0c0


	//   ....[1]....
        /*0038*/ 	.word	0x0000e1b0


	//----- nvinfo : EIATTR_COOP_GROUP_MASK_REGIDS
	.align		4
.L_5313:
        /*003c*/ 	.byte	0x04, 0x29
        /*003e*/ 	.short	(.L_5315 - .L_5314)


	//   ....[0]....
.L_5314:
        /*0040*/ 	.word	0xffffffff


	//   ....[1]....
        /*0044*/ 	.word	0xffffffff


	//   ....[2]....
        /*0048*/ 	.word	0xffffffff


	//   ....[3]....
        /*004c*/ 	.word	0xffffffff


	//   ....[4]....
        /*0050*/ 	.word	0xffffffff


	//   ....[5]....
        /*0054*/ 	.word	0xffffffff


	//   ....[6]....
        /*0058*/ 	.word	0xffffffff


	//   ....[7]....
        /*005c*/ 	.word	0xffffffff


	//----- nvinfo : EIATTR_COOP_GROUP_INSTR_OFFSETS
	.align		4
.L_5315:
        /*0060*/ 	.byte	0x04, 0x28
        /*0062*/ 	.short	(.L_5317 - .L_5316)


	//   ....[0]....
.L_5316:
        /*0064*/ 	.word	0x0000b960


	//   ....[1]....
        /*0068*/ 	.word	0x0000b970


	//   ....[2]....
        /*006c*/ 	.word	0x0000b980


	//   ....[3]....
        /*0070*/ 	.word	0x0000b990


	//   ....[4]....
        /*0074*/ 	.word	0x0000e960


	//   ....[5]....
        /*0078*/ 	.word	0x0000e970


	//   ....[6]....
        /*007c*/ 	.word	0x0000e980


	//   ....[7]....
        /*0080*/ 	.word	0x0000e990


	//----- nvinfo : EIATTR_SYSCALL_OFFSETS
	.align		4
.L_5317:
        /*0084*/ 	.byte	0x04, 0x46
        /*0086*/ 	.short	(.L_5319 - .L_5318)


	//   ....[0]....
.L_5318:
        /*0088*/ 	.word	0x0000ebe0


	//   ....[1]....
        /*008c*/ 	.word	0x0000ee00


	//   ....[2]....
        /*0090*/ 	.word	0x0000f110


	//   ....[3]....
        /*0094*/ 	.word	0x0000f330


	//----- nvinfo : EIATTR_EXIT_INSTR_OFFSETS
	.align		4
.L_5319:
        /*0098*/ 	.byte	0x04, 0x1c
        /*009a*/ 	.short	(.L_5321 - .L_5320)


	//   ....[0]....
.L_5320:
        /*009c*/ 	.word	0x0000e250


	//   ....[1]....
        /*00a0*/ 	.word	0x0000e9f0


	//   ....[2]....
        /*00a4*/ 	.word	0x0000ec30


	//   ....[3]....
        /*00a8*/ 	.word	0x0000ec50


	//   ....[4]....
        /*00ac*/ 	.word	0x0000ee50


	//   ....[5]....
        /*00b0*/ 	.word	0x0000ee70


	//   ....[6]....
        /*00b4*/ 	.word	0x0000eea0


	//   ....[7]....
        /*00b8*/ 	.word	0x0000eee0


	//   ....[8]....
        /*00bc*/ 	.word	0x0000ef20


	//   ....[9]....
        /*00c0*/ 	.word	0x0000f160


	//   ....[10]....
        /*00c4*/ 	.word	0x0000f180


	//   ....[11]....
        /*00c8*/ 	.word	0x0000f380


	//   ....[12]....
        /*00cc*/ 	.word	0x0000f3a0


	//----- nvinfo : EIATTR_MAX_THREADS
	.align		4
.L_5321:
        /*00d0*/ 	.byte	0x04, 0x05
        /*00d2*/ 	.short	(.L_5323 - .L_5322)
.L_5322:
        /*00d4*/ 	.word	0x00000100
        /*00d8*/ 	.word	0x00000001
        /*00dc*/ 	.word	0x00000001


	//----- nvinfo : EIATTR_CRS_STACK_SIZE
	.align		4
.L_5323:
        /*00e0*/ 	.byte	0x04, 0x1e
        /*00e2*/ 	.short	(.L_5325 - .L_5324)
.L_5324:
        /*00e4*/ 	.word	0x00000000


	//----- nvinfo : EIATTR_CBANK_PARAM_SIZE
	.align		4
.L_5325:
        /*00e8*/ 	.byte	0x03, 0x19
        /*00ea*/ 	.short	0x0430


	//----- nvinfo : EIATTR_PARAM_CBANK
	.align		4
        /*00ec*/ 	.byte	0x04, 0x0a
        /*00ee*/ 	.short	(.L_5327 - .L_5326)
	.align		4
.L_5326:
        /*00f0*/ 	.word	index@(.nv.constant0._ZN2at6native13reduce_kernelILi256ELi1ENS0_8ReduceOpIN3c107complexIdEENS0_14func_wrapper_tIS5_NS0_55_GLOBAL__N__0955718d_22_SparseCsrTensorMath_cu_868dd54514ReductionAddOpIS5_EEEEjS5_Li4ELi4EEEEEvT1_)
        /*00f4*/ 	.short	0x0210
        /*00f6*/ 	.short	0x0430


	//----- nvinfo : EIATTR_SW_WAR
	.align		4
.L_5327:
        /*00f8*/ 	.byte	0x04, 0x36
        /*00fa*/ 	.short	(.L_5329 - .L_5328)
.L_5328:
        /*00fc*/ 	.word	0x00000008
.L_5329:


//--------------------- .nv.info._ZN2at6native13reduce_kernelILi128ELi2ENS0_8ReduceOpIN3c107complexIdEENS0_14func_wrapper_tIS5_NS0_55_GLOBAL__N__0955718d_22_SparseCsrTensorMath_cu_868dd54514ReductionAddOpIS5_EEEEjS5_Li4ELi4EEEEEvT1_ --------------------------
	.section	.nv.info._ZN2at6native13reduce_kernelILi128ELi2ENS0_8ReduceOpIN3c107complexIdEENS0_14func_wrapper_tIS5_NS0_55_GLOBAL__N__0955718d_22_SparseCsrTensorMath_cu_868dd54514ReductionAddOpIS5_EEEEjS5_Li4ELi4EEEEEvT1_,"",@"SHT_CUDA_INFO"
	.sectionflags	@""
	.align	4


	//----- nvinfo : EIATTR_CUDA_API_VERSION
	.align		4
        /*0000*/ 	.byte	0x04, 0x37
        /*0002*/ 	.short	(.L_5331 - .L_5330)
.L_5330:
        /*0004*/ 	.word	0x00000082


	//----- nvinfo : EIATTR_KPARAM_INFO
	.align		4
.L_5331:
        /*0008*/ 	.byte	0x04, 0x17
        /*000a*/ 	.short	(.L_5333 - .L_5332)
.L_5332:
        /*000c*/ 	.word	0x00000000
        /*0010*/ 	.short	0x0000
        /*0012*/ 	.short	0x0000
        /*0014*/ 	.byte	0x00, 0xf0, 0xc1, 0x10


	//----- nvinfo : EIATTR_SPARSE_MMA_MASK
	.align		4
.L_5333:
        /*0018*/ 	.byte	0x03, 0x50
        /*001a*/ 	.short	0x0000


	//----- nvinfo : EIATTR_MAXREG_COUNT
	.align		4
        /*001c*/ 	.byte	0x03, 0x1b
        /*001e*/ 	.short	0x0080


	//----- nvinfo : EIATTR_NUM_BARRIERS
	.align		4
        /*0020*/ 	.byte	0x02, 0x4c
        /*0022*/ 	.byte	0x01
	.zero		1


	//----- nvinfo : EIATTR_EXTERNS
	.align		4
        /*0024*/ 	.byte	0x04, 0x0f
        /*0026*/ 	.short	(.L_5335 - .L_5334)


	//   ....[0]....
	.align		4
.L_5334:
        /*0028*/ 	.word	index@(__assertfail)


	//----- nvinfo : EIATTR_MERCURY_ISA_VERSION
	.align		4
.L_5335:
        /*002c*/ 	.byte	0x03, 0x5f
        /*002e*/ 	.short	0x0101


	//----- nvinfo : EIATTR_INT_WARP_WIDE_INSTR_OFFSETS
	.align		4
        /*0030*/ 	.byte	0x04, 0x31
        /*0032*/ 	.short	(.L_5337 - .L_5336)


	//   ....[0]....
.L_5336:
        /*0034*/ 	.word	0x000113d0


	//   ....[1]....
        /*0038*/ 	.word	0x000114c0


	//----- nvinfo : EIATTR_COOP_GROUP_MASK_REGIDS
	.align		4
.L_5337:
        /*003c*/ 	.byte	0x04, 0x29
        /*003e*/ 	.short	(.L_5339 - .L_5338)


	//   ....[0]....
.L_5338:
        /*0040*/ 	.word	0xffffffff


	//   ....[1]....
        /*0044*/ 	.word	0xffffffff


	//   ....[2]....
        /*0048*/ 	.word	0xffffffff


	//   ....[3]....
        /*004c*/ 	.word	0xffffffff


	//   ....[4]....
        /*0050*/ 	.word	0xffffffff


	//   ....[5]....
        /*0054*/ 	.word	0xffffffff


	//   ....[6]....
        /*0058*/ 	.word	0xffffffff


	//   ....[7]....
        /*005c*/ 	.word	0xffffffff


	//   ....[8]....
        /*0060*/ 	.word	0xffffffff


	//   ....[9]....
        /*0064*/ 	.word	0xffffffff


	//   ....[10]....
        /*0068*/ 	.word	0xffffffff


	//   ....[11]....
        /*006c*/ 	.word	0xffffffff


	//   ....[12]....
        /*0070*/ 	.word	0xffffffff


	//   ....[13]....
        /*0074*/ 	.word	0xffffffff


	//   ....[14]....
        /*0078*/ 	.word	0xffffffff


	//   ....[15]....
        /*007c*/ 	.word	0xffffffff


	//----- nvinfo : EIATTR_COOP_GROUP_INSTR_OFFSETS
	.align		4
.L_5339:
        /*0080*/ 	.byte	0x04, 0x28
        /*0082*/ 	.short	(.L_5341 - .L_5340)


	//   ....[0]....
.L_5340:
        /*0084*/ 	.word	0x0000c930


	//   ....[1]....
        /*0088*/ 	.word	0x0000c940


	//   ....[2]....
        /*008c*/ 	.word	0x0000c950


	//   ....[3]....
        /*0090*/ 	.word	0x0000c960


	//   ....[4]....
        /*0094*/ 	.word	0x0000c970


	//   ....[5]....
        /*0098*/ 	.word	0x0000c980


	//   ....[6]....
        /*009c*/ 	.word	0x0000c990


	//   ....[7]....
        /*00a0*/ 	.word	0x0000c9a0


	//   ....[8]....
        /*00a4*/ 	.word	0x00011ee0


	//   ....[9]....
        /*00a8*/ 	.word	0x00011ef0


	//   ....[10]....
        /*00ac*/ 	.word	0x00011f00


	//   ....[11]....
        /*00b0*/ 	.word	0x00011f10


	//   ....[12]....
        /*00b4*/ 	.word	0x00011f20


	//   ....[13]....
        /*00b8*/ 	.word	0x00011f30


	//   ....[14]....
        /*00bc*/ 	.word	0x00011f40


	//   ....[15]....
        /*00c0*/ 	.word	0x00011f50


	//----- nvinfo : EIATTR_SYSCALL_OFFSETS
	.align		4
.L_5341:
        /*00c4*/ 	.byte	0x04, 0x46
        /*00c6*/ 	.short	(.L_5343 - .L_5342)


	//   ....[0]....
.L_5342:
        /*00c8*/ 	.word	0x00001460


	//   ....[1]....
        /*00cc*/ 	.word	0x00012200


	//   ....[2]....
        /*00d0*/ 	.word	0x00012360


	//   ....[3]....
        /*00d4*/ 	.word	0x000125d0


	//   ....[4]....
        /*00d8*/ 	.word	0x00012730


	//   ....[5]....
        /*00dc*/ 	.word	0x00012a90


	//   ....[6]....
        /*00e0*/ 	.word	0x00012bf0


	//   ....[7]....
        /*00e4*/ 	.word	0x00012e60


	//   ....[8]....
        /*00e8*/ 	.word	0x00012fc0


	//----- nvinfo : EIATTR_EXIT_INSTR_OFFSETS
	.align		4
.L_5343:
        /*00ec*/ 	.byte	0x04, 0x1c
        /*00ee*/ 	.short	(.L_5345 - .L_5344)


	//   ....[0]....
.L_5344:
        /*00f0*/ 	.word	0x00011580


	//   ....[1]....
        /*00f4*/ 	.word	0x00011fd0


	//   ....[2]....
        /*00f8*/ 	.word	0x000123b0


	//   ....[3]....
        /*00fc*/ 	.word	0x000123e0


	//   ....[4]....
        /*0100*/ 	.word	0x00012780


	//   ....[5]....
        /*0104*/ 	.word	0x000127b0


	//   ....[6]....
        /*0108*/ 	.word	0x000127e0


	//   ....[7]....
        /*010c*/ 	.word	0x00012820


	//   ....[8]....
        /*0110*/ 	.word	0x00012860


	//   ....[9]....
        /*0114*/ 	.word	0x00012c40


	//   ....[10]....
        /*0118*/ 	.word	0x00012c70


	//   ....[11]....
        /*011c*/ 	.word	0x00013010


	//   ....[12]....
        /*0120*/ 	.word	0x00013040


	//----- nvinfo : EIATTR_MAX_THREADS
	.align		4
.L_5345:
        /*0124*/ 	.byte	0x04, 0x05
        /*0126*/ 	.short	(.L_5347 - .L_5346)
.L_5346:
        /*0128*/ 	.word	0x00000080
        /*012c*/ 	.word	0x00000001
        /*0130*/ 	.word	0x00000001


	//----- nvinfo : EIATTR_CRS_STACK_SIZE
	.align		4
.L_5347:
        /*0134*/ 	.byte	0x04, 0x1e
        /*0136*/ 	.short	(.L_5349 - .L_5348)
.L_5348:
        /*0138*/ 	.word	0x00000000


	//----- nvinfo : EIATTR_CBANK_PARAM_SIZE
	.align		4
.L_5349:
        /*013c*/ 	.byte	0x03, 0x19
        /*013e*/ 	.short	0x0430


	//----- nvinfo : EIATTR_PARAM_CBANK
	.align		4
        /*0140*/ 	.byte	0x04, 0x0a
        /*0142*/ 	.short	(.L_5351 - .L_5350)
	.align		4
.L_5350:
        /*0144*/ 	.word	index@(.nv.constant0._ZN2at6native13reduce_kernelILi128ELi2ENS0_8ReduceOpIN3c107complexIdEENS0_14func_wrapper_tIS5_NS0_55_GLOBAL__N__0955718d_22_SparseCsrTensorMath_cu_868dd54514ReductionAddOpIS5_EEEEjS5_Li4ELi4EEEEEvT1_)
        /*0148*/ 	.short	0x0210
        /*014a*/ 	.short	0x0430


	//----- nvinfo : EIATTR_SW_WAR
	.align		4
.L_5351:
        /*014c*/ 	.byte	0x04, 0x36
        /*014e*/ 	.short	(.L_5353 - .L_5352)
.L_5352:
        /*0150*/ 	.word	0x00000008
.L_5353:


//--------------------- .nv.info._ZN2at6native13reduce_kernelILi64ELi4ENS0_8ReduceOpIN3c107complexIdEENS0_14func_wrapper_tIS5_NS0_55_GLOBAL__N__0955718d_22_SparseCsrTensorMath_cu_868dd54514ReductionAddOpIS5_EEEEjS5_Li4ELi4EEEEEvT1_ --------------------------
	.section	.nv.info._ZN2at6native13reduce_kernelILi64ELi4ENS0_8ReduceOpIN3c107complexIdEENS0_14func_wrapper_tIS5_NS0_55_GLOBAL__N__0955718d_22_SparseCsrTensorMath_cu_868dd54514ReductionAddOpIS5_EEEEjS5_Li4ELi4EEEEEvT1_,"",@"SHT_CUDA_INFO"
	.sectionflags	@""
	.align	4


	//----- nvinfo : EIATTR_CUDA_API_VERSION
	.align		4
        /*0000*/ 	.byte	0x04, 0x37
        /*0002*/ 	.short	(.L_5355 - .L_5354)
.L_5354:
        /*0004*/ 	.word	0x00000082


	//----- nvinfo : EIATTR_KPARAM_INFO
	.align		4
.L_5355:
        /*0008*/ 	.byte	0x04, 0x17
        /*000a*/ 	.short	(.L_5357 - .L_5356)
.L_5356:
        /*000c*/ 	.word	0x00000000
        /*0010*/ 	.short	0x0000
        /*0012*/ 	.short	0x0000
        /*0014*/ 	.byte	0x00, 0xf0, 0xc1, 0x10


	//----- nvinfo : EIATTR_SPARSE_MMA_MASK
	.align		4
.L_5357:
        /*0018*/ 	.byte	0x03, 0x50
        /*001a*/ 	.short	0x0000


	//----- nvinfo : EIATTR_MAXREG_COUNT
	.align		4
        /*001c*/ 	.byte	0x03, 0x1b
        /*001e*/ 	.short	0x00ff


	//----- nvinfo : EIATTR_NUM_BARRIERS
	.align		4
        /*0020*/ 	.byte	0x02, 0x4c
        /*0022*/ 	.byte	0x01
	.zero		1


	//----- nvinfo : EIATTR_EXTERNS
	.align		4
        /*0024*/ 	.byte	0x04, 0x0f
        /*0026*/ 	.short	(.L_5359 - .L_5358)


	//   ....[0]....
	.align		4
.L_5358:
        /*0028*/ 	.word	index@(__assertfail)


	//----- nvinfo : EIATTR_MERCURY_ISA_VERSION
	.align		4
.L_5359:
        /*002c*/ 	.byte	0x03, 0x5f
        /*002e*/ 	.short	0x0101


	//----- nvinfo : EIATTR_INT_WARP_WIDE_INSTR_OFFSETS
	.align		4
        /*0030*/ 	.byte	0x04, 0x31
        /*0032*/ 	.short	(.L_5361 - .L_5360)


	//   ....[0]....
.L_5360:
        /*0034*/ 	.word	0x000176b0


	//   ....[1]....
        /*0038*/ 	.word	0x000177a0


	//----- nvinfo : EIATTR_COOP_GROUP_MASK_REGIDS
	.align		4
.L_5361:
        /*003c*/ 	.byte	0x04, 0x29
        /*003e*/ 	.short	(.L_5363 - .L_5362)


	//   ....[0]....
.L_5362:
        /*0040*/ 	.word	0xffffffff


	//   ....[1]....
        /*0044*/ 	.word	0xffffffff


	//   ....[2]....
        /*0048*/ 	.word	0xffffffff


	//   ....[3]....
        /*004c*/ 	.word	0xffffffff


	//   ....[4]....
        /*0050*/ 	.word	0xffffffff


	//   ....[5]....
        /*0054*/ 	.word	0xffffffff


	//   ....[6]....
        /*0058*/ 	.word	0xffffffff


	//   ....[7]....
        /*005c*/ 	.word	0xffffffff


	//   ....[8]....
        /*0060*/ 	.word	0xffffffff


	//   ....[9]....
        /*0064*/ 	.word	0xffffffff


	//   ....[10]....
        /*0068*/ 	.word	0xffffffff


	//   ....[11]....
        /*006c*/ 	.word	0xffffffff


	//   ....[12]....
        /*0070*/ 	.word	0xffffffff


	//   ....[13]....
        /*0074*/ 	.word	0xffffffff


	//   ....[14]....
        /*0078*/ 	.word	0xffffffff


	//   ....[15]....
        /*007c*/ 	.word	0xffffffff


	//   ....[16]....
        /*0080*/ 	.word	0xffffffff


	//   ....[17]....
        /*0084*/ 	.word	0xffffffff


	//   ....[18]....
        /*0088*/ 	.word	0xffffffff


	//   ....[19]....
        /*008c*/ 	.word	0xffffffff


	//   ....[20]....
        /*0090*/ 	.word	0xffffffff


	//   ....[21]....
        /*0094*/ 	.word	0xffffffff


	//   ....[22]....
        /*0098*/ 	.word	0xffffffff


	//   ....[23]....
        /*009c*/ 	.word	0xffffffff


	//   ....[24]....
        /*00a0*/ 	.word	0xffffffff


	//   ....[25]....
        /*00a4*/ 	.word	0xffffffff


	//   ....[26]....
        /*00a8*/ 	.word	0xffffffff


	//   ....[27]....
        /*00ac*/ 	.word	0xffffffff


	//   ....[28]....
        /*00b0*/ 	.word	0xffffffff


	//   ....[29]....
        /*00b4*/ 	.word	0xffffffff


	//   ....[30]....
        /*00b8*/ 	.word	0xffffffff


	//   ....[31]....
        /*00bc*/ 	.word	0xffffffff


	//----- nvinfo : EIATTR_COOP_GROUP_INSTR_OFFSETS
	.align		4
.L_5363:
        /*00c0*/ 	.byte	0x04, 0x28
        /*00c2*/ 	.short	(.L_5365 - .L_5364)


	//   ....[0]....
.L_5364:
        /*00c4*/ 	.word	0x0000e5c0


	//   ....[1]....
        /*00c8*/ 	.word	0x0000e5d0


	//   ....[2]....
        /*00cc*/ 	.word	0x0000e5e0


	//   ....[3]....
        /*00d0*/ 	.word	0x0000e5f0


	//   ....[4]....
        /*00d4*/ 	.word	0x0000e600


	//   ....[5]....
        /*00d8*/ 	.word	0x0000e610


	//   ....[6]....
        /*00dc*/ 	.word	0x0000e620


	//   ....[7]....
        /*00e0*/ 	.word	0x0000e630


	//   ....[8]....
        /*00e4*/ 	.word	0x0000e650


	//   ....[9]....
        /*00e8*/ 	.word	0x0000e660


	//   ....[10]....
        /*00ec*/ 	.word	0x0000e680


	//   ....[11]....
        /*00f0*/ 	.word	0x0000e690


	//   ....[12]....
        /*00f4*/ 	.word	0x0000e6b0


	//   ....[13]....
        /*00f8*/ 	.word	0x0000e6c0


	//   ....[14]....
        /*00fc*/ 	.word	0x0000e6e0


	//   ....[15]....
        /*0100*/ 	.word	0x0000e6f0


	//   ....[16]....
        /*0104*/ 	.word	0x000185c0


	//   ....[17]....
        /*0108*/ 	.word	0x000185d0


	//   ....[18]....
        /*010c*/ 	.word	0x000185e0


	//   ....[19]....
        /*0110*/ 	.word	0x000185f0


	//   ....[20]....
        /*0114*/ 	.word	0x00018600


	//   ....[21]....
        /*0118*/ 	.word	0x00018610


	//   ....[22]....
        /*011c*/ 	.word	0x00018620


	//   ....[23]....
        /*0120*/ 	.word	0x00018630


	//   ....[24]....
        /*0124*/ 	.word	0x00018650


	//   ....[25]....
        /*0128*/ 	.word	0x00018660


	//   ....[26]....
        /*012c*/ 	.word	0x00018680


	//   ....[27]....
        /*0130*/ 	.word	0x00018690


	//   ....[28]....
        /*0134*/ 	.word	0x000186b0


	//   ....[29]....
        /*0138*/ 	.word	0x000186c0


	//   ....[30]....
        /*013c*/ 	.word	0x000186e0


	//   ....[31]....
        /*0140*/ 	.word	0x000186f0


	//----- nvinfo : EIATTR_SYSCALL_OFFSETS
	.align		4
.L_5365:
        /*0144*/ 	.byte	0x04, 0x46
        /*0146*/ 	.short	(.L_5367 - .L_5366)


	//   ....[0]....
.L_5366:
        /*0148*/ 	.word	0x00001530


	//   ....[1]....
        /*014c*/ 	.word	0x00018a00


	//   ....[2]....
        /*0150*/ 	.word	0x00018b60


	//   ....[3]....
        /*0154*/ 	.word	0x00018cc0


	//   ....[4]....
        /*0158*/ 	.word	0x00018e20


	//   ....[5]....
        /*015c*/ 	.word	0x00019110


	//   ....[6]....
        /*0160*/ 	.word	0x00019270


	//   ....[7]....
        /*0164*/ 	.word	0x000193d0


	//   ....[8]....
        /*0168*/ 	.word	0x00019530


	//   ....[9]....
        /*016c*/ 	.word	0x00019910


	//   ....[10]....
        /*0170*/ 	.word	0x00019a70


	//   ....[11]....
        /*0174*/ 	.word	0x00019bd0


	//   ....[12]....
        /*0178*/ 	.word	0x00019d30


	//   ....[13]....
        /*017c*/ 	.word	0x0001a020


	//   ....[14]....
        /*0180*/ 	.word	0x0001a180


	//   ....[15]....
        /*0184*/ 	.word	0x0001a2e0


	//   ....[16]....
        /*0188*/ 	.word	0x0001a440


	//----- nvinfo : EIATTR_EXIT_INSTR_OFFSETS
	.align		4
.L_5367:
        /*018c*/ 	.byte	0x04, 0x1c
        /*018e*/ 	.short	(.L_5369 - .L_5368)


	//   ....[0]....
.L_5368:
        /*0190*/ 	.word	0x00017860


	//   ....[1]....
        /*0194*/ 	.word	0x00018770


	//   ....[2]....
        /*0198*/ 	.word	0x00018e70


	//   ....[3]....
        /*019c*/ 	.word	0x00018ec0


	//   ....[4]....
        /*01a0*/ 	.word	0x00019580


	//   ....[5]....
        /*01a4*/ 	.word	0x000195d0


	//   ....[6]....
        /*01a8*/ 	.word	0x00019600


	//   ....[7]....
        /*01ac*/ 	.word	0x00019640


	//   ....[8]....
        /*01b0*/ 	.word	0x00019680


	//   ....[9]....
        /*01b4*/ 	.word	0x00019d80


	//   ....[10]....
        /*01b8*/ 	.word	0x00019dd0


	//   ....[11]....
        /*01bc*/ 	.word	0x0001a490


	//   ....[12]....
        /*01c0*/ 	.word	0x0001a4e0


	//----- nvinfo : EIATTR_MAX_THREADS
	.align		4
.L_5369:
        /*01c4*/ 	.byte	0x04, 0x05
        /*01c6*/ 	.short	(.L_5371 - .L_5370)
.L_5370:
        /*01c8*/ 	.word	0x00000040
        /*01cc*/ 	.word	0x00000001
        /*01d0*/ 	.word	0x00000001


	//----- nvinfo : EIATTR_CRS_STACK_SIZE
	.align		4
.L_5371:
        /*01d4*/ 	.byte	0x04, 0x1e
        /*01d6*/ 	.short	(.L_5373 - .L_5372)
.L_5372:
        /*01d8*/ 	.word	0x00000000


	//----- nvinfo : EIATTR_CBANK_PARAM_SIZE
	.align		4
.L_5373:
        /*01dc*/ 	.byte	0x03, 0x19
        /*01de*/ 	.short	0x0430


	//----- nvinfo : EIATTR_PARAM_CBANK
	.align		4
        /*01e0*/ 	.byte	0x04, 0x0a
        /*01e2*/ 	.short	(.L_5375 - .L_5374)
	.align		4
.L_5374:
        /*01e4*/ 	.word	index@(.nv.constant0._ZN2at6native13reduce_kernelILi64ELi4ENS0_8ReduceOpIN3c107complexIdEENS0_14func_wrapper_tIS5_NS0_55_GLOBAL__N__0955718d_22_SparseCsrTensorMath_cu_868dd54514ReductionAddOpIS5_EEEEjS5_Li4ELi4EEEEEvT1_)
        /*01e8*/ 	.short	0x0210
        /*01ea*/ 	.short	0x0430


	//----- nvinfo : EIATTR_SW_WAR
	.align		4
.L_5375:
        /*01ec*/ 	.byte	0x04, 0x36
        /*01ee*/ 	.short	(.L_5377 - .L_5376)
.L_5376:
        /*01f0*/ 	.word	0x00000008
.L_5377:


//--------------------- .nv.info._ZN2at6native13reduce_kernelILi512ELi1ENS0_8ReduceOpIfNS0_14func_wrapper_tIfNS0_55_GLOBAL__N__0955718d_22_SparseCsrTensorMath_cu_868dd54514ReductionAddOpIfEEEEjfLi4ELi4EEEEEvT1_ --------------------------
	.section	.nv.info._ZN2at6native13reduce_kernelILi512ELi1ENS0_8ReduceOpIfNS0_14func_wrapper_tIfNS0_55_GLOBAL__N__0955718d_22_SparseCsrTensorMath_cu_868dd54514ReductionAddOpIfEEEEjfLi4ELi4EEEEEvT1_,"",@"SHT_CUDA_INFO"
	.sectionflags	@""
	.align	4


	//----- nvinfo : EIATTR_CUDA_API_VERSION
	.align		4
        /*0000*/ 	.byte	0x04, 0x37
        /*0002*/ 	.short	(.L_5379 - .L_5378)
.L_5378:
        /*0004*/ 	.word	0x00000082


	//----- nvinfo : EIATTR_KPARAM_INFO
	.align		4
.L_5379:
        /*0008*/ 	.byte	0x04, 0x17
        /*000a*/ 	.short	(.L_5381 - .L_5380)
.L_5380:
        /*000c*/ 	.word	0x00000000
        /*0010*/ 	.short	0x0000
        /*0012*/ 	.short	0x0000
        /*0014*/ 	.byte	0x00, 0xf0, 0x61, 0x10


	//----- nvinfo : EIATTR_SPARSE_MMA_MASK
	.align		4
.L_5381:
        /*0018*/ 	.byte	0x03, 0x50
        /*001a*/ 	.short	0x0000


	//----- nvinfo : EIATTR_MAXREG_COUNT
	.align		4
        /*001c*/ 	.byte	0x03, 0x1b
        /*001e*/ 	.short	0x0020


	//----- nvinfo : EIATTR_NUM_BARRIERS
	.align		4
        /*0020*/ 	.byte	0x02, 0x4c
        /*0022*/ 	.byte	0x01
	.zero		1


	//----- nvinfo : EIATTR_EXTERNS
	.align		4
        /*0024*/ 	.byte	0x04, 0x0f
        /*0026*/ 	.short	(.L_5383 - .L_5382)


	//   ....[0]....
	.align		4
.L_5382:
        /*0028*/ 	.word	index@(__assertfail)


	//----- nvinfo : EIATTR_MERCURY_ISA_VERSION
	.align		4
.L_5383:
        /*002c*/ 	.byte	0x03, 0x5f
        /*002e*/ 	.short	0x0101


	//----- nvinfo : EIATTR_INT_WARP_WIDE_INSTR_OFFSETS
	.align		4
        /*0030*/ 	.byte	0x04, 0x31
        /*0032*/ 	.short	(.L_5385 - .L_5384)


	//   ....[0]....
.L_5384:
        /*0034*/ 	.word	0x0000d940


	//   ....[1]....
        /*0038*/ 	.word	0x0000da30


	//----- nvinfo : EIATTR_COOP_GROUP_MASK_REGIDS
	.align		4
.L_5385:
        /*003c*/ 	.byte	0x04, 0x29
        /*003e*/ 	.short	(.L_5387 - .L_5386)


	//   ....[0]....
.L_5386:
        /*0040*/ 	.word	0xffffffff


	//   ....[1]....
        /*0044*/ 	.word	0xffffffff


	//----- nvinfo : EIATTR_COOP_GROUP_INSTR_OFFSETS
	.align		4
.L_5387:
        /*0048*/ 	.byte	0x04, 0x28
        /*004a*/ 	.short	(.L_5389 - .L_5388)


	//   ....[0]....
.L_5388:
        /*004c*/ 	.word	0x0000b220


	//   ....[1]....
        /*0050*/ 	.word	0x0000e160


	//----- nvinfo : EIATTR_SYSCALL_OFFSETS
	.align		4
.L_5389:
        /*0054*/ 	.byte	0x04, 0x46
        /*0056*/ 	.short	(.L_5391 - .L_5390)


	//   ....[0]....
.L_5390:
        /*0058*/ 	.word	0x0000e390


	//   ....[1]....
        /*005c*/ 	.word	0x0000e5a0


	//   ....[2]....
        /*0060*/ 	.word	0x0000e8a0


	//   ....[3]....
        /*0064*/ 	.word	0x0000eab0


	//----- nvinfo : EIATTR_EXIT_INSTR_OFFSETS
	.align		4
.L_5391:
        /*0068*/ 	.byte	0x04, 0x1c
        /*006a*/ 	.short	(.L_5393 - .L_5392)


	//   ....[0]....
.L_5392:
        /*006c*/ 	.word	0x0000dad0


	//   ....[1]....
        /*0070*/ 	.word	0x0000e1b0


	//   ....[2]....
        /*0074*/ 	.word	0x0000e3e0


	//   ....[3]....
        /*0078*/ 	.word	0x0000e400


	//   ....[4]....
        /*007c*/ 	.word	0x0000e5f0


	//   ....[5]....
        /*0080*/ 	.word	0x0000e610


	//   ....[6]....
        /*0084*/ 	.word	0x0000e640


	//   ....[7]....
        /*0088*/ 	.word	0x0000e680


	//   ....[8]....
        /*008c*/ 	.word	0x0000e6c0


	//   ....[9]....
        /*0090*/ 	.word	0x0000e8f0


	//   ....[10]....
        /*0094*/ 	.word	0x0000e910


	//   ....[11]....
        /*0098*/ 	.word	0x0000eb00


	//   ....[12]....
        /*009c*/ 	.word	0x0000eb20


	//----- nvinfo : EIATTR_MAX_THREADS
	.align		4
.L_5393:
        /*00a0*/ 	.byte	0x04, 0x05
        /*00a2*/ 	.short	(.L_5395 - .L_5394)
.L_5394:
        /*00a4*/ 	.word	0x00000200
        /*00a8*/ 	.word	0x00000001
        /*00ac*/ 	.word	0x00000001


	//----- nvinfo : EIATTR_CRS_STACK_SIZE
	.align		4
.L_5395:
        /*00b0*/ 	.byte	0x04, 0x1e
        /*00b2*/ 	.short	(.L_5397 - .L_5396)
.L_5396:
        /*00b4*/ 	.word	0x00000000


	//----- nvinfo : EIATTR_CBANK_PARAM_SIZE
	.align		4
.L_5397:
        /*00b8*/ 	.byte	0x03, 0x19
        /*00ba*/ 	.short	0x0418


	//----- nvinfo : EIATTR_PARAM_CBANK
	.align		4
        /*00bc*/ 	.byte	0x04, 0x0a
        /*00be*/ 	.short	(.L_5399 - .L_5398)
	.align		4
.L_5398:
        /*00c0*/ 	.word	index@(.nv.constant0._ZN2at6native13reduce_kernelILi512ELi1ENS0_8ReduceOpIfNS0_14func_wrapper_tIfNS0_55_GLOBAL__N__0955718d_22_SparseCsrTensorMath_cu_868dd54514ReductionAddOpIfEEEEjfLi4ELi4EEEEEvT1_)
        /*00c4*/ 	.short	0x0210
        /*00c6*/ 	.short	0x0418


	//----- nvinfo : EIATTR_SW_WAR
	.align		4
.L_5399:
        /*00c8*/ 	.byte	0x04, 0x36
        /*00ca*/ 	.short	(.L_5401 - .L_5400)
.L_5400:
        /*00cc*/ 	.word	0x00000008
.L_5401:


//--------------------- .nv.info._ZN2at6native13reduce_kernelILi256ELi2ENS0_8ReduceOpIfNS0_14func_wrapper_tIfNS0_55_GLOBAL__N__0955718d_22_SparseCsrTensorMath_cu_868dd54514ReductionAddOpIfEEEEjfLi4ELi4EEEEEvT1_ --------------------------
	.section	.nv.info._ZN2at6native13reduce_kernelILi256ELi2ENS0_8ReduceOpIfNS0_14func_wrapper_tIfNS0_55_GLOBAL__N__0955718d_22_SparseCsrTensorMath_cu_868dd54514ReductionAddOpIfEEEEjfLi4ELi4EEEEEvT1_,"",@"SHT_CUDA_INFO"
	.sectionflags	@""
	.align	4


	//----- nvinfo : EIATTR_CUDA_API_VERSION
	.align		4
        /*0000*/ 	.byte	0x04, 0x37
        /*0002*/ 	.short	(.L_5403 - .L_5402)
.L_5402:
        /*0004*/ 	.word	0x00000082


	//----- nvinfo : EIATTR_KPARAM_INFO
	.align		4
.L_5403:
        /*0008*/ 	.byte	0x04, 0x17
        /*000a*/ 	.short	(.L_5405 - .L_5404)
.L_5404:
        /*000c*/ 	.word	0x00000000
        /*0010*/ 	.short	0x0000
        /*0012*/ 	.short	0x0000
        /*0014*/ 	.byte	0x00, 0xf0, 0x61, 0x10


	//----- nvinfo : EIATTR_SPARSE_MMA_MASK
	.align		4
.L_5405:
        /*0018*/ 	.byte	0x03, 0x50
        /*001a*/ 	.short	0x0000


	//----- nvinfo : EIATTR_MAXREG_COUNT
	.align		4
        /*001c*/ 	.byte	0x03, 0x1b
        /*001e*/ 	.short	0x0040


	//----- nvinfo : EIATTR_NUM_BARRIERS
	.align		4
        /*0020*/ 	.byte	0x02, 0x4c
        /*0022*/ 	.byte	0x01
	.zero		1


	//----- nvinfo : EIATTR_EXTERNS
	.align		4
        /*0024*/ 	.byte	0x04, 0x0f
        /*0026*/ 	.short	(.L_5407 - .L_5406)


	//   ....[0]....
	.align		4
.L_5406:
        /*0028*/ 	.word	index@(__assertfail)


	//----- nvinfo : EIATTR_MERCURY_ISA_VERSION
	.align		4
.L_5407:
        /*002c*/ 	.byte	0x03, 0x5f
        /*002e*/ 	.short	0x0101


	//----- nvinfo : EIATTR_INT_WARP_WIDE_INSTR_OFFSETS
	.align		4
        /*0030*/ 	.byte	0x04, 0x31
        /*0032*/ 	.short	(.L_5409 - .L_5408)


	//   ....[0]....
.L_5408:
        /*0034*/ 	.word	0x000102e0


	//   ....[1]....
        /*0038*/ 	.word	0x000103d0


	//----- nvinfo : EIATTR_COOP_GROUP_MASK_REGIDS
	.align		4
.L_5409:
        /*003c*/ 	.byte	0x04, 0x29
        /*003e*/ 	.short	(.L_5411 - .L_5410)


	//   ....[0]....
.L_5410:
        /*0040*/ 	.word	0xffffffff


	//   ....[1]....
        /*0044*/ 	.word	0xffffffff


	//   ....[2]....
        /*0048*/ 	.word	0xffffffff


	//   ....[3]....
        /*004c*/ 	.word	0xffffffff


	//----- nvinfo : EIATTR_COOP_GROUP_INSTR_OFFSETS
	.align		4
.L_5411:
        /*0050*/ 	.byte	0x04, 0x28
        /*0052*/ 	.short	(.L_5413 - .L_5412)


	//   ....[0]....
.L_5412:
        /*0054*/ 	.word	0x0000b8d0


	//   ....[1]....
        /*0058*/ 	.word	0x0000b8e0


	//   ....[2]....
        /*005c*/ 	.word	0x00010bc0


	//   ....[3]....
        /*0060*/ 	.word	0x00010bd0


	//----- nvinfo : EIATTR_SYSCALL_OFFSETS
	.align		4
.L_5413:
        /*0064*/ 	.byte	0x04, 0x46
        /*0066*/ 	.short	(.L_5415 - .L_5414)


	//   ....[0]....
.L_5414:
        /*0068*/ 	.word	0x000014b0


	//   ....[1]....
        /*006c*/ 	.word	0x00010e40


	//   ....[2]....
        /*0070*/ 	.word	0x00010fa0


	//   ....[3]....
        /*0074*/ 	.word	0x000111f0


	//   ....[4]....
        /*0078*/ 	.word	0x00011350


	//   ....[5]....
        /*007c*/ 	.word	0x00011690


	//   ....[6]....
        /*0080*/ 	.word	0x000117f0


	//   ....[7]....
        /*0084*/ 	.word	0x00011a40


	//   ....[8]....
        /*0088*/ 	.word	0x00011ba0


	//----- nvinfo : EIATTR_EXIT_INSTR_OFFSETS
	.align		4
.L_5415:
        /*008c*/ 	.byte	0x04, 0x1c
        /*008e*/ 	.short	(.L_5417 - .L_5416)


	//   ....[0]....
.L_5416:
        /*0090*/ 	.word	0x00010490


	//   ....[1]....
        /*0094*/ 	.word	0x00010c30


	//   ....[2]....
        /*0098*/ 	.word	0x00010ff0


	//   ....[3]....
        /*009c*/ 	.word	0x00011020


	//   ....[4]....
        /*00a0*/ 	.word	0x000113a0


	//   ....[5]....
        /*00a4*/ 	.word	0x000113d0


	//   ....[6]....
        /*00a8*/ 	.word	0x00011400


	//   ....[7]....
        /*00ac*/ 	.word	0x00011440


	//   ....[8]....
        /*00b0*/ 	.word	0x00011480


	//   ....[9]....
        /*00b4*/ 	.word	0x00011840


	//   ....[10]....
        /*00b8*/ 	.word	0x00011870


	//   ....[11]....
        /*00bc*/ 	.word	0x00011bf0


	//   ....[12]....
        /*00c0*/ 	.word	0x00011c20


	//----- nvinfo : EIATTR_MAX_THREADS
	.align		4
.L_5417:
        /*00c4*/ 	.byte	0x04, 0x05
        /*00c6*/ 	.short	(.L_5419 - .L_5418)
.L_5418:
        /*00c8*/ 	.word	0x00000100
        /*00cc*/ 	.word	0x00000001
        /*00d0*/ 	.word	0x00000001


	//----- nvinfo : EIATTR_CRS_STACK_SIZE
	.align		4
.L_5419:
        /*00d4*/ 	.byte	0x04, 0x1e
        /*00d6*/ 	.short	(.L_5421 - .L_5420)
.L_5420:
        /*00d8*/ 	.word	0x00000000


	//----- nvinfo : EIATTR_CBANK_PARAM_SIZE
	.align		4
.L_5421:
        /*00dc*/ 	.byte	0x03, 0x19
        /*00de*/ 	.short	0x0418


	//----- nvinfo : EIATTR_PARAM_CBANK
	.align		4
        /*00e0*/ 	.byte	0x04, 0x0a
        /*00e2*/ 	.short	(.L_5423 - .L_5422)
	.align		4
.L_5422:
        /*00e4*/ 	.word	index@(.nv.constant0._ZN2at6native13reduce_kernelILi256ELi2ENS0_8ReduceOpIfNS0_14func_wrapper_tIfNS0_55_GLOBAL__N__0955718d_22_SparseCsrTensorMath_cu_868dd54514ReductionAddOpIfEEEEjfLi4ELi4EEEEEvT1_)
        /*00e8*/ 	.short	0x0210
        /*00ea*/ 	.short	0x0418


	//----- nvinfo : EIATTR_SW_WAR
	.align		4
.L_5423:
        /*00ec*/ 	.byte	0x04, 0x36
        /*00ee*/ 	.short	(.L_5425 - .L_5424)
.L_5424:
        /*00f0*/ 	.word	0x00000008
.L_5425:


//--------------------- .nv.info._ZN2at6native13reduce_kernelILi128ELi4ENS0_8ReduceOpIfNS0_14func_wrapper_tIfNS0_55_GLOBAL__N__0955718d_22_SparseCsrTensorMath_cu_868dd54514ReductionAddOpIfEEEEjfLi4ELi4EEEEEvT1_ --------------------------
	.section	.nv.info._ZN2at6native13reduce_kernelILi128ELi4ENS0_8ReduceOpIfNS0_14func_wrapper_tIfNS0_55_GLOBAL__N__0955718d_22_SparseCsrTensorMath_cu_868dd54514ReductionAddOpIfEEEEjfLi4ELi4EEEEEvT1_,"",@"SHT_CUDA_INFO"
	.sectionflags	@""
	.align	4


	//----- nvinfo : EIATTR_CUDA_API_VERSION
	.align		4
        /*0000*/ 	.byte	0x04, 0x37
        /*0002*/ 	.short	(.L_5427 - .L_5426)
.L_5426:
        /*0004*/ 	.word	0x00000082


	//----- nvinfo : EIATTR_KPARAM_INFO
	.align		4
.L_5427:
        /*0008*/ 	.byte	0x04, 0x17
        /*000a*/ 	.short	(.L_5429 - .L_5428)
.L_5428:
        /*000c*/ 	.word	0x00000000
        /*0010*/ 	.short	0x0000
        /*0012*/ 	.short	0x0000
        /*0014*/ 	.byte	0x00, 0xf0, 0x61, 0x10


	//----- nvinfo : EIATTR_SPARSE_MMA_MASK
	.align		4
.L_5429:
        /*0018*/ 	.byte	0x03, 0x50
        /*001a*/ 	.short	0x0000


	//----- nvinfo : EIATTR_MAXREG_COUNT
	.align		4
        /*001c*/ 	.byte	0x03, 0x1b
        /*001e*/ 	.short	0x0080


	//----- nvinfo : EIATTR_NUM_BARRIERS
	.align		4
        /*0020*/ 	.byte	0x02, 0x4c
        /*0022*/ 	.byte	0x01
	.zero		1


	//----- nvinfo : EIATTR_EXTERNS
	.align		4
        /*0024*/ 	.byte	0x04, 0x0f
        /*0026*/ 	.short	(.L_5431 - .L_5430)


	//   ....[0]....
	.align		4
.L_5430:
        /*0028*/ 	.word	index@(__assertfail)


	//----- nvinfo : EIATTR_MERCURY_ISA_VERSION
	.align		4
.L_5431:
        /*002c*/ 	.byte	0x03, 0x5f
        /*002e*/ 	.short	0x0101


	//----- nvinfo : EIATTR_INT_WARP_WIDE_INSTR_OFFSETS
	.align		4
        /*0030*/ 	.byte	0x04, 0x31
        /*0032*/ 	.short	(.L_5433 - .L_5432)


	//   ....[0]....
.L_5432:
        /*0034*/ 	.word	0x00014f90


	//   ....[1]....
        /*0038*/ 	.word	0x00015080


	//----- nvinfo : EIATTR_COOP_GROUP_MASK_REGIDS
	.align		4
.L_5433:
        /*003c*/ 	.byte	0x04, 0x29
        /*003e*/ 	.short	(.L_5435 - .L_5434)


	//   ....[0]....
.L_5434:
        /*0040*/ 	.word	0xffffffff


	//   ....[1]....
        /*0044*/ 	.word	0xffffffff


	//   ....[2]....
        /*0048*/ 	.word	0xffffffff


	//   ....[3]....
        /*004c*/ 	.word	0xffffffff


	//   ....[4]....
        /*0050*/ 	.word	0xffffffff


	//   ....[5]....
        /*0054*/ 	.word	0xffffffff


	//   ....[6]....
        /*0058*/ 	.word	0xffffffff


	//   ....[7]....
        /*005c*/ 	.word	0xffffffff


	//----- nvinfo : EIATTR_COOP_GROUP_INSTR_OFFSETS
	.align		4
.L_5435:
        /*0060*/ 	.byte	0x04, 0x28
        /*0062*/ 	.short	(.L_5437 - .L_5436)


	//   ....[0]....
.L_5436:
        /*0064*/ 	.word	0x0000bf90


	//   ....[1]....
        /*0068*/ 	.word	0x0000bfa0


	//   ....[2]....
        /*006c*/ 	.word	0x0000bfb0


	//   ....[3]....
        /*0070*/ 	.word	0x0000bfc0


	//   ....[4]....
        /*0074*/ 	.word	0x000159c0


	//   ....[5]....
        /*0078*/ 	.word	0x000159d0


	//   ....[6]....
        /*007c*/ 	.word	0x000159e0


	//   ....[7]....
        /*0080*/ 	.word	0x000159f0


	//----- nvinfo : EIATTR_SYSCALL_OFFSETS
	.align		4
.L_5437:
        /*0084*/ 	.byte	0x04, 0x46
        /*0086*/ 	.short	(.L_5439 - .L_5438)


	//   ....[0]....
.L_5438:
        /*0088*/ 	.word	0x00001420


	//   ....[1]....
        /*008c*/ 	.word	0x00015cc0


	//   ....[2]....
        /*0090*/ 	.word	0x00015e20


	//   ....[3]....
        /*0094*/ 	.word	0x00015f80


	//   ....[4]....
        /*0098*/ 	.word	0x000160e0


	//   ....[5]....
        /*009c*/ 	.word	0x00016390


	//   ....[6]....
        /*00a0*/ 	.word	0x000164f0


	//   ....[7]....
        /*00a4*/ 	.word	0x00016650


	//   ....[8]....
        /*00a8*/ 	.word	0x000167b0


	//   ....[9]....
        /*00ac*/ 	.word	0x00016b50


	//   ....[10]....
        /*00b0*/ 	.word	0x00016cb0


	//   ....[11]....
        /*00b4*/ 	.word	0x00016e10


	//   ....[12]....
        /*00b8*/ 	.word	0x00016f70


	//   ....[13]....
        /*00bc*/ 	.word	0x00017220


	//   ....[14]....
        /*00c0*/ 	.word	0x00017380


	//   ....[15]....
        /*00c4*/ 	.word	0x000174e0


	//   ....[16]....
        /*00c8*/ 	.word	0x00017640


	//----- nvinfo : EIATTR_EXIT_INSTR_OFFSETS
	.align		4
.L_5439:
        /*00cc*/ 	.byte	0x04, 0x1c
        /*00ce*/ 	.short	(.L_5441 - .L_5440)


	//   ....[0]....
.L_5440:
        /*00d0*/ 	.word	0x00015140


	//   ....[1]....
        /*00d4*/ 	.word	0x00015a70


	//   ....[2]....
        /*00d8*/ 	.word	0x00016130


	//   ....[3]....
        /*00dc*/ 	.word	0x00016180


	//   ....[4]....
        /*00e0*/ 	.word	0x00016800


	//   ....[5]....
        /*00e4*/ 	.word	0x00016850


	//   ....[6]....
        /*00e8*/ 	.word	0x00016880


	//   ....[7]....
        /*00ec*/ 	.word	0x000168c0


	//   ....[8]....
        /*00f0*/ 	.word	0x00016900


	//   ....[9]....
        /*00f4*/ 	.word	0x00016fc0


	//   ....[10]....
        /*00f8*/ 	.word	0x00017010


	//   ....[11]....
        /*00fc*/ 	.word	0x00017690


	//   ....[12]....
        /*0100*/ 	.word	0x000176e0


	//----- nvinfo : EIATTR_MAX_THREADS
	.align		4
.L_5441:
        /*0104*/ 	.byte	0x04, 0x05
        /*0106*/ 	.short	(.L_5443 - .L_5442)
.L_5442:
        /*0108*/ 	.word	0x00000080
        /*010c*/ 	.word	0x00000001
        /*0110*/ 	.word	0x00000001


	//----- nvinfo : EIATTR_CRS_STACK_SIZE
	.align		4
.L_5443:
        /*0114*/ 	.byte	0x04, 0x1e
        /*0116*/ 	.short	(.L_5445 - .L_5444)
.L_5444:
        /*0118*/ 	.word	0x00000000


	//----- nvinfo : EIATTR_CBANK_PARAM_SIZE
	.align		4
.L_5445:
        /*011c*/ 	.byte	0x03, 0x19
        /*011e*/ 	.short	0x0418


	//----- nvinfo : EIATTR_PARAM_CBANK
	.align		4
        /*0120*/ 	.byte	0x04, 0x0a
        /*0122*/ 	.short	(.L_5447 - .L_5446)
	.align		4
.L_5446:
        /*0124*/ 	.word	index@(.nv.constant0._ZN2at6native13reduce_kernelILi128ELi4ENS0_8ReduceOpIfNS0_14func_wrapper_tIfNS0_55_GLOBAL__N__0955718d_22_SparseCsrTensorMath_cu_868dd54514ReductionAddOpIfEEEEjfLi4ELi4EEEEEvT1_)
        /*0128*/ 	.short	0x0210
        /*012a*/ 	.short	0x0418


	//----- nvinfo : EIATTR_SW_WAR
	.align		4
.L_5447:
        /*012c*/ 	.byte	0x04, 0x36
        /*012e*/ 	.short	(.L_5449 - .L_5448)
.L_5448:
        /*0130*/ 	.word	0x00000008
.L_5449:


//--------------------- .nv.info._ZN2at6native13reduce_kernelILi512ELi1ENS0_8ReduceOpIdNS0_14func_wrapper_tIdNS0_55_GLOBAL__N__0955718d_22_SparseCsrTensorMath_cu_868dd54514ReductionAddOpIdEEEEjdLi4ELi4EEEEEvT1_ --------------------------
	.section	.nv.info._ZN2at6native13reduce_kernelILi512ELi1ENS0_8ReduceOpIdNS0_14func_wrapper_tIdNS0_55_GLOBAL__N__0955718d_22_SparseCsrTensorMath_cu_868dd54514ReductionAddOpIdEEEEjdLi4ELi4EEEEEvT1_,"",@"SHT_CUDA_INFO"
	.sectionflags	@""
	.align	4


	//----- nvinfo : EIATTR_CUDA_API_VERSION
	.align		4
        /*0000*/ 	.byte	0x04, 0x37
        /*0002*/ 	.short	(.L_5451 - .L_5450)
.L_5450:
        /*0004*/ 	.word	0x00000082


	//----- nvinfo : EIATTR_KPARAM_INFO
	.align		4
.L_5451:
        /*0008*/ 	.byte	0x04, 0x17
        /*000a*/ 	.short	(.L_5453 - .L_5452)
.L_5452:
        /*000c*/ 	.word	0x00000000
        /*0010*/ 	.short	0x0000
        /*0012*/ 	.short	0x0000
        /*0014*/ 	.byte	0x00, 0xf0, 0x81, 0x10


	//----- nvinfo : EIATTR_SPARSE_MMA_MASK
	.align		4
.L_5453:
        /*0018*/ 	.byte	0x03, 0x50
        /*001a*/ 	.short	0x0000


	//----- nvinfo : EIATTR_MAXREG_COUNT
	.align		4
        /*001c*/ 	.byte	0x03, 0x1b
        /*001e*/ 	.short	0x0020


	//----- nvinfo : EIATTR_NUM_BARRIERS
	.align		4
        /*0020*/ 	.byte	0x02, 0x4c
        /*0022*/ 	.byte	0x01
	.zero		1


	//----- nvinfo : EIATTR_EXTERNS
	.align		4
        /*0024*/ 	.byte	0x04, 0x0f
        /*0026*/ 	.short	(.L_5455 - .L_5454)


	//   ....[0]....
	.align		4
.L_5454:
        /*0028*/ 	.word	index@(__assertfail)


	//----- nvinfo : EIATTR_ANNOTATIONS
	.align		4
.L_5455:
        /*002c*/ 	.byte	0x04, 0x55
        /*002e*/ 	.short	(.L_5457 - .L_5456)


	//   ....[0]....
.L_5456:
        /* <DEDUP_REMOVED lines=45> */


	//----- nvinfo : EIATTR_MERCURY_ISA_VERSION
	.align		4
.L_5457:
        /*02f0*/ 	.byte	0x03, 0x5f
        /*02f2*/ 	.short	0x0101


	//----- nvinfo : EIATTR_INT_WARP_WIDE_INSTR_OFFSETS
	.align		4
        /*02f4*/ 	.byte	0x04, 0x31
        /*02f6*/ 	.short	(.L_5459 - .L_5458)


	//   ....[0]....
.L_5458:
        /*02f8*/ 	.word	0x0000e2d0


	//   ....[1]....
        /*02fc*/ 	.word	0x0000e3c0


	//----- nvinfo : EIATTR_COOP_GROUP_MASK_REGIDS
	.align		4
.L_5459:
        /*0300*/ 	.byte	0x04, 0x29
        /*0302*/ 	.short	(.L_5461 - .L_5460)


	//   ....[0]....
.L_5460:
        /*0304*/ 	.word	0xffffffff


	//   ....[1]....
        /*0308*/ 	.word	0xffffffff


	//   ....[2]....
        /*030c*/ 	.word	0xffffffff


	//   ....[3]....
        /*0310*/ 	.word	0xffffffff


	//----- nvinfo : EIATTR_COOP_GROUP_INSTR_OFFSETS
	.align		4
.L_5461:
        /*0314*/ 	.byte	0x04, 0x28
        /*0316*/ 	.short	(.L_5463 - .L_5462)


	//   ....[0]....
.L_5462:
        /*0318*/ 	.word	0x0000bb80


	//   ....[1]....
        /*031c*/ 	.word	0x0000bb90


	//   ....[2]....
        /*0320*/ 	.word	0x0000eb80


	//   ....[3]....
        /*0324*/ 	.word	0x0000eb90


	//----- nvinfo : EIATTR_SYSCALL_OFFSETS
	.align		4
.L_5463:
        /*0328*/ 	.byte	0x04, 0x46
        /*032a*/ 	.short	(.L_5465 - .L_5464)


	//   ....[0]....
.L_5464:
        /*032c*/ 	.word	0x0000edc0


	//   ....[1]....
        /*0330*/ 	.word	0x0000efd0


	//   ....[2]....
        /*0334*/ 	.word	0x0000f2f0


	//   ....[3]....
        /*0338*/ 	.word	0x0000f500


	//----- nvinfo : EIATTR_EXIT_INSTR_OFFSETS
	.align		4
.L_5465:
        /*033c*/ 	.byte	0x04, 0x1c
        /*033e*/ 	.short	(.L_5467 - .L_5466)


	//   ....[0]....
.L_5466:
        /*0340*/ 	.word	0x0000e460


	//   ....[1]....
        /*0344*/ 	.word	0x0000ebe0


	//   ....[2]....
        /*0348*/ 	.word	0x0000ee10


	//   ....[3]....
        /*034c*/ 	.word	0x0000ee30


	//   ....[4]....
        /*0350*/ 	.word	0x0000f020


	//   ....[5]....
        /*0354*/ 	.word	0x0000f040


	//   ....[6]....
        /*0358*/ 	.word	0x0000f070


	//   ....[7]....
        /*035c*/ 	.word	0x0000f0c0


	//   ....[8]....
        /*0360*/ 	.word	0x0000f110


	//   ....[9]....
        /*0364*/ 	.word	0x0000f340


	//   ....[10]....
        /*0368*/ 	.word	0x0000f360


	//   ....[11]....
        /*036c*/ 	.word	0x0000f550


	//   ....[12]....
        /*0370*/ 	.word	0x0000f570


	//----- nvinfo : EIATTR_MAX_THREADS
	.align		4
.L_5467:
        /*0374*/ 	.byte	0x04, 0x05
        /*0376*/ 	.short	(.L_5469 - .L_5468)
.L_5468:
        /*0378*/ 	.word	0x00000200
        /*037c*/ 	.word	0x00000001
        /*0380*/ 	.word	0x00000001


	//----- nvinfo : EIATTR_CRS_STACK_SIZE
	.align		4
.L_5469:
        /*0384*/ 	.byte	0x04, 0x1e
        /*0386*/ 	.short	(.L_5471 - .L_5470)
.L_5470:
        /*0388*/ 	.word	0x00000000


	//----- nvinfo : EIATTR_CBANK_PARAM_SIZE
	.align		4
.L_5471:
        /*038c*/ 	.byte	0x03, 0x19
        /*038e*/ 	.short	0x0420


	//----- nvinfo : EIATTR_PARAM_CBANK
	.align		4
        /*0390*/ 	.byte	0x04, 0x0a
        /*0392*/ 	.short	(.L_5473 - .L_5472)
	.align		4
.L_5472:
        /*0394*/ 	.word	index@(.nv.constant0._ZN2at6native13reduce_kernelILi512ELi1ENS0_8ReduceOpIdNS0_14func_wrapper_tIdNS0_55_GLOBAL__N__0955718d_22_SparseCsrTensorMath_cu_868dd54514ReductionAddOpIdEEEEjdLi4ELi4EEEEEvT1_)
        /*0398*/ 	.short	0x0210
        /*039a*/ 	.short	0x0420


	//----- nvinfo : EIATTR_SW_WAR
	.align		4
.L_5473:
        /*039c*/ 	.byte	0x04, 0x36
        /*039e*/ 	.short	(.L_5475 - .L_5474)
.L_5474:
        /*03a0*/ 	.word	0x00000008
.L_5475:


//--------------------- .nv.info._ZN2at6native13reduce_kernelILi256ELi2ENS0_8ReduceOpIdNS0_14func_wrapper_tIdNS0_55_GLOBAL__N__0955718d_22_SparseCsrTensorMath_cu_868dd54514ReductionAddOpIdEEEEjdLi4ELi4EEEEEvT1_ --------------------------
	.section	.nv.info._ZN2at6native13reduce_kernelILi256ELi2ENS0_8ReduceOpIdNS0_14func_wrapper_tIdNS0_55_GLOBAL__N__0955718d_22_SparseCsrTensorMath_cu_868dd54514ReductionAddOpIdEEEEjdLi4ELi4EEEEEvT1_,"",@"SHT_CUDA_INFO"
	.sectionflags	@""
	.align	4


	//----- nvinfo : EIATTR_CUDA_API_VERSION
	.align		4
        /*0000*/ 	.byte	0x04, 0x37
        /*0002*/ 	.short	(.L_5477 - .L_5476)
.L_5476:
        /*0004*/ 	.word	0x00000082


	//----- nvinfo : EIATTR_KPARAM_INFO
	.align		4
.L_5477:
        /*0008*/ 	.byte	0x04, 0x17
        /*000a*/ 	.short	(.L_5479 - .L_5478)
.L_5478:
        /*000c*/ 	.word	0x00000000
        /*0010*/ 	.short	0x0000
        /*0012*/ 	.short	0x0000
        /*0014*/ 	.byte	0x00, 0xf0, 0x81, 0x10


	//----- nvinfo : EIATTR_SPARSE_MMA_MASK
	.align		4
.L_5479:
        /*0018*/ 	.byte	0x03, 0x50
        /*001a*/ 	.short	0x0000


	//----- nvinfo : EIATTR_MAXREG_COUNT
	.align		4
        /*001c*/ 	.byte	0x03, 0x1b
        /*001e*/ 	.short	0x0040


	//----- nvinfo : EIATTR_NUM_BARRIERS
	.align		4
        /*0020*/ 	.byte	0x02, 0x4c
        /*0022*/ 	.byte	0x01
	.zero		1


	//----- nvinfo : EIATTR_EXTERNS
	.align		4
        /*0024*/ 	.byte	0x04, 0x0f
        /*0026*/ 	.short	(.L_5481 - .L_5480)


	//   ....[0]....
	.align		4
.L_5480:
        /*0028*/ 	.word	index@(__assertfail)


	//----- nvinfo : EIATTR_MERCURY_ISA_VERSION
	.align		4
.L_5481:
        /*002c*/ 	.byte	0x03, 0x5f
        /*002e*/ 	.short	0x0101


	//----- nvinfo : EIATTR_INT_WARP_WIDE_INSTR_OFFSETS
	.align		4
        /*0030*/ 	.byte	0x04, 0x31
        /*0032*/ 	.short	(.L_5483 - .L_5482)


	//   ....[0]....
.L_5482:
        /*0034*/ 	.word	0x00010320


	//   ....[1]....
        /*0038*/ 	.word	0x00010410


	//----- nvinfo : EIATTR_COOP_GROUP_MASK_REGIDS
	.align		4
.L_5483:
        /*003c*/ 	.byte	0x04, 0x29
        /*003e*/ 	.short	(.L_5485 - .L_5484)


	//   ....[0]....
.L_5484:
        /*0040*/ 	.word	0xffffffff


	//   ....[1]....
        /*0044*/ 	.word	0xffffffff


	//   ....[2]....
        /*0048*/ 	.word	0xffffffff


	//   ....[3]....
        /*004c*/ 	.word	0xffffffff


	//   ....[4]....
        /*0050*/ 	.word	0xffffffff


	//   ....[5]....
        /*0054*/ 	.word	0xffffffff


	//   ....[6]....
        /*0058*/ 	.word	0xffffffff


	//   ....[7]....
        /*005c*/ 	.word	0xffffffff


	//----- nvinfo : EIATTR_COOP_GROUP_INSTR_OFFSETS
	.align		4
.L_5485:
        /*0060*/ 	.byte	0x04, 0x28
        /*0062*/ 	.short	(.L_5487 - .L_5486)


	//   ....[0]....
.L_5486:
        /*0064*/ 	.word	0x0000b8f0


	//   ....[1]....
        /*0068*/ 	.word	0x0000b900


	//   ....[2]....
        /*006c*/ 	.word	0x0000b910


	//   ....[3]....
        /*0070*/ 	.word	0x0000b920


	//   ....[4]....
        /*0074*/ 	.word	0x00010c50


	//   ....[5]....
        /*0078*/ 	.word	0x00010c60


	//   ....[6]....
        /*007c*/ 	.word	0x00010c70


	//   ....[7]....
        /*0080*/ 	.word	0x00010c80


	//----- nvinfo : EIATTR_SYSCALL_OFFSETS
	.align		4
.L_5487:
        /*0084*/ 	.byte	0x04, 0x46
        /*0086*/ 	.short	(.L_5489 - .L_5488)


	//   ....[0]....
.L_5488:
        /*0088*/ 	.word	0x000014b0


	//   ....[1]....
        /*008c*/ 	.word	0x00010ef0


	//   ....[2]....
        /*0090*/ 	.word	0x00011050


	//   ....[3]....
        /*0094*/ 	.word	0x000112a0


	//   ....[4]....
        /*0098*/ 	.word	0x00011400


	//   ....[5]....
        /*009c*/ 	.word	0x00011740


	//   ....[6]....
        /*00a0*/ 	.word	0x000118a0


	//   ....[7]....
        /*00a4*/ 	.word	0x00011af0


	//   ....[8]....
        /*00a8*/ 	.word	0x00011c50


	//----- nvinfo : EIATTR_EXIT_INSTR_OFFSETS
	.align		4
.L_5489:
        /*00ac*/ 	.byte	0x04, 0x1c
        /*00ae*/ 	.short	(.L_5491 - .L_5490)


	//   ....[0]....
.L_5490:
        /*00b0*/ 	.word	0x000104d0


	//   ....[1]....
        /*00b4*/ 	.word	0x00010ce0


	//   ....[2]....
        /*00b8*/ 	.word	0x000110a0


	//   ....[3]....
        /*00bc*/ 	.word	0x000110d0


	//   ....[4]....
        /*00c0*/ 	.word	0x00011450


	//   ....[5]....
        /*00c4*/ 	.word	0x00011480


	//   ....[6]....
        /*00c8*/ 	.word	0x000114b0


	//   ....[7]....
        /*00cc*/ 	.word	0x000114f0


	//   ....[8]....
        /*00d0*/ 	.word	0x00011530


	//   ....[9]....
        /*00d4*/ 	.word	0x000118f0


	//   ....[10]....
        /*00d8*/ 	.word	0x00011920


	//   ....[11]....
        /*00dc*/ 	.word	0x00011ca0


	//   ....[12]....
        /*00e0*/ 	.word	0x00011cd0


	//----- nvinfo : EIATTR_MAX_THREADS
	.align		4
.L_5491:
        /*00e4*/ 	.byte	0x04, 0x05
        /*00e6*/ 	.short	(.L_5493 - .L_5492)
.L_5492:
        /*00e8*/ 	.word	0x00000100
        /*00ec*/ 	.word	0x00000001
        /*00f0*/ 	.word	0x00000001


	//----- nvinfo : EIATTR_CRS_STACK_SIZE
	.align		4
.L_5493:
        /*00f4*/ 	.byte	0x04, 0x1e
        /*00f6*/ 	.short	(.L_5495 - .L_5494)
.L_5494:
        /*00f8*/ 	.word	0x00000000


	//----- nvinfo : EIATTR_CBANK_PARAM_SIZE
	.align		4
.L_5495:
        /*00fc*/ 	.byte	0x03, 0x19
        /*00fe*/ 	.short	0x0420


	//----- nvinfo : EIATTR_PARAM_CBANK
	.align		4
        /*0100*/ 	.byte	0x04, 0x0a
        /*0102*/ 	.short	(.L_5497 - .L_5496)
	.align		4
.L_5496:
        /*0104*/ 	.word	index@(.nv.constant0._ZN2at6native13reduce_kernelILi256ELi2ENS0_8ReduceOpIdNS0_14func_wrapper_tIdNS0_55_GLOBAL__N__0955718d_22_SparseCsrTensorMath_cu_868dd54514ReductionAddOpIdEEEEjdLi4ELi4EEEEEvT1_)
        /*0108*/ 	.short	0x0210
        /*010a*/ 	.short	0x0420


	//----- nvinfo : EIATTR_SW_WAR
	.align		4
.L_5497:
        /*010c*/ 	.byte	0x04, 0x36
        /*010e*/ 	.short	(.L_5499 - .L_5498)
.L_5498:
        /*0110*/ 	.word	0x00000008
.L_5499:


//--------------------- .nv.info._ZN2at6native13reduce_kernelILi128ELi4ENS0_8ReduceOpIdNS0_14func_wrapper_tIdNS0_55_GLOBAL__N__0955718d_22_SparseCsrTensorMath_cu_868dd54514ReductionAddOpIdEEEEjdLi4ELi4EEEEEvT1_ --------------------------
	.section	.nv.info._ZN2at6native13reduce_kernelILi128ELi4ENS0_8ReduceOpIdNS0_14func_wrapper_tIdNS0_55_GLOBAL__N__0955718d_22_SparseCsrTensorMath_cu_868dd54514ReductionAddOpIdEEEEjdLi4ELi4EEEEEvT1_,"",@"SHT_CUDA_INFO"
	.sectionflags	@""
	.align	4


	//----- nvinfo : EIATTR_CUDA_API_VERSION
	.align		4
        /*0000*/ 	.byte	0x04, 0x37
        /*0002*/ 	.short	(.L_5501 - .L_5500)
.L_5500:
        /*0004*/ 	.word	0x00000082


	//----- nvinfo : EIATTR_KPARAM_INFO
	.align		4
.L_5501:
        /*0008*/ 	.byte	0x04, 0x17
        /*000a*/ 	.short	(.L_5503 - .L_5502)
.L_5502:
        /*000c*/ 	.word	0x00000000
        /*0010*/ 	.short	0x0000
        /*0012*/ 	.short	0x0000
        /*0014*/ 	.byte	0x00, 0xf0, 0x81, 0x10


	//----- nvinfo : EIATTR_SPARSE_MMA_MASK
	.align		4
.L_5503:
        /*0018*/ 	.byte	0x03, 0x50
        /*001a*/ 	.short	0x0000


	//----- nvinfo : EIATTR_MAXREG_COUNT
	.align		4
        /*001c*/ 	.byte	0x03, 0x1b
        /*001e*/ 	.short	0x0080


	//----- nvinfo : EIATTR_NUM_BARRIERS
	.align		4
        /*0020*/ 	.byte	0x02, 0x4c
        /*0022*/ 	.byte	0x01
	.zero		1


	//----- nvinfo : EIATTR_EXTERNS
	.align		4
        /*0024*/ 	.byte	0x04, 0x0f
        /*0026*/ 	.short	(.L_5505 - .L_5504)


	//   ....[0]....
	.align		4
.L_5504:
        /*0028*/ 	.word	index@(__assertfail)


	//----- nvinfo : EIATTR_MERCURY_ISA_VERSION
	.align		4
.L_5505:
        /*002c*/ 	.byte	0x03, 0x5f
        /*002e*/ 	.short	0x0101


	//----- nvinfo : EIATTR_INT_WARP_WIDE_INSTR_OFFSETS
	.align		4
        /*0030*/ 	.byte	0x04, 0x31
        /*0032*/ 	.short	(.L_5507 - .L_5506)


	//   ....[0]....
.L_5506:
        /*0034*/ 	.word	0x00015560


	//   ....[1]....
        /*0038*/ 	.word	0x00015650


	//----- nvinfo : EIATTR_COOP_GROUP_MASK_REGIDS
	.align		4
.L_5507:
        /*003c*/ 	.byte	0x04, 0x29
        /*003e*/ 	.short	(.L_5509 - .L_5508)


	//   ....[0]....
.L_5508:
        /*0040*/ 	.word	0xffffffff


	//   ....[1]....
        /*0044*/ 	.word	0xffffffff


	//   ....[2]....
        /*0048*/ 	.word	0xffffffff


	//   ....[3]....
        /*004c*/ 	.word	0xffffffff


	//   ....[4]....
        /*0050*/ 	.word	0xffffffff


	//   ....[5]....
        /*0054*/ 	.word	0xffffffff


	//   ....[6]....
        /*0058*/ 	.word	0xffffffff


	//   ....[7]....
        /*005c*/ 	.word	0xffffffff


	//   ....[8]....
        /*0060*/ 	.word	0xffffffff


	//   ....[9]....
        /*0064*/ 	.word	0xffffffff


	//   ....[10]....
        /*0068*/ 	.word	0xffffffff


	//   ....[11]....
        /*006c*/ 	.word	0xffffffff


	//   ....[12]....
        /*0070*/ 	.word	0xffffffff


	//   ....[13]....
        /*0074*/ 	.word	0xffffffff


	//   ....[14]....
        /*0078*/ 	.word	0xffffffff


	//   ....[15]....
        /*007c*/ 	.word	0xffffffff


	//----- nvinfo : EIATTR_COOP_GROUP_INSTR_OFFSETS
	.align		4
.L_5509:
        /*0080*/ 	.byte	0x04, 0x28
        /*0082*/ 	.short	(.L_5511 - .L_5510)


	//   ....[0]....
.L_5510:
        /*0084*/ 	.word	0x0000c520


	//   ....[1]....
        /*0088*/ 	.word	0x0000c530


	//   ....[2]....
        /*008c*/ 	.word	0x0000c540


	//   ....[3]....
        /*0090*/ 	.word	0x0000c550


	//   ....[4]....
        /*0094*/ 	.word	0x0000c560


	//   ....[5]....
        /*0098*/ 	.word	0x0000c570


	//   ....[6]....
        /*009c*/ 	.word	0x0000c580


	//   ....[7]....
        /*00a0*/ 	.word	0x0000c590


	//   ....[8]....
        /*00a4*/ 	.word	0x00016110


	//   ....[9]....
        /*00a8*/ 	.word	0x00016120


	//   ....[10]....
        /*00ac*/ 	.word	0x00016130


	//   ....[11]....
        /*00b0*/ 	.word	0x00016140


	//   ....[12]....
        /*00b4*/ 	.word	0x00016150


	//   ....[13]....
        /*00b8*/ 	.word	0x00016160


	//   ....[14]....
        /*00bc*/ 	.word	0x00016170


	//   ....[15]....
        /*00c0*/ 	.word	0x00016180


	//----- nvinfo : EIATTR_SYSCALL_OFFSETS
	.align		4
.L_5511:
        /*00c4*/ 	.byte	0x04, 0x46
        /*00c6*/ 	.short	(.L_5513 - .L_5512)


	//   ....[0]....
.L_5512:
        /*00c8*/ 	.word	0x00001420


	//   ....[1]....
        /*00cc*/ 	.word	0x00016450


	//   ....[2]....
        /*00d0*/ 	.word	0x000165b0


	//   ....[3]....
        /*00d4*/ 	.word	0x00016710


	//   ....[4]....
        /*00d8*/ 	.word	0x00016870


	//   ....[5]....
        /*00dc*/ 	.word	0x00016b20


	//   ....[6]....
        /*00e0*/ 	.word	0x00016c80


	//   ....[7]....
        /*00e4*/ 	.word	0x00016de0


	//   ....[8]....
        /*00e8*/ 	.word	0x00016f40


	//   ....[9]....
        /*00ec*/ 	.word	0x000172e0


	//   ....[10]....
        /*00f0*/ 	.word	0x00017440


	//   ....[11]....
        /*00f4*/ 	.word	0x000175a0


	//   ....[12]....
        /*00f8*/ 	.word	0x00017700


	//   ....[13]....
        /*00fc*/ 	.word	0x000179b0


	//   ....[14]....
        /*0100*/ 	.word	0x00017b10


	//   ....[15]....
        /*0104*/ 	.word	0x00017c70


	//   ....[16]....
        /*0108*/ 	.word	0x00017dd0


	//----- nvinfo : EIATTR_EXIT_INSTR_OFFSETS
	.align		4
.L_5513:
        /*010c*/ 	.byte	0x04, 0x1c
        /*010e*/ 	.short	(.L_5515 - .L_5514)


	//   ....[0]....
.L_5514:
        /*0110*/ 	.word	0x00015710


	//   ....[1]....
        /*0114*/ 	.word	0x00016200


	//   ....[2]....
        /*0118*/ 	.word	0x000168c0


	//   ....[3]....
        /*011c*/ 	.word	0x00016910


	//   ....[4]....
        /*0120*/ 	.word	0x00016f90


	//   ....[5]....
        /*0124*/ 	.word	0x00016fe0


	//   ....[6]....
        /*0128*/ 	.word	0x00017010


	//   ....[7]....
        /*012c*/ 	.word	0x00017050


	//   ....[8]....
        /*0130*/ 	.word	0x00017090


	//   ....[9]....
        /*0134*/ 	.word	0x00017750


	//   ....[10]....
        /*0138*/ 	.word	0x000177a0


	//   ....[11]....
        /*013c*/ 	.word	0x00017e20


	//   ....[12]....
        /*0140*/ 	.word	0x00017e70


	//----- nvinfo : EIATTR_MAX_THREADS
	.align		4
.L_5515:
        /*0144*/ 	.byte	0x04, 0x05
        /*0146*/ 	.short	(.L_5517 - .L_5516)
.L_5516:
        /*0148*/ 	.word	0x00000080
        /*014c*/ 	.word	0x00000001
        /*0150*/ 	.word	0x00000001


	//----- nvinfo : EIATTR_CRS_STACK_SIZE
	.align		4
.L_5517:
        /*0154*/ 	.byte	0x04, 0x1e
        /*0156*/ 	.short	(.L_5519 - .L_5518)
.L_5518:
        /*0158*/ 	.word	0x00000000


	//----- nvinfo : EIATTR_CBANK_PARAM_SIZE
	.align		4
.L_5519:
        /*015c*/ 	.byte	0x03, 0x19
        /*015e*/ 	.short	0x0420


	//----- nvinfo : EIATTR_PARAM_CBANK
	.align		4
        /*0160*/ 	.byte	0x04, 0x0a
        /*0162*/ 	.short	(.L_5521 - .L_5520)
	.align		4
.L_5520:
        /*0164*/ 	.word	index@(.nv.constant0._ZN2at6native13reduce_kernelILi128ELi4ENS0_8ReduceOpIdNS0_14func_wrapper_tIdNS0_55_GLOBAL__N__0955718d_22_SparseCsrTensorMath_cu_868dd54514ReductionAddOpIdEEEEjdLi4ELi4EEEEEvT1_)
        /*0168*/ 	.short	0x0210
        /*016a*/ 	.short	0x0420


	//----- nvinfo : EIATTR_SW_WAR
	.align		4
.L_5521:
        /*016c*/ 	.byte	0x04, 0x36
        /*016e*/ 	.short	(.L_5523 - .L_5522)
.L_5522:
        /*0170*/ 	.word	0x00000008
.L_5523:


//--------------------- .nv.info._ZN2at6native13reduce_kernelILi512ELi1ENS0_8ReduceOpIsNS0_14func_wrapper_tIsNS0_55_GLOBAL__N__0955718d_22_SparseCsrTensorMath_cu_868dd54514ReductionAddOpIlEEEEjsLi4ELi4EEEEEvT1_ --------------------------
	.section	.nv.info._ZN2at6native13reduce_kernelILi512ELi1ENS0_8ReduceOpIsNS0_14func_wrapper_tIsNS0_55_GLOBAL__N__0955718d_22_SparseCsrTensorMath_cu_868dd54514ReductionAddOpIlEEEEjsLi4ELi4EEEEEvT1_,"",@"SHT_CUDA_INFO"
	.sectionflags	@""
	.align	4


	//----- nvinfo : EIATTR_CUDA_API_VERSION
	.align		4
        /*0000*/ 	.byte	0x04, 0x37
        /*0002*/ 	.short	(.L_5525 - .L_5524)
.L_5524:
        /*0004*/ 	.word	0x00000082


	//----- nvinfo : EIATTR_KPARAM_INFO
	.align		4
.L_5525:
        /*0008*/ 	.byte	0x04, 0x17
        /*000a*/ 	.short	(.L_5527 - .L_5526)
.L_5526:
        /*000c*/ 	.word	0x00000000
        /*0010*/ 	.short	0x0000
        /*0012*/ 	.short	0x0000
        /*0014*/ 	.byte	0x00, 0xf0, 0x81, 0x10


	//----- nvinfo : EIATTR_SPARSE_MMA_MASK
	.align		4
.L_5527:
        /*0018*/ 	.byte	0x03, 0x50
        /*001a*/ 	.short	0x0000


	//----- nvinfo : EIATTR_MAXREG_COUNT
	.align		4
        /*001c*/ 	.byte	0x03, 0x1b
        /*001e*/ 	.short	0x0020


	//----- nvinfo : EIATTR_NUM_BARRIERS
	.align		4
        /*0020*/ 	.byte	0x02, 0x4c
        /*0022*/ 	.byte	0x01
	.zero		1


	//----- nvinfo : EIATTR_EXTERNS
	.align		4
        /*0024*/ 	.byte	0x04, 0x0f
        /*0026*/ 	.short	(.L_5529 - .L_5528)


	//   ....[0]....
	.align		4
.L_5528:
        /*0028*/ 	.word	index@(__assertfail)


	//----- nvinfo : EIATTR_MERCURY_ISA_VERSION
	.align		4
.L_5529:
        /*002c*/ 	.byte	0x03, 0x5f
        /*002e*/ 	.short	0x0101


	//----- nvinfo : EIATTR_INT_WARP_WIDE_INSTR_OFFSETS
	.align		4
        /*0030*/ 	.byte	0x04, 0x31
        /*0032*/ 	.short	(.L_5531 - .L_5530)


	//   ....[0]....
.L_5530:
        /*0034*/ 	.word	0x0000e630


	//   ....[1]....
        /*0038*/ 	.word	0x0000e720


	//----- nvinfo : EIATTR_COOP_GROUP_MASK_REGIDS
	.align		4
.L_5531:
        /*003c*/ 	.byte	0x04, 0x29
        /*003e*/ 	.short	(.L_5533 - .L_5532)


	//   ....[0]....
.L_5532:
        /*0040*/ 	.word	0xffffffff


	//   ....[1]....
        /*0044*/ 	.word	0xffffffff


	//   ....[2]....
        /*0048*/ 	.word	0xffffffff


	//   ....[3]....
        /*004c*/ 	.word	0xffffffff


	//----- nvinfo : EIATTR_COOP_GROUP_INSTR_OFFSETS
	.align		4
.L_5533:
        /*0050*/ 	.byte	0x04, 0x28
        /*0052*/ 	.short	(.L_5535 - .L_5534)


	//   ....[0]....
.L_5534:
        /*0054*/ 	.word	0x0000b6b0


	//   ....[1]....
        /*0058*/ 	.word	0x0000b6c0


	//   ....[2]....
        /*005c*/ 	.word	0x0000eea0


	//   ....[3]....
        /*0060*/ 	.word	0x0000eeb0


	//----- nvinfo : EIATTR_SYSCALL_OFFSETS
	.align		4
.L_5535:
        /*0064*/ 	.byte	0x04, 0x46
        /*0066*/ 	.short	(.L_5537 - .L_5536)


	//   ....[0]....
.L_5536:
        /*0068*/ 	.word	0x0000f100


	//   ....[1]....
        /*006c*/ 	.word	0x0000f310


	//   ....[2]....
        /*0070*/ 	.word	0x0000f620


	//   ....[3]....
        /*0074*/ 	.word	0x0000f830


	//----- nvinfo : EIATTR_EXIT_INSTR_OFFSETS
	.align		4
.L_5537:
        /*0078*/ 	.byte	0x04, 0x1c
        /*007a*/ 	.short	(.L_5539 - .L_5538)


	//   ....[0]....
.L_5538:
        /*007c*/ 	.word	0x0000e7c0


	//   ....[1]....
        /*0080*/ 	.word	0x0000ef10


	//   ....[2]....
        /*0084*/ 	.word	0x0000f150


	//   ....[3]....
        /*0088*/ 	.word	0x0000f170


	//   ....[4]....
        /*008c*/ 	.word	0x0000f360


	//   ....[5]....
        /*0090*/ 	.word	0x0000f380


	//   ....[6]....
        /*0094*/ 	.word	0x0000f3b0


	//   ....[7]....
        /*0098*/ 	.word	0x0000f3f0


	//   ....[8]....
        /*009c*/ 	.word	0x0000f430


	//   ....[9]....
        /*00a0*/ 	.word	0x0000f670


	//   ....[10]....
        /*00a4*/ 	.word	0x0000f690


	//   ....[11]....
        /*00a8*/ 	.word	0x0000f880


	//   ....[12]....
        /*00ac*/ 	.word	0x0000f8a0


	//----- nvinfo : EIATTR_MAX_THREADS
	.align		4
.L_5539:
        /*00b0*/ 	.byte	0x04, 0x05
        /*00b2*/ 	.short	(.L_5541 - .L_5540)
.L_5540:
        /*00b4*/ 	.word	0x00000200
        /*00b8*/ 	.word	0x00000001
        /*00bc*/ 	.word	0x00000001


	//----- nvinfo : EIATTR_CRS_STACK_SIZE
	.align		4
.L_5541:
        /*00c0*/ 	.byte	0x04, 0x1e
        /*00c2*/ 	.short	(.L_5543 - .L_5542)
.L_5542:
        /*00c4*/ 	.word	0x00000000


	//----- nvinfo : EIATTR_CBANK_PARAM_SIZE
	.align		4
.L_5543:
        /*00c8*/ 	.byte	0x03, 0x19
        /*00ca*/ 	.short	0x0420


	//----- nvinfo : EIATTR_PARAM_CBANK
	.align		4
        /*00cc*/ 	.byte	0x04, 0x0a
        /*00ce*/ 	.short	(.L_5545 - .L_5544)
	.align		4
.L_5544:
        /*00d0*/ 	.word	index@(.nv.constant0._ZN2at6native13reduce_kernelILi512ELi1ENS0_8ReduceOpIsNS0_14func_wrapper_tIsNS0_55_GLOBAL__N__0955718d_22_SparseCsrTensorMath_cu_868dd54514ReductionAddOpIlEEEEjsLi4ELi4EEEEEvT1_)
        /*00d4*/ 	.short	0x0210
        /*00d6*/ 	.short	0x0420


	//----- nvinfo : EIATTR_SW_WAR
	.align		4
.L_5545:
        /*00d8*/ 	.byte	0x04, 0x36
        /*00da*/ 	.short	(.L_5547 - .L_5546)
.L_5546:
        /*00dc*/ 	.word	0x00000008
.L_5547:


//--------------------- .nv.info._ZN2at6native13reduce_kernelILi256ELi2ENS0_8ReduceOpIsNS0_14func_wrapper_tIsNS0_55_GLOBAL__N__0955718d_22_SparseCsrTensorMath_cu_868dd54514ReductionAddOpIlEEEEjsLi4ELi4EEEEEvT1_ --------------------------
	.section	.nv.info._ZN2at6native13reduce_kernelILi256ELi2ENS0_8ReduceOpIsNS0_14func_wrapper_tIsNS0_55_GLOBAL__N__0955718d_22_SparseCsrTensorMath_cu_868dd54514ReductionAddOpIlEEEEjsLi4ELi4EEEEEvT1_,"",@"SHT_CUDA_INFO"
	.sectionflags	@""
	.align	4


	//----- nvinfo : EIATTR_CUDA_API_VERSION
	.align		4
        /*0000*/ 	.byte	0x04, 0x37
        /*0002*/ 	.short	(.L_5549 - .L_5548)
.L_5548:
        /*0004*/ 	.word	0x00000082


	//----- nvinfo : EIATTR_KPARAM_INFO
	.align		4
.L_5549:
        /*0008*/ 	.byte	0x04, 0x17
        /*000a*/ 	.short	(.L_5551 - .L_5550)
.L_5550:
        /*000c*/ 	.word	0x00000000
        /*0010*/ 	.short	0x0000
        /*0012*/ 	.short	0x0000
        /*0014*/ 	.byte	0x00, 0xf0, 0x81, 0x10


	//----- nvinfo : EIATTR_SPARSE_MMA_MASK
	.align		4
.L_5551:
        /*0018*/ 	.byte	0x03, 0x50
        /*001a*/ 	.short	0x0000


	//----- nvinfo : EIATTR_MAXREG_COUNT
	.align		4
        /*001c*/ 	.byte	0x03, 0x1b
        /*001e*/ 	.short	0x0040


	//----- nvinfo : EIATTR_NUM_BARRIERS
	.align		4
        /*0020*/ 	.byte	0x02, 0x4c
        /*0022*/ 	.byte	0x01
	.zero		1


	//----- nvinfo : EIATTR_EXTERNS
	.align		4
        /*0024*/ 	.byte	0x04, 0x0f
        /*0026*/ 	.short	(.L_5553 - .L_5552)


	//   ....[0]....
	.align		4
.L_5552:
        /*0028*/ 	.word	index@(__assertfail)


	//----- nvinfo : EIATTR_MERCURY_ISA_VERSION
	.align		4
.L_5553:
        /*002c*/ 	.byte	0x03, 0x5f
        /*002e*/ 	.short	0x0101


	//----- nvinfo : EIATTR_INT_WARP_WIDE_INSTR_OFFSETS
	.align		4
        /*0030*/ 	.byte	0x04, 0x31
        /*0032*/ 	.short	(.L_5555 - .L_5554)


	//   ....[0]....
.L_5554:
        /*0034*/ 	.word	0x00011a10


	//   ....[1]....
        /*0038*/ 	.word	0x00011b00


	//----- nvinfo : EIATTR_COOP_GROUP_MASK_REGIDS
	.align		4
.L_5555:
        /*003c*/ 	.byte	0x04, 0x29
        /*003e*/ 	.short	(.L_5557 - .L_5556)


	//   ....[0]....
.L_5556:
        /*0040*/ 	.word	0xffffffff


	//   ....[1]....
        /*0044*/ 	.word	0xffffffff


	//   ....[2]....
        /*0048*/ 	.word	0xffffffff


	//   ....[3]....
        /*004c*/ 	.word	0xffffffff


	//   ....[4]....
        /*0050*/ 	.word	0xffffffff


	//   ....[5]....
        /*0054*/ 	.word	0xffffffff


	//   ....[6]....
        /*0058*/ 	.word	0xffffffff


	//   ....[7]....
        /*005c*/ 	.word	0xffffffff


	//----- nvinfo : EIATTR_COOP_GROUP_INSTR_OFFSETS
	.align		4
.L_5557:
        /*0060*/ 	.byte	0x04, 0x28
        /*0062*/ 	.short	(.L_5559 - .L_5558)


	//   ....[0]....
.L_5558:
        /*0064*/ 	.word	0x0000c6f0


	//   ....[1]....
        /*0068*/ 	.word	0x0000c700


	//   ....[2]....
        /*006c*/ 	.word	0x0000c710


	//   ....[3]....
        /*0070*/ 	.word	0x0000c720


	//   ....[4]....
        /*0074*/ 	.word	0x00012530


	//   ....[5]....
        /*0078*/ 	.word	0x00012540


	//   ....[6]....
        /*007c*/ 	.word	0x00012550


	//   ....[7]....
        /*0080*/ 	.word	0x00012560


	//----- nvinfo : EIATTR_SYSCALL_OFFSETS
	.align		4
.L_5559:
        /*0084*/ 	.byte	0x04, 0x46
        /*0086*/ 	.short	(.L_5561 - .L_5560)


	//   ....[0]....
.L_5560:
        /*0088*/ 	.word	0x000014b0


	//   ....[1]....
        /*008c*/ 	.word	0x00012820


	//   ....[2]....
        /*0090*/ 	.word	0x00012980


	//   ....[3]....
        /*0094*/ 	.word	0x00012bd0


	//   ....[4]....
        /*0098*/ 	.word	0x00012d30


	//   ....[5]....
        /*009c*/ 	.word	0x000130b0


	//   ....[6]....
        /*00a0*/ 	.word	0x00013210


	//   ....[7]....
        /*00a4*/ 	.word	0x00013460


	//   ....[8]....
        /*00a8*/ 	.word	0x000135c0


	//----- nvinfo : EIATTR_EXIT_INSTR_OFFSETS
	.align		4
.L_5561:
        /*00ac*/ 	.byte	0x04, 0x1c
        /*00ae*/ 	.short	(.L_5563 - .L_5562)


	//   ....[0]....
.L_5562:
        /*00b0*/ 	.word	0x00011bc0


	//   ....[1]....
        /*00b4*/ 	.word	0x000125e0


	//   ....[2]....
        /*00b8*/ 	.word	0x000129d0


	//   ....[3]....
        /*00bc*/ 	.word	0x00012a00


	//   ....[4]....
        /*00c0*/ 	.word	0x00012d80


	//   ....[5]....
        /*00c4*/ 	.word	0x00012db0


	//   ....[6]....
        /*00c8*/ 	.word	0x00012de0


	//   ....[7]....
        /*00cc*/ 	.word	0x00012e20


	//   ....[8]....
        /*00d0*/ 	.word	0x00012e60


	//   ....[9]....
        /*00d4*/ 	.word	0x00013260


	//   ....[10]....
        /*00d8*/ 	.word	0x00013290


	//   ....[11]....
        /*00dc*/ 	.word	0x00013610


	//   ....[12]....
        /*00e0*/ 	.word	0x00013640


	//----- nvinfo : EIATTR_MAX_THREADS
	.align		4
.L_5563:
        /*00e4*/ 	.byte	0x04, 0x05
        /*00e6*/ 	.short	(.L_5565 - .L_5564)
.L_5564:
        /*00e8*/ 	.word	0x00000100
        /*00ec*/ 	.word	0x00000001
        /*00f0*/ 	.word	0x00000001


	//----- nvinfo : EIATTR_CRS_STACK_SIZE
	.align		4
.L_5565:
        /*00f4*/ 	.byte	0x04, 0x1e
        /*00f6*/ 	.short	(.L_5567 - .L_5566)
.L_5566:
        /*00f8*/ 	.word	0x00000000


	//----- nvinfo : EIATTR_CBANK_PARAM_SIZE
	.align		4
.L_5567:
        /*00fc*/ 	.byte	0x03, 0x19
        /*00fe*/ 	.short	0x0420


	//----- nvinfo : EIATTR_PARAM_CBANK
	.align		4
        /*0100*/ 	.byte	0x04, 0x0a
        /*0102*/ 	.short	(.L_5569 - .L_5568)
	.align		4
.L_5568:
        /*0104*/ 	.word	index@(.nv.constant0._ZN2at6native13reduce_kernelILi256ELi2ENS0_8ReduceOpIsNS0_14func_wrapper_tIsNS0_55_GLOBAL__N__0955718d_22_SparseCsrTensorMath_cu_868dd54514ReductionAddOpIlEEEEjsLi4ELi4EEEEEvT1_)
        /*0108*/ 	.short	0x0210
        /*010a*/ 	.short	0x0420


	//----- nvinfo : EIATTR_SW_WAR
	.align		4
.L_5569:
        /*010c*/ 	.byte	0x04, 0x36
        /*010e*/ 	.short	(.L_5571 - .L_5570)
.L_5570:
        /*0110*/ 	.word	0x00000008
.L_5571:


//--------------------- .nv.info._ZN2at6native13reduce_kernelILi128ELi4ENS0_8ReduceOpIsNS0_14func_wrapper_tIsNS0_55_GLOBAL__N__0955718d_22_SparseCsrTensorMath_cu_868dd54514ReductionAddOpIlEEEEjsLi4ELi4EEEEEvT1_ --------------------------
	.section	.nv.info._ZN2at6native13reduce_kernelILi128ELi4ENS0_8ReduceOpIsNS0_14func_wrapper_tIsNS0_55_GLOBAL__N__0955718d_22_SparseCsrTensorMath_cu_868dd54514ReductionAddOpIlEEEEjsLi4ELi4EEEEEvT1_,"",@"SHT_CUDA_INFO"
	.sectionflags	@""
	.align	4


	//----- nvinfo : EIATTR_CUDA_API_VERSION
	.align		4
        /*0000*/ 	.byte	0x04, 0x37
        /*0002*/ 	.short	(.L_5573 - .L_5572)
.L_5572:
        /*0004*/ 	.word	0x00000082


	//----- nvinfo : EIATTR_KPARAM_INFO
	.align		4
.L_5573:
        /*0008*/ 	.byte	0x04, 0x17
        /*000a*/ 	.short	(.L_5575 - .L_5574)
.L_5574:
        /*000c*/ 	.word	0x00000000
        /*0010*/ 	.short	0x0000
        /*0012*/ 	.short	0x0000
        /*0014*/ 	.byte	0x00, 0xf0, 0x81, 0x10


	//----- nvinfo : EIATTR_SPARSE_MMA_MASK
	.align		4
.L_5575:
        /*0018*/ 	.byte	0x03, 0x50
        /*001a*/ 	.short	0x0000


	//----- nvinfo : EIATTR_MAXREG_COUNT
	.align		4
        /*001c*/ 	.byte	0x03, 0x1b
        /*001e*/ 	.short	0x0080


	//----- nvinfo : EIATTR_NUM_BARRIERS
	.align		4
        /*0020*/ 	.byte	0x02, 0x4c
        /*0022*/ 	.byte	0x01
	.zero		1


	//----- nvinfo : EIATTR_EXTERNS
	.align		4
        /*0024*/ 	.byte	0x04, 0x0f
        /*0026*/ 	.short	(.L_5577 - .L_5576)


	//   ....[0]....
	.align		4
.L_5576:
        /*0028*/ 	.word	index@(__assertfail)


	//----- nvinfo : EIATTR_MERCURY_ISA_VERSION
	.align		4
.L_5577:
        /*002c*/ 	.byte	0x03, 0x5f
        /*002e*/ 	.short	0x0101


	//----- nvinfo : EIATTR_INT_WARP_WIDE_INSTR_OFFSETS
	.align		4
        /*0030*/ 	.byte	0x04, 0x31
        /*0032*/ 	.short	(.L_5579 - .L_5578)


	//   ....[0]....
.L_5578:
        /*0034*/ 	.word	0x00017480


	//   ....[1]....
        /*0038*/ 	.word	0x00017570


	//----- nvinfo : EIATTR_COOP_GROUP_MASK_REGIDS
	.align		4
.L_5579:
        /*003c*/ 	.byte	0x04, 0x29
        /*003e*/ 	.short	(.L_5581 - .L_5580)


	//   ....[0]....
.L_5580:
        /*0040*/ 	.word	0xffffffff


	//   ....[1]....
        /*0044*/ 	.word	0xffffffff


	//   ....[2]....
        /*0048*/ 	.word	0xffffffff


	//   ....[3]....
        /*004c*/ 	.word	0xffffffff


	//   ....[4]....
        /*0050*/ 	.word	0xffffffff


	//   ....[5]....
        /*0054*/ 	.word	0xffffffff


	//   ....[6]....
        /*0058*/ 	.word	0xffffffff


	//   ....[7]....
        /*005c*/ 	.word	0xffffffff


	//   ....[8]....
        /*0060*/ 	.word	0xffffffff


	//   ....[9]....
        /*0064*/ 	.word	0xffffffff


	//   ....[10]....
        /*0068*/ 	.word	0xffffffff


	//   ....[11]....
        /*006c*/ 	.word	0xffffffff


	//   ....[12]....
        /*0070*/ 	.word	0xffffffff


	//   ....[13]....
        /*0074*/ 	.word	0xffffffff


	//   ....[14]....
        /*0078*/ 	.word	0xffffffff


	//   ....[15]....
        /*007c*/ 	.word	0xffffffff


	//----- nvinfo : EIATTR_COOP_GROUP_INSTR_OFFSETS
	.align		4
.L_5581:
        /*0080*/ 	.byte	0x04, 0x28
        /*0082*/ 	.short	(.L_5583 - .L_5582)


	//   ....[0]....
.L_5582:
        /*0084*/ 	.word	0x0000daf0


	//   ....[1]....
        /*0088*/ 	.word	0x0000db00


	//   ....[2]....
        /*008c*/ 	.word	0x0000db10


	//   ....[3]....
        /*0090*/ 	.word	0x0000db20


	//   ....[4]....
        /*0094*/ 	.word	0x0000db30


	//   ....[5]....
        /*0098*/ 	.word	0x0000db40


	//   ....[6]....
        /*009c*/ 	.word	0x0000db50


	//   ....[7]....
        /*00a0*/ 	.word	0x0000db70


	//   ....[8]....
        /*00a4*/ 	.word	0x00018340


	//   ....[9]....
        /*00a8*/ 	.word	0x00018350


	//   ....[10]....
        /*00ac*/ 	.word	0x00018360


	//   ....[11]....
        /*00b0*/ 	.word	0x00018370


	//   ....[12]....
        /*00b4*/ 	.word	0x00018380


	//   ....[13]....
        /*00b8*/ 	.word	0x00018390


	//   ....[14]....
        /*00bc*/ 	.word	0x000183a0


	//   ....[15]....
        /*00c0*/ 	.word	0x000183c0


	//----- nvinfo : EIATTR_SYSCALL_OFFSETS
	.align		4
.L_5583:
        /*00c4*/ 	.byte	0x04, 0x46
        /*00c6*/ 	.short	(.L_5585 - .L_5584)


	//   ....[0]....
.L_5584:
        /*00c8*/ 	.word	0x00001420


	//   ....[1]....
        /*00cc*/ 	.word	0x00018770


	//   ....[2]....
        /*00d0*/ 	.word	0x000188d0


	//   ....[3]....
        /*00d4*/ 	.word	0x00018a30


	//   ....[4]....
        /*00d8*/ 	.word	0x00018b90


	//   ....[5]....
        /*00dc*/ 	.word	0x00018e40


	//   ....[6]....
        /*00e0*/ 	.word	0x00018fa0


	//   ....[7]....
        /*00e4*/ 	.word	0x00019100


	//   ....[8]....
        /*00e8*/ 	.word	0x00019260


	//   ....[9]....
        /*00ec*/ 	.word	0x00019660


	//   ....[10]....
        /*00f0*/ 	.word	0x000197c0


	//   ....[11]....
        /*00f4*/ 	.word	0x00019920


	//   ....[12]....
        /*00f8*/ 	.word	0x00019a80


	//   ....[13]....
        /*00fc*/ 	.word	0x00019d30


	//   ....[14]....
        /*0100*/ 	.word	0x00019e90


	//   ....[15]....
        /*0104*/ 	.word	0x00019ff0


	//   ....[16]....
        /*0108*/ 	.word	0x0001a150


	//----- nvinfo : EIATTR_EXIT_INSTR_OFFSETS
	.align		4
.L_5585:
        /*010c*/ 	.byte	0x04, 0x1c
        /*010e*/ 	.short	(.L_5587 - .L_5586)


	//   ....[0]....
.L_5586:
        /*0110*/ 	.word	0x00017630


	//   ....[1]....
        /*0114*/ 	.word	0x00018470


	//   ....[2]....
        /*0118*/ 	.word	0x00018be0


	//   ....[3]....
        /*011c*/ 	.word	0x00018c30


	//   ....[4]....
        /*0120*/ 	.word	0x000192b0


	//   ....[5]....
        /*0124*/ 	.word	0x00019300


	//   ....[6]....
        /*0128*/ 	.word	0x00019330


	//   ....[7]....
        /*012c*/ 	.word	0x00019370


	//   ....[8]....
        /*0130*/ 	.word	0x000193b0


	//   ....[9]....
        /*0134*/ 	.word	0x00019ad0


	//   ....[10]....
        /*0138*/ 	.word	0x00019b20


	//   ....[11]....
        /*013c*/ 	.word	0x0001a1a0


	//   ....[12]....
        /*0140*/ 	.word	0x0001a1f0


	//----- nvinfo : EIATTR_MAX_THREADS
	.align		4
.L_5587:
        /*0144*/ 	.byte	0x04, 0x05
        /*0146*/ 	.short	(.L_5589 - .L_5588)
.L_5588:
        /*0148*/ 	.word	0x00000080
        /*014c*/ 	.word	0x00000001
        /*0150*/ 	.word	0x00000001


	//----- nvinfo : EIATTR_CRS_STACK_SIZE
	.align		4
.L_5589:
        /*0154*/ 	.byte	0x04, 0x1e
        /*0156*/ 	.short	(.L_5591 - .L_5590)
.L_5590:
        /*0158*/ 	.word	0x00000000


	//----- nvinfo : EIATTR_CBANK_PARAM_SIZE
	.align		4
.L_5591:
        /*015c*/ 	.byte	0x03, 0x19
        /*015e*/ 	.short	0x0420


	//----- nvinfo : EIATTR_PARAM_CBANK
	.align		4
        /*0160*/ 	.byte	0x04, 0x0a
        /*0162*/ 	.short	(.L_5593 - .L_5592)
	.align		4
.L_5592:
        /*0164*/ 	.word	index@(.nv.constant0._ZN2at6native13reduce_kernelILi128ELi4ENS0_8ReduceOpIsNS0_14func_wrapper_tIsNS0_55_GLOBAL__N__0955718d_22_SparseCsrTensorMath_cu_868dd54514ReductionAddOpIlEEEEjsLi4ELi4EEEEEvT1_)
        /*0168*/ 	.short	0x0210
        /*016a*/ 	.short	0x0420


	//----- nvinfo : EIATTR_SW_WAR
	.align		4
.L_5593:
        /*016c*/ 	.byte	0x04, 0x36
        /*016e*/ 	.short	(.L_5595 - .L_5594)
.L_5594:
        /*0170*/ 	.word	0x00000008
.L_5595:


//--------------------- .nv.info._ZN2at6native13reduce_kernelILi512ELi1ENS0_8ReduceOpIlNS0_14func_wrapper_tIlNS0_55_GLOBAL__N__0955718d_22_SparseCsrTensorMath_cu_868dd54514ReductionAddOpIlEEEEjlLi4ELi4EEEEEvT1_ --------------------------
	.section	.nv.info._ZN2at6native13reduce_kernelILi512ELi1ENS0_8ReduceOpIlNS0_14func_wrapper_tIlNS0_55_GLOBAL__N__0955718d_22_SparseCsrTensorMath_cu_868dd54514ReductionAddOpIlEEEEjlLi4ELi4EEEEEvT1_,"",@"SHT_CUDA_INFO"
	.sectionflags	@""
	.align	4


	//----- nvinfo : EIATTR_CUDA_API_VERSION
	.align		4
        /*0000*/ 	.byte	0x04, 0x37
        /*0002*/ 	.short	(.L_5597 - .L_5596)
.L_5596:
        /*0004*/ 	.word	0x00000082


	//----- nvinfo : EIATTR_KPARAM_INFO
	.align		4
.L_5597:
        /*0008*/ 	.byte	0x04, 0x17
        /*000a*/ 	.short	(.L_5599 - .L_5598)
.L_5598:
        /*000c*/ 	.word	0x00000000
        /*0010*/ 	.short	0x0000
        /*0012*/ 	.short	0x0000
        /*0014*/ 	.byte	0x00, 0xf0, 0x81, 0x10


	//----- nvinfo : EIATTR_SPARSE_MMA_MASK
	.align		4
.L_5599:
        /*0018*/ 	.byte	0x03, 0x50
        /*001a*/ 	.short	0x0000


	//----- nvinfo : EIATTR_MAXREG_COUNT
	.align		4
        /*001c*/ 	.byte	0x03, 0x1b
        /*001e*/ 	.short	0x0020


	//----- nvinfo : EIATTR_NUM_BARRIERS
	.align		4
        /*0020*/ 	.byte	0x02, 0x4c
        /*0022*/ 	.byte	0x01
	.zero		1


	//----- nvinfo : EIATTR_EXTERNS
	.align		4
        /*0024*/ 	.byte	0x04, 0x0f
        /*0026*/ 	.short	(.L_5601 - .L_5600)


	//   ....[0]....
	.align		4
.L_5600:
        /*0028*/ 	.word	index@(__assertfail)


	//----- nvinfo : EIATTR_MERCURY_ISA_VERSION
	.align		4
.L_5601:
        /*002c*/ 	.byte	0x03, 0x5f
        /*002e*/ 	.short	0x0101


	//----- nvinfo : EIATTR_INT_WARP_WIDE_INSTR_OFFSETS
	.align		4
        /*0030*/ 	.byte	0x04, 0x31
        /*0032*/ 	.short	(.L_5603 - .L_5602)


	//   ....[0]....
.L_5602:
        /*0034*/ 	.word	0x0000dc00


	//   ....[1]....
        /*0038*/ 	.word	0x0000dcf0


	//----- nvinfo : EIATTR_COOP_GROUP_MASK_REGIDS
	.align		4
.L_5603:
        /*003c*/ 	.byte	0x04, 0x29
        /*003e*/ 	.short	(.L_5605 - .L_5604)


	//   ....[0]....
.L_5604:
        /*0040*/ 	.word	0xffffffff


	//   ....[1]....
        /*0044*/ 	.word	0xffffffff


	//   ....[2]....
        /*0048*/ 	.word	0xffffffff


	//   ....[3]....
        /*004c*/ 	.word	0xffffffff


	//----- nvinfo : EIATTR_COOP_GROUP_INSTR_OFFSETS
	.align		4
.L_5605:
        /*0050*/ 	.byte	0x04, 0x28
        /*0052*/ 	.short	(.L_5607 - .L_5606)


	//   ....[0]....
.L_5606:
        /*0054*/ 	.word	0x0000b4a0


	//   ....[1]....
        /*0058*/ 	.word	0x0000b4b0


	//   ....[2]....
        /*005c*/ 	.word	0x0000e4f0


	//   ....[3]....
        /*0060*/ 	.word	0x0000e500


	//----- nvinfo : EIATTR_SYSCALL_OFFSETS
	.align		4
.L_5607:
        /*0064*/ 	.byte	0x04, 0x46
        /*0066*/ 	.short	(.L_5609 - .L_5608)


	//   ....[0]....
.L_5608:
        /*0068*/ 	.word	0x0000e750


	//   ....[1]....
        /*006c*/ 	.word	0x0000e970


	//   ....[2]....
        /*0070*/ 	.word	0x0000eca0


	//   ....[3]....
        /*0074*/ 	.word	0x0000eec0


	//----- nvinfo : EIATTR_EXIT_INSTR_OFFSETS
	.align		4
.L_5609:
        /*0078*/ 	.byte	0x04, 0x1c
        /*007a*/ 	.short	(.L_5611 - .L_5610)


	//   ....[0]....
.L_5610:
        /*007c*/ 	.word	0x0000dd90


	//   ....[1]....
        /*0080*/ 	.word	0x0000e560


	//   ....[2]....
        /*0084*/ 	.word	0x0000e7a0


	//   ....[3]....
        /*0088*/ 	.word	0x0000e7c0


	//   ....[4]....
        /*008c*/ 	.word	0x0000e9c0


	//   ....[5]....
        /*0090*/ 	.word	0x0000e9e0


	//   ....[6]....
        /*0094*/ 	.word	0x0000ea10


	//   ....[7]....
        /*0098*/ 	.word	0x0000ea60


	//   ....[8]....
        /*009c*/ 	.word	0x0000eab0


	//   ....[9]....
        /*00a0*/ 	.word	0x0000ecf0


	//   ....[10]....
        /*00a4*/ 	.word	0x0000ed10


	//   ....[11]....
        /*00a8*/ 	.word	0x0000ef10


	//   ....[12]....
        /*00ac*/ 	.word	0x0000ef30


	//----- nvinfo : EIATTR_MAX_THREADS
	.align		4
.L_5611:
        /*00b0*/ 	.byte	0x04, 0x05
        /*00b2*/ 	.short	(.L_5613 - .L_5612)
.L_5612:
        /*00b4*/ 	.word	0x00000200
        /*00b8*/ 	.word	0x00000001
        /*00bc*/ 	.word	0x00000001


	//----- nvinfo : EIATTR_CRS_STACK_SIZE
	.align		4
.L_5613:
        /*00c0*/ 	.byte	0x04, 0x1e
        /*00c2*/ 	.short	(.L_5615 - .L_5614)
.L_5614:
        /*00c4*/ 	.word	0x00000000


	//----- nvinfo : EIATTR_CBANK_PARAM_SIZE
	.align		4
.L_5615:
        /*00c8*/ 	.byte	0x03, 0x19
        /*00ca*/ 	.short	0x0420


	//----- nvinfo : EIATTR_PARAM_CBANK
	.align		4
        /*00cc*/ 	.byte	0x04, 0x0a
        /*00ce*/ 	.short	(.L_5617 - .L_5616)
	.align		4
.L_5616:
        /*00d0*/ 	.word	index@(.nv.constant0._ZN2at6native13reduce_kernelILi512ELi1ENS0_8ReduceOpIlNS0_14func_wrapper_tIlNS0_55_GLOBAL__N__0955718d_22_SparseCsrTensorMath_cu_868dd54514ReductionAddOpIlEEEEjlLi4ELi4EEEEEvT1_)
        /*00d4*/ 	.short	0x0210
        /*00d6*/ 	.short	0x0420


	//----- nvinfo : EIATTR_SW_WAR
	.align		4
.L_5617:
        /*00d8*/ 	.byte	0x04, 0x36
        /*00da*/ 	.short	(.L_5619 - .L_5618)
.L_5618:
        /*00dc*/ 	.word	0x00000008
.L_5619:


//--------------------- .nv.info._ZN2at6native13reduce_kernelILi256ELi2ENS0_8ReduceOpIlNS0_14func_wrapper_tIlNS0_55_GLOBAL__N__0955718d_22_SparseCsrTensorMath_cu_868dd54514ReductionAddOpIlEEEEjlLi4ELi4EEEEEvT1_ --------------------------
	.section	.nv.info._ZN2at6native13reduce_kernelILi256ELi2ENS0_8ReduceOpIlNS0_14func_wrapper_tIlNS0_55_GLOBAL__N__0955718d_22_SparseCsrTensorMath_cu_868dd54514ReductionAddOpIlEEEEjlLi4ELi4EEEEEvT1_,"",@"SHT_CUDA_INFO"
	.sectionflags	@""
	.align	4


	//----- nvinfo : EIATTR_CUDA_API_VERSION
	.align		4
        /*0000*/ 	.byte	0x04, 0x37
        /*0002*/ 	.short	(.L_5621 - .L_5620)
.L_5620:
        /*0004*/ 	.word	0x00000082


	//----- nvinfo : EIATTR_KPARAM_INFO
	.align		4
.L_5621:
        /*0008*/ 	.byte	0x04, 0x17
        /*000a*/ 	.short	(.L_5623 - .L_5622)
.L_5622:
        /*000c*/ 	.word	0x00000000
        /*0010*/ 	.short	0x0000
        /*0012*/ 	.short	0x0000
        /*0014*/ 	.byte	0x00, 0xf0, 0x81, 0x10


	//----- nvinfo : EIATTR_SPARSE_MMA_MASK
	.align		4
.L_5623:
        /*0018*/ 	.byte	0x03, 0x50
        /*001a*/ 	.short	0x0000


	//----- nvinfo : EIATTR_MAXREG_COUNT
	.align		4
        /*001c*/ 	.byte	0x03, 0x1b
        /*001e*/ 	.short	0x0040


	//----- nvinfo : EIATTR_NUM_BARRIERS
	.align		4
        /*0020*/ 	.byte	0x02, 0x4c
        /*0022*/ 	.byte	0x01
	.zero		1


	//----- nvinfo : EIATTR_EXTERNS
	.align		4
        /*0024*/ 	.byte	0x04, 0x0f
        /*0026*/ 	.short	(.L_5625 - .L_5624)


	//   ....[0]....
	.align		4
.L_5624:
        /*0028*/ 	.word	index@(__assertfail)


	//----- nvinfo : EIATTR_MERCURY_ISA_VERSION
	.align		4
.L_5625:
        /*002c*/ 	.byte	0x03, 0x5f
        /*002e*/ 	.short	0x0101


	//----- nvinfo : EIATTR_INT_WARP_WIDE_INSTR_OFFSETS
	.align		4
        /*0030*/ 	.byte	0x04, 0x31
        /*0032*/ 	.short	(.L_5627 - .L_5626)


	//   ....[0]....
.L_5626:
        /*0034*/ 	.word	0x00010b80


	//   ....[1]....
        /*0038*/ 	.word	0x00010c70


	//----- nvinfo : EIATTR_COOP_GROUP_MASK_REGIDS
	.align		4
.L_5627:
        /*003c*/ 	.byte	0x04, 0x29
        /*003e*/ 	.short	(.L_5629 - .L_5628)


	//   ....[0]....
.L_5628:
        /*0040*/ 	.word	0xffffffff


	//   ....[1]....
        /*0044*/ 	.word	0xffffffff


	//   ....[2]....
        /*0048*/ 	.word	0xffffffff


	//   ....[3]....
        /*004c*/ 	.word	0xffffffff


	//   ....[4]....
        /*0050*/ 	.word	0xffffffff


	//   ....[5]....
        /*0054*/ 	.word	0xffffffff


	//   ....[6]....
        /*0058*/ 	.word	0xffffffff


	//   ....[7]....
        /*005c*/ 	.word	0xffffffff


	//----- nvinfo : EIATTR_COOP_GROUP_INSTR_OFFSETS
	.align		4
.L_5629:
        /*0060*/ 	.byte	0x04, 0x28
        /*0062*/ 	.short	(.L_5631 - .L_5630)


	//   ....[0]....
.L_5630:
        /*0064*/ 	.word	0x0000c140


	//   ....[1]....
        /*0068*/ 	.word	0x0000c150


	//   ....[2]....
        /*006c*/ 	.word	0x0000c160


	//   ....[3]....
        /*0070*/ 	.word	0x0000c170


	//   ....[4]....
        /*0074*/ 	.word	0x00011690


	//   ....[5]....
        /*0078*/ 	.word	0x000116a0


	//   ....[6]....
        /*007c*/ 	.word	0x000116b0


	//   ....[7]....
        /*0080*/ 	.word	0x000116c0


	//----- nvinfo : EIATTR_SYSCALL_OFFSETS
	.align		4
.L_5631:
        /*0084*/ 	.byte	0x04, 0x46
        /*0086*/ 	.short	(.L_5633 - .L_5632)


	//   ....[0]....
.L_5632:
        /*0088*/ 	.word	0x000014b0


	//   ....[1]....
        /*008c*/ 	.word	0x00011980


	//   ....[2]....
        /*0090*/ 	.word	0x00011ae0


	//   ....[3]....
        /*0094*/ 	.word	0x00011d60


	//   ....[4]....
        /*0098*/ 	.word	0x00011ec0


	//   ....[5]....
        /*009c*/ 	.word	0x00012260


	//   ....[6]....
        /*00a0*/ 	.word	0x000123c0


	//   ....[7]....
        /*00a4*/ 	.word	0x00012670


	//   ....[8]....
        /*00a8*/ 	.word	0x000127d0


	//----- nvinfo : EIATTR_EXIT_INSTR_OFFSETS
	.align		4
.L_5633:
        /*00ac*/ 	.byte	0x04, 0x1c
        /*00ae*/ 	.short	(.L_5635 - .L_5634)


	//   ....[0]....
.L_5634:
        /*00b0*/ 	.word	0x00010d30


	//   ....[1]....
        /*00b4*/ 	.word	0x00011740


	//   ....[2]....
        /*00b8*/ 	.word	0x00011b30


	//   ....[3]....
        /*00bc*/ 	.word	0x00011b60


	//   ....[4]....
        /*00c0*/ 	.word	0x00011f10


	//   ....[5]....
        /*00c4*/ 	.word	0x00011f40


	//   ....[6]....
        /*00c8*/ 	.word	0x00011f70


	//   ....[7]....
        /*00cc*/ 	.word	0x00011fb0


	//   ....[8]....
        /*00d0*/ 	.word	0x00011ff0


	//   ....[9]....
        /*00d4*/ 	.word	0x00012410


	//   ....[10]....
        /*00d8*/ 	.word	0x00012440


	//   ....[11]....
        /*00dc*/ 	.word	0x00012820


	//   ....[12]....
        /*00e0*/ 	.word	0x00012850


	//----- nvinfo : EIATTR_MAX_THREADS
	.align		4
.L_5635:
        /*00e4*/ 	.byte	0x04, 0x05
        /*00e6*/ 	.short	(.L_5637 - .L_5636)
.L_5636:
        /*00e8*/ 	.word	0x00000100
        /*00ec*/ 	.word	0x00000001
        /*00f0*/ 	.word	0x00000001


	//----- nvinfo : EIATTR_CRS_STACK_SIZE
	.align		4
.L_5637:
        /*00f4*/ 	.byte	0x04, 0x1e
        /*00f6*/ 	.short	(.L_5639 - .L_5638)
.L_5638:
        /*00f8*/ 	.word	0x00000000


	//----- nvinfo : EIATTR_CBANK_PARAM_SIZE
	.align		4
.L_5639:
        /*00fc*/ 	.byte	0x03, 0x19
        /*00fe*/ 	.short	0x0420


	//----- nvinfo : EIATTR_PARAM_CBANK
	.align		4
        /*0100*/ 	.byte	0x04, 0x0a
        /*0102*/ 	.short	(.L_5641 - .L_5640)
	.align		4
.L_5640:
        /*0104*/ 	.word	index@(.nv.constant0._ZN2at6native13reduce_kernelILi256ELi2ENS0_8ReduceOpIlNS0_14func_wrapper_tIlNS0_55_GLOBAL__N__0955718d_22_SparseCsrTensorMath_cu_868dd54514ReductionAddOpIlEEEEjlLi4ELi4EEEEEvT1_)
        /*0108*/ 	.short	0x0210
        /*010a*/ 	.short	0x0420


	//----- nvinfo : EIATTR_SW_WAR
	.align		4
.L_5641:
        /*010c*/ 	.byte	0x04, 0x36
        /*010e*/ 	.short	(.L_5643 - .L_5642)
.L_5642:
        /*0110*/ 	.word	0x00000008
.L_5643:


//--------------------- .nv.info._ZN2at6native13reduce_kernelILi128ELi4ENS0_8ReduceOpIlNS0_14func_wrapper_tIlNS0_55_GLOBAL__N__0955718d_22_SparseCsrTensorMath_cu_868dd54514ReductionAddOpIlEEEEjlLi4ELi4EEEEEvT1_ --------------------------
	.section	.nv.info._ZN2at6native13reduce_kernelILi128ELi4ENS0_8ReduceOpIlNS0_14func_wrapper_tIlNS0_55_GLOBAL__N__0955718d_22_SparseCsrTensorMath_cu_868dd54514ReductionAddOpIlEEEEjlLi4ELi4EEEEEvT1_,"",@"SHT_CUDA_INFO"
	.sectionflags	@""
	.align	4


	//----- nvinfo : EIATTR_CUDA_API_VERSION
	.align		4
        /*0000*/ 	.byte	0x04, 0x37
        /*0002*/ 	.short	(.L_5645 - .L_5644)
.L_5644:
        /*0004*/ 	.word	0x00000082


	//----- nvinfo : EIATTR_KPARAM_INFO
	.align		4
.L_5645:
        /*0008*/ 	.byte	0x04, 0x17
        /*000a*/ 	.short	(.L_5647 - .L_5646)
.L_5646:
        /*000c*/ 	.word	0x00000000
        /*0010*/ 	.short	0x0000
        /*0012*/ 	.short	0x0000
        /*0014*/ 	.byte	0x00, 0xf0, 0x81, 0x10


	//----- nvinfo : EIATTR_SPARSE_MMA_MASK
	.align		4
.L_5647:
        /*0018*/ 	.byte	0x03, 0x50
        /*001a*/ 	.short	0x0000


	//----- nvinfo : EIATTR_MAXREG_COUNT
	.align		4
        /*001c*/ 	.byte	0x03, 0x1b
        /*001e*/ 	.short	0x0080


	//----- nvinfo : EIATTR_NUM_BARRIERS
	.align		4
        /*0020*/ 	.byte	0x02, 0x4c
        /*0022*/ 	.byte	0x01
	.zero		1


	//----- nvinfo : EIATTR_EXTERNS
	.align		4
        /*0024*/ 	.byte	0x04, 0x0f
        /*0026*/ 	.short	(.L_5649 - .L_5648)


	//   ....[0]....
	.align		4
.L_5648:
        /*0028*/ 	.word	index@(__assertfail)


	//----- nvinfo : EIATTR_MERCURY_ISA_VERSION
	.align		4
.L_5649:
        /*002c*/ 	.byte	0x03, 0x5f
        /*002e*/ 	.short	0x0101


	//----- nvinfo : EIATTR_INT_WARP_WIDE_INSTR_OFFSETS
	.align		4
        /*0030*/ 	.byte	0x04, 0x31
        /*0032*/ 	.short	(.L_5651 - .L_5650)


	//   ....[0]....
.L_5650:
        /*0034*/ 	.word	0x00015fd0


	//   ....[1]....
        /*0038*/ 	.word	0x000160c0


	//----- nvinfo : EIATTR_COOP_GROUP_MASK_REGIDS
	.align		4
.L_5651:
        /*003c*/ 	.byte	0x04, 0x29
        /*003e*/ 	.short	(.L_5653 - .L_5652)


	//   ....[0]....
.L_5652:
        /*0040*/ 	.word	0xffffffff


	//   ....[1]....
        /*0044*/ 	.word	0xffffffff


	//   ....[2]....
        /*0048*/ 	.word	0xffffffff


	//   ....[3]....
        /*004c*/ 	.word	0xffffffff


	//   ....[4]....
        /*0050*/ 	.word	0xffffffff


	//   ....[5]....
        /*0054*/ 	.word	0xffffffff


	//   ....[6]....
        /*0058*/ 	.word	0xffffffff


	//   ....[7]....
        /*005c*/ 	.word	0xffffffff


	//   ....[8]....
        /*0060*/ 	.word	0xffffffff


	//   ....[9]....
        /*0064*/ 	.word	0xffffffff


	//   ....[10]....
        /*0068*/ 	.word	0xffffffff


	//   ....[11]....
        /*006c*/ 	.word	0xffffffff


	//   ....[12]....
        /*0070*/ 	.word	0xffffffff


	//   ....[13]....
        /*0074*/ 	.word	0xffffffff


	//   ....[14]....
        /*0078*/ 	.word	0xffffffff


	//   ....[15]....
        /*007c*/ 	.word	0xffffffff


	//----- nvinfo : EIATTR_COOP_GROUP_INSTR_OFFSETS
	.align		4
.L_5653:
        /*0080*/ 	.byte	0x04, 0x28
        /*0082*/ 	.short	(.L_5655 - .L_5654)


	//   ....[0]....
.L_5654:
        /*0084*/ 	.word	0x0000cf50


	//   ....[1]....
        /*0088*/ 	.word	0x0000cf60


	//   ....[2]....
        /*008c*/ 	.word	0x0000cf70


	//   ....[3]....
        /*0090*/ 	.word	0x0000cf80


	//   ....[4]....
        /*0094*/ 	.word	0x0000cf90


	//   ....[5]....
        /*0098*/ 	.word	0x0000cfa0


	//   ....[6]....
        /*009c*/ 	.word	0x0000cfb0


	//   ....[7]....
        /*00a0*/ 	.word	0x0000cfd0


	//   ....[8]....
        /*00a4*/ 	.word	0x00016e90


	//   ....[9]....
        /*00a8*/ 	.word	0x00016ea0


	//   ....[10]....
        /*00ac*/ 	.word	0x00016eb0


	//   ....[11]....
        /*00b0*/ 	.word	0x00016ec0


	//   ....[12]....
        /*00b4*/ 	.word	0x00016ed0


	//   ....[13]....
        /*00b8*/ 	.word	0x00016ee0


	//   ....[14]....
        /*00bc*/ 	.word	0x00016ef0


	//   ....[15]....
        /*00c0*/ 	.word	0x00016f10


	//----- nvinfo : EIATTR_SYSCALL_OFFSETS
	.align		4
.L_5655:
        /*00c4*/ 	.byte	0x04, 0x46
        /*00c6*/ 	.short	(.L_5657 - .L_5656)


	//   ....[0]....
.L_5656:
        /*00c8*/ 	.word	0x00001420


	//   ....[1]....
        /*00cc*/ 	.word	0x000172b0


	//   ....[2]....
        /*00d0*/ 	.word	0x00017410


	//   ....[3]....
        /*00d4*/ 	.word	0x00017570


	//   ....[4]....
        /*00d8*/ 	.word	0x000176d0


	//   ....[5]....
        /*00dc*/ 	.word	0x00017a20


	//   ....[6]....
        /*00e0*/ 	.word	0x00017b80


	//   ....[7]....
        /*00e4*/ 	.word	0x00017ce0


	//   ....[8]....
        /*00e8*/ 	.word	0x00017e40


	//   ....[9]....
        /*00ec*/ 	.word	0x00018240


	//   ....[10]....
        /*00f0*/ 	.word	0x000183a0


	//   ....[11]....
        /*00f4*/ 	.word	0x00018500


	//   ....[12]....
        /*00f8*/ 	.word	0x00018660


	//   ....[13]....
        /*00fc*/ 	.word	0x00018970


	//   ....[14]....
        /*0100*/ 	.word	0x00018ad0


	//   ....[15]....
        /*0104*/ 	.word	0x00018c30


	//   ....[16]....
        /*0108*/ 	.word	0x00018d90


	//----- nvinfo : EIATTR_EXIT_INSTR_OFFSETS
	.align		4
.L_5657:
        /*010c*/ 	.byte	0x04, 0x1c
        /*010e*/ 	.short	(.L_5659 - .L_5658)


	//   ....[0]....
.L_5658:
        /*0110*/ 	.word	0x00016180


	//   ....[1]....
        /*0114*/ 	.word	0x00016fc0


	//   ....[2]....
        /*0118*/ 	.word	0x00017720


	//   ....[3]....
        /*011c*/ 	.word	0x00017770


	//   ....[4]....
        /*0120*/ 	.word	0x00017e90


	//   ....[5]....
        /*0124*/ 	.word	0x00017ee0


	//   ....[6]....
        /*0128*/ 	.word	0x00017f10


	//   ....[7]....
        /*012c*/ 	.word	0x00017f50


	//   ....[8]....
        /*0130*/ 	.word	0x00017f90


	//   ....[9]....
        /*0134*/ 	.word	0x000186b0


	//   ....[10]....
        /*0138*/ 	.word	0x00018700


	//   ....[11]....
        /*013c*/ 	.word	0x00018de0


	//   ....[12]....
        /*0140*/ 	.word	0x00018e30


	//----- nvinfo : EIATTR_MAX_THREADS
	.align		4
.L_5659:
        /*0144*/ 	.byte	0x04, 0x05
        /*0146*/ 	.short	(.L_5661 - .L_5660)
.L_5660:
        /*0148*/ 	.word	0x00000080
        /*014c*/ 	.word	0x00000001
        /*0150*/ 	.word	0x00000001


	//----- nvinfo : EIATTR_CRS_STACK_SIZE
	.align		4
.L_5661:
        /*0154*/ 	.byte	0x04, 0x1e
        /*0156*/ 	.short	(.L_5663 - .L_5662)
.L_5662:
        /*0158*/ 	.word	0x00000000


	//----- nvinfo : EIATTR_CBANK_PARAM_SIZE
	.align		4
.L_5663:
        /*015c*/ 	.byte	0x03, 0x19
        /*015e*/ 	.short	0x0420


	//----- nvinfo : EIATTR_PARAM_CBANK
	.align		4
        /*0160*/ 	.byte	0x04, 0x0a
        /*0162*/ 	.short	(.L_5665 - .L_5664)
	.align		4
.L_5664:
        /*0164*/ 	.word	index@(.nv.constant0._ZN2at6native13reduce_kernelILi128ELi4ENS0_8ReduceOpIlNS0_14func_wrapper_tIlNS0_55_GLOBAL__N__0955718d_22_SparseCsrTensorMath_cu_868dd54514ReductionAddOpIlEEEEjlLi4ELi4EEEEEvT1_)
        /*0168*/ 	.short	0x0210
        /*016a*/ 	.short	0x0420


	//----- nvinfo : EIATTR_SW_WAR
	.align		4
.L_5665:
        /*016c*/ 	.byte	0x04, 0x36
        /*016e*/ 	.short	(.L_5667 - .L_5666)
.L_5666:
        /*0170*/ 	.word	0x00000008
.L_5667:


//--------------------- .nv.info._ZN2at6native13reduce_kernelILi512ELi1ENS0_8ReduceOpIiNS0_14func_wrapper_tIiNS0_55_GLOBAL__N__0955718d_22_SparseCsrTensorMath_cu_868dd54514ReductionAddOpIlEEEEjiLi4ELi4EEEEEvT1_ --------------------------
	.section	.nv.info._ZN2at6native13reduce_kernelILi512ELi1ENS0_8ReduceOpIiNS0_14func_wrapper_tIiNS0_55_GLOBAL__N__0955718d_22_SparseCsrTensorMath_cu_868dd54514ReductionAddOpIlEEEEjiLi4ELi4EEEEEvT1_,"",@"SHT_CUDA_INFO"
	.sectionflags	@""
	.align	4


	//----- nvinfo : EIATTR_CUDA_API_VERSION
	.align		4
        /*0000*/ 	.byte	0x04, 0x37
        /*0002*/ 	.short	(.L_5669 - .L_5668)
.L_5668:
        /*0004*/ 	.word	0x00000082


	//----- nvinfo : EIATTR_KPARAM_INFO
	.align		4
.L_5669:
        /*0008*/ 	.byte	0x04, 0x17
        /*000a*/ 	.short	(.L_5671 - .L_5670)
.L_5670:
        /*000c*/ 	.word	0x00000000
        /*0010*/ 	.short	0x0000
        /*0012*/ 	.short	0x0000
        /*0014*/ 	.byte	0x00, 0xf0, 0x81, 0x10


	//----- nvinfo : EIATTR_SPARSE_MMA_MASK
	.align		4
.L_5671:
        /*0018*/ 	.byte	0x03, 0x50
        /*001a*/ 	.short	0x0000


	//----- nvinfo : EIATTR_MAXREG_COUNT
	.align		4
        /*001c*/ 	.byte	0x03, 0x1b
        /*001e*/ 	.short	0x0020


	//----- nvinfo : EIATTR_NUM_BARRIERS
	.align		4
        /*0020*/ 	.byte	0x02, 0x4c
        /*0022*/ 	.byte	0x01
	.zero		1


	//----- nvinfo : EIATTR_EXTERNS
	.align		4
        /*0024*/ 	.byte	0x04, 0x0f
        /*0026*/ 	.short	(.L_5673 - .L_5672)


	//   ....[0]....
	.align		4
.L_5672:
        /*0028*/ 	.word	index@(__assertfail)


	//----- nvinfo : EIATTR_MERCURY_ISA_VERSION
	.align		4
.L_5673:
        /*002c*/ 	.byte	0x03, 0x5f
        /*002e*/ 	.short	0x0101


	//----- nvinfo : EIATTR_INT_WARP_WIDE_INSTR_OFFSETS
	.align		4
        /*0030*/ 	.byte	0x04, 0x31
        /*0032*/ 	.short	(.L_5675 - .L_5674)


	//   ....[0]....
.L_5674:
        /*0034*/ 	.word	0x0000e410


	//   ....[1]....
        /*0038*/ 	.word	0x0000e500


	//----- nvinfo : EIATTR_COOP_GROUP_MASK_REGIDS
	.align		4
.L_5675:
        /*003c*/ 	.byte	0x04, 0x29
        /*003e*/ 	.short	(.L_5677 - .L_5676)


	//   ....[0]....
.L_5676:
        /*0040*/ 	.word	0xffffffff


	//   ....[1]....
        /*0044*/ 	.word	0xffffffff


	//   ....[2]....
        /*0048*/ 	.word	0xffffffff


	//   ....[3]....
        /*004c*/ 	.word	0xffffffff


	//----- nvinfo : EIATTR_COOP_GROUP_INSTR_OFFSETS
	.align		4
.L_5677:
        /*0050*/ 	.byte	0x04, 0x28
        /*0052*/ 	.short	(.L_5679 - .L_5678)


	//   ....[0]....
.L_5678:
        /*0054*/ 	.word	0x0000b490


	//   ....[1]....
        /*0058*/ 	.word	0x0000b4a0


	//   ....[2]....
        /*005c*/ 	.word	0x0000ec80


	//   ....[3]....
        /*0060*/ 	.word	0x0000ec90


	//----- nvinfo : EIATTR_SYSCALL_OFFSETS
	.align		4
.L_5679:
        /*0064*/ 	.byte	0x04, 0x46
        /*0066*/ 	.short	(.L_5681 - .L_5680)


	//   ....[0]....
.L_5680:
        /*0068*/ 	.word	0x0000eee0


	//   ....[1]....
        /*006c*/ 	.word	0x0000f0f0


	//   ....[2]....
        /*0070*/ 	.word	0x0000f400


	//   ....[3]....
        /*0074*/ 	.word	0x0000f610


	//----- nvinfo : EIATTR_EXIT_INSTR_OFFSETS
	.align		4
.L_5681:
        /*0078*/ 	.byte	0x04, 0x1c
        /*007a*/ 	.short	(.L_5683 - .L_5682)


	//   ....[0]....
.L_5682:
        /*007c*/ 	.word	0x0000e5a0


	//   ....[1]....
        /*0080*/ 	.word	0x0000ecf0


	//   ....[2]....
        /*0084*/ 	.word	0x0000ef30


	//   ....[3]....
        /*0088*/ 	.word	0x0000ef50


	//   ....[4]....
        /*008c*/ 	.word	0x0000f140


	//   ....[5]....
        /*0090*/ 	.word	0x0000f160


	//   ....[6]....
        /*0094*/ 	.word	0x0000f190


	//   ....[7]....
        /*0098*/ 	.word	0x0000f1d0


	//   ....[8]....
        /*009c*/ 	.word	0x0000f210


	//   ....[9]....
        /*00a0*/ 	.word	0x0000f450


	//   ....[10]....
        /*00a4*/ 	.word	0x0000f470


	//   ....[11]....
        /*00a8*/ 	.word	0x0000f660


	//   ....[12]....
        /*00ac*/ 	.word	0x0000f680


	//----- nvinfo : EIATTR_MAX_THREADS
	.align		4
.L_5683:
        /*00b0*/ 	.byte	0x04, 0x05
        /*00b2*/ 	.short	(.L_5685 - .L_5684)
.L_5684:
        /*00b4*/ 	.word	0x00000200
        /*00b8*/ 	.word	0x00000001
        /*00bc*/ 	.word	0x00000001


	//----- nvinfo : EIATTR_CRS_STACK_SIZE
	.align		4
.L_5685:
        /*00c0*/ 	.byte	0x04, 0x1e
        /*00c2*/ 	.short	(.L_5687 - .L_5686)
.L_5686:
        /*00c4*/ 	.word	0x00000000


	//----- nvinfo : EIATTR_CBANK_PARAM_SIZE
	.align		4
.L_5687:
        /*00c8*/ 	.byte	0x03, 0x19
        /*00ca*/ 	.short	0x0420


	//----- nvinfo : EIATTR_PARAM_CBANK
	.align		4
        /*00cc*/ 	.byte	0x04, 0x0a
        /*00ce*/ 	.short	(.L_5689 - .L_5688)
	.align		4
.L_5688:
        /*00d0*/ 	.word	index@(.nv.constant0._ZN2at6native13reduce_kernelILi512ELi1ENS0_8ReduceOpIiNS0_14func_wrapper_tIiNS0_55_GLOBAL__N__0955718d_22_SparseCsrTensorMath_cu_868dd54514ReductionAddOpIlEEEEjiLi4ELi4EEEEEvT1_)
        /*00d4*/ 	.short	0x0210
        /*00d6*/ 	.short	0x0420


	//----- nvinfo : EIATTR_SW_WAR
	.align		4
.L_5689:
        /*00d8*/ 	.byte	0x04, 0x36
        /*00da*/ 	.short	(.L_5691 - .L_5690)
.L_5690:
        /*00dc*/ 	.word	0x00000008
.L_5691:


//--------------------- .nv.info._ZN2at6native13reduce_kernelILi256ELi2ENS0_8ReduceOpIiNS0_14func_wrapper_tIiNS0_55_GLOBAL__N__0955718d_22_SparseCsrTensorMath_cu_868dd54514ReductionAddOpIlEEEEjiLi4ELi4EEEEEvT1_ --------------------------
	.section	.nv.info._ZN2at6native13reduce_kernelILi256ELi2ENS0_8ReduceOpIiNS0_14func_wrapper_tIiNS0_55_GLOBAL__N__0955718d_22_SparseCsrTensorMath_cu_868dd54514ReductionAddOpIlEEEEjiLi4ELi4EEEEEvT1_,"",@"SHT_CUDA_INFO"
	.sectionflags	@""
	.align	4


	//----- nvinfo : EIATTR_CUDA_API_VERSION
	.align		4
        /*0000*/ 	.byte	0x04, 0x37
        /*0002*/ 	.short	(.L_5693 - .L_5692)
.L_5692:
        /*0004*/ 	.word	0x00000082


	//----- nvinfo : EIATTR_KPARAM_INFO
	.align		4
.L_5693:
        /*0008*/ 	.byte	0x04, 0x17
        /*000a*/ 	.short	(.L_5695 - .L_5694)
.L_5694:
        /*000c*/ 	.word	0x00000000
        /*0010*/ 	.short	0x0000
        /*0012*/ 	.short	0x0000
        /*0014*/ 	.byte	0x00, 0xf0, 0x81, 0x10


	//----- nvinfo : EIATTR_SPARSE_MMA_MASK
	.align		4
.L_5695:
        /*0018*/ 	.byte	0x03, 0x50
        /*001a*/ 	.short	0x0000


	//----- nvinfo : EIATTR_MAXREG_COUNT
	.align		4
        /*001c*/ 	.byte	0x03, 0x1b
        /*001e*/ 	.short	0x0040


	//----- nvinfo : EIATTR_NUM_BARRIERS
	.align		4
        /*0020*/ 	.byte	0x02, 0x4c
        /*0022*/ 	.byte	0x01
	.zero		1


	//----- nvinfo : EIATTR_EXTERNS
	.align		4
        /*0024*/ 	.byte	0x04, 0x0f
        /*0026*/ 	.short	(.L_5697 - .L_5696)


	//   ....[0]....
	.align		4
.L_5696:
        /*0028*/ 	.word	index@(__assertfail)


	//----- nvinfo : EIATTR_MERCURY_ISA_VERSION
	.align		4
.L_5697:
        /*002c*/ 	.byte	0x03, 0x5f
        /*002e*/ 	.short	0x0101


	//----- nvinfo : EIATTR_INT_WARP_WIDE_INSTR_OFFSETS
	.align		4
        /*0030*/ 	.byte	0x04, 0x31
        /*0032*/ 	.short	(.L_5699 - .L_5698)


	//   ....[0]....
.L_5698:
        /*0034*/ 	.word	0x00011370


	//   ....[1]....
        /*0038*/ 	.word	0x00011460


	//----- nvinfo : EIATTR_COOP_GROUP_MASK_REGIDS
	.align		4
.L_5699:
        /*003c*/ 	.byte	0x04, 0x29
        /*003e*/ 	.short	(.L_5701 - .L_5700)


	//   ....[0]....
.L_5700:
        /*0040*/ 	.word	0xffffffff


	//   ....[1]....
        /*0044*/ 	.word	0xffffffff


	//   ....[2]....
        /*0048*/ 	.word	0xffffffff


	//   ....[3]....
        /*004c*/ 	.word	0xffffffff


	//   ....[4]....
        /*0050*/ 	.word	0xffffffff


	//   ....[5]....
        /*0054*/ 	.word	0xffffffff


	//   ....[6]....
        /*0058*/ 	.word	0xffffffff


	//   ....[7]....
        /*005c*/ 	.word	0xffffffff


	//----- nvinfo : EIATTR_COOP_GROUP_INSTR_OFFSETS
	.align		4
.L_5701:
        /*0060*/ 	.byte	0x04, 0x28
        /*0062*/ 	.short	(.L_5703 - .L_5702)


	//   ....[0]....
.L_5702:
        /*0064*/ 	.word	0x0000c090


	//   ....[1]....
        /*0068*/ 	.word	0x0000c0a0


	//   ....[2]....
        /*006c*/ 	.word	0x0000c0b0


	//   ....[3]....
        /*0070*/ 	.word	0x0000c0c0


	//   ....[4]....
        /*0074*/ 	.word	0x00011e90


	//   ....[5]....
        /*0078*/ 	.word	0x00011ea0


	//   ....[6]....
        /*007c*/ 	.word	0x00011eb0


	//   ....[7]....
        /*0080*/ 	.word	0x00011ec0


	//----- nvinfo : EIATTR_SYSCALL_OFFSETS
	.align		4
.L_5703:
        /*0084*/ 	.byte	0x04, 0x46
        /*0086*/ 	.short	(.L_5705 - .L_5704)


	//   ....[0]....
.L_5704:
        /*0088*/ 	.word	0x000014b0


	//   ....[1]....
        /*008c*/ 	.word	0x00012180


	//   ....[2]....
        /*0090*/ 	.word	0x000122e0


	//   ....[3]....
        /*0094*/ 	.word	0x00012530


	//   ....[4]....
        /*0098*/ 	.word	0x00012690


	//   ....[5]....
        /*009c*/ 	.word	0x000129f0


	//   ....[6]....
        /*00a0*/ 	.word	0x00012b50


	//   ....[7]....
        /*00a4*/ 	.word	0x00012da0


	//   ....[8]....
        /*00a8*/ 	.word	0x00012f00


	//----- nvinfo : EIATTR_EXIT_INSTR_OFFSETS
	.align		4
.L_5705:
        /*00ac*/ 	.byte	0x04, 0x1c
        /*00ae*/ 	.short	(.L_5707 - .L_5706)


	//   ....[0]....
.L_5706:
        /*00b0*/ 	.word	0x00011520


	//   ....[1]....
        /*00b4*/ 	.word	0x00011f40


	//   ....[2]....
        /*00b8*/ 	.word	0x00012330


	//   ....[3]....
        /*00bc*/ 	.word	0x00012360


	//   ....[4]....
        /*00c0*/ 	.word	0x000126e0


	//   ....[5]....
        /*00c4*/ 	.word	0x00012710


	//   ....[6]....
        /*00c8*/ 	.word	0x00012740


	//   ....[7]....
        /*00cc*/ 	.word	0x00012780


	//   ....[8]....
        /*00d0*/ 	.word	0x000127c0


	//   ....[9]....
        /*00d4*/ 	.word	0x00012ba0


	//   ....[10]....
        /*00d8*/ 	.word	0x00012bd0


	//   ....[11]....
        /*00dc*/ 	.word	0x00012f50


	//   ....[12]....
        /*00e0*/ 	.word	0x00012f80


	//----- nvinfo : EIATTR_MAX_THREADS
	.align		4
.L_5707:
        /*00e4*/ 	.byte	0x04, 0x05
        /*00e6*/ 	.short	(.L_5709 - .L_5708)
.L_5708:
        /*00e8*/ 	.word	0x00000100
        /*00ec*/ 	.word	0x00000001
        /*00f0*/ 	.word	0x00000001


	//----- nvinfo : EIATTR_CRS_STACK_SIZE
	.align		4
.L_5709:
        /*00f4*/ 	.byte	0x04, 0x1e
        /*00f6*/ 	.short	(.L_5711 - .L_5710)
.L_5710:
        /*00f8*/ 	.word	0x00000000


	//----- nvinfo : EIATTR_CBANK_PARAM_SIZE
	.align		4
.L_5711:
        /*00fc*/ 	.byte	0x03, 0x19
        /*00fe*/ 	.short	0x0420


	//----- nvinfo : EIATTR_PARAM_CBANK
	.align		4
        /*0100*/ 	.byte	0x04, 0x0a
        /*0102*/ 	.short	(.L_5713 - .L_5712)
	.align		4
.L_5712:
        /*0104*/ 	.word	index@(.nv.constant0._ZN2at6native13reduce_kernelILi256ELi2ENS0_8ReduceOpIiNS0_14func_wrapper_tIiNS0_55_GLOBAL__N__0955718d_22_SparseCsrTensorMath_cu_868dd54514ReductionAddOpIlEEEEjiLi4ELi4EEEEEvT1_)
        /*0108*/ 	.short	0x0210
        /*010a*/ 	.short	0x0420


	//----- nvinfo : EIATTR_SW_WAR
	.align		4
.L_5713:
        /*010c*/ 	.byte	0x04, 0x36
        /*010e*/ 	.short	(.L_5715 - .L_5714)
.L_5714:
        /*0110*/ 	.word	0x00000008
.L_5715:


//--------------------- .nv.info._ZN2at6native13reduce_kernelILi128ELi4ENS0_8ReduceOpIiNS0_14func_wrapper_tIiNS0_55_GLOBAL__N__0955718d_22_SparseCsrTensorMath_cu_868dd54514ReductionAddOpIlEEEEjiLi4ELi4EEEEEvT1_ --------------------------
	.section	.nv.info._ZN2at6native13reduce_kernelILi128ELi4ENS0_8ReduceOpIiNS0_14func_wrapper_tIiNS0_55_GLOBAL__N__0955718d_22_SparseCsrTensorMath_cu_868dd54514ReductionAddOpIlEEEEjiLi4ELi4EEEEEvT1_,"",@"SHT_CUDA_INFO"
	.sectionflags	@""
	.align	4


	//----- nvinfo : EIATTR_CUDA_API_VERSION
	.align		4
        /*0000*/ 	.byte	0x04, 0x37
        /*0002*/ 	.short	(.L_5717 - .L_5716)
.L_5716:
        /*0004*/ 	.word	0x00000082


	//----- nvinfo : EIATTR_KPARAM_INFO
	.align		4
.L_5717:
        /*0008*/ 	.byte	0x04, 0x17
        /*000a*/ 	.short	(.L_5719 - .L_5718)
.L_5718:
        /*000c*/ 	.word	0x00000000
        /*0010*/ 	.short	0x0000
        /*0012*/ 	.short	0x0000
        /*0014*/ 	.byte	0x00, 0xf0, 0x81, 0x10


	//----- nvinfo : EIATTR_SPARSE_MMA_MASK
	.align		4
.L_5719:
        /*0018*/ 	.byte	0x03, 0x50
        /*001a*/ 	.short	0x0000


	//----- nvinfo : EIATTR_MAXREG_COUNT
	.align		4
        /*001c*/ 	.byte	0x03, 0x1b
        /*001e*/ 	.short	0x0080


	//----- nvinfo : EIATTR_NUM_BARRIERS
	.align		4
        /*0020*/ 	.byte	0x02, 0x4c
        /*0022*/ 	.byte	0x01
	.zero		1


	//----- nvinfo : EIATTR_EXTERNS
	.align		4
        /*0024*/ 	.byte	0x04, 0x0f
        /*0026*/ 	.short	(.L_5721 - .L_5720)


	//   ....[0]....
	.align		4
.L_5720:
        /*0028*/ 	.word	index@(__assertfail)


	//----- nvinfo : EIATTR_MERCURY_ISA_VERSION
	.align		4
.L_5721:
        /*002c*/ 	.byte	0x03, 0x5f
        /*002e*/ 	.short	0x0101


	//----- nvinfo : EIATTR_INT_WARP_WIDE_INSTR_OFFSETS
	.align		4
        /*0030*/ 	.byte	0x04, 0x31
        /*0032*/ 	.short	(.L_5723 - .L_5722)


	//   ....[0]....
.L_5722:
        /*0034*/ 	.word	0x00016830


	//   ....[1]....
        /*0038*/ 	.word	0x00016920


	//----- nvinfo : EIATTR_COOP_GROUP_MASK_REGIDS
	.align		4
.L_5723:
        /*003c*/ 	.byte	0x04, 0x29
        /*003e*/ 	.short	(.L_5725 - .L_5724)


	//   ....[0]....
.L_5724:
        /*0040*/ 	.word	0xffffffff


	//   ....[1]....
        /*0044*/ 	.word	0xffffffff


	//   ....[2]....
        /*0048*/ 	.word	0xffffffff


	//   ....[3]....
        /*004c*/ 	.word	0xffffffff


	//   ....[4]....
        /*0050*/ 	.word	0xffffffff


	//   ....[5]....
        /*0054*/ 	.word	0xffffffff


	//   ....[6]....
        /*0058*/ 	.word	0xffffffff


	//   ....[7]....
        /*005c*/ 	.word	0xffffffff


	//   ....[8]....
        /*0060*/ 	.word	0xffffffff


	//   ....[9]....
        /*0064*/ 	.word	0xffffffff


	//   ....[10]....
        /*0068*/ 	.word	0xffffffff


	//   ....[11]....
        /*006c*/ 	.word	0xffffffff


	//   ....[12]....
        /*0070*/ 	.word	0xffffffff


	//   ....[13]....
        /*0074*/ 	.word	0xffffffff


	//   ....[14]....
        /*0078*/ 	.word	0xffffffff


	//   ....[15]....
        /*007c*/ 	.word	0xffffffff


	//----- nvinfo : EIATTR_COOP_GROUP_INSTR_OFFSETS
	.align		4
.L_5725:
        /*0080*/ 	.byte	0x04, 0x28
        /*0082*/ 	.short	(.L_5727 - .L_5726)


	//   ....[0]....
.L_5726:
        /*0084*/ 	.word	0x0000ce40


	//   ....[1]....
        /*0088*/ 	.word	0x0000ce50


	//   ....[2]....
        /*008c*/ 	.word	0x0000ce60


	//   ....[3]....
        /*0090*/ 	.word	0x0000ce70


	//   ....[4]....
        /*0094*/ 	.word	0x0000ce80


	//   ....[5]....
        /*0098*/ 	.word	0x0000ce90


	//   ....[6]....
        /*009c*/ 	.word	0x0000cea0


	//   ....[7]....
        /*00a0*/ 	.word	0x0000cec0


	//   ....[8]....
        /*00a4*/ 	.word	0x000176f0


	//   ....[9]....
        /*00a8*/ 	.word	0x00017700


	//   ....[10]....
        /*00ac*/ 	.word	0x00017710


	//   ....[11]....
        /*00b0*/ 	.word	0x00017720


	//   ....[12]....
        /*00b4*/ 	.word	0x00017730


	//   ....[13]....
        /*00b8*/ 	.word	0x00017740


	//   ....[14]....
        /*00bc*/ 	.word	0x00017750


	//   ....[15]....
        /*00c0*/ 	.word	0x00017770


	//----- nvinfo : EIATTR_SYSCALL_OFFSETS
	.align		4
.L_5727:
        /*00c4*/ 	.byte	0x04, 0x46
        /*00c6*/ 	.short	(.L_5729 - .L_5728)


	//   ....[0]....
.L_5728:
        /*00c8*/ 	.word	0x00001420


	//   ....[1]....
        /*00cc*/ 	.word	0x00017b20


	//   ....[2]....
        /*00d0*/ 	.word	0x00017c80


	//   ....[3]....
        /*00d4*/ 	.word	0x00017de0


	//   ....[4]....
        /*00d8*/ 	.word	0x00017f40


	//   ....[5]....
        /*00dc*/ 	.word	0x000181f0


	//   ....[6]....
        /*00e0*/ 	.word	0x00018350


	//   ....[7]....
        /*00e4*/ 	.word	0x000184b0


	//   ....[8]....
        /*00e8*/ 	.word	0x00018610


	//   ....[9]....
        /*00ec*/ 	.word	0x00018a60


	//   ....[10]....
        /*00f0*/ 	.word	0x00018bc0


	//   ....[11]....
        /*00f4*/ 	.word	0x00018d20


	//   ....[12]....
        /*00f8*/ 	.word	0x00018e80


	//   ....[13]....
        /*00fc*/ 	.word	0x00019130


	//   ....[14]....
        /*0100*/ 	.word	0x00019290


	//   ....[15]....
        /*0104*/ 	.word	0x000193f0


	//   ....[16]....
        /*0108*/ 	.word	0x00019550


	//----- nvinfo : EIATTR_EXIT_INSTR_OFFSETS
	.align		4
.L_5729:
        /*010c*/ 	.byte	0x04, 0x1c
        /*010e*/ 	.short	(.L_5731 - .L_5730)


	//   ....[0]....
.L_5730:
        /*0110*/ 	.word	0x000169e0


	//   ....[1]....
        /*0114*/ 	.word	0x00017820


	//   ....[2]....
        /*0118*/ 	.word	0x00017f90


	//   ....[3]....
        /*011c*/ 	.word	0x00017fe0


	//   ....[4]....
        /*0120*/ 	.word	0x00018660


	//   ....[5]....
        /*0124*/ 	.word	0x000186b0


	//   ....[6]....
        /*0128*/ 	.word	0x000186e0


	//   ....[7]....
        /*012c*/ 	.word	0x00018720


	//   ....[8]....
        /*0130*/ 	.word	0x00018760


	//   ....[9]....
        /*0134*/ 	.word	0x00018ed0


	//   ....[10]....
        /*0138*/ 	.word	0x00018f20


	//   ....[11]....
        /*013c*/ 	.word	0x000195a0


	//   ....[12]....
        /*0140*/ 	.word	0x000195f0


	//----- nvinfo : EIATTR_MAX_THREADS
	.align		4
.L_5731:
        /*0144*/ 	.byte	0x04, 0x05
        /*0146*/ 	.short	(.L_5733 - .L_5732)
.L_5732:
        /*0148*/ 	.word	0x00000080
        /*014c*/ 	.word	0x00000001
        /*0150*/ 	.word	0x00000001


	//----- nvinfo : EIATTR_CRS_STACK_SIZE
	.align		4
.L_5733:
        /*0154*/ 	.byte	0x04, 0x1e
        /*0156*/ 	.short	(.L_5735 - .L_5734)
.L_5734:
        /*0158*/ 	.word	0x00000000


	//----- nvinfo : EIATTR_CBANK_PARAM_SIZE
	.align		4
.L_5735:
        /*015c*/ 	.byte	0x03, 0x19
        /*015e*/ 	.short	0x0420


	//----- nvinfo : EIATTR_PARAM_CBANK
	.align		4
        /*0160*/ 	.byte	0x04, 0x0a
        /*0162*/ 	.short	(.L_5737 - .L_5736)
	.align		4
.L_5736:
        /*0164*/ 	.word	index@(.nv.constant0._ZN2at6native13reduce_kernelILi128ELi4ENS0_8ReduceOpIiNS0_14func_wrapper_tIiNS0_55_GLOBAL__N__0955718d_22_SparseCsrTensorMath_cu_868dd54514ReductionAddOpIlEEEEjiLi4ELi4EEEEEvT1_)
        /*0168*/ 	.short	0x0210
        /*016a*/ 	.short	0x0420


	//----- nvinfo : EIATTR_SW_WAR
	.align		4
.L_5737:
        /*016c*/ 	.byte	0x04, 0x36
        /*016e*/ 	.short	(.L_5739 - .L_5738)
.L_5738:
        /*0170*/ 	.word	0x00000008
.L_5739:


//--------------------- .nv.info._ZN2at6native13reduce_kernelILi512ELi1ENS0_8ReduceOpIaNS0_14func_wrapper_tIaNS0_55_GLOBAL__N__0955718d_22_SparseCsrTensorMath_cu_868dd54514ReductionAddOpIlEEEEjaLi4ELi4EEEEEvT1_ --------------------------
	.section	.nv.info._ZN2at6native13reduce_kernelILi512ELi1ENS0_8ReduceOpIaNS0_14func_wrapper_tIaNS0_55_GLOBAL__N__0955718d_22_SparseCsrTensorMath_cu_868dd54514ReductionAddOpIlEEEEjaLi4ELi4EEEEEvT1_,"",@"SHT_CUDA_INFO"
	.sectionflags	@""
	.align	4


	//----- nvinfo : EIATTR_CUDA_API_VERSION
	.align		4
        /*0000*/ 	.byte	0x04, 0x37
        /*0002*/ 	.short	(.L_5741 - .L_5740)
.L_5740:
        /*0004*/ 	.word	0x00000082


	//----- nvinfo : EIATTR_KPARAM_INFO
	.align		4
.L_5741:
        /*0008*/ 	.byte	0x04, 0x17
        /*000a*/ 	.short	(.L_5743 - .L_5742)
.L_5742:
        /*000c*/ 	.word	0x00000000
        /*0010*/ 	.short	0x0000
        /*0012*/ 	.short	0x0000
        /*0014*/ 	.byte	0x00, 0xf0, 0x81, 0x10


	//----- nvinfo : EIATTR_SPARSE_MMA_MASK
	.align		4
.L_5743:
        /*0018*/ 	.byte	0x03, 0x50
        /*001a*/ 	.short	0x0000


	//----- nvinfo : EIATTR_MAXREG_COUNT
	.align		4
        /*001c*/ 	.byte	0x03, 0x1b
        /*001e*/ 	.short	0x0020


	//----- nvinfo : EIATTR_NUM_BARRIERS
	.align		4
        /*0020*/ 	.byte	0x02, 0x4c
        /*0022*/ 	.byte	0x01
	.zero		1


	//----- nvinfo : EIATTR_EXTERNS
	.align		4
        /*0024*/ 	.byte	0x04, 0x0f
        /*0026*/ 	.short	(.L_5745 - .L_5744)


	//   ....[0]....
	.align		4
.L_5744:
        /*0028*/ 	.word	index@(__assertfail)


	//----- nvinfo : EIATTR_MERCURY_ISA_VERSION
	.align		4
.L_5745:
        /*002c*/ 	.byte	0x03, 0x5f
        /*002e*/ 	.short	0x0101


	//----- nvinfo : EIATTR_INT_WARP_WIDE_INSTR_OFFSETS
	.align		4
        /*0030*/ 	.byte	0x04, 0x31
        /*0032*/ 	.short	(.L_5747 - .L_5746)


	//   ....[0]....
.L_5746:
        /*0034*/ 	.word	0x0000e460


	//   ....[1]....
        /*0038*/ 	.word	0x0000e550


	//----- nvinfo : EIATTR_COOP_GROUP_MASK_REGIDS
	.align		4
.L_5747:
        /*003c*/ 	.byte	0x04, 0x29
        /*003e*/ 	.short	(.L_5749 - .L_5748)


	//   ....[0]....
.L_5748:
        /*0040*/ 	.word	0xffffffff


	//   ....[1]....
        /*0044*/ 	.word	0xffffffff


	//   ....[2]....
        /*0048*/ 	.word	0xffffffff


	//   ....[3]....
        /*004c*/ 	.word	0xffffffff


	//----- nvinfo : EIATTR_COOP_GROUP_INSTR_OFFSETS
	.align		4
.L_5749:
        /*0050*/ 	.byte	0x04, 0x28
        /*0052*/ 	.short	(.L_5751 - .L_5750)


	//   ....[0]....
.L_5750:
        /*0054*/ 	.word	0x0000b8e0


	//   ....[1]....
        /*0058*/ 	.word	0x0000b8f0


	//   ....[2]....
        /*005c*/ 	.word	0x0000ed50


	//   ....[3]....
        /*0060*/ 	.word	0x0000ed60


	//----- nvinfo : EIATTR_SYSCALL_OFFSETS
	.align		4
.L_5751:
        /*0064*/ 	.byte	0x04, 0x46
        /*0066*/ 	.short	(.L_5753 - .L_5752)


	//   ....[0]....
.L_5752:
        /*0068*/ 	.word	0x0000efb0


	//   ....[1]....
        /*006c*/ 	.word	0x0000f1f0


	//   ....[2]....
        /*0070*/ 	.word	0x0000f520


	//   ....[3]....
        /*0074*/ 	.word	0x0000f760


	//----- nvinfo : EIATTR_EXIT_INSTR_OFFSETS
	.align		4
.L_5753:
        /*0078*/ 	.byte	0x04, 0x1c
        /*007a*/ 	.short	(.L_5755 - .L_5754)


	//   ....[0]....
.L_5754:
        /*007c*/ 	.word	0x0000e5f0


	//   ....[1]....
        /*0080*/ 	.word	0x0000edc0


	//   ....[2]....
        /*0084*/ 	.word	0x0000f000


	//   ....[3]....
        /*0088*/ 	.word	0x0000f020


	//   ....[4]....
        /*008c*/ 	.word	0x0000f240


	//   ....[5]....
        /*0090*/ 	.word	0x0000f260


	//   ....[6]....
        /*0094*/ 	.word	0x0000f290


	//   ....[7]....
        /*0098*/ 	.word	0x0000f2e0


	//   ....[8]....
        /*009c*/ 	.word	0x0000f330


	//   ....[9]....
        /*00a0*/ 	.word	0x0000f570


	//   ....[10]....
        /*00a4*/ 	.word	0x0000f590


	//   ....[11]....
        /*00a8*/ 	.word	0x0000f7b0


	//   ....[12]....
        /*00ac*/ 	.word	0x0000f7d0


	//----- nvinfo : EIATTR_MAX_THREADS
	.align		4
.L_5755:
        /*00b0*/ 	.byte	0x04, 0x05
        /*00b2*/ 	.short	(.L_5757 - .L_5756)
.L_5756:
        /*00b4*/ 	.word	0x00000200
        /*00b8*/ 	.word	0x00000001
        /*00bc*/ 	.word	0x00000001


	//----- nvinfo : EIATTR_CRS_STACK_SIZE
	.align		4
.L_5757:
        /*00c0*/ 	.byte	0x04, 0x1e
        /*00c2*/ 	.short	(.L_5759 - .L_5758)
.L_5758:
        /*00c4*/ 	.word	0x00000000


	//----- nvinfo : EIATTR_CBANK_PARAM_SIZE
	.align		4
.L_5759:
        /*00c8*/ 	.byte	0x03, 0x19
        /*00ca*/ 	.short	0x0420


	//----- nvinfo : EIATTR_PARAM_CBANK
	.align		4
        /*00cc*/ 	.byte	0x04, 0x0a
        /*00ce*/ 	.short	(.L_5761 - .L_5760)
	.align		4
.L_5760:
        /*00d0*/ 	.word	index@(.nv.constant0._ZN2at6native13reduce_kernelILi512ELi1ENS0_8ReduceOpIaNS0_14func_wrapper_tIaNS0_55_GLOBAL__N__0955718d_22_SparseCsrTensorMath_cu_868dd54514ReductionAddOpIlEEEEjaLi4ELi4EEEEEvT1_)
        /*00d4*/ 	.short	0x0210
        /*00d6*/ 	.short	0x0420


	//----- nvinfo : EIATTR_SW_WAR
	.align		4
.L_5761:
        /*00d8*/ 	.byte	0x04, 0x36
        /*00da*/ 	.short	(.L_5763 - .L_5762)
.L_5762:
        /*00dc*/ 	.word	0x00000008
.L_5763:


//--------------------- .nv.info._ZN2at6native13reduce_kernelILi256ELi2ENS0_8ReduceOpIaNS0_14func_wrapper_tIaNS0_55_GLOBAL__N__0955718d_22_SparseCsrTensorMath_cu_868dd54514ReductionAddOpIlEEEEjaLi4ELi4EEEEEvT1_ --------------------------
	.section	.nv.info._ZN2at6native13reduce_kernelILi256ELi2ENS0_8ReduceOpIaNS0_14func_wrapper_tIaNS0_55_GLOBAL__N__0955718d_22_SparseCsrTensorMath_cu_868dd54514ReductionAddOpIlEEEEjaLi4ELi4EEEEEvT1_,"",@"SHT_CUDA_INFO"
	.sectionflags	@""
	.align	4


	//----- nvinfo : EIATTR_CUDA_API_VERSION
	.align		4
        /*0000*/ 	.byte	0x04, 0x37
        /*0002*/ 	.short	(.L_5765 - .L_5764)
.L_5764:
        /*0004*/ 	.word	0x00000082


	//----- nvinfo : EIATTR_KPARAM_INFO
	.align		4
.L_5765:
        /*0008*/ 	.byte	0x04, 0x17
        /*000a*/ 	.short	(.L_5767 - .L_5766)
.L_5766:
        /*000c*/ 	.word	0x00000000
        /*0010*/ 	.short	0x0000
        /*0012*/ 	.short	0x0000
        /*0014*/ 	.byte	0x00, 0xf0, 0x81, 0x10


	//----- nvinfo : EIATTR_SPARSE_MMA_MASK
	.align		4
.L_5767:
        /*0018*/ 	.byte	0x03, 0x50
        /*001a*/ 	.short	0x0000


	//----- nvinfo : EIATTR_MAXREG_COUNT
	.align		4
        /*001c*/ 	.byte	0x03, 0x1b
        /*001e*/ 	.short	0x0040


	//----- nvinfo : EIATTR_NUM_BARRIERS
	.align		4
        /*0020*/ 	.byte	0x02, 0x4c
        /*0022*/ 	.byte	0x01
	.zero		1


	//----- nvinfo : EIATTR_EXTERNS
	.align		4
        /*0024*/ 	.byte	0x04, 0x0f
        /*0026*/ 	.short	(.L_5769 - .L_5768)


	//   ....[0]....
	.align		4
.L_5768:
        /*0028*/ 	.word	index@(__assertfail)


	//----- nvinfo : EIATTR_MERCURY_ISA_VERSION
	.align		4
.L_5769:
        /*002c*/ 	.byte	0x03, 0x5f
        /*002e*/ 	.short	0x0101


	//----- nvinfo : EIATTR_INT_WARP_WIDE_INSTR_OFFSETS
	.align		4
        /*0030*/ 	.byte	0x04, 0x31
        /*0032*/ 	.short	(.L_5771 - .L_5770)


	//   ....[0]....
.L_5770:
        /*0034*/ 	.word	0x000118e0


	//   ....[1]....
        /*0038*/ 	.word	0x000119d0


	//----- nvinfo : EIATTR_COOP_GROUP_MASK_REGIDS
	.align		4
.L_5771:
        /*003c*/ 	.byte	0x04, 0x29
        /*003e*/ 	.short	(.L_5773 - .L_5772)


	//   ....[0]....
.L_5772:
        /*0040*/ 	.word	0xffffffff


	//   ....[1]....
        /*0044*/ 	.word	0xffffffff


	//   ....[2]....
        /*0048*/ 	.word	0xffffffff


	//   ....[3]....
        /*004c*/ 	.word	0xffffffff


	//   ....[4]....
        /*0050*/ 	.word	0xffffffff


	//   ....[5]....
        /*0054*/ 	.word	0xffffffff


	//   ....[6]....
        /*0058*/ 	.word	0xffffffff


	//   ....[7]....
        /*005c*/ 	.word	0xffffffff


	//----- nvinfo : EIATTR_COOP_GROUP_INSTR_OFFSETS
	.align		4
.L_5773:
        /*0060*/ 	.byte	0x04, 0x28
        /*0062*/ 	.short	(.L_5775 - .L_5774)


	//   ....[0]....
.L_5774:
        /*0064*/ 	.word	0x0000ca30


	//   ....[1]....
        /*0068*/ 	.word	0x0000ca40


	//   ....[2]....
        /*006c*/ 	.word	0x0000ca50


	//   ....[3]....
        /*0070*/ 	.word	0x0000ca60


	//   ....[4]....
        /*0074*/ 	.word	0x00012400


	//   ....[5]....
        /*0078*/ 	.word	0x00012410


	//   ....[6]....
        /*007c*/ 	.word	0x00012420


	//   ....[7]....
        /*0080*/ 	.word	0x00012430


	//----- nvinfo : EIATTR_SYSCALL_OFFSETS
	.align		4
.L_5775:
        /*0084*/ 	.byte	0x04, 0x46
        /*0086*/ 	.short	(.L_5777 - .L_5776)


	//   ....[0]....
.L_5776:
        /*0088*/ 	.word	0x000014b0


	//   ....[1]....
        /*008c*/ 	.word	0x000126f0


	//   ....[2]....
        /*0090*/ 	.word	0x00012850


	//   ....[3]....
        /*0094*/ 	.word	0x00012ae0


	//   ....[4]....
        /*0098*/ 	.word	0x00012c40


	//   ....[5]....
        /*009c*/ 	.word	0x00012fc0


	//   ....[6]....
        /*00a0*/ 	.word	0x00013120


	//   ....[7]....
        /*00a4*/ 	.word	0x000133b0


	//   ....[8]....
        /*00a8*/ 	.word	0x00013510


	//----- nvinfo : EIATTR_EXIT_INSTR_OFFSETS
	.align		4
.L_5777:
        /*00ac*/ 	.byte	0x04, 0x1c
        /*00ae*/ 	.short	(.L_5779 - .L_5778)


	//   ....[0]....
.L_5778:
        /*00b0*/ 	.word	0x00011a90


	//   ....[1]....
        /*00b4*/ 	.word	0x000124b0


	//   ....[2]....
        /*00b8*/ 	.word	0x000128a0


	//   ....[3]....
        /*00bc*/ 	.word	0x000128d0


	//   ....[4]....
        /*00c0*/ 	.word	0x00012c90


	//   ....[5]....
        /*00c4*/ 	.word	0x00012cc0


	//   ....[6]....
        /*00c8*/ 	.word	0x00012cf0


	//   ....[7]....
        /*00cc*/ 	.word	0x00012d30


	//   ....[8]....
        /*00d0*/ 	.word	0x00012d70


	//   ....[9]....
        /*00d4*/ 	.word	0x00013170


	//   ....[10]....
        /*00d8*/ 	.word	0x000131a0


	//   ....[11]....
        /*00dc*/ 	.word	0x00013560


	//   ....[12]....
        /*00e0*/ 	.word	0x00013590


	//----- nvinfo : EIATTR_MAX_THREADS
	.align		4
.L_5779:
        /*00e4*/ 	.byte	0x04, 0x05
        /*00e6*/ 	.short	(.L_5781 - .L_5780)
.L_5780:
        /*00e8*/ 	.word	0x00000100
        /*00ec*/ 	.word	0x00000001
        /*00f0*/ 	.word	0x00000001


	//----- nvinfo : EIATTR_CRS_STACK_SIZE
	.align		4
.L_5781:
        /*00f4*/ 	.byte	0x04, 0x1e
        /*00f6*/ 	.short	(.L_5783 - .L_5782)
.L_5782:
        /*00f8*/ 	.word	0x00000000


	//----- nvinfo : EIATTR_CBANK_PARAM_SIZE
	.align		4
.L_5783:
        /*00fc*/ 	.byte	0x03, 0x19
        /*00fe*/ 	.short	0x0420


	//----- nvinfo : EIATTR_PARAM_CBANK
	.align		4
        /*0100*/ 	.byte	0x04, 0x0a
        /*0102*/ 	.short	(.L_5785 - .L_5784)
	.align		4
.L_5784:
        /*0104*/ 	.word	index@(.nv.constant0._ZN2at6native13reduce_kernelILi256ELi2ENS0_8ReduceOpIaNS0_14func_wrapper_tIaNS0_55_GLOBAL__N__0955718d_22_SparseCsrTensorMath_cu_868dd54514ReductionAddOpIlEEEEjaLi4ELi4EEEEEvT1_)
        /*0108*/ 	.short	0x0210
        /*010a*/ 	.short	0x0420


	//----- nvinfo : EIATTR_SW_WAR
	.align		4
.L_5785:
        /*010c*/ 	.byte	0x04, 0x36
        /*010e*/ 	.short	(.L_5787 - .L_5786)
.L_5786:
        /*0110*/ 	.word	0x00000008
.L_5787:


//--------------------- .nv.info._ZN2at6native13reduce_kernelILi128ELi4ENS0_8ReduceOpIaNS0_14func_wrapper_tIaNS0_55_GLOBAL__N__0955718d_22_SparseCsrTensorMath_cu_868dd54514ReductionAddOpIlEEEEjaLi4ELi4EEEEEvT1_ --------------------------
	.section	.nv.info._ZN2at6native13reduce_kernelILi128ELi4ENS0_8ReduceOpIaNS0_14func_wrapper_tIaNS0_55_GLOBAL__N__0955718d_22_SparseCsrTensorMath_cu_868dd54514ReductionAddOpIlEEEEjaLi4ELi4EEEEEvT1_,"",@"SHT_CUDA_INFO"
	.sectionflags	@""
	.align	4


	//----- nvinfo : EIATTR_CUDA_API_VERSION
	.align		4
        /*0000*/ 	.byte	0x04, 0x37
        /*0002*/ 	.short	(.L_5789 - .L_5788)
.L_5788:
        /*0004*/ 	.word	0x00000082


	//----- nvinfo : EIATTR_KPARAM_INFO
	.align		4
.L_5789:
        /*0008*/ 	.byte	0x04, 0x17
        /*000a*/ 	.short	(.L_5791 - .L_5790)
.L_5790:
        /*000c*/ 	.word	0x00000000
        /*0010*/ 	.short	0x0000
        /*0012*/ 	.short	0x0000
        /*0014*/ 	.byte	0x00, 0xf0, 0x81, 0x10


	//----- nvinfo : EIATTR_SPARSE_MMA_MASK
	.align		4
.L_5791:
        /*0018*/ 	.byte	0x03, 0x50
        /*001a*/ 	.short	0x0000


	//----- nvinfo : EIATTR_MAXREG_COUNT
	.align		4
        /*001c*/ 	.byte	0x03, 0x1b
        /*001e*/ 	.short	0x0080


	//----- nvinfo : EIATTR_NUM_BARRIERS
	.align		4
        /*0020*/ 	.byte	0x02, 0x4c
        /*0022*/ 	.byte	0x01
	.zero		1


	//----- nvinfo : EIATTR_EXTERNS
	.align		4
        /*0024*/ 	.byte	0x04, 0x0f
        /*0026*/ 	.short	(.L_5793 - .L_5792)


	//   ....[0]....
	.align		4
.L_5792:
        /*0028*/ 	.word	index@(__assertfail)


	//----- nvinfo : EIATTR_MERCURY_ISA_VERSION
	.align		4
.L_5793:
        /*002c*/ 	.byte	0x03, 0x5f
        /*002e*/ 	.short	0x0101


	//----- nvinfo : EIATTR_INT_WARP_WIDE_INSTR_OFFSETS
	.align		4
        /*0030*/ 	.byte	0x04, 0x31
        /*0032*/ 	.short	(.L_5795 - .L_5794)


	//   ....[0]....
.L_5794:
        /*0034*/ 	.word	0x00017530


	//   ....[1]....
        /*0038*/ 	.word	0x00017620


	//----- nvinfo : EIATTR_COOP_GROUP_MASK_REGIDS
	.align		4
.L_5795:
        /*003c*/ 	.byte	0x04, 0x29
        /*003e*/ 	.short	(.L_5797 - .L_5796)


	//   ....[0]....
.L_5796:
        /*0040*/ 	.word	0xffffffff


	//   ....[1]....
        /*0044*/ 	.word	0xffffffff


	//   ....[2]....
        /*0048*/ 	.word	0xffffffff


	//   ....[3]....
        /*004c*/ 	.word	0xffffffff


	//   ....[4]....
        /*0050*/ 	.word	0xffffffff


	//   ....[5]....
        /*0054*/ 	.word	0xffffffff


	//   ....[6]....
        /*0058*/ 	.word	0xffffffff


	//   ....[7]....
        /*005c*/ 	.word	0xffffffff


	//   ....[8]....
        /*0060*/ 	.word	0xffffffff


	//   ....[9]....
        /*0064*/ 	.word	0xffffffff


	//   ....[10]....
        /*0068*/ 	.word	0xffffffff


	//   ....[11]....
        /*006c*/ 	.word	0xffffffff


	//   ....[12]....
        /*0070*/ 	.word	0xffffffff


	//   ....[13]....
        /*0074*/ 	.word	0xffffffff


	//   ....[14]....
        /*0078*/ 	.word	0xffffffff


	//   ....[15]....
        /*007c*/ 	.word	0xffffffff


	//----- nvinfo : EIATTR_COOP_GROUP_INSTR_OFFSETS
	.align		4
.L_5797:
        /*0080*/ 	.byte	0x04, 0x28
        /*0082*/ 	.short	(.L_5799 - .L_5798)


	//   ....[0]....
.L_5798:
        /*0084*/ 	.word	0x0000e100


	//   ....[1]....
        /*0088*/ 	.word	0x0000e110


	//   ....[2]....
        /*008c*/ 	.word	0x0000e120


	//   ....[3]....
        /*0090*/ 	.word	0x0000e130


	//   ....[4]....
        /*0094*/ 	.word	0x0000e140


	//   ....[5]....
        /*0098*/ 	.word	0x0000e150


	//   ....[6]....
        /*009c*/ 	.word	0x0000e160


	//   ....[7]....
        /*00a0*/ 	.word	0x0000e180


	//   ....[8]....
        /*00a4*/ 	.word	0x00018340


	//   ....[9]....
        /*00a8*/ 	.word	0x00018350


	//   ....[10]....
        /*00ac*/ 	.word	0x00018360


	//   ....[11]....
        /*00b0*/ 	.word	0x00018370


	//   ....[12]....
        /*00b4*/ 	.word	0x00018380


	//   ....[13]....
        /*00b8*/ 	.word	0x00018390


	//   ....[14]....
        /*00bc*/ 	.word	0x000183a0


	//   ....[15]....
        /*00c0*/ 	.word	0x000183c0


	//----- nvinfo : EIATTR_SYSCALL_OFFSETS
	.align		4
.L_5799:
        /*00c4*/ 	.byte	0x04, 0x46
        /*00c6*/ 	.short	(.L_5801 - .L_5800)


	//   ....[0]....
.L_5800:
        /*00c8*/ 	.word	0x00001420


	//   ....[1]....
        /*00cc*/ 	.word	0x00018750


	//   ....[2]....
        /*00d0*/ 	.word	0x000188b0


	//   ....[3]....
        /*00d4*/ 	.word	0x00018a10


	//   ....[4]....
        /*00d8*/ 	.word	0x00018b70


	//   ....[5]....
        /*00dc*/ 	.word	0x00018ea0


	//   ....[6]....
        /*00e0*/ 	.word	0x00019000


	//   ....[7]....
        /*00e4*/ 	.word	0x00019160


	//   ....[8]....
        /*00e8*/ 	.word	0x000192c0


	//   ....[9]....
        /*00ec*/ 	.word	0x000196a0


	//   ....[10]....
        /*00f0*/ 	.word	0x00019800


	//   ....[11]....
        /*00f4*/ 	.word	0x00019960


	//   ....[12]....
        /*00f8*/ 	.word	0x00019ac0


	//   ....[13]....
        /*00fc*/ 	.word	0x00019df0


	//   ....[14]....
        /*0100*/ 	.word	0x00019f50


	//   ....[15]....
        /*0104*/ 	.word	0x0001a0b0


	//   ....[16]....
        /*0108*/ 	.word	0x0001a210


	//----- nvinfo : EIATTR_EXIT_INSTR_OFFSETS
	.align		4
.L_5801:
        /*010c*/ 	.byte	0x04, 0x1c
        /*010e*/ 	.short	(.L_5803 - .L_5802)


	//   ....[0]....
.L_5802:
        /*0110*/ 	.word	0x000176e0


	//   ....[1]....
        /*0114*/ 	.word	0x00018470


	//   ....[2]....
        /*0118*/ 	.word	0x00018bc0


	//   ....[3]....
        /*011c*/ 	.word	0x00018c10


	//   ....[4]....
        /*0120*/ 	.word	0x00019310


	//   ....[5]....
        /*0124*/ 	.word	0x00019360


	//   ....[6]....
        /*0128*/ 	.word	0x00019390


	//   ....[7]....
        /*012c*/ 	.word	0x000193d0


	//   ....[8]....
        /*0130*/ 	.word	0x00019410


	//   ....[9]....
        /*0134*/ 	.word	0x00019b10


	//   ....[10]....
        /*0138*/ 	.word	0x00019b60


	//   ....[11]....
        /*013c*/ 	.word	0x0001a260


	//   ....[12]....
        /*0140*/ 	.word	0x0001a2b0


	//----- nvinfo : EIATTR_MAX_THREADS
	.align		4
.L_5803:
        /*0144*/ 	.byte	0x04, 0x05
        /*0146*/ 	.short	(.L_5805 - .L_5804)
.L_5804:
        /*0148*/ 	.word	0x00000080
        /*014c*/ 	.word	0x00000001
        /*0150*/ 	.word	0x00000001


	//----- nvinfo : EIATTR_CRS_STACK_SIZE
	.align		4
.L_5805:
        /*0154*/ 	.byte	0x04, 0x1e
        /*0156*/ 	.short	(.L_5807 - .L_5806)
.L_5806:
        /*0158*/ 	.word	0x00000000


	//----- nvinfo : EIATTR_CBANK_PARAM_SIZE
	.align		4
.L_5807:
        /*015c*/ 	.byte	0x03, 0x19
        /*015e*/ 	.short	0x0420


	//----- nvinfo : EIATTR_PARAM_CBANK
	.align		4
        /*0160*/ 	.byte	0x04, 0x0a
        /*0162*/ 	.short	(.L_5809 - .L_5808)
	.align		4
.L_5808:
        /*0164*/ 	.word	index@(.nv.constant0._ZN2at6native13reduce_kernelILi128ELi4ENS0_8ReduceOpIaNS0_14func_wrapper_tIaNS0_55_GLOBAL__N__0955718d_22_SparseCsrTensorMath_cu_868dd54514ReductionAddOpIlEEEEjaLi4ELi4EEEEEvT1_)
        /*0168*/ 	.short	0x0210
        /*016a*/ 	.short	0x0420


	//----- nvinfo : EIATTR_SW_WAR
	.align		4
.L_5809:
        /*016c*/ 	.byte	0x04, 0x36
        /*016e*/ 	.short	(.L_5811 - .L_5810)
.L_5810:
        /*0170*/ 	.word	0x00000008
.L_5811:


//--------------------- .nv.info._ZN2at6native13reduce_kernelILi512ELi1ENS0_8ReduceOpIhNS0_14func_wrapper_tIhNS0_55_GLOBAL__N__0955718d_22_SparseCsrTensorMath_cu_868dd54514ReductionAddOpIlEEEEjhLi4ELi4EEEEEvT1_ --------------------------
	.section	.nv.info._ZN2at6native13reduce_kernelILi512ELi1ENS0_8ReduceOpIhNS0_14func_wrapper_tIhNS0_55_GLOBAL__N__0955718d_22_SparseCsrTensorMath_cu_868dd54514ReductionAddOpIlEEEEjhLi4ELi4EEEEEvT1_,"",@"SHT_CUDA_INFO"
	.sectionflags	@""
	.align	4


	//----- nvinfo : EIATTR_CUDA_API_VERSION
	.align		4
        /*0000*/ 	.byte	0x04, 0x37
        /*0002*/ 	.short	(.L_5813 - .L_5812)
.L_5812:
        /*0004*/ 	.word	0x00000082


	//----- nvinfo : EIATTR_KPARAM_INFO
	.align		4
.L_5813:
        /*0008*/ 	.byte	0x04, 0x17
        /*000a*/ 	.short	(.L_5815 - .L_5814)
.L_5814:
        /*000c*/ 	.word	0x00000000
        /*0010*/ 	.short	0x0000
        /*0012*/ 	.short	0x0000
        /*0014*/ 	.byte	0x00, 0xf0, 0x81, 0x10


	//----- nvinfo : EIATTR_SPARSE_MMA_MASK
	.align		4
.L_5815:
        /*0018*/ 	.byte	0x03, 0x50
        /*001a*/ 	.short	0x0000


	//----- nvinfo : EIATTR_MAXREG_COUNT
	.align		4
        /*001c*/ 	.byte	0x03, 0x1b
        /*001e*/ 	.short	0x0020


	//----- nvinfo : EIATTR_NUM_BARRIERS
	.align		4
        /*0020*/ 	.byte	0x02, 0x4c
        /*0022*/ 	.byte	0x01
	.zero		1


	//----- nvinfo : EIATTR_EXTERNS
	.align		4
        /*0024*/ 	.byte	0x04, 0x0f
        /*0026*/ 	.short	(.L_5817 - .L_5816)


	//   ....[0]....
	.align		4
.L_5816:
        /*0028*/ 	.word	index@(__assertfail)


	//----- nvinfo : EIATTR_MERCURY_ISA_VERSION
	.align		4
.L_5817:
        /*002c*/ 	.byte	0x03, 0x5f
        /*002e*/ 	.short	0x0101


	//----- nvinfo : EIATTR_INT_WARP_WIDE_INSTR_OFFSETS
	.align		4
        /*0030*/ 	.byte	0x04, 0x31
        /*0032*/ 	.short	(.L_5819 - .L_5818)


	//   ....[0]....
.L_5818:
        /*0034*/ 	.word	0x0000e320


	//   ....[1]....
        /*0038*/ 	.word	0x0000e410


	//----- nvinfo : EIATTR_COOP_GROUP_MASK_REGIDS
	.align		4
.L_5819:
        /*003c*/ 	.byte	0x04, 0x29
        /*003e*/ 	.short	(.L_5821 - .L_5820)


	//   ....[0]....
.L_5820:
        /*0040*/ 	.word	0xffffffff


	//   ....[1]....
        /*0044*/ 	.word	0xffffffff


	//   ....[2]....
        /*0048*/ 	.word	0xffffffff


	//   ....[3]....
        /*004c*/ 	.word	0xffffffff


	//----- nvinfo : EIATTR_COOP_GROUP_INSTR_OFFSETS
	.align		4
.L_5821:
        /*0050*/ 	.byte	0x04, 0x28
        /*0052*/ 	.short	(.L_5823 - .L_5822)


	//   ....[0]....
.L_5822:
        /*0054*/ 	.word	0x0000b7a0


	//   ....[1]....
        /*0058*/ 	.word	0x0000b7b0


	//   ....[2]....
        /*005c*/ 	.word	0x0000ec10


	//   ....[3]....
        /*0060*/ 	.word	0x0000ec20


	//----- nvinfo : EIATTR_SYSCALL_OFFSETS
	.align		4
.L_5823:
        /*0064*/ 	.byte	0x04, 0x46
        /*0066*/ 	.short	(.L_5825 - .L_5824)


	//   ....[0]....
.L_5824:
        /*0068*/ 	.word	0x0000ee70


	//   ....[1]....
        /*006c*/ 	.word	0x0000f0b0


	//   ....[2]....
        /*0070*/ 	.word	0x0000f3e0


	//   ....[3]....
        /*0074*/ 	.word	0x0000f620


	//----- nvinfo : EIATTR_EXIT_INSTR_OFFSETS
	.align		4
.L_5825:
        /*0078*/ 	.byte	0x04, 0x1c
        /*007a*/ 	.short	(.L_5827 - .L_5826)


	//   ....[0]....
.L_5826:
        /*007c*/ 	.word	0x0000e4b0


	//   ....[1]....
        /*0080*/ 	.word	0x0000ec80


	//   ....[2]....
        /*0084*/ 	.word	0x0000eec0


	//   ....[3]....
        /*0088*/ 	.word	0x0000eee0


	//   ....[4]....
        /*008c*/ 	.word	0x0000f100


	//   ....[5]....
        /*0090*/ 	.word	0x0000f120


	//   ....[6]....
        /*0094*/ 	.word	0x0000f150


	//   ....[7]....
        /*0098*/ 	.word	0x0000f1a0


	//   ....[8]....
        /*009c*/ 	.word	0x0000f1f0


	//   ....[9]....
        /*00a0*/ 	.word	0x0000f430


	//   ....[10]....
        /*00a4*/ 	.word	0x0000f450


	//   ....[11]....
        /*00a8*/ 	.word	0x0000f670


	//   ....[12]....
        /*00ac*/ 	.word	0x0000f690


	//----- nvinfo : EIATTR_MAX_THREADS
	.align		4
.L_5827:
        /*00b0*/ 	.byte	0x04, 0x05
        /*00b2*/ 	.short	(.L_5829 - .L_5828)
.L_5828:
        /*00b4*/ 	.word	0x00000200
        /*00b8*/ 	.word	0x00000001
        /*00bc*/ 	.word	0x00000001


	//----- nvinfo : EIATTR_CRS_STACK_SIZE
	.align		4
.L_5829:
        /*00c0*/ 	.byte	0x04, 0x1e
        /*00c2*/ 	.short	(.L_5831 - .L_5830)
.L_5830:
        /*00c4*/ 	.word	0x00000000


	//----- nvinfo : EIATTR_CBANK_PARAM_SIZE
	.align		4
.L_5831:
        /*00c8*/ 	.byte	0x03, 0x19
        /*00ca*/ 	.short	0x0420


	//----- nvinfo : EIATTR_PARAM_CBANK
	.align		4
        /*00cc*/ 	.byte	0x04, 0x0a
        /*00ce*/ 	.short	(.L_5833 - .L_5832)
	.align		4
.L_5832:
        /*00d0*/ 	.word	index@(.nv.constant0._ZN2at6native13reduce_kernelILi512ELi1ENS0_8ReduceOpIhNS0_14func_wrapper_tIhNS0_55_GLOBAL__N__0955718d_22_SparseCsrTensorMath_cu_868dd54514ReductionAddOpIlEEEEjhLi4ELi4EEEEEvT1_)
        /*00d4*/ 	.short	0x0210
        /*00d6*/ 	.short	0x0420


	//----- nvinfo : EIATTR_SW_WAR
	.align		4
.L_5833:
        /*00d8*/ 	.byte	0x04, 0x36
        /*00da*/ 	.short	(.L_5835 - .L_5834)
.L_5834:
        /*00dc*/ 	.word	0x00000008
.L_5835:


//--------------------- .nv.info._ZN2at6native13reduce_kernelILi256ELi2ENS0_8ReduceOpIhNS0_14func_wrapper_tIhNS0_55_GLOBAL__N__0955718d_22_SparseCsrTensorMath_cu_868dd54514ReductionAddOpIlEEEEjhLi4ELi4EEEEEvT1_ --------------------------
	.section	.nv.info._ZN2at6native13reduce_kernelILi256ELi2ENS0_8ReduceOpIhNS0_14func_wrapper_tIhNS0_55_GLOBAL__N__0955718d_22_SparseCsrTensorMath_cu_868dd54514ReductionAddOpIlEEEEjhLi4ELi4EEEEEvT1_,"",@"SHT_CUDA_INFO"
	.sectionflags	@""
	.align	4


	//----- nvinfo : EIATTR_CUDA_API_VERSION
	.align		4
        /*0000*/ 	.byte	0x04, 0x37
        /*0002*/ 	.short	(.L_5837 - .L_5836)
.L_5836:
        /*0004*/ 	.word	0x00000082


	//----- nvinfo : EIATTR_KPARAM_INFO
	.align		4
.L_5837:
        /*0008*/ 	.byte	0x04, 0x17
        /*000a*/ 	.short	(.L_5839 - .L_5838)
.L_5838:
        /*000c*/ 	.word	0x00000000
        /*0010*/ 	.short	0x0000
        /*0012*/ 	.short	0x0000
        /*0014*/ 	.byte	0x00, 0xf0, 0x81, 0x10


	//----- nvinfo : EIATTR_SPARSE_MMA_MASK
	.align		4
.L_5839:
        /*0018*/ 	.byte	0x03, 0x50
        /*001a*/ 	.short	0x0000


	//----- nvinfo : EIATTR_MAXREG_COUNT
	.align		4
        /*001c*/ 	.byte	0x03, 0x1b
        /*001e*/ 	.short	0x0040


	//----- nvinfo : EIATTR_NUM_BARRIERS
	.align		4
        /*0020*/ 	.byte	0x02, 0x4c
        /*0022*/ 	.byte	0x01
	.zero		1


	//----- nvinfo : EIATTR_EXTERNS
	.align		4
        /*0024*/ 	.byte	0x04, 0x0f
        /*0026*/ 	.short	(.L_5841 - .L_5840)


	//   ....[0]....
	.align		4
.L_5840:
        /*0028*/ 	.word	index@(__assertfail)


	//----- nvinfo : EIATTR_MERCURY_ISA_VERSION
	.align		4
.L_5841:
        /*002c*/ 	.byte	0x03, 0x5f
        /*002e*/ 	.short	0x0101


	//----- nvinfo : EIATTR_INT_WARP_WIDE_INSTR_OFFSETS
	.align		4
        /*0030*/ 	.byte	0x04, 0x31
        /*0032*/ 	.short	(.L_5843 - .L_5842)


	//   ....[0]....
.L_5842:
        /*0034*/ 	.word	0x00011520


	//   ....[1]....
        /*0038*/ 	.word	0x00011610


	//----- nvinfo : EIATTR_COOP_GROUP_MASK_REGIDS
	.align		4
.L_5843:
        /*003c*/ 	.byte	0x04, 0x29
        /*003e*/ 	.short	(.L_5845 - .L_5844)


	//   ....[0]....
.L_5844:
        /*0040*/ 	.word	0xffffffff


	//   ....[1]....
        /*0044*/ 	.word	0xffffffff


	//   ....[2]....
        /*0048*/ 	.word	0xffffffff


	//   ....[3]....
        /*004c*/ 	.word	0xffffffff


	//   ....[4]....
        /*0050*/ 	.word	0xffffffff


	//   ....[5]....
        /*0054*/ 	.word	0xffffffff


	//   ....[6]....
        /*0058*/ 	.word	0xffffffff


	//   ....[7]....
        /*005c*/ 	.word	0xffffffff


	//----- nvinfo : EIATTR_COOP_GROUP_INSTR_OFFSETS
	.align		4
.L_5845:
        /*0060*/ 	.byte	0x04, 0x28
        /*0062*/ 	.short	(.L_5847 - .L_5846)


	//   ....[0]....
.L_5846:
        /*0064*/ 	.word	0x0000c670


	//   ....[1]....
        /*0068*/ 	.word	0x0000c680


	//   ....[2]....
        /*006c*/ 	.word	0x0000c690


	//   ....[3]....
        /*0070*/ 	.word	0x0000c6a0


	//   ....[4]....
        /*0074*/ 	.word	0x00012040


	//   ....[5]....
        /*0078*/ 	.word	0x00012050


	//   ....[6]....
        /*007c*/ 	.word	0x00012060


	//   ....[7]....
        /*0080*/ 	.word	0x00012070


	//----- nvinfo : EIATTR_SYSCALL_OFFSETS
	.align		4
.L_5847:
        /*0084*/ 	.byte	0x04, 0x46
        /*0086*/ 	.short	(.L_5849 - .L_5848)


	//   ....[0]....
.L_5848:
        /*0088*/ 	.word	0x000014b0


	//   ....[1]....
        /*008c*/ 	.word	0x00012330


	//   ....[2]....
        /*0090*/ 	.word	0x00012490


	//   ....[3]....
        /*0094*/ 	.word	0x00012720


	//   ....[4]....
        /*0098*/ 	.word	0x00012880


	//   ....[5]....
        /*009c*/ 	.word	0x00012c00


	//   ....[6]....
        /*00a0*/ 	.word	0x00012d60


	//   ....[7]....
        /*00a4*/ 	.word	0x00012ff0


	//   ....[8]....
        /*00a8*/ 	.word	0x00013150


	//----- nvinfo : EIATTR_EXIT_INSTR_OFFSETS
	.align		4
.L_5849:
        /*00ac*/ 	.byte	0x04, 0x1c
        /*00ae*/ 	.short	(.L_5851 - .L_5850)


	//   ....[0]....
.L_5850:
        /*00b0*/ 	.word	0x000116d0


	//   ....[1]....
        /*00b4*/ 	.word	0x000120f0


	//   ....[2]....
        /*00b8*/ 	.word	0x000124e0


	//   ....[3]....
        /*00bc*/ 	.word	0x00012510


	//   ....[4]....
        /*00c0*/ 	.word	0x000128d0


	//   ....[5]....
        /*00c4*/ 	.word	0x00012900


	//   ....[6]....
        /*00c8*/ 	.word	0x00012930


	//   ....[7]....
        /*00cc*/ 	.word	0x00012970


	//   ....[8]....
        /*00d0*/ 	.word	0x000129b0


	//   ....[9]....
        /*00d4*/ 	.word	0x00012db0


	//   ....[10]....
        /*00d8*/ 	.word	0x00012de0


	//   ....[11]....
        /*00dc*/ 	.word	0x000131a0


	//   ....[12]....
        /*00e0*/ 	.word	0x000131d0


	//----- nvinfo : EIATTR_MAX_THREADS
	.align		4
.L_5851:
        /*00e4*/ 	.byte	0x04, 0x05
        /*00e6*/ 	.short	(.L_5853 - .L_5852)
.L_5852:
        /*00e8*/ 	.word	0x00000100
        /*00ec*/ 	.word	0x00000001
        /*00f0*/ 	.word	0x00000001


	//----- nvinfo : EIATTR_CRS_STACK_SIZE
	.align		4
.L_5853:
        /*00f4*/ 	.byte	0x04, 0x1e
        /*00f6*/ 	.short	(.L_5855 - .L_5854)
.L_5854:
        /*00f8*/ 	.word	0x00000000


	//----- nvinfo : EIATTR_CBANK_PARAM_SIZE
	.align		4
.L_5855:
        /*00fc*/ 	.byte	0x03, 0x19
        /*00fe*/ 	.short	0x0420


	//----- nvinfo : EIATTR_PARAM_CBANK
	.align		4
        /*0100*/ 	.byte	0x04, 0x0a
        /*0102*/ 	.short	(.L_5857 - .L_5856)
	.align		4
.L_5856:
        /*0104*/ 	.word	index@(.nv.constant0._ZN2at6native13reduce_kernelILi256ELi2ENS0_8ReduceOpIhNS0_14func_wrapper_tIhNS0_55_GLOBAL__N__0955718d_22_SparseCsrTensorMath_cu_868dd54514ReductionAddOpIlEEEEjhLi4ELi4EEEEEvT1_)
        /*0108*/ 	.short	0x0210
        /*010a*/ 	.short	0x0420


	//----- nvinfo : EIATTR_SW_WAR
	.align		4
.L_5857:
        /*010c*/ 	.byte	0x04, 0x36
        /*010e*/ 	.short	(.L_5859 - .L_5858)
.L_5858:
        /*0110*/ 	.word	0x00000008
.L_5859:


//--------------------- .nv.info._ZN2at6native13reduce_kernelILi128ELi4ENS0_8ReduceOpIhNS0_14func_wrapper_tIhNS0_55_GLOBAL__N__0955718d_22_SparseCsrTensorMath_cu_868dd54514ReductionAddOpIlEEEEjhLi4ELi4EEEEEvT1_ --------------------------
	.section	.nv.info._ZN2at6native13reduce_kernelILi128ELi4ENS0_8ReduceOpIhNS0_14func_wrapper_tIhNS0_55_GLOBAL__N__0955718d_22_SparseCsrTensorMath_cu_868dd54514ReductionAddOpIlEEEEjhLi4ELi4EEEEEvT1_,"",@"SHT_CUDA_INFO"
	.sectionflags	@""
	.align	4


	//----- nvinfo : EIATTR_CUDA_API_VERSION
	.align		4
        /*0000*/ 	.byte	0x04, 0x37
        /*0002*/ 	.short	(.L_5861 - .L_5860)
.L_5860:
        /*0004*/ 	.word	0x00000082


	//----- nvinfo : EIATTR_KPARAM_INFO
	.align		4
.L_5861:
        /*0008*/ 	.byte	0x04, 0x17
        /*000a*/ 	.short	(.L_5863 - .L_5862)
.L_5862:
        /*000c*/ 	.word	0x00000000
        /*0010*/ 	.short	0x0000
        /*0012*/ 	.short	0x0000
        /*0014*/ 	.byte	0x00, 0xf0, 0x81, 0x10


	//----- nvinfo : EIATTR_SPARSE_MMA_MASK
	.align		4
.L_5863:
        /*0018*/ 	.byte	0x03, 0x50
        /*001a*/ 	.short	0x0000


	//----- nvinfo : EIATTR_MAXREG_COUNT
	.align		4
        /*001c*/ 	.byte	0x03, 0x1b
        /*001e*/ 	.short	0x0080


	//----- nvinfo : EIATTR_NUM_BARRIERS
	.align		4
        /*0020*/ 	.byte	0x02, 0x4c
        /*0022*/ 	.byte	0x01
	.zero		1


	//----- nvinfo : EIATTR_EXTERNS
	.align		4
        /*0024*/ 	.byte	0x04, 0x0f
        /*0026*/ 	.short	(.L_5865 - .L_5864)


	//   ....[0]....
	.align		4
.L_5864:
        /*0028*/ 	.word	index@(__assertfail)


	//----- nvinfo : EIATTR_MERCURY_ISA_VERSION
	.align		4
.L_5865:
        /*002c*/ 	.byte	0x03, 0x5f
        /*002e*/ 	.short	0x0101


	//----- nvinfo : EIATTR_INT_WARP_WIDE_INSTR_OFFSETS
	.align		4
        /*0030*/ 	.byte	0x04, 0x31
        /*0032*/ 	.short	(.L_5867 - .L_5866)


	//   ....[0]....
.L_5866:
        /*0034*/ 	.word	0x00016eb0


	//   ....[1]....
        /*0038*/ 	.word	0x00016fa0


	//----- nvinfo : EIATTR_COOP_GROUP_MASK_REGIDS
	.align		4
.L_5867:
        /*003c*/ 	.byte	0x04, 0x29
        /*003e*/ 	.short	(.L_5869 - .L_5868)


	//   ....[0]....
.L_5868:
        /*0040*/ 	.word	0xffffffff


	//   ....[1]....
        /*0044*/ 	.word	0xffffffff


	//   ....[2]....
        /*0048*/ 	.word	0xffffffff


	//   ....[3]....
        /*004c*/ 	.word	0xffffffff


	//   ....[4]....
        /*0050*/ 	.word	0xffffffff


	//   ....[5]....
        /*0054*/ 	.word	0xffffffff


	//   ....[6]....
        /*0058*/ 	.word	0xffffffff


	//   ....[7]....
        /*005c*/ 	.word	0xffffffff


	//   ....[8]....
        /*0060*/ 	.word	0xffffffff


	//   ....[9]....
        /*0064*/ 	.word	0xffffffff


	//   ....[10]....
        /*0068*/ 	.word	0xffffffff


	//   ....[11]....
        /*006c*/ 	.word	0xffffffff


	//   ....[12]....
        /*0070*/ 	.word	0xffffffff


	//   ....[13]....
        /*0074*/ 	.word	0xffffffff


	//   ....[14]....
        /*0078*/ 	.word	0xffffffff


	//   ....[15]....
        /*007c*/ 	.word	0xffffffff


	//----- nvinfo : EIATTR_COOP_GROUP_INSTR_OFFSETS
	.align		4
.L_5869:
        /*0080*/ 	.byte	0x04, 0x28
        /*0082*/ 	.short	(.L_5871 - .L_5870)


	//   ....[0]....
.L_5870:
        /*0084*/ 	.word	0x0000da80


	//   ....[1]....
        /*0088*/ 	.word	0x0000da90


	//   ....[2]....
        /*008c*/ 	.word	0x0000daa0


	//   ....[3]....
        /*0090*/ 	.word	0x0000dab0


	//   ....[4]....
        /*0094*/ 	.word	0x0000dac0


	//   ....[5]....
        /*0098*/ 	.word	0x0000dad0


	//   ....[6]....
        /*009c*/ 	.word	0x0000dae0


	//   ....[7]....
        /*00a0*/ 	.word	0x0000db00


	//   ....[8]....
        /*00a4*/ 	.word	0x00017cc0


	//   ....[9]....
        /*00a8*/ 	.word	0x00017cd0


	//   ....[10]....
        /*00ac*/ 	.word	0x00017ce0


	//   ....[11]....
        /*00b0*/ 	.word	0x00017cf0


	//   ....[12]....
        /*00b4*/ 	.word	0x00017d00


	//   ....[13]....
        /*00b8*/ 	.word	0x00017d10


	//   ....[14]....
        /*00bc*/ 	.word	0x00017d20


	//   ....[15]....
        /*00c0*/ 	.word	0x00017d40


	//----- nvinfo : EIATTR_SYSCALL_OFFSETS
	.align		4
.L_5871:
        /*00c4*/ 	.byte	0x04, 0x46
        /*00c6*/ 	.short	(.L_5873 - .L_5872)


	//   ....[0]....
.L_5872:
        /*00c8*/ 	.word	0x00001420


	//   ....[1]....
        /*00cc*/ 	.word	0x000180d0


	//   ....[2]....
        /*00d0*/ 	.word	0x00018230


	//   ....[3]....
        /*00d4*/ 	.word	0x00018390


	//   ....[4]....
        /*00d8*/ 	.word	0x000184f0


	//   ....[5]....
        /*00dc*/ 	.word	0x00018820


	//   ....[6]....
        /*00e0*/ 	.word	0x00018980


	//   ....[7]....
        /*00e4*/ 	.word	0x00018ae0


	//   ....[8]....
        /*00e8*/ 	.word	0x00018c40


	//   ....[9]....
        /*00ec*/ 	.word	0x00019020


	//   ....[10]....
        /*00f0*/ 	.word	0x00019180


	//   ....[11]....
        /*00f4*/ 	.word	0x000192e0


	//   ....[12]....
        /*00f8*/ 	.word	0x00019440


	//   ....[13]....
        /*00fc*/ 	.word	0x00019770


	//   ....[14]....
        /*0100*/ 	.word	0x000198d0


	//   ....[15]....
        /*0104*/ 	.word	0x00019a30


	//   ....[16]....
        /*0108*/ 	.word	0x00019b90


	//----- nvinfo : EIATTR_EXIT_INSTR_OFFSETS
	.align		4
.L_5873:
        /*010c*/ 	.byte	0x04, 0x1c
        /*010e*/ 	.short	(.L_5875 - .L_5874)


	//   ....[0]....
.L_5874:
        /*0110*/ 	.word	0x00017060


	//   ....[1]....
        /*0114*/ 	.word	0x00017df0


	//   ....[2]....
        /*0118*/ 	.word	0x00018540


	//   ....[3]....
        /*011c*/ 	.word	0x00018590


	//   ....[4]....
        /*0120*/ 	.word	0x00018c90


	//   ....[5]....
        /*0124*/ 	.word	0x00018ce0


	//   ....[6]....
        /*0128*/ 	.word	0x00018d10


	//   ....[7]....
        /*012c*/ 	.word	0x00018d50


	//   ....[8]....
        /*0130*/ 	.word	0x00018d90


	//   ....[9]....
        /*0134*/ 	.word	0x00019490


	//   ....[10]....
        /*0138*/ 	.word	0x000194e0


	//   ....[11]....
        /*013c*/ 	.word	0x00019be0


	//   ....[12]....
        /*0140*/ 	.word	0x00019c30


	//----- nvinfo : EIATTR_MAX_THREADS
	.align		4
.L_5875:
        /*0144*/ 	.byte	0x04, 0x05
        /*0146*/ 	.short	(.L_5877 - .L_5876)
.L_5876:
        /*0148*/ 	.word	0x00000080
        /*014c*/ 	.word	0x00000001
        /*0150*/ 	.word	0x00000001


	//----- nvinfo : EIATTR_CRS_STACK_SIZE
	.align		4
.L_5877:
        /*0154*/ 	.byte	0x04, 0x1e
        /*0156*/ 	.short	(.L_5879 - .L_5878)
.L_5878:
        /*0158*/ 	.word	0x00000000


	//----- nvinfo : EIATTR_CBANK_PARAM_SIZE
	.align		4
.L_5879:
        /*015c*/ 	.byte	0x03, 0x19
        /*015e*/ 	.short	0x0420


	//----- nvinfo : EIATTR_PARAM_CBANK
	.align		4
        /*0160*/ 	.byte	0x04, 0x0a
        /*0162*/ 	.short	(.L_5881 - .L_5880)
	.align		4
.L_5880:
        /*0164*/ 	.word	index@(.nv.constant0._ZN2at6native13reduce_kernelILi128ELi4ENS0_8ReduceOpIhNS0_14func_wrapper_tIhNS0_55_GLOBAL__N__0955718d_22_SparseCsrTensorMath_cu_868dd54514ReductionAddOpIlEEEEjhLi4ELi4EEEEEvT1_)
        /*0168*/ 	.short	0x0210
        /*016a*/ 	.short	0x0420


	//----- nvinfo : EIATTR_SW_WAR
	.align		4
.L_5881:
        /*016c*/ 	.byte	0x04, 0x36
        /*016e*/ 	.short	(.L_5883 - .L_5882)
.L_5882:
        /*0170*/ 	.word	0x00000008
.L_5883:


//--------------------- .nv.callgraph             --------------------------
	.section	.nv.callgraph,"",@"SHT_CUDA_CALLGRAPH"
	.align	4
	.sectionentsize	8
	.align		4
        /*0000*/ 	.word	0x00000000
	.align		4
        /*0004*/ 	.word	0xffffffff
	.align		4
        /*0008*/ 	.word	index@(_ZN2at6native13reduce_kernelILi512ELi1ENS0_8ReduceOpIN3c108BFloat16ENS0_14func_wrapper_tIS4_NS0_55_GLOBAL__N__0955718d_22_SparseCsrTensorMath_cu_868dd54514ReductionMulOpIS4_EEEEjS4_Li4ELi4EEEEEvT1_)
	.align		4
        /*000c*/ 	.word	index@(__assertfail)
	.align		4
        /*0010*/ 	.word	index@(_ZN2at6native13reduce_kernelILi256ELi2ENS0_8ReduceOpIN3c108BFloat16ENS0_14func_wrapper_tIS4_NS0_55_GLOBAL__N__0955718d_22_SparseCsrTensorMath_cu_868dd54514ReductionMulOpIS4_EEEEjS4_Li4ELi4EEEEEvT1_)
	.align		4
        /*0014*/ 	.word	index@(__assertfail)
	.align		4
        /*0018*/ 	.word	index@(_ZN2at6native13reduce_kernelILi128ELi4ENS0_8ReduceOpIN3c108BFloat16ENS0_14func_wrapper_tIS4_NS0_55_GLOBAL__N__0955718d_22_SparseCsrTensorMath_cu_868dd54514ReductionMulOpIS4_EEEEjS4_Li4ELi4EEEEEvT1_)
	.align		4
        /*001c*/ 	.word	index@(__assertfail)
	.align		4
        /*0020*/ 	.word	index@(_ZN2at6native13reduce_kernelILi512ELi1ENS0_8ReduceOpIN3c104HalfENS0_14func_wrapper_tIS4_NS0_55_GLOBAL__N__0955718d_22_SparseCsrTensorMath_cu_868dd54514ReductionMulOpIS4_EEEEjS4_Li4ELi4EEEEEvT1_)
	.align		4
        /*0024*/ 	.word	index@(__assertfail)
	.align		4
        /*0028*/ 	.word	index@(_ZN2at6native13reduce_kernelILi256ELi2ENS0_8ReduceOpIN3c104HalfENS0_14func_wrapper_tIS4_NS0_55_GLOBAL__N__0955718d_22_SparseCsrTensorMath_cu_868dd54514ReductionMulOpIS4_EEEEjS4_Li4ELi4EEEEEvT1_)
	.align		4
        /*002c*/ 	.word	index@(__assertfail)
	.align		4
        /*0030*/ 	.word	index@(_ZN2at6native13reduce_kernelILi128ELi4ENS0_8ReduceOpIN3c104HalfENS0_14func_wrapper_tIS4_NS0_55_GLOBAL__N__0955718d_22_SparseCsrTensorMath_cu_868dd54514ReductionMulOpIS4_EEEEjS4_Li4ELi4EEEEEvT1_)
	.align		4
        /*0034*/ 	.word	index@(__assertfail)
	.align		4
        /*0038*/ 	.word	index@(_ZN2at6native13reduce_kernelILi512ELi1ENS0_8ReduceOpIN3c107complexIfEENS0_14func_wrapper_tIS5_NS0_55_GLOBAL__N__0955718d_22_SparseCsrTensorMath_cu_868dd54514ReductionMulOpIS5_EEEEjS5_Li4ELi4EEEEEvT1_)
	.align		4
        /*003c*/ 	.word	index@(__assertfail)
	.align		4
        /*0040*/ 	.word	index@(_ZN2at6native13reduce_kernelILi256ELi2ENS0_8ReduceOpIN3c107complexIfEENS0_14func_wrapper_tIS5_NS0_55_GLOBAL__N__0955718d_22_SparseCsrTensorMath_cu_868dd54514ReductionMulOpIS5_EEEEjS5_Li4ELi4EEEEEvT1_)
	.align		4
        /*0044*/ 	.word	index@(__assertfail)
	.align		4
        /*0048*/ 	.word	index@(_ZN2at6native13reduce_kernelILi128ELi4ENS0_8ReduceOpIN3c107complexIfEENS0_14func_wrapper_tIS5_NS0_55_GLOBAL__N__0955718d_22_SparseCsrTensorMath_cu_868dd54514ReductionMulOpIS5_EEEEjS5_Li4ELi4EEEEEvT1_)
	.align		4
        /*004c*/ 	.word	index@(__assertfail)
	.align		4
        /*0050*/ 	.word	index@(_ZN2at6native13reduce_kernelILi256ELi1ENS0_8ReduceOpIN3c107complexIdEENS0_14func_wrapper_tIS5_NS0_55_GLOBAL__N__0955718d_22_SparseCsrTensorMath_cu_868dd54514ReductionMulOpIS5_EEEEjS5_Li4ELi4EEEEEvT1_)
	.align		4
        /*0054*/ 	.word	index@(__assertfail)
	.align		4
        /*0058*/ 	.word	index@(_ZN2at6native13reduce_kernelILi128ELi2ENS0_8ReduceOpIN3c107complexIdEENS0_14func_wrapper_tIS5_NS0_55_GLOBAL__N__0955718d_22_SparseCsrTensorMath_cu_868dd54514ReductionMulOpIS5_EEEEjS5_Li4ELi4EEEEEvT1_)
	.align		4
        /*005c*/ 	.word	index@(__assertfail)
	.align		4
        /*0060*/ 	.word	index@(_ZN2at6native13reduce_kernelILi64ELi4ENS0_8ReduceOpIN3c107complexIdEENS0_14func_wrapper_tIS5_NS0_55_GLOBAL__N__0955718d_22_SparseCsrTensorMath_cu_868dd54514ReductionMulOpIS5_EEEEjS5_Li4ELi4EEEEEvT1_)
	.align		4
        /*0064*/ 	.word	index@(__assertfail)
	.align		4
        /*0068*/ 	.word	index@(_ZN2at6native13reduce_kernelILi512ELi1ENS0_8ReduceOpIfNS0_14func_wrapper_tIfNS0_55_GLOBAL__N__0955718d_22_SparseCsrTensorMath_cu_868dd54514ReductionMulOpIfEEEEjfLi4ELi4EEEEEvT1_)
	.align		4
        /*006c*/ 	.word	index@(__assertfail)
	.align		4
        /*0070*/ 	.word	index@(_ZN2at6native13reduce_kernelILi256ELi2ENS0_8ReduceOpIfNS0_14func_wrapper_tIfNS0_55_GLOBAL__N__0955718d_22_SparseCsrTensorMath_cu_868dd54514ReductionMulOpIfEEEEjfLi4ELi4EEEEEvT1_)
	.align		4
        /*0074*/ 	.word	index@(__assertfail)
	.align		4
        /*0078*/ 	.word	index@(_ZN2at6native13reduce_kernelILi128ELi4ENS0_8ReduceOpIfNS0_14func_wrapper_tIfNS0_55_GLOBAL__N__0955718d_22_SparseCsrTensorMath_cu_868dd54514ReductionMulOpIfEEEEjfLi4ELi4EEEEEvT1_)
	.align		4
        /*007c*/ 	.word	index@(__assertfail)
	.align		4
        /*0080*/ 	.word	index@(_ZN2at6native13reduce_kernelILi512ELi1ENS0_8ReduceOpIdNS0_14func_wrapper_tIdNS0_55_GLOBAL__N__0955718d_22_SparseCsrTensorMath_cu_868dd54514ReductionMulOpIdEEEEjdLi4ELi4EEEEEvT1_)
	.align		4
        /*0084*/ 	.word	index@(__assertfail)
	.align		4
        /*0088*/ 	.word	index@(_ZN2at6native13reduce_kernelILi256ELi2ENS0_8ReduceOpIdNS0_14func_wrapper_tIdNS0_55_GLOBAL__N__0955718d_22_SparseCsrTensorMath_cu_868dd54514ReductionMulOpIdEEEEjdLi4ELi4EEEEEvT1_)
	.align		4
        /*008c*/ 	.word	index@(__assertfail)
	.align		4
        /*0090*/ 	.word	index@(_ZN2at6native13reduce_kernelILi128ELi4ENS0_8ReduceOpIdNS0_14func_wrapper_tIdNS0_55_GLOBAL__N__0955718d_22_SparseCsrTensorMath_cu_868dd54514ReductionMulOpIdEEEEjdLi4ELi4EEEEEvT1_)
	.align		4
        /*0094*/ 	.word	index@(__assertfail)
	.align		4
        /*0098*/ 	.word	index@(_ZN2at6native13reduce_kernelILi512ELi1ENS0_8ReduceOpIsNS0_14func_wrapper_tIsNS0_55_GLOBAL__N__0955718d_22_SparseCsrTensorMath_cu_868dd54514ReductionMulOpIsEEEEjsLi4ELi4EEEEEvT1_)
	.align		4
        /*009c*/ 	.word	index@(__assertfail)
	.align		4
        /*00a0*/ 	.word	index@(_ZN2at6native13reduce_kernelILi256ELi2ENS0_8ReduceOpIsNS0_14func_wrapper_tIsNS0_55_GLOBAL__N__0955718d_22_SparseCsrTensorMath_cu_868dd54514ReductionMulOpIsEEEEjsLi4ELi4EEEEEvT1_)
	.align		4
        /*00a4*/ 	.word	index@(__assertfail)
	.align		4
        /*00a8*/ 	.word	index@(_ZN2at6native13reduce_kernelILi128ELi4ENS0_8ReduceOpIsNS0_14func_wrapper_tIsNS0_55_GLOBAL__N__0955718d_22_SparseCsrTensorMath_cu_868dd54514ReductionMulOpIsEEEEjsLi4ELi4EEEEEvT1_)
	.align		4
        /*00ac*/ 	.word	index@(__assertfail)
	.align		4
        /*00b0*/ 	.word	index@(_ZN2at6native13reduce_kernelILi512ELi1ENS0_8ReduceOpIlNS0_14func_wrapper_tIlNS0_55_GLOBAL__N__0955718d_22_SparseCsrTensorMath_cu_868dd54514ReductionMulOpIlEEEEjlLi4ELi4EEEEEvT1_)
	.align		4
        /*00b4*/ 	.word	index@(__assertfail)
	.align		4
        /*00b8*/ 	.word	index@(_ZN2at6native13reduce_kernelILi256ELi2ENS0_8ReduceOpIlNS0_14func_wrapper_tIlNS0_55_GLOBAL__N__0955718d_22_SparseCsrTensorMath_cu_868dd54514ReductionMulOpIlEEEEjlLi4ELi4EEEEEvT1_)
	.align		4
        /*00bc*/ 	.word	index@(__assertfail)
	.align		4
        /*00c0*/ 	.word	index@(_ZN2at6native13reduce_kernelILi128ELi4ENS0_8ReduceOpIlNS0_14func_wrapper_tIlNS0_55_GLOBAL__N__0955718d_22_SparseCsrTensorMath_cu_868dd54514ReductionMulOpIlEEEEjlLi4ELi4EEEEEvT1_)
	.align		4
        /*00c4*/ 	.word	index@(__assertfail)
	.align		4
        /*00c8*/ 	.word	index@(_ZN2at6native13reduce_kernelILi512ELi1ENS0_8ReduceOpIiNS0_14func_wrapper_tIiNS0_55_GLOBAL__N__0955718d_22_SparseCsrTensorMath_cu_868dd54514ReductionMulOpIiEEEEjiLi4ELi4EEEEEvT1_)
	.align		4
        /*00cc*/ 	.word	index@(__assertfail)
	.align		4
        /*00d0*/ 	.word	index@(_ZN2at6native13reduce_kernelILi256ELi2ENS0_8ReduceOpIiNS0_14func_wrapper_tIiNS0_55_GLOBAL__N__0955718d_22_SparseCsrTensorMath_cu_868dd54514ReductionMulOpIiEEEEjiLi4ELi4EEEEEvT1_)
	.align		4
        /*00d4*/ 	.word	index@(__assertfail)
	.align		4
        /*00d8*/ 	.word	index@(_ZN2at6native13reduce_kernelILi128ELi4ENS0_8ReduceOpIiNS0_14func_wrapper_tIiNS0_55_GLOBAL__N__0955718d_22_SparseCsrTensorMath_cu_868dd54514ReductionMulOpIiEEEEjiLi4ELi4EEEEEvT1_)
	.align		4
        /*00dc*/ 	.word	index@(__assertfail)
	.align		4
        /*00e0*/ 	.word	index@(_ZN2at6native13reduce_kernelILi512ELi1ENS0_8ReduceOpIaNS0_14func_wrapper_tIaNS0_55_GLOBAL__N__0955718d_22_SparseCsrTensorMath_cu_868dd54514ReductionMulOpIaEEEEjaLi4ELi4EEEEEvT1_)
	.align		4
        /*00e4*/ 	.word	index@(__assertfail)
	.align		4
        /*00e8*/ 	.word	index@(_ZN2at6native13reduce_kernelILi256ELi2ENS0_8ReduceOpIaNS0_14func_wrapper_tIaNS0_55_GLOBAL__N__0955718d_22_SparseCsrTensorMath_cu_868dd54514ReductionMulOpIaEEEEjaLi4ELi4EEEEEvT1_)
	.align		4
        /*00ec*/ 	.word	index@(__assertfail)
	.align		4
        /*00f0*/ 	.word	index@(_ZN2at6native13reduce_kernelILi128ELi4ENS0_8ReduceOpIaNS0_14func_wrapper_tIaNS0_55_GLOBAL__N__0955718d_22_SparseCsrTensorMath_cu_868dd54514ReductionMulOpIaEEEEjaLi4ELi4EEEEEvT1_)
	.align		4
        /*00f4*/ 	.word	index@(__assertfail)
	.align		4
        /*00f8*/ 	.word	index@(_ZN2at6native13reduce_kernelILi512ELi1ENS0_8ReduceOpIhNS0_14func_wrapper_tIhNS0_55_GLOBAL__N__0955718d_22_SparseCsrTensorMath_cu_868dd54514ReductionMulOpIhEEEEjhLi4ELi4EEEEEvT1_)
	.align		4
        /*00fc*/ 	.word	index@(__assertfail)
	.align		4
        /*0100*/ 	.word	index@(_ZN2at6native13reduce_kernelILi256ELi2ENS0_8ReduceOpIhNS0_14func_wrapper_tIhNS0_55_GLOBAL__N__0955718d_22_SparseCsrTensorMath_cu_868dd54514ReductionMulOpIhEEEEjhLi4ELi4EEEEEvT1_)
	.align		4
        /*0104*/ 	.word	index@(__assertfail)
	.align		4
        /*0108*/ 	.word	index@(_ZN2at6native13reduce_kernelILi128ELi4ENS0_8ReduceOpIhNS0_14func_wrapper_tIhNS0_55_GLOBAL__N__0955718d_22_SparseCsrTensorMath_cu_868dd54514ReductionMulOpIhEEEEjhLi4ELi4EEEEEvT1_)
	.align		4
        /*010c*/ 	.word	index@(__assertfail)
	.align		4
        /*0110*/ 	.word	index@(_ZN2at6native13reduce_kernelILi512ELi1ENS0_8ReduceOpIN3c108BFloat16ENS0_14func_wrapper_tIS4_NS0_55_GLOBAL__N__0955718d_22_SparseCsrTensorMath_cu_868dd54514ReductionAddOpIfEEEEjS4_Li4ELi4EEEEEvT1_)
	.align		4
        /*0114*/ 	.word	index@(__assertfail)
	.align		4
        /*0118*/ 	.word	index@(_ZN2at6native13reduce_kernelILi256ELi2ENS0_8ReduceOpIN3c108BFloat16ENS0_14func_wrapper_tIS4_NS0_55_GLOBAL__N__0955718d_22_SparseCsrTensorMath_cu_868dd54514ReductionAddOpIfEEEEjS4_Li4ELi4EEEEEvT1_)
	.align		4
        /*011c*/ 	.word	index@(__assertfail)
	.align		4
        /*0120*/ 	.word	index@(_ZN2at6native13reduce_kernelILi128ELi4ENS0_8ReduceOpIN3c108BFloat16ENS0_14func_wrapper_tIS4_NS0_55_GLOBAL__N__0955718d_22_SparseCsrTensorMath_cu_868dd54514ReductionAddOpIfEEEEjS4_Li4ELi4EEEEEvT1_)
	.align		4
        /*0124*/ 	.word	index@(__assertfail)
	.align		4
        /*0128*/ 	.word	index@(_ZN2at6native13reduce_kernelILi512ELi1ENS0_8ReduceOpIN3c104HalfENS0_14func_wrapper_tIS4_NS0_55_GLOBAL__N__0955718d_22_SparseCsrTensorMath_cu_868dd54514ReductionAddOpIfEEEEjS4_Li4ELi4EEEEEvT1_)
	.align		4
        /*012c*/ 	.word	index@(__assertfail)
	.align		4
        /*0130*/ 	.word	index@(_ZN2at6native13reduce_kernelILi256ELi2ENS0_8ReduceOpIN3c104HalfENS0_14func_wrapper_tIS4_NS0_55_GLOBAL__N__0955718d_22_SparseCsrTensorMath_cu_868dd54514ReductionAddOpIfEEEEjS4_Li4ELi4EEEEEvT1_)
	.align		4
        /*0134*/ 	.word	index@(__assertfail)
	.align		4
        /*0138*/ 	.word	index@(_ZN2at6native13reduce_kernelILi128ELi4ENS0_8ReduceOpIN3c104HalfENS0_14func_wrapper_tIS4_NS0_55_GLOBAL__N__0955718d_22_SparseCsrTensorMath_cu_868dd54514ReductionAddOpIfEEEEjS4_Li4ELi4EEEEEvT1_)
	.align		4
        /*013c*/ 	.word	index@(__assertfail)
	.align		4
        /*0140*/ 	.word	index@(_ZN2at6native13reduce_kernelILi512ELi1ENS0_8ReduceOpIN3c107complexIfEENS0_14func_wrapper_tIS5_NS0_55_GLOBAL__N__0955718d_22_SparseCsrTensorMath_cu_868dd54514ReductionAddOpIS5_EEEEjS5_Li4ELi4EEEEEvT1_)
	.align		4
        /*0144*/ 	.word	index@(__assertfail)
	.align		4
        /*0148*/ 	.word	index@(_ZN2at6native13reduce_kernelILi256ELi2ENS0_8ReduceOpIN3c107complexIfEENS0_14func_wrapper_tIS5_NS0_55_GLOBAL__N__0955718d_22_SparseCsrTensorMath_cu_868dd54514ReductionAddOpIS5_EEEEjS5_Li4ELi4EEEEEvT1_)
	.align		4
        /*014c*/ 	.word	index@(__assertfail)
	.align		4
        /*0150*/ 	.word	index@(_ZN2at6native13reduce_kernelILi128ELi4ENS0_8ReduceOpIN3c107complexIfEENS0_14func_wrapper_tIS5_NS0_55_GLOBAL__N__0955718d_22_SparseCsrTensorMath_cu_868dd54514ReductionAddOpIS5_EEEEjS5_Li4ELi4EEEEEvT1_)
	.align		4
        /*0154*/ 	.word	index@(__assertfail)
	.align		4
        /*0158*/ 	.word	index@(_ZN2at6native13reduce_kernelILi256ELi1ENS0_8ReduceOpIN3c107complexIdEENS0_14func_wrapper_tIS5_NS0_55_GLOBAL__N__0955718d_22_SparseCsrTensorMath_cu_868dd54514ReductionAddOpIS5_EEEEjS5_Li4ELi4EEEEEvT1_)
	.align		4
        /*015c*/ 	.word	index@(__assertfail)
	.align		4
        /*0160*/ 	.word	index@(_ZN2at6native13reduce_kernelILi128ELi2ENS0_8ReduceOpIN3c107complexIdEENS0_14func_wrapper_tIS5_NS0_55_GLOBAL__N__0955718d_22_SparseCsrTensorMath_cu_868dd54514ReductionAddOpIS5_EEEEjS5_Li4ELi4EEEEEvT1_)
	.align		4
        /*0164*/ 	.word	index@(__assertfail)
	.align		4
        /*0168*/ 	.word	index@(_ZN2at6native13reduce_kernelILi64ELi4ENS0_8ReduceOpIN3c107complexIdEENS0_14func_wrapper_tIS5_NS0_55_GLOBAL__N__0955718d_22_SparseCsrTensorMath_cu_868dd54514ReductionAddOpIS5_EEEEjS5_Li4ELi4EEEEEvT1_)
	.align		4
        /*016c*/ 	.word	index@(__assertfail)
	.align		4
        /*0170*/ 	.word	index@(_ZN2at6native13reduce_kernelILi512ELi1ENS0_8ReduceOpIfNS0_14func_wrapper_tIfNS0_55_GLOBAL__N__0955718d_22_SparseCsrTensorMath_cu_868dd54514ReductionAddOpIfEEEEjfLi4ELi4EEEEEvT1_)
	.align		4
        /*0174*/ 	.word	index@(__assertfail)
	.align		4
        /*0178*/ 	.word	index@(_ZN2at6native13reduce_kernelILi256ELi2ENS0_8ReduceOpIfNS0_14func_wrapper_tIfNS0_55_GLOBAL__N__0955718d_22_SparseCsrTensorMath_cu_868dd54514ReductionAddOpIfEEEEjfLi4ELi4EEEEEvT1_)
	.align		4
        /*017c*/ 	.word	index@(__assertfail)
	.align		4
        /*0180*/ 	.word	index@(_ZN2at6native13reduce_kernelILi128ELi4ENS0_8ReduceOpIfNS0_14func_wrapper_tIfNS0_55_GLOBAL__N__0955718d_22_SparseCsrTensorMath_cu_868dd54514ReductionAddOpIfEEEEjfLi4ELi4EEEEEvT1_)
	.align		4
        /*0184*/ 	.word	index@(__assertfail)
	.align		4
        /*0188*/ 	.word	index@(_ZN2at6native13reduce_kernelILi512ELi1ENS0_8ReduceOpIdNS0_14func_wrapper_tIdNS0_55_GLOBAL__N__0955718d_22_SparseCsrTensorMath_cu_868dd54514ReductionAddOpIdEEEEjdLi4ELi4EEEEEvT1_)
	.align		4
        /*018c*/ 	.word	index@(__assertfail)
	.align		4
        /*0190*/ 	.word	index@(_ZN2at6native13reduce_kernelILi256ELi2ENS0_8ReduceOpIdNS0_14func_wrapper_tIdNS0_55_GLOBAL__N__0955718d_22_SparseCsrTensorMath_cu_868dd54514ReductionAddOpIdEEEEjdLi4ELi4EEEEEvT1_)
	.align		4
        /*0194*/ 	.word	index@(__assertfail)
	.align		4
        /*0198*/ 	.word	index@(_ZN2at6native13reduce_kernelILi128ELi4ENS0_8ReduceOpIdNS0_14func_wrapper_tIdNS0_55_GLOBAL__N__0955718d_22_SparseCsrTensorMath_cu_868dd54514ReductionAddOpIdEEEEjdLi4ELi4EEEEEvT1_)
	.align		4
        /*019c*/ 	.word	index@(__assertfail)
	.align		4
        /*01a0*/ 	.word	index@(_ZN2at6native13reduce_kernelILi512ELi1ENS0_8ReduceOpIsNS0_14func_wrapper_tIsNS0_55_GLOBAL__N__0955718d_22_SparseCsrTensorMath_cu_868dd54514ReductionAddOpIlEEEEjsLi4ELi4EEEEEvT1_)
	.align		4
        /*01a4*/ 	.word	index@(__assertfail)
	.align		4
        /*01a8*/ 	.word	index@(_ZN2at6native13reduce_kernelILi256ELi2ENS0_8ReduceOpIsNS0_14func_wrapper_tIsNS0_55_GLOBAL__N__0955718d_22_SparseCsrTensorMath_cu_868dd54514ReductionAddOpIlEEEEjsLi4ELi4EEEEEvT1_)
	.align		4
        /*01ac*/ 	.word	index@(__assertfail)
	.align		4
        /*01b0*/ 	.word	index@(_ZN2at6native13reduce_kernelILi128ELi4ENS0_8ReduceOpIsNS0_14func_wrapper_tIsNS0_55_GLOBAL__N__0955718d_22_SparseCsrTensorMath_cu_868dd54514ReductionAddOpIlEEEEjsLi4ELi4EEEEEvT1_)
	.align		4
        /*01b4*/ 	.word	index@(__assertfail)
	.align		4
        /*01b8*/ 	.word	index@(_ZN2at6native13reduce_kernelILi512ELi1ENS0_8ReduceOpIlNS0_14func_wrapper_tIlNS0_55_GLOBAL__N__0955718d_22_SparseCsrTensorMath_cu_868dd54514ReductionAddOpIlEEEEjlLi4ELi4EEEEEvT1_)
	.align		4
        /*01bc*/ 	.word	index@(__assertfail)
	.align		4
        /*01c0*/ 	.word	index@(_ZN2at6native13reduce_kernelILi256ELi2ENS0_8ReduceOpIlNS0_14func_wrapper_tIlNS0_55_GLOBAL__N__0955718d_22_SparseCsrTensorMath_cu_868dd54514ReductionAddOpIlEEEEjlLi4ELi4EEEEEvT1_)
	.align		4
        /*01c4*/ 	.word	index@(__assertfail)
	.align		4
        /*01c8*/ 	.word	index@(_ZN2at6native13reduce_kernelILi128ELi4ENS0_8ReduceOpIlNS0_14func_wrapper_tIlNS0_55_GLOBAL__N__0955718d_22_SparseCsrTensorMath_cu_868dd54514ReductionAddOpIlEEEEjlLi4ELi4EEEEEvT1_)
	.align		4
        /*01cc*/ 	.word	index@(__assertfail)
	.align		4
        /*01d0*/ 	.word	index@(_ZN2at6native13reduce_kernelILi512ELi1ENS0_8ReduceOpIiNS0_14func_wrapper_tIiNS0_55_GLOBAL__N__0955718d_22_SparseCsrTensorMath_cu_868dd54514ReductionAddOpIlEEEEjiLi4ELi4EEEEEvT1_)
	.align		4
        /*01d4*/ 	.word	index@(__assertfail)
	.align		4
        /*01d8*/ 	.word	index@(_ZN2at6native13reduce_kernelILi256ELi2ENS0_8ReduceOpIiNS0_14func_wrapper_tIiNS0_55_GLOBAL__N__0955718d_22_SparseCsrTensorMath_cu_868dd54514ReductionAddOpIlEEEEjiLi4ELi4EEEEEvT1_)
	.align		4
        /*01dc*/ 	.word	index@(__assertfail)
	.align		4
        /*01e0*/ 	.word	index@(_ZN2at6native13reduce_kernelILi128ELi4ENS0_8ReduceOpIiNS0_14func_wrapper_tIiNS0_55_GLOBAL__N__0955718d_22_SparseCsrTensorMath_cu_868dd54514ReductionAddOpIlEEEEjiLi4ELi4EEEEEvT1_)
	.align		4
        /*01e4*/ 	.word	index@(__assertfail)
	.align		4
        /*01e8*/ 	.word	index@(_ZN2at6native13reduce_kernelILi512ELi1ENS0_8ReduceOpIaNS0_14func_wrapper_tIaNS0_55_GLOBAL__N__0955718d_22_SparseCsrTensorMath_cu_868dd54514ReductionAddOpIlEEEEjaLi4ELi4EEEEEvT1_)
	.align		4
        /*01ec*/ 	.word	index@(__assertfail)
	.align		4
        /*01f0*/ 	.word	index@(_ZN2at6native13reduce_kernelILi256ELi2ENS0_8ReduceOpIaNS0_14func_wrapper_tIaNS0_55_GLOBAL__N__0955718d_22_SparseCsrTensorMath_cu_868dd54514ReductionAddOpIlEEEEjaLi4ELi4EEEEEvT1_)
	.align		4
        /*01f4*/ 	.word	index@(__assertfail)
	.align		4
        /*01f8*/ 	.word	index@(_ZN2at6native13reduce_kernelILi128ELi4ENS0_8ReduceOpIaNS0_14func_wrapper_tIaNS0_55_GLOBAL__N__0955718d_22_SparseCsrTensorMath_cu_868dd54514ReductionAddOpIlEEEEjaLi4ELi4EEEEEvT1_)
	.align		4
        /*01fc*/ 	.word	index@(__assertfail)
	.align		4
        /*0200*/ 	.word	index@(_ZN2at6native13reduce_kernelILi512ELi1ENS0_8ReduceOpIhNS0_14func_wrapper_tIhNS0_55_GLOBAL__N__0955718d_22_SparseCsrTensorMath_cu_868dd54514ReductionAddOpIlEEEEjhLi4ELi4EEEEEvT1_)
	.align		4
        /*0204*/ 	.word	index@(__assertfail)
	.align		4
        /*0208*/ 	.word	index@(_ZN2at6native13reduce_kernelILi256ELi2ENS0_8ReduceOpIhNS0_14func_wrapper_tIhNS0_55_GLOBAL__N__0955718d_22_SparseCsrTensorMath_cu_868dd54514ReductionAddOpIlEEEEjhLi4ELi4EEEEEvT1_)
	.align		4
        /*020c*/ 	.word	index@(__assertfail)
	.align		4
        /*0210*/ 	.word	index@(_ZN2at6native13reduce_kernelILi128ELi4ENS0_8ReduceOpIhNS0_14func_wrapper_tIhNS0_55_GLOBAL__N__0955718d_22_SparseCsrTensorMath_cu_868dd54514ReductionAddOpIlEEEEjhLi4ELi4EEEEEvT1_)
	.align		4
        /*0214*/ 	.word	index@(__assertfail)
	.align		4
        /*0218*/ 	.word	0x00000000
	.align		4
        /*021c*/ 	.word	0xfffffffe
	.align		4
        /*0220*/ 	.word	0x00000000
	.align		4
        /*0224*/ 	.word	0xfffffffd
	.align		4
        /*0228*/ 	.word	0x00000000
	.align		4
        /*022c*/ 	.word	0xfffffffc


//--------------------- .nv.constant4             --------------------------
	.section	.nv.constant4,"a",@progbits
	.align	8
	.align		8
.nv.constant4:
        /*0000*/ 	.dword	__unnamed_1
	.align		8
        /*0008*/ 	.dword	__unnamed_2
	.align		8
        /*0010*/ 	.dword	__unnamed_3
	.align		8
        /*0018*/ 	.dword	__unnamed_4
	.align		8
        /*0020*/ 	.dword	__unnamed_5
	.align		8
        /*0028*/ 	.dword	__unnamed_6
	.align		8
        /*0030*/ 	.dword	__unnamed_7
	.align		8
        /*0038*/ 	.dword	__unnamed_8
	.align		8
        /*0040*/ 	.dword	__unnamed_9
	.align		8
        /*0048*/ 	.dword	__unnamed_10
	.align		8
        /*0050*/ 	.dword	__unnamed_11
	.align		8
        /*0058*/ 	.dword	__unnamed_12
	.align		8
        /*0060*/ 	.dword	__unnamed_13
	.align		8
        /*0068*/ 	.dword	__unnamed_14
	.align		8
        /*0070*/ 	.dword	__unnamed_15
	.align		8
        /*0078*/ 	.dword	__unnamed_16
	.align		8
        /*0080*/ 	.dword	__unnamed_17
	.align		8
        /*0088*/ 	.dword	__unnamed_18
	.align		8
        /*0090*/ 	.dword	__unnamed_19
	.align		8
        /*0098*/ 	.dword	__unnamed_20
	.align		8
        /*00a0*/ 	.dword	__unnamed_21
	.align		8
        /*00a8*/ 	.dword	__unnamed_22
	.align		8
        /*00b0*/ 	.dword	__unnamed_23
	.align		8
        /*00b8*/ 	.dword	__unnamed_24
	.align		8
        /*00c0*/ 	.dword	__unnamed_25
	.align		8
        /*00c8*/ 	.dword	__unnamed_26
	.align		8
        /*00d0*/ 	.dword	__unnamed_27
	.align		8
        /*00d8*/ 	.dword	__unnamed_28
	.align		8
        /*00e0*/ 	.dword	__unnamed_29
	.align		8
        /*00e8*/ 	.dword	__unnamed_30
	.align		8
        /*00f0*/ 	.dword	__unnamed_31
	.align		8
        /*00f8*/ 	.dword	__unnamed_32
	.align		8
        /*0100*/ 	.dword	__unnamed_33
	.align		8
        /*0108*/ 	.dword	__unnamed_34
	.align		8
        /*0110*/ 	.dword	__unnamed_35
	.align		8
        /*0118*/ 	.dword	__unnamed_36
	.align		8
        /*0120*/ 	.dword	__unnamed_37
	.align		8
        /*0128*/ 	.dword	__unnamed_38
	.align		8
        /*0130*/ 	.dword	__unnamed_39
	.align		8
        /*0138*/ 	.dword	__unnamed_40
	.align		8
        /*0140*/ 	.dword	__unnamed_41
	.align		8
        /*0148*/ 	.dword	__unnamed_42
	.align		8
        /*0150*/ 	.dword	__unnamed_43
	.align		8
        /*0158*/ 	.dword	__unnamed_44
	.align		8
        /*0160*/ 	.dword	__unnamed_45
	.align		8
        /*0168*/ 	.dword	__unnamed_46
	.align		8
        /*0170*/ 	.dword	__unnamed_47
	.align		8
        /*0178*/ 	.dword	__unnamed_48
	.align		8
        /*0180*/ 	.dword	__unnamed_49
	.align		8
        /*0188*/ 	.dword	__unnamed_50
	.align		8
        /*0190*/ 	.dword	__unnamed_51
	.align		8
        /*0198*/ 	.dword	__unnamed_52
	.align		8
        /*01a0*/ 	.dword	__unnamed_53
	.align		8
        /*01a8*/ 	.dword	__unnamed_54
	.align		8
        /*01b0*/ 	.dword	__unnamed_55
	.align		8
        /*01b8*/ 	.dword	__unnamed_56
	.align		8
        /*01c0*/ 	.dword	__unnamed_57
	.align		8
        /*01c8*/ 	.dword	__unnamed_58
	.align		8
        /*01d0*/ 	.dword	__unnamed_59
	.align		8
        /*01d8*/ 	.dword	__unnamed_60
	.align		8
        /*01e0*/ 	.dword	__unnamed_61
	.align		8
        /*01e8*/ 	.dword	__unnamed_62
	.align		8
        /*01f0*/ 	.dword	__unnamed_63
	.align		8
        /*01f8*/ 	.dword	__unnamed_64
	.align		8
        /*0200*/ 	.dword	__unnamed_65
	.align		8
        /*0208*/ 	.dword	__unnamed_66
	.align		8
        /*0210*/ 	.dword	__unnamed_67
	.align		8
        /*0218*/ 	.dword	__unnamed_68
	.align		8
        /*0220*/ 	.dword	__unnamed_69
	.align		8
        /*0228*/ 	.dword	__unnamed_70
	.align		8
        /*0230*/ 	.dword	__unnamed_71
	.align		8
        /*0238*/ 	.dword	__unnamed_72
	.align		8
        /*0240*/ 	.dword	__unnamed_73
	.align		8
        /*0248*/ 	.dword	__unnamed_74
	.align		8
        /*0250*/ 	.dword	__unnamed_75
	.align		8
        /*0258*/ 	.dword	__unnamed_76
	.align		8
        /*0260*/ 	.dword	__unnamed_77
	.align		8
        /*0268*/ 	.dword	__unnamed_78
	.align		8
        /*0270*/ 	.dword	__unnamed_79
	.align		8
        /*0278*/ 	.dword	__unnamed_80
	.align		8
        /*0280*/ 	.dword	__unnamed_81
	.align		8
        /*0288*/ 	.dword	__unnamed_82
	.align		8
        /*0290*/ 	.dword	__unnamed_83
	.align		8
        /*0298*/ 	.dword	__unnamed_84
	.align		8
        /*02a0*/ 	.dword	__unnamed_85
	.align		8
        /*02a8*/ 	.dword	__unnamed_86
	.align		8
        /*02b0*/ 	.dword	__unnamed_87
	.align		8
        /*02b8*/ 	.dword	__unnamed_88
	.align		8
        /*02c0*/ 	.dword	__unnamed_89
	.align		8
        /*02c8*/ 	.dword	__unnamed_90
	.align		8
        /*02d0*/ 	.dword	__unnamed_91
	.align		8
        /*02d8*/ 	.dword	__unnamed_92
	.align		8
        /*02e0*/ 	.dword	__unnamed_93
	.align		8
        /*02e8*/ 	.dword	__unnamed_94
	.align		8
        /*02f0*/ 	.dword	__unnamed_95
	.align		8
        /*02f8*/ 	.dword	__unnamed_96
	.align		8
        /*0300*/ 	.dword	__unnamed_97
	.align		8
        /*0308*/ 	.dword	__unnamed_98
	.align		8
        /*0310*/ 	.dword	__unnamed_99
	.align		8
        /*0318*/ 	.dword	__unnamed_100
	.align		8
        /*0320*/ 	.dword	__unnamed_101
	.align		8
        /*0328*/ 	.dword	__unnamed_102
	.align		8
        /*0330*/ 	.dword	__unnamed_103
	.align		8
        /*0338*/ 	.dword	__unnamed_104
	.align		8
        /*0340*/ 	.dword	__unnamed_105
	.align		8
        /*0348*/ 	.dword	__unnamed_106
	.align		8
        /*0350*/ 	.dword	__unnamed_107
	.align		8
        /*0358*/ 	.dword	__unnamed_108
	.align		8
        /*0360*/ 	.dword	__unnamed_109
	.align		8
        /*0368*/ 	.dword	__unnamed_110
	.align		8
        /*0370*/ 	.dword	__unnamed_111
	.align		8
        /*0378*/ 	.dword	__unnamed_112
	.align		8
        /*0380*/ 	.dword	__unnamed_113
	.align		8
        /*0388*/ 	.dword	__unnamed_114
	.align		8
        /*0390*/ 	.dword	__unnamed_115
	.align		8
        /*0398*/ 	.dword	__unnamed_116
	.align		8
        /*03a0*/ 	.dword	__unnamed_117
	.align		8
        /*03a8*/ 	.dword	__unnamed_118
	.align		8
        /*03b0*/ 	.dword	__unnamed_119
	.align		8
        /*03b8*/ 	.dword	__unnamed_120
	.align		8
        /*03c0*/ 	.dword	__unnamed_121
	.align		8
        /*03c8*/ 	.dword	__unnamed_122
	.align		8
        /*03d0*/ 	.dword	__unnamed_123
	.align		8
        /*03d8*/ 	.dword	__unnamed_124
	.align		8
        /*03e0*/ 	.dword	__unnamed_125
	.align		8
        /*03e8*/ 	.dword	__unnamed_126
	.align		8
        /*03f0*/ 	.dword	__unnamed_127
	.align		8
        /*03f8*/ 	.dword	__unnamed_128
	.align		8
        /*0400*/ 	.dword	__unnamed_129
	.align		8
        /*0408*/ 	.dword	__unnamed_130
	.align		8
        /*0410*/ 	.dword	__unnamed_131
	.align		8
        /*0418*/ 	.dword	__unnamed_132
	.align		8
        /*0420*/ 	.dword	__unnamed_133
	.align		8
        /*0428*/ 	.dword	__unnamed_134
	.align		8
        /*0430*/ 	.dword	__unnamed_135
	.align		8
        /*0438*/ 	.dword	__unnamed_136
	.align		8
        /*0440*/ 	.dword	__unnamed_137
	.align		8
        /*0448*/ 	.dword	__unnamed_138
	.align		8
        /*0450*/ 	.dword	__unnamed_139
	.align		8
        /*0458*/ 	.dword	__unnamed_140
	.align		8
        /*0460*/ 	.dword	__unnamed_141
	.align		8
        /*0468*/ 	.dword	__unnamed_142
	.align		8
        /*0470*/ 	.dword	__unnamed_143
	.align		8
        /*0478*/ 	.dword	__unnamed_144
	.align		8
        /*0480*/ 	.dword	__unnamed_145
	.align		8
        /*0488*/ 	.dword	__unnamed_146
	.align		8
        /*0490*/ 	.dword	__unnamed_147
	.align		8
        /*0498*/ 	.dword	__unnamed_148
	.align		8
        /*04a0*/ 	.dword	__unnamed_149
	.align		8
        /*04a8*/ 	.dword	__unnamed_150
	.align		8
        /*04b0*/ 	.dword	__unnamed_151
	.align		8
        /*04b8*/ 	.dword	__unnamed_152
	.align		8
        /*04c0*/ 	.dword	__unnamed_153
	.align		8
        /*04c8*/ 	.dword	__unnamed_154
	.align		8
        /*04d0*/ 	.dword	_ZN53_INTERNAL_0955718d_22_SparseCsrTensorMath_cu_868dd5454cuda3std3__45__cpo5beginE
	.align		8
        /*04d8*/ 	.dword	_ZN53_INTERNAL_0955718d_22_SparseCsrTensorMath_cu_868dd5454cuda3std3__45__cpo3endE
	.align		8
        /*04e0*/ 	.dword	_ZN53_INTERNAL_0955718d_22_SparseCsrTensorMath_cu_868dd5454cuda3std3__45__cpo6cbeginE
	.align		8
        /*04e8*/ 	.dword	_ZN53_INTERNAL_0955718d_22_SparseCsrTensorMath_cu_868dd5454cuda3std3__45__cpo4cendE
	.align		8
        /*04f0*/ 	.dword	_ZN53_INTERNAL_0955718d_22_SparseCsrTensorMath_cu_868dd5454cuda3std3__45__cpo6rbeginE
	.align		8
        /*04f8*/ 	.dword	_ZN53_INTERNAL_0955718d_22_SparseCsrTensorMath_cu_868dd5454cuda3std3__45__cpo4rendE
	.align		8
        /*0500*/ 	.dword	_ZN53_INTERNAL_0955718d_22_SparseCsrTensorMath_cu_868dd5454cuda3std3__45__cpo7crbeginE
	.align		8
        /*0508*/ 	.dword	_ZN53_INTERNAL_0955718d_22_SparseCsrTensorMath_cu_868dd5454cuda3std3__45__cpo5crendE
	.align		8
        /*0510*/ 	.dword	_ZN53_INTERNAL_0955718d_22_SparseCsrTensorMath_cu_868dd5454cuda3std3__455_GLOBAL__N__0955718d_22_SparseCsrTensorMath_cu_868dd5456ignoreE
	.align		8
        /*0518*/ 	.dword	_ZN53_INTERNAL_0955718d_22_SparseCsrTensorMath_cu_868dd5454cuda3std3__419piecewise_constructE
	.align		8
        /*0520*/ 	.dword	_ZN53_INTERNAL_0955718d_22_SparseCsrTensorMath_cu_868dd5454cuda3std3__48in_placeE
	.align		8
        /*0528*/ 	.dword	_ZN53_INTERNAL_0955718d_22_SparseCsrTensorMath_cu_868dd5454cuda3std3__420unreachable_sentinelE
	.align		8
        /*0530*/ 	.dword	_ZN53_INTERNAL_0955718d_22_SparseCsrTensorMath_cu_868dd5454cuda3std3__47nulloptE
	.align		8
        /*0538*/ 	.dword	_ZN53_INTERNAL_0955718d_22_SparseCsrTensorMath_cu_868dd5454cuda3std3__48unexpectE
	.align		8
        /*0540*/ 	.dword	_ZN53_INTERNAL_0955718d_22_SparseCsrTensorMath_cu_868dd5454cuda3std6ranges3__45__cpo4swapE
	.align		8
        /*0548*/ 	.dword	_ZN53_INTERNAL_0955718d_22_SparseCsrTensorMath_cu_868dd5454cuda3std6ranges3__45__cpo9iter_moveE
	.align		8
        /*0550*/ 	.dword	_ZN53_INTERNAL_0955718d_22_SparseCsrTensorMath_cu_868dd5454cuda3std6ranges3__45__cpo5beginE
	.align		8
        /*0558*/ 	.dword	_ZN53_INTERNAL_0955718d_22_SparseCsrTensorMath_cu_868dd5454cuda3std6ranges3__45__cpo3endE
	.align		8
        /*0560*/ 	.dword	_ZN53_INTERNAL_0955718d_22_SparseCsrTensorMath_cu_868dd5454cuda3std6ranges3__45__cpo6cbeginE
	.align		8
        /*0568*/ 	.dword	_ZN53_INTERNAL_0955718d_22_SparseCsrTensorMath_cu_868dd5454cuda3std6ranges3__45__cpo4cendE
	.align		8
        /*0570*/ 	.dword	_ZN53_INTERNAL_0955718d_22_SparseCsrTensorMath_cu_868dd5454cuda3std6ranges3__45__cpo7advanceE
	.align		8
        /*0578*/ 	.dword	_ZN53_INTERNAL_0955718d_22_SparseCsrTensorMath_cu_868dd5454cuda3std6ranges3__45__cpo9iter_swapE
	.align		8
        /*0580*/ 	.dword	_ZN53_INTERNAL_0955718d_22_SparseCsrTensorMath_cu_868dd5454cuda3std6ranges3__45__cpo4nextE
	.align		8
        /*0588*/ 	.dword	_ZN53_INTERNAL_0955718d_22_SparseCsrTensorMath_cu_868dd5454cuda3std6ranges3__45__cpo4prevE
	.align		8
        /*0590*/ 	.dword	_ZN53_INTERNAL_0955718d_22_SparseCsrTensorMath_cu_868dd5454cuda3std6ranges3__45__cpo4dataE
	.align		8
        /*0598*/ 	.dword	_ZN53_INTERNAL_0955718d_22_SparseCsrTensorMath_cu_868dd5454cuda3std6ranges3__45__cpo5cdataE
	.align		8
        /*05a0*/ 	.dword	_ZN53_INTERNAL_0955718d_22_SparseCsrTensorMath_cu_868dd5454cuda3std6ranges3__45__cpo4sizeE
	.align		8
        /*05a8*/ 	.dword	_ZN53_INTERNAL_0955718d_22_SparseCsrTensorMath_cu_868dd5454cuda3std6ranges3__45__cpo5ssizeE
	.align		8
        /*05b0*/ 	.dword	_ZN53_INTERNAL_0955718d_22_SparseCsrTensorMath_cu_868dd5454cuda3std6ranges3__45__cpo8distanceE
	.align		8
        /*05b8*/ 	.dword	_ZN53_INTERNAL_0955718d_22_SparseCsrTensorMath_cu_868dd5456thrust23THRUST_300001_SM_900_NS8cuda_cub3parE
	.align		8
        /*05c0*/ 	.dword	_ZN53_INTERNAL_0955718d_22_SparseCsrTensorMath_cu_868dd5456thrust23THRUST_300001_SM_900_NS8cuda_cub10par_nosyncE
	.align		8
        /*05c8*/ 	.dword	_ZN53_INTERNAL_0955718d_22_SparseCsrTensorMath_cu_868dd5456thrust23THRUST_300001_SM_900_NS6system6detail10sequential3seqE
	.align		8
        /*05d0*/ 	.dword	_ZN53_INTERNAL_0955718d_22_SparseCsrTensorMath_cu_868dd5456thrust23THRUST_300001_SM_900_NS6system3cpp3parE
	.align		8
        /*05d8*/ 	.dword	_ZN53_INTERNAL_0955718d_22_SparseCsrTensorMath_cu_868dd5456thrust23THRUST_300001_SM_900_NS12placeholders2_1E
	.align		8
        /*05e0*/ 	.dword	_ZN53_INTERNAL_0955718d_22_SparseCsrTensorMath_cu_868dd5456thrust23THRUST_300001_SM_900_NS12placeholders2_2E
	.align		8
        /*05e8*/ 	.dword	_ZN53_INTERNAL_0955718d_22_SparseCsrTensorMath_cu_868dd5456thrust23THRUST_300001_SM_900_NS12placeholders2_3E
	.align		8
        /*05f0*/ 	.dword	_ZN53_INTERNAL_0955718d_22_SparseCsrTensorMath_cu_868dd5456thrust23THRUST_300001_SM_900_NS12placeholders2_4E
	.align		8
        /*05f8*/ 	.dword	_ZN53_INTERNAL_0955718d_22_SparseCsrTensorMath_cu_868dd5456thrust23THRUST_300001_SM_900_NS12placeholders2_5E
	.align		8
        /*0600*/ 	.dword	_ZN53_INTERNAL_0955718d_22_SparseCsrTensorMath_cu_868dd5456thrust23THRUST_300001_SM_900_NS12placeholders2_6E
	.align		8
        /*0608*/ 	.dword	_ZN53_INTERNAL_0955718d_22_SparseCsrTensorMath_cu_868dd5456thrust23THRUST_300001_SM_900_NS12placeholders2_7E
	.align		8
        /*0610*/ 	.dword	_ZN53_INTERNAL_0955718d_22_SparseCsrTensorMath_cu_868dd5456thrust23THRUST_300001_SM_900_NS12placeholders2_8E
	.align		8
        /*0618*/ 	.dword	_ZN53_INTERNAL_0955718d_22_SparseCsrTensorMath_cu_868dd5456thrust23THRUST_300001_SM_900_NS12placeholders2_9E
	.align		8
        /*0620*/ 	.dword	_ZN53_INTERNAL_0955718d_22_SparseCsrTensorMath_cu_868dd5456thrust23THRUST_300001_SM_900_NS12placeholders3_10E
	.align		8
        /*0628*/ 	.dword	_ZN53_INTERNAL_0955718d_22_SparseCsrTensorMath_cu_868dd5456thrust23THRUST_300001_SM_900_NS3seqE
	.align		8
        /*0630*/ 	.dword	_ZN53_INTERNAL_0955718d_22_SparseCsrTensorMath_cu_868dd5456thrust23THRUST_300001_SM_900_NS6deviceE
	.align		8
        /*0638*/ 	.dword	$str$19
	.align		8
        /*0640*/ 	.dword	$str$20
	.align		8
        /*0648*/ 	.dword	$str$21
	.align		8
        /*0650*/ 	.dword	$str$22
	.align		8
        /*0658*/ 	.dword	$str$23
	.align		8
        /*0660*/ 	.dword	__assertfail


//--------------------- .text._ZN3cub17CUB_300001_SM_9006detail8for_each13static_kernelINS2_12policy_hub_t12policy_500_tElNS2_12op_wrapper_tIlZZZZZN2at6native36add_out_dense_sparse_compressed_cudaERNS7_6TensorERKS9_SC_RKN3c106ScalarEENKUlvE_clEvENKUlvE11_clEvENKUlvE_clEvENKUlvE0_clEvEUllE_N6thrust23THRUST_300001_SM_900_NS17counting_iteratorIlNSN_11use_defaultESP_SP_EEEEEEvT0_T1_ --------------------------
	.section	.text._ZN3cub17CUB_300001_SM_9006detail8for_each13static_kernelINS2_12policy_hub_t12policy_500_tElNS2_12op_wrapper_tIlZZZZZN2at6native36add_out_dense_sparse_compressed_cudaERNS7_6TensorERKS9_SC_RKN3c106ScalarEENKUlvE_clEvENKUlvE11_clEvENKUlvE_clEvENKUlvE0_clEvEUllE_N6thrust23THRUST_300001_SM_900_NS17counting_iteratorIlNSN_11use_defaultESP_SP_EEEEEEvT0_T1_,"ax",@progbits
	.align	128
        .global         _ZN3cub17CUB_300001_SM_9006detail8for_each13static_kernelINS2_12policy_hub_t12policy_500_tElNS2_12op_wrapper_tIlZZZZZN2at6native36add_out_dense_sparse_compressed_cudaERNS7_6TensorERKS9_SC_RKN3c106ScalarEENKUlvE_clEvENKUlvE11_clEvENKUlvE_clEvENKUlvE0_clEvEUllE_N6thrust23THRUST_300001_SM_900_NS17counting_iteratorIlNSN_11use_defaultESP_SP_EEEEEEvT0_T1_
        .type           _ZN3cub17CUB_300001_SM_9006detail8for_each13static_kernelINS2_12policy_hub_t12policy_500_tElNS2_12op_wrapper_tIlZZZZZN2at6native36add_out_dense_sparse_compressed_cudaERNS7_6TensorERKS9_SC_RKN3c106ScalarEENKUlvE_clEvENKUlvE11_clEvENKUlvE_clEvENKUlvE0_clEvEUllE_N6thrust23THRUST_300001_SM_900_NS17counting_iteratorIlNSN_11use_defaultESP_SP_EEEEEEvT0_T1_,@function
        .size           _ZN3cub17CUB_300001_SM_9006detail8for_each13static_kernelINS2_12policy_hub_t12policy_500_tElNS2_12op_wrapper_tIlZZZZZN2at6native36add_out_dense_sparse_compressed_cudaERNS7_6TensorERKS9_SC_RKN3c106ScalarEENKUlvE_clEvENKUlvE11_clEvENKUlvE_clEvENKUlvE0_clEvEUllE_N6thrust23THRUST_300001_SM_900_NS17counting_iteratorIlNSN_11use_defaultESP_SP_EEEEEEvT0_T1_,(.L_x_8875 - _ZN3cub17CUB_300001_SM_9006detail8for_each13static_kernelINS2_12policy_hub_t12policy_500_tElNS2_12op_wrapper_tIlZZZZZN2at6native36add_out_dense_sparse_compressed_cudaERNS7_6TensorERKS9_SC_RKN3c106ScalarEENKUlvE_clEvENKUlvE11_clEvENKUlvE_clEvENKUlvE0_clEvEUllE_N6thrust23THRUST_300001_SM_900_NS17counting_iteratorIlNSN_11use_defaultESP_SP_EEEEEEvT0_T1_)
        .other          _ZN3cub17CUB_300001_SM_9006detail8for_each13static_kernelINS2_12policy_hub_t12policy_500_tElNS2_12op_wrapper_tIlZZZZZN2at6native36add_out_dense_sparse_compressed_cudaERNS7_6TensorERKS9_SC_RKN3c106ScalarEENKUlvE_clEvENKUlvE11_clEvENKUlvE_clEvENKUlvE0_clEvEUllE_N6thrust23THRUST_300001_SM_900_NS17counting_iteratorIlNSN_11use_defaultESP_SP_EEEEEEvT0_T1_,@"STO_CUDA_ENTRY STV_DEFAULT"
_ZN3cub17CUB_300001_SM_9006detail8for_each13static_kernelINS2_12policy_hub_t12policy_500_tElNS2_12op_wrapper_tIlZZZZZN2at6native36add_out_dense_sparse_compressed_cudaERNS7_6TensorERKS9_SC_RKN3c106ScalarEENKUlvE_clEvENKUlvE11_clEvENKUlvE_clEvENKUlvE0_clEvEUllE_N6thrust23THRUST_300001_SM_900_NS17counting_iteratorIlNSN_11use_defaultESP_SP_EEEEEEvT0_T1_:
.text._ZN3cub17CUB_300001_SM_9006detail8for_each13static_kernelINS2_12policy_hub_t12policy_500_tElNS2_12op_wrapper_tIlZZZZZN2at6native36add_out_dense_sparse_compressed_cudaERNS7_6TensorERKS9_SC_RKN3c106ScalarEENKUlvE_clEvENKUlvE11_clEvENKUlvE_clEvENKUlvE0_clEvEUllE_N6thrust23THRUST_300001_SM_900_NS17counting_iteratorIlNSN_11use_defaultESP_SP_EEEEEEvT0_T1_:
[----:B------:R-:W-:Y:S08]  /*0000*/  LDC R1, c[0x0][0x28] ;  /* 0x00000a00ff017b82 */ /* 0x000ff00000000800 */
[----:B------:R-:W0:Y:S01]  /*0010*/  S2UR UR10, SR_CTAID.X ;  /* 0x00000000000a79c3 */ /* 0x000e220000002500 */
[----:B------:R-:W1:Y:S01]  /*0020*/  S2R R10, SR_TID.X ;  /* 0x00000000000a7919 */ /* 0x000e620000002100 */
[----:B------:R-:W-:-:S06]  /*0030*/  ULDC.64 UR8, c[0x0][0x208] ;  /* 0x0000820000087ab9 */ /* 0x000fcc0000000a00 */
[----:B------:R-:W2:Y:S08]  /*0040*/  LDC.64 R4, c[0x0][0x210] ;  /* 0x00008400ff047b82 */ /* 0x000eb00000000a00 */
[----:B------:R-:W3:Y:S01]  /*0050*/  LDC.U16 R0, c[0x0][0x240] ;  /* 0x00009000ff007b82 */ /* 0x000ee20000000400 */
[----:B0-----:R-:W-:-:S06]  /*0060*/  UIMAD.WIDE.U32 UR4, UR10, 0x200, URZ ;  /* 0x000002000a0478a5 */ /* 0x001fcc000f8e003f */
[----:B--2---:R-:W-:-:S04]  /*0070*/  IADD3 R3, P0, R4, -UR4, RZ ;  /* 0x8000000404037c10 */ /* 0x004fc8000ff1e0ff */
[----:B------:R-:W-:Y:S02]  /*0080*/  IADD3.X R2, R5, ~UR5, RZ, P0, !PT ;  /* 0x8000000505027c10 */ /* 0x000fe400087fe4ff */
[----:B------:R-:W-:-:S04]  /*0090*/  ISETP.GT.U32.AND P0, PT, R3, 0x1ff, PT ;  /* 0x000001ff0300780c */ /* 0x000fc80003f04070 */
[----:B------:R-:W-:-:S13]  /*00a0*/  ISETP.GT.AND.EX P0, PT, R2, RZ, PT, P0 ;  /* 0x000000ff0200720c */ /* 0x000fda0003f04300 */
[----:B-1-3--:R-:W-:Y:S05]  /*00b0*/  @P0 BRA `(.L_x_0) ;  /* 0x0000001c00bc0947 */ /* 0x00afea0003800000 */
[----:B------:R-:W0:Y:S01]  /*00c0*/  LDC.64 R4, c[0x0][0x278] ;  /* 0x00009e00ff047b82 */ /* 0x000e220000000a00 */
[----:B------:R-:W-:Y:S01]  /*00d0*/  ULDC.64 UR6, c[0x0][0x218] ;  /* 0x0000860000067ab9 */ /* 0x000fe20000000a00 */
[----:B0-----:R-:W-:-:S04]  /*00e0*/  ISETP.GE.U32.AND P0, PT, R4, 0x1, PT ;  /* 0x000000010400780c */ /* 0x001fc80003f06070 */
[----:B------:R-:W-:-:S13]  /*00f0*/  ISETP.GE.AND.EX P0, PT, R5, RZ, PT, P0 ;  /* 0x000000ff0500720c */ /* 0x000fda0003f06300 */
[----:B------:R-:W-:Y:S05]  /*0100*/  @!P0 EXIT ;  /* 0x000000000000894d */ /* 0x000fea0003800000 */
[----:B------:R-:W-:Y:S01]  /*0110*/  ISETP.GT.U32.AND P0, PT, R3, R10, PT ;  /* 0x0000000a0300720c */ /* 0x000fe20003f04070 */
[----:B------:R-:W-:Y:S01]  /*0120*/  UIADD3 UR6, UP0, UR4, UR6, URZ ;  /* 0x0000000604067290 */ /* 0x000fe2000ff1e03f */
[----:B------:R-:W-:Y:S01]  /*0130*/  SHF.R.S32.HI R2, RZ, 0x1f, R3 ;  /* 0x0000001fff027819 */ /* 0x000fe20000011403 */
[----:B------:R-:W-:Y:S02]  /*0140*/  BSSY B0, `(.L_x_1) ;  /* 0x00000f3000007945 */ /* 0x000fe40003800000 */
[----:B------:R-:W-:Y:S01]  /*0150*/  UIADD3.X UR5, UR5, UR7, URZ, UP0, !UPT ;  /* 0x0000000705057290 */ /* 0x000fe200087fe43f */
[----:B------:R-:W-:-:S13]  /*0160*/  ISETP.GT.AND.EX P0, PT, R2, RZ, PT, P0 ;  /* 0x000000ff0200720c */ /* 0x000fda0003f04300 */
[----:B------:R-:W-:Y:S05]  /*0170*/  @!P0 BRA `(.L_x_2) ;  /* 0x0000000c00bc8947 */ /* 0x000fea0003800000 */
[----:B------:R-:W-:Y:S01]  /*0180*/  IADD3 R10, P0, R10, UR6, RZ ;  /* 0x000000060a0a7c10 */ /* 0x000fe2000ff1e0ff */
[----:B------:R-:W-:Y:S01]  /*0190*/  ULDC UR4, c[0x0][0x250] ;  /* 0x0000940000047ab9 */ /* 0x000fe20000000800 */
[----:B------:R-:W-:Y:S01]  /*01a0*/  IMAD.U32 R0, R0, 0x10000, RZ ;  /* 0x0001000000007824 */ /* 0x000fe200078e00ff */
[----:B------:R-:W-:Y:S02]  /*01b0*/  CS2R R2, SRZ ;  /* 0x0000000000027805 */ /* 0x000fe4000001ff00 */
[----:B------:R-:W-:Y:S02]  /*01c0*/  IMAD.X R11, RZ, RZ, UR5, P0 ;  /* 0x00000005ff0b7e24 */ /* 0x000fe400080e06ff */
[----:B------:R-:W-:-:S07]  /*01d0*/  IMAD.WIDE.U32 R8, R10, UR4, RZ ;  /* 0x000000040a087c25 */ /* 0x000fce000f8e00ff */
.L_x_8:
[----:B------:R-:W-:Y:S02]  /*01e0*/  ULDC.64 UR12, c[0x0][0x260] ;  /* 0x00009800000c7ab9 */ /* 0x000fe40000000a00 */
[----:B------:R-:W-:Y:S02]  /*01f0*/  IMAD R7, R3, UR12, RZ ;  /* 0x0000000c03077c24 */ /* 0x000fe4000f8e02ff */
[----:B------:R-:W-:-:S04]  /*0200*/  IMAD.WIDE.U32 R4, R2, UR12, R10 ;  /* 0x0000000c02047c25 */ /* 0x000fc8000f8e000a */
[----:B------:R-:W-:Y:S01]  /*0210*/  IMAD R7, R2, UR13, R7 ;  /* 0x0000000d02077c24 */ /* 0x000fe2000f8e0207 */
[----:B------:R-:W-:Y:S02]  /*0220*/  ULDC.64 UR12, c[0x0][0x228] ;  /* 0x00008a00000c7ab9 */ /* 0x000fe40000000a00 */
[----:B--2---:R-:W-:Y:S02]  /*0230*/  LEA R12, P0, R4, UR12, 0x3 ;  /* 0x0000000c040c7c11 */ /* 0x004fe4000f8018ff */
[----:B------:R-:W-:-:S04]  /*0240*/  IADD3 R5, R5, R7, RZ ;  /* 0x0000000705057210 */ /* 0x000fc80007ffe0ff */
[----:B------:R-:W-:-:S05]  /*0250*/  LEA.HI.X R13, R4, UR13, R5, 0x3, P0 ;  /* 0x0000000d040d7c11 */ /* 0x000fca00080f1c05 */
[----:B------:R-:W2:Y:S04]  /*0260*/  LDG.E.64 R6, desc[UR8][R12.64+0x8] ;  /* 0x000008080c067981 */ /* 0x000ea8000c1e1b00 */
[----:B------:R-:W2:Y:S01]  /*0270*/  LDG.E.64 R4, desc[UR8][R12.64] ;  /* 0x000000080c047981 */ /* 0x000ea2000c1e1b00 */
[----:B------:R-:W-:Y:S01]  /*0280*/  BSSY B1, `(.L_x_3) ;  /* 0x00000d8000017945 */ /* 0x000fe20003800000 */
[----:B--2---:R-:W-:-:S04]  /*0290*/  ISETP.GT.U32.AND P0, PT, R6, R4, PT ;  /* 0x000000040600720c */ /* 0x004fc80003f04070 */
[----:B------:R-:W-:-:S13]  /*02a0*/  ISETP.GT.AND.EX P0, PT, R7, R5, PT, P0 ;  /* 0x000000050700720c */ /* 0x000fda0003f04300 */
[----:B01----:R-:W-:Y:S05]  /*02b0*/  @!P0 BRA `(.L_x_4) ;  /* 0x0000000c00508947 */ /* 0x003fea0003800000 */
[--C-:B------:R-:W-:Y:S01]  /*02c0*/  IMAD.IADD R26, R6, 0x1, -R4.reuse ;  /* 0x00000001061a7824 */ /* 0x100fe200078e0a04 */
[----:B------:R-:W-:Y:S01]  /*02d0*/  ULDC.64 UR12, c[0x0][0x250] ;  /* 0x00009400000c7ab9 */ /* 0x000fe20000000a00 */
[----:B------:R-:W-:Y:S01]  /*02e0*/  BSSY B2, `(.L_x_5) ;  /* 0x0000064000027945 */ /* 0x000fe20003800000 */
[----:B------:R-:W-:Y:S01]  /*02f0*/  IMAD R13, R11, UR12, RZ ;  /* 0x0000000c0b0d7c24 */ /* 0x000fe2000f8e02ff */
[----:B------:R-:W-:Y:S01]  /*0300*/  MOV R23, R5 ;  /* 0x0000000500177202 */ /* 0x000fe20000000f00 */
[----:B------:R-:W-:Y:S01]  /*0310*/  IMAD.MOV.U32 R22, RZ, RZ, R4 ;  /* 0x000000ffff167224 */ /* 0x000fe200078e0004 */
[----:B------:R-:W-:Y:S01]  /*0320*/  LOP3.LUT R26, R26, 0x3, RZ, 0xc0, !PT ;  /* 0x000000031a1a7812 */ /* 0x000fe200078ec0ff */
[----:B------:R-:W-:-:S03]  /*0330*/  IMAD R13, R10, UR13, R13 ;  /* 0x0000000d0a0d7c24 */ /* 0x000fc6000f8e020d */
[----:B------:R-:W-:Y:S01]  /*0340*/  ISETP.NE.U32.AND P0, PT, R26, RZ, PT ;  /* 0x000000ff1a00720c */ /* 0x000fe20003f05070 */
[----:B------:R-:W-:-:S03]  /*0350*/  IMAD.IADD R27, R9, 0x1, R13 ;  /* 0x00000001091b7824 */ /* 0x000fc600078e020d */
[----:B------:R-:W-:-:S13]  /*0360*/  ISETP.NE.AND.EX P0, PT, RZ, RZ, PT, P0 ;  /* 0x000000ffff00720c */ /* 0x000fda0003f05300 */
[----:B------:R-:W-:Y:S05]  /*0370*/  @!P0 BRA `(.L_x_6) ;  /* 0x0000000400688947 */ /* 0x000fea0003800000 */
[----:B------:R-:W-:Y:S01]  /*0380*/  ULDC.64 UR12, c[0x0][0x268] ;  /* 0x00009a00000c7ab9 */ /* 0x000fe20000000a00 */
[----:B------:R-:W-:Y:S01]  /*0390*/  ULDC.64 UR14, c[0x0][0x220] ;  /* 0x00008800000e7ab9 */ /* 0x000fe20000000a00 */
[----:B------:R-:W-:Y:S02]  /*03a0*/  IMAD R13, R3, UR12, RZ ;  /* 0x0000000c030d7c24 */ /* 0x000fe4000f8e02ff */
[----:B------:R-:W-:-:S04]  /*03b0*/  IMAD.WIDE.U32 R14, R2, UR12, R4 ;  /* 0x0000000c020e7c25 */ /* 0x000fc8000f8e0004 */
[----:B------:R-:W-:Y:S01]  /*03c0*/  IMAD R13, R2, UR13, R13 ;  /* 0x0000000d020d7c24 */ /* 0x000fe2000f8e020d */
[----:B------:R-:W-:Y:S02]  /*03d0*/  ULDC.64 UR12, c[0x0][0x230] ;  /* 0x00008c00000c7ab9 */ /* 0x000fe40000000a00 */
[----:B------:R-:W-:Y:S01]  /*03e0*/  LEA R12, P0, R14, UR12, 0x3 ;  /* 0x0000000c0e0c7c11 */ /* 0x000fe2000f8018ff */
[----:B------:R-:W-:-:S05]  /*03f0*/  IMAD.IADD R13, R15, 0x1, R13 ;  /* 0x000000010f0d7824 */ /* 0x000fca00078e020d */
[----:B------:R-:W-:Y:S01]  /*0400*/  LEA.HI.X R13, R14, UR13, R13, 0x3, P0 ;  /* 0x0000000d0e0d7c11 */ /* 0x000fe200080f1c0d */
[----:B------:R-:W-:-:S04]  /*0410*/  ULDC.64 UR12, c[0x0][0x270] ;  /* 0x00009c00000c7ab9 */ /* 0x000fc80000000a00 */
[----:B------:R-:W2:Y:S01]  /*0420*/  LDG.E.64 R22, desc[UR8][R12.64] ;  /* 0x000000080c167981 */ /* 0x000ea2000c1e1b00 */
[----:B------:R-:W-:Y:S02]  /*0430*/  IMAD R15, R3, UR12, RZ ;  /* 0x0000000c030f7c24 */ /* 0x000fe4000f8e02ff */
[----:B------:R-:W-:-:S04]  /*0440*/  IMAD.WIDE.U32 R18, R2, UR12, R4 ;  /* 0x0000000c02127c25 */ /* 0x000fc8000f8e0004 */
[----:B------:R-:W-:Y:S01]  /*0450*/  IMAD R17, R2, UR13, R15 ;  /* 0x0000000d02117c24 */ /* 0x000fe2000f8e020f */
[C---:B------:R-:W-:Y:S01]  /*0460*/  LEA R16, P0, R18.reuse, UR14, 0x1 ;  /* 0x0000000e12107c11 */ /* 0x040fe2000f8008ff */
[----:B------:R-:W2:Y:S01]  /*0470*/  LDC.64 R14, c[0x0][0x258] ;  /* 0x00009600ff0e7b82 */ /* 0x000ea20000000a00 */
[----:B------:R-:W-:Y:S02]  /*0480*/  ULDC.64 UR12, c[0x0][0x248] ;  /* 0x00009200000c7ab9 */ /* 0x000fe40000000a00 */
[----:B------:R-:W-:Y:S01]  /*0490*/  IADD3 R17, R19, R17, RZ ;  /* 0x0000001113117210 */ /* 0x000fe20007ffe0ff */
[----:B------:R-:W-:Y:S02]  /*04a0*/  IMAD.MOV.U32 R19, RZ, RZ, R27 ;  /* 0x000000ffff137224 */ /* 0x000fe400078e001b */
[----:B------:R-:W-:Y:S01]  /*04b0*/  IMAD R25, R3, UR12, RZ ;  /* 0x0000000c03197c24 */ /* 0x000fe2000f8e02ff */
[----:B------:R-:W-:Y:S01]  /*04c0*/  LEA.HI.X R17, R18, UR15, R17, 0x1, P0 ;  /* 0x0000000f12117c11 */ /* 0x000fe200080f0c11 */
[----:B------:R-:W-:-:S02]  /*04d0*/  IMAD.MOV.U32 R18, RZ, RZ, R8 ;  /* 0x000000ffff127224 */ /* 0x000fc400078e0008 */
[C---:B------:R-:W-:Y:S02]  /*04e0*/  IMAD R25, R2.reuse, UR13, R25 ;  /* 0x0000000d02197c24 */ /* 0x040fe4000f8e0219 */
[----:B------:R-:W-:Y:S02]  /*04f0*/  IMAD.WIDE.U32 R20, R2, UR12, R18 ;  /* 0x0000000c02147c25 */ /* 0x000fe4000f8e0012 */
[----:B------:R-:W0:Y:S03]  /*0500*/  LDC.64 R18, c[0x0][0x238] ;  /* 0x00008e00ff127b82 */ /* 0x000e260000000a00 */
[----:B------:R-:W-:Y:S01]  /*0510*/  IADD3 R21, R21, R25, RZ ;  /* 0x0000001915157210 */ /* 0x000fe20007ffe0ff */
[----:B--2---:R-:W-:-:S04]  /*0520*/  IMAD R23, R23, R14, RZ ;  /* 0x0000000e17177224 */ /* 0x004fc800078e02ff */
[C---:B------:R-:W-:Y:S02]  /*0530*/  IMAD R25, R22.reuse, R15, R23 ;  /* 0x0000000f16197224 */ /* 0x040fe400078e0217 */
[----:B------:R-:W-:-:S04]  /*0540*/  IMAD.WIDE.U32 R22, R22, R14, R20 ;  /* 0x0000000e16167225 */ /* 0x000fc800078e0014 */
[----:B------:R-:W-:Y:S01]  /*0550*/  IMAD.IADD R23, R23, 0x1, R25 ;  /* 0x0000000117177824 */ /* 0x000fe200078e0219 */
[----:B0-----:R-:W-:-:S04]  /*0560*/  LEA R24, P0, R22, R18, 0x1 ;  /* 0x0000001216187211 */ /* 0x001fc800078008ff */
[----:B------:R-:W-:Y:S02]  /*0570*/  LEA.HI.X R25, R22, R19, R23, 0x1, P0 ;  /* 0x0000001316197211 */ /* 0x000fe400000f0c17 */
[----:B------:R-:W2:Y:S04]  /*0580*/  LDG.E.U16 R23, desc[UR8][R16.64] ;  /* 0x0000000810177981 */ /* 0x000ea8000c1e1500 */
[----:B------:R-:W3:Y:S01]  /*0590*/  LDG.E.U16 R22, desc[UR8][R24.64] ;  /* 0x0000000818167981 */ /* 0x000ee2000c1e1500 */
[----:B------:R-:W-:-:S04]  /*05a0*/  ISETP.NE.U32.AND P0, PT, R26, 0x1, PT ;  /* 0x000000011a00780c */ /* 0x000fc80003f05070 */
[----:B------:R-:W-:Y:S01]  /*05b0*/  ISETP.NE.AND.EX P0, PT, RZ, RZ, PT, P0 ;  /* 0x000000ffff00720c */ /* 0x000fe20003f05300 */
[----:B--2---:R-:W-:-:S04]  /*05c0*/  IMAD.U32 R23, R23, 0x10000, RZ ;  /* 0x0001000017177824 */ /* 0x004fc800078e00ff */
[----:B------:R-:W-:Y:S01]  /*05d0*/  FMUL.FTZ R28, R0, R23 ;  /* 0x00000017001c7220 */ /* 0x000fe20000410000 */
[----:B---3--:R-:W-:-:S05]  /*05e0*/  IMAD.U32 R22, R22, 0x10000, RZ ;  /* 0x0001000016167824 */ /* 0x008fca00078e00ff */
[----:B------:R-:W0:Y:S02]  /*05f0*/  F2F.BF16.F32 R28, R28 ;  /* 0x0000001c001c7304 */ /* 0x000e240000202000 */
[----:B0-----:R-:W-:-:S05]  /*0600*/  SHF.L.U32 R23, R28, 0x10, RZ ;  /* 0x000000101c177819 */ /* 0x001fca00000006ff */
[----:B------:R-:W-:-:S05]  /*0610*/  FADD.FTZ R22, R22, R23 ;  /* 0x0000001716167221 */ /* 0x000fca0000010000 */
[----:B------:R-:W-:-:S04]  /*0620*/  F2FP.BF16.F32.PACK_AB R22, RZ, R22 ;  /* 0x00000016ff16723e */ /* 0x000fc800000010ff */
[----:B------:R-:W-:Y:S02]  /*0630*/  PRMT R29, R22, 0x7610, R29 ;  /* 0x00007610161d7816 */ /* 0x000fe4000000001d */
[----:B------:R-:W-:-:S03]  /*0640*/  IADD3 R22, P1, R4, 0x1, RZ ;  /* 0x0000000104167810 */ /* 0x000fc60007f3e0ff */
[----:B------:R0:W-:Y:S02]  /*0650*/  STG.E.U16 desc[UR8][R24.64], R29 ;  /* 0x0000001d18007986 */ /* 0x0001e4000c101508 */
[----:B------:R-:W-:Y:S01]  /*0660*/  IMAD.X R23, RZ, RZ, R5, P1 ;  /* 0x000000ffff177224 */ /* 0x000fe200008e0605 */
[----:B------:R-:W-:Y:S07]  /*0670*/  @!P0 BRA `(.L_x_6) ;  /* 0x0000000000a88947 */ /* 0x000fee0003800000 */
[----:B------:R-:W2:Y:S01]  /*0680*/  LDG.E.64 R22, desc[UR8][R12.64+0x8] ;  /* 0x000008080c167981 */ /* 0x000ea2000c1e1b00 */
[----:B------:R-:W-:Y:S01]  /*0690*/  ISETP.NE.U32.AND P0, PT, R26, 0x2, PT ;  /* 0x000000021a00780c */ /* 0x000fe20003f05070 */
[----:B--2---:R-:W-:-:S04]  /*06a0*/  IMAD R23, R23, R14, RZ ;  /* 0x0000000e17177224 */ /* 0x004fc800078e02ff */
[C---:B0-----:R-:W-:Y:S02]  /*06b0*/  IMAD R25, R22.reuse, R15, R23 ;  /* 0x0000000f16197224 */ /* 0x041fe400078e0217 */
[----:B------:R-:W-:-:S05]  /*06c0*/  IMAD.WIDE.U32 R22, R22, R14, R20 ;  /* 0x0000000e16167225 */ /* 0x000fca00078e0014 */
[----:B------:R-:W-:Y:S02]  /*06d0*/  IADD3 R23, R23, R25, RZ ;  /* 0x0000001917177210 */ /* 0x000fe40007ffe0ff */
[----:B------:R-:W-:-:S04]  /*06e0*/  LEA R24, P1, R22, R18, 0x1 ;  /* 0x0000001216187211 */ /* 0x000fc800078208ff */
[----:B------:R-:W-:Y:S02]  /*06f0*/  LEA.HI.X R25, R22, R19, R23, 0x1, P1 ;  /* 0x0000001316197211 */ /* 0x000fe400008f0c17 */
[----:B------:R-:W2:Y:S04]  /*0700*/  LDG.E.U16 R23, desc[UR8][R16.64+0x2] ;  /* 0x0000020810177981 */ /* 0x000ea8000c1e1500 */
[----:B------:R-:W3:Y:S01]  /*0710*/  LDG.E.U16 R22, desc[UR8][R24.64] ;  /* 0x0000000818167981 */ /* 0x000ee2000c1e1500 */
[----:B------:R-:W-:Y:S01]  /*0720*/  ISETP.NE.AND.EX P0, PT, RZ, RZ, PT, P0 ;  /* 0x000000ffff00720c */ /* 0x000fe20003f05300 */
[----:B--2---:R-:W-:-:S04]  /*0730*/  IMAD.U32 R23, R23, 0x10000, RZ ;  /* 0x0001000017177824 */ /* 0x004fc800078e00ff */
[----:B------:R-:W-:Y:S01]  /*0740*/  FMUL.FTZ R26, R0, R23 ;  /* 0x00000017001a7220 */ /* 0x000fe20000410000 */
[----:B---3--:R-:W-:-:S05]  /*0750*/  SHF.L.U32 R22, R22, 0x10, RZ ;  /* 0x0000001016167819 */ /* 0x008fca00000006ff */
[----:B------:R-:W0:Y:S02]  /*0760*/  F2F.BF16.F32 R26, R26 ;  /* 0x0000001a001a7304 */ /* 0x000e240000202000 */
[----:B0-----:R-:W-:-:S04]  /*0770*/  IMAD.U32 R23, R26, 0x10000, RZ ;  /* 0x000100001a177824 */ /* 0x001fc800078e00ff */
[----:B------:R-:W-:-:S05]  /*0780*/  FADD.FTZ R22, R22, R23 ;  /* 0x0000001716167221 */ /* 0x000fca0000010000 */
[----:B------:R-:W-:-:S04]  /*0790*/  F2FP.BF16.F32.PACK_AB R22, RZ, R22 ;  /* 0x00000016ff16723e */ /* 0x000fc800000010ff */
[----:B------:R-:W-:Y:S02]  /*07a0*/  PRMT R28, R22, 0x7610, R28 ;  /* 0x00007610161c7816 */ /* 0x000fe4000000001c */
[----:B------:R-:W-:-:S03]  /*07b0*/  IADD3 R22, P1, R4, 0x2, RZ ;  /* 0x0000000204167810 */ /* 0x000fc60007f3e0ff */
[----:B------:R1:W-:Y:S02]  /*07c0*/  STG.E.U16 desc[UR8][R24.64], R28 ;  /* 0x0000001c18007986 */ /* 0x0003e4000c101508 */
[----:B------:R-:W-:Y:S01]  /*07d0*/  IMAD.X R23, RZ, RZ, R5, P1 ;  /* 0x000000ffff177224 */ /* 0x000fe200008e0605 */
[----:B------:R-:W-:Y:S07]  /*07e0*/  @!P0 BRA `(.L_x_6) ;  /* 0x00000000004c8947 */ /* 0x000fee0003800000 */
[----:B------:R-:W2:Y:S04]  /*07f0*/  LDG.E.64 R12, desc[UR8][R12.64+0x10] ;  /* 0x000010080c0c7981 */ /* 0x000ea8000c1e1b00 */
[----:B------:R-:W3:Y:S01]  /*0800*/  LDG.E.U16 R16, desc[UR8][R16.64+0x4] ;  /* 0x0000040810107981 */ /* 0x000ee2000c1e1500 */
[-C--:B--2---:R-:W-:Y:S02]  /*0810*/  IMAD R22, R13, R14.reuse, RZ ;  /* 0x0000000e0d167224 */ /* 0x084fe400078e02ff */
[----:B------:R-:W-:-:S04]  /*0820*/  IMAD.WIDE.U32 R20, R12, R14, R20 ;  /* 0x0000000e0c147225 */ /* 0x000fc800078e0014 */
[----:B------:R-:W-:Y:S01]  /*0830*/  IMAD R15, R12, R15, R22 ;  /* 0x0000000f0c0f7224 */ /* 0x000fe200078e0216 */
[----:B------:R-:W-:-:S03]  /*0840*/  LEA R18, P0, R20, R18, 0x1 ;  /* 0x0000001214127211 */ /* 0x000fc600078008ff */
[----:B------:R-:W-:-:S05]  /*0850*/  IMAD.IADD R14, R21, 0x1, R15 ;  /* 0x00000001150e7824 */ /* 0x000fca00078e020f */
[----:B------:R-:W-:-:S05]  /*0860*/  LEA.HI.X R19, R20, R19, R14, 0x1, P0 ;  /* 0x0000001314137211 */ /* 0x000fca00000f0c0e */
[----:B------:R-:W2:Y:S01]  /*0870*/  LDG.E.U16 R14, desc[UR8][R18.64] ;  /* 0x00000008120e7981 */ /* 0x000ea2000c1e1500 */
[----:B---3--:R-:W-:Y:S02]  /*0880*/  SHF.L.U32 R15, R16, 0x10, RZ ;  /* 0x00000010100f7819 */ /* 0x008fe400000006ff */
[----:B------:R-:W-:-:S03]  /*0890*/  IADD3 R22, P0, R4, 0x3, RZ ;  /* 0x0000000304167810 */ /* 0x000fc60007f1e0ff */
[----:B------:R-:W-:Y:S01]  /*08a0*/  FMUL.FTZ R15, R0, R15 ;  /* 0x0000000f000f7220 */ /* 0x000fe20000410000 */
[----:B------:R-:W-:-:S05]  /*08b0*/  IADD3.X R23, RZ, R5, RZ, P0, !PT ;  /* 0x00000005ff177210 */ /* 0x000fca00007fe4ff */
[----:B------:R-:W0:Y:S02]  /*08c0*/  F2F.BF16.F32 R15, R15 ;  /* 0x0000000f000f7304 */ /* 0x000e240000202000 */
[----:B0-----:R-:W-:Y:S02]  /*08d0*/  IMAD.U32 R13, R15, 0x10000, RZ ;  /* 0x000100000f0d7824 */ /* 0x001fe400078e00ff */
[----:B--2---:R-:W-:-:S04]  /*08e0*/  IMAD.U32 R14, R14, 0x10000, RZ ;  /* 0x000100000e0e7824 */ /* 0x004fc800078e00ff */
[----:B------:R-:W-:-:S05]  /*08f0*/  FADD.FTZ R13, R14, R13 ;  /* 0x0000000d0e0d7221 */ /* 0x000fca0000010000 */
[----:B------:R-:W-:-:S05]  /*0900*/  F2FP.BF16.F32.PACK_AB R13, RZ, R13 ;  /* 0x0000000dff0d723e */ /* 0x000fca00000010ff */
[----:B------:R2:W-:Y:S02]  /*0910*/  STG.E.U16 desc[UR8][R18.64], R13 ;  /* 0x0000000d12007986 */ /* 0x0005e4000c101508 */
.L_x_6:
[----:B------:R-:W-:Y:S05]  /*0920*/  BSYNC B2 ;  /* 0x0000000000027941 */ /* 0x000fea0003800000 */
.L_x_5:
[----:B--2---:R-:W-:Y:S02]  /*0930*/  LOP3.LUT R13, RZ, R4, RZ, 0x33, !PT ;  /* 0x00000004ff0d7212 */ /* 0x004fe400078e33ff */
[----:B------:R-:W-:Y:S02]  /*0940*/  LOP3.LUT R5, RZ, R5, RZ, 0x33, !PT ;  /* 0x00000005ff057212 */ /* 0x000fe400078e33ff */
[----:B------:R-:W-:-:S04]  /*0950*/  IADD3 R4, P1, R6, R13, RZ ;  /* 0x0000000d06047210 */ /* 0x000fc80007f3e0ff */
[----:B------:R-:W-:Y:S01]  /*0960*/  ISETP.GE.U32.AND P0, PT, R4, 0x3, PT ;  /* 0x000000030400780c */ /* 0x000fe20003f06070 */
[----:B------:R-:W-:-:S05]  /*0970*/  IMAD.X R4, R7, 0x1, R5, P1 ;  /* 0x0000000107047824 */ /* 0x000fca00008e0605 */
[----:B------:R-:W-:-:S13]  /*0980*/  ISETP.GE.U32.AND.EX P0, PT, R4, RZ, PT, P0 ;  /* 0x000000ff0400720c */ /* 0x000fda0003f06100 */
[----:B------:R-:W-:Y:S05]  /*0990*/  @!P0 BRA `(.L_x_4) ;  /* 0x0000000400988947 */ /* 0x000fea0003800000 */
[----:B------:R-:W-:Y:S01]  /*09a0*/  ULDC.64 UR12, c[0x0][0x248] ;  /* 0x00009200000c7ab9 */ /* 0x000fe20000000a00 */
[----:B------:R-:W-:Y:S02]  /*09b0*/  IMAD.MOV.U32 R26, RZ, RZ, R8 ;  /* 0x000000ffff1a7224 */ /* 0x000fe400078e0008 */
[----:B------:R-:W-:Y:S02]  /*09c0*/  IMAD R13, R3, UR12, RZ ;  /* 0x0000000c030d7c24 */ /* 0x000fe4000f8e02ff */
[----:B------:R-:W-:-:S04]  /*09d0*/  IMAD.WIDE.U32 R4, R2, UR12, R26 ;  /* 0x0000000c02047c25 */ /* 0x000fc8000f8e001a */
[----:B------:R-:W-:-:S05]  /*09e0*/  IMAD R13, R2, UR13, R13 ;  /* 0x0000000d020d7c24 */ /* 0x000fca000f8e020d */
[----:B------:R-:W-:-:S07]  /*09f0*/  IADD3 R13, R13, R5, RZ ;  /* 0x000000050d0d7210 */ /* 0x000fce0007ffe0ff */
.L_x_7:
[----:B------:R-:W-:Y:S01]  /*0a00*/  ULDC.64 UR12, c[0x0][0x268] ;  /* 0x00009a00000c7ab9 */ /* 0x000fe20000000a00 */
[----:B--2---:R-:W-:Y:S01]  /*0a10*/  MOV R12, R4 ;  /* 0x00000004000c7202 */ /* 0x004fe20000000f00 */
[----:B------:R-:W-:Y:S01]  /*0a20*/  IMAD R17, R3, UR12, RZ ;  /* 0x0000000c03117c24 */ /* 0x000fe2000f8e02ff */
[----:B------:R-:W-:Y:S01]  /*0a30*/  ULDC.64 UR14, c[0x0][0x238] ;  /* 0x00008e00000e7ab9 */ /* 0x000fe20000000a00 */
        /* <DEDUP_REMOVED lines=16> */
[----:B------:R-:W3:Y:S01]  /*0b40*/  LDG.E.U16 R26, desc[UR8][R14.64] ;  /* 0x000000080e1a7981 */ /* 0x000ee2000c1e1500 */
[----:B--2---:R-:W-:Y:S02]  /*0b50*/  IMAD R19, R19, UR12, RZ ;  /* 0x0000000c13137c24 */ /* 0x004fe4000f8e02ff */
[----:B------:R-:W-:-:S04]  /*0b60*/  IMAD.WIDE.U32 R20, R18, UR12, R12 ;  /* 0x0000000c12147c25 */ /* 0x000fc8000f8e000c */
[----:B------:R-:W-:Y:S01]  /*0b70*/  IMAD R19, R18, UR13, R19 ;  /* 0x0000000d12137c24 */ /* 0x000fe2000f8e0213 */
[----:B01----:R-:W-:-:S03]  /*0b80*/  LEA R24, P0, R20, UR14, 0x1 ;  /* 0x0000000e14187c11 */ /* 0x003fc6000f8008ff */
[----:B------:R-:W-:-:S05]  /*0b90*/  IMAD.IADD R19, R21, 0x1, R19 ;  /* 0x0000000115137824 */ /* 0x000fca00078e0213 */
[----:B------:R-:W-:-:S05]  /*0ba0*/  LEA.HI.X R25, R20, UR15, R19, 0x1, P0 ;  /* 0x0000000f14197c11 */ /* 0x000fca00080f0c13 */
[----:B------:R-:W2:Y:S01]  /*0bb0*/  LDG.E.U16 R18, desc[UR8][R24.64] ;  /* 0x0000000818127981 */ /* 0x000ea2000c1e1500 */
[----:B---3--:R-:W-:-:S04]  /*0bc0*/  IMAD.U32 R19, R26, 0x10000, RZ ;  /* 0x000100001a137824 */ /* 0x008fc800078e00ff */
[----:B------:R-:W-:-:S06]  /*0bd0*/  FMUL.FTZ R12, R0, R19 ;  /* 0x00000013000c7220 */ /* 0x000fcc0000410000 */
[----:B------:R-:W0:Y:S02]  /*0be0*/  F2F.BF16.F32 R12, R12 ;  /* 0x0000000c000c7304 */ /* 0x000e240000202000 */
[----:B0-----:R-:W-:Y:S01]  /*0bf0*/  SHF.L.U32 R19, R12, 0x10, RZ ;  /* 0x000000100c137819 */ /* 0x001fe200000006ff */
[----:B--2---:R-:W-:-:S04]  /*0c00*/  IMAD.U32 R18, R18, 0x10000, RZ ;  /* 0x0001000012127824 */ /* 0x004fc800078e00ff */
[----:B------:R-:W-:-:S05]  /*0c10*/  FADD.FTZ R18, R18, R19 ;  /* 0x0000001312127221 */ /* 0x000fca0000010000 */
[----:B------:R-:W-:-:S04]  /*0c20*/  F2FP.BF16.F32.PACK_AB R18, RZ, R18 ;  /* 0x00000012ff12723e */ /* 0x000fc800000010ff */
[----:B------:R-:W-:-:S05]  /*0c30*/  PRMT R27, R18, 0x7610, R27 ;  /* 0x00007610121b7816 */ /* 0x000fca000000001b */
[----:B------:R0:W-:Y:S04]  /*0c40*/  STG.E.U16 desc[UR8][R24.64], R27 ;  /* 0x0000001b18007986 */ /* 0x0001e8000c101508 */
[----:B------:R-:W2:Y:S04]  /*0c50*/  LDG.E.64 R18, desc[UR8][R16.64+0x8] ;  /* 0x0000080810127981 */ /* 0x000ea8000c1e1b00 */
[----:B------:R-:W3:Y:S01]  /*0c60*/  LDG.E.U16 R26, desc[UR8][R14.64+0x2] ;  /* 0x000002080e1a7981 */ /* 0x000ee2000c1e1500 */
[----:B------:R-:W-:Y:S02]  /*0c70*/  IMAD.MOV.U32 R12, RZ, RZ, R4 ;  /* 0x000000ffff0c7224 */ /* 0x000fe400078e0004 */
[----:B--2---:R-:W-:-:S04]  /*0c80*/  IMAD R19, R19, UR12, RZ ;  /* 0x0000000c13137c24 */ /* 0x004fc8000f8e02ff */
[C---:B------:R-:W-:Y:S02]  /*0c90*/  IMAD R21, R18.reuse, UR13, R19 ;  /* 0x0000000d12157c24 */ /* 0x040fe4000f8e0213 */
[----:B------:R-:W-:-:S05]  /*0ca0*/  IMAD.WIDE.U32 R18, R18, UR12, R12 ;  /* 0x0000000c12127c25 */ /* 0x000fca000f8e000c */
[----:B------:R-:W-:Y:S02]  /*0cb0*/  IADD3 R19, R19, R21, RZ ;  /* 0x0000001513137210 */ /* 0x000fe40007ffe0ff */
[----:B------:R-:W-:-:S04]  /*0cc0*/  LEA R20, P0, R18, UR14, 0x1 ;  /* 0x0000000e12147c11 */ /* 0x000fc8000f8008ff */
[----:B------:R-:W-:-:S05]  /*0cd0*/  LEA.HI.X R21, R18, UR15, R19, 0x1, P0 ;  /* 0x0000000f12157c11 */ /* 0x000fca00080f0c13 */
[----:B------:R-:W2:Y:S01]  /*0ce0*/  LDG.E.U16 R18, desc[UR8][R20.64] ;  /* 0x0000000814127981 */ /* 0x000ea2000c1e1500 */
[----:B---3--:R-:W-:-:S04]  /*0cf0*/  IMAD.U32 R19, R26, 0x10000, RZ ;  /* 0x000100001a137824 */ /* 0x008fc800078e00ff */
[----:B0-----:R-:W-:-:S06]  /*0d00*/  FMUL.FTZ R24, R0, R19 ;  /* 0x0000001300187220 */ /* 0x001fcc0000410000 */
[----:B------:R-:W0:Y:S02]  /*0d10*/  F2F.BF16.F32 R24, R24 ;  /* 0x0000001800187304 */ /* 0x000e240000202000 */
[----:B0-----:R-:W-:Y:S01]  /*0d20*/  IMAD.U32 R19, R24, 0x10000, RZ ;  /* 0x0001000018137824 */ /* 0x001fe200078e00ff */
[----:B--2---:R-:W-:-:S05]  /*0d30*/  SHF.L.U32 R18, R18, 0x10, RZ ;  /* 0x0000001012127819 */ /* 0x004fca00000006ff */
[----:B------:R-:W-:-:S05]  /*0d40*/  FADD.FTZ R18, R18, R19 ;  /* 0x0000001312127221 */ /* 0x000fca0000010000 */
[----:B------:R-:W-:-:S04]  /*0d50*/  F2FP.BF16.F32.PACK_AB R18, RZ, R18 ;  /* 0x00000012ff12723e */ /* 0x000fc800000010ff */
[----:B------:R-:W-:-:S05]  /*0d60*/  PRMT R27, R18, 0x7610, R27 ;  /* 0x00007610121b7816 */ /* 0x000fca000000001b */
[----:B------:R0:W-:Y:S04]  /*0d70*/  STG.E.U16 desc[UR8][R20.64], R27 ;  /* 0x0000001b14007986 */ /* 0x0001e8000c101508 */
[----:B------:R-:W2:Y:S04]  /*0d80*/  LDG.E.64 R18, desc[UR8][R16.64+0x10] ;  /* 0x0000100810127981 */ /* 0x000ea8000c1e1b00 */
[----:B------:R-:W3:Y:S01]  /*0d90*/  LDG.E.U16 R26, desc[UR8][R14.64+0x4] ;  /* 0x000004080e1a7981 */ /* 0x000ee2000c1e1500 */
[----:B--2---:R-:W-:-:S04]  /*0da0*/  IMAD R19, R19, UR12, RZ ;  /* 0x0000000c13137c24 */ /* 0x004fc8000f8e02ff */
[C---:B------:R-:W-:Y:S02]  /*0db0*/  IMAD R25, R18.reuse, UR13, R19 ;  /* 0x0000000d12197c24 */ /* 0x040fe4000f8e0213 */
[----:B------:R-:W-:-:S04]  /*0dc0*/  IMAD.WIDE.U32 R18, R18, UR12, R12 ;  /* 0x0000000c12127c25 */ /* 0x000fc8000f8e000c */
[----:B------:R-:W-:Y:S01]  /*0dd0*/  IMAD.IADD R19, R19, 0x1, R25 ;  /* 0x0000000113137824 */ /* 0x000fe200078e0219 */
[----:B------:R-:W-:-:S04]  /*0de0*/  LEA R24, P0, R18, UR14, 0x1 ;  /* 0x0000000e12187c11 */ /* 0x000fc8000f8008ff */
        /* <DEDUP_REMOVED lines=11> */
[----:B------:R-:W3:Y:S04]  /*0ea0*/  LDG.E.64 R16, desc[UR8][R16.64+0x18] ;  /* 0x0000180810107981 */ /* 0x000ee8000c1e1b00 */
[----:B------:R-:W4:Y:S01]  /*0eb0*/  LDG.E.U16 R14, desc[UR8][R14.64+0x6] ;  /* 0x000006080e0e7981 */ /* 0x000f22000c1e1500 */
[----:B---3--:R-:W-:Y:S02]  /*0ec0*/  IMAD R27, R17, UR12, RZ ;  /* 0x0000000c111b7c24 */ /* 0x008fe4000f8e02ff */
[----:B------:R-:W-:-:S04]  /*0ed0*/  IMAD.WIDE.U32 R20, R16, UR12, R12 ;  /* 0x0000000c10147c25 */ /* 0x000fc8000f8e000c */
[----:B------:R-:W-:Y:S01]  /*0ee0*/  IMAD R19, R16, UR13, R27 ;  /* 0x0000000d10137c24 */ /* 0x000fe2000f8e021b */
[----:B------:R-:W-:-:S03]  /*0ef0*/  LEA R18, P0, R20, UR14, 0x1 ;  /* 0x0000000e14127c11 */ /* 0x000fc6000f8008ff */
[----:B------:R-:W-:-:S05]  /*0f00*/  IMAD.IADD R19, R21, 0x1, R19 ;  /* 0x0000000115137824 */ /* 0x000fca00078e0213 */
[----:B------:R-:W-:-:S05]  /*0f10*/  LEA.HI.X R19, R20, UR15, R19, 0x1, P0 ;  /* 0x0000000f14137c11 */ /* 0x000fca00080f0c13 */
[----:B------:R-:W3:Y:S01]  /*0f20*/  LDG.E.U16 R12, desc[UR8][R18.64] ;  /* 0x00000008120c7981 */ /* 0x000ee2000c1e1500 */
[----:B----4-:R-:W-:Y:S02]  /*0f30*/  SHF.L.U32 R21, R14, 0x10, RZ ;  /* 0x000000100e157819 */ /* 0x010fe400000006ff */
[----:B------:R-:W-:-:S03]  /*0f40*/  IADD3 R22, P0, R22, 0x4, RZ ;  /* 0x0000000416167810 */ /* 0x000fc60007f1e0ff */
[----:B------:R-:W-:Y:S01]  /*0f50*/  FMUL.FTZ R21, R0, R21 ;  /* 0x0000001500157220 */ /* 0x000fe20000410000 */
[----:B------:R-:W-:Y:S02]  /*0f60*/  IADD3.X R23, RZ, R23, RZ, P0, !PT ;  /* 0x00000017ff177210 */ /* 0x000fe400007fe4ff */
[----:B------:R-:W-:-:S03]  /*0f70*/  ISETP.GE.U32.AND P0, PT, R22, R6, PT ;  /* 0x000000061600720c */ /* 0x000fc60003f06070 */
[----:B------:R-:W0:Y:S01]  /*0f80*/  F2F.BF16.F32 R21, R21 ;  /* 0x0000001500157304 */ /* 0x000e220000202000 */
[----:B------:R-:W-:Y:S01]  /*0f90*/  ISETP.GE.AND.EX P0, PT, R23, R7, PT, P0 ;  /* 0x000000071700720c */ /* 0x000fe20003f06300 */
[----:B0-----:R-:W-:Y:S02]  /*0fa0*/  IMAD.U32 R15, R21, 0x10000, RZ ;  /* 0x00010000150f7824 */ /* 0x001fe400078e00ff */
[----:B---3--:R-:W-:-:S04]  /*0fb0*/  IMAD.U32 R12, R12, 0x10000, RZ ;  /* 0x000100000c0c7824 */ /* 0x008fc800078e00ff */
[----:B------:R-:W-:-:S05]  /*0fc0*/  FADD.FTZ R12, R12, R15 ;  /* 0x0000000f0c0c7221 */ /* 0x000fca0000010000 */
[----:B------:R-:W-:-:S05]  /*0fd0*/  F2FP.BF16.F32.PACK_AB R12, RZ, R12 ;  /* 0x0000000cff0c723e */ /* 0x000fca00000010ff */
[----:B------:R2:W-:Y:S01]  /*0fe0*/  STG.E.U16 desc[UR8][R18.64], R12 ;  /* 0x0000000c12007986 */ /* 0x0005e2000c101508 */
[----:B------:R-:W-:Y:S05]  /*0ff0*/  @!P0 BRA `(.L_x_7) ;  /* 0xfffffff800808947 */ /* 0x000fea000383ffff */
.L_x_4:
[----:B------:R-:W-:Y:S05]  /*1000*/  BSYNC B1 ;  /* 0x0000000000017941 */ /* 0x000fea0003800000 */
.L_x_3:
[----:B------:R-:W-:Y:S01]  /*1010*/  IADD3 R2, P0, R2, 0x1, RZ ;  /* 0x0000000102027810 */ /* 0x000fe20007f1e0ff */
[----:B------:R-:W-:-:S04]  /*1020*/  ULDC.64 UR12, c[0x0][0x278] ;  /* 0x00009e00000c7ab9 */ /* 0x000fc80000000a00 */
[----:B------:R-:W-:Y:S01]  /*1030*/  IMAD.X R3, RZ, RZ, R3, P0 ;  /* 0x000000ffff037224 */ /* 0x000fe200000e0603 */
[----:B------:R-:W-:-:S04]  /*1040*/  ISETP.GE.U32.AND P0, PT, R2, UR12, PT ;  /* 0x0000000c02007c0c */ /* 0x000fc8000bf06070 */
[----:B------:R-:W-:-:S13]  /*1050*/  ISETP.GE.AND.EX P0, PT, R3, UR13, PT, P0 ;  /* 0x0000000d03007c0c */ /* 0x000fda000bf06300 */
[----:B------:R-:W-:Y:S05]  /*1060*/  @!P0 BRA `(.L_x_8) ;  /* 0xfffffff0005c8947 */ /* 0x000fea000383ffff */
.L_x_2:
[----:B------:R-:W-:Y:S05]  /*1070*/  BSYNC B0 ;  /* 0x0000000000007941 */ /* 0x000fea0003800000 */
.L_x_1:
[----:B------:R-:W3:Y:S01]  /*1080*/  S2R R10, SR_TID.X ;  /* 0x00000000000a7919 */ /* 0x000ee20000002100 */
[----:B------:R-:W-:Y:S02]  /*1090*/  ULDC UR4, c[0x0][0x210] ;  /* 0x0000840000047ab9 */ /* 0x000fe40000000800 */
[----:B------:R-:W-:-:S04]  /*10a0*/  UIMAD UR4, UR10, -0x200, UR4 ;  /* 0xfffffe000a0478a4 */ /* 0x000fc8000f8e0204 */
[----:B------:R-:W-:-:S06]  /*10b0*/  USHF.R.S32.HI UR7, URZ, 0x1f, UR4 ;  /* 0x0000001f3f077899 */ /* 0x000fcc0008011404 */
[----:B------:R-:W-:Y:S01]  /*10c0*/  MOV R0, UR7 ;  /* 0x0000000700007c02 */ /* 0x000fe20008000f00 */
[----:B---3--:R-:W-:-:S05]  /*10d0*/  VIADD R10, R10, 0x100 ;  /* 0x000001000a0a7836 */ /* 0x008fca0000000000 */
[----:B------:R-:W-:-:S04]  /*10e0*/  ISETP.LT.U32.AND P0, PT, R10, UR4, PT ;  /* 0x000000040a007c0c */ /* 0x000fc8000bf01070 */
[----:B------:R-:W-:-:S13]  /*10f0*/  ISETP.GT.AND.EX P0, PT, R0, RZ, PT, P0 ;  /* 0x000000ff0000720c */ /* 0x000fda0003f04300 */
[----:B------:R-:W-:Y:S05]  /*1100*/  @!P0 EXIT ;  /* 0x000000000000894d */ /* 0x000fea0003800000 */
[----:B------:R-:W-:Y:S01]  /*1110*/  IADD3 R10, P0, R10, UR6, RZ ;  /* 0x000000060a0a7c10 */ /* 0x000fe2000ff1e0ff */
[----:B------:R-:W-:Y:S01]  /*1120*/  ULDC.64 UR10, c[0x0][0x250] ;  /* 0x00009400000a7ab9 */ /* 0x000fe20000000a00 */
[----:B------:R-:W-:Y:S02]  /*1130*/  ULDC.U16 UR4, c[0x0][0x240] ;  /* 0x0000900000047ab9 */ /* 0x000fe40000000400 */
[----:B------:R-:W-:Y:S01]  /*1140*/  USHF.L.U32 UR6, UR4, 0x10, URZ ;  /* 0x0000001004067899 */ /* 0x000fe2000800063f */
[----:B------:R-:W-:Y:S01]  /*1150*/  IMAD.X R11, RZ, RZ, UR5, P0 ;  /* 0x00000005ff0b7e24 */ /* 0x000fe200080e06ff */
[----:B------:R-:W-:Y:S01]  /*1160*/  UMOV UR5, URZ ;  /* 0x0000003f00057c82 */ /* 0x000fe20008000000 */
[----:B------:R-:W-:Y:S01]  /*1170*/  IMAD.WIDE.U32 R8, R10, UR10, RZ ;  /* 0x0000000a0a087c25 */ /* 0x000fe2000f8e00ff */
[----:B------:R-:W-:-:S03]  /*1180*/  UMOV UR4, URZ ;  /* 0x0000003f00047c82 */ /* 0x000fc60008000000 */
[----:B------:R-:W-:-:S04]  /*1190*/  IMAD R3, R11, UR10, RZ ;  /* 0x0000000a0b037c24 */ /* 0x000fc8000f8e02ff */
[----:B------:R-:W-:-:S04]  /*11a0*/  IMAD R3, R10, UR11, R3 ;  /* 0x0000000b0a037c24 */ /* 0x000fc8000f8e0203 */
[----:B------:R-:W-:-:S07]  /*11b0*/  IMAD.IADD R27, R9, 0x1, R3 ;  /* 0x00000001091b7824 */ /* 0x000fce00078e0203 */
.L_x_14:
[----:B---3--:R-:W3:Y:S01]  /*11c0*/  LDC.64 R2, c[0x0][0x260] ;  /* 0x00009800ff027b82 */ /* 0x008ee20000000a00 */
[----:B------:R-:W-:Y:S01]  /*11d0*/  ULDC.64 UR10, c[0x0][0x228] ;  /* 0x00008a00000a7ab9 */ /* 0x000fe20000000a00 */
[----:B------:R-:W-:Y:S01]  /*11e0*/  ULDC.64 UR12, c[0x0][0x230] ;  /* 0x00008c00000c7ab9 */ /* 0x000fe20000000a00 */
[----:B------:R-:W-:Y:S01]  /*11f0*/  ULDC.64 UR16, c[0x0][0x220] ;  /* 0x0000880000107ab9 */ /* 0x000fe20000000a00 */
[----:B------:R-:W-:Y:S01]  /*1200*/  ULDC.64 UR14, c[0x0][0x258] ;  /* 0x00009600000e7ab9 */ /* 0x000fe20000000a00 */
[----:B------:R-:W-:Y:S01]  /*1210*/  ULDC.64 UR18, c[0x0][0x238] ;  /* 0x00008e0000127ab9 */ /* 0x000fe20000000a00 */
[C---:B---3--:R-:W-:Y:S02]  /*1220*/  IMAD R0, R2.reuse, UR5, RZ ;  /* 0x0000000502007c24 */ /* 0x048fe4000f8e02ff */
[----:B------:R-:W-:-:S04]  /*1230*/  IMAD.WIDE.U32 R4, R2, UR4, R10 ;  /* 0x0000000402047c25 */ /* 0x000fc8000f8e000a */
[----:B------:R-:W-:Y:S01]  /*1240*/  IMAD R3, R3, UR4, R0 ;  /* 0x0000000403037c24 */ /* 0x000fe2000f8e0200 */
[----:B------:R-:W-:-:S04]  /*1250*/  LEA R2, P0, R4, UR10, 0x3 ;  /* 0x0000000a04027c11 */ /* 0x000fc8000f8018ff */
[----:B------:R-:W-:-:S04]  /*1260*/  IADD3 R3, R5, R3, RZ ;  /* 0x0000000305037210 */ /* 0x000fc80007ffe0ff */
[----:B------:R-:W-:-:S05]  /*1270*/  LEA.HI.X R3, R4, UR11, R3, 0x3, P0 ;  /* 0x0000000b04037c11 */ /* 0x000fca00080f1c03 */
[----:B------:R-:W3:Y:S04]  /*1280*/  LDG.E.64 R6, desc[UR8][R2.64+0x8] ;  /* 0x0000080802067981 */ /* 0x000ee8000c1e1b00 */
[----:B------:R-:W3:Y:S01]  /*1290*/  LDG.E.64 R4, desc[UR8][R2.64] ;  /* 0x0000000802047981 */ /* 0x000ee2000c1e1b00 */
[----:B------:R-:W-:Y:S01]  /*12a0*/  BSSY B0, `(.L_x_9) ;  /* 0x00000c8000007945 */ /* 0x000fe20003800000 */
[----:B---3--:R-:W-:-:S04]  /*12b0*/  ISETP.GT.U32.AND P0, PT, R6, R4, PT ;  /* 0x000000040600720c */ /* 0x008fc80003f04070 */
[----:B------:R-:W-:-:S13]  /*12c0*/  ISETP.GT.AND.EX P0, PT, R7, R5, PT, P0 ;  /* 0x000000050700720c */ /* 0x000fda0003f04300 */
[----:B--2-4-:R-:W-:Y:S05]  /*12d0*/  @!P0 BRA `(.L_x_10) ;  /* 0x0000000c00108947 */ /* 0x014fea0003800000 */
[----:B------:R-:W3:Y:S01]  /*12e0*/  LDC.64 R20, c[0x0][0x248] ;  /* 0x00009200ff147b82 */ /* 0x000ee20000000a00 */
[----:B------:R-:W-:Y:S01]  /*12f0*/  IMAD.IADD R0, R6, 0x1, -R4 ;  /* 0x0000000106007824 */ /* 0x000fe200078e0a04 */
[----:B------:R-:W-:Y:S01]  /*1300*/  BSSY B1, `(.L_x_11) ;  /* 0x000005f000017945 */ /* 0x000fe20003800000 */
[----:B--2---:R-:W-:Y:S01]  /*1310*/  IMAD.MOV.U32 R26, RZ, RZ, R8 ;  /* 0x000000ffff1a7224 */ /* 0x004fe200078e0008 */
[----:B------:R-:W-:Y:S01]  /*1320*/  MOV R22, R4 ;  /* 0x0000000400167202 */ /* 0x000fe20000000f00 */
[----:B------:R-:W-:Y:S01]  /*1330*/  IMAD.MOV.U32 R23, RZ, RZ, R5 ;  /* 0x000000ffff177224 */ /* 0x000fe200078e0005 */
[----:B------:R-:W-:-:S04]  /*1340*/  LOP3.LUT R0, R0, 0x3, RZ, 0xc0, !PT ;  /* 0x0000000300007812 */ /* 0x000fc800078ec0ff */
[----:B------:R-:W-:-:S04]  /*1350*/  ISETP.NE.U32.AND P0, PT, R0, RZ, PT ;  /* 0x000000ff0000720c */ /* 0x000fc80003f05070 */
[----:B------:R-:W-:Y:S01]  /*1360*/  ISETP.NE.AND.EX P0, PT, RZ, RZ, PT, P0 ;  /* 0x000000ffff00720c */ /* 0x000fe20003f05300 */
[C---:B---3--:R-:W-:Y:S02]  /*1370*/  IMAD R12, R20.reuse, UR5, RZ ;  /* 0x00000005140c7c24 */ /* 0x048fe4000f8e02ff */
[----:B------:R-:W-:-:S04]  /*1380*/  IMAD.WIDE.U32 R2, R20, UR4, R26 ;  /* 0x0000000414027c25 */ /* 0x000fc8000f8e001a */
[----:B------:R-:W-:-:S04]  /*1390*/  IMAD R21, R21, UR4, R12 ;  /* 0x0000000415157c24 */ /* 0x000fc8000f8e020c */
[----:B------:R-:W-:Y:S02]  /*13a0*/  IMAD.IADD R21, R3, 0x1, R21 ;  /* 0x0000000103157824 */ /* 0x000fe400078e0215 */
[----:B------:R-:W-:Y:S05]  /*13b0*/  @!P0 BRA `(.L_x_12) ;  /* 0x00000004004c8947 */ /* 0x000fea0003800000 */
[----:B------:R-:W2:Y:S01]  /*13c0*/  LDC.64 R16, c[0x0][0x268] ;  /* 0x00009a00ff107b82 */ /* 0x000ea20000000a00 */
[----:B------:R-:W-:-:S07]  /*13d0*/  ULDC.64 UR10, c[0x0][0x230] ;  /* 0x00008c00000a7ab9 */ /* 0x000fce0000000a00 */
[----:B01----:R-:W0:Y:S01]  /*13e0*/  LDC.64 R24, c[0x0][0x270] ;  /* 0x00009c00ff187b82 */ /* 0x003e220000000a00 */
[C---:B--2---:R-:W-:Y:S02]  /*13f0*/  IMAD R12, R16.reuse, UR5, RZ ;  /* 0x00000005100c7c24 */ /* 0x044fe4000f8e02ff */
[----:B------:R-:W-:-:S04]  /*1400*/  IMAD.WIDE.U32 R14, R16, UR4, R4 ;  /* 0x00000004100e7c25 */ /* 0x000fc8000f8e0004 */
[----:B------:R-:W-:Y:S01]  /*1410*/  IMAD R13, R17, UR4, R12 ;  /* 0x00000004110d7c24 */ /* 0x000fe2000f8e020c */
[----:B------:R-:W-:-:S04]  /*1420*/  LEA R12, P0, R14, UR10, 0x3 ;  /* 0x0000000a0e0c7c11 */ /* 0x000fc8000f8018ff */
[----:B------:R-:W-:-:S04]  /*1430*/  IADD3 R13, R15, R13, RZ ;  /* 0x0000000d0f0d7210 */ /* 0x000fc80007ffe0ff */
[----:B------:R-:W-:Y:S01]  /*1440*/  LEA.HI.X R13, R14, UR11, R13, 0x3, P0 ;  /* 0x0000000b0e0d7c11 */ /* 0x000fe200080f1c0d */
[C---:B0-----:R-:W-:Y:S01]  /*1450*/  IMAD R16, R24.reuse, UR5, RZ ;  /* 0x0000000518107c24 */ /* 0x041fe2000f8e02ff */
[----:B------:R-:W0:Y:S01]  /*1460*/  LDC.64 R14, c[0x0][0x258] ;  /* 0x00009600ff0e7b82 */ /* 0x000e220000000a00 */
[----:B------:R-:W-:Y:S02]  /*1470*/  ULDC.64 UR10, c[0x0][0x220] ;  /* 0x00008800000a7ab9 */ /* 0x000fe40000000a00 */
[----:B------:R-:W0:Y:S01]  /*1480*/  LDG.E.64 R22, desc[UR8][R12.64] ;  /* 0x000000080c167981 */ /* 0x000e22000c1e1b00 */
[----:B------:R-:W-:Y:S02]  /*1490*/  IMAD R19, R25, UR4, R16 ;  /* 0x0000000419137c24 */ /* 0x000fe4000f8e0210 */
[----:B------:R-:W-:Y:S02]  /*14a0*/  IMAD.WIDE.U32 R24, R24, UR4, R4 ;  /* 0x0000000418187c25 */ /* 0x000fe4000f8e0004 */
[----:B------:R-:W1:Y:S02]  /*14b0*/  LDC.64 R16, c[0x0][0x238] ;  /* 0x00008e00ff107b82 */ /* 0x000e640000000a00 */
[----:B------:R-:W-:Y:S01]  /*14c0*/  IMAD.IADD R19, R25, 0x1, R19 ;  /* 0x0000000119137824 */ /* 0x000fe200078e0213 */
[----:B------:R-:W-:-:S04]  /*14d0*/  LEA R18, P0, R24, UR10, 0x1 ;  /* 0x0000000a18127c11 */ /* 0x000fc8000f8008ff */
[----:B------:R-:W-:Y:S01]  /*14e0*/  LEA.HI.X R19, R24, UR11, R19, 0x1, P0 ;  /* 0x0000000b18137c11 */ /* 0x000fe200080f0c13 */
[----:B0-----:R-:W-:-:S04]  /*14f0*/  IMAD R20, R23, R14, RZ ;  /* 0x0000000e17147224 */ /* 0x001fc800078e02ff */
[----:B------:R-:W-:Y:S02]  /*1500*/  IMAD R25, R22, R15, R20 ;  /* 0x0000000f16197224 */ /* 0x000fe400078e0214 */
[----:B------:R-:W-:-:S04]  /*1510*/  IMAD.MOV.U32 R20, RZ, RZ, R2 ;  /* 0x000000ffff147224 */ /* 0x000fc800078e0002 */
[----:B------:R-:W-:-:S05]  /*1520*/  IMAD.WIDE.U32 R22, R22, R14, R20 ;  /* 0x0000000e16167225 */ /* 0x000fca00078e0014 */
[----:B------:R-:W-:Y:S02]  /*1530*/  IADD3 R23, R23, R25, RZ ;  /* 0x0000001917177210 */ /* 0x000fe40007ffe0ff */
[----:B-1----:R-:W-:-:S04]  /*1540*/  LEA R24, P0, R22, R16, 0x1 ;  /* 0x0000001016187211 */ /* 0x002fc800078008ff */
[----:B------:R-:W-:Y:S02]  /*1550*/  LEA.HI.X R25, R22, R17, R23, 0x1, P0 ;  /* 0x0000001116197211 */ /* 0x000fe400000f0c17 */
[----:B------:R-:W2:Y:S04]  /*1560*/  LDG.E.U16 R23, desc[UR8][R18.64] ;  /* 0x0000000812177981 */ /* 0x000ea8000c1e1500 */
[----:B------:R-:W3:Y:S01]  /*1570*/  LDG.E.U16 R22, desc[UR8][R24.64] ;  /* 0x0000000818167981 */ /* 0x000ee2000c1e1500 */
[----:B------:R-:W-:-:S04]  /*1580*/  ISETP.NE.U32.AND P0, PT, R0, 0x1, PT ;  /* 0x000000010000780c */ /* 0x000fc80003f05070 */
[----:B------:R-:W-:Y:S01]  /*1590*/  ISETP.NE.AND.EX P0, PT, RZ, RZ, PT, P0 ;  /* 0x000000ffff00720c */ /* 0x000fe20003f05300 */
[----:B--2---:R-:W-:-:S04]  /*15a0*/  IMAD.U32 R23, R23, 0x10000, RZ ;  /* 0x0001000017177824 */ /* 0x004fc800078e00ff */
[----:B------:R-:W-:Y:S01]  /*15b0*/  FMUL.FTZ R26, R23, UR6 ;  /* 0x00000006171a7c20 */ /* 0x000fe20008410000 */
        /* <DEDUP_REMOVED lines=10> */
[----:B------:R-:W3:Y:S01]  /*1660*/  LDG.E.64 R22, desc[UR8][R12.64+0x8] ;  /* 0x000008080c167981 */ /* 0x000ee2000c1e1b00 */
[----:B------:R-:W-:Y:S01]  /*1670*/  ISETP.NE.U32.AND P0, PT, R0, 0x2, PT ;  /* 0x000000020000780c */ /* 0x000fe20003f05070 */
[----:B---3--:R-:W-:-:S04]  /*1680*/  IMAD R0, R23, R14, RZ ;  /* 0x0000000e17007224 */ /* 0x008fc800078e02ff */
[C---:B--2---:R-:W-:Y:S02]  /*1690*/  IMAD R25, R22.reuse, R15, R0 ;  /* 0x0000000f16197224 */ /* 0x044fe400078e0200 */
        /* <DEDUP_REMOVED lines=8> */
[----:B------:R-:W-:Y:S01]  /*1720*/  FMUL.FTZ R26, R22, UR6 ;  /* 0x00000006161a7c20 */ /* 0x000fe20008410000 */
[----:B---3--:R-:W-:Y:S01]  /*1730*/  IMAD.U32 R0, R0, 0x10000, RZ ;  /* 0x0001000000007824 */ /* 0x008fe200078e00ff */
[----:B------:R-:W-:-:S04]  /*1740*/  IADD3 R22, P1, R4, 0x2, RZ ;  /* 0x0000000204167810 */ /* 0x000fc80007f3e0ff */
[----:B------:R-:W0:Y:S02]  /*1750*/  F2F.BF16.F32 R26, R26 ;  /* 0x0000001a001a7304 */ /* 0x000e240000202000 */
[----:B0-----:R-:W-:-:S05]  /*1760*/  SHF.L.U32 R23, R26, 0x10, RZ ;  /* 0x000000101a177819 */ /* 0x001fca00000006ff */
[----:B------:R-:W-:Y:S01]  /*1770*/  FADD.FTZ R0, R0, R23 ;  /* 0x0000001700007221 */ /* 0x000fe20000010000 */
[----:B------:R-:W-:-:S04]  /*1780*/  IADD3.X R23, RZ, R5, RZ, P1, !PT ;  /* 0x00000005ff177210 */ /* 0x000fc80000ffe4ff */
[----:B------:R-:W-:-:S05]  /*1790*/  F2FP.BF16.F32.PACK_AB R0, RZ, R0 ;  /* 0x00000000ff00723e */ /* 0x000fca00000010ff */
[----:B------:R3:W-:Y:S01]  /*17a0*/  STG.E.U16 desc[UR8][R24.64], R0 ;  /* 0x0000000018007986 */ /* 0x0007e2000c101508 */
[----:B------:R-:W-:Y:S05]  /*17b0*/  @!P0 BRA `(.L_x_12) ;  /* 0x00000000004c8947 */ /* 0x000fea0003800000 */
[----:B------:R-:W3:Y:S04]  /*17c0*/  LDG.E.64 R12, desc[UR8][R12.64+0x10] ;  /* 0x000010080c0c7981 */ /* 0x000ee8000c1e1b00 */
[----:B------:R-:W2:Y:S01]  /*17d0*/  LDG.E.U16 R18, desc[UR8][R18.64+0x4] ;  /* 0x0000040812127981 */ /* 0x000ea2000c1e1500 */
[-C--:B---3--:R-:W-:Y:S02]  /*17e0*/  IMAD R0, R13, R14.reuse, RZ ;  /* 0x0000000e0d007224 */ /* 0x088fe400078e02ff */
[----:B------:R-:W-:-:S04]  /*17f0*/  IMAD.WIDE.U32 R22, R12, R14, R20 ;  /* 0x0000000e0c167225 */ /* 0x000fc800078e0014 */
[----:B------:R-:W-:Y:S01]  /*1800*/  IMAD R15, R12, R15, R0 ;  /* 0x0000000f0c0f7224 */ /* 0x000fe200078e0200 */
[----:B------:R-:W-:-:S03]  /*1810*/  LEA R16, P0, R22, R16, 0x1 ;  /* 0x0000001016107211 */ /* 0x000fc600078008ff */
[----:B------:R-:W-:-:S05]  /*1820*/  IMAD.IADD R0, R23, 0x1, R15 ;  /* 0x0000000117007824 */ /* 0x000fca00078e020f */
[----:B------:R-:W-:-:S05]  /*1830*/  LEA.HI.X R17, R22, R17, R0, 0x1, P0 ;  /* 0x0000001116117211 */ /* 0x000fca00000f0c00 */
[----:B------:R-:W3:Y:S01]  /*1840*/  LDG.E.U16 R14, desc[UR8][R16.64] ;  /* 0x00000008100e7981 */ /* 0x000ee2000c1e1500 */
[----:B--2---:R-:W-:Y:S02]  /*1850*/  SHF.L.U32 R0, R18, 0x10, RZ ;  /* 0x0000001012007819 */ /* 0x004fe400000006ff */
[----:B------:R-:W-:-:S03]  /*1860*/  IADD3 R22, P0, R4, 0x3, RZ ;  /* 0x0000000304167810 */ /* 0x000fc60007f1e0ff */
[----:B------:R-:W-:Y:S02]  /*1870*/  FMUL.FTZ R0, R0, UR6 ;  /* 0x0000000600007c20 */ /* 0x000fe40008410000 */
[----:B------:R-:W-:-:S04]  /*1880*/  IMAD.X R23, RZ, RZ, R5, P0 ;  /* 0x000000ffff177224 */ /* 0x000fc800000e0605 */
[----:B------:R-:W0:Y:S02]  /*1890*/  F2F.BF16.F32 R0, R0 ;  /* 0x0000000000007304 */ /* 0x000e240000202000 */
[----:B0-----:R-:W-:Y:S01]  /*18a0*/  IMAD.U32 R13, R0, 0x10000, RZ ;  /* 0x00010000000d7824 */ /* 0x001fe200078e00ff */
[----:B---3--:R-:W-:-:S05]  /*18b0*/  SHF.L.U32 R14, R14, 0x10, RZ ;  /* 0x000000100e0e7819 */ /* 0x008fca00000006ff */
[----:B------:R-:W-:-:S05]  /*18c0*/  FADD.FTZ R13, R14, R13 ;  /* 0x0000000d0e0d7221 */ /* 0x000fca0000010000 */
[----:B------:R-:W-:-:S05]  /*18d0*/  F2FP.BF16.F32.PACK_AB R13, RZ, R13 ;  /* 0x0000000dff0d723e */ /* 0x000fca00000010ff */
[----:B------:R4:W-:Y:S02]  /*18e0*/  STG.E.U16 desc[UR8][R16.64], R13 ;  /* 0x0000000d10007986 */ /* 0x0009e4000c101508 */
.L_x_12:
[----:B------:R-:W-:Y:S05]  /*18f0*/  BSYNC B1 ;  /* 0x0000000000017941 */ /* 0x000fea0003800000 */
.L_x_11:
[----:B------:R-:W-:Y:S01]  /*1900*/  LOP3.LUT R15, RZ, R4, RZ, 0x33, !PT ;  /* 0x00000004ff0f7212 */ /* 0x000fe200078e33ff */
[----:B----4-:R-:W4:Y:S01]  /*1910*/  LDC.64 R12, c[0x0][0x268] ;  /* 0x00009a00ff0c7b82 */ /* 0x010f220000000a00 */
[----:B------:R-:W-:Y:S02]  /*1920*/  LOP3.LUT R5, RZ, R5, RZ, 0x33, !PT ;  /* 0x00000005ff057212 */ /* 0x000fe400078e33ff */
[----:B---3--:R-:W-:-:S04]  /*1930*/  IADD3 R0, P1, R6, R15, RZ ;  /* 0x0000000f06007210 */ /* 0x008fc80007f3e0ff */
[----:B------:R-:W-:Y:S02]  /*1940*/  ISETP.GE.U32.AND P0, PT, R0, 0x3, PT ;  /* 0x000000030000780c */ /* 0x000fe40003f06070 */
[----:B------:R-:W-:-:S04]  /*1950*/  IADD3.X R0, R7, R5, RZ, P1, !PT ;  /* 0x0000000507007210 */ /* 0x000fc80000ffe4ff */
[----:B------:R-:W-:-:S13]  /*1960*/  ISETP.GE.U32.AND.EX P0, PT, R0, RZ, PT, P0 ;  /* 0x000000ff0000720c */ /* 0x000fda0003f06100 */
[----:B------:R-:W-:Y:S05]  /*1970*/  @!P0 BRA `(.L_x_10) ;  /* 0x0000000400688947 */ /* 0x000fea0003800000 */
.L_x_13:
[C---:B----4-:R-:W-:Y:S02]  /*1980*/  IMAD R0, R12.reuse, UR5, RZ ;  /* 0x000000050c007c24 */ /* 0x050fe4000f8e02ff */
[----:B---3--:R-:W-:-:S04]  /*1990*/  IMAD.WIDE.U32 R4, R12, UR4, R22 ;  /* 0x000000040c047c25 */ /* 0x008fc8000f8e0016 */
[----:B------:R-:W-:Y:S01]  /*19a0*/  IMAD R15, R13, UR4, R0 ;  /* 0x000000040d0f7c24 */ /* 0x000fe2000f8e0200 */
[----:B------:R-:W-:-:S03]  /*19b0*/  LEA R14, P0, R4, UR12, 0x3 ;  /* 0x0000000c040e7c11 */ /* 0x000fc6000f8018ff */
[----:B------:R-:W-:-:S05]  /*19c0*/  IMAD.IADD R5, R15, 0x1, R5 ;  /* 0x000000010f057824 */ /* 0x000fca00078e0205 */
[----:B------:R-:W-:Y:S02]  /*19d0*/  LEA.HI.X R15, R4, UR13, R5, 0x3, P0 ;  /* 0x0000000d040f7c11 */ /* 0x000fe400080f1c05 */
[----:B------:R-:W3:Y:S03]  /*19e0*/  LDC.64 R4, c[0x0][0x270] ;  /* 0x00009c00ff047b82 */ /* 0x000ee60000000a00 */
[----:B------:R-:W4:Y:S01]  /*19f0*/  LDG.E.64 R16, desc[UR8][R14.64] ;  /* 0x000000080e107981 */ /* 0x000f22000c1e1b00 */
[C---:B---3--:R-:W-:Y:S02]  /*1a00*/  IMAD R0, R4.reuse, UR5, RZ ;  /* 0x0000000504007c24 */ /* 0x048fe4000f8e02ff */
[----:B------:R-:W-:-:S04]  /*1a10*/  IMAD.WIDE.U32 R18, R4, UR4, R22 ;  /* 0x0000000404127c25 */ /* 0x000fc8000f8e0016 */
[----:B------:R-:W-:Y:S01]  /*1a20*/  IMAD R5, R5, UR4, R0 ;  /* 0x0000000405057c24 */ /* 0x000fe2000f8e0200 */
[----:B------:R-:W-:-:S04]  /*1a30*/  LEA R4, P0, R18, UR16, 0x1 ;  /* 0x0000001012047c11 */ /* 0x000fc8000f8008ff */
[----:B------:R-:W-:-:S04]  /*1a40*/  IADD3 R5, R5, R19, RZ ;  /* 0x0000001305057210 */ /* 0x000fc80007ffe0ff */
[----:B------:R-:W-:-:S05]  /*1a50*/  LEA.HI.X R5, R18, UR17, R5, 0x1, P0 ;  /* 0x0000001112057c11 */ /* 0x000fca00080f0c05 */
[----:B------:R-:W3:Y:S01]  /*1a60*/  LDG.E.U16 R0, desc[UR8][R4.64] ;  /* 0x0000000804007981 */ /* 0x000ee2000c1e1500 */
[----:B------:R-:W-:Y:S02]  /*1a70*/  IMAD.MOV.U32 R20, RZ, RZ, R2 ;  /* 0x000000ffff147224 */ /* 0x000fe400078e0002 */
[----:B----4-:R-:W-:-:S04]  /*1a80*/  IMAD R17, R17, UR14, RZ ;  /* 0x0000000e11117c24 */ /* 0x010fc8000f8e02ff */
[C---:B------:R-:W-:Y:S02]  /*1a90*/  IMAD R19, R16.reuse, UR15, R17 ;  /* 0x0000000f10137c24 */ /* 0x040fe4000f8e0211 */
[----:B------:R-:W-:-:S05]  /*1aa0*/  IMAD.WIDE.U32 R16, R16, UR14, R20 ;  /* 0x0000000e10107c25 */ /* 0x000fca000f8e0014 */
[----:B------:R-:W-:Y:S02]  /*1ab0*/  IADD3 R17, R17, R19, RZ ;  /* 0x0000001311117210 */ /* 0x000fe40007ffe0ff */
[----:B------:R-:W-:-:S04]  /*1ac0*/  LEA R18, P0, R16, UR18, 0x1 ;  /* 0x0000001210127c11 */ /* 0x000fc8000f8008ff */
[----:B------:R-:W-:-:S05]  /*1ad0*/  LEA.HI.X R19, R16, UR19, R17, 0x1, P0 ;  /* 0x0000001310137c11 */ /* 0x000fca00080f0c11 */
[----:B------:R-:W4:Y:S01]  /*1ae0*/  LDG.E.U16 R16, desc[UR8][R18.64] ;  /* 0x0000000812107981 */ /* 0x000f22000c1e1500 */
[----:B---3--:R-:W-:-:S04]  /*1af0*/  IMAD.U32 R0, R0, 0x10000, RZ ;  /* 0x0001000000007824 */ /* 0x008fc800078e00ff */
[----:B012---:R-:W-:-:S06]  /*1b00*/  FMUL.FTZ R24, R0, UR6 ;  /* 0x0000000600187c20 */ /* 0x007fcc0008410000 */
[----:B------:R-:W0:Y:S02]  /*1b10*/  F2F.BF16.F32 R24, R24 ;  /* 0x0000001800187304 */ /* 0x000e240000202000 */
[----:B0-----:R-:W-:Y:S01]  /*1b20*/  SHF.L.U32 R17, R24, 0x10, RZ ;  /* 0x0000001018117819 */ /* 0x001fe200000006ff */
[----:B----4-:R-:W-:-:S04]  /*1b30*/  IMAD.U32 R16, R16, 0x10000, RZ ;  /* 0x0001000010107824 */ /* 0x010fc800078e00ff */
        /* <DEDUP_REMOVED lines=14> */
[----:B0-----:R-:W-:-:S06]  /*1c20*/  FMUL.FTZ R18, R0, UR6 ;  /* 0x0000000600127c20 */ /* 0x001fcc0008410000 */
        /* <DEDUP_REMOVED lines=17> */
[----:B------:R-:W-:-:S06]  /*1d40*/  FMUL.FTZ R0, R0, UR6 ;  /* 0x0000000600007c20 */ /* 0x000fcc0008410000 */
[----:B------:R-:W1:Y:S02]  /*1d50*/  F2F.BF16.F32 R0, R0 ;  /* 0x0000000000007304 */ /* 0x000e640000202000 */
[----:B-1----:R-:W-:Y:S01]  /*1d60*/  SHF.L.U32 R17, R0, 0x10, RZ ;  /* 0x0000001000117819 */ /* 0x002fe200000006ff */
[----:B--2---:R-:W-:-:S04]  /*1d70*/  IMAD.U32 R16, R16, 0x10000, RZ ;  /* 0x0001000010107824 */ /* 0x004fc800078e00ff */
[----:B------:R-:W-:-:S05]  /*1d80*/  FADD.FTZ R16, R16, R17 ;  /* 0x0000001110107221 */ /* 0x000fca0000010000 */
[----:B------:R-:W-:-:S04]  /*1d90*/  F2FP.BF16.F32.PACK_AB R16, RZ, R16 ;  /* 0x00000010ff10723e */ /* 0x000fc800000010ff */
[----:B0-----:R-:W-:-:S05]  /*1da0*/  PRMT R25, R16, 0x7610, R25 ;  /* 0x0000761010197816 */ /* 0x001fca0000000019 */
[----:B------:R0:W-:Y:S04]  /*1db0*/  STG.E.U16 desc[UR8][R18.64], R25 ;  /* 0x0000001912007986 */ /* 0x0001e8000c101508 */
[----:B------:R-:W2:Y:S04]  /*1dc0*/  LDG.E.64 R14, desc[UR8][R14.64+0x18] ;  /* 0x000018080e0e7981 */ /* 0x000ea8000c1e1b00 */
[----:B------:R-:W3:Y:S01]  /*1dd0*/  LDG.E.U16 R4, desc[UR8][R4.64+0x6] ;  /* 0x0000060804047981 */ /* 0x000ee2000c1e1500 */
[----:B--2---:R-:W-:Y:S02]  /*1de0*/  IMAD R17, R15, UR14, RZ ;  /* 0x0000000e0f117c24 */ /* 0x004fe4000f8e02ff */
[----:B0-----:R-:W-:-:S04]  /*1df0*/  IMAD.WIDE.U32 R24, R14, UR14, R20 ;  /* 0x0000000e0e187c25 */ /* 0x001fc8000f8e0014 */
[----:B------:R-:W-:Y:S01]  /*1e00*/  IMAD R17, R14, UR15, R17 ;  /* 0x0000000f0e117c24 */ /* 0x000fe2000f8e0211 */
[----:B------:R-:W-:-:S04]  /*1e10*/  LEA R16, P0, R24, UR18, 0x1 ;  /* 0x0000001218107c11 */ /* 0x000fc8000f8008ff */
[----:B------:R-:W-:-:S04]  /*1e20*/  IADD3 R17, R25, R17, RZ ;  /* 0x0000001119117210 */ /* 0x000fc80007ffe0ff */
[----:B------:R-:W-:-:S05]  /*1e30*/  LEA.HI.X R17, R24, UR19, R17, 0x1, P0 ;  /* 0x0000001318117c11 */ /* 0x000fca00080f0c11 */
[----:B------:R-:W2:Y:S01]  /*1e40*/  LDG.E.U16 R20, desc[UR8][R16.64] ;  /* 0x0000000810147981 */ /* 0x000ea2000c1e1500 */
[----:B---3--:R-:W-:Y:S01]  /*1e50*/  IMAD.U32 R0, R4, 0x10000, RZ ;  /* 0x0001000004007824 */ /* 0x008fe200078e00ff */
[----:B------:R-:W-:-:S03]  /*1e60*/  IADD3 R22, P0, R22, 0x4, RZ ;  /* 0x0000000416167810 */ /* 0x000fc60007f1e0ff */
[----:B------:R-:W-:Y:S01]  /*1e70*/  FMUL.FTZ R0, R0, UR6 ;  /* 0x0000000600007c20 */ /* 0x000fe20008410000 */
[----:B------:R-:W-:Y:S02]  /*1e80*/  IADD3.X R23, RZ, R23, RZ, P0, !PT ;  /* 0x00000017ff177210 */ /* 0x000fe400007fe4ff */
[----:B------:R-:W-:-:S03]  /*1e90*/  ISETP.GE.U32.AND P0, PT, R22, R6, PT ;  /* 0x000000061600720c */ /* 0x000fc60003f06070 */
[----:B------:R-:W0:Y:S01]  /*1ea0*/  F2F.BF16.F32 R0, R0 ;  /* 0x0000000000007304 */ /* 0x000e220000202000 */
[----:B------:R-:W-:Y:S02]  /*1eb0*/  ISETP.GE.AND.EX P0, PT, R23, R7, PT, P0 ;  /* 0x000000071700720c */ /* 0x000fe40003f06300 */
[----:B0-----:R-:W-:Y:S01]  /*1ec0*/  SHF.L.U32 R5, R0, 0x10, RZ ;  /* 0x0000001000057819 */ /* 0x001fe200000006ff */
[----:B--2---:R-:W-:-:S04]  /*1ed0*/  IMAD.U32 R20, R20, 0x10000, RZ ;  /* 0x0001000014147824 */ /* 0x004fc800078e00ff */
[----:B------:R-:W-:-:S05]  /*1ee0*/  FADD.FTZ R5, R20, R5 ;  /* 0x0000000514057221 */ /* 0x000fca0000010000 */
[----:B------:R-:W-:-:S05]  /*1ef0*/  F2FP.BF16.F32.PACK_AB R5, RZ, R5 ;  /* 0x00000005ff05723e */ /* 0x000fca00000010ff */
[----:B------:R3:W-:Y:S01]  /*1f00*/  STG.E.U16 desc[UR8][R16.64], R5 ;  /* 0x0000000510007986 */ /* 0x0007e2000c101508 */
[----:B------:R-:W-:Y:S05]  /*1f10*/  @!P0 BRA `(.L_x_13) ;  /* 0xfffffff800988947 */ /* 0x000fea000383ffff */
.L_x_10:
[----:B------:R-:W-:Y:S05]  /*1f20*/  BSYNC B0 ;  /* 0x0000000000007941 */ /* 0x000fea0003800000 */
.L_x_9:
[----:B------:R-:W5:Y:S01]  /*1f30*/  LDC.64 R2, c[0x0][0x278] ;  /* 0x00009e00ff027b82 */ /* 0x000f620000000a00 */
[----:B------:R-:W-:-:S04]  /*1f40*/  UIADD3 UR4, UP0, UR4, 0x1, URZ ;  /* 0x0000000104047890 */ /* 0x000fc8000ff1e03f */
[----:B------:R-:W-:-:S06]  /*1f50*/  UIADD3.X UR5, URZ, UR5, URZ, UP0, !UPT ;  /* 0x000000053f057290 */ /* 0x000fcc00087fe43f */
[----:B------:R-:W-:Y:S01]  /*1f60*/  IMAD.U32 R0, RZ, RZ, UR5 ;  /* 0x00000005ff007e24 */ /* 0x000fe2000f8e00ff */
[----:B-----5:R-:W-:-:S04]  /*1f70*/  ISETP.LE.U32.AND P0, PT, R2, UR4, PT ;  /* 0x0000000402007c0c */ /* 0x020fc8000bf03070 */
[----:B------:R-:W-:-:S13]  /*1f80*/  ISETP.GE.AND.EX P0, PT, R0, R3, PT, P0 ;  /* 0x000000030000720c */ /* 0x000fda0003f06300 */
[----:B------:R-:W-:Y:S05]  /*1f90*/  @!P0 BRA `(.L_x_14) ;  /* 0xfffffff000888947 */ /* 0x000fea000383ffff */
[----:B------:R-:W-:Y:S05]  /*1fa0*/  EXIT ;  /* 0x000000000000794d */ /* 0x000fea0003800000 */
.L_x_0:
[----:B------:R-:W0:Y:S01]  /*1fb0*/  LDC.64 R2, c[0x0][0x278] ;  /* 0x00009e00ff027b82 */ /* 0x000e220000000a00 */
[----:B------:R-:W-:Y:S02]  /*1fc0*/  ULDC.64 UR6, c[0x0][0x218] ;  /* 0x0000860000067ab9 */ /* 0x000fe40000000a00 */
[----:B------:R-:W-:-:S04]  /*1fd0*/  UIADD3 UR6, UP0, UR4, UR6, URZ ;  /* 0x0000000604067290 */ /* 0x000fc8000ff1e03f */
[----:B------:R-:W-:Y:S01]  /*1fe0*/  UIADD3.X UR7, UR5, UR7, URZ, UP0, !UPT ;  /* 0x0000000705077290 */ /* 0x000fe200087fe43f */
[----:B0-----:R-:W-:-:S04]  /*1ff0*/  ISETP.GE.U32.AND P0, PT, R2, 0x1, PT ;  /* 0x000000010200780c */ /* 0x001fc80003f06070 */
[----:B------:R-:W-:-:S13]  /*2000*/  ISETP.GE.AND.EX P0, PT, R3, RZ, PT, P0 ;  /* 0x000000ff0300720c */ /* 0x000fda0003f06300 */
[----:B------:R-:W-:Y:S05]  /*2010*/  @!P0 EXIT ;  /* 0x000000000000894d */ /* 0x000fea0003800000 */
[----:B------:R-:W0:Y:S01]  /*2020*/  LDC.U16 R0, c[0x0][0x240] ;  /* 0x00009000ff007b82 */ /* 0x000e220000000400 */
[----:B------:R-:W-:Y:S01]  /*2030*/  IADD3 R8, P0, R10, UR6, RZ ;  /* 0x000000060a087c10 */ /* 0x000fe2000ff1e0ff */
[----:B------:R-:W-:-:S03]  /*2040*/  ULDC.64 UR4, c[0x0][0x250] ;  /* 0x0000940000047ab9 */ /* 0x000fc60000000a00 */
[----:B------:R-:W-:Y:S01]  /*2050*/  IADD3.X R9, RZ, UR7, RZ, P0, !PT ;  /* 0x00000007ff097c10 */ /* 0x000fe200087fe4ff */
[----:B------:R-:W-:-:S04]  /*2060*/  IMAD.WIDE.U32 R12, R8, UR4, RZ ;  /* 0x00000004080c7c25 */ /* 0x000fc8000f8e00ff */
[----:B------:R-:W-:Y:S01]  /*2070*/  IMAD R3, R9, UR4, RZ ;  /* 0x0000000409037c24 */ /* 0x000fe2000f8e02ff */
[----:B------:R-:W-:-:S03]  /*2080*/  UMOV UR4, URZ ;  /* 0x0000003f00047c82 */ /* 0x000fc60008000000 */
[----:B------:R-:W-:Y:S01]  /*2090*/  IMAD R3, R8, UR5, R3 ;  /* 0x0000000508037c24 */ /* 0x000fe2000f8e0203 */
[----:B------:R-:W-:-:S03]  /*20a0*/  UMOV UR5, URZ ;  /* 0x0000003f00057c82 */ /* 0x000fc60008000000 */
[----:B------:R-:W-:-:S07]  /*20b0*/  IMAD.IADD R3, R13, 0x1, R3 ;  /* 0x000000010d037824 */ /* 0x000fce00078e0203 */
.L_x_20:
[----:B-1----:R-:W1:Y:S01]  /*20c0*/  LDC.64 R4, c[0x0][0x260] ;  /* 0x00009800ff047b82 */ /* 0x002e620000000a00 */
[----:B------:R-:W-:Y:S01]  /*20d0*/  ULDC.64 UR10, c[0x0][0x228] ;  /* 0x00008a00000a7ab9 */ /* 0x000fe20000000a00 */
[----:B------:R-:W-:Y:S01]  /*20e0*/  ULDC.64 UR12, c[0x0][0x230] ;  /* 0x00008c00000c7ab9 */ /* 0x000fe20000000a00 */
[----:B------:R-:W-:Y:S01]  /*20f0*/  ULDC.64 UR16, c[0x0][0x220] ;  /* 0x0000880000107ab9 */ /* 0x000fe20000000a00 */
[----:B------:R-:W-:Y:S01]  /*2100*/  ULDC.64 UR14, c[0x0][0x258] ;  /* 0x00009600000e7ab9 */ /* 0x000fe20000000a00 */
[----:B------:R-:W-:Y:S01]  /*2110*/  ULDC.64 UR18, c[0x0][0x238] ;  /* 0x00008e0000127ab9 */ /* 0x000fe20000000a00 */
[C---:B-1----:R-:W-:Y:S02]  /*2120*/  IMAD R2, R4.reuse, UR5, RZ ;  /* 0x0000000504027c24 */ /* 0x042fe4000f8e02ff */
[----:B---3--:R-:W-:-:S04]  /*2130*/  IMAD.WIDE.U32 R6, R4, UR4, R8 ;  /* 0x0000000404067c25 */ /* 0x008fc8000f8e0008 */
[----:B------:R-:W-:Y:S01]  /*2140*/  IMAD R5, R5, UR4, R2 ;  /* 0x0000000405057c24 */ /* 0x000fe2000f8e0202 */
[----:B------:R-:W-:-:S04]  /*2150*/  LEA R4, P0, R6, UR10, 0x3 ;  /* 0x0000000a06047c11 */ /* 0x000fc8000f8018ff */
[----:B------:R-:W-:-:S04]  /*2160*/  IADD3 R5, R7, R5, RZ ;  /* 0x0000000507057210 */ /* 0x000fc80007ffe0ff */
[----:B------:R-:W-:-:S05]  /*2170*/  LEA.HI.X R5, R6, UR11, R5, 0x3, P0 ;  /* 0x0000000b06057c11 */ /* 0x000fca00080f1c05 */
[----:B--2---:R-:W2:Y:S04]  /*2180*/  LDG.E.64 R14, desc[UR8][R4.64+0x8] ;  /* 0x00000808040e7981 */ /* 0x004ea8000c1e1b00 */
[----:B------:R-:W2:Y:S01]  /*2190*/  LDG.E.64 R6, desc[UR8][R4.64] ;  /* 0x0000000804067981 */ /* 0x000ea2000c1e1b00 */
[----:B------:R-:W-:Y:S01]  /*21a0*/  BSSY B0, `(.L_x_15) ;  /* 0x00000d2000007945 */ /* 0x000fe20003800000 */
[----:B--2---:R-:W-:-:S04]  /*21b0*/  ISETP.GT.U32.AND P0, PT, R14, R6, PT ;  /* 0x000000060e00720c */ /* 0x004fc80003f04070 */
[----:B------:R-:W-:-:S13]  /*21c0*/  ISETP.GT.AND.EX P0, PT, R15, R7, PT, P0 ;  /* 0x000000070f00720c */ /* 0x000fda0003f04300 */
[----:B------:R-:W-:Y:S05]  /*21d0*/  @!P0 BRA `(.L_x_16) ;  /* 0x0000000c00388947 */ /* 0x000fea0003800000 */
[----:B------:R-:W-:Y:S01]  /*21e0*/  IMAD.IADD R11, R14, 0x1, -R6 ;  /* 0x000000010e0b7824 */ /* 0x000fe200078e0a06 */
[----:B------:R-:W-:Y:S01]  /*21f0*/  BSSY B1, `(.L_x_17) ;  /* 0x0000062000017945 */ /* 0x000fe20003800000 */
[----:B------:R-:W-:Y:S01]  /*2200*/  MOV R4, R6 ;  /* 0x0000000600047202 */ /* 0x000fe20000000f00 */
[----:B------:R-:W-:Y:S02]  /*2210*/  IMAD.MOV.U32 R5, RZ, RZ, R7 ;  /* 0x000000ffff057224 */ /* 0x000fe400078e0007 */
[----:B------:R-:W-:-:S04]  /*2220*/  LOP3.LUT R11, R11, 0x3, RZ, 0xc0, !PT ;  /* 0x000000030b0b7812 */ /* 0x000fc800078ec0ff */
[----:B------:R-:W-:-:S04]  /*2230*/  ISETP.NE.U32.AND P0, PT, R11, RZ, PT ;  /* 0x000000ff0b00720c */ /* 0x000fc80003f05070 */
[----:B------:R-:W-:-:S13]  /*2240*/  ISETP.NE.AND.EX P0, PT, RZ, RZ, PT, P0 ;  /* 0x000000ffff00720c */ /* 0x000fda0003f05300 */
[----:B------:R-:W-:Y:S05]  /*2250*/  @!P0 BRA `(.L_x_18) ;  /* 0x00000004006c8947 */ /* 0x000fea0003800000 */
[----:B------:R-:W1:Y:S01]  /*2260*/  LDC.64 R16, c[0x0][0x268] ;  /* 0x00009a00ff107b82 */ /* 0x000e620000000a00 */
[----:B------:R-:W-:-:S07]  /*2270*/  ULDC.64 UR10, c[0x0][0x230] ;  /* 0x00008c00000a7ab9 */ /* 0x000fce0000000a00 */
[----:B------:R-:W2:Y:S08]  /*2280*/  LDC.64 R22, c[0x0][0x270] ;  /* 0x00009c00ff167b82 */ /* 0x000eb00000000a00 */
[----:B------:R-:W3:Y:S01]  /*2290*/  LDC.64 R24, c[0x0][0x248] ;  /* 0x00009200ff187b82 */ /* 0x000ee20000000a00 */
[----:B-1----:R-:W-:-:S07]  /*22a0*/  IMAD R2, R16, UR5, RZ ;  /* 0x0000000510027c24 */ /* 0x002fce000f8e02ff */
[----:B------:R-:W1:Y:S01]  /*22b0*/  LDC.64 R20, c[0x0][0x258] ;  /* 0x00009600ff147b82 */ /* 0x000e620000000a00 */
[----:B------:R-:W-:-:S04]  /*22c0*/  IMAD.WIDE.U32 R4, R16, UR4, R6 ;  /* 0x0000000410047c25 */ /* 0x000fc8000f8e0006 */
[----:B------:R-:W-:Y:S01]  /*22d0*/  IMAD R17, R17, UR4, R2 ;  /* 0x0000000411117c24 */ /* 0x000fe2000f8e0202 */
[----:B------:R-:W-:-:S04]  /*22e0*/  LEA R18, P0, R4, UR10, 0x3 ;  /* 0x0000000a04127c11 */ /* 0x000fc8000f8018ff */
[----:B------:R-:W-:-:S04]  /*22f0*/  IADD3 R5, R5, R17, RZ ;  /* 0x0000001105057210 */ /* 0x000fc80007ffe0ff */
[----:B------:R-:W-:Y:S01]  /*2300*/  LEA.HI.X R19, R4, UR11, R5, 0x3, P0 ;  /* 0x0000000b04137c11 */ /* 0x000fe200080f1c05 */
[----:B--2---:R-:W-:Y:S01]  /*2310*/  IMAD R2, R22, UR5, RZ ;  /* 0x0000000516027c24 */ /* 0x004fe2000f8e02ff */
[----:B------:R-:W-:-:S03]  /*2320*/  ULDC.64 UR10, c[0x0][0x220] ;  /* 0x00008800000a7ab9 */ /* 0x000fc60000000a00 */
[----:B------:R-:W1:Y:S01]  /*2330*/  LDG.E.64 R4, desc[UR8][R18.64] ;  /* 0x0000000812047981 */ /* 0x000e62000c1e1b00 */
[----:B------:R-:W-:-:S04]  /*2340*/  IMAD.WIDE.U32 R16, R22, UR4, R6 ;  /* 0x0000000416107c25 */ /* 0x000fc8000f8e0006 */
[----:B------:R-:W-:Y:S01]  /*2350*/  IMAD R23, R23, UR4, R2 ;  /* 0x0000000417177c24 */ /* 0x000fe2000f8e0202 */
[----:B------:R-:W-:Y:S01]  /*2360*/  LEA R22, P0, R16, UR10, 0x1 ;  /* 0x0000000a10167c11 */ /* 0x000fe2000f8008ff */
[----:B---3--:R-:W-:Y:S01]  /*2370*/  IMAD R26, R24, UR5, RZ ;  /* 0x00000005181a7c24 */ /* 0x008fe2000f8e02ff */
[----:B------:R-:W-:Y:S01]  /*2380*/  MOV R2, R12 ;  /* 0x0000000c00027202 */ /* 0x000fe20000000f00 */
[----:B------:R-:W-:Y:S02]  /*2390*/  IMAD.IADD R17, R17, 0x1, R23 ;  /* 0x0000000111117824 */ /* 0x000fe400078e0217 */
[----:B------:R-:W-:-:S03]  /*23a0*/  IMAD R27, R25, UR4, R26 ;  /* 0x00000004191b7c24 */ /* 0x000fc6000f8e021a */
[----:B------:R-:W-:Y:S01]  /*23b0*/  LEA.HI.X R23, R16, UR11, R17, 0x1, P0 ;  /* 0x0000000b10177c11 */ /* 0x000fe200080f0c11 */
[----:B------:R-:W-:Y:S02]  /*23c0*/  IMAD.WIDE.U32 R16, R24, UR4, R2 ;  /* 0x0000000418107c25 */ /* 0x000fe4000f8e0002 */
[----:B------:R-:W2:Y:S02]  /*23d0*/  LDC.64 R24, c[0x0][0x238] ;  /* 0x00008e00ff187b82 */ /* 0x000ea40000000a00 */
[----:B------:R-:W-:Y:S02]  /*23e0*/  IMAD.IADD R17, R17, 0x1, R27 ;  /* 0x0000000111117824 */ /* 0x000fe400078e021b */
[----:B-1----:R-:W-:-:S04]  /*23f0*/  IMAD R2, R5, R20, RZ ;  /* 0x0000001405027224 */ /* 0x002fc800078e02ff */
[C---:B------:R-:W-:Y:S02]  /*2400*/  IMAD R27, R4.reuse, R21, R2 ;  /* 0x00000015041b7224 */ /* 0x040fe400078e0202 */
[----:B------:R-:W-:-:S05]  /*2410*/  IMAD.WIDE.U32 R4, R4, R20, R16 ;  /* 0x0000001404047225 */ /* 0x000fca00078e0010 */
[----:B------:R-:W-:Y:S02]  /*2420*/  IADD3 R2, R5, R27, RZ ;  /* 0x0000001b05027210 */ /* 0x000fe40007ffe0ff */
[----:B--2---:R-:W-:-:S04]  /*2430*/  LEA R26, P0, R4, R24, 0x1 ;  /* 0x00000018041a7211 */ /* 0x004fc800078008ff */
[----:B------:R-:W-:Y:S02]  /*2440*/  LEA.HI.X R27, R4, R25, R2, 0x1, P0 ;  /* 0x00000019041b7211 */ /* 0x000fe400000f0c02 */
[----:B------:R-:W2:Y:S04]  /*2450*/  LDG.E.U16 R2, desc[UR8][R22.64] ;  /* 0x0000000816027981 */ /* 0x000ea8000c1e1500 */
[----:B------:R-:W3:Y:S01]  /*2460*/  LDG.E.U16 R4, desc[UR8][R26.64] ;  /* 0x000000081a047981 */ /* 0x000ee2000c1e1500 */
[----:B------:R-:W-:-:S04]  /*2470*/  ISETP.NE.U32.AND P0, PT, R11, 0x1, PT ;  /* 0x000000010b00780c */ /* 0x000fc80003f05070 */
[----:B------:R-:W-:Y:S01]  /*2480*/  ISETP.NE.AND.EX P0, PT, RZ, RZ, PT, P0 ;  /* 0x000000ffff00720c */ /* 0x000fe20003f05300 */
[----:B--2---:R-:W-:Y:S01]  /*2490*/  IMAD.U32 R5, R2, 0x10000, RZ ;  /* 0x0001000002057824 */ /* 0x004fe200078e00ff */
[----:B0-----:R-:W-:Y:S02]  /*24a0*/  SHF.L.U32 R2, R0, 0x10, RZ ;  /* 0x0000001000027819 */ /* 0x001fe400000006ff */
[----:B---3--:R-:W-:-:S03]  /*24b0*/  SHF.L.U32 R4, R4, 0x10, RZ ;  /* 0x0000001004047819 */ /* 0x008fc600000006ff */
[----:B------:R-:W-:-:S06]  /*24c0*/  FMUL.FTZ R28, R5, R2 ;  /* 0x00000002051c7220 */ /* 0x000fcc0000410000 */
        /* <DEDUP_REMOVED lines=12> */
[C---:B------:R-:W-:Y:S02]  /*2590*/  IMAD R11, R4.reuse, R21, R5 ;  /* 0x00000015040b7224 */ /* 0x040fe400078e0205 */
[----:B------:R-:W-:-:S05]  /*25a0*/  IMAD.WIDE.U32 R4, R4, R20, R16 ;  /* 0x0000001404047225 */ /* 0x000fca00078e0010 */
[----:B------:R-:W-:Y:S02]  /*25b0*/  IADD3 R5, R5, R11, RZ ;  /* 0x0000000b05057210 */ /* 0x000fe40007ffe0ff */
[----:B-1----:R-:W-:-:S04]  /*25c0*/  LEA R26, P1, R4, R24, 0x1 ;  /* 0x00000018041a7211 */ /* 0x002fc800078208ff */
[----:B------:R-:W-:Y:S02]  /*25d0*/  LEA.HI.X R27, R4, R25, R5, 0x1, P1 ;  /* 0x00000019041b7211 */ /* 0x000fe400008f0c05 */
[----:B------:R-:W2:Y:S04]  /*25e0*/  LDG.E.U16 R5, desc[UR8][R22.64+0x2] ;  /* 0x0000020816057981 */ /* 0x000ea8000c1e1500 */
[----:B------:R-:W3:Y:S01]  /*25f0*/  LDG.E.U16 R4, desc[UR8][R26.64] ;  /* 0x000000081a047981 */ /* 0x000ee2000c1e1500 */
        /* <DEDUP_REMOVED lines=10> */
[----:B------:R2:W-:Y:S01]  /*26a0*/  STG.E.U16 desc[UR8][R26.64], R28 ;  /* 0x0000001c1a007986 */ /* 0x0005e2000c101508 */
[----:B------:R-:W-:Y:S01]  /*26b0*/  IADD3.X R5, RZ, R7, RZ, P1, !PT ;  /* 0x00000007ff057210 */ /* 0x000fe20000ffe4ff */
[----:B------:R-:W-:Y:S08]  /*26c0*/  @!P0 BRA `(.L_x_18) ;  /* 0x0000000000508947 */ /* 0x000ff00003800000 */
[----:B------:R-:W3:Y:S04]  /*26d0*/  LDG.E.64 R18, desc[UR8][R18.64+0x10] ;  /* 0x0000100812127981 */ /* 0x000ee8000c1e1b00 */
[----:B------:R-:W4:Y:S01]  /*26e0*/  LDG.E.U16 R22, desc[UR8][R22.64+0x4] ;  /* 0x0000040816167981 */ /* 0x000f22000c1e1500 */
[-C--:B---3--:R-:W-:Y:S02]  /*26f0*/  IMAD R4, R19, R20.reuse, RZ ;  /* 0x0000001413047224 */ /* 0x088fe400078e02ff */
[----:B------:R-:W-:-:S04]  /*2700*/  IMAD.WIDE.U32 R16, R18, R20, R16 ;  /* 0x0000001412107225 */ /* 0x000fc800078e0010 */
[----:B------:R-:W-:Y:S01]  /*2710*/  IMAD R21, R18, R21, R4 ;  /* 0x0000001512157224 */ /* 0x000fe200078e0204 */
[----:B------:R-:W-:-:S03]  /*2720*/  LEA R24, P0, R16, R24, 0x1 ;  /* 0x0000001810187211 */ /* 0x000fc600078008ff */
[----:B------:R-:W-:-:S05]  /*2730*/  IMAD.IADD R4, R17, 0x1, R21 ;  /* 0x0000000111047824 */ /* 0x000fca00078e0215 */
[----:B------:R-:W-:-:S05]  /*2740*/  LEA.HI.X R25, R16, R25, R4, 0x1, P0 ;  /* 0x0000001910197211 */ /* 0x000fca00000f0c04 */
[----:B------:R-:W3:Y:S01]  /*2750*/  LDG.E.U16 R4, desc[UR8][R24.64] ;  /* 0x0000000818047981 */ /* 0x000ee2000c1e1500 */
[----:B----4-:R-:W-:-:S05]  /*2760*/  SHF.L.U32 R5, R22, 0x10, RZ ;  /* 0x0000001016057819 */ /* 0x010fca00000006ff */
[----:B------:R-:W-:-:S06]  /*2770*/  FMUL.FTZ R2, R5, R2 ;  /* 0x0000000205027220 */ /* 0x000fcc0000410000 */
[----:B------:R-:W0:Y:S02]  /*2780*/  F2F.BF16.F32 R2, R2 ;  /* 0x0000000200027304 */ /* 0x000e240000202000 */
[----:B0-----:R-:W-:Y:S01]  /*2790*/  IMAD.U32 R5, R2, 0x10000, RZ ;  /* 0x0001000002057824 */ /* 0x001fe200078e00ff */
[----:B---3--:R-:W-:-:S05]  /*27a0*/  SHF.L.U32 R4, R4, 0x10, RZ ;  /* 0x0000001004047819 */ /* 0x008fca00000006ff */
[----:B------:R-:W-:-:S05]  /*27b0*/  FADD.FTZ R4, R4, R5 ;  /* 0x0000000504047221 */ /* 0x000fca0000010000 */
[----:B------:R-:W-:-:S04]  /*27c0*/  F2FP.BF16.F32.PACK_AB R4, RZ, R4 ;  /* 0x00000004ff04723e */ /* 0x000fc800000010ff */
[----:B------:R-:W-:Y:S02]  /*27d0*/  PRMT R11, R4, 0x7610, R11 ;  /* 0x00007610040b7816 */ /* 0x000fe4000000000b */
[----:B------:R-:W-:-:S03]  /*27e0*/  IADD3 R4, P0, R6, 0x3, RZ ;  /* 0x0000000306047810 */ /* 0x000fc60007f1e0ff */
[----:B------:R3:W-:Y:S02]  /*27f0*/  STG.E.U16 desc[UR8][R24.64], R11 ;  /* 0x0000000b18007986 */ /* 0x0007e4000c101508 */
[----:B------:R-:W-:-:S08]  /*2800*/  IMAD.X R5, RZ, RZ, R7, P0 ;  /* 0x000000ffff057224 */ /* 0x000fd000000e0607 */
.L_x_18:
[----:B------:R-:W-:Y:S05]  /*2810*/  BSYNC B1 ;  /* 0x0000000000017941 */ /* 0x000fea0003800000 */
.L_x_17:
[----:B---3--:R-:W-:Y:S02]  /*2820*/  LOP3.LUT R11, RZ, R6, RZ, 0x33, !PT ;  /* 0x00000006ff0b7212 */ /* 0x008fe400078e33ff */
[----:B------:R-:W-:Y:S02]  /*2830*/  LOP3.LUT R7, RZ, R7, RZ, 0x33, !PT ;  /* 0x00000007ff077212 */ /* 0x000fe400078e33ff */
[----:B------:R-:W-:-:S04]  /*2840*/  IADD3 R2, P1, R14, R11, RZ ;  /* 0x0000000b0e027210 */ /* 0x000fc80007f3e0ff */
[----:B------:R-:W-:Y:S02]  /*2850*/  ISETP.GE.U32.AND P0, PT, R2, 0x3, PT ;  /* 0x000000030200780c */ /* 0x000fe40003f06070 */
[----:B------:R-:W-:-:S04]  /*2860*/  IADD3.X R2, R15, R7, RZ, P1, !PT ;  /* 0x000000070f027210 */ /* 0x000fc80000ffe4ff */
[----:B------:R-:W-:-:S13]  /*2870*/  ISETP.GE.U32.AND.EX P0, PT, R2, RZ, PT, P0 ;  /* 0x000000ff0200720c */ /* 0x000fda0003f06100 */
[----:B------:R-:W-:Y:S05]  /*2880*/  @!P0 BRA `(.L_x_16) ;  /* 0x00000004008c8947 */ /* 0x000fea0003800000 */
[----:B------:R-:W3:Y:S01]  /*2890*/  LDC.64 R6, c[0x0][0x248] ;  /* 0x00009200ff067b82 */ /* 0x000ee20000000a00 */
[----:B------:R-:W-:Y:S02]  /*28a0*/  IMAD.MOV.U32 R2, RZ, RZ, R12 ;  /* 0x000000ffff027224 */ /* 0x000fe400078e000c */
[C---:B---3--:R-:W-:Y:S02]  /*28b0*/  IMAD R18, R6.reuse, UR5, RZ ;  /* 0x0000000506127c24 */ /* 0x048fe4000f8e02ff */
[----:B------:R-:W-:-:S04]  /*28c0*/  IMAD.WIDE.U32 R16, R6, UR4, R2 ;  /* 0x0000000406107c25 */ /* 0x000fc8000f8e0002 */
[----:B------:R-:W-:-:S05]  /*28d0*/  IMAD R7, R7, UR4, R18 ;  /* 0x0000000407077c24 */ /* 0x000fca000f8e0212 */
[----:B------:R-:W-:-:S07]  /*28e0*/  IADD3 R7, R7, R17, RZ ;  /* 0x0000001107077210 */ /* 0x000fce0007ffe0ff */
.L_x_19:
[----:B---3--:R-:W3:Y:S02]  /*28f0*/  LDC.64 R20, c[0x0][0x268] ;  /* 0x00009a00ff147b82 */ /* 0x008ee40000000a00 */
[C---:B---3--:R-:W-:Y:S02]  /*2900*/  IMAD R2, R20.reuse, UR5, RZ ;  /* 0x0000000514027c24 */ /* 0x048fe4000f8e02ff */
[----:B------:R-:W-:-:S04]  /*2910*/  IMAD.WIDE.U32 R18, R20, UR4, R4 ;  /* 0x0000000414127c25 */ /* 0x000fc8000f8e0004 */
        /* <DEDUP_REMOVED lines=14> */
[----:B----4-:R-:W-:Y:S02]  /*2a00*/  IMAD R25, R25, UR14, RZ ;  /* 0x0000000e19197c24 */ /* 0x010fe4000f8e02ff */
[----:B------:R-:W-:-:S04]  /*2a10*/  IMAD.WIDE.U32 R22, R24, UR14, R6 ;  /* 0x0000000e18167c25 */ /* 0x000fc8000f8e0006 */
[----:B------:R-:W-:Y:S01]  /*2a20*/  IMAD R25, R24, UR15, R25 ;  /* 0x0000000f18197c24 */ /* 0x000fe2000f8e0219 */
[----:B-12---:R-:W-:-:S04]  /*2a30*/  LEA R26, P0, R22, UR18, 0x1 ;  /* 0x00000012161a7c11 */ /* 0x006fc8000f8008ff */
[----:B------:R-:W-:-:S04]  /*2a40*/  IADD3 R23, R23, R25, RZ ;  /* 0x0000001917177210 */ /* 0x000fc80007ffe0ff */
[----:B------:R-:W-:-:S05]  /*2a50*/  LEA.HI.X R27, R22, UR19, R23, 0x1, P0 ;  /* 0x00000013161b7c11 */ /* 0x000fca00080f0c17 */
[----:B------:R-:W2:Y:S01]  /*2a60*/  LDG.E.U16 R22, desc[UR8][R26.64] ;  /* 0x000000081a167981 */ /* 0x000ea2000c1e1500 */
[----:B0-----:R-:W-:Y:S01]  /*2a70*/  IMAD.U32 R2, R0, 0x10000, RZ ;  /* 0x0001000000027824 */ /* 0x001fe200078e00ff */
[----:B---3--:R-:W-:-:S05]  /*2a80*/  SHF.L.U32 R11, R11, 0x10, RZ ;  /* 0x000000100b0b7819 */ /* 0x008fca00000006ff */
[----:B------:R-:W-:-:S06]  /*2a90*/  FMUL.FTZ R6, R11, R2 ;  /* 0x000000020b067220 */ /* 0x000fcc0000410000 */
        /* <DEDUP_REMOVED lines=36> */
[----:B------:R-:W-:-:S06]  /*2ce0*/  FMUL.FTZ R11, R11, R2 ;  /* 0x000000020b0b7220 */ /* 0x000fcc0000410000 */
[----:B------:R-:W1:Y:S02]  /*2cf0*/  F2F.BF16.F32 R11, R11 ;  /* 0x0000000b000b7304 */ /* 0x000e640000202000 */
[----:B-1----:R-:W-:Y:S01]  /*2d00*/  SHF.L.U32 R23, R11, 0x10, RZ ;  /* 0x000000100b177819 */ /* 0x002fe200000006ff */
[----:B--2---:R-:W-:-:S04]  /*2d10*/  IMAD.U32 R22, R22, 0x10000, RZ ;  /* 0x0001000016167824 */ /* 0x004fc800078e00ff */
[----:B------:R-:W-:-:S05]  /*2d20*/  FADD.FTZ R22, R22, R23 ;  /* 0x0000001716167221 */ /* 0x000fca0000010000 */
[----:B------:R-:W-:-:S04]  /*2d30*/  F2FP.BF16.F32.PACK_AB R22, RZ, R22 ;  /* 0x00000016ff16723e */ /* 0x000fc800000010ff */
[----:B------:R-:W-:-:S05]  /*2d40*/  PRMT R23, R22, 0x7610, R23 ;  /* 0x0000761016177816 */ /* 0x000fca0000000017 */
[----:B------:R1:W-:Y:S04]  /*2d50*/  STG.E.U16 desc[UR8][R26.64], R23 ;  /* 0x000000171a007986 */ /* 0x0003e8000c101508 */
[----:B------:R-:W0:Y:S04]  /*2d60*/  LDG.E.64 R20, desc[UR8][R20.64+0x18] ;  /* 0x0000180814147981 */ /* 0x000e28000c1e1b00 */
[----:B------:R-:W2:Y:S01]  /*2d70*/  LDG.E.U16 R18, desc[UR8][R18.64+0x6] ;  /* 0x0000060812127981 */ /* 0x000ea2000c1e1500 */
[----:B0-----:R-:W-:Y:S02]  /*2d80*/  IMAD R25, R21, UR14, RZ ;  /* 0x0000000e15197c24 */ /* 0x001fe4000f8e02ff */
[----:B-1----:R-:W-:-:S04]  /*2d90*/  IMAD.WIDE.U32 R22, R20, UR14, R6 ;  /* 0x0000000e14167c25 */ /* 0x002fc8000f8e0006 */
[----:B------:R-:W-:Y:S01]  /*2da0*/  IMAD R11, R20, UR15, R25 ;  /* 0x0000000f140b7c24 */ /* 0x000fe2000f8e0219 */
[----:B------:R-:W-:-:S04]  /*2db0*/  LEA R24, P0, R22, UR18, 0x1 ;  /* 0x0000001216187c11 */ /* 0x000fc8000f8008ff */
[----:B------:R-:W-:-:S04]  /*2dc0*/  IADD3 R11, R23, R11, RZ ;  /* 0x0000000b170b7210 */ /* 0x000fc80007ffe0ff */
[----:B------:R-:W-:-:S05]  /*2dd0*/  LEA.HI.X R25, R22, UR19, R11, 0x1, P0 ;  /* 0x0000001316197c11 */ /* 0x000fca00080f0c0b */
[----:B------:R-:W3:Y:S01]  /*2de0*/  LDG.E.U16 R6, desc[UR8][R24.64] ;  /* 0x0000000818067981 */ /* 0x000ee2000c1e1500 */
[----:B--2---:R-:W-:Y:S01]  /*2df0*/  IMAD.U32 R11, R18, 0x10000, RZ ;  /* 0x00010000120b7824 */ /* 0x004fe200078e00ff */
[----:B------:R-:W-:-:S03]  /*2e00*/  IADD3 R4, P0, R4, 0x4, RZ ;  /* 0x0000000404047810 */ /* 0x000fc60007f1e0ff */
[----:B------:R-:W-:Y:S01]  /*2e10*/  FMUL.FTZ R11, R11, R2 ;  /* 0x000000020b0b7220 */ /* 0x000fe20000410000 */
[----:B------:R-:W-:Y:S02]  /*2e20*/  IADD3.X R5, RZ, R5, RZ, P0, !PT ;  /* 0x00000005ff057210 */ /* 0x000fe400007fe4ff */
[----:B------:R-:W-:-:S03]  /*2e30*/  ISETP.GE.U32.AND P0, PT, R4, R14, PT ;  /* 0x0000000e0400720c */ /* 0x000fc60003f06070 */
[----:B------:R-:W0:Y:S01]  /*2e40*/  F2F.BF16.F32 R11, R11 ;  /* 0x0000000b000b7304 */ /* 0x000e220000202000 */
[----:B------:R-:W-:Y:S02]  /*2e50*/  ISETP.GE.AND.EX P0, PT, R5, R15, PT, P0 ;  /* 0x0000000f0500720c */ /* 0x000fe40003f06300 */
[----:B0-----:R-:W-:Y:S01]  /*2e60*/  SHF.L.U32 R19, R11, 0x10, RZ ;  /* 0x000000100b137819 */ /* 0x001fe200000006ff */
[----:B---3--:R-:W-:-:S04]  /*2e70*/  IMAD.U32 R6, R6, 0x10000, RZ ;  /* 0x0001000006067824 */ /* 0x008fc800078e00ff */
[----:B------:R-:W-:-:S05]  /*2e80*/  FADD.FTZ R6, R6, R19 ;  /* 0x0000001306067221 */ /* 0x000fca0000010000 */
[----:B------:R-:W-:-:S05]  /*2e90*/  F2FP.BF16.F32.PACK_AB R6, RZ, R6 ;  /* 0x00000006ff06723e */ /* 0x000fca00000010ff */
[----:B------:R3:W-:Y:S01]  /*2ea0*/  STG.E.U16 desc[UR8][R24.64], R6 ;  /* 0x0000000618007986 */ /* 0x0007e2000c101508 */
[----:B------:R-:W-:Y:S05]  /*2eb0*/  @!P0 BRA `(.L_x_19) ;  /* 0xfffffff8008c8947 */ /* 0x000fea000383ffff */
.L_x_16:
[----:B------:R-:W-:Y:S05]  /*2ec0*/  BSYNC B0 ;  /* 0x0000000000007941 */ /* 0x000fea0003800000 */
.L_x_15:
[----:B------:R-:W4:Y:S01]  /*2ed0*/  LDC.64 R4, c[0x0][0x278] ;  /* 0x00009e00ff047b82 */ /* 0x000f220000000a00 */
[----:B------:R-:W-:-:S04]  /*2ee0*/  UIADD3 UR4, UP0, UR4, 0x1, URZ ;  /* 0x0000000104047890 */ /* 0x000fc8000ff1e03f */
[----:B------:R-:W-:-:S06]  /*2ef0*/  UIADD3.X UR5, URZ, UR5, URZ, UP0, !UPT ;  /* 0x000000053f057290 */ /* 0x000fcc00087fe43f */
[----:B------:R-:W-:Y:S01]  /*2f00*/  IMAD.U32 R2, RZ, RZ, UR5 ;  /* 0x00000005ff027e24 */ /* 0x000fe2000f8e00ff */
[----:B----4-:R-:W-:-:S04]  /*2f10*/  ISETP.LE.U32.AND P0, PT, R4, UR4, PT ;  /* 0x0000000404007c0c */ /* 0x010fc8000bf03070 */
[----:B------:R-:W-:-:S13]  /*2f20*/  ISETP.GE.AND.EX P0, PT, R2, R5, PT, P0 ;  /* 0x000000050200720c */ /* 0x000fda0003f06300 */
[----:B------:R-:W-:Y:S05]  /*2f30*/  @!P0 BRA `(.L_x_20) ;  /* 0xfffffff000608947 */ /* 0x000fea000383ffff */
[----:B------:R-:W-:Y:S01]  /*2f40*/  IADD3 R10, R10, 0x100, RZ ;  /* 0x000001000a0a7810 */ /* 0x000fe20007ffe0ff */
[----:B------:R-:W-:-:S03]  /*2f50*/  ULDC.64 UR4, c[0x0][0x250] ;  /* 0x0000940000047ab9 */ /* 0x000fc60000000a00 */
[----:B------:R-:W-:Y:S01]  /*2f60*/  IADD3 R10, P0, R10, UR6, RZ ;  /* 0x000000060a0a7c10 */ /* 0x000fe2000ff1e0ff */
[----:B------:R-:W-:Y:S02]  /*2f70*/  ULDC.U16 UR6, c[0x0][0x240] ;  /* 0x0000900000067ab9 */ /* 0x000fe40000000400 */
[----:B------:R-:W-:Y:S02]  /*2f80*/  USHF.L.U32 UR6, UR6, 0x10, URZ ;  /* 0x0000001006067899 */ /* 0x000fe4000800063f */
[----:B------:R-:W-:Y:S02]  /*2f90*/  IMAD.X R11, RZ, RZ, UR7, P0 ;  /* 0x00000007ff0b7e24 */ /* 0x000fe400080e06ff */
[----:B------:R-:W-:-:S04]  /*2fa0*/  IMAD.WIDE.U32 R8, R10, UR4, RZ ;  /* 0x000000040a087c25 */ /* 0x000fc8000f8e00ff */
[----:B------:R-:W-:Y:S01]  /*2fb0*/  IMAD R3, R11, UR4, RZ ;  /* 0x000000040b037c24 */ /* 0x000fe2000f8e02ff */
[----:B------:R-:W-:-:S03]  /*2fc0*/  UMOV UR4, URZ ;  /* 0x0000003f00047c82 */ /* 0x000fc60008000000 */
[----:B------:R-:W-:Y:S01]  /*2fd0*/  IMAD R3, R10, UR5, R3 ;  /* 0x000000050a037c24 */ /* 0x000fe2000f8e0203 */
[----:B------:R-:W-:-:S04]  /*2fe0*/  UMOV UR5, URZ ;  /* 0x0000003f00057c82 */ /* 0x000fc80008000000 */
[----:B-12---:R-:W-:-:S07]  /*2ff0*/  IADD3 R27, R9, R3, RZ ;  /* 0x00000003091b7210 */ /* 0x006fce0007ffe0ff */
.L_x_26:
[----:B0-----:R-:W0:Y:S01]  /*3000*/  LDC.64 R2, c[0x0][0x260] ;  /* 0x00009800ff027b82 */ /* 0x001e220000000a00 */
[----:B------:R-:W-:Y:S01]  /*3010*/  ULDC.64 UR10, c[0x0][0x228] ;  /* 0x00008a00000a7ab9 */ /* 0x000fe20000000a00 */
[----:B------:R-:W-:Y:S01]  /*3020*/  ULDC.64 UR14, c[0x0][0x258] ;  /* 0x00009600000e7ab9 */ /* 0x000fe20000000a00 */
[----:B------:R-:W-:Y:S01]  /*3030*/  ULDC.64 UR16, c[0x0][0x238] ;  /* 0x00008e0000107ab9 */ /* 0x000fe20000000a00 */
[C---:B0-----:R-:W-:Y:S02]  /*3040*/  IMAD R0, R2.reuse, UR5, RZ ;  /* 0x0000000502007c24 */ /* 0x041fe4000f8e02ff */
[----:B------:R-:W-:-:S04]  /*3050*/  IMAD.WIDE.U32 R4, R2, UR4, R10 ;  /* 0x0000000402047c25 */ /* 0x000fc8000f8e000a */
[----:B------:R-:W-:Y:S01]  /*3060*/  IMAD R3, R3, UR4, R0 ;  /* 0x0000000403037c24 */ /* 0x000fe2000f8e0200 */
[----:B------:R-:W-:-:S03]  /*3070*/  LEA R2, P0, R4, UR10, 0x3 ;  /* 0x0000000a04027c11 */ /* 0x000fc6000f8018ff */
[----:B------:R-:W-:-:S05]  /*3080*/  IMAD.IADD R3, R5, 0x1, R3 ;  /* 0x0000000105037824 */ /* 0x000fca00078e0203 */
[----:B------:R-:W-:-:S05]  /*3090*/  LEA.HI.X R3, R4, UR11, R3, 0x3, P0 ;  /* 0x0000000b04037c11 */ /* 0x000fca00080f1c03 */
[----:B---3--:R-:W2:Y:S04]  /*30a0*/  LDG.E.64 R6, desc[UR8][R2.64+0x8] ;  /* 0x0000080802067981 */ /* 0x008ea8000c1e1b00 */
[----:B------:R-:W2:Y:S01]  /*30b0*/  LDG.E.64 R4, desc[UR8][R2.64] ;  /* 0x0000000802047981 */ /* 0x000ea2000c1e1b00 */
[----:B------:R-:W-:Y:S01]  /*30c0*/  BSSY B0, `(.L_x_21) ;  /* 0x00000d5000007945 */ /* 0x000fe20003800000 */
[----:B--2---:R-:W-:-:S04]  /*30d0*/  ISETP.GT.U32.AND P0, PT, R6, R4, PT ;  /* 0x000000040600720c */ /* 0x004fc80003f04070 */
[----:B------:R-:W-:-:S13]  /*30e0*/  ISETP.GT.AND.EX P0, PT, R7, R5, PT, P0 ;  /* 0x000000050700720c */ /* 0x000fda0003f04300 */
[----:B-1----:R-:W-:Y:S05]  /*30f0*/  @!P0 BRA `(.L_x_22) ;  /* 0x0000000c00448947 */ /* 0x002fea0003800000 */
[----:B------:R-:W0:Y:S01]  /*3100*/  LDC.64 R20, c[0x0][0x248] ;  /* 0x00009200ff147b82 */ /* 0x000e220000000a00 */
[-C--:B------:R-:W-:Y:S01]  /*3110*/  IADD3 R0, R6, -R4.reuse, RZ ;  /* 0x8000000406007210 */ /* 0x080fe20007ffe0ff */
[----:B------:R-:W-:Y:S01]  /*3120*/  IMAD.MOV.U32 R26, RZ, RZ, R8 ;  /* 0x000000ffff1a7224 */ /* 0x000fe200078e0008 */
[----:B------:R-:W-:Y:S01]  /*3130*/  BSSY B1, `(.L_x_23) ;  /* 0x000005e000017945 */ /* 0x000fe20003800000 */
[----:B------:R-:W-:Y:S01]  /*3140*/  MOV R22, R4 ;  /* 0x0000000400167202 */ /* 0x000fe20000000f00 */
[----:B------:R-:W-:Y:S01]  /*3150*/  IMAD.MOV.U32 R23, RZ, RZ, R5 ;  /* 0x000000ffff177224 */ /* 0x000fe200078e0005 */
[----:B------:R-:W-:-:S04]  /*3160*/  LOP3.LUT R0, R0, 0x3, RZ, 0xc0, !PT ;  /* 0x0000000300007812 */ /* 0x000fc800078ec0ff */
[----:B------:R-:W-:-:S04]  /*3170*/  ISETP.NE.U32.AND P0, PT, R0, RZ, PT ;  /* 0x000000ff0000720c */ /* 0x000fc80003f05070 */
[----:B------:R-:W-:Y:S01]  /*3180*/  ISETP.NE.AND.EX P0, PT, RZ, RZ, PT, P0 ;  /* 0x000000ffff00720c */ /* 0x000fe20003f05300 */
[C---:B0-----:R-:W-:Y:S02]  /*3190*/  IMAD R12, R20.reuse, UR5, RZ ;  /* 0x00000005140c7c24 */ /* 0x041fe4000f8e02ff */
[----:B------:R-:W-:-:S04]  /*31a0*/  IMAD.WIDE.U32 R2, R20, UR4, R26 ;  /* 0x0000000414027c25 */ /* 0x000fc8000f8e001a */
[----:B------:R-:W-:-:S05]  /*31b0*/  IMAD R21, R21, UR4, R12 ;  /* 0x0000000415157c24 */ /* 0x000fca000f8e020c */
[----:B------:R-:W-:Y:S01]  /*31c0*/  IADD3 R21, R3, R21, RZ ;  /* 0x0000001503157210 */ /* 0x000fe20007ffe0ff */
[----:B------:R-:W-:Y:S06]  /*31d0*/  @!P0 BRA `(.L_x_24) ;  /* 0x00000004004c8947 */ /* 0x000fec0003800000 */
[----:B------:R-:W0:Y:S01]  /*31e0*/  LDC.64 R16, c[0x0][0x268] ;  /* 0x00009a00ff107b82 */ /* 0x000e220000000a00 */
[----:B------:R-:W-:-:S07]  /*31f0*/  ULDC.64 UR10, c[0x0][0x230] ;  /* 0x00008c00000a7ab9 */ /* 0x000fce0000000a00 */
[----:B------:R-:W1:Y:S01]  /*3200*/  LDC.64 R24, c[0x0][0x270] ;  /* 0x00009c00ff187b82 */ /* 0x000e620000000a00 */
[C---:B0-----:R-:W-:Y:S02]  /*3210*/  IMAD R12, R16.reuse, UR5, RZ ;  /* 0x00000005100c7c24 */ /* 0x041fe4000f8e02ff */
[----:B------:R-:W-:-:S04]  /*3220*/  IMAD.WIDE.U32 R14, R16, UR4, R4 ;  /* 0x00000004100e7c25 */ /* 0x000fc8000f8e0004 */
[----:B------:R-:W-:Y:S01]  /*3230*/  IMAD R13, R17, UR4, R12 ;  /* 0x00000004110d7c24 */ /* 0x000fe2000f8e020c */
[----:B------:R-:W-:-:S03]  /*3240*/  LEA R12, P0, R14, UR10, 0x3 ;  /* 0x0000000a0e0c7c11 */ /* 0x000fc6000f8018ff */
[----:B------:R-:W-:-:S05]  /*3250*/  IMAD.IADD R13, R15, 0x1, R13 ;  /* 0x000000010f0d7824 */ /* 0x000fca00078e020d */
[----:B------:R-:W-:Y:S01]  /*3260*/  LEA.HI.X R13, R14, UR11, R13, 0x3, P0 ;  /* 0x0000000b0e0d7c11 */ /* 0x000fe200080f1c0d */
[C---:B-1----:R-:W-:Y:S01]  /*3270*/  IMAD R16, R24.reuse, UR5, RZ ;  /* 0x0000000518107c24 */ /* 0x042fe2000f8e02ff */
[----:B------:R-:W0:Y:S01]  /*3280*/  LDC.64 R14, c[0x0][0x258] ;  /* 0x00009600ff0e7b82 */ /* 0x000e220000000a00 */
[----:B------:R-:W-:Y:S02]  /*3290*/  ULDC.64 UR10, c[0x0][0x220] ;  /* 0x00008800000a7ab9 */ /* 0x000fe40000000a00 */
[----:B------:R-:W0:Y:S01]  /*32a0*/  LDG.E.64 R22, desc[UR8][R12.64] ;  /* 0x000000080c167981 */ /* 0x000e22000c1e1b00 */
[----:B------:R-:W-:Y:S02]  /*32b0*/  IMAD R19, R25, UR4, R16 ;  /* 0x0000000419137c24 */ /* 0x000fe4000f8e0210 */
[----:B------:R-:W-:Y:S02]  /*32c0*/  IMAD.WIDE.U32 R24, R24, UR4, R4 ;  /* 0x0000000418187c25 */ /* 0x000fe4000f8e0004 */
[----:B------:R-:W1:Y:S03]  /*32d0*/  LDC.64 R16, c[0x0][0x238] ;  /* 0x00008e00ff107b82 */ /* 0x000e660000000a00 */
[----:B------:R-:W-:-:S02]  /*32e0*/  IADD3 R19, R25, R19, RZ ;  /* 0x0000001319137210 */ /* 0x000fc40007ffe0ff */
        /* <DEDUP_REMOVED lines=25> */
[----:B------:R-:W2:Y:S01]  /*3480*/  LDG.E.64 R22, desc[UR8][R12.64+0x8] ;  /* 0x000008080c167981 */ /* 0x000ea2000c1e1b00 */
[----:B------:R-:W-:Y:S01]  /*3490*/  ISETP.NE.U32.AND P0, PT, R0, 0x2, PT ;  /* 0x000000020000780c */ /* 0x000fe20003f05070 */
[----:B--2---:R-:W-:-:S04]  /*34a0*/  IMAD R0, R23, R14, RZ ;  /* 0x0000000e17007224 */ /* 0x004fc800078e02ff */
[C---:B0-----:R-:W-:Y:S02]  /*34b0*/  IMAD R25, R22.reuse, R15, R0 ;  /* 0x0000000f16197224 */ /* 0x041fe400078e0200 */
[----:B------:R-:W-:-:S04]  /*34c0*/  IMAD.WIDE.U32 R22, R22, R14, R20 ;  /* 0x0000000e16167225 */ /* 0x000fc800078e0014 */
[----:B------:R-:W-:Y:S01]  /*34d0*/  IMAD.IADD R0, R23, 0x1, R25 ;  /* 0x0000000117007824 */ /* 0x000fe200078e0219 */
[----:B------:R-:W-:-:S04]  /*34e0*/  LEA R24, P1, R22, R16, 0x1 ;  /* 0x0000001016187211 */ /* 0x000fc800078208ff */
[----:B------:R-:W-:Y:S02]  /*34f0*/  LEA.HI.X R25, R22, R17, R0, 0x1, P1 ;  /* 0x0000001116197211 */ /* 0x000fe400008f0c00 */
[----:B------:R-:W2:Y:S04]  /*3500*/  LDG.E.U16 R22, desc[UR8][R18.64+0x2] ;  /* 0x0000020812167981 */ /* 0x000ea8000c1e1500 */
[----:B------:R-:W3:Y:S01]  /*3510*/  LDG.E.U16 R0, desc[UR8][R24.64] ;  /* 0x0000000818007981 */ /* 0x000ee2000c1e1500 */
[----:B------:R-:W-:Y:S02]  /*3520*/  ISETP.NE.AND.EX P0, PT, RZ, RZ, PT, P0 ;  /* 0x000000ffff00720c */ /* 0x000fe40003f05300 */
[----:B--2---:R-:W-:Y:S02]  /*3530*/  SHF.L.U32 R22, R22, 0x10, RZ ;  /* 0x0000001016167819 */ /* 0x004fe400000006ff */
[----:B---3--:R-:W-:-:S03]  /*3540*/  SHF.L.U32 R0, R0, 0x10, RZ ;  /* 0x0000001000007819 */ /* 0x008fc600000006ff */
[----:B------:R-:W-:Y:S01]  /*3550*/  FMUL.FTZ R26, R22, UR6 ;  /* 0x00000006161a7c20 */ /* 0x000fe20008410000 */
[----:B------:R-:W-:-:S05]  /*3560*/  IADD3 R22, P1, R4, 0x2, RZ ;  /* 0x0000000204167810 */ /* 0x000fca0007f3e0ff */
[----:B------:R-:W0:Y:S02]  /*3570*/  F2F.BF16.F32 R26, R26 ;  /* 0x0000001a001a7304 */ /* 0x000e240000202000 */
[----:B0-----:R-:W-:-:S04]  /*3580*/  IMAD.U32 R23, R26, 0x10000, RZ ;  /* 0x000100001a177824 */ /* 0x001fc800078e00ff */
[----:B------:R-:W-:Y:S01]  /*3590*/  FADD.FTZ R0, R0, R23 ;  /* 0x0000001700007221 */ /* 0x000fe20000010000 */
[----:B------:R-:W-:-:S04]  /*35a0*/  IMAD.X R23, RZ, RZ, R5, P1 ;  /* 0x000000ffff177224 */ /* 0x000fc800008e0605 */
[----:B------:R-:W-:-:S05]  /*35b0*/  F2FP.BF16.F32.PACK_AB R0, RZ, R0 ;  /* 0x00000000ff00723e */ /* 0x000fca00000010ff */
[----:B------:R1:W-:Y:S01]  /*35c0*/  STG.E.U16 desc[UR8][R24.64], R0 ;  /* 0x0000000018007986 */ /* 0x0003e2000c101508 */
[----:B------:R-:W-:Y:S05]  /*35d0*/  @!P0 BRA `(.L_x_24) ;  /* 0x00000000004c8947 */ /* 0x000fea0003800000 */
[----:B------:R-:W1:Y:S04]  /*35e0*/  LDG.E.64 R12, desc[UR8][R12.64+0x10] ;  /* 0x000010080c0c7981 */ /* 0x000e68000c1e1b00 */
[----:B------:R-:W2:Y:S01]  /*35f0*/  LDG.E.U16 R18, desc[UR8][R18.64+0x4] ;  /* 0x0000040812127981 */ /* 0x000ea2000c1e1500 */
[-C--:B-1----:R-:W-:Y:S02]  /*3600*/  IMAD R0, R13, R14.reuse, RZ ;  /* 0x0000000e0d007224 */ /* 0x082fe400078e02ff */
[----:B------:R-:W-:-:S04]  /*3610*/  IMAD.WIDE.U32 R22, R12, R14, R20 ;  /* 0x0000000e0c167225 */ /* 0x000fc800078e0014 */
[----:B------:R-:W-:Y:S01]  /*3620*/  IMAD R15, R12, R15, R0 ;  /* 0x0000000f0c0f7224 */ /* 0x000fe200078e0200 */
[----:B------:R-:W-:-:S04]  /*3630*/  LEA R16, P0, R22, R16, 0x1 ;  /* 0x0000001016107211 */ /* 0x000fc800078008ff */
[----:B------:R-:W-:-:S04]  /*3640*/  IADD3 R0, R23, R15, RZ ;  /* 0x0000000f17007210 */ /* 0x000fc80007ffe0ff */
[----:B------:R-:W-:-:S05]  /*3650*/  LEA.HI.X R17, R22, R17, R0, 0x1, P0 ;  /* 0x0000001116117211 */ /* 0x000fca00000f0c00 */
[----:B------:R-:W3:Y:S01]  /*3660*/  LDG.E.U16 R14, desc[UR8][R16.64] ;  /* 0x00000008100e7981 */ /* 0x000ee2000c1e1500 */
[----:B--2---:R-:W-:Y:S01]  /*3670*/  IMAD.U32 R0, R18, 0x10000, RZ ;  /* 0x0001000012007824 */ /* 0x004fe200078e00ff */
[----:B------:R-:W-:-:S03]  /*3680*/  IADD3 R22, P0, R4, 0x3, RZ ;  /* 0x0000000304167810 */ /* 0x000fc60007f1e0ff */
[----:B------:R-:W-:Y:S01]  /*3690*/  FMUL.FTZ R0, R0, UR6 ;  /* 0x0000000600007c20 */ /* 0x000fe20008410000 */
[----:B------:R-:W-:-:S05]  /*36a0*/  IADD3.X R23, RZ, R5, RZ, P0, !PT ;  /* 0x00000005ff177210 */ /* 0x000fca00007fe4ff */
[----:B------:R-:W0:Y:S02]  /*36b0*/  F2F.BF16.F32 R0, R0 ;  /* 0x0000000000007304 */ /* 0x000e240000202000 */
[----:B0-----:R-:W-:Y:S01]  /*36c0*/  SHF.L.U32 R13, R0, 0x10, RZ ;  /* 0x00000010000d7819 */ /* 0x001fe200000006ff */
[----:B---3--:R-:W-:-:S04]  /*36d0*/  IMAD.U32 R14, R14, 0x10000, RZ ;  /* 0x000100000e0e7824 */ /* 0x008fc800078e00ff */
[----:B------:R-:W-:-:S05]  /*36e0*/  FADD.FTZ R13, R14, R13 ;  /* 0x0000000d0e0d7221 */ /* 0x000fca0000010000 */
[----:B------:R-:W-:-:S05]  /*36f0*/  F2FP.BF16.F32.PACK_AB R13, RZ, R13 ;  /* 0x0000000dff0d723e */ /* 0x000fca00000010ff */
[----:B------:R2:W-:Y:S02]  /*3700*/  STG.E.U16 desc[UR8][R16.64], R13 ;  /* 0x0000000d10007986 */ /* 0x0005e4000c101508 */
.L_x_24:
[----:B------:R-:W-:Y:S05]  /*3710*/  BSYNC B1 ;  /* 0x0000000000017941 */ /* 0x000fea0003800000 */
.L_x_23:
[----:B--2---:R-:W-:Y:S02]  /*3720*/  LOP3.LUT R13, RZ, R4, RZ, 0x33, !PT ;  /* 0x00000004ff0d7212 */ /* 0x004fe400078e33ff */
[----:B------:R-:W-:Y:S02]  /*3730*/  LOP3.LUT R5, RZ, R5, RZ, 0x33, !PT ;  /* 0x00000005ff057212 */ /* 0x000fe400078e33ff */
[----:B-1----:R-:W-:-:S04]  /*3740*/  IADD3 R0, P1, R6, R13, RZ ;  /* 0x0000000d06007210 */ /* 0x002fc80007f3e0ff */
[----:B------:R-:W-:Y:S01]  /*3750*/  ISETP.GE.U32.AND P0, PT, R0, 0x3, PT ;  /* 0x000000030000780c */ /* 0x000fe20003f06070 */
[----:B------:R-:W-:-:S05]  /*3760*/  IMAD.X R0, R7, 0x1, R5, P1 ;  /* 0x0000000107007824 */ /* 0x000fca00008e0605 */
[----:B------:R-:W-:-:S13]  /*3770*/  ISETP.GE.U32.AND.EX P0, PT, R0, RZ, PT, P0 ;  /* 0x000000ff0000720c */ /* 0x000fda0003f06100 */
[----:B------:R-:W-:Y:S05]  /*3780*/  @!P0 BRA `(.L_x_22) ;  /* 0x0000000400a08947 */ /* 0x000fea0003800000 */
[----:B------:R-:W1:Y:S01]  /*3790*/  LDC.64 R12, c[0x0][0x270] ;  /* 0x00009c00ff0c7b82 */ /* 0x000e620000000a00 */
[----:B------:R-:W-:Y:S01]  /*37a0*/  ULDC.64 UR12, c[0x0][0x230] ;  /* 0x00008c00000c7ab9 */ /* 0x000fe20000000a00 */
[----:B------:R-:W-:-:S06]  /*37b0*/  ULDC.64 UR10, c[0x0][0x220] ;  /* 0x00008800000a7ab9 */ /* 0x000fcc0000000a00 */
[----:B------:R-:W2:Y:S01]  /*37c0*/  LDC.64 R14, c[0x0][0x268] ;  /* 0x00009a00ff0e7b82 */ /* 0x000ea20000000a00 */
[C---:B-1----:R-:W-:Y:S02]  /*37d0*/  IMAD R0, R12.reuse, UR5, RZ ;  /* 0x000000050c007c24 */ /* 0x042fe4000f8e02ff */
[----:B------:R-:W-:-:S04]  /*37e0*/  IMAD.WIDE.U32 R4, R12, UR4, R22 ;  /* 0x000000040c047c25 */ /* 0x000fc8000f8e0016 */
[----:B------:R-:W-:Y:S01]  /*37f0*/  IMAD R17, R13, UR4, R0 ;  /* 0x000000040d117c24 */ /* 0x000fe2000f8e0200 */
[----:B------:R-:W-:Y:S01]  /*3800*/  LEA R0, P0, R4, UR10, 0x1 ;  /* 0x0000000a04007c11 */ /* 0x000fe2000f8008ff */
[C---:B--2---:R-:W-:Y:S02]  /*3810*/  IMAD R16, R14.reuse, UR5, RZ ;  /* 0x000000050e107c24 */ /* 0x044fe4000f8e02ff */
[----:B------:R-:W-:Y:S01]  /*3820*/  IMAD.WIDE.U32 R12, R14, UR4, R22 ;  /* 0x000000040e0c7c25 */ /* 0x000fe2000f8e0016 */
[----:B------:R-:W-:Y:S02]  /*3830*/  IADD3 R5, R17, R5, RZ ;  /* 0x0000000511057210 */ /* 0x000fe40007ffe0ff */
[----:B------:R-:W-:Y:S01]  /*3840*/  IADD3 R0, P1, R0, 0x4, RZ ;  /* 0x0000000400007810 */ /* 0x000fe20007f3e0ff */
[----:B------:R-:W-:Y:S01]  /*3850*/  IMAD R15, R15, UR4, R16 ;  /* 0x000000040f0f7c24 */ /* 0x000fe2000f8e0210 */
[----:B------:R-:W-:Y:S02]  /*3860*/  LEA R16, P2, R12, UR12, 0x3 ;  /* 0x0000000c0c107c11 */ /* 0x000fe4000f8418ff */
[----:B------:R-:W-:Y:S01]  /*3870*/  LEA.HI.X R5, R4, UR11, R5, 0x1, P0 ;  /* 0x0000000b04057c11 */ /* 0x000fe200080f0c05 */
[----:B------:R-:W-:Y:S01]  /*3880*/  IMAD.IADD R13, R15, 0x1, R13 ;  /* 0x000000010f0d7824 */ /* 0x000fe200078e020d */
[----:B------:R-:W-:-:S02]  /*3890*/  IADD3 R16, P3, R16, 0x10, RZ ;  /* 0x0000001010107810 */ /* 0x000fc40007f7e0ff */
[----:B------:R-:W-:Y:S02]  /*38a0*/  IADD3.X R5, RZ, R5, RZ, P1, !PT ;  /* 0x00000005ff057210 */ /* 0x000fe40000ffe4ff */
[----:B------:R-:W-:-:S05]  /*38b0*/  LEA.HI.X R13, R12, UR13, R13, 0x3, P2 ;  /* 0x0000000d0c0d7c11 */ /* 0x000fca00090f1c0d */
[----:B------:R-:W-:-:S07]  /*38c0*/  IMAD.X R13, RZ, RZ, R13, P3 ;  /* 0x000000ffff0d7224 */ /* 0x000fce00018e060d */
.L_x_25:
[----:B------:R-:W-:-:S05]  /*38d0*/  MOV R12, R16 ;  /* 0x00000010000c7202 */ /* 0x000fca0000000f00 */
[----:B-1----:R-:W2:Y:S01]  /*38e0*/  LDG.E.64 R14, desc[UR8][R12.64+-0x10] ;  /* 0xfffff0080c0e7981 */ /* 0x002ea2000c1e1b00 */
[----:B------:R-:W-:-:S05]  /*38f0*/  IMAD.MOV.U32 R4, RZ, RZ, R0 ;  /* 0x000000ffff047224 */ /* 0x000fca00078e0000 */
[----:B------:R-:W3:Y:S01]  /*3900*/  LDG.E.U16 R0, desc[UR8][R4.64+-0x4] ;  /* 0xfffffc0804007981 */ /* 0x000ee2000c1e1500 */
[----:B------:R-:W-:Y:S01]  /*3910*/  MOV R20, R2 ;  /* 0x0000000200147202 */ /* 0x000fe20000000f00 */
[----:B--2---:R-:W-:-:S04]  /*3920*/  IMAD R15, R15, UR14, RZ ;  /* 0x0000000e0f0f7c24 */ /* 0x004fc8000f8e02ff */
[----:B------:R-:W-:-:S04]  /*3930*/  IMAD.WIDE.U32 R16, R14, UR14, R20 ;  /* 0x0000000e0e107c25 */ /* 0x000fc8000f8e0014 */
[----:B------:R-:W-:Y:S01]  /*3940*/  IMAD R15, R14, UR15, R15 ;  /* 0x0000000f0e0f7c24 */ /* 0x000fe2000f8e020f */
[----:B------:R-:W-:-:S03]  /*3950*/  LEA R14, P0, R16, UR16, 0x1 ;  /* 0x00000010100e7c11 */ /* 0x000fc6000f8008ff */
[----:B------:R-:W-:-:S05]  /*3960*/  IMAD.IADD R15, R17, 0x1, R15 ;  /* 0x00000001110f7824 */ /* 0x000fca00078e020f */
[----:B------:R-:W-:-:S05]  /*3970*/  LEA.HI.X R15, R16, UR17, R15, 0x1, P0 ;  /* 0x00000011100f7c11 */ /* 0x000fca00080f0c0f */
[----:B------:R-:W2:Y:S01]  /*3980*/  LDG.E.U16 R16, desc[UR8][R14.64] ;  /* 0x000000080e107981 */ /* 0x000ea2000c1e1500 */
[----:B---3--:R-:W-:-:S05]  /*3990*/  SHF.L.U32 R0, R0, 0x10, RZ ;  /* 0x0000001000007819 */ /* 0x008fca00000006ff */
[----:B------:R-:W-:-:S06]  /*39a0*/  FMUL.FTZ R0, R0, UR6 ;  /* 0x0000000600007c20 */ /* 0x000fcc0008410000 */
[----:B------:R-:W1:Y:S02]  /*39b0*/  F2F.BF16.F32 R0, R0 ;  /* 0x0000000000007304 */ /* 0x000e640000202000 */
[----:B-1----:R-:W-:Y:S01]  /*39c0*/  IMAD.U32 R17, R0, 0x10000, RZ ;  /* 0x0001000000117824 */ /* 0x002fe200078e00ff */
[----:B--2---:R-:W-:-:S05]  /*39d0*/  SHF.L.U32 R16, R16, 0x10, RZ ;  /* 0x0000001010107819 */ /* 0x004fca00000006ff */
[----:B------:R-:W-:-:S05]  /*39e0*/  FADD.FTZ R16, R16, R17 ;  /* 0x0000001110107221 */ /* 0x000fca0000010000 */
[----:B------:R-:W-:-:S04]  /*39f0*/  F2FP.BF16.F32.PACK_AB R16, RZ, R16 ;  /* 0x00000010ff10723e */ /* 0x000fc800000010ff */
[----:B0-----:R-:W-:-:S05]  /*3a00*/  PRMT R25, R16, 0x7610, R25 ;  /* 0x0000761010197816 */ /* 0x001fca0000000019 */
[----:B------:R0:W-:Y:S04]  /*3a10*/  STG.E.U16 desc[UR8][R14.64], R25 ;  /* 0x000000190e007986 */ /* 0x0001e8000c101508 */
[----:B------:R-:W2:Y:S04]  /*3a20*/  LDG.E.64 R18, desc[UR8][R12.64+-0x8] ;  /* 0xfffff8080c127981 */ /* 0x000ea8000c1e1b00 */
[----:B------:R-:W3:Y:S01]  /*3a30*/  LDG.E.U16 R24, desc[UR8][R4.64+-0x2] ;  /* 0xfffffe0804187981 */ /* 0x000ee2000c1e1500 */
[----:B--2---:R-:W-:Y:S02]  /*3a40*/  IMAD R19, R19, UR14, RZ ;  /* 0x0000000e13137c24 */ /* 0x004fe4000f8e02ff */
        /* <DEDUP_REMOVED lines=38> */
[----:B------:R-:W-:-:S03]  /*3cb0*/  LEA R14, P0, R18, UR16, 0x1 ;  /* 0x00000010120e7c11 */ /* 0x000fc6000f8008ff */
[----:B------:R-:W-:-:S05]  /*3cc0*/  IMAD.IADD R15, R19, 0x1, R15 ;  /* 0x00000001130f7824 */ /* 0x000fca00078e020f */
[----:B------:R-:W-:-:S05]  /*3cd0*/  LEA.HI.X R15, R18, UR17, R15, 0x1, P0 ;  /* 0x00000011120f7c11 */ /* 0x000fca00080f0c0f */
[----:B------:R-:W2:Y:S01]  /*3ce0*/  LDG.E.U16 R0, desc[UR8][R14.64] ;  /* 0x000000080e007981 */ /* 0x000ea2000c1e1500 */
[----:B---3--:R-:W-:Y:S02]  /*3cf0*/  SHF.L.U32 R24, R24, 0x10, RZ ;  /* 0x0000001018187819 */ /* 0x008fe400000006ff */
[----:B------:R-:W-:Y:S02]  /*3d00*/  IADD3 R22, P0, R22, 0x4, RZ ;  /* 0x0000000416167810 */ /* 0x000fe40007f1e0ff */
[----:B------:R-:W-:Y:S01]  /*3d10*/  IADD3 R16, P2, R12, 0x20, RZ ;  /* 0x000000200c107810 */ /* 0x000fe20007f5e0ff */
[----:B------:R-:W-:Y:S02]  /*3d20*/  FMUL.FTZ R24, R24, UR6 ;  /* 0x0000000618187c20 */ /* 0x000fe40008410000 */
[----:B------:R-:W-:Y:S01]  /*3d30*/  IMAD.X R23, RZ, RZ, R23, P0 ;  /* 0x000000ffff177224 */ /* 0x000fe200000e0617 */
[----:B------:R-:W-:Y:S01]  /*3d40*/  ISETP.GE.U32.AND P0, PT, R22, R6, PT ;  /* 0x000000061600720c */ /* 0x000fe20003f06070 */
[----:B------:R-:W-:-:S02]  /*3d50*/  IMAD.X R13, RZ, RZ, R13, P2 ;  /* 0x000000ffff0d7224 */ /* 0x000fc400010e060d */
[----:B------:R-:W0:Y:S01]  /*3d60*/  F2F.BF16.F32 R24, R24 ;  /* 0x0000001800187304 */ /* 0x000e220000202000 */
[----:B------:R-:W-:Y:S01]  /*3d70*/  ISETP.GE.AND.EX P0, PT, R23, R7, PT, P0 ;  /* 0x000000071700720c */ /* 0x000fe20003f06300 */
[----:B0-----:R-:W-:Y:S01]  /*3d80*/  IMAD.U32 R17, R24, 0x10000, RZ ;  /* 0x0001000018117824 */ /* 0x001fe200078e00ff */
[----:B--2---:R-:W-:-:S05]  /*3d90*/  SHF.L.U32 R0, R0, 0x10, RZ ;  /* 0x0000001000007819 */ /* 0x004fca00000006ff */
[----:B------:R-:W-:-:S05]  /*3da0*/  FADD.FTZ R0, R0, R17 ;  /* 0x0000001100007221 */ /* 0x000fca0000010000 */
[----:B------:R-:W-:-:S04]  /*3db0*/  F2FP.BF16.F32.PACK_AB R0, RZ, R0 ;  /* 0x00000000ff00723e */ /* 0x000fc800000010ff */
[----:B------:R-:W-:Y:S02]  /*3dc0*/  PRMT R17, R0, 0x7610, R17 ;  /* 0x0000761000117816 */ /* 0x000fe40000000011 */
[----:B------:R-:W-:-:S03]  /*3dd0*/  IADD3 R0, P1, R4, 0x8, RZ ;  /* 0x0000000804007810 */ /* 0x000fc60007f3e0ff */
[----:B------:R1:W-:Y:S01]  /*3de0*/  STG.E.U16 desc[UR8][R14.64], R17 ;  /* 0x000000110e007986 */ /* 0x0003e2000c101508 */
[----:B------:R-:W-:Y:S01]  /*3df0*/  IADD3.X R5, RZ, R5, RZ, P1, !PT ;  /* 0x00000005ff057210 */ /* 0x000fe20000ffe4ff */
[----:B------:R-:W-:Y:S08]  /*3e00*/  @!P0 BRA `(.L_x_25) ;  /* 0xfffffff800b08947 */ /* 0x000ff0000383ffff */
.L_x_22:
[----:B------:R-:W-:Y:S05]  /*3e10*/  BSYNC B0 ;  /* 0x0000000000007941 */ /* 0x000fea0003800000 */
.L_x_21:
[----:B------:R-:W2:Y:S01]  /*3e20*/  LDC.64 R2, c[0x0][0x278] ;  /* 0x00009e00ff027b82 */ /* 0x000ea20000000a00 */
[----:B------:R-:W-:-:S04]  /*3e30*/  UIADD3 UR4, UP0, UR4, 0x1, URZ ;  /* 0x0000000104047890 */ /* 0x000fc8000ff1e03f */
[----:B------:R-:W-:-:S06]  /*3e40*/  UIADD3.X UR5, URZ, UR5, URZ, UP0, !UPT ;  /* 0x000000053f057290 */ /* 0x000fcc00087fe43f */
[----:B------:R-:W-:Y:S02]  /*3e50*/  MOV R0, UR5 ;  /* 0x0000000500007c02 */ /* 0x000fe40008000f00 */
[----:B--2---:R-:W-:-:S04]  /*3e60*/  ISETP.LE.U32.AND P0, PT, R2, UR4, PT ;  /* 0x0000000402007c0c */ /* 0x004fc8000bf03070 */
[----:B------:R-:W-:-:S13]  /*3e70*/  ISETP.GE.AND.EX P0, PT, R0, R3, PT, P0 ;  /* 0x000000030000720c */ /* 0x000fda0003f06300 */
[----:B------:R-:W-:Y:S05]  /*3e80*/  @!P0 BRA `(.L_x_26) ;  /* 0xfffffff0005c8947 */ /* 0x000fea000383ffff */
[----:B------:R-:W-:Y:S05]  /*3e90*/  EXIT ;  /* 0x000000000000794d */ /* 0x000fea0003800000 */
.L_x_27:
[----:B------:R-:W-:-:S00]  /*3ea0*/  BRA `(.L_x_27) ;  /* 0xfffffffc00fc7947 */ /* 0x000fc0000383ffff */
[----:B------:R-:W-:-:S00]  /*3eb0*/  NOP ;  /* 0x0000000000007918 */ /* 0x000fc00000000000 */
        /* <DEDUP_REMOVED lines=12> */
.L_x_8875:


//--------------------- .text._ZN3cub17CUB_300001_SM_9006detail8for_each13static_kernelINS2_12policy_hub_t12policy_500_tElNS2_12op_wrapper_tIlZZZZZN2at6native36add_out_dense_sparse_compressed_cudaERNS7_6TensorERKS9_SC_RKN3c106ScalarEENKUlvE_clEvENKUlvE11_clEvENKUlvE_clEvENKUlvE_clEvEUllE_N6thrust23THRUST_300001_SM_900_NS17counting_iteratorIlNSN_11use_defaultESP_SP_EEEEEEvT0_T1_ --------------------------
	.section	.text._ZN3cub17CUB_300001_SM_9006detail8for_each13static_kernelINS2_12policy_hub_t12policy_500_tElNS2_12op_wrapper_tIlZZZZZN2at6native36add_out_dense_sparse_compressed_cudaERNS7_6TensorERKS9_SC_RKN3c106ScalarEENKUlvE_clEvENKUlvE11_clEvENKUlvE_clEvENKUlvE_clEvEUllE_N6thrust23THRUST_300001_SM_900_NS17counting_iteratorIlNSN_11use_defaultESP_SP_EEEEEEvT0_T1_,"ax",@progbits
	.align	128
        .global         _ZN3cub17CUB_300001_SM_9006detail8for_each13static_kernelINS2_12policy_hub_t12policy_500_tElNS2_12op_wrapper_tIlZZZZZN2at6native36add_out_dense_sparse_compressed_cudaERNS7_6TensorERKS9_SC_RKN3c106ScalarEENKUlvE_clEvENKUlvE11_clEvENKUlvE_clEvENKUlvE_clEvEUllE_N6thrust23THRUST_300001_SM_900_NS17counting_iteratorIlNSN_11use_defaultESP_SP_EEEEEEvT0_T1_
        .type           _ZN3cub17CUB_300001_SM_9006detail8for_each13static_kernelINS2_12policy_hub_t12policy_500_tElNS2_12op_wrapper_tIlZZZZZN2at6native36add_out_dense_sparse_compressed_cudaERNS7_6TensorERKS9_SC_RKN3c106ScalarEENKUlvE_clEvENKUlvE11_clEvENKUlvE_clEvENKUlvE_clEvEUllE_N6thrust23THRUST_300001_SM_900_NS17counting_iteratorIlNSN_11use_defaultESP_SP_EEEEEEvT0_T1_,@function
        .size           _ZN3cub17CUB_300001_SM_9006detail8for_each13static_kernelINS2_12policy_hub_t12policy_500_tElNS2_12op_wrapper_tIlZZZZZN2at6native36add_out_dense_sparse_compressed_cudaERNS7_6TensorERKS9_SC_RKN3c106ScalarEENKUlvE_clEvENKUlvE11_clEvENKUlvE_clEvENKUlvE_clEvEUllE_N6thrust23THRUST_300001_SM_900_NS17counting_iteratorIlNSN_11use_defaultESP_SP_EEEEEEvT0_T1_,(.L_x_8876 - _ZN3cub17CUB_300001_SM_9006detail8for_each13static_kernelINS2_12policy_hub_t12policy_500_tElNS2_12op_wrapper_tIlZZZZZN2at6native36add_out_dense_sparse_compressed_cudaERNS7_6TensorERKS9_SC_RKN3c106ScalarEENKUlvE_clEvENKUlvE11_clEvENKUlvE_clEvENKUlvE_clEvEUllE_N6thrust23THRUST_300001_SM_900_NS17counting_iteratorIlNSN_11use_defaultESP_SP_EEEEEEvT0_T1_)
        .other          _ZN3cub17CUB_300001_SM_9006detail8for_each13static_kernelINS2_12policy_hub_t12policy_500_tElNS2_12op_wrapper_tIlZZZZZN2at6native36add_out_dense_sparse_compressed_cudaERNS7_6TensorERKS9_SC_RKN3c106ScalarEENKUlvE_clEvENKUlvE11_clEvENKUlvE_clEvENKUlvE_clEvEUllE_N6thrust23THRUST_300001_SM_900_NS17counting_iteratorIlNSN_11use_defaultESP_SP_EEEEEEvT0_T1_,@"STO_CUDA_ENTRY STV_DEFAULT"
_ZN3cub17CUB_300001_SM_9006detail8for_each13static_kernelINS2_12policy_hub_t12policy_500_tElNS2_12op_wrapper_tIlZZZZZN2at6native36add_out_dense_sparse_compressed_cudaERNS7_6TensorERKS9_SC_RKN3c106ScalarEENKUlvE_clEvENKUlvE11_clEvENKUlvE_clEvENKUlvE_clEvEUllE_N6thrust23THRUST_300001_SM_900_NS17counting_iteratorIlNSN_11use_defaultESP_SP_EEEEEEvT0_T1_:
.text._ZN3cub17CUB_300001_SM_9006detail8for_each13static_kernelINS2_12policy_hub_t12policy_500_tElNS2_12op_wrapper_tIlZZZZZN2at6native36add_out_dense_sparse_compressed_cudaERNS7_6TensorERKS9_SC_RKN3c106ScalarEENKUlvE_clEvENKUlvE11_clEvENKUlvE_clEvENKUlvE_clEvEUllE_N6thrust23THRUST_300001_SM_900_NS17counting_iteratorIlNSN_11use_defaultESP_SP_EEEEEEvT0_T1_:
[----:B------:R-:W0:Y:S08]  /*0000*/  LDC R1, c[0x0][0x28] ;  /* 0x00000a00ff017b82 */ /* 0x000e300000000800 */
[----:B------:R-:W1:Y:S01]  /*0010*/  S2UR UR10, SR_CTAID.X ;  /* 0x00000000000a79c3 */ /* 0x000e620000002500 */
[----:B------:R-:W2:Y:S01]  /*0020*/  S2R R27, SR_TID.X ;  /* 0x00000000001b7919 */ /* 0x000ea20000002100 */
[----:B------:R-:W-:Y:S01]  /*0030*/  ULDC.64 UR8, c[0x0][0x208] ;  /* 0x0000820000087ab9 */ /* 0x000fe20000000a00 */
[----:B0-----:R-:W-:-:S05]  /*0040*/  VIADD R1, R1, 0xfffffff8 ;  /* 0xfffffff801017836 */ /* 0x001fca0000000000 */
[----:B------:R-:W0:Y:S08]  /*0050*/  LDC.64 R2, c[0x0][0x210] ;  /* 0x00008400ff027b82 */ /* 0x000e300000000a00 */
[----:B------:R-:W3:Y:S01]  /*0060*/  LDC.U16 R4, c[0x0][0x240] ;  /* 0x00009000ff047b82 */ /* 0x000ee20000000400 */
[----:B-1----:R-:W-:-:S06]  /*0070*/  UIMAD.WIDE.U32 UR4, UR10, 0x200, URZ ;  /* 0x000002000a0478a5 */ /* 0x002fcc000f8e003f */
[----:B0-----:R-:W-:-:S04]  /*0080*/  IADD3 R0, P0, R2, -UR4, RZ ;  /* 0x8000000402007c10 */ /* 0x001fc8000ff1e0ff */
[----:B------:R-:W-:Y:S02]  /*0090*/  IADD3.X R2, R3, ~UR5, RZ, P0, !PT ;  /* 0x8000000503027c10 */ /* 0x000fe400087fe4ff */
[----:B------:R-:W-:-:S04]  /*00a0*/  ISETP.GT.U32.AND P0, PT, R0, 0x1ff, PT ;  /* 0x000001ff0000780c */ /* 0x000fc80003f04070 */
[----:B------:R-:W-:-:S13]  /*00b0*/  ISETP.GT.AND.EX P0, PT, R2, RZ, PT, P0 ;  /* 0x000000ff0200720c */ /* 0x000fda0003f04300 */
[----:B--23--:R-:W-:Y:S05]  /*00c0*/  @P0 BRA `(.L_x_28) ;  /* 0x0000001c00740947 */ /* 0x00cfea0003800000 */
        /* <DEDUP_REMOVED lines=8> */
[----:B------:R-:W-:Y:S01]  /*0150*/  ULDC.64 UR14, c[0x0][0x268] ;  /* 0x00009a00000e7ab9 */ /* 0x000fe20000000a00 */
[----:B------:R-:W-:Y:S01]  /*0160*/  ULDC.64 UR16, c[0x0][0x230] ;  /* 0x00008c0000107ab9 */ /* 0x000fe20000000a00 */
[----:B------:R-:W-:Y:S01]  /*0170*/  UIADD3.X UR5, UR5, UR7, URZ, UP0, !UPT ;  /* 0x0000000705057290 */ /* 0x000fe200087fe43f */
[----:B------:R-:W-:Y:S01]  /*0180*/  ISETP.GT.AND.EX P0, PT, R0, RZ, PT, P0 ;  /* 0x000000ff0000720c */ /* 0x000fe20003f04300 */
[----:B------:R-:W-:Y:S01]  /*0190*/  ULDC.64 UR22, c[0x0][0x220] ;  /* 0x0000880000167ab9 */ /* 0x000fe20000000a00 */
[----:B------:R-:W-:Y:S01]  /*01a0*/  ULDC.64 UR18, c[0x0][0x258] ;  /* 0x0000960000127ab9 */ /* 0x000fe20000000a00 */
[----:B------:R-:W-:Y:S01]  /*01b0*/  ULDC.64 UR24, c[0x0][0x238] ;  /* 0x00008e0000187ab9 */ /* 0x000fe20000000a00 */
[----:B------:R-:W-:Y:S01]  /*01c0*/  ULDC.64 UR20, c[0x0][0x270] ;  /* 0x00009c0000147ab9 */ /* 0x000fe20000000a00 */
[----:B------:R-:W-:Y:S08]  /*01d0*/  BSSY B0, `(.L_x_29) ;  /* 0x00000de000007945 */ /* 0x000ff00003800000 */
[----:B------:R-:W-:Y:S05]  /*01e0*/  @!P0 BRA `(.L_x_30) ;  /* 0x0000000c00708947 */ /* 0x000fea0003800000 */
[----:B------:R-:W-:Y:S01]  /*01f0*/  IADD3 R6, P0, R27, UR6, RZ ;  /* 0x000000061b067c10 */ /* 0x000fe2000ff1e0ff */
[----:B------:R-:W-:Y:S01]  /*0200*/  HFMA2.MMA R0, -RZ, RZ, 0, 0 ;  /* 0x00000000ff007435 */ /* 0x000fe200000001ff */
[----:B------:R-:W-:-:S03]  /*0210*/  IMAD.U32 R26, R4, 0x10000, RZ ;  /* 0x00010000041a7824 */ /* 0x000fc600078e00ff */
[----:B------:R-:W-:-:S08]  /*0220*/  IMAD.X R7, RZ, RZ, UR5, P0 ;  /* 0x00000005ff077e24 */ /* 0x000fd000080e06ff */
.L_x_36:
[----:B------:R-:W-:Y:S01]  /*0230*/  SHF.R.S32.HI R2, RZ, 0x1f, R0 ;  /* 0x0000001fff027819 */ /* 0x000fe20000011400 */
[----:B------:R-:W-:Y:S02]  /*0240*/  ULDC.64 UR12, c[0x0][0x260] ;  /* 0x00009800000c7ab9 */ /* 0x000fe40000000a00 */
[----:B--2---:R-:W-:-:S04]  /*0250*/  IMAD.WIDE.U32 R8, R0, UR12, R6 ;  /* 0x0000000c00087c25 */ /* 0x004fc8000f8e0006 */
[----:B------:R-:W-:-:S04]  /*0260*/  IMAD R3, R2, UR12, RZ ;  /* 0x0000000c02037c24 */ /* 0x000fc8000f8e02ff */
[----:B------:R-:W-:Y:S01]  /*0270*/  IMAD R3, R0, UR13, R3 ;  /* 0x0000000d00037c24 */ /* 0x000fe2000f8e0203 */
[----:B------:R-:W-:Y:S02]  /*0280*/  ULDC.64 UR12, c[0x0][0x228] ;  /* 0x00008a00000c7ab9 */ /* 0x000fe40000000a00 */
[----:B------:R-:W-:Y:S01]  /*0290*/  LEA R4, P0, R8, UR12, 0x2 ;  /* 0x0000000c08047c11 */ /* 0x000fe2000f8010ff */
[----:B------:R-:W-:-:S05]  /*02a0*/  IMAD.IADD R3, R9, 0x1, R3 ;  /* 0x0000000109037824 */ /* 0x000fca00078e0203 */
[----:B------:R-:W-:-:S05]  /*02b0*/  LEA.HI.X R5, R8, UR13, R3, 0x2, P0 ;  /* 0x0000000d08057c11 */ /* 0x000fca00080f1403 */
[----:B------:R-:W2:Y:S04]  /*02c0*/  LDG.E R8, desc[UR8][R4.64] ;  /* 0x0000000804087981 */ /* 0x000ea8000c1e1900 */
[----:B------:R-:W2:Y:S01]  /*02d0*/  LDG.E R3, desc[UR8][R4.64+0x4] ;  /* 0x0000040804037981 */ /* 0x000ea2000c1e1900 */
[----:B------:R-:W-:Y:S01]  /*02e0*/  BSSY B1, `(.L_x_31) ;  /* 0x00000c7000017945 */ /* 0x000fe20003800000 */
[----:B--2---:R-:W-:-:S13]  /*02f0*/  ISETP.GT.AND P0, PT, R3, R8, PT ;  /* 0x000000080300720c */ /* 0x004fda0003f04270 */
[----:B01----:R-:W-:Y:S05]  /*0300*/  @!P0 BRA `(.L_x_32) ;  /* 0x0000000c00108947 */ /* 0x003fea0003800000 */
[----:B------:R-:W-:Y:S01]  /*0310*/  ULDC.64 UR12, c[0x0][0x250] ;  /* 0x00009400000c7ab9 */ /* 0x000fe20000000a00 */
[----:B------:R-:W-:Y:S01]  /*0320*/  IADD3 R4, -R8, R3, RZ ;  /* 0x0000000308047210 */ /* 0x000fe20007ffe1ff */
[----:B------:R-:W-:Y:S01]  /*0330*/  IMAD R5, R7, UR12, RZ ;  /* 0x0000000c07057c24 */ /* 0x000fe2000f8e02ff */
[----:B------:R-:W-:Y:S01]  /*0340*/  BSSY B2, `(.L_x_33) ;  /* 0x0000060000027945 */ /* 0x000fe20003800000 */
[----:B------:R-:W-:Y:S01]  /*0350*/  IMAD.WIDE.U32 R10, R6, UR12, RZ ;  /* 0x0000000c060a7c25 */ /* 0x000fe2000f8e00ff */
[----:B------:R-:W-:-:S03]  /*0360*/  LOP3.LUT P0, R4, R4, 0x3, RZ, 0xc0, !PT ;  /* 0x0000000304047812 */ /* 0x000fc6000780c0ff */
[----:B------:R-:W-:Y:S01]  /*0370*/  IMAD R5, R6, UR13, R5 ;  /* 0x0000000d06057c24 */ /* 0x000fe2000f8e0205 */
[----:B------:R-:W-:Y:S01]  /*0380*/  ULDC.64 UR12, c[0x0][0x248] ;  /* 0x00009200000c7ab9 */ /* 0x000fe20000000a00 */
[----:B------:R-:W-:Y:S02]  /*0390*/  IMAD.MOV.U32 R22, RZ, RZ, R8 ;  /* 0x000000ffff167224 */ /* 0x000fe400078e0008 */
[----:B------:R-:W-:Y:S02]  /*03a0*/  IMAD R13, R2, UR12, RZ ;  /* 0x0000000c020d7c24 */ /* 0x000fe4000f8e02ff */
[----:B------:R-:W-:Y:S02]  /*03b0*/  IMAD.IADD R11, R11, 0x1, R5 ;  /* 0x000000010b0b7824 */ /* 0x000fe400078e0205 */
[C---:B------:R-:W-:Y:S02]  /*03c0*/  IMAD R5, R0.reuse, UR13, R13 ;  /* 0x0000000d00057c24 */ /* 0x040fe4000f8e020d */
[----:B------:R-:W-:-:S05]  /*03d0*/  IMAD.WIDE.U32 R10, R0, UR12, R10 ;  /* 0x0000000c000a7c25 */ /* 0x000fca000f8e000a */
[----:B------:R-:W-:Y:S01]  /*03e0*/  IADD3 R5, R11, R5, RZ ;  /* 0x000000050b057210 */ /* 0x000fe20007ffe0ff */
[----:B------:R-:W-:Y:S06]  /*03f0*/  @!P0 BRA `(.L_x_34) ;  /* 0x0000000400508947 */ /* 0x000fec0003800000 */
[----:B------:R-:W-:Y:S01]  /*0400*/  ULDC.64 UR12, c[0x0][0x268] ;  /* 0x00009a00000c7ab9 */ /* 0x000fe20000000a00 */
[--C-:B------:R-:W-:Y:S01]  /*0410*/  SHF.R.S32.HI R9, RZ, 0x1f, R8.reuse ;  /* 0x0000001fff097819 */ /* 0x100fe20000011408 */
[----:B------:R-:W-:Y:S01]  /*0420*/  IMAD R13, R2, UR12, RZ ;  /* 0x0000000c020d7c24 */ /* 0x000fe2000f8e02ff */
[----:B------:R-:W0:Y:S03]  /*0430*/  LDC.64 R16, c[0x0][0x258] ;  /* 0x00009600ff107b82 */ /* 0x000e260000000a00 */
[C---:B------:R-:W-:Y:S02]  /*0440*/  IMAD R15, R0.reuse, UR13, R13 ;  /* 0x0000000d000f7c24 */ /* 0x040fe4000f8e020d */
[----:B------:R-:W-:Y:S01]  /*0450*/  IMAD.WIDE.U32 R12, R0, UR12, R8 ;  /* 0x0000000c000c7c25 */ /* 0x000fe2000f8e0008 */
[----:B------:R-:W-:Y:S02]  /*0460*/  ULDC.64 UR12, c[0x0][0x230] ;  /* 0x00008c00000c7ab9 */ /* 0x000fe40000000a00 */
[----:B------:R-:W1:Y:S01]  /*0470*/  LDC.64 R18, c[0x0][0x238] ;  /* 0x00008e00ff127b82 */ /* 0x000e620000000a00 */
[----:B------:R-:W-:Y:S01]  /*0480*/  IMAD.IADD R13, R13, 0x1, R15 ;  /* 0x000000010d0d7824 */ /* 0x000fe200078e020f */
[----:B------:R-:W-:-:S04]  /*0490*/  LEA R14, P0, R12, UR12, 0x2 ;  /* 0x0000000c0c0e7c11 */ /* 0x000fc8000f8010ff */
[----:B------:R-:W-:Y:S01]  /*04a0*/  LEA.HI.X R15, R12, UR13, R13, 0x2, P0 ;  /* 0x0000000d0c0f7c11 */ /* 0x000fe200080f140d */
[----:B------:R-:W-:-:S04]  /*04b0*/  ULDC.64 UR12, c[0x0][0x270] ;  /* 0x00009c00000c7ab9 */ /* 0x000fc80000000a00 */
[----:B------:R-:W2:Y:S01]  /*04c0*/  LDG.E R23, desc[UR8][R14.64] ;  /* 0x000000080e177981 */ /* 0x000ea2000c1e1900 */
[----:B------:R-:W-:Y:S02]  /*04d0*/  IMAD R21, R2, UR12, RZ ;  /* 0x0000000c02157c24 */ /* 0x000fe4000f8e02ff */
[----:B------:R-:W-:-:S04]  /*04e0*/  IMAD.WIDE.U32 R12, R0, UR12, R8 ;  /* 0x0000000c000c7c25 */ /* 0x000fc8000f8e0008 */
[----:B------:R-:W-:Y:S01]  /*04f0*/  IMAD R25, R0, UR13, R21 ;  /* 0x0000000d00197c24 */ /* 0x000fe2000f8e0215 */
[----:B------:R-:W-:Y:S02]  /*0500*/  ULDC.64 UR12, c[0x0][0x220] ;  /* 0x00008800000c7ab9 */ /* 0x000fe40000000a00 */
[----:B------:R-:W-:Y:S01]  /*0510*/  LEA R20, P0, R12, UR12, 0x1 ;  /* 0x0000000c0c147c11 */ /* 0x000fe2000f8008ff */
[----:B------:R-:W-:Y:S01]  /*0520*/  IMAD.IADD R13, R13, 0x1, R25 ;  /* 0x000000010d0d7824 */ /* 0x000fe200078e0219 */
[----:B--2---:R-:W-:-:S05]  /*0530*/  SHF.R.S32.HI R21, RZ, 0x1f, R23 ;  /* 0x0000001fff157819 */ /* 0x004fca0000011417 */
[----:B0-----:R-:W-:Y:S01]  /*0540*/  IMAD R22, R21, R16, RZ ;  /* 0x0000001015167224 */ /* 0x001fe200078e02ff */
[----:B------:R-:W-:Y:S01]  /*0550*/  LEA.HI.X R21, R12, UR13, R13, 0x1, P0 ;  /* 0x0000000d0c157c11 */ /* 0x000fe200080f0c0d */
[----:B------:R-:W-:Y:S01]  /*0560*/  IMAD.MOV.U32 R13, RZ, RZ, R5 ;  /* 0x000000ffff0d7224 */ /* 0x000fe200078e0005 */
[----:B------:R-:W-:Y:S01]  /*0570*/  MOV R12, R10 ;  /* 0x0000000a000c7202 */ /* 0x000fe20000000f00 */
[----:B------:R-:W-:-:S04]  /*0580*/  IMAD R25, R23, R17, R22 ;  /* 0x0000001117197224 */ /* 0x000fc800078e0216 */
[----:B------:R-:W-:-:S04]  /*0590*/  IMAD.WIDE.U32 R22, R23, R16, R12 ;  /* 0x0000001017167225 */ /* 0x000fc800078e000c */
[----:B------:R-:W-:Y:S01]  /*05a0*/  IMAD.IADD R23, R23, 0x1, R25 ;  /* 0x0000000117177824 */ /* 0x000fe200078e0219 */
[----:B-1----:R-:W-:-:S04]  /*05b0*/  LEA R24, P0, R22, R18, 0x1 ;  /* 0x0000001216187211 */ /* 0x002fc800078008ff */
[----:B------:R-:W-:Y:S02]  /*05c0*/  LEA.HI.X R25, R22, R19, R23, 0x1, P0 ;  /* 0x0000001316197211 */ /* 0x000fe400000f0c17 */
[----:B------:R-:W2:Y:S04]  /*05d0*/  LDG.E.U16 R23, desc[UR8][R20.64] ;  /* 0x0000000814177981 */ /* 0x000ea8000c1e1500 */
[----:B------:R-:W3:Y:S01]  /*05e0*/  LDG.E.U16 R22, desc[UR8][R24.64] ;  /* 0x0000000818167981 */ /* 0x000ee2000c1e1500 */
[----:B------:R-:W-:Y:S02]  /*05f0*/  ISETP.NE.AND P0, PT, R4, 0x1, PT ;  /* 0x000000010400780c */ /* 0x000fe40003f05270 */
[----:B--2---:R-:W-:Y:S01]  /*0600*/  SHF.L.U32 R23, R23, 0x10, RZ ;  /* 0x0000001017177819 */ /* 0x004fe200000006ff */
[----:B---3--:R-:W-:-:S04]  /*0610*/  IMAD.U32 R22, R22, 0x10000, RZ ;  /* 0x0001000016167824 */ /* 0x008fc800078e00ff */
[----:B------:R-:W-:-:S06]  /*0620*/  FMUL.FTZ R23, R26, R23 ;  /* 0x000000171a177220 */ /* 0x000fcc0000410000 */
[----:B------:R-:W0:Y:S02]  /*0630*/  F2F.BF16.F32 R23, R23 ;  /* 0x0000001700177304 */ /* 0x000e240000202000 */
[----:B0-----:R-:W-:-:S04]  /*0640*/  IMAD.U32 R29, R23, 0x10000, RZ ;  /* 0x00010000171d7824 */ /* 0x001fc800078e00ff */
[----:B------:R-:W-:-:S05]  /*0650*/  FADD.FTZ R22, R22, R29 ;  /* 0x0000001d16167221 */ /* 0x000fca0000010000 */
[----:B------:R-:W-:-:S04]  /*0660*/  F2FP.BF16.F32.PACK_AB R22, RZ, R22 ;  /* 0x00000016ff16723e */ /* 0x000fc800000010ff */
[----:B------:R-:W-:Y:S02]  /*0670*/  PRMT R28, R22, 0x7610, R28 ;  /* 0x00007610161c7816 */ /* 0x000fe4000000001c */
[----:B------:R-:W-:-:S03]  /*0680*/  IADD3 R22, R8, 0x1, RZ ;  /* 0x0000000108167810 */ /* 0x000fc60007ffe0ff */
[----:B------:R0:W-:Y:S01]  /*0690*/  STG.E.U16 desc[UR8][R24.64], R28 ;  /* 0x0000001c18007986 */ /* 0x0001e2000c101508 */
[----:B------:R-:W-:Y:S05]  /*06a0*/  @!P0 BRA `(.L_x_34) ;  /* 0x0000000000a48947 */ /* 0x000fea0003800000 */
[----:B------:R-:W0:Y:S02]  /*06b0*/  LDG.E R23, desc[UR8][R14.64+0x4] ;  /* 0x000004080e177981 */ /* 0x000e24000c1e1900 */
[----:B0-----:R-:W-:-:S05]  /*06c0*/  SHF.R.S32.HI R25, RZ, 0x1f, R23 ;  /* 0x0000001fff197819 */ /* 0x001fca0000011417 */
[----:B------:R-:W-:-:S04]  /*06d0*/  IMAD R22, R25, R16, RZ ;  /* 0x0000001019167224 */ /* 0x000fc800078e02ff */
[C---:B------:R-:W-:Y:S02]  /*06e0*/  IMAD R25, R23.reuse, R17, R22 ;  /* 0x0000001117197224 */ /* 0x040fe400078e0216 */
[----:B------:R-:W-:-:S04]  /*06f0*/  IMAD.WIDE.U32 R22, R23, R16, R12 ;  /* 0x0000001017167225 */ /* 0x000fc800078e000c */
[----:B------:R-:W-:Y:S01]  /*0700*/  IMAD.IADD R23, R23, 0x1, R25 ;  /* 0x0000000117177824 */ /* 0x000fe200078e0219 */
[----:B------:R-:W-:-:S04]  /*0710*/  LEA R24, P0, R22, R18, 0x1 ;  /* 0x0000001216187211 */ /* 0x000fc800078008ff */
[----:B------:R-:W-:Y:S02]  /*0720*/  LEA.HI.X R25, R22, R19, R23, 0x1, P0 ;  /* 0x0000001316197211 */ /* 0x000fe400000f0c17 */
[----:B------:R-:W2:Y:S04]  /*0730*/  LDG.E.U16 R23, desc[UR8][R20.64+0x2] ;  /* 0x0000020814177981 */ /* 0x000ea8000c1e1500 */
[----:B------:R-:W3:Y:S01]  /*0740*/  LDG.E.U16 R22, desc[UR8][R24.64] ;  /* 0x0000000818167981 */ /* 0x000ee2000c1e1500 */
[----:B------:R-:W-:Y:S01]  /*0750*/  ISETP.NE.AND P0, PT, R4, 0x2, PT ;  /* 0x000000020400780c */ /* 0x000fe20003f05270 */
[----:B--2---:R-:W-:-:S04]  /*0760*/  IMAD.U32 R23, R23, 0x10000, RZ ;  /* 0x0001000017177824 */ /* 0x004fc800078e00ff */
[----:B------:R-:W-:Y:S01]  /*0770*/  FMUL.FTZ R23, R26, R23 ;  /* 0x000000171a177220 */ /* 0x000fe20000410000 */
[----:B---3--:R-:W-:-:S05]  /*0780*/  IMAD.U32 R22, R22, 0x10000, RZ ;  /* 0x0001000016167824 */ /* 0x008fca00078e00ff */
[----:B------:R-:W0:Y:S02]  /*0790*/  F2F.BF16.F32 R23, R23 ;  /* 0x0000001700177304 */ /* 0x000e240000202000 */
[----:B0-----:R-:W-:-:S05]  /*07a0*/  SHF.L.U32 R29, R23, 0x10, RZ ;  /* 0x00000010171d7819 */ /* 0x001fca00000006ff */
[----:B------:R-:W-:-:S05]  /*07b0*/  FADD.FTZ R22, R22, R29 ;  /* 0x0000001d16167221 */ /* 0x000fca0000010000 */
[----:B------:R-:W-:-:S04]  /*07c0*/  F2FP.BF16.F32.PACK_AB R22, RZ, R22 ;  /* 0x00000016ff16723e */ /* 0x000fc800000010ff */
[----:B------:R-:W-:Y:S01]  /*07d0*/  PRMT R28, R22, 0x7610, R28 ;  /* 0x00007610161c7816 */ /* 0x000fe2000000001c */
[----:B------:R-:W-:-:S04]  /*07e0*/  VIADD R22, R8, 0x2 ;  /* 0x0000000208167836 */ /* 0x000fc80000000000 */
[----:B------:R1:W-:Y:S01]  /*07f0*/  STG.E.U16 desc[UR8][R24.64], R28 ;  /* 0x0000001c18007986 */ /* 0x0003e2000c101508 */
[----:B------:R-:W-:Y:S05]  /*0800*/  @!P0 BRA `(.L_x_34) ;  /* 0x00000000004c8947 */ /* 0x000fea0003800000 */
[----:B------:R-:W2:Y:S04]  /*0810*/  LDG.E R15, desc[UR8][R14.64+0x8] ;  /* 0x000008080e0f7981 */ /* 0x000ea8000c1e1900 */
[----:B------:R-:W3:Y:S01]  /*0820*/  LDG.E.U16 R20, desc[UR8][R20.64+0x4] ;  /* 0x0000040814147981 */ /* 0x000ee2000c1e1500 */
[----:B--2---:R-:W-:Y:S01]  /*0830*/  SHF.R.S32.HI R23, RZ, 0x1f, R15 ;  /* 0x0000001fff177819 */ /* 0x004fe2000001140f */
[----:B------:R-:W-:-:S04]  /*0840*/  IMAD.WIDE.U32 R12, R15, R16, R12 ;  /* 0x000000100f0c7225 */ /* 0x000fc800078e000c */
[----:B------:R-:W-:Y:S01]  /*0850*/  IMAD R4, R23, R16, RZ ;  /* 0x0000001017047224 */ /* 0x000fe200078e02ff */
[----:B------:R-:W-:-:S03]  /*0860*/  LEA R18, P0, R12, R18, 0x1 ;  /* 0x000000120c127211 */ /* 0x000fc600078008ff */
[----:B------:R-:W-:-:S05]  /*0870*/  IMAD R17, R15, R17, R4 ;  /* 0x000000110f117224 */ /* 0x000fca00078e0204 */
[----:B------:R-:W-:-:S04]  /*0880*/  IADD3 R4, R13, R17, RZ ;  /* 0x000000110d047210 */ /* 0x000fc80007ffe0ff */
[----:B------:R-:W-:-:S05]  /*0890*/  LEA.HI.X R19, R12, R19, R4, 0x1, P0 ;  /* 0x000000130c137211 */ /* 0x000fca00000f0c04 */
[----:B------:R-:W2:Y:S01]  /*08a0*/  LDG.E.U16 R4, desc[UR8][R18.64] ;  /* 0x0000000812047981 */ /* 0x000ea2000c1e1500 */
[----:B---3--:R-:W-:Y:S02]  /*08b0*/  IMAD.U32 R13, R20, 0x10000, RZ ;  /* 0x00010000140d7824 */ /* 0x008fe400078e00ff */
[----:B------:R-:W-:Y:S02]  /*08c0*/  VIADD R22, R8, 0x3 ;  /* 0x0000000308167836 */ /* 0x000fe40000000000 */
[----:B------:R-:W-:-:S06]  /*08d0*/  FMUL.FTZ R13, R26, R13 ;  /* 0x0000000d1a0d7220 */ /* 0x000fcc0000410000 */
[----:B------:R-:W0:Y:S02]  /*08e0*/  F2F.BF16.F32 R13, R13 ;  /* 0x0000000d000d7304 */ /* 0x000e240000202000 */
[----:B0-----:R-:W-:Y:S01]  /*08f0*/  IMAD.U32 R15, R13, 0x10000, RZ ;  /* 0x000100000d0f7824 */ /* 0x001fe200078e00ff */
[----:B--2---:R-:W-:-:S05]  /*0900*/  SHF.L.U32 R4, R4, 0x10, RZ ;  /* 0x0000001004047819 */ /* 0x004fca00000006ff */
[----:B------:R-:W-:-:S05]  /*0910*/  FADD.FTZ R4, R4, R15 ;  /* 0x0000000f04047221 */ /* 0x000fca0000010000 */
[----:B------:R-:W-:-:S05]  /*0920*/  F2FP.BF16.F32.PACK_AB R4, RZ, R4 ;  /* 0x00000004ff04723e */ /* 0x000fca00000010ff */
[----:B------:R2:W-:Y:S02]  /*0930*/  STG.E.U16 desc[UR8][R18.64], R4 ;  /* 0x0000000412007986 */ /* 0x0005e4000c101508 */
.L_x_34:
[----:B------:R-:W-:Y:S05]  /*0940*/  BSYNC B2 ;  /* 0x0000000000027941 */ /* 0x000fea0003800000 */
.L_x_33:
[----:B--2---:R-:W-:-:S05]  /*0950*/  LOP3.LUT R4, RZ, R8, RZ, 0x33, !PT ;  /* 0x00000008ff047212 */ /* 0x004fca00078e33ff */
[----:B------:R-:W-:-:S05]  /*0960*/  IMAD.IADD R4, R3, 0x1, R4 ;  /* 0x0000000103047824 */ /* 0x000fca00078e0204 */
[----:B------:R-:W-:-:S13]  /*0970*/  ISETP.GE.U32.AND P0, PT, R4, 0x3, PT ;  /* 0x000000030400780c */ /* 0x000fda0003f06070 */
[----:B------:R-:W-:Y:S05]  /*0980*/  @!P0 BRA `(.L_x_32) ;  /* 0x0000000400708947 */ /* 0x000fea0003800000 */
.L_x_35:
[----:B------:R-:W-:Y:S01]  /*0990*/  SHF.R.S32.HI R23, RZ, 0x1f, R22 ;  /* 0x0000001fff177819 */ /* 0x000fe20000011416 */
[----:B--2---:R-:W-:-:S04]  /*09a0*/  IMAD R9, R2, UR14, RZ ;  /* 0x0000000e02097c24 */ /* 0x004fc8000f8e02ff */
[C---:B------:R-:W-:Y:S02]  /*09b0*/  IMAD R13, R0.reuse, UR15, R9 ;  /* 0x0000000f000d7c24 */ /* 0x040fe4000f8e0209 */
[----:B------:R-:W-:-:S05]  /*09c0*/  IMAD.WIDE.U32 R8, R0, UR14, R22 ;  /* 0x0000000e00087c25 */ /* 0x000fca000f8e0016 */
[----:B------:R-:W-:Y:S02]  /*09d0*/  IADD3 R9, R13, R9, RZ ;  /* 0x000000090d097210 */ /* 0x000fe40007ffe0ff */
[----:B------:R-:W-:-:S04]  /*09e0*/  LEA R16, P0, R8, UR16, 0x2 ;  /* 0x0000001008107c11 */ /* 0x000fc8000f8010ff */
[----:B------:R-:W-:-:S05]  /*09f0*/  LEA.HI.X R17, R8, UR17, R9, 0x2, P0 ;  /* 0x0000001108117c11 */ /* 0x000fca00080f1409 */
[----:B------:R-:W2:Y:S01]  /*0a00*/  LDG.E R13, desc[UR8][R16.64] ;  /* 0x00000008100d7981 */ /* 0x000ea2000c1e1900 */
[----:B------:R-:W-:-:S04]  /*0a10*/  IMAD R9, R2, UR20, RZ ;  /* 0x0000001402097c24 */ /* 0x000fc8000f8e02ff */
[C---:B------:R-:W-:Y:S02]  /*0a20*/  IMAD R15, R0.reuse, UR21, R9 ;  /* 0x00000015000f7c24 */ /* 0x040fe4000f8e0209 */
[----:B------:R-:W-:-:S04]  /*0a30*/  IMAD.WIDE.U32 R8, R0, UR20, R22 ;  /* 0x0000001400087c25 */ /* 0x000fc8000f8e0016 */
[----:B------:R-:W-:Y:S01]  /*0a40*/  IMAD.IADD R9, R15, 0x1, R9 ;  /* 0x000000010f097824 */ /* 0x000fe200078e0209 */
[----:B------:R-:W-:-:S04]  /*0a50*/  LEA R14, P0, R8, UR22, 0x1 ;  /* 0x00000016080e7c11 */ /* 0x000fc8000f8008ff */
[----:B------:R-:W-:-:S05]  /*0a60*/  LEA.HI.X R15, R8, UR23, R9, 0x1, P0 ;  /* 0x00000017080f7c11 */ /* 0x000fca00080f0c09 */
[----:B------:R-:W3:Y:S01]  /*0a70*/  LDG.E.U16 R18, desc[UR8][R14.64] ;  /* 0x000000080e127981 */ /* 0x000ee2000c1e1500 */
[----:B--2---:R-:W-:-:S05]  /*0a80*/  SHF.R.S32.HI R4, RZ, 0x1f, R13 ;  /* 0x0000001fff047819 */ /* 0x004fca000001140d */
[----:B------:R-:W-:Y:S02]  /*0a90*/  IMAD R12, R4, UR18, RZ ;  /* 0x00000012040c7c24 */ /* 0x000fe4000f8e02ff */
[----:B------:R-:W-:-:S04]  /*0aa0*/  IMAD.MOV.U32 R4, RZ, RZ, R10 ;  /* 0x000000ffff047224 */ /* 0x000fc800078e000a */
[----:B------:R-:W-:-:S04]  /*0ab0*/  IMAD.WIDE.U32 R8, R13, UR18, R4 ;  /* 0x000000120d087c25 */ /* 0x000fc8000f8e0004 */
[----:B------:R-:W-:Y:S01]  /*0ac0*/  IMAD R13, R13, UR19, R12 ;  /* 0x000000130d0d7c24 */ /* 0x000fe2000f8e020c */
[----:B------:R-:W-:-:S04]  /*0ad0*/  LEA R12, P0, R8, UR24, 0x1 ;  /* 0x00000018080c7c11 */ /* 0x000fc8000f8008ff */
[----:B------:R-:W-:-:S04]  /*0ae0*/  IADD3 R9, R9, R13, RZ ;  /* 0x0000000d09097210 */ /* 0x000fc80007ffe0ff */
[----:B------:R-:W-:-:S05]  /*0af0*/  LEA.HI.X R13, R8, UR25, R9, 0x1, P0 ;  /* 0x00000019080d7c11 */ /* 0x000fca00080f0c09 */
[----:B------:R-:W2:Y:S01]  /*0b00*/  LDG.E.U16 R8, desc[UR8][R12.64] ;  /* 0x000000080c087981 */ /* 0x000ea2000c1e1500 */
[----:B---3--:R-:W-:-:S04]  /*0b10*/  IMAD.U32 R9, R18, 0x10000, RZ ;  /* 0x0001000012097824 */ /* 0x008fc800078e00ff */
[----:B------:R-:W-:-:S06]  /*0b20*/  FMUL.FTZ R9, R26, R9 ;  /* 0x000000091a097220 */ /* 0x000fcc0000410000 */
[----:B------:R-:W3:Y:S02]  /*0b30*/  F2F.BF16.F32 R9, R9 ;  /* 0x0000000900097304 */ /* 0x000ee40000202000 */
[----:B---3--:R-:W-:Y:S01]  /*0b40*/  IMAD.U32 R19, R9, 0x10000, RZ ;  /* 0x0001000009137824 */ /* 0x008fe200078e00ff */
[----:B--2---:R-:W-:-:S05]  /*0b50*/  SHF.L.U32 R8, R8, 0x10, RZ ;  /* 0x0000001008087819 */ /* 0x004fca00000006ff */
[----:B------:R-:W-:-:S05]  /*0b60*/  FADD.FTZ R8, R8, R19 ;  /* 0x0000001308087221 */ /* 0x000fca0000010000 */
[----:B------:R-:W-:-:S04]  /*0b70*/  F2FP.BF16.F32.PACK_AB R8, RZ, R8 ;  /* 0x00000008ff08723e */ /* 0x000fc800000010ff */
[----:B------:R-:W-:-:S05]  /*0b80*/  PRMT R21, R8, 0x7610, R21 ;  /* 0x0000761008157816 */ /* 0x000fca0000000015 */
[----:B------:R2:W-:Y:S04]  /*0b90*/  STG.E.U16 desc[UR8][R12.64], R21 ;  /* 0x000000150c007986 */ /* 0x0005e8000c101508 */
[----:B------:R-:W3:Y:S04]  /*0ba0*/  LDG.E R19, desc[UR8][R16.64+0x4] ;  /* 0x0000040810137981 */ /* 0x000ee8000c1e1900 */
[----:B------:R-:W4:Y:S01]  /*0bb0*/  LDG.E.U16 R18, desc[UR8][R14.64+0x2] ;  /* 0x000002080e127981 */ /* 0x000f22000c1e1500 */
[----:B---3--:R-:W-:-:S05]  /*0bc0*/  SHF.R.S32.HI R8, RZ, 0x1f, R19 ;  /* 0x0000001fff087819 */ /* 0x008fca0000011413 */
[----:B------:R-:W-:Y:S02]  /*0bd0*/  IMAD R20, R8, UR18, RZ ;  /* 0x0000001208147c24 */ /* 0x000fe4000f8e02ff */
[----:B------:R-:W-:-:S04]  /*0be0*/  IMAD.WIDE.U32 R8, R19, UR18, R4 ;  /* 0x0000001213087c25 */ /* 0x000fc8000f8e0004 */
[----:B------:R-:W-:Y:S01]  /*0bf0*/  IMAD R19, R19, UR19, R20 ;  /* 0x0000001313137c24 */ /* 0x000fe2000f8e0214 */
[----:B--2---:R-:W-:-:S03]  /*0c00*/  LEA R12, P0, R8, UR24, 0x1 ;  /* 0x00000018080c7c11 */ /* 0x004fc6000f8008ff */
[----:B------:R-:W-:-:S05]  /*0c10*/  IMAD.IADD R9, R9, 0x1, R19 ;  /* 0x0000000109097824 */ /* 0x000fca00078e0213 */
[----:B------:R-:W-:-:S05]  /*0c20*/  LEA.HI.X R13, R8, UR25, R9, 0x1, P0 ;  /* 0x00000019080d7c11 */ /* 0x000fca00080f0c09 */
[----:B------:R-:W2:Y:S01]  /*0c30*/  LDG.E.U16 R8, desc[UR8][R12.64] ;  /* 0x000000080c087981 */ /* 0x000ea2000c1e1500 */
[----:B----4-:R-:W-:-:S05]  /*0c40*/  SHF.L.U32 R9, R18, 0x10, RZ ;  /* 0x0000001012097819 */ /* 0x010fca00000006ff */
        /* <DEDUP_REMOVED lines=29> */
[----:B---3--:R-:W-:Y:S01]  /*0e20*/  SHF.R.S32.HI R8, RZ, 0x1f, R17 ;  /* 0x0000001fff087819 */ /* 0x008fe20000011411 */
[----:B--2---:R-:W-:-:S04]  /*0e30*/  IMAD.WIDE.U32 R18, R17, UR18, R4 ;  /* 0x0000001211127c25 */ /* 0x004fc8000f8e0004 */
[----:B------:R-:W-:-:S04]  /*0e40*/  IMAD R8, R8, UR18, RZ ;  /* 0x0000001208087c24 */ /* 0x000fc8000f8e02ff */
[----:B------:R-:W-:Y:S01]  /*0e50*/  IMAD R9, R17, UR19, R8 ;  /* 0x0000001311097c24 */ /* 0x000fe2000f8e0208 */
[----:B------:R-:W-:-:S03]  /*0e60*/  LEA R8, P0, R18, UR24, 0x1 ;  /* 0x0000001812087c11 */ /* 0x000fc6000f8008ff */
[----:B------:R-:W-:-:S05]  /*0e70*/  IMAD.IADD R9, R19, 0x1, R9 ;  /* 0x0000000113097824 */ /* 0x000fca00078e0209 */
[----:B------:R-:W-:-:S05]  /*0e80*/  LEA.HI.X R9, R18, UR25, R9, 0x1, P0 ;  /* 0x0000001912097c11 */ /* 0x000fca00080f0c09 */
[----:B------:R-:W2:Y:S01]  /*0e90*/  LDG.E.U16 R4, desc[UR8][R8.64] ;  /* 0x0000000808047981 */ /* 0x000ea2000c1e1500 */
[----:B----4-:R-:W-:Y:S01]  /*0ea0*/  SHF.L.U32 R13, R14, 0x10, RZ ;  /* 0x000000100e0d7819 */ /* 0x010fe200000006ff */
[----:B------:R-:W-:-:S04]  /*0eb0*/  VIADD R22, R22, 0x4 ;  /* 0x0000000416167836 */ /* 0x000fc80000000000 */
[----:B------:R-:W-:Y:S01]  /*0ec0*/  FMUL.FTZ R13, R26, R13 ;  /* 0x0000000d1a0d7220 */ /* 0x000fe20000410000 */
[----:B------:R-:W-:-:S05]  /*0ed0*/  ISETP.GE.AND P0, PT, R22, R3, PT ;  /* 0x000000031600720c */ /* 0x000fca0003f06270 */
[----:B------:R-:W3:Y:S02]  /*0ee0*/  F2F.BF16.F32 R13, R13 ;  /* 0x0000000d000d7304 */ /* 0x000ee40000202000 */
[----:B---3--:R-:W-:Y:S01]  /*0ef0*/  IMAD.U32 R15, R13, 0x10000, RZ ;  /* 0x000100000d0f7824 */ /* 0x008fe200078e00ff */
[----:B--2---:R-:W-:-:S05]  /*0f00*/  SHF.L.U32 R4, R4, 0x10, RZ ;  /* 0x0000001004047819 */ /* 0x004fca00000006ff */
[----:B------:R-:W-:-:S05]  /*0f10*/  FADD.FTZ R4, R4, R15 ;  /* 0x0000000f04047221 */ /* 0x000fca0000010000 */
[----:B------:R-:W-:-:S05]  /*0f20*/  F2FP.BF16.F32.PACK_AB R4, RZ, R4 ;  /* 0x00000004ff04723e */ /* 0x000fca00000010ff */
[----:B------:R2:W-:Y:S01]  /*0f30*/  STG.E.U16 desc[UR8][R8.64], R4 ;  /* 0x0000000408007986 */ /* 0x0005e2000c101508 */
[----:B------:R-:W-:Y:S05]  /*0f40*/  @!P0 BRA `(.L_x_35) ;  /* 0xfffffff800908947 */ /* 0x000fea000383ffff */
.L_x_32:
[----:B------:R-:W-:Y:S05]  /*0f50*/  BSYNC B1 ;  /* 0x0000000000017941 */ /* 0x000fea0003800000 */
.L_x_31:
[----:B------:R-:W-:Y:S01]  /*0f60*/  IADD3 R0, R0, 0x1, RZ ;  /* 0x0000000100007810 */ /* 0x000fe20007ffe0ff */
[----:B------:R-:W-:-:S03]  /*0f70*/  ULDC.64 UR12, c[0x0][0x278] ;  /* 0x00009e00000c7ab9 */ /* 0x000fc60000000a00 */
[----:B------:R-:W-:-:S04]  /*0f80*/  ISETP.GE.U32.AND P0, PT, R0, UR12, PT ;  /* 0x0000000c00007c0c */ /* 0x000fc8000bf06070 */
[----:B------:R-:W-:-:S13]  /*0f90*/  ISETP.GE.AND.EX P0, PT, RZ, UR13, PT, P0 ;  /* 0x0000000dff007c0c */ /* 0x000fda000bf06300 */
[----:B------:R-:W-:Y:S05]  /*0fa0*/  @!P0 BRA `(.L_x_36) ;  /* 0xfffffff000a08947 */ /* 0x000fea000383ffff */
.L_x_30:
[----:B------:R-:W-:Y:S05]  /*0fb0*/  BSYNC B0 ;  /* 0x0000000000007941 */ /* 0x000fea0003800000 */
.L_x_29:
[----:B------:R-:W-:Y:S01]  /*0fc0*/  ULDC UR4, c[0x0][0x210] ;  /* 0x0000840000047ab9 */ /* 0x000fe20000000800 */
[----:B--2---:R-:W-:Y:S01]  /*0fd0*/  VIADD R4, R27, 0x100 ;  /* 0x000001001b047836 */ /* 0x004fe20000000000 */
[----:B------:R-:W-:-:S04]  /*0fe0*/  UIMAD UR4, UR10, -0x200, UR4 ;  /* 0xfffffe000a0478a4 */ /* 0x000fc8000f8e0204 */
[----:B------:R-:W-:Y:S02]  /*0ff0*/  USHF.R.S32.HI UR7, URZ, 0x1f, UR4 ;  /* 0x0000001f3f077899 */ /* 0x000fe40008011404 */
[----:B------:R-:W-:-:S04]  /*1000*/  ISETP.LT.U32.AND P0, PT, R4, UR4, PT ;  /* 0x0000000404007c0c */ /* 0x000fc8000bf01070 */
[----:B------:R-:W-:-:S04]  /*1010*/  MOV R0, UR7 ;  /* 0x0000000700007c02 */ /* 0x000fc80008000f00 */
[----:B------:R-:W-:-:S13]  /*1020*/  ISETP.GT.AND.EX P0, PT, R0, RZ, PT, P0 ;  /* 0x000000ff0000720c */ /* 0x000fda0003f04300 */
[----:B------:R-:W-:Y:S05]  /*1030*/  @!P0 EXIT ;  /* 0x000000000000894d */ /* 0x000fea0003800000 */
[----:B------:R-:W2:Y:S01]  /*1040*/  LDC.U16 R2, c[0x0][0x240] ;  /* 0x00009000ff027b82 */ /* 0x000ea20000000400 */
[----:B------:R-:W-:-:S05]  /*1050*/  IADD3 R4, P0, R4, UR6, RZ ;  /* 0x0000000604047c10 */ /* 0x000fca000ff1e0ff */
[----:B------:R-:W-:Y:S01]  /*1060*/  IMAD.X R5, RZ, RZ, UR5, P0 ;  /* 0x00000005ff057e24 */ /* 0x000fe200080e06ff */
[----:B------:R-:W-:Y:S02]  /*1070*/  ULDC.64 UR4, c[0x0][0x250] ;  /* 0x0000940000047ab9 */ /* 0x000fe40000000a00 */
[----:B------:R-:W-:-:S04]  /*1080*/  IMAD.WIDE.U32 R6, R4, UR4, RZ ;  /* 0x0000000404067c25 */ /* 0x000fc8000f8e00ff */
[----:B------:R-:W-:Y:S01]  /*1090*/  IMAD R3, R5, UR4, RZ ;  /* 0x0000000405037c24 */ /* 0x000fe2000f8e02ff */
[----:B------:R-:W-:-:S03]  /*10a0*/  UMOV UR4, URZ ;  /* 0x0000003f00047c82 */ /* 0x000fc60008000000 */
[----:B------:R-:W-:-:S04]  /*10b0*/  IMAD R3, R4, UR5, R3 ;  /* 0x0000000504037c24 */ /* 0x000fc8000f8e0203 */
[----:B------:R-:W-:Y:S01]  /*10c0*/  IMAD.IADD R26, R7, 0x1, R3 ;  /* 0x00000001071a7824 */ /* 0x000fe200078e0203 */
[----:B--2---:R-:W-:-:S07]  /*10d0*/  SHF.L.U32 R27, R2, 0x10, RZ ;  /* 0x00000010021b7819 */ /* 0x004fce00000006ff */
.L_x_42:
[----:B--2---:R-:W2:Y:S01]  /*10e0*/  LDC.64 R2, c[0x0][0x260] ;  /* 0x00009800ff027b82 */ /* 0x004ea20000000a00 */
[----:B------:R-:W-:Y:S01]  /*10f0*/  USHF.R.S32.HI UR5, URZ, 0x1f, UR4 ;  /* 0x0000001f3f057899 */ /* 0x000fe20008011404 */
[----:B------:R-:W-:Y:S01]  /*1100*/  ULDC.64 UR6, c[0x0][0x228] ;  /* 0x00008a0000067ab9 */ /* 0x000fe20000000a00 */
[----:B------:R-:W-:Y:S01]  /*1110*/  ULDC.64 UR10, c[0x0][0x230] ;  /* 0x00008c00000a7ab9 */ /* 0x000fe20000000a00 */
[----:B------:R-:W-:Y:S01]  /*1120*/  ULDC.64 UR14, c[0x0][0x220] ;  /* 0x00008800000e7ab9 */ /* 0x000fe20000000a00 */
[----:B------:R-:W-:Y:S01]  /*1130*/  ULDC.64 UR12, c[0x0][0x258] ;  /* 0x00009600000c7ab9 */ /* 0x000fe20000000a00 */
[----:B------:R-:W-:Y:S01]  /*1140*/  ULDC.64 UR16, c[0x0][0x238] ;  /* 0x00008e0000107ab9 */ /* 0x000fe20000000a00 */
[C---:B--2---:R-:W-:Y:S02]  /*1150*/  IMAD R0, R2.reuse, UR5, RZ ;  /* 0x0000000502007c24 */ /* 0x044fe4000f8e02ff */
[----:B0-----:R-:W-:-:S04]  /*1160*/  IMAD.WIDE.U32 R8, R2, UR4, R4 ;  /* 0x0000000402087c25 */ /* 0x001fc8000f8e0004 */
[----:B------:R-:W-:Y:S01]  /*1170*/  IMAD R3, R3, UR4, R0 ;  /* 0x0000000403037c24 */ /* 0x000fe2000f8e0200 */
[----:B------:R-:W-:-:S04]  /*1180*/  LEA R2, P0, R8, UR6, 0x2 ;  /* 0x0000000608027c11 */ /* 0x000fc8000f8010ff */
[----:B------:R-:W-:-:S04]  /*1190*/  IADD3 R3, R9, R3, RZ ;  /* 0x0000000309037210 */ /* 0x000fc80007ffe0ff */
[----:B------:R-:W-:-:S05]  /*11a0*/  LEA.HI.X R3, R8, UR7, R3, 0x2, P0 ;  /* 0x0000000708037c11 */ /* 0x000fca00080f1403 */
[----:B------:R-:W2:Y:S04]  /*11b0*/  LDG.E R8, desc[UR8][R2.64] ;  /* 0x0000000802087981 */ /* 0x000ea8000c1e1900 */
[----:B------:R-:W2:Y:S01]  /*11c0*/  LDG.E R0, desc[UR8][R2.64+0x4] ;  /* 0x0000040802007981 */ /* 0x000ea2000c1e1900 */
[----:B------:R-:W-:Y:S01]  /*11d0*/  BSSY B0, `(.L_x_37) ;  /* 0x00000c6000007945 */ /* 0x000fe20003800000 */
[----:B--2---:R-:W-:-:S13]  /*11e0*/  ISETP.GT.AND P0, PT, R0, R8, PT ;  /* 0x000000080000720c */ /* 0x004fda0003f04270 */
[----:B---34-:R-:W-:Y:S05]  /*11f0*/  @!P0 BRA `(.L_x_38) ;  /* 0x0000000c000c8947 */ /* 0x018fea0003800000 */
[----:B------:R-:W2:Y:S01]  /*1200*/  LDC.64 R16, c[0x0][0x248] ;  /* 0x00009200ff107b82 */ /* 0x000ea20000000a00 */
[----:B------:R-:W-:Y:S01]  /*1210*/  MOV R2, R6 ;  /* 0x0000000600027202 */ /* 0x000fe20000000f00 */
[----:B------:R-:W-:Y:S01]  /*1220*/  IMAD.IADD R12, R0, 0x1, -R8 ;  /* 0x00000001000c7824 */ /* 0x000fe200078e0a08 */
[----:B------:R-:W-:Y:S01]  /*1230*/  BSSY B1, `(.L_x_39) ;  /* 0x000005d000017945 */ /* 0x000fe20003800000 */
[----:B------:R-:W-:Y:S01]  /*1240*/  IMAD.MOV.U32 R3, RZ, RZ, R26 ;  /* 0x000000ffff037224 */ /* 0x000fe200078e001a */
[----:B------:R-:W-:Y:S01]  /*1250*/  MOV R22, R8 ;  /* 0x0000000800167202 */ /* 0x000fe20000000f00 */
[----:B--2---:R-:W-:Y:S01]  /*1260*/  IMAD.WIDE.U32 R10, R16, UR4, R2 ;  /* 0x00000004100a7c25 */ /* 0x004fe2000f8e0002 */
[----:B------:R-:W-:-:S03]  /*1270*/  LOP3.LUT P0, R2, R12, 0x3, RZ, 0xc0, !PT ;  /* 0x000000030c027812 */ /* 0x000fc6000780c0ff */
[----:B------:R-:W-:-:S04]  /*1280*/  IMAD R14, R16, UR5, RZ ;  /* 0x00000005100e7c24 */ /* 0x000fc8000f8e02ff */
[----:B------:R-:W-:-:S04]  /*1290*/  IMAD R3, R17, UR4, R14 ;  /* 0x0000000411037c24 */ /* 0x000fc8000f8e020e */
[----:B------:R-:W-:Y:S02]  /*12a0*/  IMAD.IADD R3, R11, 0x1, R3 ;  /* 0x000000010b037824 */ /* 0x000fe400078e0203 */
[----:B------:R-:W-:Y:S05]  /*12b0*/  @!P0 BRA `(.L_x_40) ;  /* 0x0000000400508947 */ /* 0x000fea0003800000 */
[----:B------:R-:W2:Y:S01]  /*12c0*/  LDC.64 R14, c[0x0][0x268] ;  /* 0x00009a00ff0e7b82 */ /* 0x000ea20000000a00 */
[----:B------:R-:W-:Y:S01]  /*12d0*/  SHF.R.S32.HI R9, RZ, 0x1f, R8 ;  /* 0x0000001fff097819 */ /* 0x000fe20000011408 */
[----:B------:R-:W-:-:S06]  /*12e0*/  ULDC.64 UR6, c[0x0][0x230] ;  /* 0x00008c0000067ab9 */ /* 0x000fcc0000000a00 */
[----:B------:R-:W3:Y:S08]  /*12f0*/  LDC.64 R20, c[0x0][0x270] ;  /* 0x00009c00ff147b82 */ /* 0x000ef00000000a00 */
[----:B------:R-:W4:Y:S01]  /*1300*/  LDC.64 R16, c[0x0][0x258] ;  /* 0x00009600ff107b82 */ /* 0x000f220000000a00 */
[----:B--2---:R-:W-:-:S07]  /*1310*/  IMAD R12, R14, UR5, RZ ;  /* 0x000000050e0c7c24 */ /* 0x004fce000f8e02ff */
[----:B------:R-:W2:Y:S01]  /*1320*/  LDC.64 R18, c[0x0][0x238] ;  /* 0x00008e00ff127b82 */ /* 0x000ea20000000a00 */
[----:B------:R-:W-:Y:S02]  /*1330*/  IMAD R15, R15, UR4, R12 ;  /* 0x000000040f0f7c24 */ /* 0x000fe4000f8e020c */
[----:B------:R-:W-:-:S05]  /*1340*/  IMAD.WIDE.U32 R12, R14, UR4, R8 ;  /* 0x000000040e0c7c25 */ /* 0x000fca000f8e0008 */
[----:B------:R-:W-:Y:S02]  /*1350*/  IADD3 R13, R13, R15, RZ ;  /* 0x0000000f0d0d7210 */ /* 0x000fe40007ffe0ff */
[----:B------:R-:W-:-:S04]  /*1360*/  LEA R14, P0, R12, UR6, 0x2 ;  /* 0x000000060c0e7c11 */ /* 0x000fc8000f8010ff */
[----:B------:R-:W-:Y:S01]  /*1370*/  LEA.HI.X R15, R12, UR7, R13, 0x2, P0 ;  /* 0x000000070c0f7c11 */ /* 0x000fe200080f140d */
[----:B---3--:R-:W-:Y:S01]  /*1380*/  IMAD R22, R20, UR5, RZ ;  /* 0x0000000514167c24 */ /* 0x008fe2000f8e02ff */
[----:B------:R-:W-:-:S03]  /*1390*/  ULDC.64 UR6, c[0x0][0x220] ;  /* 0x0000880000067ab9 */ /* 0x000fc60000000a00 */
[----:B------:R-:W3:Y:S01]  /*13a0*/  LDG.E R23, desc[UR8][R14.64] ;  /* 0x000000080e177981 */ /* 0x000ee2000c1e1900 */
[----:B------:R-:W-:-:S04]  /*13b0*/  IMAD.WIDE.U32 R12, R20, UR4, R8 ;  /* 0x00000004140c7c25 */ /* 0x000fc8000f8e0008 */
[----:B01----:R-:W-:Y:S01]  /*13c0*/  IMAD R25, R21, UR4, R22 ;  /* 0x0000000415197c24 */ /* 0x003fe2000f8e0216 */
[----:B------:R-:W-:-:S03]  /*13d0*/  LEA R20, P0, R12, UR6, 0x1 ;  /* 0x000000060c147c11 */ /* 0x000fc6000f8008ff */
[----:B------:R-:W-:Y:S01]  /*13e0*/  IMAD.IADD R13, R13, 0x1, R25 ;  /* 0x000000010d0d7824 */ /* 0x000fe200078e0219 */
[----:B---3--:R-:W-:-:S05]  /*13f0*/  SHF.R.S32.HI R21, RZ, 0x1f, R23 ;  /* 0x0000001fff157819 */ /* 0x008fca0000011417 */
[----:B----4-:R-:W-:Y:S01]  /*1400*/  IMAD R22, R21, R16, RZ ;  /* 0x0000001015167224 */ /* 0x010fe200078e02ff */
[----:B------:R-:W-:Y:S01]  /*1410*/  LEA.HI.X R21, R12, UR7, R13, 0x1, P0 ;  /* 0x000000070c157c11 */ /* 0x000fe200080f0c0d */
[----:B------:R-:W-:Y:S01]  /*1420*/  IMAD.MOV.U32 R13, RZ, RZ, R3 ;  /* 0x000000ffff0d7224 */ /* 0x000fe200078e0003 */
[----:B------:R-:W-:Y:S01]  /*1430*/  MOV R12, R10 ;  /* 0x0000000a000c7202 */ /* 0x000fe20000000f00 */
[----:B------:R-:W-:-:S04]  /*1440*/  IMAD R25, R23, R17, R22 ;  /* 0x0000001117197224 */ /* 0x000fc800078e0216 */
[----:B------:R-:W-:-:S05]  /*1450*/  IMAD.WIDE.U32 R22, R23, R16, R12 ;  /* 0x0000001017167225 */ /* 0x000fca00078e000c */
[----:B------:R-:W-:Y:S02]  /*1460*/  IADD3 R23, R23, R25, RZ ;  /* 0x0000001917177210 */ /* 0x000fe40007ffe0ff */
[----:B--2---:R-:W-:-:S04]  /*1470*/  LEA R24, P0, R22, R18, 0x1 ;  /* 0x0000001216187211 */ /* 0x004fc800078008ff */
        /* <DEDUP_REMOVED lines=12> */
[----:B------:R-:W-:-:S03]  /*1540*/  IADD3 R22, R8, 0x1, RZ ;  /* 0x0000000108167810 */ /* 0x000fc60007ffe0ff */
[----:B------:R2:W-:Y:S01]  /*1550*/  STG.E.U16 desc[UR8][R24.64], R23 ;  /* 0x0000001718007986 */ /* 0x0005e2000c101508 */
[----:B------:R-:W-:Y:S05]  /*1560*/  @!P0 BRA `(.L_x_40) ;  /* 0x0000000000a48947 */ /* 0x000fea0003800000 */
[----:B--2---:R-:W2:Y:S02]  /*1570*/  LDG.E R23, desc[UR8][R14.64+0x4] ;  /* 0x000004080e177981 */ /* 0x004ea4000c1e1900 */
[----:B--2---:R-:W-:-:S05]  /*1580*/  SHF.R.S32.HI R25, RZ, 0x1f, R23 ;  /* 0x0000001fff197819 */ /* 0x004fca0000011417 */
        /* <DEDUP_REMOVED lines=8> */
[----:B------:R-:W-:Y:S02]  /*1610*/  ISETP.NE.AND P0, PT, R2, 0x2, PT ;  /* 0x000000020200780c */ /* 0x000fe40003f05270 */
[----:B--2---:R-:W-:Y:S02]  /*1620*/  SHF.L.U32 R28, R23, 0x10, RZ ;  /* 0x00000010171c7819 */ /* 0x004fe400000006ff */
[----:B---3--:R-:W-:-:S03]  /*1630*/  SHF.L.U32 R22, R22, 0x10, RZ ;  /* 0x0000001016167819 */ /* 0x008fc600000006ff */
[----:B------:R-:W-:-:S06]  /*1640*/  FMUL.FTZ R28, R27, R28 ;  /* 0x0000001c1b1c7220 */ /* 0x000fcc0000410000 */
[----:B------:R-:W0:Y:S02]  /*1650*/  F2F.BF16.F32 R28, R28 ;  /* 0x0000001c001c7304 */ /* 0x000e240000202000 */
[----:B0-----:R-:W-:-:S04]  /*1660*/  IMAD.U32 R23, R28, 0x10000, RZ ;  /* 0x000100001c177824 */ /* 0x001fc800078e00ff */
[----:B------:R-:W-:-:S05]  /*1670*/  FADD.FTZ R22, R22, R23 ;  /* 0x0000001716167221 */ /* 0x000fca0000010000 */
[----:B------:R-:W-:-:S04]  /*1680*/  F2FP.BF16.F32.PACK_AB R22, RZ, R22 ;  /* 0x00000016ff16723e */ /* 0x000fc800000010ff */
[----:B------:R-:W-:Y:S01]  /*1690*/  PRMT R23, R22, 0x7610, R23 ;  /* 0x0000761016177816 */ /* 0x000fe20000000017 */
[----:B------:R-:W-:-:S04]  /*16a0*/  VIADD R22, R8, 0x2 ;  /* 0x0000000208167836 */ /* 0x000fc80000000000 */
[----:B------:R3:W-:Y:S01]  /*16b0*/  STG.E.U16 desc[UR8][R24.64], R23 ;  /* 0x0000001718007986 */ /* 0x0007e2000c101508 */
[----:B------:R-:W-:Y:S05]  /*16c0*/  @!P0 BRA `(.L_x_40) ;  /* 0x00000000004c8947 */ /* 0x000fea0003800000 */
[----:B------:R-:W3:Y:S04]  /*16d0*/  LDG.E R15, desc[UR8][R14.64+0x8] ;  /* 0x000008080e0f7981 */ /* 0x000ee8000c1e1900 */
[----:B------:R-:W2:Y:S01]  /*16e0*/  LDG.E.U16 R20, desc[UR8][R20.64+0x4] ;  /* 0x0000040814147981 */ /* 0x000ea2000c1e1500 */
[----:B---3--:R-:W-:Y:S01]  /*16f0*/  SHF.R.S32.HI R23, RZ, 0x1f, R15 ;  /* 0x0000001fff177819 */ /* 0x008fe2000001140f */
[----:B------:R-:W-:-:S04]  /*1700*/  IMAD.WIDE.U32 R12, R15, R16, R12 ;  /* 0x000000100f0c7225 */ /* 0x000fc800078e000c */
[----:B------:R-:W-:Y:S01]  /*1710*/  IMAD R2, R23, R16, RZ ;  /* 0x0000001017027224 */ /* 0x000fe200078e02ff */
[----:B------:R-:W-:-:S03]  /*1720*/  LEA R18, P0, R12, R18, 0x1 ;  /* 0x000000120c127211 */ /* 0x000fc600078008ff */
[----:B------:R-:W-:-:S05]  /*1730*/  IMAD R17, R15, R17, R2 ;  /* 0x000000110f117224 */ /* 0x000fca00078e0202 */
[----:B------:R-:W-:-:S04]  /*1740*/  IADD3 R2, R13, R17, RZ ;  /* 0x000000110d027210 */ /* 0x000fc80007ffe0ff */
[----:B------:R-:W-:-:S05]  /*1750*/  LEA.HI.X R19, R12, R19, R2, 0x1, P0 ;  /* 0x000000130c137211 */ /* 0x000fca00000f0c02 */
[----:B------:R-:W3:Y:S01]  /*1760*/  LDG.E.U16 R12, desc[UR8][R18.64] ;  /* 0x00000008120c7981 */ /* 0x000ee2000c1e1500 */
[----:B--2---:R-:W-:Y:S01]  /*1770*/  IMAD.U32 R2, R20, 0x10000, RZ ;  /* 0x0001000014027824 */ /* 0x004fe200078e00ff */
[----:B------:R-:W-:-:S03]  /*1780*/  IADD3 R22, R8, 0x3, RZ ;  /* 0x0000000308167810 */ /* 0x000fc60007ffe0ff */
[----:B------:R-:W-:-:S06]  /*1790*/  FMUL.FTZ R2, R27, R2 ;  /* 0x000000021b027220 */ /* 0x000fcc0000410000 */
[----:B------:R-:W0:Y:S02]  /*17a0*/  F2F.BF16.F32 R2, R2 ;  /* 0x0000000200027304 */ /* 0x000e240000202000 */
[----:B0-----:R-:W-:Y:S01]  /*17b0*/  SHF.L.U32 R13, R2, 0x10, RZ ;  /* 0x00000010020d7819 */ /* 0x001fe200000006ff */
[----:B---3--:R-:W-:-:S04]  /*17c0*/  IMAD.U32 R12, R12, 0x10000, RZ ;  /* 0x000100000c0c7824 */ /* 0x008fc800078e00ff */
[----:B------:R-:W-:-:S05]  /*17d0*/  FADD.FTZ R12, R12, R13 ;  /* 0x0000000d0c0c7221 */ /* 0x000fca0000010000 */
[----:B------:R-:W-:-:S05]  /*17e0*/  F2FP.BF16.F32.PACK_AB R12, RZ, R12 ;  /* 0x0000000cff0c723e */ /* 0x000fca00000010ff */
[----:B------:R4:W-:Y:S02]  /*17f0*/  STG.E.U16 desc[UR8][R18.64], R12 ;  /* 0x0000000c12007986 */ /* 0x0009e4000c101508 */
.L_x_40:
[----:B------:R-:W-:Y:S05]  /*1800*/  BSYNC B1 ;  /* 0x0000000000017941 */ /* 0x000fea0003800000 */
.L_x_39:
[----:B------:R-:W-:Y:S01]  /*1810*/  LOP3.LUT R9, RZ, R8, RZ, 0x33, !PT ;  /* 0x00000008ff097212 */ /* 0x000fe200078e33ff */
[----:B----4-:R-:W4:Y:S04]  /*1820*/  LDC.64 R12, c[0x0][0x268] ;  /* 0x00009a00ff0c7b82 */ /* 0x010f280000000a00 */
[----:B------:R-:W-:-:S05]  /*1830*/  IMAD.IADD R9, R0, 0x1, R9 ;  /* 0x0000000100097824 */ /* 0x000fca00078e0209 */
[----:B------:R-:W-:-:S13]  /*1840*/  ISETP.GE.U32.AND P0, PT, R9, 0x3, PT ;  /* 0x000000030900780c */ /* 0x000fda0003f06070 */
[----:B------:R-:W-:Y:S05]  /*1850*/  @!P0 BRA `(.L_x_38) ;  /* 0x0000000400748947 */ /* 0x000fea0003800000 */
.L_x_41:
[----:B--23--:R-:W-:Y:S01]  /*1860*/  SHF.R.S32.HI R23, RZ, 0x1f, R22 ;  /* 0x0000001fff177819 */ /* 0x00cfe20000011416 */
[----:B----4-:R-:W-:-:S04]  /*1870*/  IMAD R2, R12, UR5, RZ ;  /* 0x000000050c027c24 */ /* 0x010fc8000f8e02ff */
[----:B------:R-:W-:Y:S02]  /*1880*/  IMAD R15, R13, UR4, R2 ;  /* 0x000000040d0f7c24 */ /* 0x000fe4000f8e0202 */
[----:B0-----:R-:W-:-:S05]  /*1890*/  IMAD.WIDE.U32 R8, R12, UR4, R22 ;  /* 0x000000040c087c25 */ /* 0x001fca000f8e0016 */
[----:B------:R-:W-:Y:S02]  /*18a0*/  IADD3 R9, R15, R9, RZ ;  /* 0x000000090f097210 */ /* 0x000fe40007ffe0ff */
[----:B------:R-:W-:-:S04]  /*18b0*/  LEA R14, P0, R8, UR10, 0x2 ;  /* 0x0000000a080e7c11 */ /* 0x000fc8000f8010ff */
[----:B------:R-:W-:Y:S02]  /*18c0*/  LEA.HI.X R15, R8, UR11, R9, 0x2, P0 ;  /* 0x0000000b080f7c11 */ /* 0x000fe400080f1409 */
[----:B------:R-:W2:Y:S03]  /*18d0*/  LDC.64 R8, c[0x0][0x270] ;  /* 0x00009c00ff087b82 */ /* 0x000ea60000000a00 */
[----:B------:R-:W3:Y:S01]  /*18e0*/  LDG.E R19, desc[UR8][R14.64] ;  /* 0x000000080e137981 */ /* 0x000ee2000c1e1900 */
[C---:B--2---:R-:W-:Y:S02]  /*18f0*/  IMAD R2, R8.reuse, UR5, RZ ;  /* 0x0000000508027c24 */ /* 0x044fe4000f8e02ff */
[----:B------:R-:W-:-:S04]  /*1900*/  IMAD.WIDE.U32 R16, R8, UR4, R22 ;  /* 0x0000000408107c25 */ /* 0x000fc8000f8e0016 */
[----:B------:R-:W-:Y:S01]  /*1910*/  IMAD R9, R9, UR4, R2 ;  /* 0x0000000409097c24 */ /* 0x000fe2000f8e0202 */
[----:B------:R-:W-:-:S03]  /*1920*/  LEA R8, P0, R16, UR14, 0x1 ;  /* 0x0000000e10087c11 */ /* 0x000fc6000f8008ff */
[----:B------:R-:W-:-:S05]  /*1930*/  IMAD.IADD R9, R9, 0x1, R17 ;  /* 0x0000000109097824 */ /* 0x000fca00078e0211 */
[----:B------:R-:W-:-:S05]  /*1940*/  LEA.HI.X R9, R16, UR15, R9, 0x1, P0 ;  /* 0x0000000f10097c11 */ /* 0x000fca00080f0c09 */
[----:B------:R-:W2:Y:S01]  /*1950*/  LDG.E.U16 R20, desc[UR8][R8.64] ;  /* 0x0000000808147981 */ /* 0x000ea2000c1e1500 */
[----:B---3--:R-:W-:-:S05]  /*1960*/  SHF.R.S32.HI R2, RZ, 0x1f, R19 ;  /* 0x0000001fff027819 */ /* 0x008fca0000011413 */
[----:B------:R-:W-:Y:S01]  /*1970*/  IMAD R18, R2, UR12, RZ ;  /* 0x0000000c02127c24 */ /* 0x000fe2000f8e02ff */
[----:B------:R-:W-:-:S05]  /*1980*/  MOV R2, R10 ;  /* 0x0000000a00027202 */ /* 0x000fca0000000f00 */
[----:B------:R-:W-:-:S04]  /*1990*/  IMAD.WIDE.U32 R16, R19, UR12, R2 ;  /* 0x0000000c13107c25 */ /* 0x000fc8000f8e0002 */
[----:B------:R-:W-:Y:S01]  /*19a0*/  IMAD R19, R19, UR13, R18 ;  /* 0x0000000d13137c24 */ /* 0x000fe2000f8e0212 */
[----:B------:R-:W-:-:S03]  /*19b0*/  LEA R18, P0, R16, UR16, 0x1 ;  /* 0x0000001010127c11 */ /* 0x000fc6000f8008ff */
[----:B------:R-:W-:-:S05]  /*19c0*/  IMAD.IADD R17, R17, 0x1, R19 ;  /* 0x0000000111117824 */ /* 0x000fca00078e0213 */
[----:B------:R-:W-:-:S05]  /*19d0*/  LEA.HI.X R19, R16, UR17, R17, 0x1, P0 ;  /* 0x0000001110137c11 */ /* 0x000fca00080f0c11 */
[----:B------:R-:W3:Y:S01]  /*19e0*/  LDG.E.U16 R16, desc[UR8][R18.64] ;  /* 0x0000000812107981 */ /* 0x000ee2000c1e1500 */
[----:B--2---:R-:W-:-:S05]  /*19f0*/  SHF.L.U32 R20, R20, 0x10, RZ ;  /* 0x0000001014147819 */ /* 0x004fca00000006ff */
[----:B------:R-:W-:-:S06]  /*1a00*/  FMUL.FTZ R20, R27, R20 ;  /* 0x000000141b147220 */ /* 0x000fcc0000410000 */
[----:B------:R-:W2:Y:S02]  /*1a10*/  F2F.BF16.F32 R20, R20 ;  /* 0x0000001400147304 */ /* 0x000ea40000202000 */
[----:B--2---:R-:W-:Y:S01]  /*1a20*/  IMAD.U32 R17, R20, 0x10000, RZ ;  /* 0x0001000014117824 */ /* 0x004fe200078e00ff */
[----:B---3--:R-:W-:-:S05]  /*1a30*/  SHF.L.U32 R16, R16, 0x10, RZ ;  /* 0x0000001010107819 */ /* 0x008fca00000006ff */
[----:B------:R-:W-:-:S05]  /*1a40*/  FADD.FTZ R16, R16, R17 ;  /* 0x0000001110107221 */ /* 0x000fca0000010000 */
[----:B------:R-:W-:-:S04]  /*1a50*/  F2FP.BF16.F32.PACK_AB R16, RZ, R16 ;  /* 0x00000010ff10723e */ /* 0x000fc800000010ff */
[----:B01----:R-:W-:-:S05]  /*1a60*/  PRMT R25, R16, 0x7610, R25 ;  /* 0x0000761010197816 */ /* 0x003fca0000000019 */
[----:B------:R0:W-:Y:S04]  /*1a70*/  STG.E.U16 desc[UR8][R18.64], R25 ;  /* 0x0000001912007986 */ /* 0x0001e8000c101508 */
[----:B------:R-:W2:Y:S04]  /*1a80*/  LDG.E R21, desc[UR8][R14.64+0x4] ;  /* 0x000004080e157981 */ /* 0x000ea8000c1e1900 */
[----:B------:R-:W3:Y:S01]  /*1a90*/  LDG.E.U16 R23, desc[UR8][R8.64+0x2] ;  /* 0x0000020808177981 */ /* 0x000ee2000c1e1500 */
[----:B--2---:R-:W-:-:S05]  /*1aa0*/  SHF.R.S32.HI R16, RZ, 0x1f, R21 ;  /* 0x0000001fff107819 */ /* 0x004fca0000011415 */
[----:B------:R-:W-:Y:S02]  /*1ab0*/  IMAD R24, R16, UR12, RZ ;  /* 0x0000000c10187c24 */ /* 0x000fe4000f8e02ff */
[----:B------:R-:W-:-:S04]  /*1ac0*/  IMAD.WIDE.U32 R16, R21, UR12, R2 ;  /* 0x0000000c15107c25 */ /* 0x000fc8000f8e0002 */
[----:B------:R-:W-:Y:S01]  /*1ad0*/  IMAD R21, R21, UR13, R24 ;  /* 0x0000000d15157c24 */ /* 0x000fe2000f8e0218 */
[----:B------:R-:W-:-:S03]  /*1ae0*/  LEA R20, P0, R16, UR16, 0x1 ;  /* 0x0000001010147c11 */ /* 0x000fc6000f8008ff */
[----:B------:R-:W-:-:S05]  /*1af0*/  IMAD.IADD R17, R17, 0x1, R21 ;  /* 0x0000000111117824 */ /* 0x000fca00078e0215 */
[----:B------:R-:W-:-:S05]  /*1b00*/  LEA.HI.X R21, R16, UR17, R17, 0x1, P0 ;  /* 0x0000001110157c11 */ /* 0x000fca00080f0c11 */
[----:B------:R-:W2:Y:S01]  /*1b10*/  LDG.E.U16 R17, desc[UR8][R20.64] ;  /* 0x0000000814117981 */ /* 0x000ea2000c1e1500 */
        /* <DEDUP_REMOVED lines=30> */
[----:B--2---:R-:W-:Y:S01]  /*1d00*/  SHF.R.S32.HI R17, RZ, 0x1f, R15 ;  /* 0x0000001fff117819 */ /* 0x004fe2000001140f */
[----:B0-----:R-:W-:-:S04]  /*1d10*/  IMAD.WIDE.U32 R20, R15, UR12, R2 ;  /* 0x0000000c0f147c25 */ /* 0x001fc8000f8e0002 */
[----:B------:R-:W-:Y:S01]  /*1d20*/  IMAD R24, R17, UR12, RZ ;  /* 0x0000000c11187c24 */ /* 0x000fe2000f8e02ff */
[----:B------:R-:W-:-:S03]  /*1d30*/  LEA R16, P0, R20, UR16, 0x1 ;  /* 0x0000001014107c11 */ /* 0x000fc6000f8008ff */
[----:B------:R-:W-:-:S04]  /*1d40*/  IMAD R17, R15, UR13, R24 ;  /* 0x0000000d0f117c24 */ /* 0x000fc8000f8e0218 */
[----:B------:R-:W-:-:S05]  /*1d50*/  IMAD.IADD R17, R21, 0x1, R17 ;  /* 0x0000000115117824 */ /* 0x000fca00078e0211 */
[----:B------:R-:W-:-:S05]  /*1d60*/  LEA.HI.X R17, R20, UR17, R17, 0x1, P0 ;  /* 0x0000001114117c11 */ /* 0x000fca00080f0c11 */
[----:B------:R-:W2:Y:S01]  /*1d70*/  LDG.E.U16 R20, desc[UR8][R16.64] ;  /* 0x0000000810147981 */ /* 0x000ea2000c1e1500 */
[----:B---3--:R-:W-:Y:S01]  /*1d80*/  SHF.L.U32 R2, R8, 0x10, RZ ;  /* 0x0000001008027819 */ /* 0x008fe200000006ff */
[----:B------:R-:W-:-:S04]  /*1d90*/  VIADD R22, R22, 0x4 ;  /* 0x0000000416167836 */ /* 0x000fc80000000000 */
[----:B------:R-:W-:Y:S01]  /*1da0*/  FMUL.FTZ R2, R27, R2 ;  /* 0x000000021b027220 */ /* 0x000fe20000410000 */
[----:B------:R-:W-:-:S05]  /*1db0*/  ISETP.GE.AND P0, PT, R22, R0, PT ;  /* 0x000000001600720c */ /* 0x000fca0003f06270 */
[----:B------:R-:W0:Y:S02]  /*1dc0*/  F2F.BF16.F32 R2, R2 ;  /* 0x0000000200027304 */ /* 0x000e240000202000 */
[----:B0-----:R-:W-:Y:S01]  /*1dd0*/  IMAD.U32 R9, R2, 0x10000, RZ ;  /* 0x0001000002097824 */ /* 0x001fe200078e00ff */
[----:B--2---:R-:W-:-:S05]  /*1de0*/  SHF.L.U32 R20, R20, 0x10, RZ ;  /* 0x0000001014147819 */ /* 0x004fca00000006ff */
[----:B------:R-:W-:-:S05]  /*1df0*/  FADD.FTZ R9, R20, R9 ;  /* 0x0000000914097221 */ /* 0x000fca0000010000 */
[----:B------:R-:W-:-:S05]  /*1e00*/  F2FP.BF16.F32.PACK_AB R9, RZ, R9 ;  /* 0x00000009ff09723e */ /* 0x000fca00000010ff */
[----:B------:R0:W-:Y:S01]  /*1e10*/  STG.E.U16 desc[UR8][R16.64], R9 ;  /* 0x0000000910007986 */ /* 0x0001e2000c101508 */
[----:B------:R-:W-:Y:S05]  /*1e20*/  @!P0 BRA `(.L_x_41) ;  /* 0xfffffff8008c8947 */ /* 0x000fea000383ffff */
.L_x_38:
[----:B------:R-:W-:Y:S05]  /*1e30*/  BSYNC B0 ;  /* 0x0000000000007941 */ /* 0x000fea0003800000 */
.L_x_37:
[----:B------:R-:W5:Y:S01]  /*1e40*/  LDC.64 R2, c[0x0][0x278] ;  /* 0x00009e00ff027b82 */ /* 0x000f620000000a00 */
[----:B------:R-:W-:-:S06]  /*1e50*/  UIADD3 UR4, UR4, 0x1, URZ ;  /* 0x0000000104047890 */ /* 0x000fcc000fffe03f */
[----:B-----5:R-:W-:-:S04]  /*1e60*/  ISETP.LE.U32.AND P0, PT, R2, UR4, PT ;  /* 0x0000000402007c0c */ /* 0x020fc8000bf03070 */
[----:B------:R-:W-:-:S13]  /*1e70*/  ISETP.GE.AND.EX P0, PT, RZ, R3, PT, P0 ;  /* 0x00000003ff00720c */ /* 0x000fda0003f06300 */
[----:B------:R-:W-:Y:S05]  /*1e80*/  @!P0 BRA `(.L_x_42) ;  /* 0xfffffff000948947 */ /* 0x000fea000383ffff */
[----:B------:R-:W-:Y:S05]  /*1e90*/  EXIT ;  /* 0x000000000000794d */ /* 0x000fea0003800000 */
.L_x_28:
        /* <DEDUP_REMOVED lines=9> */
[----:B------:R-:W-:-:S04]  /*1f30*/  UMOV UR4, URZ ;  /* 0x0000003f00047c82 */ /* 0x000fc80008000000 */
[----:B------:R-:W-:Y:S01]  /*1f40*/  IMAD.X R5, RZ, RZ, UR7, P0 ;  /* 0x00000007ff057e24 */ /* 0x000fe200080e06ff */
[----:B0-----:R-:W-:-:S07]  /*1f50*/  SHF.L.U32 R0, R0, 0x10, RZ ;  /* 0x0000001000007819 */ /* 0x001fce00000006ff */
.L_x_48:
[----:B0-----:R-:W0:Y:S01]  /*1f60*/  LDC.64 R8, c[0x0][0x260] ;  /* 0x00009800ff087b82 */ /* 0x001e220000000a00 */
[----:B------:R-:W-:Y:S01]  /*1f70*/  USHF.R.S32.HI UR5, URZ, 0x1f, UR4 ;  /* 0x0000001f3f057899 */ /* 0x000fe20008011404 */
[----:B------:R-:W-:Y:S01]  /*1f80*/  ULDC.64 UR10, c[0x0][0x228] ;  /* 0x00008a00000a7ab9 */ /* 0x000fe20000000a00 */
[----:B------:R-:W-:Y:S01]  /*1f90*/  ULDC.64 UR12, c[0x0][0x230] ;  /* 0x00008c00000c7ab9 */ /* 0x000fe20000000a00 */
[----:B------:R-:W-:Y:S01]  /*1fa0*/  ULDC.64 UR16, c[0x0][0x220] ;  /* 0x0000880000107ab9 */ /* 0x000fe20000000a00 */
[----:B------:R-:W-:Y:S01]  /*1fb0*/  ULDC.64 UR14, c[0x0][0x258] ;  /* 0x00009600000e7ab9 */ /* 0x000fe20000000a00 */
[----:B------:R-:W-:Y:S01]  /*1fc0*/  ULDC.64 UR18, c[0x0][0x238] ;  /* 0x00008e0000127ab9 */ /* 0x000fe20000000a00 */
[C---:B0-----:R-:W-:Y:S02]  /*1fd0*/  IMAD R6, R8.reuse, UR5, RZ ;  /* 0x0000000508067c24 */ /* 0x041fe4000f8e02ff */
[----:B------:R-:W-:-:S04]  /*1fe0*/  IMAD.WIDE.U32 R2, R8, UR4, R4 ;  /* 0x0000000408027c25 */ /* 0x000fc8000f8e0004 */
[----:B----4-:R-:W-:Y:S01]  /*1ff0*/  IMAD R7, R9, UR4, R6 ;  /* 0x0000000409077c24 */ /* 0x010fe2000f8e0206 */
[----:B------:R-:W-:-:S04]  /*2000*/  LEA R8, P0, R2, UR10, 0x2 ;  /* 0x0000000a02087c11 */ /* 0x000fc8000f8010ff */
[----:B------:R-:W-:-:S04]  /*2010*/  IADD3 R3, R3, R7, RZ ;  /* 0x0000000703037210 */ /* 0x000fc80007ffe0ff */
[----:B------:R-:W-:-:S05]  /*2020*/  LEA.HI.X R9, R2, UR11, R3, 0x2, P0 ;  /* 0x0000000b02097c11 */ /* 0x000fca00080f1403 */
[----:B--2---:R-:W2:Y:S04]  /*2030*/  LDG.E R6, desc[UR8][R8.64] ;  /* 0x0000000808067981 */ /* 0x004ea8000c1e1900 */
[----:B------:R-:W2:Y:S01]  /*2040*/  LDG.E R2, desc[UR8][R8.64+0x4] ;  /* 0x0000040808027981 */ /* 0x000ea2000c1e1900 */
[----:B------:R-:W-:Y:S01]  /*2050*/  BSSY B0, `(.L_x_43) ;  /* 0x00000c8000007945 */ /* 0x000fe20003800000 */
[----:B--2---:R-:W-:-:S13]  /*2060*/  ISETP.GT.AND P0, PT, R2, R6, PT ;  /* 0x000000060200720c */ /* 0x004fda0003f04270 */
[----:B-1-3--:R-:W-:Y:S05]  /*2070*/  @!P0 BRA `(.L_x_44) ;  /* 0x0000000c00148947 */ /* 0x00afea0003800000 */
[----:B------:R-:W0:Y:S01]  /*2080*/  LDC.64 R8, c[0x0][0x248] ;  /* 0x00009200ff087b82 */ /* 0x000e220000000a00 */
[----:B------:R-:W-:Y:S01]  /*2090*/  ULDC.64 UR10, c[0x0][0x250] ;  /* 0x00009400000a7ab9 */ /* 0x000fe20000000a00 */
[----:B------:R-:W-:Y:S01]  /*20a0*/  BSSY B1, `(.L_x_45) ;  /* 0x0000060000017945 */ /* 0x000fe20003800000 */
[----:B------:R-:W-:Y:S02]  /*20b0*/  IMAD R3, R5, UR10, RZ ;  /* 0x0000000a05037c24 */ /* 0x000fe4000f8e02ff */
[----:B------:R-:W-:-:S04]  /*20c0*/  IMAD.WIDE.U32 R10, R4, UR10, RZ ;  /* 0x0000000a040a7c25 */ /* 0x000fc8000f8e00ff */
[----:B------:R-:W-:Y:S02]  /*20d0*/  IMAD R13, R4, UR11, R3 ;  /* 0x0000000b040d7c24 */ /* 0x000fe4000f8e0203 */
[--C-:B------:R-:W-:Y:S02]  /*20e0*/  IMAD.IADD R3, R2, 0x1, -R6.reuse ;  /* 0x0000000102037824 */ /* 0x100fe400078e0a06 */
[----:B------:R-:W-:Y:S01]  /*20f0*/  IMAD.MOV.U32 R20, RZ, RZ, R6 ;  /* 0x000000ffff147224 */ /* 0x000fe200078e0006 */
[----:B------:R-:W-:Y:S02]  /*2100*/  IADD3 R11, R11, R13, RZ ;  /* 0x0000000d0b0b7210 */ /* 0x000fe40007ffe0ff */
[----:B------:R-:W-:Y:S01]  /*2110*/  LOP3.LUT P0, R3, R3, 0x3, RZ, 0xc0, !PT ;  /* 0x0000000303037812 */ /* 0x000fe2000780c0ff */
[----:B0-----:R-:W-:-:S04]  /*2120*/  IMAD R12, R8, UR5, RZ ;  /* 0x00000005080c7c24 */ /* 0x001fc8000f8e02ff */
[----:B------:R-:W-:Y:S02]  /*2130*/  IMAD R13, R9, UR4, R12 ;  /* 0x00000004090d7c24 */ /* 0x000fe4000f8e020c */
[----:B------:R-:W-:-:S05]  /*2140*/  IMAD.WIDE.U32 R8, R8, UR4, R10 ;  /* 0x0000000408087c25 */ /* 0x000fca000f8e000a */
[----:B------:R-:W-:Y:S01]  /*2150*/  IADD3 R11, R9, R13, RZ ;  /* 0x0000000d090b7210 */ /* 0x000fe20007ffe0ff */
[----:B------:R-:W-:Y:S06]  /*2160*/  @!P0 BRA `(.L_x_46) ;  /* 0x00000004004c8947 */ /* 0x000fec0003800000 */
[----:B------:R-:W0:Y:S01]  /*2170*/  LDC.64 R12, c[0x0][0x268] ;  /* 0x00009a00ff0c7b82 */ /* 0x000e220000000a00 */
[----:B------:R-:W-:Y:S01]  /*2180*/  SHF.R.S32.HI R7, RZ, 0x1f, R6 ;  /* 0x0000001fff077819 */ /* 0x000fe20000011406 */
[----:B------:R-:W-:-:S06]  /*2190*/  ULDC.64 UR10, c[0x0][0x230] ;  /* 0x00008c00000a7ab9 */ /* 0x000fcc0000000a00 */
[----:B------:R-:W1:Y:S08]  /*21a0*/  LDC.64 R16, c[0x0][0x270] ;  /* 0x00009c00ff107b82 */ /* 0x000e700000000a00 */
[----:B------:R-:W2:Y:S01]  /*21b0*/  LDC.64 R18, c[0x0][0x238] ;  /* 0x00008e00ff127b82 */ /* 0x000ea20000000a00 */
        /* <DEDUP_REMOVED lines=8> */
[----:B------:R-:W-:Y:S01]  /*2240*/  IMAD.WIDE.U32 R20, R16, UR4, R6 ;  /* 0x0000000410147c25 */ /* 0x000fe2000f8e0006 */
[----:B------:R-:W-:Y:S01]  /*2250*/  ULDC.64 UR10, c[0x0][0x220] ;  /* 0x00008800000a7ab9 */ /* 0x000fe20000000a00 */
[----:B------:R-:W3:Y:S02]  /*2260*/  LDG.E R23, desc[UR8][R12.64] ;  /* 0x000000080c177981 */ /* 0x000ee4000c1e1900 */
[----:B------:R-:W-:Y:S01]  /*2270*/  IMAD R17, R17, UR4, R10 ;  /* 0x0000000411117c24 */ /* 0x000fe2000f8e020a */
[----:B------:R-:W-:-:S04]  /*2280*/  LEA R16, P0, R20, UR10, 0x1 ;  /* 0x0000000a14107c11 */ /* 0x000fc8000f8008ff */
[----:B------:R-:W-:-:S04]  /*2290*/  IADD3 R17, R21, R17, RZ ;  /* 0x0000001115117210 */ /* 0x000fc80007ffe0ff */
[----:B------:R-:W-:-:S05]  /*22a0*/  LEA.HI.X R17, R20, UR11, R17, 0x1, P0 ;  /* 0x0000000b14117c11 */ /* 0x000fca00080f0c11 */
[----:B------:R-:W4:Y:S01]  /*22b0*/  LDG.E.U16 R24, desc[UR8][R16.64] ;  /* 0x0000000810187981 */ /* 0x000f22000c1e1500 */
[----:B------:R-:W-:Y:S01]  /*22c0*/  IMAD.MOV.U32 R10, RZ, RZ, R8 ;  /* 0x000000ffff0a7224 */ /* 0x000fe200078e0008 */
[----:B---3--:R-:W-:-:S05]  /*22d0*/  SHF.R.S32.HI R21, RZ, 0x1f, R23 ;  /* 0x0000001fff157819 */ /* 0x008fca0000011417 */
[----:B0-----:R-:W-:-:S04]  /*22e0*/  IMAD R20, R21, R14, RZ ;  /* 0x0000000e15147224 */ /* 0x001fc800078e02ff */
[C---:B------:R-:W-:Y:S02]  /*22f0*/  IMAD R25, R23.reuse, R15, R20 ;  /* 0x0000000f17197224 */ /* 0x040fe400078e0214 */
[----:B------:R-:W-:-:S05]  /*2300*/  IMAD.WIDE.U32 R20, R23, R14, R10 ;  /* 0x0000000e17147225 */ /* 0x000fca00078e000a */
[----:B------:R-:W-:Y:S02]  /*2310*/  IADD3 R21, R21, R25, RZ ;  /* 0x0000001915157210 */ /* 0x000fe40007ffe0ff */
[----:B--2---:R-:W-:-:S04]  /*2320*/  LEA R22, P0, R20, R18, 0x1 ;  /* 0x0000001214167211 */ /* 0x004fc800078008ff */
[----:B------:R-:W-:-:S05]  /*2330*/  LEA.HI.X R23, R20, R19, R21, 0x1, P0 ;  /* 0x0000001314177211 */ /* 0x000fca00000f0c15 */
[----:B------:R-:W2:Y:S01]  /*2340*/  LDG.E.U16 R20, desc[UR8][R22.64] ;  /* 0x0000000816147981 */ /* 0x000ea2000c1e1500 */
[----:B----4-:R-:W-:-:S04]  /*2350*/  IMAD.U32 R21, R24, 0x10000, RZ ;  /* 0x0001000018157824 */ /* 0x010fc800078e00ff */
[----:B------:R-:W-:-:S06]  /*2360*/  FMUL.FTZ R21, R21, R0 ;  /* 0x0000000015157220 */ /* 0x000fcc0000410000 */
[----:B------:R-:W0:Y:S02]  /*2370*/  F2F.BF16.F32 R21, R21 ;  /* 0x0000001500157304 */ /* 0x000e240000202000 */
[----:B0-----:R-:W-:Y:S02]  /*2380*/  SHF.L.U32 R25, R21, 0x10, RZ ;  /* 0x0000001015197819 */ /* 0x001fe400000006ff */
[----:B------:R-:W-:Y:S01]  /*2390*/  ISETP.NE.AND P0, PT, R3, 0x1, PT ;  /* 0x000000010300780c */ /* 0x000fe20003f05270 */
[----:B--2---:R-:W-:-:S04]  /*23a0*/  IMAD.U32 R20, R20, 0x10000, RZ ;  /* 0x0001000014147824 */ /* 0x004fc800078e00ff */
[----:B------:R-:W-:-:S05]  /*23b0*/  FADD.FTZ R20, R20, R25 ;  /* 0x0000001914147221 */ /* 0x000fca0000010000 */
[----:B------:R-:W-:-:S04]  /*23c0*/  F2FP.BF16.F32.PACK_AB R20, RZ, R20 ;  /* 0x00000014ff14723e */ /* 0x000fc800000010ff */
[----:B------:R-:W-:-:S05]  /*23d0*/  PRMT R24, R20, 0x7610, R24 ;  /* 0x0000761014187816 */ /* 0x000fca0000000018 */
[----:B------:R0:W-:Y:S01]  /*23e0*/  STG.E.U16 desc[UR8][R22.64], R24 ;  /* 0x0000001816007986 */ /* 0x0001e2000c101508 */
[----:B------:R-:W-:Y:S01]  /*23f0*/  IADD3 R20, R6, 0x1, RZ ;  /* 0x0000000106147810 */ /* 0x000fe20007ffe0ff */
[----:B------:R-:W-:Y:S06]  /*2400*/  @!P0 BRA `(.L_x_46) ;  /* 0x0000000000a48947 */ /* 0x000fec0003800000 */
[----:B------:R-:W2:Y:S04]  /*2410*/  LDG.E R21, desc[UR8][R12.64+0x4] ;  /* 0x000004080c157981 */ /* 0x000ea8000c1e1900 */
[----:B0-----:R-:W3:Y:S01]  /*2420*/  LDG.E.U16 R24, desc[UR8][R16.64+0x2] ;  /* 0x0000020810187981 */ /* 0x001ee2000c1e1500 */
[----:B--2---:R-:W-:-:S05]  /*2430*/  SHF.R.S32.HI R23, RZ, 0x1f, R21 ;  /* 0x0000001fff177819 */ /* 0x004fca0000011415 */
[----:B------:R-:W-:-:S04]  /*2440*/  IMAD R20, R23, R14, RZ ;  /* 0x0000000e17147224 */ /* 0x000fc800078e02ff */
[C---:B------:R-:W-:Y:S02]  /*2450*/  IMAD R23, R21.reuse, R15, R20 ;  /* 0x0000000f15177224 */ /* 0x040fe400078e0214 */
[----:B------:R-:W-:-:S04]  /*2460*/  IMAD.WIDE.U32 R20, R21, R14, R10 ;  /* 0x0000000e15147225 */ /* 0x000fc800078e000a */
[----:B------:R-:W-:Y:S01]  /*2470*/  IMAD.IADD R21, R21, 0x1, R23 ;  /* 0x0000000115157824 */ /* 0x000fe200078e0217 */
[----:B------:R-:W-:-:S04]  /*2480*/  LEA R22, P0, R20, R18, 0x1 ;  /* 0x0000001214167211 */ /* 0x000fc800078008ff */
[----:B------:R-:W-:-:S05]  /*2490*/  LEA.HI.X R23, R20, R19, R21, 0x1, P0 ;  /* 0x0000001314177211 */ /* 0x000fca00000f0c15 */
[----:B------:R-:W2:Y:S01]  /*24a0*/  LDG.E.U16 R20, desc[UR8][R22.64] ;  /* 0x0000000816147981 */ /* 0x000ea2000c1e1500 */
[----:B---3--:R-:W-:-:S05]  /*24b0*/  SHF.L.U32 R21, R24, 0x10, RZ ;  /* 0x0000001018157819 */ /* 0x008fca00000006ff */
[----:B------:R-:W-:-:S06]  /*24c0*/  FMUL.FTZ R21, R21, R0 ;  /* 0x0000000015157220 */ /* 0x000fcc0000410000 */
[----:B------:R-:W0:Y:S02]  /*24d0*/  F2F.BF16.F32 R21, R21 ;  /* 0x0000001500157304 */ /* 0x000e240000202000 */
[----:B0-----:R-:W-:Y:S01]  /*24e0*/  IMAD.U32 R25, R21, 0x10000, RZ ;  /* 0x0001000015197824 */ /* 0x001fe200078e00ff */
[----:B------:R-:W-:Y:S02]  /*24f0*/  ISETP.NE.AND P0, PT, R3, 0x2, PT ;  /* 0x000000020300780c */ /* 0x000fe40003f05270 */
[----:B--2---:R-:W-:-:S05]  /*2500*/  SHF.L.U32 R20, R20, 0x10, RZ ;  /* 0x0000001014147819 */ /* 0x004fca00000006ff */
[----:B------:R-:W-:-:S05]  /*2510*/  FADD.FTZ R20, R20, R25 ;  /* 0x0000001914147221 */ /* 0x000fca0000010000 */
[----:B------:R-:W-:-:S04]  /*2520*/  F2FP.BF16.F32.PACK_AB R20, RZ, R20 ;  /* 0x00000014ff14723e */ /* 0x000fc800000010ff */
[----:B------:R-:W-:-:S05]  /*2530*/  PRMT R24, R20, 0x7610, R24 ;  /* 0x0000761014187816 */ /* 0x000fca0000000018 */
[----:B------:R1:W-:Y:S01]  /*2540*/  STG.E.U16 desc[UR8][R22.64], R24 ;  /* 0x0000001816007986 */ /* 0x0003e2000c101508 */
[----:B------:R-:W-:Y:S01]  /*2550*/  VIADD R20, R6, 0x2 ;  /* 0x0000000206147836 */ /* 0x000fe20000000000 */
[----:B------:R-:W-:Y:S06]  /*2560*/  @!P0 BRA `(.L_x_46) ;  /* 0x00000000004c8947 */ /* 0x000fec0003800000 */
[----:B------:R-:W2:Y:S04]  /*2570*/  LDG.E R13, desc[UR8][R12.64+0x8] ;  /* 0x000008080c0d7981 */ /* 0x000ea8000c1e1900 */
[----:B------:R-:W3:Y:S01]  /*2580*/  LDG.E.U16 R16, desc[UR8][R16.64+0x4] ;  /* 0x0000040810107981 */ /* 0x000ee2000c1e1500 */
[----:B--2---:R-:W-:Y:S01]  /*2590*/  SHF.R.S32.HI R3, RZ, 0x1f, R13 ;  /* 0x0000001fff037819 */ /* 0x004fe2000001140d */
[----:B------:R-:W-:-:S04]  /*25a0*/  IMAD.WIDE.U32 R20, R13, R14, R10 ;  /* 0x0000000e0d147225 */ /* 0x000fc800078e000a */
[----:B-1----:R-:W-:Y:S01]  /*25b0*/  IMAD R22, R3, R14, RZ ;  /* 0x0000000e03167224 */ /* 0x002fe200078e02ff */
[----:B------:R-:W-:-:S03]  /*25c0*/  LEA R18, P0, R20, R18, 0x1 ;  /* 0x0000001214127211 */ /* 0x000fc600078008ff */
[----:B------:R-:W-:-:S05]  /*25d0*/  IMAD R3, R13, R15, R22 ;  /* 0x0000000f0d037224 */ /* 0x000fca00078e0216 */
[----:B------:R-:W-:-:S04]  /*25e0*/  IADD3 R3, R21, R3, RZ ;  /* 0x0000000315037210 */ /* 0x000fc80007ffe0ff */
[----:B------:R-:W-:-:S05]  /*25f0*/  LEA.HI.X R19, R20, R19, R3, 0x1, P0 ;  /* 0x0000001314137211 */ /* 0x000fca00000f0c03 */
[----:B------:R-:W2:Y:S01]  /*2600*/  LDG.E.U16 R10, desc[UR8][R18.64] ;  /* 0x00000008120a7981 */ /* 0x000ea2000c1e1500 */
[----:B---3--:R-:W-:Y:S01]  /*2610*/  IMAD.U32 R3, R16, 0x10000, RZ ;  /* 0x0001000010037824 */ /* 0x008fe200078e00ff */
[----:B------:R-:W-:-:S03]  /*2620*/  IADD3 R20, R6, 0x3, RZ ;  /* 0x0000000306147810 */ /* 0x000fc60007ffe0ff */
[----:B------:R-:W-:-:S06]  /*2630*/  FMUL.FTZ R3, R3, R0 ;  /* 0x0000000003037220 */ /* 0x000fcc0000410000 */
[----:B------:R-:W0:Y:S02]  /*2640*/  F2F.BF16.F32 R3, R3 ;  /* 0x0000000300037304 */ /* 0x000e240000202000 */
[----:B0-----:R-:W-:Y:S01]  /*2650*/  SHF.L.U32 R13, R3, 0x10, RZ ;  /* 0x00000010030d7819 */ /* 0x001fe200000006ff */
[----:B--2---:R-:W-:-:S04]  /*2660*/  IMAD.U32 R10, R10, 0x10000, RZ ;  /* 0x000100000a0a7824 */ /* 0x004fc800078e00ff */
[----:B------:R-:W-:-:S05]  /*2670*/  FADD.FTZ R10, R10, R13 ;  /* 0x0000000d0a0a7221 */ /* 0x000fca0000010000 */
[----:B------:R-:W-:-:S05]  /*2680*/  F2FP.BF16.F32.PACK_AB R10, RZ, R10 ;  /* 0x0000000aff0a723e */ /* 0x000fca00000010ff */
[----:B------:R2:W-:Y:S02]  /*2690*/  STG.E.U16 desc[UR8][R18.64], R10 ;  /* 0x0000000a12007986 */ /* 0x0005e4000c101508 */
.L_x_46:
[----:B------:R-:W-:Y:S05]  /*26a0*/  BSYNC B1 ;  /* 0x0000000000017941 */ /* 0x000fea0003800000 */
.L_x_45:
[----:B------:R-:W-:Y:S01]  /*26b0*/  LOP3.LUT R3, RZ, R6, RZ, 0x33, !PT ;  /* 0x00000006ff037212 */ /* 0x000fe200078e33ff */
[----:B------:R-:W3:Y:S04]  /*26c0*/  LDC.64 R12, c[0x0][0x268] ;  /* 0x00009a00ff0c7b82 */ /* 0x000ee80000000a00 */
[----:B------:R-:W-:-:S05]  /*26d0*/  IMAD.IADD R3, R2, 0x1, R3 ;  /* 0x0000000102037824 */ /* 0x000fca00078e0203 */
[----:B------:R-:W-:-:S13]  /*26e0*/  ISETP.GE.U32.AND P0, PT, R3, 0x3, PT ;  /* 0x000000030300780c */ /* 0x000fda0003f06070 */
[----:B------:R-:W-:Y:S05]  /*26f0*/  @!P0 BRA `(.L_x_44) ;  /* 0x0000000400748947 */ /* 0x000fea0003800000 */
.L_x_47:
[----:B---3--:R-:W-:Y:S01]  /*2700*/  IMAD R6, R12, UR5, RZ ;  /* 0x000000050c067c24 */ /* 0x008fe2000f8e02ff */
[----:B------:R-:W-:-:S03]  /*2710*/  SHF.R.S32.HI R21, RZ, 0x1f, R20 ;  /* 0x0000001fff157819 */ /* 0x000fc60000011414 */
[----:B------:R-:W-:Y:S02]  /*2720*/  IMAD R3, R13, UR4, R6 ;  /* 0x000000040d037c24 */ /* 0x000fe4000f8e0206 */
[----:B----4-:R-:W-:-:S05]  /*2730*/  IMAD.WIDE.U32 R6, R12, UR4, R20 ;  /* 0x000000040c067c25 */ /* 0x010fca000f8e0014 */
        /* <DEDUP_REMOVED lines=28> */
[----:B------:R-:W-:-:S05]  /*2900*/  PRMT R17, R3, 0x7610, R17 ;  /* 0x0000761003117816 */ /* 0x000fca0000000011 */
[----:B------:R2:W-:Y:S04]  /*2910*/  STG.E.U16 desc[UR8][R18.64], R17 ;  /* 0x0000001112007986 */ /* 0x0005e8000c101508 */
[----:B------:R-:W3:Y:S04]  /*2920*/  LDG.E R3, desc[UR8][R14.64+0x4] ;  /* 0x000004080e037981 */ /* 0x000ee8000c1e1900 */
[----:B01----:R-:W4:Y:S01]  /*2930*/  LDG.E.U16 R24, desc[UR8][R6.64+0x2] ;  /* 0x0000020806187981 */ /* 0x003f22000c1e1500 */
[----:B---3--:R-:W-:-:S05]  /*2940*/  SHF.R.S32.HI R16, RZ, 0x1f, R3 ;  /* 0x0000001fff107819 */ /* 0x008fca0000011403 */
[----:B------:R-:W-:Y:S02]  /*2950*/  IMAD R22, R16, UR14, RZ ;  /* 0x0000000e10167c24 */ /* 0x000fe4000f8e02ff */
[----:B--2---:R-:W-:-:S04]  /*2960*/  IMAD.WIDE.U32 R16, R3, UR14, R10 ;  /* 0x0000000e03107c25 */ /* 0x004fc8000f8e000a */
[----:B------:R-:W-:Y:S01]  /*2970*/  IMAD R3, R3, UR15, R22 ;  /* 0x0000000f03037c24 */ /* 0x000fe2000f8e0216 */
[----:B------:R-:W-:-:S03]  /*2980*/  LEA R22, P0, R16, UR18, 0x1 ;  /* 0x0000001210167c11 */ /* 0x000fc6000f8008ff */
[----:B------:R-:W-:-:S05]  /*2990*/  IMAD.IADD R3, R17, 0x1, R3 ;  /* 0x0000000111037824 */ /* 0x000fca00078e0203 */
[----:B------:R-:W-:-:S05]  /*29a0*/  LEA.HI.X R23, R16, UR19, R3, 0x1, P0 ;  /* 0x0000001310177c11 */ /* 0x000fca00080f0c03 */
[----:B------:R-:W2:Y:S01]  /*29b0*/  LDG.E.U16 R16, desc[UR8][R22.64] ;  /* 0x0000000816107981 */ /* 0x000ea2000c1e1500 */
[----:B----4-:R-:W-:-:S05]  /*29c0*/  SHF.L.U32 R3, R24, 0x10, RZ ;  /* 0x0000001018037819 */ /* 0x010fca00000006ff */
        /* <DEDUP_REMOVED lines=12> */
[----:B0-----:R-:W-:-:S04]  /*2a90*/  IMAD.WIDE.U32 R16, R19, UR14, R10 ;  /* 0x0000000e13107c25 */ /* 0x001fc8000f8e000a */
        /* <DEDUP_REMOVED lines=17> */
[----:B------:R-:W-:-:S04]  /*2bb0*/  IMAD.WIDE.U32 R22, R15, UR14, R10 ;  /* 0x0000000e0f167c25 */ /* 0x000fc8000f8e000a */
[----:B------:R-:W-:-:S04]  /*2bc0*/  IMAD R16, R3, UR14, RZ ;  /* 0x0000000e03107c24 */ /* 0x000fc8000f8e02ff */
[----:B------:R-:W-:Y:S01]  /*2bd0*/  IMAD R3, R15, UR15, R16 ;  /* 0x0000000f0f037c24 */ /* 0x000fe2000f8e0210 */
[----:B------:R-:W-:-:S03]  /*2be0*/  LEA R16, P0, R22, UR18, 0x1 ;  /* 0x0000001216107c11 */ /* 0x000fc6000f8008ff */
[----:B------:R-:W-:-:S05]  /*2bf0*/  IMAD.IADD R3, R23, 0x1, R3 ;  /* 0x0000000117037824 */ /* 0x000fca00078e0203 */
[----:B0-----:R-:W-:-:S05]  /*2c00*/  LEA.HI.X R17, R22, UR19, R3, 0x1, P0 ;  /* 0x0000001316117c11 */ /* 0x001fca00080f0c03 */
        /* <DEDUP_REMOVED lines=12> */
.L_x_44:
[----:B------:R-:W-:Y:S05]  /*2cd0*/  BSYNC B0 ;  /* 0x0000000000007941 */ /* 0x000fea0003800000 */
.L_x_43:
[----:B------:R-:W5:Y:S01]  /*2ce0*/  LDC.64 R2, c[0x0][0x278] ;  /* 0x00009e00ff027b82 */ /* 0x000f620000000a00 */
[----:B------:R-:W-:-:S06]  /*2cf0*/  UIADD3 UR4, UR4, 0x1, URZ ;  /* 0x0000000104047890 */ /* 0x000fcc000fffe03f */
[----:B-----5:R-:W-:-:S04]  /*2d00*/  ISETP.LE.U32.AND P0, PT, R2, UR4, PT ;  /* 0x0000000402007c0c */ /* 0x020fc8000bf03070 */
[----:B------:R-:W-:-:S13]  /*2d10*/  ISETP.GE.AND.EX P0, PT, RZ, R3, PT, P0 ;  /* 0x00000003ff00720c */ /* 0x000fda0003f06300 */
[----:B------:R-:W-:Y:S05]  /*2d20*/  @!P0 BRA `(.L_x_48) ;  /* 0xfffffff0008c8947 */ /* 0x000fea000383ffff */
[----:B------:R-:W-:Y:S01]  /*2d30*/  IADD3 R27, R27, 0x100, RZ ;  /* 0x000001001b1b7810 */ /* 0x000fe20007ffe0ff */
[----:B------:R-:W-:-:S03]  /*2d40*/  ULDC.64 UR4, c[0x0][0x250] ;  /* 0x0000940000047ab9 */ /* 0x000fc60000000a00 */
[----:B------:R-:W-:-:S05]  /*2d50*/  IADD3 R28, P0, R27, UR6, RZ ;  /* 0x000000061b1c7c10 */ /* 0x000fca000ff1e0ff */
[----:B------:R-:W-:Y:S02]  /*2d60*/  IMAD.X R29, RZ, RZ, UR7, P0 ;  /* 0x00000007ff1d7e24 */ /* 0x000fe400080e06ff */
[----:B--2---:R-:W-:-:S04]  /*2d70*/  IMAD.WIDE.U32 R10, R28, UR4, RZ ;  /* 0x000000041c0a7c25 */ /* 0x004fc8000f8e00ff */
[----:B------:R-:W-:Y:S01]  /*2d80*/  IMAD R3, R29, UR4, RZ ;  /* 0x000000041d037c24 */ /* 0x000fe2000f8e02ff */
[----:B------:R-:W-:-:S03]  /*2d90*/  UMOV UR4, URZ ;  /* 0x0000003f00047c82 */ /* 0x000fc60008000000 */
[----:B------:R-:W-:-:S05]  /*2da0*/  IMAD R3, R28, UR5, R3 ;  /* 0x000000051c037c24 */ /* 0x000fca000f8e0203 */
[----:B------:R-:W-:-:S07]  /*2db0*/  IADD3 R27, R11, R3, RZ ;  /* 0x000000030b1b7210 */ /* 0x000fce0007ffe0ff */
.L_x_54:
[----:B--2---:R-:W2:Y:S01]  /*2dc0*/  LDC.64 R2, c[0x0][0x260] ;  /* 0x00009800ff027b82 */ /* 0x004ea20000000a00 */
[----:B------:R-:W-:Y:S01]  /*2dd0*/  USHF.R.S32.HI UR5, URZ, 0x1f, UR4 ;  /* 0x0000001f3f057899 */ /* 0x000fe20008011404 */
[----:B------:R-:W-:Y:S01]  /*2de0*/  ULDC.64 UR6, c[0x0][0x228] ;  /* 0x00008a0000067ab9 */ /* 0x000fe20000000a00 */
[----:B------:R-:W-:Y:S01]  /*2df0*/  ULDC.64 UR12, c[0x0][0x258] ;  /* 0x00009600000c7ab9 */ /* 0x000fe20000000a00 */
[----:B------:R-:W-:-:S03]  /*2e00*/  ULDC.64 UR14, c[0x0][0x238] ;  /* 0x00008e00000e7ab9 */ /* 0x000fc60000000a00 */
[C---:B--2---:R-:W-:Y:S02]  /*2e10*/  IMAD R0, R2.reuse, UR5, RZ ;  /* 0x0000000502007c24 */ /* 0x044fe4000f8e02ff */
[----:B------:R-:W-:-:S04]  /*2e20*/  IMAD.WIDE.U32 R4, R2, UR4, R28 ;  /* 0x0000000402047c25 */ /* 0x000fc8000f8e001c */
[----:B------:R-:W-:Y:S01]  /*2e30*/  IMAD R3, R3, UR4, R0 ;  /* 0x0000000403037c24 */ /* 0x000fe2000f8e0200 */
[----:B------:R-:W-:-:S03]  /*2e40*/  LEA R2, P0, R4, UR6, 0x2 ;  /* 0x0000000604027c11 */ /* 0x000fc6000f8010ff */
[----:B------:R-:W-:-:S05]  /*2e50*/  IMAD.IADD R3, R5, 0x1, R3 ;  /* 0x0000000105037824 */ /* 0x000fca00078e0203 */
[----:B------:R-:W-:-:S05]  /*2e60*/  LEA.HI.X R3, R4, UR7, R3, 0x2, P0 ;  /* 0x0000000704037c11 */ /* 0x000fca00080f1403 */
[----:B------:R-:W2:Y:S04]  /*2e70*/  LDG.E R8, desc[UR8][R2.64] ;  /* 0x0000000802087981 */ /* 0x000ea8000c1e1900 */
[----:B------:R-:W2:Y:S01]  /*2e80*/  LDG.E R0, desc[UR8][R2.64+0x4] ;  /* 0x0000040802007981 */ /* 0x000ea2000c1e1900 */
[----:B------:R-:W-:Y:S01]  /*2e90*/  BSSY B0, `(.L_x_49) ;  /* 0x00000d9000007945 */ /* 0x000fe20003800000 */
[----:B--2---:R-:W-:-:S13]  /*2ea0*/  ISETP.GT.AND P0, PT, R0, R8, PT ;  /* 0x000000080000720c */ /* 0x004fda0003f04270 */
[----:B0-----:R-:W-:Y:S05]  /*2eb0*/  @!P0 BRA `(.L_x_50) ;  /* 0x0000000c00588947 */ /* 0x001fea0003800000 */
[----:B------:R-:W2:Y:S01]  /*2ec0*/  LDC.64 R4, c[0x0][0x270] ;  /* 0x00009c00ff047b82 */ /* 0x000ea20000000a00 */
[----:B------:R-:W-:Y:S01]  /*2ed0*/  IADD3 R2, -R8, R0, RZ ;  /* 0x0000000008027210 */ /* 0x000fe20007ffe1ff */
[----:B------:R-:W-:Y:S01]  /*2ee0*/  IMAD.MOV.U32 R26, RZ, RZ, R10 ;  /* 0x000000ffff1a7224 */ /* 0x000fe200078e000a */
[----:B------:R-:W-:Y:S01]  /*2ef0*/  BSSY B1, `(.L_x_51) ;  /* 0x0000066000017945 */ /* 0x000fe20003800000 */
[----:B01----:R-:W-:Y:S02]  /*2f00*/  MOV R22, R8 ;  /* 0x0000000800167202 */ /* 0x003fe40000000f00 */
[----:B------:R-:W-:Y:S02]  /*2f10*/  LOP3.LUT P0, R2, R2, 0x3, RZ, 0xc0, !PT ;  /* 0x0000000302027812 */ /* 0x000fe4000780c0ff */
[----:B----4-:R-:W0:Y:S01]  /*2f20*/  LDC.64 R16, c[0x0][0x248] ;  /* 0x00009200ff107b82 */ /* 0x010e220000000a00 */
[----:B--2---:R-:W-:-:S04]  /*2f30*/  IMAD R14, R4, UR5, RZ ;  /* 0x00000005040e7c24 */ /* 0x004fc8000f8e02ff */
[----:B---3--:R-:W-:Y:S02]  /*2f40*/  IMAD R13, R5, UR4, R14 ;  /* 0x00000004050d7c24 */ /* 0x008fe4000f8e020e */
[----:B------:R-:W-:-:S04]  /*2f50*/  IMAD.WIDE.U32 R4, R4, UR4, RZ ;  /* 0x0000000404047c25 */ /* 0x000fc8000f8e00ff */
[C---:B0-----:R-:W-:Y:S02]  /*2f60*/  IMAD R12, R16.reuse, UR5, RZ ;  /* 0x00000005100c7c24 */ /* 0x041fe4000f8e02ff */
[----:B------:R-:W-:Y:S01]  /*2f70*/  IMAD.WIDE.U32 R6, R16, UR4, R26 ;  /* 0x0000000410067c25 */ /* 0x000fe2000f8e001a */
[----:B------:R-:W-:-:S03]  /*2f80*/  IADD3 R26, R5, R13, RZ ;  /* 0x0000000d051a7210 */ /* 0x000fc60007ffe0ff */
[----:B------:R-:W-:-:S04]  /*2f90*/  IMAD R3, R17, UR4, R12 ;  /* 0x0000000411037c24 */ /* 0x000fc8000f8e020c */
[----:B------:R-:W-:Y:S01]  /*2fa0*/  IMAD.IADD R3, R7, 0x1, R3 ;  /* 0x0000000107037824 */ /* 0x000fe200078e0203 */
[----:B------:R-:W-:Y:S06]  /*2fb0*/  @!P0 BRA `(.L_x_52) ;  /* 0x0000000400648947 */ /* 0x000fec0003800000 */
[----:B------:R-:W0:Y:S01]  /*2fc0*/  LDC.64 R14, c[0x0][0x268] ;  /* 0x00009a00ff0e7b82 */ /* 0x000e220000000a00 */
[----:B------:R-:W-:Y:S01]  /*2fd0*/  SHF.R.S32.HI R9, RZ, 0x1f, R8 ;  /* 0x0000001fff097819 */ /* 0x000fe20000011408 */
[----:B------:R-:W-:Y:S01]  /*2fe0*/  ULDC.64 UR6, c[0x0][0x230] ;  /* 0x00008c0000067ab9 */ /* 0x000fe20000000a00 */
[----:B------:R1:W-:Y:S05]  /*2ff0*/  STL [R1], R0 ;  /* 0x0000000001007387 */ /* 0x0003ea0000100800 */
[----:B------:R-:W2:Y:S01]  /*3000*/  LDC.64 R16, c[0x0][0x238] ;  /* 0x00008e00ff107b82 */ /* 0x000ea20000000a00 */
[----:B0-----:R-:W-:-:S04]  /*3010*/  IMAD R12, R14, UR5, RZ ;  /* 0x000000050e0c7c24 */ /* 0x001fc8000f8e02ff */
[----:B------:R-:W-:Y:S02]  /*3020*/  IMAD R13, R15, UR4, R12 ;  /* 0x000000040f0d7c24 */ /* 0x000fe4000f8e020c */
[----:B------:R-:W-:-:S04]  /*3030*/  IMAD.WIDE.U32 R14, R14, UR4, R8 ;  /* 0x000000040e0e7c25 */ /* 0x000fc8000f8e0008 */
[----:B------:R-:W-:Y:S01]  /*3040*/  IMAD.IADD R13, R15, 0x1, R13 ;  /* 0x000000010f0d7824 */ /* 0x000fe200078e020d */
[----:B------:R-:W-:-:S04]  /*3050*/  LEA R12, P0, R14, UR6, 0x2 ;  /* 0x000000060e0c7c11 */ /* 0x000fc8000f8010ff */
[----:B------:R-:W-:Y:S01]  /*3060*/  LEA.HI.X R13, R14, UR7, R13, 0x2, P0 ;  /* 0x000000070e0d7c11 */ /* 0x000fe200080f140d */
[----:B------:R-:W1:Y:S01]  /*3070*/  LDC.U16 R25, c[0x0][0x240] ;  /* 0x00009000ff197b82 */ /* 0x000e620000000400 */
[----:B------:R-:W-:-:S03]  /*3080*/  ULDC.64 UR6, c[0x0][0x220] ;  /* 0x0000880000067ab9 */ /* 0x000fc60000000a00 */
[----:B------:R-:W3:Y:S04]  /*3090*/  LDG.E R21, desc[UR8][R12.64] ;  /* 0x000000080c157981 */ /* 0x000ee8000c1e1900 */
[----:B------:R-:W0:Y:S01]  /*30a0*/  LDC.64 R14, c[0x0][0x258] ;  /* 0x00009600ff0e7b82 */ /* 0x000e220000000a00 */
[----:B-1----:R-:W-:Y:S02]  /*30b0*/  SHF.L.U32 R0, R25, 0x10, RZ ;  /* 0x0000001019007819 */ /* 0x002fe400000006ff */
[----:B---3--:R-:W-:-:S05]  /*30c0*/  SHF.R.S32.HI R19, RZ, 0x1f, R21 ;  /* 0x0000001fff137819 */ /* 0x008fca0000011415 */
[----:B0-----:R-:W-:Y:S02]  /*30d0*/  IMAD R18, R19, R14, RZ ;  /* 0x0000000e13127224 */ /* 0x001fe400078e02ff */
[----:B------:R-:W-:Y:S02]  /*30e0*/  IMAD.MOV.U32 R19, RZ, RZ, R3 ;  /* 0x000000ffff137224 */ /* 0x000fe400078e0003 */
[----:B------:R-:W-:Y:S01]  /*30f0*/  IMAD R23, R21, R15, R18 ;  /* 0x0000000f15177224 */ /* 0x000fe200078e0212 */
[----:B------:R-:W-:-:S05]  /*3100*/  MOV R18, R6 ;  /* 0x0000000600127202 */ /* 0x000fca0000000f00 */
[----:B------:R-:W-:-:S05]  /*3110*/  IMAD.WIDE.U32 R20, R21, R14, R18 ;  /* 0x0000000e15147225 */ /* 0x000fca00078e0012 */
[----:B------:R-:W-:Y:S02]  /*3120*/  IADD3 R21, R21, R23, RZ ;  /* 0x0000001715157210 */ /* 0x000fe40007ffe0ff */
[----:B--2---:R-:W-:-:S04]  /*3130*/  LEA R22, P0, R20, R16, 0x1 ;  /* 0x0000001014167211 */ /* 0x004fc800078008ff */
[----:B------:R-:W-:Y:S02]  /*3140*/  LEA.HI.X R23, R20, R17, R21, 0x1, P0 ;  /* 0x0000001114177211 */ /* 0x000fe400000f0c15 */
[----:B------:R-:W-:-:S05]  /*3150*/  IADD3 R21, P0, R8, R4, RZ ;  /* 0x0000000408157210 */ /* 0x000fca0007f1e0ff */
[----:B------:R-:W-:Y:S01]  /*3160*/  IMAD.X R24, R9, 0x1, R26, P0 ;  /* 0x0000000109187824 */ /* 0x000fe200000e061a */
[----:B------:R-:W-:-:S04]  /*3170*/  LEA R20, P0, R21, UR6, 0x1 ;  /* 0x0000000615147c11 */ /* 0x000fc8000f8008ff */
[----:B------:R-:W-:Y:S02]  /*3180*/  LEA.HI.X R21, R21, UR7, R24, 0x1, P0 ;  /* 0x0000000715157c11 */ /* 0x000fe400080f0c18 */
[----:B------:R-:W2:Y:S04]  /*3190*/  LDG.E.U16 R24, desc[UR8][R22.64] ;  /* 0x0000000816187981 */ /* 0x000ea8000c1e1500 */
[----:B------:R-:W3:Y:S01]  /*31a0*/  LDG.E.U16 R25, desc[UR8][R20.64] ;  /* 0x0000000814197981 */ /* 0x000ee2000c1e1500 */
[----:B------:R-:W-:Y:S01]  /*31b0*/  ISETP.NE.AND P0, PT, R2, 0x1, PT ;  /* 0x000000010200780c */ /* 0x000fe20003f05270 */
[----:B---3--:R-:W-:-:S04]  /*31c0*/  IMAD.U32 R25, R25, 0x10000, RZ ;  /* 0x0001000019197824 */ /* 0x008fc800078e00ff */
[----:B------:R-:W-:Y:S02]  /*31d0*/  FMUL.FTZ R25, R25, R0 ;  /* 0x0000000019197220 */ /* 0x000fe40000410000 */
[----:B------:R0:W5:Y:S04]  /*31e0*/  LDL.LU R0, [R1] ;  /* 0x0000000001007983 */ /* 0x0001680000300800 */
[----:B------:R-:W1:Y:S01]  /*31f0*/  F2F.BF16.F32 R25, R25 ;  /* 0x0000001900197304 */ /* 0x000e620000202000 */
[----:B--2---:R-:W-:Y:S01]  /*3200*/  IMAD.U32 R24, R24, 0x10000, RZ ;  /* 0x0001000018187824 */ /* 0x004fe200078e00ff */
[----:B-1----:R-:W-:-:S05]  /*3210*/  SHF.L.U32 R25, R25, 0x10, RZ ;  /* 0x0000001019197819 */ /* 0x002fca00000006ff */
[----:B------:R-:W-:-:S05]  /*3220*/  FADD.FTZ R24, R24, R25 ;  /* 0x0000001918187221 */ /* 0x000fca0000010000 */
[----:B------:R-:W-:-:S05]  /*3230*/  F2FP.BF16.F32.PACK_AB R24, RZ, R24 ;  /* 0x00000018ff18723e */ /* 0x000fca00000010ff */
[----:B------:R1:W-:Y:S02]  /*3240*/  STG.E.U16 desc[UR8][R22.64], R24 ;  /* 0x0000001816007986 */ /* 0x0003e4000c101508 */
[----:B-1----:R-:W-:Y:S01]  /*3250*/  IADD3 R22, R8, 0x1, RZ ;  /* 0x0000000108167810 */ /* 0x002fe20007ffe0ff */
[----:B0-----:R-:W-:Y:S06]  /*3260*/  @!P0 BRA `(.L_x_52) ;  /* 0x0000000000b88947 */ /* 0x001fec0003800000 */
[----:B------:R-:W2:Y:S04]  /*3270*/  LDG.E R23, desc[UR8][R12.64+0x4] ;  /* 0x000004080c177981 */ /* 0x000ea8000c1e1900 */
[----:B-----5:R0:W-:Y:S01]  /*3280*/  STL [R1], R0 ;  /* 0x0000000001007387 */ /* 0x0201e20000100800 */
[----:B--2---:R-:W-:-:S05]  /*3290*/  SHF.R.S32.HI R25, RZ, 0x1f, R23 ;  /* 0x0000001fff197819 */ /* 0x004fca0000011417 */
[----:B------:R-:W-:-:S04]  /*32a0*/  IMAD R22, R25, R14, RZ ;  /* 0x0000000e19167224 */ /* 0x000fc800078e02ff */
[C---:B------:R-:W-:Y:S02]  /*32b0*/  IMAD R25, R23.reuse, R15, R22 ;  /* 0x0000000f17197224 */ /* 0x040fe400078e0216 */
[----:B------:R-:W-:-:S04]  /*32c0*/  IMAD.WIDE.U32 R22, R23, R14, R18 ;  /* 0x0000000e17167225 */ /* 0x000fc800078e0012 */
[----:B------:R-:W-:Y:S01]  /*32d0*/  IMAD.IADD R23, R23, 0x1, R25 ;  /* 0x0000000117177824 */ /* 0x000fe200078e0219 */
[----:B------:R-:W-:-:S04]  /*32e0*/  LEA R24, P0, R22, R16, 0x1 ;  /* 0x0000001016187211 */ /* 0x000fc800078008ff */
[----:B------:R-:W-:Y:S02]  /*32f0*/  LEA.HI.X R25, R22, R17, R23, 0x1, P0 ;  /* 0x0000001116197211 */ /* 0x000fe400000f0c17 */
[----:B------:R-:W2:Y:S01]  /*3300*/  LDG.E.U16 R23, desc[UR8][R20.64+0x2] ;  /* 0x0000020814177981 */ /* 0x000ea2000c1e1500 */
[----:B0-----:R-:W0:Y:S03]  /*3310*/  LDC.U16 R0, c[0x0][0x240] ;  /* 0x00009000ff007b82 */ /* 0x001e260000000400 */
[----:B------:R-:W3:Y:S01]  /*3320*/  LDG.E.U16 R22, desc[UR8][R24.64] ;  /* 0x0000000818167981 */ /* 0x000ee2000c1e1500 */
[----:B0-----:R-:W-:Y:S01]  /*3330*/  SHF.L.U32 R0, R0, 0x10, RZ ;  /* 0x0000001000007819 */ /* 0x001fe200000006ff */
[----:B--2---:R-:W-:-:S04]  /*3340*/  IMAD.U32 R23, R23, 0x10000, RZ ;  /* 0x0001000017177824 */ /* 0x004fc800078e00ff */
[----:B------:R-:W-:Y:S02]  /*3350*/  FMUL.FTZ R23, R23, R0 ;  /* 0x0000000017177220 */ /* 0x000fe40000410000 */
[----:B------:R0:W5:Y:S04]  /*3360*/  LDL.LU R0, [R1] ;  /* 0x0000000001007983 */ /* 0x0001680000300800 */
[----:B------:R-:W1:Y:S01]  /*3370*/  F2F.BF16.F32 R23, R23 ;  /* 0x0000001700177304 */ /* 0x000e620000202000 */
[----:B---3--:R-:W-:Y:S01]  /*3380*/  IMAD.U32 R22, R22, 0x10000, RZ ;  /* 0x0001000016167824 */ /* 0x008fe200078e00ff */
[----:B------:R-:W-:Y:S02]  /*3390*/  ISETP.NE.AND P0, PT, R2, 0x2, PT ;  /* 0x000000020200780c */ /* 0x000fe40003f05270 */
[----:B-1----:R-:W-:-:S05]  /*33a0*/  SHF.L.U32 R23, R23, 0x10, RZ ;  /* 0x0000001017177819 */ /* 0x002fca00000006ff */
[----:B------:R-:W-:-:S05]  /*33b0*/  FADD.FTZ R22, R22, R23 ;  /* 0x0000001716167221 */ /* 0x000fca0000010000 */
[----:B------:R-:W-:-:S05]  /*33c0*/  F2FP.BF16.F32.PACK_AB R22, RZ, R22 ;  /* 0x00000016ff16723e */ /* 0x000fca00000010ff */
[----:B------:R1:W-:Y:S02]  /*33d0*/  STG.E.U16 desc[UR8][R24.64], R22 ;  /* 0x0000001618007986 */ /* 0x0003e4000c101508 */
[----:B-1----:R-:W-:Y:S01]  /*33e0*/  IADD3 R22, R8, 0x2, RZ ;  /* 0x0000000208167810 */ /* 0x002fe20007ffe0ff */
[----:B0-----:R-:W-:Y:S06]  /*33f0*/  @!P0 BRA `(.L_x_52) ;  /* 0x0000000000548947 */ /* 0x001fec0003800000 */
[----:B------:R-:W2:Y:S04]  /*3400*/  LDG.E R13, desc[UR8][R12.64+0x8] ;  /* 0x000008080c0d7981 */ /* 0x000ea8000c1e1900 */
[----:B------:R-:W3:Y:S01]  /*3410*/  LDG.E.U16 R20, desc[UR8][R20.64+0x4] ;  /* 0x0000040814147981 */ /* 0x000ee2000c1e1500 */
[----:B------:R-:W0:Y:S02]  /*3420*/  LDC.U16 R25, c[0x0][0x240] ;  /* 0x00009000ff197b82 */ /* 0x000e240000000400 */
[----:B0-----:R-:W-:Y:S02]  /*3430*/  SHF.L.U32 R25, R25, 0x10, RZ ;  /* 0x0000001019197819 */ /* 0x001fe400000006ff */
[----:B--2---:R-:W-:Y:S01]  /*3440*/  SHF.R.S32.HI R23, RZ, 0x1f, R13 ;  /* 0x0000001fff177819 */ /* 0x004fe2000001140d */
[----:B------:R-:W-:-:S04]  /*3450*/  IMAD.WIDE.U32 R18, R13, R14, R18 ;  /* 0x0000000e0d127225 */ /* 0x000fc800078e0012 */
[----:B------:R-:W-:Y:S01]  /*3460*/  IMAD R2, R23, R14, RZ ;  /* 0x0000000e17027224 */ /* 0x000fe200078e02ff */
[----:B------:R-:W-:-:S03]  /*3470*/  LEA R16, P0, R18, R16, 0x1 ;  /* 0x0000001012107211 */ /* 0x000fc600078008ff */
[----:B------:R-:W-:-:S04]  /*3480*/  IMAD R15, R13, R15, R2 ;  /* 0x0000000f0d0f7224 */ /* 0x000fc800078e0202 */
[----:B------:R-:W-:-:S05]  /*3490*/  IMAD.IADD R2, R19, 0x1, R15 ;  /* 0x0000000113027824 */ /* 0x000fca00078e020f */
        /* <DEDUP_REMOVED lines=11> */
.L_x_52:
[----:B------:R-:W-:Y:S05]  /*3550*/  BSYNC B1 ;  /* 0x0000000000017941 */ /* 0x000fea0003800000 */
.L_x_51:
[----:B------:R-:W-:-:S05]  /*3560*/  LOP3.LUT R9, RZ, R8, RZ, 0x33, !PT ;  /* 0x00000008ff097212 */ /* 0x000fca00078e33ff */
[----:B-----5:R-:W-:-:S05]  /*3570*/  IMAD.IADD R9, R0, 0x1, R9 ;  /* 0x0000000100097824 */ /* 0x020fca00078e0209 */
[----:B------:R-:W-:-:S13]  /*3580*/  ISETP.GE.U32.AND P0, PT, R9, 0x3, PT ;  /* 0x000000030900780c */ /* 0x000fda0003f06070 */
[----:B------:R-:W-:Y:S05]  /*3590*/  @!P0 BRA `(.L_x_50) ;  /* 0x0000000400a08947 */ /* 0x000fea0003800000 */
[----:B0-----:R-:W0:Y:S01]  /*35a0*/  LDC.64 R12, c[0x0][0x268] ;  /* 0x00009a00ff0c7b82 */ /* 0x001e220000000a00 */
[--C-:B------:R-:W-:Y:S01]  /*35b0*/  SHF.R.S32.HI R23, RZ, 0x1f, R22.reuse ;  /* 0x0000001fff177819 */ /* 0x100fe20000011416 */
[----:B------:R-:W-:Y:S01]  /*35c0*/  ULDC.64 UR6, c[0x0][0x220] ;  /* 0x0000880000067ab9 */ /* 0x000fe20000000a00 */
[----:B------:R-:W-:Y:S01]  /*35d0*/  ULDC.64 UR10, c[0x0][0x230] ;  /* 0x00008c00000a7ab9 */ /* 0x000fe20000000a00 */
[C---:B0-----:R-:W-:Y:S02]  /*35e0*/  IMAD R2, R12.reuse, UR5, RZ ;  /* 0x000000050c027c24 */ /* 0x041fe4000f8e02ff */
[----:B------:R-:W-:-:S04]  /*35f0*/  IMAD.WIDE.U32 R8, R12, UR4, R22 ;  /* 0x000000040c087c25 */ /* 0x000fc8000f8e0016 */
[----:B------:R-:W-:Y:S01]  /*3600*/  IMAD R5, R13, UR4, R2 ;  /* 0x000000040d057c24 */ /* 0x000fe2000f8e0202 */
[----:B------:R-:W-:Y:S02]  /*3610*/  LEA R2, P0, R4, UR6, 0x1 ;  /* 0x0000000604027c11 */ /* 0x000fe4000f8008ff */
[----:B------:R-:W-:Y:S02]  /*3620*/  LEA R13, P1, R8, UR10, 0x2 ;  /* 0x0000000a080d7c11 */ /* 0x000fe4000f8210ff */
[----:B------:R-:W-:Y:S02]  /*3630*/  IADD3 R9, R5, R9, RZ ;  /* 0x0000000905097210 */ /* 0x000fe40007ffe0ff */
[----:B------:R-:W-:Y:S01]  /*3640*/  LEA.HI.X R5, R4, UR7, R26, 0x1, P0 ;  /* 0x0000000704057c11 */ /* 0x000fe200080f0c1a */
[----:B------:R-:W-:Y:S01]  /*3650*/  IMAD.MOV.U32 R4, RZ, RZ, R22 ;  /* 0x000000ffff047224 */ /* 0x000fe200078e0016 */
[----:B------:R-:W-:-:S07]  /*3660*/  LEA.HI.X R9, R8, UR11, R9, 0x2, P1 ;  /* 0x0000000b08097c11 */ /* 0x000fce00088f1409 */
.L_x_53:
[----:B------:R-:W-:-:S05]  /*3670*/  MOV R8, R13 ;  /* 0x0000000d00087202 */ /* 0x000fca0000000f00 */
[----:B--2---:R-:W2:Y:S01]  /*3680*/  LDG.E R17, desc[UR8][R8.64] ;  /* 0x0000000808117981 */ /* 0x004ea2000c1e1900 */
[----:B------:R-:W-:Y:S01]  /*3690*/  MOV R13, R5 ;  /* 0x00000005000d7202 */ /* 0x000fe20000000f00 */
[----:B------:R-:W-:-:S04]  /*36a0*/  IMAD.MOV.U32 R12, RZ, RZ, R2 ;  /* 0x000000ffff0c7224 */ /* 0x000fc800078e0002 */
[----:B------:R-:W-:-:S05]  /*36b0*/  IMAD.WIDE R14, R4, 0x2, R12 ;  /* 0x00000002040e7825 */ /* 0x000fca00078e020c */
[----:B------:R-:W3:Y:S01]  /*36c0*/  LDG.E.U16 R20, desc[UR8][R14.64] ;  /* 0x000000080e147981 */ /* 0x000ee2000c1e1500 */
[----:B------:R-:W-:Y:S01]  /*36d0*/  MOV R13, R3 ;  /* 0x00000003000d7202 */ /* 0x000fe20000000f00 */
[----:B------:R-:W0:Y:S01]  /*36e0*/  LDC.U16 R21, c[0x0][0x240] ;  /* 0x00009000ff157b82 */ /* 0x000e220000000400 */
[----:B--2---:R-:W-:-:S05]  /*36f0*/  SHF.R.S32.HI R12, RZ, 0x1f, R17 ;  /* 0x0000001fff0c7819 */ /* 0x004fca0000011411 */
[----:B------:R-:W-:Y:S02]  /*3700*/  IMAD R16, R12, UR12, RZ ;  /* 0x0000000c0c107c24 */ /* 0x000fe4000f8e02ff */
[----:B------:R-:W-:Y:S02]  /*3710*/  IMAD.MOV.U32 R12, RZ, RZ, R6 ;  /* 0x000000ffff0c7224 */ /* 0x000fe400078e0006 */
[C---:B------:R-:W-:Y:S02]  /*3720*/  IMAD R19, R17.reuse, UR13, R16 ;  /* 0x0000000d11137c24 */ /* 0x040fe4000f8e0210 */
[----:B------:R-:W-:-:S04]  /*3730*/  IMAD.WIDE.U32 R16, R17, UR12, R12 ;  /* 0x0000000c11107c25 */ /* 0x000fc8000f8e000c */
[----:B------:R-:W-:Y:S01]  /*3740*/  IMAD.IADD R17, R17, 0x1, R19 ;  /* 0x0000000111117824 */ /* 0x000fe200078e0213 */
[----:B------:R-:W-:-:S04]  /*3750*/  LEA R18, P0, R16, UR14, 0x1 ;  /* 0x0000000e10127c11 */ /* 0x000fc8000f8008ff */
[----:B------:R-:W-:-:S05]  /*3760*/  LEA.HI.X R19, R16, UR15, R17, 0x1, P0 ;  /* 0x0000000f10137c11 */ /* 0x000fca00080f0c11 */
[----:B------:R-:W2:Y:S01]  /*3770*/  LDG.E.U16 R17, desc[UR8][R18.64] ;  /* 0x0000000812117981 */ /* 0x000ea2000c1e1500 */
[----:B0-----:R-:W-:Y:S01]  /*3780*/  SHF.L.U32 R25, R21, 0x10, RZ ;  /* 0x0000001015197819 */ /* 0x001fe200000006ff */
        /* <DEDUP_REMOVED lines=9> */
[----:B------:R-:W2:Y:S04]  /*3820*/  LDG.E R17, desc[UR8][R8.64+0x4] ;  /* 0x0000040808117981 */ /* 0x000ea8000c1e1900 */
[----:B------:R-:W3:Y:S01]  /*3830*/  LDG.E.U16 R20, desc[UR8][R14.64+0x2] ;  /* 0x000002080e147981 */ /* 0x000ee2000c1e1500 */
[----:B--2---:R-:W-:-:S05]  /*3840*/  SHF.R.S32.HI R21, RZ, 0x1f, R17 ;  /* 0x0000001fff157819 */ /* 0x004fca0000011411 */
[----:B------:R-:W-:-:S04]  /*3850*/  IMAD R24, R21, UR12, RZ ;  /* 0x0000000c15187c24 */ /* 0x000fc8000f8e02ff */
[C---:B------:R-:W-:Y:S02]  /*3860*/  IMAD R21, R17.reuse, UR13, R24 ;  /* 0x0000000d11157c24 */ /* 0x040fe4000f8e0218 */
[----:B------:R-:W-:-:S05]  /*3870*/  IMAD.WIDE.U32 R16, R17, UR12, R12 ;  /* 0x0000000c11107c25 */ /* 0x000fca000f8e000c */
[----:B------:R-:W-:Y:S02]  /*3880*/  IADD3 R17, R17, R21, RZ ;  /* 0x0000001511117210 */ /* 0x000fe40007ffe0ff */
[----:B0-----:R-:W-:-:S04]  /*3890*/  LEA R18, P0, R16, UR14, 0x1 ;  /* 0x0000000e10127c11 */ /* 0x001fc8000f8008ff */
        /* <DEDUP_REMOVED lines=30> */
[----:B------:R-:W3:Y:S04]  /*3a80*/  LDG.E R17, desc[UR8][R8.64+0xc] ;  /* 0x00000c0808117981 */ /* 0x000ee8000c1e1900 */
[----:B------:R-:W4:Y:S01]  /*3a90*/  LDG.E.U16 R14, desc[UR8][R14.64+0x6] ;  /* 0x000006080e0e7981 */ /* 0x000f22000c1e1500 */
[----:B---3--:R-:W-:Y:S01]  /*3aa0*/  SHF.R.S32.HI R16, RZ, 0x1f, R17 ;  /* 0x0000001fff107819 */ /* 0x008fe20000011411 */
[----:B------:R-:W-:-:S04]  /*3ab0*/  IMAD.WIDE.U32 R12, R17, UR12, R12 ;  /* 0x0000000c110c7c25 */ /* 0x000fc8000f8e000c */
[----:B------:R-:W-:-:S04]  /*3ac0*/  IMAD R16, R16, UR12, RZ ;  /* 0x0000000c10107c24 */ /* 0x000fc8000f8e02ff */
[----:B------:R-:W-:Y:S01]  /*3ad0*/  IMAD R17, R17, UR13, R16 ;  /* 0x0000000d11117c24 */ /* 0x000fe2000f8e0210 */
[----:B------:R-:W-:-:S04]  /*3ae0*/  LEA R16, P0, R12, UR14, 0x1 ;  /* 0x0000000e0c107c11 */ /* 0x000fc8000f8008ff */
[----:B------:R-:W-:-:S04]  /*3af0*/  IADD3 R13, R13, R17, RZ ;  /* 0x000000110d0d7210 */ /* 0x000fc80007ffe0ff */
[----:B------:R-:W-:-:S05]  /*3b00*/  LEA.HI.X R17, R12, UR15, R13, 0x1, P0 ;  /* 0x0000000f0c117c11 */ /* 0x000fca00080f0c0d */
[----:B------:R-:W3:Y:S01]  /*3b10*/  LDG.E.U16 R13, desc[UR8][R16.64] ;  /* 0x00000008100d7981 */ /* 0x000ee2000c1e1500 */
[----:B----4-:R-:W-:-:S04]  /*3b20*/  IMAD.U32 R12, R14, 0x10000, RZ ;  /* 0x000100000e0c7824 */ /* 0x010fc800078e00ff */
[----:B------:R-:W-:-:S06]  /*3b30*/  FMUL.FTZ R12, R12, R25 ;  /* 0x000000190c0c7220 */ /* 0x000fcc0000410000 */
[----:B------:R-:W0:Y:S02]  /*3b40*/  F2F.BF16.F32 R12, R12 ;  /* 0x0000000c000c7304 */ /* 0x000e240000202000 */
[----:B0-----:R-:W-:Y:S02]  /*3b50*/  SHF.L.U32 R14, R12, 0x10, RZ ;  /* 0x000000100c0e7819 */ /* 0x001fe400000006ff */
[----:B------:R-:W-:-:S04]  /*3b60*/  IADD3 R22, R22, 0x4, RZ ;  /* 0x0000000416167810 */ /* 0x000fc80007ffe0ff */
[----:B------:R-:W-:Y:S02]  /*3b70*/  ISETP.GE.AND P0, PT, R22, R0, PT ;  /* 0x000000001600720c */ /* 0x000fe40003f06270 */
[----:B------:R-:W-:-:S04]  /*3b80*/  IADD3 R2, P1, R2, 0x8, RZ ;  /* 0x0000000802027810 */ /* 0x000fc80007f3e0ff */
[----:B------:R-:W-:Y:S01]  /*3b90*/  IADD3.X R5, RZ, R5, RZ, P1, !PT ;  /* 0x00000005ff057210 */ /* 0x000fe20000ffe4ff */
[----:B---3--:R-:W-:-:S04]  /*3ba0*/  IMAD.U32 R13, R13, 0x10000, RZ ;  /* 0x000100000d0d7824 */ /* 0x008fc800078e00ff */
[----:B------:R-:W-:-:S05]  /*3bb0*/  FADD.FTZ R13, R13, R14 ;  /* 0x0000000e0d0d7221 */ /* 0x000fca0000010000 */
[----:B------:R-:W-:-:S04]  /*3bc0*/  F2FP.BF16.F32.PACK_AB R13, RZ, R13 ;  /* 0x0000000dff0d723e */ /* 0x000fc800000010ff */
[----:B------:R-:W-:-:S05]  /*3bd0*/  PRMT R14, R13, 0x7610, R14 ;  /* 0x000076100d0e7816 */ /* 0x000fca000000000e */
[----:B------:R2:W-:Y:S01]  /*3be0*/  STG.E.U16 desc[UR8][R16.64], R14 ;  /* 0x0000000e10007986 */ /* 0x0005e2000c101508 */
[----:B------:R-:W-:-:S05]  /*3bf0*/  IADD3 R13, P2, R8, 0x10, RZ ;  /* 0x00000010080d7810 */ /* 0x000fca0007f5e0ff */
[----:B------:R-:W-:Y:S01]  /*3c00*/  IMAD.X R9, RZ, RZ, R9, P2 ;  /* 0x000000ffff097224 */ /* 0x000fe200010e0609 */
[----:B------:R-:W-:Y:S07]  /*3c10*/  @!P0 BRA `(.L_x_53) ;  /* 0xfffffff800948947 */ /* 0x000fee000383ffff */
.L_x_50:
[----:B------:R-:W-:Y:S05]  /*3c20*/  BSYNC B0 ;  /* 0x0000000000007941 */ /* 0x000fea0003800000 */
.L_x_49:
[----:B------:R-:W5:Y:S01]  /*3c30*/  LDC.64 R2, c[0x0][0x278] ;  /* 0x00009e00ff027b82 */ /* 0x000f620000000a00 */
[----:B------:R-:W-:-:S06]  /*3c40*/  UIADD3 UR4, UR4, 0x1, URZ ;  /* 0x0000000104047890 */ /* 0x000fcc000fffe03f */
[----:B-----5:R-:W-:-:S04]  /*3c50*/  ISETP.LE.U32.AND P0, PT, R2, UR4, PT ;  /* 0x0000000402007c0c */ /* 0x020fc8000bf03070 */
[----:B------:R-:W-:-:S13]  /*3c60*/  ISETP.GE.AND.EX P0, PT, RZ, R3, PT, P0 ;  /* 0x00000003ff00720c */ /* 0x000fda0003f06300 */
[----:B------:R-:W-:Y:S05]  /*3c70*/  @!P0 BRA `(.L_x_54) ;  /* 0xfffffff000508947 */ /* 0x000fea000383ffff */
[----:B------:R-:W-:Y:S05]  /*3c80*/  EXIT ;  /* 0x000000000000794d */ /* 0x000fea0003800000 */
.L_x_55:
        /* <DEDUP_REMOVED lines=15> */
.L_x_8876:


//--------------------- .text._ZN3cub17CUB_300001_SM_9006detail8for_each13static_kernelINS2_12policy_hub_t12policy_500_tElNS2_12op_wrapper_tIlZZZZZN2at6native36add_out_dense_sparse_compressed_cudaERNS7_6TensorERKS9_SC_RKN3c106ScalarEENKUlvE_clEvENKUlvE10_clEvENKUlvE_clEvENKUlvE0_clEvEUllE_N6thrust23THRUST_300001_SM_900_NS17counting_iteratorIlNSN_11use_defaultESP_SP_EEEEEEvT0_T1_ --------------------------
	.section	.text._ZN3cub17CUB_300001_SM_9006detail8for_each13static_kernelINS2_12policy_hub_t12policy_500_tElNS2_12op_wrapper_tIlZZZZZN2at6native36add_out_dense_sparse_compressed_cudaERNS7_6TensorERKS9_SC_RKN3c106ScalarEENKUlvE_clEvENKUlvE10_clEvENKUlvE_clEvENKUlvE0_clEvEUllE_N6thrust23THRUST_300001_SM_900_NS17counting_iteratorIlNSN_11use_defaultESP_SP_EEEEEEvT0_T1_,"ax",@progbits
	.align	128
        .global         _ZN3cub17CUB_300001_SM_9006detail8for_each13static_kernelINS2_12policy_hub_t12policy_500_tElNS2_12op_wrapper_tIlZZZZZN2at6native36add_out_dense_sparse_compressed_cudaERNS7_6TensorERKS9_SC_RKN3c106ScalarEENKUlvE_clEvENKUlvE10_clEvENKUlvE_clEvENKUlvE0_clEvEUllE_N6thrust23THRUST_300001_SM_900_NS17counting_iteratorIlNSN_11use_defaultESP_SP_EEEEEEvT0_T1_
        .type           _ZN3cub17CUB_300001_SM_9006detail8for_each13static_kernelINS2_12policy_hub_t12policy_500_tElNS2_12op_wrapper_tIlZZZZZN2at6native36add_out_dense_sparse_compressed_cudaERNS7_6TensorERKS9_SC_RKN3c106ScalarEENKUlvE_clEvENKUlvE10_clEvENKUlvE_clEvENKUlvE0_clEvEUllE_N6thrust23THRUST_300001_SM_900_NS17counting_iteratorIlNSN_11use_defaultESP_SP_EEEEEEvT0_T1_,@function
        .size           _ZN3cub17CUB_300001_SM_9006detail8for_each13static_kernelINS2_12policy_hub_t12policy_500_tElNS2_12op_wrapper_tIlZZZZZN2at6native36add_out_dense_sparse_compressed_cudaERNS7_6TensorERKS9_SC_RKN3c106ScalarEENKUlvE_clEvENKUlvE10_clEvENKUlvE_clEvENKUlvE0_clEvEUllE_N6thrust23THRUST_300001_SM_900_NS17counting_iteratorIlNSN_11use_defaultESP_SP_EEEEEEvT0_T1_,(.L_x_8877 - _ZN3cub17CUB_300001_SM_9006detail8for_each13static_kernelINS2_12policy_hub_t12policy_500_tElNS2_12op_wrapper_tIlZZZZZN2at6native36add_out_dense_sparse_compressed_cudaERNS7_6TensorERKS9_SC_RKN3c106ScalarEENKUlvE_clEvENKUlvE10_clEvENKUlvE_clEvENKUlvE0_clEvEUllE_N6thrust23THRUST_300001_SM_900_NS17counting_iteratorIlNSN_11use_defaultESP_SP_EEEEEEvT0_T1_)
        .other          _ZN3cub17CUB_300001_SM_9006detail8for_each13static_kernelINS2_12policy_hub_t12policy_500_tElNS2_12op_wrapper_tIlZZZZZN2at6native36add_out_dense_sparse_compressed_cudaERNS7_6TensorERKS9_SC_RKN3c106ScalarEENKUlvE_clEvENKUlvE10_clEvENKUlvE_clEvENKUlvE0_clEvEUllE_N6thrust23THRUST_300001_SM_900_NS17counting_iteratorIlNSN_11use_defaultESP_SP_EEEEEEvT0_T1_,@"STO_CUDA_ENTRY STV_DEFAULT"
_ZN3cub17CUB_300001_SM_9006detail8for_each13static_kernelINS2_12policy_hub_t12policy_500_tElNS2_12op_wrapper_tIlZZZZZN2at6native36add_out_dense_sparse_compressed_cudaERNS7_6TensorERKS9_SC_RKN3c106ScalarEENKUlvE_clEvENKUlvE10_clEvENKUlvE_clEvENKUlvE0_clEvEUllE_N6thrust23THRUST_300001_SM_900_NS17counting_iteratorIlNSN_11use_defaultESP_SP_EEEEEEvT0_T1_:
.text._ZN3cub17CUB_300001_SM_9006detail8for_each13static_kernelINS2_12policy_hub_t12policy_500_tElNS2_12op_wrapper_tIlZZZZZN2at6native36add_out_dense_sparse_compressed_cudaERNS7_6TensorERKS9_SC_RKN3c106ScalarEENKUlvE_clEvENKUlvE10_clEvENKUlvE_clEvENKUlvE0_clEvEUllE_N6thrust23THRUST_300001_SM_900_NS17counting_iteratorIlNSN_11use_defaultESP_SP_EEEEEEvT0_T1_:
[----:B------:R-:W-:Y:S08]  /*0000*/  LDC R1, c[0x0][0x28] ;  /* 0x00000a00ff017b82 */ /* 0x000ff00000000800 */
[----:B------:R-:W0:Y:S01]  /*0010*/  S2UR UR12, SR_CTAID.X ;  /* 0x00000000000c79c3 */ /* 0x000e220000002500 */
[----:B------:R-:W1:Y:S01]  /*0020*/  S2R R0, SR_TID.X ;  /* 0x0000000000007919 */ /* 0x000e620000002100 */
[----:B------:R-:W-:-:S06]  /*0030*/  ULDC.64 UR10, c[0x0][0x208] ;  /* 0x00008200000a7ab9 */ /* 0x000fcc0000000a00 */
[----:B------:R-:W2:Y:S01]  /*0040*/  LDC.64 R4, c[0x0][0x210] ;  /* 0x00008400ff047b82 */ /* 0x000ea20000000a00 */
[----:B0-----:R-:W-:-:S06]  /*0050*/  UIMAD.WIDE.U32 UR4, UR12, 0x200, URZ ;  /* 0x000002000c0478a5 */ /* 0x001fcc000f8e003f */
[----:B--2---:R-:W-:-:S04]  /*0060*/  IADD3 R3, P0, R4, -UR4, RZ ;  /* 0x8000000404037c10 */ /* 0x004fc8000ff1e0ff */
[----:B------:R-:W-:Y:S02]  /*0070*/  IADD3.X R2, R5, ~UR5, RZ, P0, !PT ;  /* 0x8000000505027c10 */ /* 0x000fe400087fe4ff */
[----:B------:R-:W-:-:S04]  /*0080*/  ISETP.GT.U32.AND P0, PT, R3, 0x1ff, PT ;  /* 0x000001ff0300780c */ /* 0x000fc80003f04070 */
[----:B------:R-:W-:-:S13]  /*0090*/  ISETP.GT.AND.EX P0, PT, R2, RZ, PT, P0 ;  /* 0x000000ff0200720c */ /* 0x000fda0003f04300 */
[----:B-1----:R-:W-:Y:S05]  /*00a0*/  @P0 BRA `(.L_x_56) ;  /* 0x0000001800a80947 */ /* 0x002fea0003800000 */
[----:B------:R-:W0:Y:S01]  /*00b0*/  LDC.64 R4, c[0x0][0x278] ;  /* 0x00009e00ff047b82 */ /* 0x000e220000000a00 */
[----:B------:R-:W-:Y:S02]  /*00c0*/  ULDC.64 UR8, c[0x0][0x218] ;  /* 0x0000860000087ab9 */ /* 0x000fe40000000a00 */
[----:B------:R-:W-:Y:S01]  /*00d0*/  UIADD3 UR7, UP0, UR4, UR8, URZ ;  /* 0x0000000804077290 */ /* 0x000fe2000ff1e03f */
[----:B0-----:R-:W-:-:S04]  /*00e0*/  ISETP.GE.U32.AND P0, PT, R4, 0x1, PT ;  /* 0x000000010400780c */ /* 0x001fc80003f06070 */
[----:B------:R-:W-:-:S13]  /*00f0*/  ISETP.GE.AND.EX P0, PT, R5, RZ, PT, P0 ;  /* 0x000000ff0500720c */ /* 0x000fda0003f06300 */
[----:B------:R-:W-:Y:S05]  /*0100*/  @!P0 EXIT ;  /* 0x000000000000894d */ /* 0x000fea0003800000 */
[----:B------:R-:W-:Y:S01]  /*0110*/  ISETP.GT.U32.AND P0, PT, R3, R0, PT ;  /* 0x000000000300720c */ /* 0x000fe20003f04070 */
[----:B------:R-:W-:Y:S01]  /*0120*/  ULDC.U8 UR4, c[0x0][0x240] ;  /* 0x0000900000047ab9 */ /* 0x000fe20000000000 */
[----:B------:R-:W-:Y:S01]  /*0130*/  SHF.R.S32.HI R2, RZ, 0x1f, R3 ;  /* 0x0000001fff027819 */ /* 0x000fe20000011403 */
[----:B------:R-:W-:Y:S01]  /*0140*/  UIADD3.X UR5, UR5, UR9, URZ, UP0, !UPT ;  /* 0x0000000905057290 */ /* 0x000fe200087fe43f */
[----:B------:R-:W-:Y:S01]  /*0150*/  BSSY B0, `(.L_x_57) ;  /* 0x00000d0000007945 */ /* 0x000fe20003800000 */
[----:B------:R-:W-:Y:S01]  /*0160*/  UPRMT UR6, UR4, 0x8880, URZ ;  /* 0x0000888004067896 */ /* 0x000fe2000800003f */
[----:B------:R-:W-:-:S13]  /*0170*/  ISETP.GT.AND.EX P0, PT, R2, RZ, PT, P0 ;  /* 0x000000ff0200720c */ /* 0x000fda0003f04300 */
[----:B------:R-:W-:Y:S05]  /*0180*/  @!P0 BRA `(.L_x_58) ;  /* 0x0000000c00308947 */ /* 0x000fea0003800000 */
[----:B------:R-:W-:Y:S01]  /*0190*/  VIADD R8, R0, UR7 ;  /* 0x0000000700087c36 */ /* 0x000fe20008000000 */
[----:B------:R-:W-:Y:S01]  /*01a0*/  ULDC UR4, c[0x0][0x250] ;  /* 0x0000940000047ab9 */ /* 0x000fe20000000800 */
[----:B------:R-:W-:Y:S02]  /*01b0*/  CS2R R24, SRZ ;  /* 0x0000000000187805 */ /* 0x000fe4000001ff00 */
[----:B------:R-:W-:-:S07]  /*01c0*/  IMAD.WIDE.U32 R6, R8, UR4, RZ ;  /* 0x0000000408067c25 */ /* 0x000fce000f8e00ff */
.L_x_64:
[----:B------:R-:W0:Y:S01]  /*01d0*/  S2R R0, SR_TID.X ;  /* 0x0000000000007919 */ /* 0x000e220000002100 */
[----:B------:R-:W-:Y:S01]  /*01e0*/  ULDC.64 UR8, c[0x0][0x260] ;  /* 0x0000980000087ab9 */ /* 0x000fe20000000a00 */
[----:B0-----:R-:W-:Y:S01]  /*01f0*/  IADD3 RZ, P0, R0, UR7, RZ ;  /* 0x0000000700ff7c10 */ /* 0x001fe2000ff1e0ff */
[----:B------:R-:W-:-:S04]  /*0200*/  IMAD R0, R24, UR8, RZ ;  /* 0x0000000818007c24 */ /* 0x000fc8000f8e02ff */
[----:B------:R-:W-:Y:S02]  /*0210*/  IMAD.X R9, RZ, RZ, UR5, P0 ;  /* 0x00000005ff097e24 */ /* 0x000fe400080e06ff */
[C---:B------:R-:W-:Y:S02]  /*0220*/  IMAD R5, R25.reuse, UR9, R0 ;  /* 0x0000000919057c24 */ /* 0x040fe4000f8e0200 */
[----:B------:R-:W-:Y:S01]  /*0230*/  IMAD.WIDE.U32 R2, R25, UR8, R8 ;  /* 0x0000000819027c25 */ /* 0x000fe2000f8e0008 */
[----:B------:R-:W-:-:S03]  /*0240*/  ULDC.64 UR8, c[0x0][0x228] ;  /* 0x00008a0000087ab9 */ /* 0x000fc60000000a00 */
[----:B------:R-:W-:Y:S01]  /*0250*/  IMAD.IADD R3, R3, 0x1, R5 ;  /* 0x0000000103037824 */ /* 0x000fe200078e0205 */
[----:B------:R-:W-:-:S04]  /*0260*/  LEA R10, P0, R2, UR8, 0x3 ;  /* 0x00000008020a7c11 */ /* 0x000fc8000f8018ff */
[----:B------:R-:W-:-:S05]  /*0270*/  LEA.HI.X R11, R2, UR9, R3, 0x3, P0 ;  /* 0x00000009020b7c11 */ /* 0x000fca00080f1c03 */
[----:B------:R-:W2:Y:S04]  /*0280*/  LDG.E.64 R4, desc[UR10][R10.64+0x8] ;  /* 0x0000080a0a047981 */ /* 0x000ea8000c1e1b00 */
[----:B------:R-:W2:Y:S01]  /*0290*/  LDG.E.64 R2, desc[UR10][R10.64] ;  /* 0x0000000a0a027981 */ /* 0x000ea2000c1e1b00 */
[----:B------:R-:W-:Y:S01]  /*02a0*/  BSSY B1, `(.L_x_59) ;  /* 0x00000b4000017945 */ /* 0x000fe20003800000 */
[----:B--2---:R-:W-:-:S04]  /*02b0*/  ISETP.GT.U32.AND P0, PT, R4, R2, PT ;  /* 0x000000020400720c */ /* 0x004fc80003f04070 */
[----:B------:R-:W-:-:S13]  /*02c0*/  ISETP.GT.AND.EX P0, PT, R5, R3, PT, P0 ;  /* 0x000000030500720c */ /* 0x000fda0003f04300 */
[----:B------:R-:W-:Y:S05]  /*02d0*/  @!P0 BRA `(.L_x_60) ;  /* 0x0000000800c08947 */ /* 0x000fea0003800000 */
[----:B------:R-:W-:Y:S01]  /*02e0*/  IADD3 R0, R4, -R2, RZ ;  /* 0x8000000204007210 */ /* 0x000fe20007ffe0ff */
[----:B------:R-:W-:Y:S01]  /*02f0*/  ULDC.64 UR8, c[0x0][0x250] ;  /* 0x0000940000087ab9 */ /* 0x000fe20000000a00 */
[----:B------:R-:W-:Y:S01]  /*0300*/  BSSY B2, `(.L_x_61) ;  /* 0x0000054000027945 */ /* 0x000fe20003800000 */
[----:B------:R-:W-:Y:S01]  /*0310*/  IMAD R11, R9, UR8, RZ ;  /* 0x00000008090b7c24 */ /* 0x000fe2000f8e02ff */
[----:B------:R-:W-:Y:S01]  /*0320*/  LOP3.LUT R0, R0, 0x3, RZ, 0xc0, !PT ;  /* 0x0000000300007812 */ /* 0x000fe200078ec0ff */
[----:B------:R-:W-:Y:S02]  /*0330*/  IMAD.MOV.U32 R20, RZ, RZ, R2 ;  /* 0x000000ffff147224 */ /* 0x000fe400078e0002 */
[----:B------:R-:W-:Y:S01]  /*0340*/  IMAD R11, R8, UR9, R11 ;  /* 0x00000009080b7c24 */ /* 0x000fe2000f8e020b */
[----:B------:R-:W-:Y:S01]  /*0350*/  ISETP.NE.U32.AND P0, PT, R0, RZ, PT ;  /* 0x000000ff0000720c */ /* 0x000fe20003f05070 */
[----:B------:R-:W-:Y:S02]  /*0360*/  IMAD.MOV.U32 R21, RZ, RZ, R3 ;  /* 0x000000ffff157224 */ /* 0x000fe400078e0003 */
[----:B------:R-:W-:Y:S01]  /*0370*/  IMAD.IADD R27, R7, 0x1, R11 ;  /* 0x00000001071b7824 */ /* 0x000fe200078e020b */
[----:B------:R-:W-:-:S13]  /*0380*/  ISETP.NE.AND.EX P0, PT, RZ, RZ, PT, P0 ;  /* 0x000000ffff00720c */ /* 0x000fda0003f05300 */
[----:B------:R-:W-:Y:S05]  /*0390*/  @!P0 BRA `(.L_x_62) ;  /* 0x0000000400288947 */ /* 0x000fea0003800000 */
[----:B------:R-:W-:Y:S01]  /*03a0*/  ULDC.64 UR8, c[0x0][0x268] ;  /* 0x00009a0000087ab9 */ /* 0x000fe20000000a00 */
[----:B------:R-:W0:Y:S01]  /*03b0*/  LDC.64 R14, c[0x0][0x238] ;  /* 0x00008e00ff0e7b82 */ /* 0x000e220000000a00 */
[----:B------:R-:W-:Y:S01]  /*03c0*/  IMAD R10, R24, UR8, RZ ;  /* 0x00000008180a7c24 */ /* 0x000fe2000f8e02ff */
[----:B------:R-:W-:Y:S01]  /*03d0*/  ULDC.64 UR14, c[0x0][0x220] ;  /* 0x00008800000e7ab9 */ /* 0x000fe20000000a00 */
[----:B------:R-:W-:-:S04]  /*03e0*/  IMAD.WIDE.U32 R12, R25, UR8, R2 ;  /* 0x00000008190c7c25 */ /* 0x000fc8000f8e0002 */
[----:B------:R-:W-:Y:S01]  /*03f0*/  IMAD R11, R25, UR9, R10 ;  /* 0x00000009190b7c24 */ /* 0x000fe2000f8e020a */
[----:B------:R-:W-:Y:S02]  /*0400*/  ULDC.64 UR8, c[0x0][0x230] ;  /* 0x00008c0000087ab9 */ /* 0x000fe40000000a00 */
[----:B------:R-:W-:Y:S02]  /*0410*/  LEA R10, P0, R12, UR8, 0x3 ;  /* 0x000000080c0a7c11 */ /* 0x000fe4000f8018ff */
[----:B------:R-:W-:-:S04]  /*0420*/  IADD3 R11, R13, R11, RZ ;  /* 0x0000000b0d0b7210 */ /* 0x000fc80007ffe0ff */
[----:B------:R-:W-:Y:S01]  /*0430*/  LEA.HI.X R11, R12, UR9, R11, 0x3, P0 ;  /* 0x000000090c0b7c11 */ /* 0x000fe200080f1c0b */
[----:B------:R-:W-:Y:S01]  /*0440*/  ULDC.64 UR8, c[0x0][0x248] ;  /* 0x0000920000087ab9 */ /* 0x000fe20000000a00 */
[----:B------:R-:W1:Y:S03]  /*0450*/  LDC.64 R12, c[0x0][0x258] ;  /* 0x00009600ff0c7b82 */ /* 0x000e660000000a00 */
[----:B------:R-:W1:Y:S01]  /*0460*/  LDG.E.64 R18, desc[UR10][R10.64] ;  /* 0x0000000a0a127981 */ /* 0x000e62000c1e1b00 */
[----:B------:R-:W-:Y:S02]  /*0470*/  IMAD R20, R24, UR8, RZ ;  /* 0x0000000818147c24 */ /* 0x000fe4000f8e02ff */
[----:B------:R-:W-:Y:S02]  /*0480*/  IMAD.MOV.U32 R26, RZ, RZ, R6 ;  /* 0x000000ffff1a7224 */ /* 0x000fe400078e0006 */
[----:B------:R-:W-:-:S02]  /*0490*/  IMAD R21, R25, UR9, R20 ;  /* 0x0000000919157c24 */ /* 0x000fc4000f8e0214 */
[----:B------:R-:W-:Y:S01]  /*04a0*/  IMAD.WIDE.U32 R16, R25, UR8, R26 ;  /* 0x0000000819107c25 */ /* 0x000fe2000f8e001a */
[----:B------:R-:W-:-:S03]  /*04b0*/  ULDC.64 UR8, c[0x0][0x270] ;  /* 0x00009c0000087ab9 */ /* 0x000fc60000000a00 */
[----:B------:R-:W-:Y:S02]  /*04c0*/  IMAD.IADD R17, R17, 0x1, R21 ;  /* 0x0000000111117824 */ /* 0x000fe400078e0215 */
[-C--:B-1----:R-:W-:Y:S02]  /*04d0*/  IMAD R19, R19, R12.reuse, RZ ;  /* 0x0000000c13137224 */ /* 0x082fe400078e02ff */
[----:B------:R-:W-:-:S04]  /*04e0*/  IMAD.WIDE.U32 R20, R18, R12, R16 ;  /* 0x0000000c12147225 */ /* 0x000fc800078e0010 */
[----:B------:R-:W-:Y:S01]  /*04f0*/  IMAD R19, R18, R13, R19 ;  /* 0x0000000d12137224 */ /* 0x000fe200078e0213 */
[----:B0-----:R-:W-:Y:S01]  /*0500*/  IADD3 R22, P0, R20, R14, RZ ;  /* 0x0000000e14167210 */ /* 0x001fe20007f1e0ff */
[----:B------:R-:W-:-:S03]  /*0510*/  IMAD R20, R24, UR8, RZ ;  /* 0x0000000818147c24 */ /* 0x000fc6000f8e02ff */
[----:B------:R-:W-:Y:S01]  /*0520*/  IADD3.X R23, R15, R21, R19, P0, !PT ;  /* 0x000000150f177210 */ /* 0x000fe200007fe413 */
[----:B------:R-:W-:-:S04]  /*0530*/  IMAD.WIDE.U32 R18, R25, UR8, R2 ;  /* 0x0000000819127c25 */ /* 0x000fc8000f8e0002 */
[----:B------:R-:W-:Y:S01]  /*0540*/  IMAD R21, R25, UR9, R20 ;  /* 0x0000000919157c24 */ /* 0x000fe2000f8e0214 */
[----:B------:R-:W-:Y:S01]  /*0550*/  IADD3 R18, P0, R18, UR14, RZ ;  /* 0x0000000e12127c10 */ /* 0x000fe2000ff1e0ff */
[----:B------:R-:W2:Y:S03]  /*0560*/  LDG.E.S8 R20, desc[UR10][R22.64] ;  /* 0x0000000a16147981 */ /* 0x000ea6000c1e1300 */
[----:B------:R-:W-:-:S05]  /*0570*/  IADD3.X R19, R19, UR15, R21, P0, !PT ;  /* 0x0000000f13137c10 */ /* 0x000fca00087fe415 */
[----:B------:R-:W3:Y:S01]  /*0580*/  LDG.E.S8 R21, desc[UR10][R18.64] ;  /* 0x0000000a12157981 */ /* 0x000ee2000c1e1300 */
[----:B--2---:R-:W-:Y:S02]  /*0590*/  IMAD.MOV R20, RZ, RZ, -R20 ;  /* 0x000000ffff147224 */ /* 0x004fe400078e0a14 */
[----:B---3--:R-:W-:-:S05]  /*05a0*/  IMAD R21, R21, UR6, RZ ;  /* 0x0000000615157c24 */ /* 0x008fca000f8e02ff */
[----:B------:R-:W-:-:S04]  /*05b0*/  ISETP.NE.AND P0, PT, R21, R20, PT ;  /* 0x000000141500720c */ /* 0x000fc80003f05270 */
[----:B------:R-:W-:Y:S02]  /*05c0*/  SEL R29, RZ, 0x1, !P0 ;  /* 0x00000001ff1d7807 */ /* 0x000fe40004000000 */
[----:B------:R-:W-:-:S03]  /*05d0*/  ISETP.NE.U32.AND P0, PT, R0, 0x1, PT ;  /* 0x000000010000780c */ /* 0x000fc60003f05070 */
[----:B------:R0:W-:Y:S01]  /*05e0*/  STG.E.U8 desc[UR10][R22.64], R29 ;  /* 0x0000001d16007986 */ /* 0x0001e2000c10110a */
[----:B------:R-:W-:Y:S02]  /*05f0*/  ISETP.NE.AND.EX P0, PT, RZ, RZ, PT, P0 ;  /* 0x000000ffff00720c */ /* 0x000fe40003f05300 */
[----:B------:R-:W-:-:S04]  /*0600*/  IADD3 R20, P1, R2, 0x1, RZ ;  /* 0x0000000102147810 */ /* 0x000fc80007f3e0ff */
[----:B------:R-:W-:-:S07]  /*0610*/  IADD3.X R21, RZ, R3, RZ, P1, !PT ;  /* 0x00000003ff157210 */ /* 0x000fce0000ffe4ff */
[----:B0-----:R-:W-:Y:S05]  /*0620*/  @!P0 BRA `(.L_x_62) ;  /* 0x0000000000848947 */ /* 0x001fea0003800000 */
[----:B------:R-:W2:Y:S02]  /*0630*/  LDG.E.64 R20, desc[UR10][R10.64+0x8] ;  /* 0x0000080a0a147981 */ /* 0x000ea4000c1e1b00 */
[-C--:B--2---:R-:W-:Y:S02]  /*0640*/  IMAD R21, R21, R12.reuse, RZ ;  /* 0x0000000c15157224 */ /* 0x084fe400078e02ff */
[----:B------:R-:W-:-:S04]  /*0650*/  IMAD.WIDE.U32 R22, R20, R12, R16 ;  /* 0x0000000c14167225 */ /* 0x000fc800078e0010 */
[----:B------:R-:W-:Y:S01]  /*0660*/  IMAD R21, R20, R13, R21 ;  /* 0x0000000d14157224 */ /* 0x000fe200078e0215 */
[----:B------:R-:W-:-:S04]  /*0670*/  IADD3 R22, P0, R22, R14, RZ ;  /* 0x0000000e16167210 */ /* 0x000fc80007f1e0ff */
[----:B------:R-:W-:Y:S02]  /*0680*/  IADD3.X R23, R15, R23, R21, P0, !PT ;  /* 0x000000170f177210 */ /* 0x000fe400007fe415 */
[----:B------:R-:W2:Y:S04]  /*0690*/  LDG.E.S8 R21, desc[UR10][R18.64+0x1] ;  /* 0x0000010a12157981 */ /* 0x000ea8000c1e1300 */
[----:B------:R-:W3:Y:S01]  /*06a0*/  LDG.E.S8 R20, desc[UR10][R22.64] ;  /* 0x0000000a16147981 */ /* 0x000ee2000c1e1300 */
[----:B--2---:R-:W-:Y:S02]  /*06b0*/  IMAD R21, R21, UR6, RZ ;  /* 0x0000000615157c24 */ /* 0x004fe4000f8e02ff */
[----:B---3--:R-:W-:-:S05]  /*06c0*/  IMAD.MOV R20, RZ, RZ, -R20 ;  /* 0x000000ffff147224 */ /* 0x008fca00078e0a14 */
[----:B------:R-:W-:Y:S02]  /*06d0*/  ISETP.NE.AND P0, PT, R21, R20, PT ;  /* 0x000000141500720c */ /* 0x000fe40003f05270 */
[----:B------:R-:W-:Y:S02]  /*06e0*/  IADD3 R20, P1, R2, 0x2, RZ ;  /* 0x0000000202147810 */ /* 0x000fe40007f3e0ff */
[----:B------:R-:W-:Y:S02]  /*06f0*/  SEL R29, RZ, 0x1, !P0 ;  /* 0x00000001ff1d7807 */ /* 0x000fe40004000000 */
[----:B------:R-:W-:Y:S01]  /*0700*/  ISETP.NE.U32.AND P0, PT, R0, 0x2, PT ;  /* 0x000000020000780c */ /* 0x000fe20003f05070 */
[----:B------:R-:W-:Y:S02]  /*0710*/  IMAD.X R21, RZ, RZ, R3, P1 ;  /* 0x000000ffff157224 */ /* 0x000fe400008e0603 */
[----:B------:R0:W-:Y:S01]  /*0720*/  STG.E.U8 desc[UR10][R22.64], R29 ;  /* 0x0000001d16007986 */ /* 0x0001e2000c10110a */
[----:B------:R-:W-:-:S13]  /*0730*/  ISETP.NE.AND.EX P0, PT, RZ, RZ, PT, P0 ;  /* 0x000000ffff00720c */ /* 0x000fda0003f05300 */
[----:B0-----:R-:W-:Y:S05]  /*0740*/  @!P0 BRA `(.L_x_62) ;  /* 0x00000000003c8947 */ /* 0x001fea0003800000 */
[----:B------:R-:W2:Y:S04]  /*0750*/  LDG.E.64 R10, desc[UR10][R10.64+0x10] ;  /* 0x0000100a0a0a7981 */ /* 0x000ea8000c1e1b00 */
[----:B------:R-:W3:Y:S01]  /*0760*/  LDG.E.S8 R18, desc[UR10][R18.64+0x2] ;  /* 0x0000020a12127981 */ /* 0x000ee2000c1e1300 */
[----:B--2---:R-:W-:-:S04]  /*0770*/  IMAD.WIDE.U32 R16, R10, R12, R16 ;  /* 0x0000000c0a107225 */ /* 0x004fc800078e0010 */
[----:B------:R-:W-:Y:S01]  /*0780*/  IMAD R12, R11, R12, RZ ;  /* 0x0000000c0b0c7224 */ /* 0x000fe200078e02ff */
[----:B------:R-:W-:-:S03]  /*0790*/  IADD3 R14, P0, R16, R14, RZ ;  /* 0x0000000e100e7210 */ /* 0x000fc60007f1e0ff */
[----:B------:R-:W-:-:S05]  /*07a0*/  IMAD R12, R10, R13, R12 ;  /* 0x0000000d0a0c7224 */ /* 0x000fca00078e020c */
[----:B------:R-:W-:-:S05]  /*07b0*/  IADD3.X R15, R15, R17, R12, P0, !PT ;  /* 0x000000110f0f7210 */ /* 0x000fca00007fe40c */
[----:B------:R-:W2:Y:S01]  /*07c0*/  LDG.E.S8 R0, desc[UR10][R14.64] ;  /* 0x0000000a0e007981 */ /* 0x000ea2000c1e1300 */
[----:B---3--:R-:W-:Y:S02]  /*07d0*/  IMAD R12, R18, UR6, RZ ;  /* 0x00000006120c7c24 */ /* 0x008fe4000f8e02ff */
[----:B--2---:R-:W-:-:S05]  /*07e0*/  IMAD.MOV R13, RZ, RZ, -R0 ;  /* 0x000000ffff0d7224 */ /* 0x004fca00078e0a00 */
[----:B------:R-:W-:-:S04]  /*07f0*/  ISETP.NE.AND P0, PT, R12, R13, PT ;  /* 0x0000000d0c00720c */ /* 0x000fc80003f05270 */
[----:B------:R-:W-:-:S05]  /*0800*/  SEL R11, RZ, 0x1, !P0 ;  /* 0x00000001ff0b7807 */ /* 0x000fca0004000000 */
[----:B------:R0:W-:Y:S01]  /*0810*/  STG.E.U8 desc[UR10][R14.64], R11 ;  /* 0x0000000b0e007986 */ /* 0x0001e2000c10110a */
[----:B------:R-:W-:-:S04]  /*0820*/  IADD3 R20, P0, R2, 0x3, RZ ;  /* 0x0000000302147810 */ /* 0x000fc80007f1e0ff */
[----:B------:R-:W-:-:S09]  /*0830*/  IADD3.X R21, RZ, R3, RZ, P0, !PT ;  /* 0x00000003ff157210 */ /* 0x000fd200007fe4ff */
.L_x_62:
[----:B------:R-:W-:Y:S05]  /*0840*/  BSYNC B2 ;  /* 0x0000000000027941 */ /* 0x000fea0003800000 */
.L_x_61:
[----:B0-----:R-:W-:Y:S02]  /*0850*/  LOP3.LUT R11, RZ, R2, RZ, 0x33, !PT ;  /* 0x00000002ff0b7212 */ /* 0x001fe400078e33ff */
        /* <DEDUP_REMOVED lines=10> */
[----:B------:R-:W-:-:S04]  /*0900*/  IMAD R15, R25, UR9, R0 ;  /* 0x00000009190f7c24 */ /* 0x000fc8000f8e0200 */
[----:B------:R-:W-:-:S07]  /*0910*/  IMAD.IADD R15, R15, 0x1, R3 ;  /* 0x000000010f0f7824 */ /* 0x000fce00078e0203 */
.L_x_63:
[----:B------:R-:W-:Y:S01]  /*0920*/  ULDC.64 UR8, c[0x0][0x268] ;  /* 0x00009a0000087ab9 */ /* 0x000fe20000000a00 */
[----:B------:R-:W-:Y:S01]  /*0930*/  IMAD.MOV.U32 R14, RZ, RZ, R2 ;  /* 0x000000ffff0e7224 */ /* 0x000fe200078e0002 */
[----:B------:R-:W-:Y:S01]  /*0940*/  ULDC.64 UR16, c[0x0][0x220] ;  /* 0x0000880000107ab9 */ /* 0x000fe20000000a00 */
        /* <DEDUP_REMOVED lines=8> */
[----:B------:R-:W-:-:S04]  /*09d0*/  ULDC.64 UR8, c[0x0][0x270] ;  /* 0x00009c0000087ab9 */ /* 0x000fc80000000a00 */
[----:B------:R-:W2:Y:S01]  /*09e0*/  LDG.E.64 R16, desc[UR10][R10.64] ;  /* 0x0000000a0a107981 */ /* 0x000ea2000c1e1b00 */
[----:B------:R-:W-:Y:S02]  /*09f0*/  IMAD R0, R24, UR8, RZ ;  /* 0x0000000818007c24 */ /* 0x000fe4000f8e02ff */
[----:B------:R-:W-:-:S04]  /*0a00*/  IMAD.WIDE.U32 R12, R25, UR8, R20 ;  /* 0x00000008190c7c25 */ /* 0x000fc8000f8e0014 */
[----:B------:R-:W-:Y:S01]  /*0a10*/  IMAD R23, R25, UR9, R0 ;  /* 0x0000000919177c24 */ /* 0x000fe2000f8e0200 */
[----:B------:R-:W-:Y:S01]  /*0a20*/  ULDC.64 UR8, c[0x0][0x258] ;  /* 0x0000960000087ab9 */ /* 0x000fe20000000a00 */
[----:B------:R-:W-:-:S04]  /*0a30*/  IADD3 R12, P1, R12, UR16, RZ ;  /* 0x000000100c0c7c10 */ /* 0x000fc8000ff3e0ff */
[----:B------:R-:W-:Y:S01]  /*0a40*/  IADD3.X R13, R23, UR17, R13, P1, !PT ;  /* 0x00000011170d7c10 */ /* 0x000fe20008ffe40d */
[----:B--2---:R-:W-:-:S04]  /*0a50*/  IMAD.WIDE.U32 R18, R16, UR8, R14 ;  /* 0x0000000810127c25 */ /* 0x004fc8000f8e000e */
[----:B------:R-:W2:Y:S01]  /*0a60*/  LDG.E.S8 R14, desc[UR10][R12.64] ;  /* 0x0000000a0c0e7981 */ /* 0x000ea2000c1e1300 */
[----:B------:R-:W-:-:S04]  /*0a70*/  IMAD R17, R17, UR8, RZ ;  /* 0x0000000811117c24 */ /* 0x000fc8000f8e02ff */
[----:B------:R-:W-:Y:S01]  /*0a80*/  IMAD R17, R16, UR9, R17 ;  /* 0x0000000910117c24 */ /* 0x000fe2000f8e0211 */
[----:B------:R-:W-:-:S04]  /*0a90*/  IADD3 R16, P0, R18, UR14, RZ ;  /* 0x0000000e12107c10 */ /* 0x000fc8000ff1e0ff */
[----:B------:R-:W-:-:S05]  /*0aa0*/  IADD3.X R17, R19, UR15, R17, P0, !PT ;  /* 0x0000000f13117c10 */ /* 0x000fca00087fe411 */
[----:B------:R-:W3:Y:S01]  /*0ab0*/  LDG.E.S8 R0, desc[UR10][R16.64] ;  /* 0x0000000a10007981 */ /* 0x000ee2000c1e1300 */
[----:B--2---:R-:W-:Y:S02]  /*0ac0*/  IMAD R14, R14, UR6, RZ ;  /* 0x000000060e0e7c24 */ /* 0x004fe4000f8e02ff */
[----:B---3--:R-:W-:-:S05]  /*0ad0*/  IMAD.MOV R19, RZ, RZ, -R0 ;  /* 0x000000ffff137224 */ /* 0x008fca00078e0a00 */
[----:B------:R-:W-:-:S04]  /*0ae0*/  ISETP.NE.AND P0, PT, R14, R19, PT ;  /* 0x000000130e00720c */ /* 0x000fc80003f05270 */
[----:B------:R-:W-:-:S05]  /*0af0*/  SEL R27, RZ, 0x1, !P0 ;  /* 0x00000001ff1b7807 */ /* 0x000fca0004000000 */
[----:B------:R0:W-:Y:S04]  /*0b00*/  STG.E.U8 desc[UR10][R16.64], R27 ;  /* 0x0000001b10007986 */ /* 0x0001e8000c10110a */
[----:B------:R-:W2:Y:S01]  /*0b10*/  LDG.E.64 R18, desc[UR10][R10.64+0x8] ;  /* 0x0000080a0a127981 */ /* 0x000ea2000c1e1b00 */
[----:B------:R-:W-:Y:S02]  /*0b20*/  IMAD.MOV.U32 R14, RZ, RZ, R2 ;  /* 0x000000ffff0e7224 */ /* 0x000fe400078e0002 */
[----:B--2---:R-:W-:Y:S02]  /*0b30*/  IMAD R19, R19, UR8, RZ ;  /* 0x0000000813137c24 */ /* 0x004fe4000f8e02ff */
[----:B------:R-:W-:-:S04]  /*0b40*/  IMAD.WIDE.U32 R22, R18, UR8, R14 ;  /* 0x0000000812167c25 */ /* 0x000fc8000f8e000e */
[----:B------:R-:W-:Y:S01]  /*0b50*/  IMAD R19, R18, UR9, R19 ;  /* 0x0000000912137c24 */ /* 0x000fe2000f8e0213 */
[----:B------:R-:W-:Y:S02]  /*0b60*/  IADD3 R18, P0, R22, UR14, RZ ;  /* 0x0000000e16127c10 */ /* 0x000fe4000ff1e0ff */
[----:B------:R-:W2:Y:S02]  /*0b70*/  LDG.E.S8 R22, desc[UR10][R12.64+0x1] ;  /* 0x0000010a0c167981 */ /* 0x000ea4000c1e1300 */
[----:B------:R-:W-:-:S05]  /*0b80*/  IADD3.X R19, R23, UR15, R19, P0, !PT ;  /* 0x0000000f17137c10 */ /* 0x000fca00087fe413 */
[----:B------:R-:W0:Y:S01]  /*0b90*/  LDG.E.S8 R0, desc[UR10][R18.64] ;  /* 0x0000000a12007981 */ /* 0x000e22000c1e1300 */
[----:B--2---:R-:W-:Y:S01]  /*0ba0*/  IMAD R22, R22, UR6, RZ ;  /* 0x0000000616167c24 */ /* 0x004fe2000f8e02ff */
[----:B0-----:R-:W-:-:S04]  /*0bb0*/  IADD3 R17, -R0, RZ, RZ ;  /* 0x000000ff00117210 */ /* 0x001fc80007ffe1ff */
[----:B------:R-:W-:-:S04]  /*0bc0*/  ISETP.NE.AND P0, PT, R22, R17, PT ;  /* 0x000000111600720c */ /* 0x000fc80003f05270 */
[----:B------:R-:W-:-:S05]  /*0bd0*/  SEL R27, RZ, 0x1, !P0 ;  /* 0x00000001ff1b7807 */ /* 0x000fca0004000000 */
[----:B------:R0:W-:Y:S04]  /*0be0*/  STG.E.U8 desc[UR10][R18.64], R27 ;  /* 0x0000001b12007986 */ /* 0x0001e8000c10110a */
[----:B------:R-:W2:Y:S02]  /*0bf0*/  LDG.E.64 R16, desc[UR10][R10.64+0x10] ;  /* 0x0000100a0a107981 */ /* 0x000ea4000c1e1b00 */
[----:B--2---:R-:W-:Y:S02]  /*0c00*/  IMAD R17, R17, UR8, RZ ;  /* 0x0000000811117c24 */ /* 0x004fe4000f8e02ff */
[----:B------:R-:W-:-:S04]  /*0c10*/  IMAD.WIDE.U32 R22, R16, UR8, R14 ;  /* 0x0000000810167c25 */ /* 0x000fc8000f8e000e */
[----:B------:R-:W-:Y:S01]  /*0c20*/  IMAD R17, R16, UR9, R17 ;  /* 0x0000000910117c24 */ /* 0x000fe2000f8e0211 */
[----:B------:R-:W-:Y:S02]  /*0c30*/  IADD3 R16, P0, R22, UR14, RZ ;  /* 0x0000000e16107c10 */ /* 0x000fe4000ff1e0ff */
[----:B------:R-:W2:Y:S02]  /*0c40*/  LDG.E.S8 R22, desc[UR10][R12.64+0x2] ;  /* 0x0000020a0c167981 */ /* 0x000ea4000c1e1300 */
[----:B------:R-:W-:-:S05]  /*0c50*/  IADD3.X R17, R23, UR15, R17, P0, !PT ;  /* 0x0000000f17117c10 */ /* 0x000fca00087fe411 */
[----:B------:R-:W3:Y:S01]  /*0c60*/  LDG.E.S8 R0, desc[UR10][R16.64] ;  /* 0x0000000a10007981 */ /* 0x000ee2000c1e1300 */
[----:B--2---:R-:W-:Y:S02]  /*0c70*/  IMAD R22, R22, UR6, RZ ;  /* 0x0000000616167c24 */ /* 0x004fe4000f8e02ff */
[----:B---3--:R-:W-:-:S05]  /*0c80*/  IMAD.MOV R23, RZ, RZ, -R0 ;  /* 0x000000ffff177224 */ /* 0x008fca00078e0a00 */
[----:B------:R-:W-:-:S04]  /*0c90*/  ISETP.NE.AND P0, PT, R22, R23, PT ;  /* 0x000000171600720c */ /* 0x000fc80003f05270 */
[----:B------:R-:W-:-:S05]  /*0ca0*/  SEL R23, RZ, 0x1, !P0 ;  /* 0x00000001ff177807 */ /* 0x000fca0004000000 */
[----:B------:R1:W-:Y:S04]  /*0cb0*/  STG.E.U8 desc[UR10][R16.64], R23 ;  /* 0x0000001710007986 */ /* 0x0003e8000c10110a */
[----:B------:R-:W0:Y:S04]  /*0cc0*/  LDG.E.64 R10, desc[UR10][R10.64+0x18] ;  /* 0x0000180a0a0a7981 */ /* 0x000e28000c1e1b00 */
[----:B------:R-:W2:Y:S01]  /*0cd0*/  LDG.E.S8 R12, desc[UR10][R12.64+0x3] ;  /* 0x0000030a0c0c7981 */ /* 0x000ea2000c1e1300 */
[----:B0-----:R-:W-:-:S04]  /*0ce0*/  IMAD.WIDE.U32 R18, R10, UR8, R14 ;  /* 0x000000080a127c25 */ /* 0x001fc8000f8e000e */
[----:B------:R-:W-:Y:S01]  /*0cf0*/  IMAD R27, R11, UR8, RZ ;  /* 0x000000080b1b7c24 */ /* 0x000fe2000f8e02ff */
[----:B------:R-:W-:-:S03]  /*0d00*/  IADD3 R18, P0, R18, UR14, RZ ;  /* 0x0000000e12127c10 */ /* 0x000fc6000ff1e0ff */
[----:B------:R-:W-:-:S05]  /*0d10*/  IMAD R27, R10, UR9, R27 ;  /* 0x000000090a1b7c24 */ /* 0x000fca000f8e021b */
[----:B------:R-:W-:-:S05]  /*0d20*/  IADD3.X R19, R19, UR15, R27, P0, !PT ;  /* 0x0000000f13137c10 */ /* 0x000fca00087fe41b */
[----:B------:R-:W3:Y:S01]  /*0d30*/  LDG.E.S8 R0, desc[UR10][R18.64] ;  /* 0x0000000a12007981 */ /* 0x000ee2000c1e1300 */
[----:B--2---:R-:W-:Y:S02]  /*0d40*/  IMAD R14, R12, UR6, RZ ;  /* 0x000000060c0e7c24 */ /* 0x004fe4000f8e02ff */
[----:B---3--:R-:W-:-:S05]  /*0d50*/  IMAD.MOV R27, RZ, RZ, -R0 ;  /* 0x000000ffff1b7224 */ /* 0x008fca00078e0a00 */
[----:B------:R-:W-:-:S04]  /*0d60*/  ISETP.NE.AND P0, PT, R14, R27, PT ;  /* 0x0000001b0e00720c */ /* 0x000fc80003f05270 */
[----:B------:R-:W-:Y:S02]  /*0d70*/  SEL R11, RZ, 0x1, !P0 ;  /* 0x00000001ff0b7807 */ /* 0x000fe40004000000 */
[----:B------:R-:W-:-:S03]  /*0d80*/  IADD3 R20, P0, R20, 0x4, RZ ;  /* 0x0000000414147810 */ /* 0x000fc60007f1e0ff */
[----:B------:R1:W-:Y:S02]  /*0d90*/  STG.E.U8 desc[UR10][R18.64], R11 ;  /* 0x0000000b12007986 */ /* 0x0003e4000c10110a */
[----:B------:R-:W-:Y:S01]  /*0da0*/  IMAD.X R21, RZ, RZ, R21, P0 ;  /* 0x000000ffff157224 */ /* 0x000fe200000e0615 */
[----:B------:R-:W-:-:S04]  /*0db0*/  ISETP.GE.U32.AND P0, PT, R20, R4, PT ;  /* 0x000000041400720c */ /* 0x000fc80003f06070 */
[----:B------:R-:W-:-:S13]  /*0dc0*/  ISETP.GE.AND.EX P0, PT, R21, R5, PT, P0 ;  /* 0x000000051500720c */ /* 0x000fda0003f06300 */
[----:B-1----:R-:W-:Y:S05]  /*0dd0*/  @!P0 BRA `(.L_x_63) ;  /* 0xfffffff800d08947 */ /* 0x002fea000383ffff */
.L_x_60:
[----:B------:R-:W-:Y:S05]  /*0de0*/  BSYNC B1 ;  /* 0x0000000000017941 */ /* 0x000fea0003800000 */
.L_x_59:
[----:B------:R-:W-:Y:S01]  /*0df0*/  IADD3 R25, P0, R25, 0x1, RZ ;  /* 0x0000000119197810 */ /* 0x000fe20007f1e0ff */
[----:B------:R-:W-:-:S03]  /*0e00*/  ULDC.64 UR8, c[0x0][0x278] ;  /* 0x00009e0000087ab9 */ /* 0x000fc60000000a00 */
[----:B------:R-:W-:Y:S02]  /*0e10*/  IADD3.X R24, RZ, R24, RZ, P0, !PT ;  /* 0x00000018ff187210 */ /* 0x000fe400007fe4ff */
[----:B------:R-:W-:-:S04]  /*0e20*/  ISETP.GE.U32.AND P0, PT, R25, UR8, PT ;  /* 0x0000000819007c0c */ /* 0x000fc8000bf06070 */
[----:B------:R-:W-:-:S13]  /*0e30*/  ISETP.GE.AND.EX P0, PT, R24, UR9, PT, P0 ;  /* 0x0000000918007c0c */ /* 0x000fda000bf06300 */
[----:B------:R-:W-:Y:S05]  /*0e40*/  @!P0 BRA `(.L_x_64) ;  /* 0xfffffff000e08947 */ /* 0x000fea000383ffff */
.L_x_58:
[----:B------:R-:W-:Y:S05]  /*0e50*/  BSYNC B0 ;  /* 0x0000000000007941 */ /* 0x000fea0003800000 */
.L_x_57:
[----:B------:R-:W0:Y:S01]  /*0e60*/  S2R R6, SR_TID.X ;  /* 0x0000000000067919 */ /* 0x000e220000002100 */
[----:B------:R-:W-:Y:S02]  /*0e70*/  ULDC UR4, c[0x0][0x210] ;  /* 0x0000840000047ab9 */ /* 0x000fe40000000800 */
[----:B------:R-:W-:-:S04]  /*0e80*/  UIMAD UR4, UR12, -0x200, UR4 ;  /* 0xfffffe000c0478a4 */ /* 0x000fc8000f8e0204 */
[----:B------:R-:W-:-:S06]  /*0e90*/  USHF.R.S32.HI UR8, URZ, 0x1f, UR4 ;  /* 0x0000001f3f087899 */ /* 0x000fcc0008011404 */
[----:B------:R-:W-:Y:S02]  /*0ea0*/  IMAD.U32 R0, RZ, RZ, UR8 ;  /* 0x00000008ff007e24 */ /* 0x000fe4000f8e00ff */
[----:B0-----:R-:W-:-:S05]  /*0eb0*/  VIADD R6, R6, 0x100 ;  /* 0x0000010006067836 */ /* 0x001fca0000000000 */
[----:B------:R-:W-:-:S04]  /*0ec0*/  ISETP.LT.U32.AND P0, PT, R6, UR4, PT ;  /* 0x0000000406007c0c */ /* 0x000fc8000bf01070 */
[----:B------:R-:W-:-:S13]  /*0ed0*/  ISETP.GT.AND.EX P0, PT, R0, RZ, PT, P0 ;  /* 0x000000ff0000720c */ /* 0x000fda0003f04300 */
[----:B------:R-:W-:Y:S05]  /*0ee0*/  @!P0 EXIT ;  /* 0x000000000000894d */ /* 0x000fea0003800000 */
[----:B------:R-:W-:-:S05]  /*0ef0*/  IADD3 R6, P0, R6, UR7, RZ ;  /* 0x0000000706067c10 */ /* 0x000fca000ff1e0ff */
[----:B------:R-:W-:Y:S01]  /*0f00*/  IMAD.X R7, RZ, RZ, UR5, P0 ;  /* 0x00000005ff077e24 */ /* 0x000fe200080e06ff */
[----:B------:R-:W-:Y:S02]  /*0f10*/  ULDC.64 UR4, c[0x0][0x250] ;  /* 0x0000940000047ab9 */ /* 0x000fe40000000a00 */
[----:B------:R-:W-:-:S04]  /*0f20*/  IMAD.WIDE.U32 R8, R6, UR4, RZ ;  /* 0x0000000406087c25 */ /* 0x000fc8000f8e00ff */
[----:B------:R-:W-:Y:S01]  /*0f30*/  IMAD R3, R7, UR4, RZ ;  /* 0x0000000407037c24 */ /* 0x000fe2000f8e02ff */
[----:B------:R-:W-:-:S03]  /*0f40*/  UMOV UR4, URZ ;  /* 0x0000003f00047c82 */ /* 0x000fc60008000000 */
[----:B------:R-:W-:Y:S01]  /*0f50*/  IMAD R3, R6, UR5, R3 ;  /* 0x0000000506037c24 */ /* 0x000fe2000f8e0203 */
[----:B------:R-:W-:-:S04]  /*0f60*/  UMOV UR5, URZ ;  /* 0x0000003f00057c82 */ /* 0x000fc80008000000 */
[----:B------:R-:W-:-:S07]  /*0f70*/  IADD3 R3, R9, R3, RZ ;  /* 0x0000000309037210 */ /* 0x000fce0007ffe0ff */
.L_x_70:
[----:B0-----:R-:W0:Y:S01]  /*0f80*/  LDC.64 R4, c[0x0][0x260] ;  /* 0x00009800ff047b82 */ /* 0x001e220000000a00 */
[----:B------:R-:W-:Y:S01]  /*0f90*/  ULDC.64 UR8, c[0x0][0x228] ;  /* 0x00008a0000087ab9 */ /* 0x000fe20000000a00 */
[----:B------:R-:W-:Y:S01]  /*0fa0*/  ULDC.64 UR12, c[0x0][0x230] ;  /* 0x00008c00000c7ab9 */ /* 0x000fe20000000a00 */
        /* <DEDUP_REMOVED lines=9> */
[----:B------:R-:W2:Y:S04]  /*1040*/  LDG.E.64 R10, desc[UR10][R4.64+0x8] ;  /* 0x0000080a040a7981 */ /* 0x000ea8000c1e1b00 */
[----:B------:R-:W2:Y:S01]  /*1050*/  LDG.E.64 R12, desc[UR10][R4.64] ;  /* 0x0000000a040c7981 */ /* 0x000ea2000c1e1b00 */
[----:B------:R-:W-:Y:S01]  /*1060*/  BSSY B0, `(.L_x_65) ;  /* 0x00000a6000007945 */ /* 0x000fe20003800000 */
[----:B--2---:R-:W-:-:S04]  /*1070*/  ISETP.GT.U32.AND P0, PT, R10, R12, PT ;  /* 0x0000000c0a00720c */ /* 0x004fc80003f04070 */
[----:B------:R-:W-:-:S13]  /*1080*/  ISETP.GT.AND.EX P0, PT, R11, R13, PT, P0 ;  /* 0x0000000d0b00720c */ /* 0x000fda0003f04300 */
[----:B-1----:R-:W-:Y:S05]  /*1090*/  @!P0 BRA `(.L_x_66) ;  /* 0x0000000800888947 */ /* 0x002fea0003800000 */
[----:B------:R-:W0:Y:S01]  /*10a0*/  LDC.64 R16, c[0x0][0x248] ;  /* 0x00009200ff107b82 */ /* 0x000e220000000a00 */
[----:B------:R-:W-:Y:S01]  /*10b0*/  IMAD.IADD R0, R10, 0x1, -R12 ;  /* 0x000000010a007824 */ /* 0x000fe200078e0a0c */
[----:B------:R-:W-:Y:S01]  /*10c0*/  BSSY B1, `(.L_x_67) ;  /* 0x0000051000017945 */ /* 0x000fe20003800000 */
[----:B------:R-:W-:Y:S01]  /*10d0*/  IMAD.MOV.U32 R2, RZ, RZ, R8 ;  /* 0x000000ffff027224 */ /* 0x000fe200078e0008 */
[----:B------:R-:W-:Y:S01]  /*10e0*/  MOV R26, R12 ;  /* 0x0000000c001a7202 */ /* 0x000fe20000000f00 */
[----:B------:R-:W-:Y:S01]  /*10f0*/  IMAD.MOV.U32 R27, RZ, RZ, R13 ;  /* 0x000000ffff1b7224 */ /* 0x000fe200078e000d */
[----:B------:R-:W-:-:S04]  /*1100*/  LOP3.LUT R0, R0, 0x3, RZ, 0xc0, !PT ;  /* 0x0000000300007812 */ /* 0x000fc800078ec0ff */
[----:B------:R-:W-:-:S04]  /*1110*/  ISETP.NE.U32.AND P0, PT, R0, RZ, PT ;  /* 0x000000ff0000720c */ /* 0x000fc80003f05070 */
[----:B------:R-:W-:Y:S01]  /*1120*/  ISETP.NE.AND.EX P0, PT, RZ, RZ, PT, P0 ;  /* 0x000000ffff00720c */ /* 0x000fe20003f05300 */
[C---:B0-----:R-:W-:Y:S02]  /*1130*/  IMAD R4, R16.reuse, UR5, RZ ;  /* 0x0000000510047c24 */ /* 0x041fe4000f8e02ff */
[----:B------:R-:W-:-:S04]  /*1140*/  IMAD.WIDE.U32 R14, R16, UR4, R2 ;  /* 0x00000004100e7c25 */ /* 0x000fc8000f8e0002 */
[----:B------:R-:W-:-:S04]  /*1150*/  IMAD R5, R17, UR4, R4 ;  /* 0x0000000411057c24 */ /* 0x000fc8000f8e0204 */
[----:B------:R-:W-:Y:S02]  /*1160*/  IMAD.IADD R5, R15, 0x1, R5 ;  /* 0x000000010f057824 */ /* 0x000fe400078e0205 */
[----:B------:R-:W-:Y:S05]  /*1170*/  @!P0 BRA `(.L_x_68) ;  /* 0x0000000400148947 */ /* 0x000fea0003800000 */
[----:B------:R-:W0:Y:S01]  /*1180*/  LDC.64 R18, c[0x0][0x268] ;  /* 0x00009a00ff127b82 */ /* 0x000e220000000a00 */
[----:B------:R-:W-:-:S07]  /*1190*/  ULDC.64 UR8, c[0x0][0x230] ;  /* 0x00008c0000087ab9 */ /* 0x000fce0000000a00 */
        /* <DEDUP_REMOVED lines=8> */
[----:B------:R-:W-:Y:S01]  /*1220*/  ULDC.64 UR8, c[0x0][0x220] ;  /* 0x0000880000087ab9 */ /* 0x000fe20000000a00 */
[----:B------:R-:W0:Y:S03]  /*1230*/  LDC.64 R16, c[0x0][0x270] ;  /* 0x00009c00ff107b82 */ /* 0x000e260000000a00 */
[----:B------:R-:W1:Y:S01]  /*1240*/  LDG.E.64 R24, desc[UR10][R18.64] ;  /* 0x0000000a12187981 */ /* 0x000e62000c1e1b00 */
[----:B------:R-:W-:Y:S01]  /*1250*/  MOV R4, R14 ;  /* 0x0000000e00047202 */ /* 0x000fe20000000f00 */
[C---:B0-----:R-:W-:Y:S02]  /*1260*/  IMAD R2, R16.reuse, UR5, RZ ;  /* 0x0000000510027c24 */ /* 0x041fe4000f8e02ff */
[----:B------:R-:W-:-:S04]  /*1270*/  IMAD.WIDE.U32 R26, R16, UR4, R12 ;  /* 0x00000004101a7c25 */ /* 0x000fc8000f8e000c */
[----:B------:R-:W-:Y:S01]  /*1280*/  IMAD R17, R17, UR4, R2 ;  /* 0x0000000411117c24 */ /* 0x000fe2000f8e0202 */
[----:B------:R-:W-:-:S04]  /*1290*/  IADD3 R16, P0, R26, UR8, RZ ;  /* 0x000000081a107c10 */ /* 0x000fc8000ff1e0ff */
[----:B------:R-:W-:-:S05]  /*12a0*/  IADD3.X R17, R27, UR9, R17, P0, !PT ;  /* 0x000000091b117c10 */ /* 0x000fca00087fe411 */
[----:B------:R-:W3:Y:S01]  /*12b0*/  LDG.E.S8 R26, desc[UR10][R16.64] ;  /* 0x0000000a101a7981 */ /* 0x000ee2000c1e1300 */
[----:B-1----:R-:W-:-:S04]  /*12c0*/  IMAD R2, R25, R20, RZ ;  /* 0x0000001419027224 */ /* 0x002fc800078e02ff */
[C---:B------:R-:W-:Y:S02]  /*12d0*/  IMAD R2, R24.reuse, R21, R2 ;  /* 0x0000001518027224 */ /* 0x040fe400078e0202 */
[----:B------:R-:W-:-:S03]  /*12e0*/  IMAD.WIDE.U32 R24, R24, R20, R4 ;  /* 0x0000001418187225 */ /* 0x000fc600078e0004 */
[----:B--2---:R-:W-:-:S04]  /*12f0*/  IADD3 R24, P0, R24, R22, RZ ;  /* 0x0000001618187210 */ /* 0x004fc80007f1e0ff */
[----:B------:R-:W-:-:S05]  /*1300*/  IADD3.X R25, R23, R25, R2, P0, !PT ;  /* 0x0000001917197210 */ /* 0x000fca00007fe402 */
[----:B------:R-:W2:Y:S01]  /*1310*/  LDG.E.S8 R2, desc[UR10][R24.64] ;  /* 0x0000000a18027981 */ /* 0x000ea2000c1e1300 */
[----:B---3--:R-:W-:Y:S02]  /*1320*/  IMAD R26, R26, UR6, RZ ;  /* 0x000000061a1a7c24 */ /* 0x008fe4000f8e02ff */
[----:B--2---:R-:W-:-:S05]  /*1330*/  IMAD.MOV R27, RZ, RZ, -R2 ;  /* 0x000000ffff1b7224 */ /* 0x004fca00078e0a02 */
[----:B------:R-:W-:-:S04]  /*1340*/  ISETP.NE.AND P0, PT, R26, R27, PT ;  /* 0x0000001b1a00720c */ /* 0x000fc80003f05270 */
[----:B------:R-:W-:Y:S02]  /*1350*/  SEL R29, RZ, 0x1, !P0 ;  /* 0x00000001ff1d7807 */ /* 0x000fe40004000000 */
[----:B------:R-:W-:-:S03]  /*1360*/  ISETP.NE.U32.AND P0, PT, R0, 0x1, PT ;  /* 0x000000010000780c */ /* 0x000fc60003f05070 */
[----:B------:R0:W-:Y:S01]  /*1370*/  STG.E.U8 desc[UR10][R24.64], R29 ;  /* 0x0000001d18007986 */ /* 0x0001e2000c10110a */
[----:B------:R-:W-:Y:S02]  /*1380*/  ISETP.NE.AND.EX P0, PT, RZ, RZ, PT, P0 ;  /* 0x000000ffff00720c */ /* 0x000fe40003f05300 */
[----:B------:R-:W-:-:S05]  /*1390*/  IADD3 R26, P1, R12, 0x1, RZ ;  /* 0x000000010c1a7810 */ /* 0x000fca0007f3e0ff */
[----:B------:R-:W-:-:S06]  /*13a0*/  IMAD.X R27, RZ, RZ, R13, P1 ;  /* 0x000000ffff1b7224 */ /* 0x000fcc00008e060d */
[----:B0-----:R-:W-:Y:S05]  /*13b0*/  @!P0 BRA `(.L_x_68) ;  /* 0x0000000000848947 */ /* 0x001fea0003800000 */
[----:B------:R-:W2:Y:S01]  /*13c0*/  LDG.E.64 R24, desc[UR10][R18.64+0x8] ;  /* 0x0000080a12187981 */ /* 0x000ea2000c1e1b00 */
[----:B------:R-:W-:-:S03]  /*13d0*/  ISETP.NE.U32.AND P0, PT, R0, 0x2, PT ;  /* 0x000000020000780c */ /* 0x000fc60003f05070 */
[----:B------:R-:W3:Y:S01]  /*13e0*/  LDG.E.S8 R2, desc[UR10][R16.64+0x1] ;  /* 0x0000010a10027981 */ /* 0x000ee2000c1e1300 */
[----:B--2---:R-:W-:-:S04]  /*13f0*/  IMAD R0, R25, R20, RZ ;  /* 0x0000001419007224 */ /* 0x004fc800078e02ff */
[C---:B------:R-:W-:Y:S02]  /*1400*/  IMAD R0, R24.reuse, R21, R0 ;  /* 0x0000001518007224 */ /* 0x040fe400078e0200 */
[----:B------:R-:W-:-:S03]  /*1410*/  IMAD.WIDE.U32 R24, R24, R20, R4 ;  /* 0x0000001418187225 */ /* 0x000fc600078e0004 */
[----:B------:R-:W-:-:S04]  /*1420*/  IADD3 R24, P1, R24, R22, RZ ;  /* 0x0000001618187210 */ /* 0x000fc80007f3e0ff */
[----:B------:R-:W-:-:S05]  /*1430*/  IADD3.X R25, R23, R25, R0, P1, !PT ;  /* 0x0000001917197210 */ /* 0x000fca0000ffe400 */
[----:B------:R-:W2:Y:S01]  /*1440*/  LDG.E.S8 R0, desc[UR10][R24.64] ;  /* 0x0000000a18007981 */ /* 0x000ea2000c1e1300 */
[----:B---3--:R-:W-:Y:S01]  /*1450*/  IMAD R2, R2, UR6, RZ ;  /* 0x0000000602027c24 */ /* 0x008fe2000f8e02ff */
[----:B------:R-:W-:Y:S01]  /*1460*/  ISETP.NE.AND.EX P0, PT, RZ, RZ, PT, P0 ;  /* 0x000000ffff00720c */ /* 0x000fe20003f05300 */
[----:B--2---:R-:W-:-:S05]  /*1470*/  IMAD.MOV R27, RZ, RZ, -R0 ;  /* 0x000000ffff1b7224 */ /* 0x004fca00078e0a00 */
[----:B------:R-:W-:-:S04]  /*1480*/  ISETP.NE.AND P1, PT, R2, R27, PT ;  /* 0x0000001b0200720c */ /* 0x000fc80003f25270 */
[----:B------:R-:W-:-:S05]  /*1490*/  SEL R29, RZ, 0x1, !P1 ;  /* 0x00000001ff1d7807 */ /* 0x000fca0004800000 */
[----:B------:R0:W-:Y:S01]  /*14a0*/  STG.E.U8 desc[UR10][R24.64], R29 ;  /* 0x0000001d18007986 */ /* 0x0001e2000c10110a */
[----:B------:R-:W-:-:S04]  /*14b0*/  IADD3 R26, P1, R12, 0x2, RZ ;  /* 0x000000020c1a7810 */ /* 0x000fc80007f3e0ff */
[----:B------:R-:W-:Y:S01]  /*14c0*/  IADD3.X R27, RZ, R13, RZ, P1, !PT ;  /* 0x0000000dff1b7210 */ /* 0x000fe20000ffe4ff */
[----:B------:R-:W-:Y:S08]  /*14d0*/  @!P0 BRA `(.L_x_68) ;  /* 0x00000000003c8947 */ /* 0x000ff00003800000 */
[----:B------:R-:W0:Y:S04]  /*14e0*/  LDG.E.64 R18, desc[UR10][R18.64+0x10] ;  /* 0x0000100a12127981 */ /* 0x000e28000c1e1b00 */
[----:B------:R-:W2:Y:S01]  /*14f0*/  LDG.E.S8 R16, desc[UR10][R16.64+0x2] ;  /* 0x0000020a10107981 */ /* 0x000ea2000c1e1300 */
[----:B0-----:R-:W-:-:S04]  /*1500*/  IMAD.WIDE.U32 R24, R18, R20, R4 ;  /* 0x0000001412187225 */ /* 0x001fc800078e0004 */
[----:B------:R-:W-:Y:S01]  /*1510*/  IMAD R20, R19, R20, RZ ;  /* 0x0000001413147224 */ /* 0x000fe200078e02ff */
[----:B------:R-:W-:-:S03]  /*1520*/  IADD3 R22, P0, R24, R22, RZ ;  /* 0x0000001618167210 */ /* 0x000fc60007f1e0ff */
[----:B------:R-:W-:-:S05]  /*1530*/  IMAD R20, R18, R21, R20 ;  /* 0x0000001512147224 */ /* 0x000fca00078e0214 */
[----:B------:R-:W-:-:S05]  /*1540*/  IADD3.X R23, R23, R25, R20, P0, !PT ;  /* 0x0000001917177210 */ /* 0x000fca00007fe414 */
[----:B------:R-:W3:Y:S01]  /*1550*/  LDG.E.S8 R0, desc[UR10][R22.64] ;  /* 0x0000000a16007981 */ /* 0x000ee2000c1e1300 */
[----:B--2---:R-:W-:Y:S02]  /*1560*/  IMAD R2, R16, UR6, RZ ;  /* 0x0000000610027c24 */ /* 0x004fe4000f8e02ff */
[----:B---3--:R-:W-:-:S05]  /*1570*/  IMAD.MOV R21, RZ, RZ, -R0 ;  /* 0x000000ffff157224 */ /* 0x008fca00078e0a00 */
[----:B------:R-:W-:-:S04]  /*1580*/  ISETP.NE.AND P0, PT, R2, R21, PT ;  /* 0x000000150200720c */ /* 0x000fc80003f05270 */
[----:B------:R-:W-:-:S05]  /*1590*/  SEL R19, RZ, 0x1, !P0 ;  /* 0x00000001ff137807 */ /* 0x000fca0004000000 */
[----:B------:R1:W-:Y:S01]  /*15a0*/  STG.E.U8 desc[UR10][R22.64], R19 ;  /* 0x0000001316007986 */ /* 0x0003e2000c10110a */
[----:B------:R-:W-:-:S05]  /*15b0*/  IADD3 R26, P0, R12, 0x3, RZ ;  /* 0x000000030c1a7810 */ /* 0x000fca0007f1e0ff */
[----:B------:R-:W-:-:S08]  /*15c0*/  IMAD.X R27, RZ, RZ, R13, P0 ;  /* 0x000000ffff1b7224 */ /* 0x000fd000000e060d */
.L_x_68:
[----:B------:R-:W-:Y:S05]  /*15d0*/  BSYNC B1 ;  /* 0x0000000000017941 */ /* 0x000fea0003800000 */
.L_x_67:
[----:B-1----:R-:W-:Y:S01]  /*15e0*/  LOP3.LUT R19, RZ, R12, RZ, 0x33, !PT ;  /* 0x0000000cff137212 */ /* 0x002fe200078e33ff */
[----:B------:R-:W1:Y:S01]  /*15f0*/  LDC.64 R16, c[0x0][0x268] ;  /* 0x00009a00ff107b82 */ /* 0x000e620000000a00 */
[----:B------:R-:W-:Y:S02]  /*1600*/  LOP3.LUT R13, RZ, R13, RZ, 0x33, !PT ;  /* 0x0000000dff0d7212 */ /* 0x000fe400078e33ff */
[----:B------:R-:W-:-:S04]  /*1610*/  IADD3 R0, P1, R10, R19, RZ ;  /* 0x000000130a007210 */ /* 0x000fc80007f3e0ff */
[----:B------:R-:W-:Y:S01]  /*1620*/  ISETP.GE.U32.AND P0, PT, R0, 0x3, PT ;  /* 0x000000030000780c */ /* 0x000fe20003f06070 */
[----:B------:R-:W-:-:S05]  /*1630*/  IMAD.X R0, R11, 0x1, R13, P1 ;  /* 0x000000010b007824 */ /* 0x000fca00008e060d */
[----:B------:R-:W-:-:S13]  /*1640*/  ISETP.GE.U32.AND.EX P0, PT, R0, RZ, PT, P0 ;  /* 0x000000ff0000720c */ /* 0x000fda0003f06100 */
[----:B------:R-:W-:Y:S05]  /*1650*/  @!P0 BRA `(.L_x_66) ;  /* 0x0000000400188947 */ /* 0x000fea0003800000 */
.L_x_69:
[C---:B-1----:R-:W-:Y:S01]  /*1660*/  IMAD R0, R16.reuse, UR5, RZ ;  /* 0x0000000510007c24 */ /* 0x042fe2000f8e02ff */
[----:B------:R-:W1:Y:S01]  /*1670*/  LDC.64 R22, c[0x0][0x270] ;  /* 0x00009c00ff167b82 */ /* 0x000e620000000a00 */
[----:B------:R-:W-:-:S04]  /*1680*/  IMAD.WIDE.U32 R18, R16, UR4, R26 ;  /* 0x0000000410127c25 */ /* 0x000fc8000f8e001a */
[----:B------:R-:W-:Y:S01]  /*1690*/  IMAD R13, R17, UR4, R0 ;  /* 0x00000004110d7c24 */ /* 0x000fe2000f8e0200 */
[----:B------:R-:W-:-:S04]  /*16a0*/  LEA R12, P0, R18, UR12, 0x3 ;  /* 0x0000000c120c7c11 */ /* 0x000fc8000f8018ff */
[----:B------:R-:W-:-:S04]  /*16b0*/  IADD3 R13, R13, R19, RZ ;  /* 0x000000130d0d7210 */ /* 0x000fc80007ffe0ff */
[----:B------:R-:W-:-:S05]  /*16c0*/  LEA.HI.X R13, R18, UR13, R13, 0x3, P0 ;  /* 0x0000000d120d7c11 */ /* 0x000fca00080f1c0d */
[----:B------:R-:W2:Y:S01]  /*16d0*/  LDG.E.64 R20, desc[UR10][R12.64] ;  /* 0x0000000a0c147981 */ /* 0x000ea2000c1e1b00 */
[----:B------:R-:W-:Y:S02]  /*16e0*/  IMAD.MOV.U32 R4, RZ, RZ, R14 ;  /* 0x000000ffff047224 */ /* 0x000fe400078e000e */
[C---:B-1----:R-:W-:Y:S02]  /*16f0*/  IMAD R0, R22.reuse, UR5, RZ ;  /* 0x0000000516007c24 */ /* 0x042fe4000f8e02ff */
[----:B------:R-:W-:-:S04]  /*1700*/  IMAD.WIDE.U32 R18, R22, UR4, R26 ;  /* 0x0000000416127c25 */ /* 0x000fc8000f8e001a */
[----:B0-----:R-:W-:Y:S01]  /*1710*/  IMAD R25, R23, UR4, R0 ;  /* 0x0000000417197c24 */ /* 0x001fe2000f8e0200 */
[----:B------:R-:W-:-:S04]  /*1720*/  IADD3 R18, P0, R18, UR18, RZ ;  /* 0x0000001212127c10 */ /* 0x000fc8000ff1e0ff */
[----:B------:R-:W-:-:S05]  /*1730*/  IADD3.X R19, R25, UR19, R19, P0, !PT ;  /* 0x0000001319137c10 */ /* 0x000fca00087fe413 */
[----:B------:R-:W3:Y:S01]  /*1740*/  LDG.E.S8 R2, desc[UR10][R18.64] ;  /* 0x0000000a12027981 */ /* 0x000ee2000c1e1300 */
[----:B--2---:R-:W-:-:S04]  /*1750*/  IMAD R21, R21, UR14, RZ ;  /* 0x0000000e15157c24 */ /* 0x004fc8000f8e02ff */
[C---:B------:R-:W-:Y:S02]  /*1760*/  IMAD R23, R20.reuse, UR15, R21 ;  /* 0x0000000f14177c24 */ /* 0x040fe4000f8e0215 */
[----:B------:R-:W-:-:S03]  /*1770*/  IMAD.WIDE.U32 R20, R20, UR14, R4 ;  /* 0x0000000e14147c25 */ /* 0x000fc6000f8e0004 */
[----:B------:R-:W-:-:S04]  /*1780*/  IADD3 R20, P0, R20, UR16, RZ ;  /* 0x0000001014147c10 */ /* 0x000fc8000ff1e0ff */
[----:B------:R-:W-:-:S05]  /*1790*/  IADD3.X R21, R21, UR17, R23, P0, !PT ;  /* 0x0000001115157c10 */ /* 0x000fca00087fe417 */
[----:B------:R-:W2:Y:S01]  /*17a0*/  LDG.E.S8 R0, desc[UR10][R20.64] ;  /* 0x0000000a14007981 */ /* 0x000ea2000c1e1300 */
[----:B---3--:R-:W-:Y:S02]  /*17b0*/  IMAD R2, R2, UR6, RZ ;  /* 0x0000000602027c24 */ /* 0x008fe4000f8e02ff */
[----:B--2---:R-:W-:-:S05]  /*17c0*/  IMAD.MOV R23, RZ, RZ, -R0 ;  /* 0x000000ffff177224 */ /* 0x004fca00078e0a00 */
[----:B------:R-:W-:-:S04]  /*17d0*/  ISETP.NE.AND P0, PT, R2, R23, PT ;  /* 0x000000170200720c */ /* 0x000fc80003f05270 */
[----:B------:R-:W-:-:S05]  /*17e0*/  SEL R29, RZ, 0x1, !P0 ;  /* 0x00000001ff1d7807 */ /* 0x000fca0004000000 */
[----:B------:R0:W-:Y:S04]  /*17f0*/  STG.E.U8 desc[UR10][R20.64], R29 ;  /* 0x0000001d14007986 */ /* 0x0001e8000c10110a */
[----:B------:R-:W2:Y:S04]  /*1800*/  LDG.E.64 R22, desc[UR10][R12.64+0x8] ;  /* 0x0000080a0c167981 */ /* 0x000ea8000c1e1b00 */
[----:B------:R-:W3:Y:S01]  /*1810*/  LDG.E.S8 R2, desc[UR10][R18.64+0x1] ;  /* 0x0000010a12027981 */ /* 0x000ee2000c1e1300 */
[----:B--2---:R-:W-:Y:S02]  /*1820*/  IMAD R23, R23, UR14, RZ ;  /* 0x0000000e17177c24 */ /* 0x004fe4000f8e02ff */
[----:B------:R-:W-:-:S04]  /*1830*/  IMAD.WIDE.U32 R24, R22, UR14, R4 ;  /* 0x0000000e16187c25 */ /* 0x000fc8000f8e0004 */
[----:B------:R-:W-:Y:S01]  /*1840*/  IMAD R23, R22, UR15, R23 ;  /* 0x0000000f16177c24 */ /* 0x000fe2000f8e0217 */
[----:B------:R-:W-:-:S04]  /*1850*/  IADD3 R22, P0, R24, UR16, RZ ;  /* 0x0000001018167c10 */ /* 0x000fc8000ff1e0ff */
[----:B------:R-:W-:-:S05]  /*1860*/  IADD3.X R23, R25, UR17, R23, P0, !PT ;  /* 0x0000001119177c10 */ /* 0x000fca00087fe417 */
[----:B------:R-:W2:Y:S01]  /*1870*/  LDG.E.S8 R0, desc[UR10][R22.64] ;  /* 0x0000000a16007981 */ /* 0x000ea2000c1e1300 */
[----:B---3--:R-:W-:Y:S02]  /*1880*/  IMAD R2, R2, UR6, RZ ;  /* 0x0000000602027c24 */ /* 0x008fe4000f8e02ff */
[----:B--2---:R-:W-:-:S05]  /*1890*/  IMAD.MOV R25, RZ, RZ, -R0 ;  /* 0x000000ffff197224 */ /* 0x004fca00078e0a00 */
[----:B------:R-:W-:-:S04]  /*18a0*/  ISETP.NE.AND P0, PT, R2, R25, PT ;  /* 0x000000190200720c */ /* 0x000fc80003f05270 */
[----:B0-----:R-:W-:-:S05]  /*18b0*/  SEL R29, RZ, 0x1, !P0 ;  /* 0x00000001ff1d7807 */ /* 0x001fca0004000000 */
        /* <DEDUP_REMOVED lines=9> */
[----:B---3--:R-:W-:Y:S01]  /*1950*/  IMAD R2, R2, UR6, RZ ;  /* 0x0000000602027c24 */ /* 0x008fe2000f8e02ff */
[----:B--2---:R-:W-:-:S04]  /*1960*/  IADD3 R25, -R0, RZ, RZ ;  /* 0x000000ff00197210 */ /* 0x004fc80007ffe1ff */
[----:B------:R-:W-:-:S04]  /*1970*/  ISETP.NE.AND P0, PT, R2, R25, PT ;  /* 0x000000190200720c */ /* 0x000fc80003f05270 */
[----:B------:R-:W-:-:S05]  /*1980*/  SEL R25, RZ, 0x1, !P0 ;  /* 0x00000001ff197807 */ /* 0x000fca0004000000 */
[----:B------:R2:W-:Y:S04]  /*1990*/  STG.E.U8 desc[UR10][R20.64], R25 ;  /* 0x0000001914007986 */ /* 0x0005e8000c10110a */
[----:B------:R-:W0:Y:S04]  /*19a0*/  LDG.E.64 R12, desc[UR10][R12.64+0x18] ;  /* 0x0000180a0c0c7981 */ /* 0x000e28000c1e1b00 */
[----:B------:R-:W3:Y:S01]  /*19b0*/  LDG.E.S8 R18, desc[UR10][R18.64+0x3] ;  /* 0x0000030a12127981 */ /* 0x000ee2000c1e1300 */
[----:B0-----:R-:W-:-:S04]  /*19c0*/  IMAD.WIDE.U32 R22, R12, UR14, R4 ;  /* 0x0000000e0c167c25 */ /* 0x001fc8000f8e0004 */
[----:B------:R-:W-:Y:S01]  /*19d0*/  IMAD R29, R13, UR14, RZ ;  /* 0x0000000e0d1d7c24 */ /* 0x000fe2000f8e02ff */
[----:B------:R-:W-:-:S03]  /*19e0*/  IADD3 R22, P0, R22, UR16, RZ ;  /* 0x0000001016167c10 */ /* 0x000fc6000ff1e0ff */
[----:B------:R-:W-:-:S05]  /*19f0*/  IMAD R29, R12, UR15, R29 ;  /* 0x0000000f0c1d7c24 */ /* 0x000fca000f8e021d */
[----:B------:R-:W-:-:S05]  /*1a00*/  IADD3.X R23, R23, UR17, R29, P0, !PT ;  /* 0x0000001117177c10 */ /* 0x000fca00087fe41d */
[----:B------:R-:W4:Y:S01]  /*1a10*/  LDG.E.S8 R0, desc[UR10][R22.64] ;  /* 0x0000000a16007981 */ /* 0x000f22000c1e1300 */
[----:B---3--:R-:W-:Y:S02]  /*1a20*/  IMAD R2, R18, UR6, RZ ;  /* 0x0000000612027c24 */ /* 0x008fe4000f8e02ff */
[----:B----4-:R-:W-:-:S05]  /*1a30*/  IMAD.MOV R29, RZ, RZ, -R0 ;  /* 0x000000ffff1d7224 */ /* 0x010fca00078e0a00 */
[----:B------:R-:W-:-:S04]  /*1a40*/  ISETP.NE.AND P0, PT, R2, R29, PT ;  /* 0x0000001d0200720c */ /* 0x000fc80003f05270 */
[----:B------:R-:W-:Y:S02]  /*1a50*/  SEL R13, RZ, 0x1, !P0 ;  /* 0x00000001ff0d7807 */ /* 0x000fe40004000000 */
[----:B------:R-:W-:-:S03]  /*1a60*/  IADD3 R26, P0, R26, 0x4, RZ ;  /* 0x000000041a1a7810 */ /* 0x000fc60007f1e0ff */
[----:B------:R2:W-:Y:S02]  /*1a70*/  STG.E.U8 desc[UR10][R22.64], R13 ;  /* 0x0000000d16007986 */ /* 0x0005e4000c10110a */
[----:B------:R-:W-:Y:S01]  /*1a80*/  IMAD.X R27, RZ, RZ, R27, P0 ;  /* 0x000000ffff1b7224 */ /* 0x000fe200000e061b */
[----:B------:R-:W-:-:S04]  /*1a90*/  ISETP.GE.U32.AND P0, PT, R26, R10, PT ;  /* 0x0000000a1a00720c */ /* 0x000fc80003f06070 */
[----:B------:R-:W-:-:S13]  /*1aa0*/  ISETP.GE.AND.EX P0, PT, R27, R11, PT, P0 ;  /* 0x0000000b1b00720c */ /* 0x000fda0003f06300 */
[----:B--2---:R-:W-:Y:S05]  /*1ab0*/  @!P0 BRA `(.L_x_69) ;  /* 0xfffffff800e88947 */ /* 0x004fea000383ffff */
.L_x_66:
[----:B------:R-:W-:Y:S05]  /*1ac0*/  BSYNC B0 ;  /* 0x0000000000007941 */ /* 0x000fea0003800000 */
.L_x_65:
[----:B------:R-:W2:Y:S01]  /*1ad0*/  LDC.64 R4, c[0x0][0x278] ;  /* 0x00009e00ff047b82 */ /* 0x000ea20000000a00 */
[----:B------:R-:W-:-:S04]  /*1ae0*/  UIADD3 UR4, UP0, UR4, 0x1, URZ ;  /* 0x0000000104047890 */ /* 0x000fc8000ff1e03f */
[----:B------:R-:W-:-:S06]  /*1af0*/  UIADD3.X UR5, URZ, UR5, URZ, UP0, !UPT ;  /* 0x000000053f057290 */ /* 0x000fcc00087fe43f */
[----:B------:R-:W-:Y:S01]  /*1b00*/  IMAD.U32 R0, RZ, RZ, UR5 ;  /* 0x00000005ff007e24 */ /* 0x000fe2000f8e00ff */
[----:B--2---:R-:W-:-:S04]  /*1b10*/  ISETP.LE.U32.AND P0, PT, R4, UR4, PT ;  /* 0x0000000404007c0c */ /* 0x004fc8000bf03070 */
[----:B------:R-:W-:-:S13]  /*1b20*/  ISETP.GE.AND.EX P0, PT, R0, R5, PT, P0 ;  /* 0x000000050000720c */ /* 0x000fda0003f06300 */
[----:B------:R-:W-:Y:S05]  /*1b30*/  @!P0 BRA `(.L_x_70) ;  /* 0xfffffff400108947 */ /* 0x000fea000383ffff */
[----:B------:R-:W-:Y:S05]  /*1b40*/  EXIT ;  /* 0x000000000000794d */ /* 0x000fea0003800000 */
.L_x_56:
[----:B------:R-:W0:Y:S01]  /*1b50*/  LDC.64 R2, c[0x0][0x278] ;  /* 0x00009e00ff027b82 */ /* 0x000e220000000a00 */
[----:B------:R-:W-:Y:S02]  /*1b60*/  ULDC.64 UR6, c[0x0][0x218] ;  /* 0x0000860000067ab9 */ /* 0x000fe40000000a00 */
[----:B------:R-:W-:-:S04]  /*1b70*/  UIADD3 UR6, UP0, UR4, UR6, URZ ;  /* 0x0000000604067290 */ /* 0x000fc8000ff1e03f */
[----:B------:R-:W-:Y:S01]  /*1b80*/  UIADD3.X UR7, UR5, UR7, URZ, UP0, !UPT ;  /* 0x0000000705077290 */ /* 0x000fe200087fe43f */
[----:B0-----:R-:W-:-:S04]  /*1b90*/  ISETP.GE.U32.AND P0, PT, R2, 0x1, PT ;  /* 0x000000010200780c */ /* 0x001fc80003f06070 */
[----:B------:R-:W-:-:S13]  /*1ba0*/  ISETP.GE.AND.EX P0, PT, R3, RZ, PT, P0 ;  /* 0x000000ff0300720c */ /* 0x000fda0003f06300 */
[----:B------:R-:W-:Y:S05]  /*1bb0*/  @!P0 EXIT ;  /* 0x000000000000894d */ /* 0x000fea0003800000 */
[----:B------:R-:W-:Y:S01]  /*1bc0*/  IADD3 R4, R0, UR6, RZ ;  /* 0x0000000600047c10 */ /* 0x000fe2000fffe0ff */
[----:B------:R-:W-:Y:S01]  /*1bd0*/  ULDC.U8 UR4, c[0x0][0x240] ;  /* 0x0000900000047ab9 */ /* 0x000fe20000000000 */
[----:B------:R-:W-:Y:S01]  /*1be0*/  ULDC UR5, c[0x0][0x250] ;  /* 0x0000940000057ab9 */ /* 0x000fe20000000800 */
[----:B------:R-:W-:Y:S02]  /*1bf0*/  UPRMT UR8, UR4, 0x8880, URZ ;  /* 0x0000888004087896 */ /* 0x000fe4000800003f */
[----:B------:R-:W-:Y:S01]  /*1c00*/  IMAD.WIDE.U32 R6, R4, UR5, RZ ;  /* 0x0000000504067c25 */ /* 0x000fe2000f8e00ff */
[----:B------:R-:W-:Y:S01]  /*1c10*/  UMOV UR4, URZ ;  /* 0x0000003f00047c82 */ /* 0x000fe20008000000 */
[----:B------:R-:W-:-:S08]  /*1c20*/  UMOV UR5, URZ ;  /* 0x0000003f00057c82 */ /* 0x000fd00008000000 */
.L_x_76:
[----:B------:R-:W0:Y:S01]  /*1c30*/  LDC.64 R8, c[0x0][0x260] ;  /* 0x00009800ff087b82 */ /* 0x000e220000000a00 */
[----:B------:R-:W-:Y:S01]  /*1c40*/  IADD3 RZ, P0, R0, UR6, RZ ;  /* 0x0000000600ff7c10 */ /* 0x000fe2000ff1e0ff */
[----:B------:R-:W-:Y:S01]  /*1c50*/  ULDC.64 UR12, c[0x0][0x228] ;  /* 0x00008a00000c7ab9 */ /* 0x000fe20000000a00 */
[----:B------:R-:W-:Y:S01]  /*1c60*/  ULDC.64 UR14, c[0x0][0x230] ;  /* 0x00008c00000e7ab9 */ /* 0x000fe20000000a00 */
[----:B------:R-:W-:Y:S01]  /*1c70*/  ULDC.64 UR16, c[0x0][0x258] ;  /* 0x0000960000107ab9 */ /* 0x000fe20000000a00 */
[----:B------:R-:W-:Y:S01]  /*1c80*/  ULDC.64 UR18, c[0x0][0x238] ;  /* 0x00008e0000127ab9 */ /* 0x000fe20000000a00 */
[----:B------:R-:W-:Y:S01]  /*1c90*/  IMAD.X R5, RZ, RZ, UR7, P0 ;  /* 0x00000007ff057e24 */ /* 0x000fe200080e06ff */
[----:B------:R-:W-:Y:S01]  /*1ca0*/  ULDC.64 UR20, c[0x0][0x220] ;  /* 0x0000880000147ab9 */ /* 0x000fe20000000a00 */
[----:B0-----:R-:W-:-:S04]  /*1cb0*/  IMAD R2, R8, UR5, RZ ;  /* 0x0000000508027c24 */ /* 0x001fc8000f8e02ff */
[----:B------:R-:W-:Y:S02]  /*1cc0*/  IMAD R3, R9, UR4, R2 ;  /* 0x0000000409037c24 */ /* 0x000fe4000f8e0202 */
[----:B------:R-:W-:-:S04]  /*1cd0*/  IMAD.WIDE.U32 R8, R8, UR4, R4 ;  /* 0x0000000408087c25 */ /* 0x000fc8000f8e0004 */
        /* <DEDUP_REMOVED lines=9> */
[----:B------:R-:W-:Y:S01]  /*1d70*/  IMAD.IADD R2, R8, 0x1, -R10 ;  /* 0x0000000108027824 */ /* 0x000fe200078e0a0a */
        /* <DEDUP_REMOVED lines=11> */
[----:B------:R-:W0:Y:S01]  /*1e30*/  LDC.64 R16, c[0x0][0x268] ;  /* 0x00009a00ff107b82 */ /* 0x000e220000000a00 */
[----:B------:R-:W-:-:S07]  /*1e40*/  ULDC.64 UR12, c[0x0][0x230] ;  /* 0x00008c00000c7ab9 */ /* 0x000fce0000000a00 */
[----:B------:R-:W1:Y:S08]  /*1e50*/  LDC.64 R20, c[0x0][0x248] ;  /* 0x00009200ff147b82 */ /* 0x000e700000000a00 */
[----:B------:R-:W2:Y:S01]  /*1e60*/  LDC.64 R22, c[0x0][0x270] ;  /* 0x00009c00ff167b82 */ /* 0x000ea20000000a00 */
[----:B0-----:R-:W-:-:S07]  /*1e70*/  IMAD R14, R16, UR5, RZ ;  /* 0x00000005100e7c24 */ /* 0x001fce000f8e02ff */
[----:B------:R-:W0:Y:S01]  /*1e80*/  LDC.64 R18, c[0x0][0x238] ;  /* 0x00008e00ff127b82 */ /* 0x000e220000000a00 */
[----:B------:R-:W-:-:S04]  /*1e90*/  IMAD.WIDE.U32 R12, R16, UR4, R10 ;  /* 0x00000004100c7c25 */ /* 0x000fc8000f8e000a */
[----:B------:R-:W-:Y:S01]  /*1ea0*/  IMAD R15, R17, UR4, R14 ;  /* 0x00000004110f7c24 */ /* 0x000fe2000f8e020e */
[----:B------:R-:W-:Y:S02]  /*1eb0*/  LEA R14, P0, R12, UR12, 0x3 ;  /* 0x0000000c0c0e7c11 */ /* 0x000fe4000f8018ff */
[----:B------:R-:W3:Y:S01]  /*1ec0*/  LDC.64 R16, c[0x0][0x258] ;  /* 0x00009600ff107b82 */ /* 0x000ee20000000a00 */
[----:B------:R-:W-:-:S05]  /*1ed0*/  IMAD.IADD R13, R13, 0x1, R15 ;  /* 0x000000010d0d7824 */ /* 0x000fca00078e020f */
[----:B------:R-:W-:Y:S01]  /*1ee0*/  LEA.HI.X R15, R12, UR13, R13, 0x3, P0 ;  /* 0x0000000d0c0f7c11 */ /* 0x000fe200080f1c0d */
[----:B-1----:R-:W-:Y:S01]  /*1ef0*/  IMAD R24, R20, UR5, RZ ;  /* 0x0000000514187c24 */ /* 0x002fe2000f8e02ff */
[----:B------:R-:W-:-:S03]  /*1f00*/  ULDC.64 UR12, c[0x0][0x220] ;  /* 0x00008800000c7ab9 */ /* 0x000fc60000000a00 */
[----:B------:R-:W3:Y:S01]  /*1f10*/  LDG.E.64 R12, desc[UR10][R14.64] ;  /* 0x0000000a0e0c7981 */ /* 0x000ee2000c1e1b00 */
[----:B------:R-:W-:Y:S01]  /*1f20*/  IMAD R21, R21, UR4, R24 ;  /* 0x0000000415157c24 */ /* 0x000fe2000f8e0218 */
[----:B------:R-:W-:Y:S01]  /*1f30*/  MOV R24, R6 ;  /* 0x0000000600187202 */ /* 0x000fe20000000f00 */
[----:B------:R-:W-:Y:S02]  /*1f40*/  IMAD.MOV.U32 R25, RZ, RZ, R3 ;  /* 0x000000ffff197224 */ /* 0x000fe400078e0003 */
[C---:B--2---:R-:W-:Y:S02]  /*1f50*/  IMAD R26, R22.reuse, UR5, RZ ;  /* 0x00000005161a7c24 */ /* 0x044fe4000f8e02ff */
[----:B------:R-:W-:-:S04]  /*1f60*/  IMAD.WIDE.U32 R28, R22, UR4, R10 ;  /* 0x00000004161c7c25 */ /* 0x000fc8000f8e000a */
[----:B------:R-:W-:Y:S01]  /*1f70*/  IMAD.WIDE.U32 R24, R20, UR4, R24 ;  /* 0x0000000414187c25 */ /* 0x000fe2000f8e0018 */
[----:B------:R-:W-:-:S03]  /*1f80*/  IADD3 R20, P0, R28, UR12, RZ ;  /* 0x0000000c1c147c10 */ /* 0x000fc6000ff1e0ff */
[----:B------:R-:W-:Y:S02]  /*1f90*/  IMAD R23, R23, UR4, R26 ;  /* 0x0000000417177c24 */ /* 0x000fe4000f8e021a */
[----:B------:R-:W-:-:S03]  /*1fa0*/  IMAD.IADD R25, R25, 0x1, R21 ;  /* 0x0000000119197824 */ /* 0x000fc600078e0215 */
[----:B------:R-:W-:Y:S01]  /*1fb0*/  IADD3.X R21, R29, UR13, R23, P0, !PT ;  /* 0x0000000d1d157c10 */ /* 0x000fe200087fe417 */
[-C--:B---3--:R-:W-:Y:S02]  /*1fc0*/  IMAD R13, R13, R16.reuse, RZ ;  /* 0x000000100d0d7224 */ /* 0x088fe400078e02ff */
[----:B------:R-:W-:-:S04]  /*1fd0*/  IMAD.WIDE.U32 R22, R12, R16, R24 ;  /* 0x000000100c167225 */ /* 0x000fc800078e0018 */
[----:B------:R-:W-:Y:S01]  /*1fe0*/  IMAD R13, R12, R17, R13 ;  /* 0x000000110c0d7224 */ /* 0x000fe200078e020d */
[----:B0-----:R-:W-:-:S04]  /*1ff0*/  IADD3 R22, P0, R22, R18, RZ ;  /* 0x0000001216167210 */ /* 0x001fc80007f1e0ff */
        /* <DEDUP_REMOVED lines=8> */
[----:B------:R-:W-:Y:S02]  /*2080*/  ISETP.NE.U32.AND P0, PT, R2, 0x1, PT ;  /* 0x000000010200780c */ /* 0x000fe40003f05070 */
[----:B------:R-:W-:Y:S01]  /*2090*/  IADD3.X R13, RZ, R11, RZ, P1, !PT ;  /* 0x0000000bff0d7210 */ /* 0x000fe20000ffe4ff */
[----:B------:R0:W-:Y:S01]  /*20a0*/  STG.E.U8 desc[UR10][R22.64], R27 ;  /* 0x0000001b16007986 */ /* 0x0001e2000c10110a */
[----:B------:R-:W-:-:S13]  /*20b0*/  ISETP.NE.AND.EX P0, PT, RZ, RZ, PT, P0 ;  /* 0x000000ffff00720c */ /* 0x000fda0003f05300 */
        /* <DEDUP_REMOVED lines=34> */
.L_x_74:
[----:B------:R-:W-:Y:S05]  /*22e0*/  BSYNC B1 ;  /* 0x0000000000017941 */ /* 0x000fea0003800000 */
.L_x_73:
[----:B0-----:R-:W-:Y:S02]  /*22f0*/  LOP3.LUT R15, RZ, R10, RZ, 0x33, !PT ;  /* 0x0000000aff0f7212 */ /* 0x001fe400078e33ff */
[----:B------:R-:W-:Y:S02]  /*2300*/  LOP3.LUT R11, RZ, R11, RZ, 0x33, !PT ;  /* 0x0000000bff0b7212 */ /* 0x000fe400078e33ff */
[----:B------:R-:W-:-:S04]  /*2310*/  IADD3 R2, P1, R8, R15, RZ ;  /* 0x0000000f08027210 */ /* 0x000fc80007f3e0ff */
[----:B------:R-:W-:Y:S01]  /*2320*/  ISETP.GE.U32.AND P0, PT, R2, 0x3, PT ;  /* 0x000000030200780c */ /* 0x000fe20003f06070 */
[----:B------:R-:W-:-:S05]  /*2330*/  IMAD.X R2, R9, 0x1, R11, P1 ;  /* 0x0000000109027824 */ /* 0x000fca00008e060b */
[----:B------:R-:W-:-:S13]  /*2340*/  ISETP.GE.U32.AND.EX P0, PT, R2, RZ, PT, P0 ;  /* 0x000000ff0200720c */ /* 0x000fda0003f06100 */
[----:B------:R-:W-:Y:S05]  /*2350*/  @!P0 BRA `(.L_x_72) ;  /* 0x0000000400348947 */ /* 0x000fea0003800000 */
[----:B------:R-:W0:Y:S01]  /*2360*/  LDC.64 R14, c[0x0][0x248] ;  /* 0x00009200ff0e7b82 */ /* 0x000e220000000a00 */
[----:B------:R-:W-:-:S07]  /*2370*/  IMAD.MOV.U32 R2, RZ, RZ, R6 ;  /* 0x000000ffff027224 */ /* 0x000fce00078e0006 */
[----:B------:R-:W1:Y:S01]  /*2380*/  LDC.64 R10, c[0x0][0x268] ;  /* 0x00009a00ff0a7b82 */ /* 0x000e620000000a00 */
[C---:B0-----:R-:W-:Y:S02]  /*2390*/  IMAD R16, R14.reuse, UR5, RZ ;  /* 0x000000050e107c24 */ /* 0x041fe4000f8e02ff */
[----:B------:R-:W-:-:S04]  /*23a0*/  IMAD.WIDE.U32 R2, R14, UR4, R2 ;  /* 0x000000040e027c25 */ /* 0x000fc8000f8e0002 */
[----:B------:R-:W-:-:S04]  /*23b0*/  IMAD R15, R15, UR4, R16 ;  /* 0x000000040f0f7c24 */ /* 0x000fc8000f8e0210 */
[----:B-1----:R-:W-:-:S07]  /*23c0*/  IMAD.IADD R25, R15, 0x1, R3 ;  /* 0x000000010f197824 */ /* 0x002fce00078e0203 */
.L_x_75:
[C---:B------:R-:W-:Y:S02]  /*23d0*/  IMAD R14, R10.reuse, UR5, RZ ;  /* 0x000000050a0e7c24 */ /* 0x040fe4000f8e02ff */
[----:B------:R-:W-:-:S04]  /*23e0*/  IMAD.WIDE.U32 R16, R10, UR4, R12 ;  /* 0x000000040a107c25 */ /* 0x000fc8000f8e000c */
[----:B------:R-:W-:Y:S01]  /*23f0*/  IMAD R15, R11, UR4, R14 ;  /* 0x000000040b0f7c24 */ /* 0x000fe2000f8e020e */
[----:B------:R-:W-:-:S04]  /*2400*/  LEA R14, P0, R16, UR14, 0x3 ;  /* 0x0000000e100e7c11 */ /* 0x000fc8000f8018ff */
[----:B------:R-:W-:-:S04]  /*2410*/  IADD3 R15, R15, R17, RZ ;  /* 0x000000110f0f7210 */ /* 0x000fc80007ffe0ff */
[----:B------:R-:W-:Y:S02]  /*2420*/  LEA.HI.X R15, R16, UR15, R15, 0x3, P0 ;  /* 0x0000000f100f7c11 */ /* 0x000fe400080f1c0f */
[----:B------:R-:W0:Y:S03]  /*2430*/  LDC.64 R16, c[0x0][0x270] ;  /* 0x00009c00ff107b82 */ /* 0x000e260000000a00 */
[----:B------:R-:W2:Y:S01]  /*2440*/  LDG.E.64 R18, desc[UR10][R14.64] ;  /* 0x0000000a0e127981 */ /* 0x000ea2000c1e1b00 */
[----:B------:R-:W-:Y:S02]  /*2450*/  IMAD.MOV.U32 R24, RZ, RZ, R2 ;  /* 0x000000ffff187224 */ /* 0x000fe400078e0002 */
[----:B0-----:R-:W-:-:S04]  /*2460*/  IMAD.WIDE.U32 R20, R16, UR4, R12 ;  /* 0x0000000410147c25 */ /* 0x001fc8000f8e000c */
[----:B------:R-:W-:-:S04]  /*2470*/  IMAD R16, R16, UR5, RZ ;  /* 0x0000000510107c24 */ /* 0x000fc8000f8e02ff */
[----:B------:R-:W-:Y:S01]  /*2480*/  IMAD R17, R17, UR4, R16 ;  /* 0x0000000411117c24 */ /* 0x000fe2000f8e0210 */
[----:B------:R-:W-:-:S04]  /*2490*/  IADD3 R16, P1, R20, UR20, RZ ;  /* 0x0000001414107c10 */ /* 0x000fc8000ff3e0ff */
[----:B------:R-:W-:-:S05]  /*24a0*/  IADD3.X R17, R17, UR21, R21, P1, !PT ;  /* 0x0000001511117c10 */ /* 0x000fca0008ffe415 */
[----:B------:R-:W3:Y:S01]  /*24b0*/  LDG.E.S8 R21, desc[UR10][R16.64] ;  /* 0x0000000a10157981 */ /* 0x000ee2000c1e1300 */
[----:B--2---:R-:W-:-:S04]  /*24c0*/  IMAD.WIDE.U32 R22, R18, UR16, R24 ;  /* 0x0000001012167c25 */ /* 0x004fc8000f8e0018 */
[----:B------:R-:W-:-:S04]  /*24d0*/  IMAD R19, R19, UR16, RZ ;  /* 0x0000001013137c24 */ /* 0x000fc8000f8e02ff */
[----:B------:R-:W-:Y:S01]  /*24e0*/  IMAD R19, R18, UR17, R19 ;  /* 0x0000001112137c24 */ /* 0x000fe2000f8e0213 */
        /* <DEDUP_REMOVED lines=8> */
[----:B------:R-:W2:Y:S02]  /*2570*/  LDG.E.64 R20, desc[UR10][R14.64+0x8] ;  /* 0x0000080a0e147981 */ /* 0x000ea4000c1e1b00 */
[----:B--2---:R-:W-:Y:S02]  /*2580*/  IMAD R21, R21, UR16, RZ ;  /* 0x0000001015157c24 */ /* 0x004fe4000f8e02ff */
[----:B------:R-:W-:-:S04]  /*2590*/  IMAD.WIDE.U32 R22, R20, UR16, R24 ;  /* 0x0000001014167c25 */ /* 0x000fc8000f8e0018 */
[----:B------:R-:W-:Y:S01]  /*25a0*/  IMAD R21, R20, UR17, R21 ;  /* 0x0000001114157c24 */ /* 0x000fe2000f8e0215 */
[----:B------:R-:W-:-:S04]  /*25b0*/  IADD3 R20, P0, R22, UR18, RZ ;  /* 0x0000001216147c10 */ /* 0x000fc8000ff1e0ff */
[----:B------:R-:W-:Y:S02]  /*25c0*/  IADD3.X R21, R23, UR19, R21, P0, !PT ;  /* 0x0000001317157c10 */ /* 0x000fe400087fe415 */
[----:B------:R-:W2:Y:S04]  /*25d0*/  LDG.E.S8 R23, desc[UR10][R16.64+0x1] ;  /* 0x0000010a10177981 */ /* 0x000ea8000c1e1300 */
[----:B------:R-:W3:Y:S01]  /*25e0*/  LDG.E.S8 R22, desc[UR10][R20.64] ;  /* 0x0000000a14167981 */ /* 0x000ee2000c1e1300 */
[----:B--2---:R-:W-:Y:S02]  /*25f0*/  IMAD R23, R23, UR8, RZ ;  /* 0x0000000817177c24 */ /* 0x004fe4000f8e02ff */
[----:B---3--:R-:W-:-:S05]  /*2600*/  IMAD.MOV R22, RZ, RZ, -R22 ;  /* 0x000000ffff167224 */ /* 0x008fca00078e0a16 */
[----:B------:R-:W-:-:S04]  /*2610*/  ISETP.NE.AND P0, PT, R23, R22, PT ;  /* 0x000000161700720c */ /* 0x000fc80003f05270 */
[----:B0-----:R-:W-:-:S05]  /*2620*/  SEL R27, RZ, 0x1, !P0 ;  /* 0x00000001ff1b7807 */ /* 0x001fca0004000000 */
        /* <DEDUP_REMOVED lines=9> */
[----:B--2---:R-:W-:Y:S01]  /*26c0*/  IMAD R23, R23, UR8, RZ ;  /* 0x0000000817177c24 */ /* 0x004fe2000f8e02ff */
[----:B---3--:R-:W-:-:S04]  /*26d0*/  IADD3 R22, -R22, RZ, RZ ;  /* 0x000000ff16167210 */ /* 0x008fc80007ffe1ff */
        /* <DEDUP_REMOVED lines=21> */
.L_x_72:
[----:B------:R-:W-:Y:S05]  /*2830*/  BSYNC B0 ;  /* 0x0000000000007941 */ /* 0x000fea0003800000 */
.L_x_71:
[----:B------:R-:W0:Y:S01]  /*2840*/  LDC.64 R2, c[0x0][0x278] ;  /* 0x00009e00ff027b82 */ /* 0x000e220000000a00 */
[----:B------:R-:W-:-:S04]  /*2850*/  UIADD3 UR4, UP0, UR4, 0x1, URZ ;  /* 0x0000000104047890 */ /* 0x000fc8000ff1e03f */
[----:B------:R-:W-:Y:S02]  /*2860*/  UIADD3.X UR5, URZ, UR5, URZ, UP0, !UPT ;  /* 0x000000053f057290 */ /* 0x000fe400087fe43f */
[----:B0-----:R-:W-:-:S04]  /*2870*/  ISETP.LE.U32.AND P0, PT, R2, UR4, PT ;  /* 0x0000000402007c0c */ /* 0x001fc8000bf03070 */
[----:B------:R-:W-:-:S05]  /*2880*/  IMAD.U32 R2, RZ, RZ, UR5 ;  /* 0x00000005ff027e24 */ /* 0x000fca000f8e00ff */
[----:B------:R-:W-:-:S13]  /*2890*/  ISETP.GE.AND.EX P0, PT, R2, R3, PT, P0 ;  /* 0x000000030200720c */ /* 0x000fda0003f06300 */
[----:B------:R-:W-:Y:S05]  /*28a0*/  @!P0 BRA `(.L_x_76) ;  /* 0xfffffff000e08947 */ /* 0x000fea000383ffff */
[----:B------:R-:W-:Y:S01]  /*28b0*/  IADD3 R0, R0, 0x100, RZ ;  /* 0x0000010000007810 */ /* 0x000fe20007ffe0ff */
[----:B------:R-:W-:-:S03]  /*28c0*/  ULDC.64 UR4, c[0x0][0x250] ;  /* 0x0000940000047ab9 */ /* 0x000fc60000000a00 */
[----:B------:R-:W-:-:S05]  /*28d0*/  IADD3 R6, P0, R0, UR6, RZ ;  /* 0x0000000600067c10 */ /* 0x000fca000ff1e0ff */
[----:B------:R-:W-:Y:S02]  /*28e0*/  IMAD.X R7, RZ, RZ, UR7, P0 ;  /* 0x00000007ff077e24 */ /* 0x000fe400080e06ff */
[----:B------:R-:W-:-:S04]  /*28f0*/  IMAD.WIDE.U32 R8, R6, UR4, RZ ;  /* 0x0000000406087c25 */ /* 0x000fc8000f8e00ff */
[----:B------:R-:W-:Y:S01]  /*2900*/  IMAD R3, R7, UR4, RZ ;  /* 0x0000000407037c24 */ /* 0x000fe2000f8e02ff */
[----:B------:R-:W-:-:S03]  /*2910*/  UMOV UR4, URZ ;  /* 0x0000003f00047c82 */ /* 0x000fc60008000000 */
[----:B------:R-:W-:Y:S01]  /*2920*/  IMAD R3, R6, UR5, R3 ;  /* 0x0000000506037c24 */ /* 0x000fe2000f8e0203 */
[----:B------:R-:W-:-:S03]  /*2930*/  UMOV UR5, URZ ;  /* 0x0000003f00057c82 */ /* 0x000fc60008000000 */
[----:B------:R-:W-:-:S07]  /*2940*/  IMAD.IADD R3, R9, 0x1, R3 ;  /* 0x0000000109037824 */ /* 0x000fce00078e0203 */
.L_x_82:
        /* <DEDUP_REMOVED lines=17> */
[----:B------:R-:W-:Y:S01]  /*2a60*/  IADD3 R0, R10, -R12, RZ ;  /* 0x8000000c0a007210 */ /* 0x000fe20007ffe0ff */
[----:B------:R-:W-:Y:S01]  /*2a70*/  IMAD.MOV.U32 R2, RZ, RZ, R8 ;  /* 0x000000ffff027224 */ /* 0x000fe200078e0008 */
[----:B------:R-:W-:Y:S01]  /*2a80*/  BSSY B1, `(.L_x_79) ;  /* 0x0000050000017945 */ /* 0x000fe20003800000 */
[----:B------:R-:W-:Y:S01]  /*2a90*/  IMAD.MOV.U32 R26, RZ, RZ, R12 ;  /* 0x000000ffff1a7224 */ /* 0x000fe200078e000c */
[----:B------:R-:W-:Y:S01]  /*2aa0*/  LOP3.LUT R0, R0, 0x3, RZ, 0xc0, !PT ;  /* 0x0000000300007812 */ /* 0x000fe200078ec0ff */
[----:B------:R-:W-:-:S03]  /*2ab0*/  IMAD.MOV.U32 R27, RZ, RZ, R13 ;  /* 0x000000ffff1b7224 */ /* 0x000fc600078e000d */
        /* <DEDUP_REMOVED lines=17> */
[----:B------:R-:W-:Y:S01]  /*2bd0*/  IMAD.MOV.U32 R4, RZ, RZ, R14 ;  /* 0x000000ffff047224 */ /* 0x000fe200078e000e */
[----:B------:R-:W0:Y:S01]  /*2be0*/  LDC.64 R16, c[0x0][0x270] ;  /* 0x00009c00ff107b82 */ /* 0x000e220000000a00 */
[----:B------:R-:W-:Y:S02]  /*2bf0*/  ULDC.64 UR6, c[0x0][0x220] ;  /* 0x0000880000067ab9 */ /* 0x000fe40000000a00 */
[----:B------:R-:W1:Y:S01]  /*2c00*/  LDG.E.64 R24, desc[UR10][R18.64] ;  /* 0x0000000a12187981 */ /* 0x000e62000c1e1b00 */
        /* <DEDUP_REMOVED lines=37> */
[----:B------:R-:W-:-:S05]  /*2e60*/  IADD3 R26, P1, R12, 0x2, RZ ;  /* 0x000000020c1a7810 */ /* 0x000fca0007f3e0ff */
[----:B------:R-:W-:Y:S01]  /*2e70*/  IMAD.X R27, RZ, RZ, R13, P1 ;  /* 0x000000ffff1b7224 */ /* 0x000fe200008e060d */
[----:B------:R-:W-:Y:S07]  /*2e80*/  @!P0 BRA `(.L_x_80) ;  /* 0x00000000003c8947 */ /* 0x000fee0003800000 */
        /* <DEDUP_REMOVED lines=13> */
[----:B------:R-:W-:-:S04]  /*2f60*/  IADD3 R26, P0, R12, 0x3, RZ ;  /* 0x000000030c1a7810 */ /* 0x000fc80007f1e0ff */
[----:B------:R-:W-:-:S09]  /*2f70*/  IADD3.X R27, RZ, R13, RZ, P0, !PT ;  /* 0x0000000dff1b7210 */ /* 0x000fd200007fe4ff */
.L_x_80:
[----:B------:R-:W-:Y:S05]  /*2f80*/  BSYNC B1 ;  /* 0x0000000000017941 */ /* 0x000fea0003800000 */
.L_x_79:
[----:B------:R-:W-:Y:S02]  /*2f90*/  LOP3.LUT R17, RZ, R12, RZ, 0x33, !PT ;  /* 0x0000000cff117212 */ /* 0x000fe400078e33ff */
[----:B------:R-:W-:Y:S02]  /*2fa0*/  LOP3.LUT R13, RZ, R13, RZ, 0x33, !PT ;  /* 0x0000000dff0d7212 */ /* 0x000fe400078e33ff */
[----:B------:R-:W-:-:S04]  /*2fb0*/  IADD3 R0, P1, R10, R17, RZ ;  /* 0x000000110a007210 */ /* 0x000fc80007f3e0ff */
[----:B------:R-:W-:Y:S01]  /*2fc0*/  ISETP.GE.U32.AND P0, PT, R0, 0x3, PT ;  /* 0x000000030000780c */ /* 0x000fe20003f06070 */
[----:B------:R-:W-:-:S05]  /*2fd0*/  IMAD.X R0, R11, 0x1, R13, P1 ;  /* 0x000000010b007824 */ /* 0x000fca00008e060d */
[----:B------:R-:W-:-:S13]  /*2fe0*/  ISETP.GE.U32.AND.EX P0, PT, R0, RZ, PT, P0 ;  /* 0x000000ff0000720c */ /* 0x000fda0003f06100 */
[----:B------:R-:W-:Y:S05]  /*2ff0*/  @!P0 BRA `(.L_x_78) ;  /* 0x00000004003c8947 */ /* 0x000fea0003800000 */
[----:B------:R-:W2:Y:S01]  /*3000*/  LDC.64 R20, c[0x0][0x268] ;  /* 0x00009a00ff147b82 */ /* 0x000ea20000000a00 */
[----:B------:R-:W-:-:S07]  /*3010*/  ULDC.64 UR6, c[0x0][0x230] ;  /* 0x00008c0000067ab9 */ /* 0x000fce0000000a00 */
[----:B-1----:R-:W1:Y:S08]  /*3020*/  LDC.64 R18, c[0x0][0x270] ;  /* 0x00009c00ff127b82 */ /* 0x002e700000000a00 */
[----:B------:R-:W3:Y:S01]  /*3030*/  LDC.64 R12, c[0x0][0x220] ;  /* 0x00008800ff0c7b82 */ /* 0x000ee20000000a00 */
[C---:B--2---:R-:W-:Y:S02]  /*3040*/  IMAD R0, R20.reuse, UR5, RZ ;  /* 0x0000000514007c24 */ /* 0x044fe4000f8e02ff */
[----:B------:R-:W-:-:S04]  /*3050*/  IMAD.WIDE.U32 R16, R20, UR4, R26 ;  /* 0x0000000414107c25 */ /* 0x000fc8000f8e001a */
[----:B------:R-:W-:Y:S01]  /*3060*/  IMAD R21, R21, UR4, R0 ;  /* 0x0000000415157c24 */ /* 0x000fe2000f8e0200 */
[----:B------:R-:W-:Y:S01]  /*3070*/  LEA R2, P0, R16, UR6, 0x3 ;  /* 0x0000000610027c11 */ /* 0x000fe2000f8018ff */
[----:B-1----:R-:W-:Y:S02]  /*3080*/  IMAD R0, R18, UR5, RZ ;  /* 0x0000000512007c24 */ /* 0x002fe4000f8e02ff */
[----:B------:R-:W-:Y:S01]  /*3090*/  IMAD.IADD R17, R21, 0x1, R17 ;  /* 0x0000000115117824 */ /* 0x000fe200078e0211 */
[----:B------:R-:W-:Y:S01]  /*30a0*/  IADD3 R2, P1, R2, 0x10, RZ ;  /* 0x0000001002027810 */ /* 0x000fe20007f3e0ff */
[----:B------:R-:W-:-:S03]  /*30b0*/  IMAD R19, R19, UR4, R0 ;  /* 0x0000000413137c24 */ /* 0x000fc6000f8e0200 */
[----:B------:R-:W-:Y:S01]  /*30c0*/  LEA.HI.X R17, R16, UR7, R17, 0x3, P0 ;  /* 0x0000000710117c11 */ /* 0x000fe200080f1c11 */
[----:B---3--:R-:W-:-:S03]  /*30d0*/  IMAD.WIDE.U32 R12, R18, UR4, R12 ;  /* 0x00000004120c7c25 */ /* 0x008fc6000f8e000c */
[----:B------:R-:W-:Y:S01]  /*30e0*/  IADD3.X R17, RZ, R17, RZ, P1, !PT ;  /* 0x00000011ff117210 */ /* 0x000fe20000ffe4ff */
[----:B------:R-:W-:-:S07]  /*30f0*/  IMAD.IADD R0, R19, 0x1, R13 ;  /* 0x0000000113007824 */ /* 0x000fce00078e020d */
.L_x_81:
[----:B------:R-:W-:-:S05]  /*3100*/  IMAD.MOV.U32 R16, RZ, RZ, R2 ;  /* 0x000000ffff107224 */ /* 0x000fca00078e0002 */
[----:B------:R-:W2:Y:S01]  /*3110*/  LDG.E.64 R18, desc[UR10][R16.64+-0x10] ;  /* 0xfffff00a10127981 */ /* 0x000ea2000c1e1b00 */
[----:B------:R-:W-:Y:S02]  /*3120*/  IMAD.MOV.U32 R4, RZ, RZ, R14 ;  /* 0x000000ffff047224 */ /* 0x000fe400078e000e */
[----:B--2---:R-:W-:Y:S02]  /*3130*/  IMAD R19, R19, UR12, RZ ;  /* 0x0000000c13137c24 */ /* 0x004fe4000f8e02ff */
[----:B------:R-:W-:-:S04]  /*3140*/  IMAD.WIDE.U32 R20, R18, UR12, R4 ;  /* 0x0000000c12147c25 */ /* 0x000fc8000f8e0004 */
[----:B------:R-:W-:Y:S01]  /*3150*/  IMAD R23, R18, UR13, R19 ;  /* 0x0000000d12177c24 */ /* 0x000fe2000f8e0213 */
[----:B------:R-:W-:Y:S02]  /*3160*/  IADD3 R18, P1, R26, R12, RZ ;  /* 0x0000000c1a127210 */ /* 0x000fe40007f3e0ff */
[----:B0-----:R-:W-:Y:S02]  /*3170*/  IADD3 R24, P0, R20, UR14, RZ ;  /* 0x0000000e14187c10 */ /* 0x001fe4000ff1e0ff */
[----:B------:R-:W-:Y:S02]  /*3180*/  IADD3.X R19, R27, R0, RZ, P1, !PT ;  /* 0x000000001b137210 */ /* 0x000fe40000ffe4ff */
[----:B------:R-:W-:-:S03]  /*3190*/  IADD3.X R25, R21, UR15, R23, P0, !PT ;  /* 0x0000000f15197c10 */ /* 0x000fc600087fe417 */
[----:B------:R-:W2:Y:S04]  /*31a0*/  LDG.E.S8 R20, desc[UR10][R18.64] ;  /* 0x0000000a12147981 */ /* 0x000ea8000c1e1300 */
[----:B------:R-:W3:Y:S01]  /*31b0*/  LDG.E.S8 R2, desc[UR10][R24.64] ;  /* 0x0000000a18027981 */ /* 0x000ee2000c1e1300 */
[----:B--2---:R-:W-:Y:S02]  /*31c0*/  IMAD R20, R20, UR8, RZ ;  /* 0x0000000814147c24 */ /* 0x004fe4000f8e02ff */
[----:B---3--:R-:W-:-:S05]  /*31d0*/  IMAD.MOV R21, RZ, RZ, -R2 ;  /* 0x000000ffff157224 */ /* 0x008fca00078e0a02 */
        /* <DEDUP_REMOVED lines=20> */
[----:B------:R-:W-:Y:S01]  /*3320*/  IADD3 R22, P0, R22, UR14, RZ ;  /* 0x0000000e16167c10 */ /* 0x000fe2000ff1e0ff */
[----:B------:R-:W2:Y:S03]  /*3330*/  LDG.E.S8 R20, desc[UR10][R18.64+0x2] ;  /* 0x0000020a12147981 */ /* 0x000ea6000c1e1300 */
[----:B------:R-:W-:-:S05]  /*3340*/  IADD3.X R23, R23, UR15, R21, P0, !PT ;  /* 0x0000000f17177c10 */ /* 0x000fca00087fe415 */
[----:B------:R-:W3:Y:S01]  /*3350*/  LDG.E.S8 R2, desc[UR10][R22.64] ;  /* 0x0000000a16027981 */ /* 0x000ee2000c1e1300 */
[----:B--2---:R-:W-:Y:S01]  /*3360*/  IMAD R20, R20, UR8, RZ ;  /* 0x0000000814147c24 */ /* 0x004fe2000f8e02ff */
[----:B---3--:R-:W-:-:S04]  /*3370*/  IADD3 R21, -R2, RZ, RZ ;  /* 0x000000ff02157210 */ /* 0x008fc80007ffe1ff */
[----:B------:R-:W-:-:S04]  /*3380*/  ISETP.NE.AND P0, PT, R20, R21, PT ;  /* 0x000000151400720c */ /* 0x000fc80003f05270 */
[----:B0-----:R-:W-:-:S05]  /*3390*/  SEL R29, RZ, 0x1, !P0 ;  /* 0x00000001ff1d7807 */ /* 0x001fca0004000000 */
[----:B------:R0:W-:Y:S04]  /*33a0*/  STG.E.U8 desc[UR10][R22.64], R29 ;  /* 0x0000001d16007986 */ /* 0x0001e8000c10110a */
[----:B------:R-:W2:Y:S04]  /*33b0*/  LDG.E.64 R20, desc[UR10][R16.64+0x8] ;  /* 0x0000080a10147981 */ /* 0x000ea8000c1e1b00 */
        /* <DEDUP_REMOVED lines=10> */
[----:B0-----:R-:W-:Y:S02]  /*3460*/  SEL R23, RZ, 0x1, !P0 ;  /* 0x00000001ff177807 */ /* 0x001fe40004000000 */
[----:B------:R-:W-:-:S03]  /*3470*/  IADD3 R26, P0, R26, 0x4, RZ ;  /* 0x000000041a1a7810 */ /* 0x000fc60007f1e0ff */
[----:B------:R2:W-:Y:S02]  /*3480*/  STG.E.U8 desc[UR10][R20.64], R23 ;  /* 0x0000001714007986 */ /* 0x0005e4000c10110a */
[----:B------:R-:W-:Y:S01]  /*3490*/  IMAD.X R27, RZ, RZ, R27, P0 ;  /* 0x000000ffff1b7224 */ /* 0x000fe200000e061b */
[----:B------:R-:W-:-:S04]  /*34a0*/  ISETP.GE.U32.AND P0, PT, R26, R10, PT ;  /* 0x0000000a1a00720c */ /* 0x000fc80003f06070 */
[----:B------:R-:W-:Y:S02]  /*34b0*/  ISETP.GE.AND.EX P0, PT, R27, R11, PT, P0 ;  /* 0x0000000b1b00720c */ /* 0x000fe40003f06300 */
[----:B------:R-:W-:-:S04]  /*34c0*/  IADD3 R2, P1, R16, 0x20, RZ ;  /* 0x0000002010027810 */ /* 0x000fc80007f3e0ff */
[----:B------:R-:W-:-:S07]  /*34d0*/  IADD3.X R17, RZ, R17, RZ, P1, !PT ;  /* 0x00000011ff117210 */ /* 0x000fce0000ffe4ff */
[----:B--2---:R-:W-:Y:S05]  /*34e0*/  @!P0 BRA `(.L_x_81) ;  /* 0xfffffffc00048947 */ /* 0x004fea000383ffff */
.L_x_78:
[----:B------:R-:W-:Y:S05]  /*34f0*/  BSYNC B0 ;  /* 0x0000000000007941 */ /* 0x000fea0003800000 */
.L_x_77:
        /* <DEDUP_REMOVED lines=8> */
.L_x_83:
        /* <DEDUP_REMOVED lines=16> */
.L_x_8877:


//--------------------- .text._ZN3cub17CUB_300001_SM_9006detail8for_each13static_kernelINS2_12policy_hub_t12policy_500_tElNS2_12op_wrapper_tIlZZZZZN2at6native36add_out_dense_sparse_compressed_cudaERNS7_6TensorERKS9_SC_RKN3c106ScalarEENKUlvE_clEvENKUlvE10_clEvENKUlvE_clEvENKUlvE_clEvEUllE_N6thrust23THRUST_300001_SM_900_NS17counting_iteratorIlNSN_11use_defaultESP_SP_EEEEEEvT0_T1_ --------------------------
	.section	.text._ZN3cub17CUB_300001_SM_9006detail8for_each13static_kernelINS2_12policy_hub_t12policy_500_tElNS2_12op_wrapper_tIlZZZZZN2at6native36add_out_dense_sparse_compressed_cudaERNS7_6TensorERKS9_SC_RKN3c106ScalarEENKUlvE_clEvENKUlvE10_clEvENKUlvE_clEvENKUlvE_clEvEUllE_N6thrust23THRUST_300001_SM_900_NS17counting_iteratorIlNSN_11use_defaultESP_SP_EEEEEEvT0_T1_,"ax",@progbits
	.align	128
        .global         _ZN3cub17CUB_300001_SM_9006detail8for_each13static_kernelINS2_12policy_hub_t12policy_500_tElNS2_12op_wrapper_tIlZZZZZN2at6native36add_out_dense_sparse_compressed_cudaERNS7_6TensorERKS9_SC_RKN3c106ScalarEENKUlvE_clEvENKUlvE10_clEvENKUlvE_clEvENKUlvE_clEvEUllE_N6thrust23THRUST_300001_SM_900_NS17counting_iteratorIlNSN_11use_defaultESP_SP_EEEEEEvT0_T1_
        .type           _ZN3cub17CUB_300001_SM_9006detail8for_each13static_kernelINS2_12policy_hub_t12policy_500_tElNS2_12op_wrapper_tIlZZZZZN2at6native36add_out_dense_sparse_compressed_cudaERNS7_6TensorERKS9_SC_RKN3c106ScalarEENKUlvE_clEvENKUlvE10_clEvENKUlvE_clEvENKUlvE_clEvEUllE_N6thrust23THRUST_300001_SM_900_NS17counting_iteratorIlNSN_11use_defaultESP_SP_EEEEEEvT0_T1_,@function
        .size           _ZN3cub17CUB_300001_SM_9006detail8for_each13static_kernelINS2_12policy_hub_t12policy_500_tElNS2_12op_wrapper_tIlZZZZZN2at6native36add_out_dense_sparse_compressed_cudaERNS7_6TensorERKS9_SC_RKN3c106ScalarEENKUlvE_clEvENKUlvE10_clEvENKUlvE_clEvENKUlvE_clEvEUllE_N6thrust23THRUST_300001_SM_900_NS17counting_iteratorIlNSN_11use_defaultESP_SP_EEEEEEvT0_T1_,(.L_x_8878 - _ZN3cub17CUB_300001_SM_9006detail8for_each13static_kernelINS2_12policy_hub_t12policy_500_tElNS2_12op_wrapper_tIlZZZZZN2at6native36add_out_dense_sparse_compressed_cudaERNS7_6TensorERKS9_SC_RKN3c106ScalarEENKUlvE_clEvENKUlvE10_clEvENKUlvE_clEvENKUlvE_clEvEUllE_N6thrust23THRUST_300001_SM_900_NS17counting_iteratorIlNSN_11use_defaultESP_SP_EEEEEEvT0_T1_)
        .other          _ZN3cub17CUB_300001_SM_9006detail8for_each13static_kernelINS2_12policy_hub_t12policy_500_tElNS2_12op_wrapper_tIlZZZZZN2at6native36add_out_dense_sparse_compressed_cudaERNS7_6TensorERKS9_SC_RKN3c106ScalarEENKUlvE_clEvENKUlvE10_clEvENKUlvE_clEvENKUlvE_clEvEUllE_N6thrust23THRUST_300001_SM_900_NS17counting_iteratorIlNSN_11use_defaultESP_SP_EEEEEEvT0_T1_,@"STO_CUDA_ENTRY STV_DEFAULT"
_ZN3cub17CUB_300001_SM_9006detail8for_each13static_kernelINS2_12policy_hub_t12policy_500_tElNS2_12op_wrapper_tIlZZZZZN2at6native36add_out_dense_sparse_compressed_cudaERNS7_6TensorERKS9_SC_RKN3c106ScalarEENKUlvE_clEvENKUlvE10_clEvENKUlvE_clEvENKUlvE_clEvEUllE_N6thrust23THRUST_300001_SM_900_NS17counting_iteratorIlNSN_11use_defaultESP_SP_EEEEEEvT0_T1_:
.text._ZN3cub17CUB_300001_SM_9006detail8for_each13static_kernelINS2_12policy_hub_t12policy_500_tElNS2_12op_wrapper_tIlZZZZZN2at6native36add_out_dense_sparse_compressed_cudaERNS7_6TensorERKS9_SC_RKN3c106ScalarEENKUlvE_clEvENKUlvE10_clEvENKUlvE_clEvENKUlvE_clEvEUllE_N6thrust23THRUST_300001_SM_900_NS17counting_iteratorIlNSN_11use_defaultESP_SP_EEEEEEvT0_T1_:
        /* <DEDUP_REMOVED lines=23> */
[----:B------:R-:W-:Y:S01]  /*0170*/  ISETP.GT.AND.EX P0, PT, R2, RZ, PT, P0 ;  /* 0x000000ff0200720c */ /* 0x000fe20003f04300 */
[----:B------:R-:W-:Y:S01]  /*0180*/  ULDC.64 UR16, c[0x0][0x268] ;  /* 0x00009a0000107ab9 */ /* 0x000fe20000000a00 */
[----:B------:R-:W-:Y:S01]  /*0190*/  ULDC.64 UR18, c[0x0][0x230] ;  /* 0x00008c0000127ab9 */ /* 0x000fe20000000a00 */
[----:B------:R-:W-:Y:S01]  /*01a0*/  ULDC.64 UR24, c[0x0][0x270] ;  /* 0x00009c0000187ab9 */ /* 0x000fe20000000a00 */
[----:B------:R-:W-:Y:S01]  /*01b0*/  ULDC.64 UR20, c[0x0][0x258] ;  /* 0x0000960000147ab9 */ /* 0x000fe20000000a00 */
[----:B------:R-:W-:Y:S01]  /*01c0*/  ULDC.64 UR22, c[0x0][0x238] ;  /* 0x00008e0000167ab9 */ /* 0x000fe20000000a00 */
[----:B------:R-:W-:-:S07]  /*01d0*/  ULDC.64 UR26, c[0x0][0x220] ;  /* 0x00008800001a7ab9 */ /* 0x000fce0000000a00 */
[----:B------:R-:W-:Y:S05]  /*01e0*/  @!P0 BRA `(.L_x_86) ;  /* 0x0000000800dc8947 */ /* 0x000fea0003800000 */
[----:B------:R-:W-:Y:S01]  /*01f0*/  IADD3 R6, P0, R0, UR6, RZ ;  /* 0x0000000600067c10 */ /* 0x000fe2000ff1e0ff */
[----:B------:R-:W-:-:S04]  /*0200*/  IMAD.MOV.U32 R2, RZ, RZ, RZ ;  /* 0x000000ffff027224 */ /* 0x000fc800078e00ff */
[----:B------:R-:W-:-:S08]  /*0210*/  IMAD.X R7, RZ, RZ, UR7, P0 ;  /* 0x00000007ff077e24 */ /* 0x000fd000080e06ff */
.L_x_92:
[----:B------:R-:W-:Y:S01]  /*0220*/  SHF.R.S32.HI R3, RZ, 0x1f, R2 ;  /* 0x0000001fff037819 */ /* 0x000fe20000011402 */
[----:B------:R-:W-:Y:S02]  /*0230*/  ULDC.64 UR10, c[0x0][0x260] ;  /* 0x00009800000a7ab9 */ /* 0x000fe40000000a00 */
[----:B------:R-:W-:-:S04]  /*0240*/  IMAD.WIDE.U32 R4, R2, UR10, R6 ;  /* 0x0000000a02047c25 */ /* 0x000fc8000f8e0006 */
        /* <DEDUP_REMOVED lines=10> */
[----:B------:R-:W-:Y:S05]  /*02f0*/  @!P0 BRA `(.L_x_88) ;  /* 0x0000000800808947 */ /* 0x000fea0003800000 */
[----:B------:R-:W-:Y:S01]  /*0300*/  ULDC.64 UR10, c[0x0][0x250] ;  /* 0x00009400000a7ab9 */ /* 0x000fe20000000a00 */
[----:B------:R-:W-:Y:S01]  /*0310*/  BSSY B2, `(.L_x_89) ;  /* 0x0000052000027945 */ /* 0x000fe20003800000 */
[----:B------:R-:W-:Y:S02]  /*0320*/  IMAD R5, R7, UR10, RZ ;  /* 0x0000000a07057c24 */ /* 0x000fe4000f8e02ff */
[----:B------:R-:W-:-:S04]  /*0330*/  IMAD.WIDE.U32 R10, R6, UR10, RZ ;  /* 0x0000000a060a7c25 */ /* 0x000fc8000f8e00ff */
[----:B------:R-:W-:Y:S01]  /*0340*/  IMAD R13, R6, UR11, R5 ;  /* 0x0000000b060d7c24 */ /* 0x000fe2000f8e0205 */
[----:B------:R-:W-:Y:S01]  /*0350*/  IADD3 R5, -R8, R4, RZ ;  /* 0x0000000408057210 */ /* 0x000fe20007ffe1ff */
[----:B------:R-:W-:Y:S01]  /*0360*/  ULDC.64 UR10, c[0x0][0x248] ;  /* 0x00009200000a7ab9 */ /* 0x000fe20000000a00 */
[----:B------:R-:W-:Y:S02]  /*0370*/  IMAD.MOV.U32 R24, RZ, RZ, R8 ;  /* 0x000000ffff187224 */ /* 0x000fe400078e0008 */
[----:B------:R-:W-:Y:S01]  /*0380*/  LOP3.LUT P0, R5, R5, 0x3, RZ, 0xc0, !PT ;  /* 0x0000000305057812 */ /* 0x000fe2000780c0ff */
[----:B------:R-:W-:Y:S02]  /*0390*/  IMAD R15, R3, UR10, RZ ;  /* 0x0000000a030f7c24 */ /* 0x000fe4000f8e02ff */
[----:B------:R-:W-:Y:S02]  /*03a0*/  IMAD.IADD R11, R11, 0x1, R13 ;  /* 0x000000010b0b7824 */ /* 0x000fe400078e020d */
[----:B------:R-:W-:-:S02]  /*03b0*/  IMAD R13, R2, UR11, R15 ;  /* 0x0000000b020d7c24 */ /* 0x000fc4000f8e020f */
[----:B------:R-:W-:-:S04]  /*03c0*/  IMAD.WIDE.U32 R10, R2, UR10, R10 ;  /* 0x0000000a020a7c25 */ /* 0x000fc8000f8e000a */
[----:B------:R-:W-:Y:S02]  /*03d0*/  IMAD.IADD R13, R11, 0x1, R13 ;  /* 0x000000010b0d7824 */ /* 0x000fe400078e020d */
[----:B------:R-:W-:Y:S05]  /*03e0*/  @!P0 BRA `(.L_x_90) ;  /* 0x0000000400108947 */ /* 0x000fea0003800000 */
[----:B------:R-:W-:Y:S01]  /*03f0*/  ULDC.64 UR10, c[0x0][0x268] ;  /* 0x00009a00000a7ab9 */ /* 0x000fe20000000a00 */
[--C-:B------:R-:W-:Y:S01]  /*0400*/  SHF.R.S32.HI R9, RZ, 0x1f, R8.reuse ;  /* 0x0000001fff097819 */ /* 0x100fe20000011408 */
[----:B------:R-:W-:Y:S01]  /*0410*/  IMAD R15, R3, UR10, RZ ;  /* 0x0000000a030f7c24 */ /* 0x000fe2000f8e02ff */
[----:B------:R-:W0:Y:S01]  /*0420*/  LDC.64 R18, c[0x0][0x238] ;  /* 0x00008e00ff127b82 */ /* 0x000e220000000a00 */
[----:B------:R-:W-:Y:S02]  /*0430*/  ULDC.64 UR14, c[0x0][0x220] ;  /* 0x00008800000e7ab9 */ /* 0x000fe40000000a00 */
[C---:B------:R-:W-:Y:S02]  /*0440*/  IMAD R15, R2.reuse, UR11, R15 ;  /* 0x0000000b020f7c24 */ /* 0x040fe4000f8e020f */
[----:B------:R-:W-:Y:S01]  /*0450*/  IMAD.WIDE.U32 R16, R2, UR10, R8 ;  /* 0x0000000a02107c25 */ /* 0x000fe2000f8e0008 */
[----:B------:R-:W-:-:S04]  /*0460*/  ULDC.64 UR10, c[0x0][0x230] ;  /* 0x00008c00000a7ab9 */ /* 0x000fc80000000a00 */
[----:B------:R-:W-:Y:S02]  /*0470*/  IADD3 R15, R17, R15, RZ ;  /* 0x0000000f110f7210 */ /* 0x000fe40007ffe0ff */
[----:B------:R-:W-:-:S04]  /*0480*/  LEA R14, P0, R16, UR10, 0x2 ;  /* 0x0000000a100e7c11 */ /* 0x000fc8000f8010ff */
[----:B------:R-:W-:Y:S01]  /*0490*/  LEA.HI.X R15, R16, UR11, R15, 0x2, P0 ;  /* 0x0000000b100f7c11 */ /* 0x000fe200080f140f */
[----:B------:R-:W-:Y:S01]  /*04a0*/  ULDC.64 UR10, c[0x0][0x270] ;  /* 0x00009c00000a7ab9 */ /* 0x000fe20000000a00 */
[----:B------:R-:W1:Y:S03]  /*04b0*/  LDC.64 R16, c[0x0][0x258] ;  /* 0x00009600ff107b82 */ /* 0x000e660000000a00 */
[----:B------:R-:W2:Y:S01]  /*04c0*/  LDG.E R25, desc[UR12][R14.64] ;  /* 0x0000000c0e197981 */ /* 0x000ea2000c1e1900 */
[----:B------:R-:W-:Y:S02]  /*04d0*/  IMAD R23, R3, UR10, RZ ;  /* 0x0000000a03177c24 */ /* 0x000fe4000f8e02ff */
[----:B------:R-:W-:-:S04]  /*04e0*/  IMAD.WIDE.U32 R20, R2, UR10, R8 ;  /* 0x0000000a02147c25 */ /* 0x000fc8000f8e0008 */
[----:B------:R-:W-:Y:S01]  /*04f0*/  IMAD R27, R2, UR11, R23 ;  /* 0x0000000b021b7c24 */ /* 0x000fe2000f8e0217 */
[----:B------:R-:W-:Y:S01]  /*0500*/  IADD3 R20, P0, R20, UR14, RZ ;  /* 0x0000000e14147c10 */ /* 0x000fe2000ff1e0ff */
[----:B------:R-:W-:-:S03]  /*0510*/  IMAD.MOV.U32 R12, RZ, RZ, R10 ;  /* 0x000000ffff0c7224 */ /* 0x000fc600078e000a */
[----:B------:R-:W-:Y:S02]  /*0520*/  IADD3.X R21, R21, UR15, R27, P0, !PT ;  /* 0x0000000f15157c10 */ /* 0x000fe400087fe41b */
[----:B--2---:R-:W-:-:S05]  /*0530*/  SHF.R.S32.HI R23, RZ, 0x1f, R25 ;  /* 0x0000001fff177819 */ /* 0x004fca0000011419 */
[-C--:B-1----:R-:W-:Y:S02]  /*0540*/  IMAD R24, R23, R16.reuse, RZ ;  /* 0x0000001017187224 */ /* 0x082fe400078e02ff */
[----:B------:R-:W-:-:S04]  /*0550*/  IMAD.WIDE.U32 R22, R25, R16, R12 ;  /* 0x0000001019167225 */ /* 0x000fc800078e000c */
[----:B------:R-:W-:Y:S01]  /*0560*/  IMAD R24, R25, R17, R24 ;  /* 0x0000001119187224 */ /* 0x000fe200078e0218 */
[----:B0-----:R-:W-:Y:S01]  /*0570*/  IADD3 R22, P0, R22, R18, RZ ;  /* 0x0000001216167210 */ /* 0x001fe20007f1e0ff */
[----:B------:R-:W2:Y:S03]  /*0580*/  LDG.E.S8 R25, desc[UR12][R20.64] ;  /* 0x0000000c14197981 */ /* 0x000ea6000c1e1300 */
[----:B------:R-:W-:-:S05]  /*0590*/  IADD3.X R23, R19, R23, R24, P0, !PT ;  /* 0x0000001713177210 */ /* 0x000fca00007fe418 */
[----:B------:R-:W3:Y:S01]  /*05a0*/  LDG.E.S8 R24, desc[UR12][R22.64] ;  /* 0x0000000c16187981 */ /* 0x000ee2000c1e1300 */
[----:B--2---:R-:W-:Y:S02]  /*05b0*/  IMAD R25, R25, UR5, RZ ;  /* 0x0000000519197c24 */ /* 0x004fe4000f8e02ff */
[----:B---3--:R-:W-:-:S05]  /*05c0*/  IMAD.MOV R24, RZ, RZ, -R24 ;  /* 0x000000ffff187224 */ /* 0x008fca00078e0a18 */
[----:B------:R-:W-:-:S04]  /*05d0*/  ISETP.NE.AND P0, PT, R25, R24, PT ;  /* 0x000000181900720c */ /* 0x000fc80003f05270 */
[----:B------:R-:W-:-:S05]  /*05e0*/  SEL R25, RZ, 0x1, !P0 ;  /* 0x00000001ff197807 */ /* 0x000fca0004000000 */
[----:B------:R0:W-:Y:S01]  /*05f0*/  STG.E.U8 desc[UR12][R22.64], R25 ;  /* 0x0000001916007986 */ /* 0x0001e2000c10110c */
[----:B------:R-:W-:Y:S01]  /*0600*/  ISETP.NE.AND P0, PT, R5, 0x1, PT ;  /* 0x000000010500780c */ /* 0x000fe20003f05270 */
[----:B------:R-:W-:-:S12]  /*0610*/  VIADD R24, R8, 0x1 ;  /* 0x0000000108187836 */ /* 0x000fd80000000000 */
[----:B0-----:R-:W-:Y:S05]  /*0620*/  @!P0 BRA `(.L_x_90) ;  /* 0x0000000000808947 */ /* 0x001fea0003800000 */
[----:B------:R-:W2:Y:S02]  /*0630*/  LDG.E R25, desc[UR12][R14.64+0x4] ;  /* 0x0000040c0e197981 */ /* 0x000ea4000c1e1900 */
[----:B--2---:R-:W-:-:S05]  /*0640*/  SHF.R.S32.HI R23, RZ, 0x1f, R25 ;  /* 0x0000001fff177819 */ /* 0x004fca0000011419 */
[-C--:B------:R-:W-:Y:S02]  /*0650*/  IMAD R24, R23, R16.reuse, RZ ;  /* 0x0000001017187224 */ /* 0x080fe400078e02ff */
[----:B------:R-:W-:-:S04]  /*0660*/  IMAD.WIDE.U32 R22, R25, R16, R12 ;  /* 0x0000001019167225 */ /* 0x000fc800078e000c */
[----:B------:R-:W-:Y:S01]  /*0670*/  IMAD R24, R25, R17, R24 ;  /* 0x0000001119187224 */ /* 0x000fe200078e0218 */
[----:B------:R-:W-:Y:S01]  /*0680*/  IADD3 R22, P0, R22, R18, RZ ;  /* 0x0000001216167210 */ /* 0x000fe20007f1e0ff */
[----:B------:R-:W2:Y:S03]  /*0690*/  LDG.E.S8 R25, desc[UR12][R20.64+0x1] ;  /* 0x0000010c14197981 */ /* 0x000ea6000c1e1300 */
[----:B------:R-:W-:-:S05]  /*06a0*/  IADD3.X R23, R19, R23, R24, P0, !PT ;  /* 0x0000001713177210 */ /* 0x000fca00007fe418 */
[----:B------:R-:W3:Y:S01]  /*06b0*/  LDG.E.S8 R24, desc[UR12][R22.64] ;  /* 0x0000000c16187981 */ /* 0x000ee2000c1e1300 */
[----:B--2---:R-:W-:Y:S01]  /*06c0*/  IMAD R25, R25, UR5, RZ ;  /* 0x0000000519197c24 */ /* 0x004fe2000f8e02ff */
[----:B---3--:R-:W-:-:S04]  /*06d0*/  IADD3 R24, -R24, RZ, RZ ;  /* 0x000000ff18187210 */ /* 0x008fc80007ffe1ff */
[----:B------:R-:W-:-:S04]  /*06e0*/  ISETP.NE.AND P0, PT, R25, R24, PT ;  /* 0x000000181900720c */ /* 0x000fc80003f05270 */
[----:B------:R-:W-:-:S05]  /*06f0*/  SEL R25, RZ, 0x1, !P0 ;  /* 0x00000001ff197807 */ /* 0x000fca0004000000 */
[----:B------:R0:W-:Y:S01]  /*0700*/  STG.E.U8 desc[UR12][R22.64], R25 ;  /* 0x0000001916007986 */ /* 0x0001e2000c10110c */
[----:B------:R-:W-:Y:S01]  /*0710*/  ISETP.NE.AND P0, PT, R5, 0x2, PT ;  /* 0x000000020500780c */ /* 0x000fe20003f05270 */
[----:B------:R-:W-:-:S12]  /*0720*/  VIADD R24, R8, 0x2 ;  /* 0x0000000208187836 */ /* 0x000fd80000000000 */
[----:B0-----:R-:W-:Y:S05]  /*0730*/  @!P0 BRA `(.L_x_90) ;  /* 0x00000000003c8947 */ /* 0x001fea0003800000 */
[----:B------:R-:W2:Y:S04]  /*0740*/  LDG.E R15, desc[UR12][R14.64+0x8] ;  /* 0x0000080c0e0f7981 */ /* 0x000ea8000c1e1900 */
[----:B------:R-:W3:Y:S01]  /*0750*/  LDG.E.S8 R20, desc[UR12][R20.64+0x2] ;  /* 0x0000020c14147981 */ /* 0x000ee2000c1e1300 */
[----:B--2---:R-:W-:Y:S01]  /*0760*/  SHF.R.S32.HI R5, RZ, 0x1f, R15 ;  /* 0x0000001fff057819 */ /* 0x004fe2000001140f */
[----:B------:R-:W-:-:S04]  /*0770*/  IMAD.WIDE.U32 R22, R15, R16, R12 ;  /* 0x000000100f167225 */ /* 0x000fc800078e000c */
[----:B------:R-:W-:Y:S01]  /*0780*/  IMAD R16, R5, R16, RZ ;  /* 0x0000001005107224 */ /* 0x000fe200078e02ff */
[----:B------:R-:W-:-:S03]  /*0790*/  IADD3 R18, P0, R22, R18, RZ ;  /* 0x0000001216127210 */ /* 0x000fc60007f1e0ff */
[----:B------:R-:W-:-:S05]  /*07a0*/  IMAD R16, R15, R17, R16 ;  /* 0x000000110f107224 */ /* 0x000fca00078e0210 */
[----:B------:R-:W-:-:S05]  /*07b0*/  IADD3.X R19, R19, R23, R16, P0, !PT ;  /* 0x0000001713137210 */ /* 0x000fca00007fe410 */
[----:B------:R-:W2:Y:S01]  /*07c0*/  LDG.E.S8 R5, desc[UR12][R18.64] ;  /* 0x0000000c12057981 */ /* 0x000ea2000c1e1300 */
[----:B---3--:R-:W-:Y:S02]  /*07d0*/  IMAD R12, R20, UR5, RZ ;  /* 0x00000005140c7c24 */ /* 0x008fe4000f8e02ff */
[----:B------:R-:W-:Y:S02]  /*07e0*/  VIADD R24, R8, 0x3 ;  /* 0x0000000308187836 */ /* 0x000fe40000000000 */
[----:B--2---:R-:W-:-:S05]  /*07f0*/  IMAD.MOV R5, RZ, RZ, -R5 ;  /* 0x000000ffff057224 */ /* 0x004fca00078e0a05 */
[----:B------:R-:W-:-:S04]  /*0800*/  ISETP.NE.AND P0, PT, R12, R5, PT ;  /* 0x000000050c00720c */ /* 0x000fc80003f05270 */
[----:B------:R-:W-:-:S05]  /*0810*/  SEL R5, RZ, 0x1, !P0 ;  /* 0x00000001ff057807 */ /* 0x000fca0004000000 */
[----:B------:R0:W-:Y:S04]  /*0820*/  STG.E.U8 desc[UR12][R18.64], R5 ;  /* 0x0000000512007986 */ /* 0x0001e8000c10110c */
.L_x_90:
[----:B------:R-:W-:Y:S05]  /*0830*/  BSYNC B2 ;  /* 0x0000000000027941 */ /* 0x000fea0003800000 */
.L_x_89:
[----:B0-----:R-:W-:-:S04]  /*0840*/  LOP3.LUT R5, RZ, R8, RZ, 0x33, !PT ;  /* 0x00000008ff057212 */ /* 0x001fc800078e33ff */
[----:B------:R-:W-:-:S04]  /*0850*/  IADD3 R5, R4, R5, RZ ;  /* 0x0000000504057210 */ /* 0x000fc80007ffe0ff */
[----:B------:R-:W-:-:S13]  /*0860*/  ISETP.GE.U32.AND P0, PT, R5, 0x3, PT ;  /* 0x000000030500780c */ /* 0x000fda0003f06070 */
[----:B------:R-:W-:Y:S05]  /*0870*/  @!P0 BRA `(.L_x_88) ;  /* 0x0000000400208947 */ /* 0x000fea0003800000 */
.L_x_91:
[----:B------:R-:W-:Y:S01]  /*0880*/  SHF.R.S32.HI R25, RZ, 0x1f, R24 ;  /* 0x0000001fff197819 */ /* 0x000fe20000011418 */
[----:B------:R-:W-:-:S04]  /*0890*/  IMAD R5, R3, UR16, RZ ;  /* 0x0000001003057c24 */ /* 0x000fc8000f8e02ff */
[C---:B------:R-:W-:Y:S02]  /*08a0*/  IMAD R5, R2.reuse, UR17, R5 ;  /* 0x0000001102057c24 */ /* 0x040fe4000f8e0205 */
[----:B------:R-:W-:-:S04]  /*08b0*/  IMAD.WIDE.U32 R14, R2, UR16, R24 ;  /* 0x00000010020e7c25 */ /* 0x000fc8000f8e0018 */
[----:B------:R-:W-:Y:S01]  /*08c0*/  IMAD.IADD R5, R5, 0x1, R15 ;  /* 0x0000000105057824 */ /* 0x000fe200078e020f */
[----:B------:R-:W-:-:S04]  /*08d0*/  LEA R8, P0, R14, UR18, 0x2 ;  /* 0x000000120e087c11 */ /* 0x000fc8000f8010ff */
[----:B------:R-:W-:-:S05]  /*08e0*/  LEA.HI.X R9, R14, UR19, R5, 0x2, P0 ;  /* 0x000000130e097c11 */ /* 0x000fca00080f1405 */
[----:B------:R-:W2:Y:S01]  /*08f0*/  LDG.E R5, desc[UR12][R8.64] ;  /* 0x0000000c08057981 */ /* 0x000ea2000c1e1900 */
[----:B------:R-:W-:Y:S02]  /*0900*/  IMAD.MOV.U32 R12, RZ, RZ, R10 ;  /* 0x000000ffff0c7224 */ /* 0x000fe400078e000a */
[----:B------:R-:W-:Y:S02]  /*0910*/  IMAD R19, R3, UR24, RZ ;  /* 0x0000001803137c24 */ /* 0x000fe4000f8e02ff */
[----:B------:R-:W-:-:S04]  /*0920*/  IMAD.WIDE.U32 R14, R2, UR24, R24 ;  /* 0x00000018020e7c25 */ /* 0x000fc8000f8e0018 */
[----:B------:R-:W-:Y:S01]  /*0930*/  IMAD R19, R2, UR25, R19 ;  /* 0x0000001902137c24 */ /* 0x000fe2000f8e0213 */
[----:B------:R-:W-:-:S04]  /*0940*/  IADD3 R14, P1, R14, UR26, RZ ;  /* 0x0000001a0e0e7c10 */ /* 0x000fc8000ff3e0ff */
[----:B------:R-:W-:Y:S02]  /*0950*/  IADD3.X R15, R19, UR27, R15, P1, !PT ;  /* 0x0000001b130f7c10 */ /* 0x000fe40008ffe40f */
[----:B--2---:R-:W-:Y:S01]  /*0960*/  SHF.R.S32.HI R18, RZ, 0x1f, R5 ;  /* 0x0000001fff127819 */ /* 0x004fe20000011405 */
[----:B------:R-:W-:-:S04]  /*0970*/  IMAD.WIDE.U32 R16, R5, UR20, R12 ;  /* 0x0000001405107c25 */ /* 0x000fc8000f8e000c */
[----:B------:R-:W-:Y:S01]  /*0980*/  IMAD R18, R18, UR20, RZ ;  /* 0x0000001412127c24 */ /* 0x000fe2000f8e02ff */
[----:B------:R-:W-:-:S03]  /*0990*/  IADD3 R16, P0, R16, UR22, RZ ;  /* 0x0000001610107c10 */ /* 0x000fc6000ff1e0ff */
[----:B------:R-:W-:Y:S02]  /*09a0*/  IMAD R5, R5, UR21, R18 ;  /* 0x0000001505057c24 */ /* 0x000fe4000f8e0212 */
[----:B------:R-:W2:Y:S03]  /*09b0*/  LDG.E.S8 R18, desc[UR12][R14.64] ;  /* 0x0000000c0e127981 */ /* 0x000ea6000c1e1300 */
[----:B------:R-:W-:-:S05]  /*09c0*/  IADD3.X R17, R17, UR23, R5, P0, !PT ;  /* 0x0000001711117c10 */ /* 0x000fca00087fe405 */
[----:B------:R-:W3:Y:S01]  /*09d0*/  LDG.E.S8 R5, desc[UR12][R16.64] ;  /* 0x0000000c10057981 */ /* 0x000ee2000c1e1300 */
[----:B--2---:R-:W-:Y:S02]  /*09e0*/  IMAD R18, R18, UR5, RZ ;  /* 0x0000000512127c24 */ /* 0x004fe4000f8e02ff */
[----:B---3--:R-:W-:-:S05]  /*09f0*/  IMAD.MOV R5, RZ, RZ, -R5 ;  /* 0x000000ffff057224 */ /* 0x008fca00078e0a05 */
[----:B------:R-:W-:-:S04]  /*0a00*/  ISETP.NE.AND P0, PT, R18, R5, PT ;  /* 0x000000051200720c */ /* 0x000fc80003f05270 */
[----:B------:R-:W-:-:S05]  /*0a10*/  SEL R5, RZ, 0x1, !P0 ;  /* 0x00000001ff057807 */ /* 0x000fca0004000000 */
[----:B------:R0:W-:Y:S04]  /*0a20*/  STG.E.U8 desc[UR12][R16.64], R5 ;  /* 0x0000000510007986 */ /* 0x0001e8000c10110c */
[----:B------:R-:W2:Y:S02]  /*0a30*/  LDG.E R21, desc[UR12][R8.64+0x4] ;  /* 0x0000040c08157981 */ /* 0x000ea4000c1e1900 */
[----:B--2---:R-:W-:Y:S01]  /*0a40*/  SHF.R.S32.HI R20, RZ, 0x1f, R21 ;  /* 0x0000001fff147819 */ /* 0x004fe20000011415 */
[----:B------:R-:W-:-:S04]  /*0a50*/  IMAD.WIDE.U32 R18, R21, UR20, R12 ;  /* 0x0000001415127c25 */ /* 0x000fc8000f8e000c */
[----:B------:R-:W-:Y:S01]  /*0a60*/  IMAD R20, R20, UR20, RZ ;  /* 0x0000001414147c24 */ /* 0x000fe2000f8e02ff */
[----:B------:R-:W-:-:S03]  /*0a70*/  IADD3 R18, P0, R18, UR22, RZ ;  /* 0x0000001612127c10 */ /* 0x000fc6000ff1e0ff */
[----:B------:R-:W-:-:S05]  /*0a80*/  IMAD R21, R21, UR21, R20 ;  /* 0x0000001515157c24 */ /* 0x000fca000f8e0214 */
[----:B------:R-:W-:Y:S02]  /*0a90*/  IADD3.X R19, R19, UR23, R21, P0, !PT ;  /* 0x0000001713137c10 */ /* 0x000fe400087fe415 */
[----:B------:R-:W2:Y:S04]  /*0aa0*/  LDG.E.S8 R21, desc[UR12][R14.64+0x1] ;  /* 0x0000010c0e157981 */ /* 0x000ea8000c1e1300 */
[----:B------:R-:W3:Y:S01]  /*0ab0*/  LDG.E.S8 R20, desc[UR12][R18.64] ;  /* 0x0000000c12147981 */ /* 0x000ee2000c1e1300 */
[----:B--2---:R-:W-:Y:S01]  /*0ac0*/  IMAD R21, R21, UR5, RZ ;  /* 0x0000000515157c24 */ /* 0x004fe2000f8e02ff */
[----:B---3--:R-:W-:-:S04]  /*0ad0*/  IADD3 R20, -R20, RZ, RZ ;  /* 0x000000ff14147210 */ /* 0x008fc80007ffe1ff */
[----:B------:R-:W-:-:S04]  /*0ae0*/  ISETP.NE.AND P0, PT, R21, R20, PT ;  /* 0x000000141500720c */ /* 0x000fc80003f05270 */
[----:B0-----:R-:W-:-:S05]  /*0af0*/  SEL R5, RZ, 0x1, !P0 ;  /* 0x00000001ff057807 */ /* 0x001fca0004000000 */
        /* <DEDUP_REMOVED lines=15> */
[----:B------:R-:W2:Y:S04]  /*0bf0*/  LDG.E R9, desc[UR12][R8.64+0xc] ;  /* 0x00000c0c08097981 */ /* 0x000ea8000c1e1900 */
[----:B------:R-:W3:Y:S01]  /*0c00*/  LDG.E.S8 R14, desc[UR12][R14.64+0x3] ;  /* 0x0000030c0e0e7981 */ /* 0x000ee2000c1e1300 */
[----:B--2---:R-:W-:Y:S01]  /*0c10*/  SHF.R.S32.HI R20, RZ, 0x1f, R9 ;  /* 0x0000001fff147819 */ /* 0x004fe20000011409 */
[----:B------:R-:W-:-:S04]  /*0c20*/  IMAD.WIDE.U32 R18, R9, UR20, R12 ;  /* 0x0000001409127c25 */ /* 0x000fc8000f8e000c */
[----:B------:R-:W-:Y:S01]  /*0c30*/  IMAD R20, R20, UR20, RZ ;  /* 0x0000001414147c24 */ /* 0x000fe2000f8e02ff */
[----:B------:R-:W-:-:S03]  /*0c40*/  IADD3 R18, P0, R18, UR22, RZ ;  /* 0x0000001612127c10 */ /* 0x000fc6000ff1e0ff */
[----:B------:R-:W-:-:S05]  /*0c50*/  IMAD R21, R9, UR21, R20 ;  /* 0x0000001509157c24 */ /* 0x000fca000f8e0214 */
[----:B------:R-:W-:-:S05]  /*0c60*/  IADD3.X R19, R19, UR23, R21, P0, !PT ;  /* 0x0000001713137c10 */ /* 0x000fca00087fe415 */
[----:B------:R-:W0:Y:S01]  /*0c70*/  LDG.E.S8 R12, desc[UR12][R18.64] ;  /* 0x0000000c120c7981 */ /* 0x000e22000c1e1300 */
[----:B---3--:R-:W-:Y:S02]  /*0c80*/  IMAD R20, R14, UR5, RZ ;  /* 0x000000050e147c24 */ /* 0x008fe4000f8e02ff */
[----:B------:R-:W-:Y:S02]  /*0c90*/  VIADD R24, R24, 0x4 ;  /* 0x0000000418187836 */ /* 0x000fe40000000000 */
[----:B0-----:R-:W-:-:S05]  /*0ca0*/  IMAD.MOV R5, RZ, RZ, -R12 ;  /* 0x000000ffff057224 */ /* 0x001fca00078e0a0c */
[----:B------:R-:W-:-:S04]  /*0cb0*/  ISETP.NE.AND P0, PT, R20, R5, PT ;  /* 0x000000051400720c */ /* 0x000fc80003f05270 */
[----:B------:R-:W-:-:S05]  /*0cc0*/  SEL R5, RZ, 0x1, !P0 ;  /* 0x00000001ff057807 */ /* 0x000fca0004000000 */
[----:B------:R0:W-:Y:S01]  /*0cd0*/  STG.E.U8 desc[UR12][R18.64], R5 ;  /* 0x0000000512007986 */ /* 0x0001e2000c10110c */
[----:B------:R-:W-:-:S13]  /*0ce0*/  ISETP.GE.AND P0, PT, R24, R4, PT ;  /* 0x000000041800720c */ /* 0x000fda0003f06270 */
[----:B0-----:R-:W-:Y:S05]  /*0cf0*/  @!P0 BRA `(.L_x_91) ;  /* 0xfffffff800e08947 */ /* 0x001fea000383ffff */
.L_x_88:
[----:B------:R-:W-:Y:S05]  /*0d00*/  BSYNC B1 ;  /* 0x0000000000017941 */ /* 0x000fea0003800000 */
.L_x_87:
[----:B------:R-:W-:Y:S01]  /*0d10*/  IADD3 R2, R2, 0x1, RZ ;  /* 0x0000000102027810 */ /* 0x000fe20007ffe0ff */
[----:B------:R-:W-:-:S03]  /*0d20*/  ULDC.64 UR10, c[0x0][0x278] ;  /* 0x00009e00000a7ab9 */ /* 0x000fc60000000a00 */
[----:B------:R-:W-:-:S04]  /*0d30*/  ISETP.GE.U32.AND P0, PT, R2, UR10, PT ;  /* 0x0000000a02007c0c */ /* 0x000fc8000bf06070 */
[----:B------:R-:W-:-:S13]  /*0d40*/  ISETP.GE.AND.EX P0, PT, RZ, UR11, PT, P0 ;  /* 0x0000000bff007c0c */ /* 0x000fda000bf06300 */
[----:B------:R-:W-:Y:S05]  /*0d50*/  @!P0 BRA `(.L_x_92) ;  /* 0xfffffff400308947 */ /* 0x000fea000383ffff */
.L_x_86:
[----:B------:R-:W-:Y:S05]  /*0d60*/  BSYNC B0 ;  /* 0x0000000000007941 */ /* 0x000fea0003800000 */
.L_x_85:
[----:B------:R-:W-:Y:S01]  /*0d70*/  ULDC UR4, c[0x0][0x210] ;  /* 0x0000840000047ab9 */ /* 0x000fe20000000800 */
[----:B------:R-:W-:Y:S01]  /*0d80*/  VIADD R0, R0, 0x100 ;  /* 0x0000010000007836 */ /* 0x000fe20000000000 */
[----:B------:R-:W-:-:S04]  /*0d90*/  UIMAD UR4, UR8, -0x200, UR4 ;  /* 0xfffffe00080478a4 */ /* 0x000fc8000f8e0204 */
[----:B------:R-:W-:Y:S02]  /*0da0*/  USHF.R.S32.HI UR9, URZ, 0x1f, UR4 ;  /* 0x0000001f3f097899 */ /* 0x000fe40008011404 */
[----:B------:R-:W-:-:S04]  /*0db0*/  ISETP.LT.U32.AND P0, PT, R0, UR4, PT ;  /* 0x0000000400007c0c */ /* 0x000fc8000bf01070 */
[----:B------:R-:W-:-:S05]  /*0dc0*/  IMAD.U32 R2, RZ, RZ, UR9 ;  /* 0x00000009ff027e24 */ /* 0x000fca000f8e00ff */
[----:B------:R-:W-:-:S13]  /*0dd0*/  ISETP.GT.AND.EX P0, PT, R2, RZ, PT, P0 ;  /* 0x000000ff0200720c */ /* 0x000fda0003f04300 */
[----:B------:R-:W-:Y:S05]  /*0de0*/  @!P0 EXIT ;  /* 0x000000000000894d */ /* 0x000fea0003800000 */
[----:B------:R-:W-:Y:S01]  /*0df0*/  IADD3 R8, P0, R0, UR6, RZ ;  /* 0x0000000600087c10 */ /* 0x000fe2000ff1e0ff */
[----:B------:R-:W-:-:S04]  /*0e00*/  UMOV UR4, URZ ;  /* 0x0000003f00047c82 */ /* 0x000fc80008000000 */
[----:B------:R-:W-:Y:S01]  /*0e10*/  IMAD.X R9, RZ, RZ, UR7, P0 ;  /* 0x00000007ff097e24 */ /* 0x000fe200080e06ff */
[----:B------:R-:W-:Y:S02]  /*0e20*/  ULDC.64 UR6, c[0x0][0x250] ;  /* 0x0000940000067ab9 */ /* 0x000fe40000000a00 */
[----:B------:R-:W-:-:S04]  /*0e30*/  IMAD.WIDE.U32 R6, R8, UR6, RZ ;  /* 0x0000000608067c25 */ /* 0x000fc8000f8e00ff */
[----:B------:R-:W-:-:S04]  /*0e40*/  IMAD R3, R9, UR6, RZ ;  /* 0x0000000609037c24 */ /* 0x000fc8000f8e02ff */
[----:B------:R-:W-:-:S05]  /*0e50*/  IMAD R3, R8, UR7, R3 ;  /* 0x0000000708037c24 */ /* 0x000fca000f8e0203 */
[----:B------:R-:W-:-:S07]  /*0e60*/  IADD3 R11, R7, R3, RZ ;  /* 0x00000003070b7210 */ /* 0x000fce0007ffe0ff */
.L_x_98:
        /* <DEDUP_REMOVED lines=17> */
[----:B------:R-:W-:Y:S05]  /*0f80*/  @!P0 BRA `(.L_x_94) ;  /* 0x00000008007c8947 */ /* 0x000fea0003800000 */
[----:B------:R-:W0:Y:S01]  /*0f90*/  LDC.64 R14, c[0x0][0x248] ;  /* 0x00009200ff0e7b82 */ /* 0x000e220000000a00 */
[----:B------:R-:W-:Y:S01]  /*0fa0*/  IMAD.IADD R0, R13, 0x1, -R2 ;  /* 0x000000010d007824 */ /* 0x000fe200078e0a02 */
[----:B------:R-:W-:Y:S01]  /*0fb0*/  BSSY B1, `(.L_x_95) ;  /* 0x000004d000017945 */ /* 0x000fe20003800000 */
[----:B------:R-:W-:-:S04]  /*0fc0*/  IMAD.MOV.U32 R10, RZ, RZ, R6 ;  /* 0x000000ffff0a7224 */ /* 0x000fc800078e0006 */
[----:B0-----:R-:W-:Y:S01]  /*0fd0*/  IMAD.WIDE.U32 R4, R14, UR4, R10 ;  /* 0x000000040e047c25 */ /* 0x001fe2000f8e000a */
[----:B------:R-:W-:Y:S02]  /*0fe0*/  LOP3.LUT P0, R10, R0, 0x3, RZ, 0xc0, !PT ;  /* 0x00000003000a7812 */ /* 0x000fe4000780c0ff */
[----:B------:R-:W-:Y:S01]  /*0ff0*/  MOV R0, R2 ;  /* 0x0000000200007202 */ /* 0x000fe20000000f00 */
[----:B------:R-:W-:-:S04]  /*1000*/  IMAD R12, R14, UR6, RZ ;  /* 0x000000060e0c7c24 */ /* 0x000fc8000f8e02ff */
[----:B------:R-:W-:-:S04]  /*1010*/  IMAD R15, R15, UR4, R12 ;  /* 0x000000040f0f7c24 */ /* 0x000fc8000f8e020c */
[----:B------:R-:W-:Y:S02]  /*1020*/  IMAD.IADD R15, R5, 0x1, R15 ;  /* 0x00000001050f7824 */ /* 0x000fe400078e020f */
[----:B------:R-:W-:Y:S05]  /*1030*/  @!P0 BRA `(.L_x_96) ;  /* 0x0000000400108947 */ /* 0x000fea0003800000 */
        /* <DEDUP_REMOVED lines=11> */
[C---:B-1----:R-:W-:Y:S01]  /*10f0*/  IMAD.WIDE.U32 R22, R24.reuse, UR4, R2 ;  /* 0x0000000418167c25 */ /* 0x042fe2000f8e0002 */
[----:B------:R-:W0:Y:S01]  /*1100*/  LDC.64 R18, c[0x0][0x258] ;  /* 0x00009600ff127b82 */ /* 0x000e220000000a00 */
[----:B------:R-:W-:Y:S02]  /*1110*/  ULDC.64 UR8, c[0x0][0x220] ;  /* 0x0000880000087ab9 */ /* 0x000fe40000000a00 */
[----:B------:R-:W3:Y:S01]  /*1120*/  LDG.E R27, desc[UR12][R16.64] ;  /* 0x0000000c101b7981 */ /* 0x000ee2000c1e1900 */
[----:B------:R-:W-:Y:S01]  /*1130*/  IMAD R24, R24, UR6, RZ ;  /* 0x0000000618187c24 */ /* 0x000fe2000f8e02ff */
[----:B------:R-:W-:Y:S01]  /*1140*/  IADD3 R22, P0, R22, UR8, RZ ;  /* 0x0000000816167c10 */ /* 0x000fe2000ff1e0ff */
[----:B------:R-:W-:Y:S02]  /*1150*/  IMAD.MOV.U32 R14, RZ, RZ, R4 ;  /* 0x000000ffff0e7224 */ /* 0x000fe400078e0004 */
[----:B------:R-:W-:-:S05]  /*1160*/  IMAD R29, R25, UR4, R24 ;  /* 0x00000004191d7c24 */ /* 0x000fca000f8e0218 */
[----:B------:R-:W-:-:S05]  /*1170*/  IADD3.X R23, R23, UR9, R29, P0, !PT ;  /* 0x0000000917177c10 */ /* 0x000fca00087fe41d */
[----:B------:R-:W4:Y:S01]  /*1180*/  LDG.E.S8 R12, desc[UR12][R22.64] ;  /* 0x0000000c160c7981 */ /* 0x000f22000c1e1300 */
[----:B---3--:R-:W-:-:S05]  /*1190*/  SHF.R.S32.HI R25, RZ, 0x1f, R27 ;  /* 0x0000001fff197819 */ /* 0x008fca000001141b */
[-C--:B0-----:R-:W-:Y:S02]  /*11a0*/  IMAD R0, R25, R18.reuse, RZ ;  /* 0x0000001219007224 */ /* 0x081fe400078e02ff */
[----:B------:R-:W-:-:S04]  /*11b0*/  IMAD.WIDE.U32 R24, R27, R18, R14 ;  /* 0x000000121b187225 */ /* 0x000fc800078e000e */
[----:B------:R-:W-:Y:S01]  /*11c0*/  IMAD R0, R27, R19, R0 ;  /* 0x000000131b007224 */ /* 0x000fe200078e0200 */
[----:B--2---:R-:W-:-:S04]  /*11d0*/  IADD3 R24, P0, R24, R20, RZ ;  /* 0x0000001418187210 */ /* 0x004fc80007f1e0ff */
[----:B------:R-:W-:-:S05]  /*11e0*/  IADD3.X R25, R21, R25, R0, P0, !PT ;  /* 0x0000001915197210 */ /* 0x000fca00007fe400 */
[----:B------:R-:W2:Y:S01]  /*11f0*/  LDG.E.S8 R0, desc[UR12][R24.64] ;  /* 0x0000000c18007981 */ /* 0x000ea2000c1e1300 */
[----:B----4-:R-:W-:Y:S01]  /*1200*/  IMAD R12, R12, UR5, RZ ;  /* 0x000000050c0c7c24 */ /* 0x010fe2000f8e02ff */
[----:B--2---:R-:W-:-:S04]  /*1210*/  IADD3 R27, -R0, RZ, RZ ;  /* 0x000000ff001b7210 */ /* 0x004fc80007ffe1ff */
        /* <DEDUP_REMOVED lines=8> */
[----:B--2---:R-:W-:-:S05]  /*12a0*/  SHF.R.S32.HI R25, RZ, 0x1f, R27 ;  /* 0x0000001fff197819 */ /* 0x004fca000001141b */
[-C--:B------:R-:W-:Y:S02]  /*12b0*/  IMAD R0, R25, R18.reuse, RZ ;  /* 0x0000001219007224 */ /* 0x080fe400078e02ff */
[----:B------:R-:W-:-:S04]  /*12c0*/  IMAD.WIDE.U32 R24, R27, R18, R14 ;  /* 0x000000121b187225 */ /* 0x000fc800078e000e */
[----:B------:R-:W-:Y:S01]  /*12d0*/  IMAD R0, R27, R19, R0 ;  /* 0x000000131b007224 */ /* 0x000fe200078e0200 */
[----:B------:R-:W-:-:S04]  /*12e0*/  IADD3 R24, P0, R24, R20, RZ ;  /* 0x0000001418187210 */ /* 0x000fc80007f1e0ff */
[----:B------:R-:W-:-:S05]  /*12f0*/  IADD3.X R25, R21, R25, R0, P0, !PT ;  /* 0x0000001915197210 */ /* 0x000fca00007fe400 */
[----:B------:R-:W2:Y:S01]  /*1300*/  LDG.E.S8 R0, desc[UR12][R24.64] ;  /* 0x0000000c18007981 */ /* 0x000ea2000c1e1300 */
[----:B---3--:R-:W-:Y:S02]  /*1310*/  IMAD R12, R12, UR5, RZ ;  /* 0x000000050c0c7c24 */ /* 0x008fe4000f8e02ff */
[----:B--2---:R-:W-:-:S05]  /*1320*/  IMAD.MOV R27, RZ, RZ, -R0 ;  /* 0x000000ffff1b7224 */ /* 0x004fca00078e0a00 */
        /* <DEDUP_REMOVED lines=15> */
[----:B---3--:R-:W-:Y:S01]  /*1420*/  IMAD R10, R22, UR5, RZ ;  /* 0x00000005160a7c24 */ /* 0x008fe2000f8e02ff */
[----:B--2---:R-:W-:-:S04]  /*1430*/  IADD3 R19, -R0, RZ, RZ ;  /* 0x000000ff00137210 */ /* 0x004fc80007ffe1ff */
[----:B------:R-:W-:-:S04]  /*1440*/  ISETP.NE.AND P0, PT, R10, R19, PT ;  /* 0x000000130a00720c */ /* 0x000fc80003f05270 */
[----:B------:R-:W-:-:S05]  /*1450*/  SEL R17, RZ, 0x1, !P0 ;  /* 0x00000001ff117807 */ /* 0x000fca0004000000 */
[----:B------:R0:W-:Y:S01]  /*1460*/  STG.E.U8 desc[UR12][R20.64], R17 ;  /* 0x0000001114007986 */ /* 0x0001e2000c10110c */
[----:B------:R-:W-:-:S07]  /*1470*/  VIADD R0, R2, 0x3 ;  /* 0x0000000302007836 */ /* 0x000fce0000000000 */
.L_x_96:
[----:B------:R-:W-:Y:S05]  /*1480*/  BSYNC B1 ;  /* 0x0000000000017941 */ /* 0x000fea0003800000 */
.L_x_95:
[----:B------:R-:W-:Y:S01]  /*1490*/  LOP3.LUT R2, RZ, R2, RZ, 0x33, !PT ;  /* 0x00000002ff027212 */ /* 0x000fe200078e33ff */
[----:B0-----:R-:W0:Y:S04]  /*14a0*/  LDC.64 R16, c[0x0][0x268] ;  /* 0x00009a00ff107b82 */ /* 0x001e280000000a00 */
[----:B------:R-:W-:-:S05]  /*14b0*/  IMAD.IADD R2, R13, 0x1, R2 ;  /* 0x000000010d027824 */ /* 0x000fca00078e0202 */
[----:B------:R-:W-:-:S13]  /*14c0*/  ISETP.GE.U32.AND P0, PT, R2, 0x3, PT ;  /* 0x000000030200780c */ /* 0x000fda0003f06070 */
[----:B------:R-:W-:Y:S05]  /*14d0*/  @!P0 BRA `(.L_x_94) ;  /* 0x0000000400288947 */ /* 0x000fea0003800000 */
.L_x_97:
[--C-:B------:R-:W-:Y:S01]  /*14e0*/  SHF.R.S32.HI R21, RZ, 0x1f, R0.reuse ;  /* 0x0000001fff157819 */ /* 0x100fe20000011400 */
[C---:B0-----:R-:W-:Y:S02]  /*14f0*/  IMAD R2, R16.reuse, UR6, RZ ;  /* 0x0000000610027c24 */ /* 0x041fe4000f8e02ff */
[----:B------:R-:W-:Y:S02]  /*1500*/  IMAD.MOV.U32 R20, RZ, RZ, R0 ;  /* 0x000000ffff147224 */ /* 0x000fe400078e0000 */
[----:B------:R-:W-:Y:S02]  /*1510*/  IMAD R3, R17, UR4, R2 ;  /* 0x0000000411037c24 */ /* 0x000fe4000f8e0202 */
[----:B------:R-:W-:-:S05]  /*1520*/  IMAD.WIDE.U32 R18, R16, UR4, R20 ;  /* 0x0000000410127c25 */ /* 0x000fca000f8e0014 */
[----:B------:R-:W-:Y:S02]  /*1530*/  IADD3 R3, R3, R19, RZ ;  /* 0x0000001303037210 */ /* 0x000fe40007ffe0ff */
[----:B------:R-:W-:-:S04]  /*1540*/  LEA R2, P0, R18, UR10, 0x2 ;  /* 0x0000000a12027c11 */ /* 0x000fc8000f8010ff */
[----:B------:R-:W-:Y:S02]  /*1550*/  LEA.HI.X R3, R18, UR11, R3, 0x2, P0 ;  /* 0x0000000b12037c11 */ /* 0x000fe400080f1403 */
[----:B------:R-:W0:Y:S03]  /*1560*/  LDC.64 R18, c[0x0][0x270] ;  /* 0x00009c00ff127b82 */ /* 0x000e260000000a00 */
[----:B------:R-:W2:Y:S01]  /*1570*/  LDG.E R25, desc[UR12][R2.64] ;  /* 0x0000000c02197981 */ /* 0x000ea2000c1e1900 */
[----:B------:R-:W-:Y:S02]  /*1580*/  IMAD.MOV.U32 R14, RZ, RZ, R4 ;  /* 0x000000ffff0e7224 */ /* 0x000fe400078e0004 */
[----:B0-----:R-:W-:-:S04]  /*1590*/  IMAD.WIDE.U32 R22, R18, UR4, R20 ;  /* 0x0000000412167c25 */ /* 0x001fc8000f8e0014 */
[----:B------:R-:W-:-:S04]  /*15a0*/  IMAD R18, R18, UR6, RZ ;  /* 0x0000000612127c24 */ /* 0x000fc8000f8e02ff */
[----:B------:R-:W-:Y:S01]  /*15b0*/  IMAD R19, R19, UR4, R18 ;  /* 0x0000000413137c24 */ /* 0x000fe2000f8e0212 */
[----:B------:R-:W-:-:S04]  /*15c0*/  IADD3 R18, P1, R22, UR18, RZ ;  /* 0x0000001216127c10 */ /* 0x000fc8000ff3e0ff */
[----:B------:R-:W-:-:S05]  /*15d0*/  IADD3.X R19, R19, UR19, R23, P1, !PT ;  /* 0x0000001313137c10 */ /* 0x000fca0008ffe417 */
[----:B------:R-:W3:Y:S01]  /*15e0*/  LDG.E.S8 R12, desc[UR12][R18.64] ;  /* 0x0000000c120c7981 */ /* 0x000ee2000c1e1300 */
[----:B--2---:R-:W-:Y:S01]  /*15f0*/  SHF.R.S32.HI R10, RZ, 0x1f, R25 ;  /* 0x0000001fff0a7819 */ /* 0x004fe20000011419 */
[----:B------:R-:W-:-:S04]  /*1600*/  IMAD.WIDE.U32 R20, R25, UR14, R14 ;  /* 0x0000000e19147c25 */ /* 0x000fc8000f8e000e */
[----:B------:R-:W-:Y:S01]  /*1610*/  IMAD R10, R10, UR14, RZ ;  /* 0x0000000e0a0a7c24 */ /* 0x000fe2000f8e02ff */
[----:B------:R-:W-:-:S03]  /*1620*/  IADD3 R20, P0, R20, UR16, RZ ;  /* 0x0000001014147c10 */ /* 0x000fc6000ff1e0ff */
[----:B------:R-:W-:-:S05]  /*1630*/  IMAD R25, R25, UR15, R10 ;  /* 0x0000000f19197c24 */ /* 0x000fca000f8e020a */
[----:B------:R-:W-:-:S05]  /*1640*/  IADD3.X R21, R21, UR17, R25, P0, !PT ;  /* 0x0000001115157c10 */ /* 0x000fca00087fe419 */
[----:B------:R-:W2:Y:S01]  /*1650*/  LDG.E.S8 R10, desc[UR12][R20.64] ;  /* 0x0000000c140a7981 */ /* 0x000ea2000c1e1300 */
[----:B---3--:R-:W-:Y:S02]  /*1660*/  IMAD R12, R12, UR5, RZ ;  /* 0x000000050c0c7c24 */ /* 0x008fe4000f8e02ff */
[----:B--2---:R-:W-:-:S05]  /*1670*/  IMAD.MOV R23, RZ, RZ, -R10 ;  /* 0x000000ffff177224 */ /* 0x004fca00078e0a0a */
[----:B------:R-:W-:-:S04]  /*1680*/  ISETP.NE.AND P0, PT, R12, R23, PT ;  /* 0x000000170c00720c */ /* 0x000fc80003f05270 */
[----:B------:R-:W-:-:S05]  /*1690*/  SEL R25, RZ, 0x1, !P0 ;  /* 0x00000001ff197807 */ /* 0x000fca0004000000 */
        /* <DEDUP_REMOVED lines=11> */
[----:B0-----:R-:W-:-:S05]  /*1750*/  IMAD.MOV R21, RZ, RZ, -R10 ;  /* 0x000000ffff157224 */ /* 0x001fca00078e0a0a */
        /* <DEDUP_REMOVED lines=12> */
[----:B---3--:R-:W-:Y:S01]  /*1820*/  IMAD R12, R12, UR5, RZ ;  /* 0x000000050c0c7c24 */ /* 0x008fe2000f8e02ff */
[----:B0-----:R-:W-:-:S04]  /*1830*/  IADD3 R23, -R10, RZ, RZ ;  /* 0x000000ff0a177210 */ /* 0x001fc80007ffe1ff */
        /* <DEDUP_REMOVED lines=19> */
[----:B-1----:R-:W-:Y:S05]  /*1970*/  @!P0 BRA `(.L_x_97) ;  /* 0xfffffff800d88947 */ /* 0x002fea000383ffff */
.L_x_94:
[----:B------:R-:W-:Y:S05]  /*1980*/  BSYNC B0 ;  /* 0x0000000000007941 */ /* 0x000fea0003800000 */
.L_x_93:
[----:B------:R-:W1:Y:S01]  /*1990*/  LDC.64 R2, c[0x0][0x278] ;  /* 0x00009e00ff027b82 */ /* 0x000e620000000a00 */
[----:B------:R-:W-:-:S06]  /*19a0*/  UIADD3 UR4, UR4, 0x1, URZ ;  /* 0x0000000104047890 */ /* 0x000fcc000fffe03f */
[----:B-1----:R-:W-:-:S04]  /*19b0*/  ISETP.LE.U32.AND P0, PT, R2, UR4, PT ;  /* 0x0000000402007c0c */ /* 0x002fc8000bf03070 */
[----:B------:R-:W-:-:S13]  /*19c0*/  ISETP.GE.AND.EX P0, PT, RZ, R3, PT, P0 ;  /* 0x00000003ff00720c */ /* 0x000fda0003f06300 */
[----:B------:R-:W-:Y:S05]  /*19d0*/  @!P0 BRA `(.L_x_98) ;  /* 0xfffffff400248947 */ /* 0x000fea000383ffff */
[----:B------:R-:W-:Y:S05]  /*19e0*/  EXIT ;  /* 0x000000000000794d */ /* 0x000fea0003800000 */
.L_x_84:
[----:B------:R-:W0:Y:S01]  /*19f0*/  LDC.64 R2, c[0x0][0x278] ;  /* 0x00009e00ff027b82 */ /* 0x000e220000000a00 */
[----:B------:R-:W-:Y:S02]  /*1a00*/  ULDC.64 UR6, c[0x0][0x218] ;  /* 0x0000860000067ab9 */ /* 0x000fe40000000a00 */
[----:B------:R-:W-:-:S04]  /*1a10*/  UIADD3 UR6, UP0, UR4, UR6, URZ ;  /* 0x0000000604067290 */ /* 0x000fc8000ff1e03f */
[----:B------:R-:W-:Y:S01]  /*1a20*/  UIADD3.X UR7, UR5, UR7, URZ, UP0, !UPT ;  /* 0x0000000705077290 */ /* 0x000fe200087fe43f */
[----:B0-----:R-:W-:-:S04]  /*1a30*/  ISETP.GE.U32.AND P0, PT, R2, 0x1, PT ;  /* 0x000000010200780c */ /* 0x001fc80003f06070 */
[----:B------:R-:W-:-:S13]  /*1a40*/  ISETP.GE.AND.EX P0, PT, R3, RZ, PT, P0 ;  /* 0x000000ff0300720c */ /* 0x000fda0003f06300 */
[----:B------:R-:W-:Y:S05]  /*1a50*/  @!P0 EXIT ;  /* 0x000000000000894d */ /* 0x000fea0003800000 */
[----:B------:R-:W-:Y:S01]  /*1a60*/  IADD3 R4, P0, R0, UR6, RZ ;  /* 0x0000000600047c10 */ /* 0x000fe2000ff1e0ff */
[----:B------:R-:W-:Y:S02]  /*1a70*/  ULDC.U8 UR4, c[0x0][0x240] ;  /* 0x0000900000047ab9 */ /* 0x000fe40000000000 */
[----:B------:R-:W-:Y:S02]  /*1a80*/  UPRMT UR5, UR4, 0x8880, URZ ;  /* 0x0000888004057896 */ /* 0x000fe4000800003f */
[----:B------:R-:W-:Y:S01]  /*1a90*/  IMAD.X R5, RZ, RZ, UR7, P0 ;  /* 0x00000007ff057e24 */ /* 0x000fe200080e06ff */
[----:B------:R-:W-:-:S09]  /*1aa0*/  UMOV UR4, URZ ;  /* 0x0000003f00047c82 */ /* 0x000fd20008000000 */
.L_x_104:
        /* <DEDUP_REMOVED lines=17> */
[----:B-1----:R-:W-:Y:S05]  /*1bc0*/  @!P0 BRA `(.L_x_100) ;  /* 0x00000008008c8947 */ /* 0x002fea0003800000 */
[----:B------:R-:W0:Y:S01]  /*1bd0*/  LDC.64 R12, c[0x0][0x248] ;  /* 0x00009200ff0c7b82 */ /* 0x000e220000000a00 */
[----:B------:R-:W-:Y:S01]  /*1be0*/  IMAD.IADD R20, R9, 0x1, -R2 ;  /* 0x0000000109147824 */ /* 0x000fe200078e0a02 */
[----:B------:R-:W-:Y:S01]  /*1bf0*/  ULDC.64 UR10, c[0x0][0x250] ;  /* 0x00009400000a7ab9 */ /* 0x000fe20000000a00 */
[----:B------:R-:W-:Y:S01]  /*1c00*/  BSSY B1, `(.L_x_101) ;  /* 0x0000050000017945 */ /* 0x000fe20003800000 */
[----:B------:R-:W-:Y:S02]  /*1c10*/  IMAD R11, R5, UR10, RZ ;  /* 0x0000000a050b7c24 */ /* 0x000fe4000f8e02ff */
[----:B------:R-:W-:Y:S01]  /*1c20*/  LOP3.LUT P0, R20, R20, 0x3, RZ, 0xc0, !PT ;  /* 0x0000000314147812 */ /* 0x000fe2000780c0ff */
[----:B------:R-:W-:-:S04]  /*1c30*/  IMAD.WIDE.U32 R6, R4, UR10, RZ ;  /* 0x0000000a04067c25 */ /* 0x000fc8000f8e00ff */
[----:B------:R-:W-:-:S04]  /*1c40*/  IMAD R11, R4, UR11, R11 ;  /* 0x0000000b040b7c24 */ /* 0x000fc8000f8e020b */
[----:B------:R-:W-:Y:S02]  /*1c50*/  IMAD.IADD R7, R7, 0x1, R11 ;  /* 0x0000000107077824 */ /* 0x000fe400078e020b */
[C---:B0-----:R-:W-:Y:S02]  /*1c60*/  IMAD R8, R12.reuse, UR8, RZ ;  /* 0x000000080c087c24 */ /* 0x041fe4000f8e02ff */
[----:B------:R-:W-:-:S04]  /*1c70*/  IMAD.WIDE.U32 R6, R12, UR4, R6 ;  /* 0x000000040c067c25 */ /* 0x000fc8000f8e0006 */
[----:B------:R-:W-:Y:S02]  /*1c80*/  IMAD R11, R13, UR4, R8 ;  /* 0x000000040d0b7c24 */ /* 0x000fe4000f8e0208 */
[----:B------:R-:W-:-:S03]  /*1c90*/  IMAD.MOV.U32 R8, RZ, RZ, R2 ;  /* 0x000000ffff087224 */ /* 0x000fc600078e0002 */
        /* <DEDUP_REMOVED lines=15> */
[----:B------:R-:W-:Y:S01]  /*1d90*/  IMAD.MOV.U32 R10, RZ, RZ, R6 ;  /* 0x000000ffff0a7224 */ /* 0x000fe200078e0006 */
[----:B------:R-:W-:Y:S01]  /*1da0*/  ULDC.64 UR10, c[0x0][0x220] ;  /* 0x00008800000a7ab9 */ /* 0x000fe20000000a00 */
[----:B------:R-:W3:Y:S01]  /*1db0*/  LDG.E R25, desc[UR12][R12.64] ;  /* 0x0000000c0c197981 */ /* 0x000ee2000c1e1900 */
[----:B------:R-:W-:-:S04]  /*1dc0*/  IMAD.WIDE.U32 R18, R22, UR4, R2 ;  /* 0x0000000416127c25 */ /* 0x000fc8000f8e0002 */
[----:B------:R-:W-:Y:S01]  /*1dd0*/  IMAD R21, R23, UR4, R8 ;  /* 0x0000000417157c24 */ /* 0x000fe2000f8e0208 */
[----:B------:R-:W-:-:S04]  /*1de0*/  IADD3 R18, P1, R18, UR10, RZ ;  /* 0x0000000a12127c10 */ /* 0x000fc8000ff3e0ff */
[----:B------:R-:W-:-:S05]  /*1df0*/  IADD3.X R19, R19, UR11, R21, P1, !PT ;  /* 0x0000000b13137c10 */ /* 0x000fca0008ffe415 */
[----:B------:R-:W4:Y:S01]  /*1e00*/  LDG.E.S8 R21, desc[UR12][R18.64] ;  /* 0x0000000c12157981 */ /* 0x000f22000c1e1300 */
[----:B---3--:R-:W-:Y:S01]  /*1e10*/  SHF.R.S32.HI R27, RZ, 0x1f, R25 ;  /* 0x0000001fff1b7819 */ /* 0x008fe20000011419 */
[----:B0-----:R-:W-:-:S04]  /*1e20*/  IMAD.WIDE.U32 R22, R25, R14, R10 ;  /* 0x0000000e19167225 */ /* 0x001fc800078e000a */
[----:B------:R-:W-:Y:S01]  /*1e30*/  IMAD R8, R27, R14, RZ ;  /* 0x0000000e1b087224 */ /* 0x000fe200078e02ff */
[----:B--2---:R-:W-:-:S03]  /*1e40*/  IADD3 R22, P0, R22, R16, RZ ;  /* 0x0000001016167210 */ /* 0x004fc60007f1e0ff */
[----:B------:R-:W-:-:S05]  /*1e50*/  IMAD R8, R25, R15, R8 ;  /* 0x0000000f19087224 */ /* 0x000fca00078e0208 */
[----:B------:R-:W-:-:S05]  /*1e60*/  IADD3.X R23, R17, R23, R8, P0, !PT ;  /* 0x0000001711177210 */ /* 0x000fca00007fe408 */
[----:B------:R-:W2:Y:S01]  /*1e70*/  LDG.E.S8 R8, desc[UR12][R22.64] ;  /* 0x0000000c16087981 */ /* 0x000ea2000c1e1300 */
[----:B----4-:R-:W-:Y:S02]  /*1e80*/  IMAD R21, R21, UR5, RZ ;  /* 0x0000000515157c24 */ /* 0x010fe4000f8e02ff */
[----:B--2---:R-:W-:-:S05]  /*1e90*/  IMAD.MOV R8, RZ, RZ, -R8 ;  /* 0x000000ffff087224 */ /* 0x004fca00078e0a08 */
[----:B------:R-:W-:-:S04]  /*1ea0*/  ISETP.NE.AND P0, PT, R21, R8, PT ;  /* 0x000000081500720c */ /* 0x000fc80003f05270 */
[----:B------:R-:W-:-:S05]  /*1eb0*/  SEL R21, RZ, 0x1, !P0 ;  /* 0x00000001ff157807 */ /* 0x000fca0004000000 */
[----:B------:R0:W-:Y:S01]  /*1ec0*/  STG.E.U8 desc[UR12][R22.64], R21 ;  /* 0x0000001516007986 */ /* 0x0001e2000c10110c */
[----:B------:R-:W-:Y:S02]  /*1ed0*/  ISETP.NE.AND P0, PT, R20, 0x1, PT ;  /* 0x000000011400780c */ /* 0x000fe40003f05270 */
[----:B------:R-:W-:-:S11]  /*1ee0*/  IADD3 R8, R2, 0x1, RZ ;  /* 0x0000000102087810 */ /* 0x000fd60007ffe0ff */
[----:B0-----:R-:W-:Y:S05]  /*1ef0*/  @!P0 BRA `(.L_x_102) ;  /* 0x0000000000808947 */ /* 0x001fea0003800000 */
[----:B------:R-:W2:Y:S02]  /*1f00*/  LDG.E R21, desc[UR12][R12.64+0x4] ;  /* 0x0000040c0c157981 */ /* 0x000ea4000c1e1900 */
[----:B--2---:R-:W-:Y:S01]  /*1f10*/  SHF.R.S32.HI R25, RZ, 0x1f, R21 ;  /* 0x0000001fff197819 */ /* 0x004fe20000011415 */
[----:B------:R-:W-:-:S04]  /*1f20*/  IMAD.WIDE.U32 R22, R21, R14, R10 ;  /* 0x0000000e15167225 */ /* 0x000fc800078e000a */
[----:B------:R-:W-:Y:S01]  /*1f30*/  IMAD R8, R25, R14, RZ ;  /* 0x0000000e19087224 */ /* 0x000fe200078e02ff */
[----:B------:R-:W-:-:S03]  /*1f40*/  IADD3 R22, P0, R22, R16, RZ ;  /* 0x0000001016167210 */ /* 0x000fc60007f1e0ff */
[----:B------:R-:W-:Y:S02]  /*1f50*/  IMAD R8, R21, R15, R8 ;  /* 0x0000000f15087224 */ /* 0x000fe400078e0208 */
        /* <DEDUP_REMOVED lines=25> */
[----:B------:R-:W-:-:S07]  /*20f0*/  IADD3 R8, R2, 0x3, RZ ;  /* 0x0000000302087810 */ /* 0x000fce0007ffe0ff */
.L_x_102:
[----:B------:R-:W-:Y:S05]  /*2100*/  BSYNC B1 ;  /* 0x0000000000017941 */ /* 0x000fea0003800000 */
.L_x_101:
[----:B------:R-:W-:Y:S01]  /*2110*/  LOP3.LUT R2, RZ, R2, RZ, 0x33, !PT ;  /* 0x00000002ff027212 */ /* 0x000fe200078e33ff */
[----:B0-----:R-:W0:Y:S04]  /*2120*/  LDC.64 R12, c[0x0][0x268] ;  /* 0x00009a00ff0c7b82 */ /* 0x001e280000000a00 */
[----:B------:R-:W-:-:S04]  /*2130*/  IMAD.IADD R2, R9, 0x1, R2 ;  /* 0x0000000109027824 */ /* 0x000fc800078e0202 */
[----:B------:R-:W1:Y:S01]  /*2140*/  LDC.64 R14, c[0x0][0x270] ;  /* 0x00009c00ff0e7b82 */ /* 0x000e620000000a00 */
[----:B------:R-:W-:-:S13]  /*2150*/  ISETP.GE.U32.AND P0, PT, R2, 0x3, PT ;  /* 0x000000030200780c */ /* 0x000fda0003f06070 */
[----:B------:R-:W-:Y:S05]  /*2160*/  @!P0 BRA `(.L_x_100) ;  /* 0x0000000400248947 */ /* 0x000fea0003800000 */
.L_x_103:
[--C-:B------:R-:W-:Y:S01]  /*2170*/  SHF.R.S32.HI R17, RZ, 0x1f, R8.reuse ;  /* 0x0000001fff117819 */ /* 0x100fe20000011408 */
[C---:B0-----:R-:W-:Y:S02]  /*2180*/  IMAD R2, R12.reuse, UR8, RZ ;  /* 0x000000080c027c24 */ /* 0x041fe4000f8e02ff */
[----:B------:R-:W-:Y:S02]  /*2190*/  IMAD.MOV.U32 R16, RZ, RZ, R8 ;  /* 0x000000ffff107224 */ /* 0x000fe400078e0008 */
[----:B------:R-:W-:Y:S02]  /*21a0*/  IMAD R3, R13, UR4, R2 ;  /* 0x000000040d037c24 */ /* 0x000fe4000f8e0202 */
[----:B------:R-:W-:-:S04]  /*21b0*/  IMAD.WIDE.U32 R18, R12, UR4, R16 ;  /* 0x000000040c127c25 */ /* 0x000fc8000f8e0010 */
[----:B------:R-:W-:Y:S01]  /*21c0*/  IMAD.IADD R3, R3, 0x1, R19 ;  /* 0x0000000103037824 */ /* 0x000fe200078e0213 */
[----:B------:R-:W-:-:S04]  /*21d0*/  LEA R2, P0, R18, UR14, 0x2 ;  /* 0x0000000e12027c11 */ /* 0x000fc8000f8010ff */
[----:B------:R-:W-:-:S05]  /*21e0*/  LEA.HI.X R3, R18, UR15, R3, 0x2, P0 ;  /* 0x0000000f12037c11 */ /* 0x000fca00080f1403 */
[----:B------:R-:W2:Y:S01]  /*21f0*/  LDG.E R21, desc[UR12][R2.64] ;  /* 0x0000000c02157981 */ /* 0x000ea2000c1e1900 */
[----:B------:R-:W-:Y:S01]  /*2200*/  MOV R10, R6 ;  /* 0x00000006000a7202 */ /* 0x000fe20000000f00 */
[C---:B-1----:R-:W-:Y:S02]  /*2210*/  IMAD R22, R14.reuse, UR8, RZ ;  /* 0x000000080e167c24 */ /* 0x042fe4000f8e02ff */
        /* <DEDUP_REMOVED lines=61> */
[----:B--2---:R-:W-:Y:S05]  /*25f0*/  @!P0 BRA `(.L_x_103) ;  /* 0xfffffff800dc8947 */ /* 0x004fea000383ffff */
.L_x_100:
[----:B------:R-:W-:Y:S05]  /*2600*/  BSYNC B0 ;  /* 0x0000000000007941 */ /* 0x000fea0003800000 */
.L_x_99:
[----:B------:R-:W2:Y:S01]  /*2610*/  LDC.64 R2, c[0x0][0x278] ;  /* 0x00009e00ff027b82 */ /* 0x000ea20000000a00 */
[----:B------:R-:W-:-:S06]  /*2620*/  UIADD3 UR4, UR4, 0x1, URZ ;  /* 0x0000000104047890 */ /* 0x000fcc000fffe03f */
[----:B--2---:R-:W-:-:S04]  /*2630*/  ISETP.LE.U32.AND P0, PT, R2, UR4, PT ;  /* 0x0000000402007c0c */ /* 0x004fc8000bf03070 */
[----:B------:R-:W-:-:S13]  /*2640*/  ISETP.GE.AND.EX P0, PT, RZ, R3, PT, P0 ;  /* 0x00000003ff00720c */ /* 0x000fda0003f06300 */
[----:B------:R-:W-:Y:S05]  /*2650*/  @!P0 BRA `(.L_x_104) ;  /* 0xfffffff400148947 */ /* 0x000fea000383ffff */
[----:B------:R-:W-:Y:S01]  /*2660*/  IADD3 R0, R0, 0x100, RZ ;  /* 0x0000010000007810 */ /* 0x000fe20007ffe0ff */
[----:B------:R-:W-:-:S03]  /*2670*/  UMOV UR4, URZ ;  /* 0x0000003f00047c82 */ /* 0x000fc60008000000 */
[----:B------:R-:W-:-:S05]  /*2680*/  IADD3 R8, P0, R0, UR6, RZ ;  /* 0x0000000600087c10 */ /* 0x000fca000ff1e0ff */
[----:B------:R-:W-:Y:S01]  /*2690*/  IMAD.X R9, RZ, RZ, UR7, P0 ;  /* 0x00000007ff097e24 */ /* 0x000fe200080e06ff */
[----:B------:R-:W-:Y:S02]  /*26a0*/  ULDC.64 UR6, c[0x0][0x250] ;  /* 0x0000940000067ab9 */ /* 0x000fe40000000a00 */
[----:B------:R-:W-:-:S04]  /*26b0*/  IMAD.WIDE.U32 R10, R8, UR6, RZ ;  /* 0x00000006080a7c25 */ /* 0x000fc8000f8e00ff */
[----:B------:R-:W-:-:S04]  /*26c0*/  IMAD R3, R9, UR6, RZ ;  /* 0x0000000609037c24 */ /* 0x000fc8000f8e02ff */
[----:B------:R-:W-:-:S04]  /*26d0*/  IMAD R3, R8, UR7, R3 ;  /* 0x0000000708037c24 */ /* 0x000fc8000f8e0203 */
[----:B------:R-:W-:-:S07]  /*26e0*/  IMAD.IADD R3, R11, 0x1, R3 ;  /* 0x000000010b037824 */ /* 0x000fce00078e0203 */
.L_x_110:
        /* <DEDUP_REMOVED lines=8> */
[----:B------:R-:W-:-:S04]  /*2770*/  LEA R4, P0, R6, UR6, 0x2 ;  /* 0x0000000606047c11 */ /* 0x000fc8000f8010ff */
[----:B------:R-:W-:-:S04]  /*2780*/  IADD3 R5, R7, R5, RZ ;  /* 0x0000000507057210 */ /* 0x000fc80007ffe0ff */
[----:B------:R-:W-:-:S05]  /*2790*/  LEA.HI.X R5, R6, UR7, R5, 0x2, P0 ;  /* 0x0000000706057c11 */ /* 0x000fca00080f1405 */
[----:B-1----:R-:W2:Y:S04]  /*27a0*/  LDG.E R14, desc[UR12][R4.64] ;  /* 0x0000000c040e7981 */ /* 0x002ea8000c1e1900 */
[----:B------:R-:W2:Y:S01]  /*27b0*/  LDG.E R0, desc[UR12][R4.64+0x4] ;  /* 0x0000040c04007981 */ /* 0x000ea2000c1e1900 */
[----:B------:R-:W-:Y:S01]  /*27c0*/  BSSY B0, `(.L_x_105) ;  /* 0x00000b0000007945 */ /* 0x000fe20003800000 */
[----:B--2---:R-:W-:-:S13]  /*27d0*/  ISETP.GT.AND P0, PT, R0, R14, PT ;  /* 0x0000000e0000720c */ /* 0x004fda0003f04270 */
[----:B0-----:R-:W-:Y:S05]  /*27e0*/  @!P0 BRA `(.L_x_106) ;  /* 0x0000000800b48947 */ /* 0x001fea0003800000 */
[----:B------:R-:W0:Y:S01]  /*27f0*/  LDC.64 R16, c[0x0][0x248] ;  /* 0x00009200ff107b82 */ /* 0x000e220000000a00 */
[----:B------:R-:W-:Y:S01]  /*2800*/  IMAD.IADD R4, R0, 0x1, -R14 ;  /* 0x0000000100047824 */ /* 0x000fe200078e0a0e */
[----:B------:R-:W-:Y:S01]  /*2810*/  BSSY B1, `(.L_x_107) ;  /* 0x000004d000017945 */ /* 0x000fe20003800000 */
[----:B------:R-:W-:Y:S01]  /*2820*/  IMAD.MOV.U32 R2, RZ, RZ, R10 ;  /* 0x000000ffff027224 */ /* 0x000fe200078e000a */
[----:B------:R-:W-:-:S03]  /*2830*/  MOV R7, R14 ;  /* 0x0000000e00077202 */ /* 0x000fc60000000f00 */
[----:B0-----:R-:W-:Y:S01]  /*2840*/  IMAD.WIDE.U32 R12, R16, UR4, R2 ;  /* 0x00000004100c7c25 */ /* 0x001fe2000f8e0002 */
[----:B------:R-:W-:-:S03]  /*2850*/  LOP3.LUT P0, R2, R4, 0x3, RZ, 0xc0, !PT ;  /* 0x0000000304027812 */ /* 0x000fc6000780c0ff */
        /* <DEDUP_REMOVED lines=9> */
[----:B0-----:R-:W-:-:S07]  /*28f0*/  IMAD R4, R16, UR11, RZ ;  /* 0x0000000b10047c24 */ /* 0x001fce000f8e02ff */
[----:B------:R-:W0:Y:S01]  /*2900*/  LDC.64 R20, c[0x0][0x238] ;  /* 0x00008e00ff147b82 */ /* 0x000e220000000a00 */
[----:B------:R-:W-:-:S04]  /*2910*/  IMAD.WIDE.U32 R6, R16, UR4, R14 ;  /* 0x0000000410067c25 */ /* 0x000fc8000f8e000e */
[----:B------:R-:W-:Y:S01]  /*2920*/  IMAD R17, R17, UR4, R4 ;  /* 0x0000000411117c24 */ /* 0x000fe2000f8e0204 */
[----:B------:R-:W-:-:S03]  /*2930*/  LEA R16, P0, R6, UR6, 0x2 ;  /* 0x0000000606107c11 */ /* 0x000fc6000f8010ff */
[----:B------:R-:W-:-:S05]  /*2940*/  IMAD.IADD R7, R7, 0x1, R17 ;  /* 0x0000000107077824 */ /* 0x000fca00078e0211 */
[----:B------:R-:W-:Y:S01]  /*2950*/  LEA.HI.X R17, R6, UR7, R7, 0x2, P0 ;  /* 0x0000000706117c11 */ /* 0x000fe200080f1407 */
[----:B------:R-:W-:-:S04]  /*2960*/  ULDC.64 UR6, c[0x0][0x220] ;  /* 0x0000880000067ab9 */ /* 0x000fc80000000a00 */
[----:B------:R-:W3:Y:S01]  /*2970*/  LDG.E R25, desc[UR12][R16.64] ;  /* 0x0000000c10197981 */ /* 0x000ee2000c1e1900 */
[----:B-1----:R-:W-:Y:S01]  /*2980*/  IMAD.WIDE.U32 R6, R22, UR4, R14 ;  /* 0x0000000416067c25 */ /* 0x002fe2000f8e000e */
[----:B------:R-:W-:-:S03]  /*2990*/  MOV R4, R12 ;  /* 0x0000000c00047202 */ /* 0x000fc60000000f00 */
[----:B------:R-:W-:-:S04]  /*29a0*/  IMAD R22, R22, UR11, RZ ;  /* 0x0000000b16167c24 */ /* 0x000fc8000f8e02ff */
[----:B------:R-:W-:Y:S01]  /*29b0*/  IMAD R23, R23, UR4, R22 ;  /* 0x0000000417177c24 */ /* 0x000fe2000f8e0216 */
[----:B------:R-:W-:-:S04]  /*29c0*/  IADD3 R22, P0, R6, UR6, RZ ;  /* 0x0000000606167c10 */ /* 0x000fc8000ff1e0ff */
[----:B------:R-:W-:Y:S02]  /*29d0*/  IADD3.X R23, R7, UR7, R23, P0, !PT ;  /* 0x0000000707177c10 */ /* 0x000fe400087fe417 */
[----:B---3--:R-:W-:Y:S01]  /*29e0*/  SHF.R.S32.HI R27, RZ, 0x1f, R25 ;  /* 0x0000001fff1b7819 */ /* 0x008fe20000011419 */
[----:B--2---:R-:W-:-:S04]  /*29f0*/  IMAD.WIDE.U32 R6, R25, R18, R4 ;  /* 0x0000001219067225 */ /* 0x004fc800078e0004 */
[----:B------:R-:W-:-:S04]  /*2a00*/  IMAD R24, R27, R18, RZ ;  /* 0x000000121b187224 */ /* 0x000fc800078e02ff */
[----:B------:R-:W-:Y:S01]  /*2a10*/  IMAD R25, R25, R19, R24 ;  /* 0x0000001319197224 */ /* 0x000fe200078e0218 */
[----:B0-----:R-:W-:-:S04]  /*2a20*/  IADD3 R24, P0, R6, R20, RZ ;  /* 0x0000001406187210 */ /* 0x001fc80007f1e0ff */
[----:B------:R-:W-:Y:S02]  /*2a30*/  IADD3.X R25, R21, R7, R25, P0, !PT ;  /* 0x0000000715197210 */ /* 0x000fe400007fe419 */
[----:B------:R-:W2:Y:S04]  /*2a40*/  LDG.E.S8 R7, desc[UR12][R22.64] ;  /* 0x0000000c16077981 */ /* 0x000ea8000c1e1300 */
[----:B------:R-:W3:Y:S01]  /*2a50*/  LDG.E.S8 R6, desc[UR12][R24.64] ;  /* 0x0000000c18067981 */ /* 0x000ee2000c1e1300 */
[----:B--2---:R-:W-:Y:S02]  /*2a60*/  IMAD R7, R7, UR5, RZ ;  /* 0x0000000507077c24 */ /* 0x004fe4000f8e02ff */
[----:B---3--:R-:W-:-:S05]  /*2a70*/  IMAD.MOV R6, RZ, RZ, -R6 ;  /* 0x000000ffff067224 */ /* 0x008fca00078e0a06 */
[----:B------:R-:W-:Y:S01]  /*2a80*/  ISETP.NE.AND P0, PT, R7, R6, PT ;  /* 0x000000060700720c */ /* 0x000fe20003f05270 */
[----:B------:R-:W-:-:S03]  /*2a90*/  VIADD R7, R14, 0x1 ;  /* 0x000000010e077836 */ /* 0x000fc60000000000 */
[----:B------:R-:W-:Y:S02]  /*2aa0*/  SEL R27, RZ, 0x1, !P0 ;  /* 0x00000001ff1b7807 */ /* 0x000fe40004000000 */
[----:B------:R-:W-:-:S03]  /*2ab0*/  ISETP.NE.AND P0, PT, R2, 0x1, PT ;  /* 0x000000010200780c */ /* 0x000fc60003f05270 */
[----:B------:R0:W-:Y:S10]  /*2ac0*/  STG.E.U8 desc[UR12][R24.64], R27 ;  /* 0x0000001b18007986 */ /* 0x0001f4000c10110c */
[----:B------:R-:W-:Y:S05]  /*2ad0*/  @!P0 BRA `(.L_x_108) ;  /* 0x0000000000808947 */ /* 0x000fea0003800000 */
[----:B0-----:R-:W2:Y:S02]  /*2ae0*/  LDG.E R25, desc[UR12][R16.64+0x4] ;  /* 0x0000040c10197981 */ /* 0x001ea4000c1e1900 */
[----:B--2---:R-:W-:-:S05]  /*2af0*/  SHF.R.S32.HI R7, RZ, 0x1f, R25 ;  /* 0x0000001fff077819 */ /* 0x004fca0000011419 */
[-C--:B------:R-:W-:Y:S02]  /*2b00*/  IMAD R24, R7, R18.reuse, RZ ;  /* 0x0000001207187224 */ /* 0x080fe400078e02ff */
[----:B------:R-:W-:-:S04]  /*2b10*/  IMAD.WIDE.U32 R6, R25, R18, R4 ;  /* 0x0000001219067225 */ /* 0x000fc800078e0004 */
[----:B------:R-:W-:Y:S01]  /*2b20*/  IMAD R25, R25, R19, R24 ;  /* 0x0000001319197224 */ /* 0x000fe200078e0218 */
[----:B------:R-:W-:-:S04]  /*2b30*/  IADD3 R24, P0, R6, R20, RZ ;  /* 0x0000001406187210 */ /* 0x000fc80007f1e0ff */
[----:B------:R-:W-:Y:S02]  /*2b40*/  IADD3.X R25, R21, R7, R25, P0, !PT ;  /* 0x0000000715197210 */ /* 0x000fe400007fe419 */
[----:B------:R-:W2:Y:S04]  /*2b50*/  LDG.E.S8 R7, desc[UR12][R22.64+0x1] ;  /* 0x0000010c16077981 */ /* 0x000ea8000c1e1300 */
[----:B------:R-:W3:Y:S01]  /*2b60*/  LDG.E.S8 R6, desc[UR12][R24.64] ;  /* 0x0000000c18067981 */ /* 0x000ee2000c1e1300 */
[----:B--2---:R-:W-:Y:S01]  /*2b70*/  IMAD R7, R7, UR5, RZ ;  /* 0x0000000507077c24 */ /* 0x004fe2000f8e02ff */
[----:B---3--:R-:W-:-:S04]  /*2b80*/  IADD3 R6, -R6, RZ, RZ ;  /* 0x000000ff06067210 */ /* 0x008fc80007ffe1ff */
[----:B------:R-:W-:Y:S01]  /*2b90*/  ISETP.NE.AND P0, PT, R7, R6, PT ;  /* 0x000000060700720c */ /* 0x000fe20003f05270 */
[----:B------:R-:W-:-:S03]  /*2ba0*/  VIADD R7, R14, 0x2 ;  /* 0x000000020e077836 */ /* 0x000fc60000000000 */
[----:B------:R-:W-:Y:S02]  /*2bb0*/  SEL R27, RZ, 0x1, !P0 ;  /* 0x00000001ff1b7807 */ /* 0x000fe40004000000 */
[----:B------:R-:W-:-:S03]  /*2bc0*/  ISETP.NE.AND P0, PT, R2, 0x2, PT ;  /* 0x000000020200780c */ /* 0x000fc60003f05270 */
[----:B------:R1:W-:Y:S10]  /*2bd0*/  STG.E.U8 desc[UR12][R24.64], R27 ;  /* 0x0000001b18007986 */ /* 0x0003f4000c10110c */
[----:B------:R-:W-:Y:S05]  /*2be0*/  @!P0 BRA `(.L_x_108) ;  /* 0x00000000003c8947 */ /* 0x000fea0003800000 */
[----:B------:R-:W1:Y:S04]  /*2bf0*/  LDG.E R17, desc[UR12][R16.64+0x8] ;  /* 0x0000080c10117981 */ /* 0x000e68000c1e1900 */
[----:B------:R-:W2:Y:S01]  /*2c00*/  LDG.E.S8 R22, desc[UR12][R22.64+0x2] ;  /* 0x0000020c16167981 */ /* 0x000ea2000c1e1300 */
[----:B-1----:R-:W-:Y:S01]  /*2c10*/  SHF.R.S32.HI R25, RZ, 0x1f, R17 ;  /* 0x0000001fff197819 */ /* 0x002fe20000011411 */
[----:B------:R-:W-:-:S04]  /*2c20*/  IMAD.WIDE.U32 R6, R17, R18, R4 ;  /* 0x0000001211067225 */ /* 0x000fc800078e0004 */
        /* <DEDUP_REMOVED lines=10> */
[----:B------:R-:W-:-:S07]  /*2cd0*/  IADD3 R7, R14, 0x3, RZ ;  /* 0x000000030e077810 */ /* 0x000fce0007ffe0ff */
.L_x_108:
[----:B------:R-:W-:Y:S05]  /*2ce0*/  BSYNC B1 ;  /* 0x0000000000017941 */ /* 0x000fea0003800000 */
.L_x_107:
[----:B------:R-:W-:-:S05]  /*2cf0*/  LOP3.LUT R15, RZ, R14, RZ, 0x33, !PT ;  /* 0x0000000eff0f7212 */ /* 0x000fca00078e33ff */
[----:B------:R-:W-:-:S05]  /*2d00*/  IMAD.IADD R15, R0, 0x1, R15 ;  /* 0x00000001000f7824 */ /* 0x000fca00078e020f */
[----:B------:R-:W-:-:S13]  /*2d10*/  ISETP.GE.U32.AND P0, PT, R15, 0x3, PT ;  /* 0x000000030f00780c */ /* 0x000fda0003f06070 */
[----:B------:R-:W-:Y:S05]  /*2d20*/  @!P0 BRA `(.L_x_106) ;  /* 0x0000000400648947 */ /* 0x000fea0003800000 */
[----:B--2---:R-:W2:Y:S01]  /*2d30*/  LDC.64 R16, c[0x0][0x268] ;  /* 0x00009a00ff107b82 */ /* 0x004ea20000000a00 */
[----:B------:R-:W-:Y:S01]  /*2d40*/  ULDC.64 UR8, c[0x0][0x270] ;  /* 0x00009c0000087ab9 */ /* 0x000fe20000000a00 */
[----:B------:R-:W-:Y:S01]  /*2d50*/  ULDC.64 UR6, c[0x0][0x220] ;  /* 0x0000880000067ab9 */ /* 0x000fe20000000a00 */
[--C-:B------:R-:W-:Y:S01]  /*2d60*/  SHF.R.S32.HI R15, RZ, 0x1f, R7.reuse ;  /* 0x0000001fff0f7819 */ /* 0x100fe20000011407 */
[----:B------:R-:W-:Y:S01]  /*2d70*/  UIMAD UR10, UR11, UR8, URZ ;  /* 0x000000080b0a72a4 */ /* 0x000fe2000f8e023f */
[----:B------:R-:W-:Y:S01]  /*2d80*/  IMAD.MOV.U32 R14, RZ, RZ, R7 ;  /* 0x000000ffff0e7224 */ /* 0x000fe200078e0007 */
[----:B------:R-:W-:Y:S02]  /*2d90*/  UIMAD.WIDE.U32 UR6, UR4, UR8, UR6 ;  /* 0x00000008040672a5 */ /* 0x000fe4000f8e0006 */
[----:B------:R-:W-:Y:S01]  /*2da0*/  UIMAD UR9, UR4, UR9, UR10 ;  /* 0x00000009040972a4 */ /* 0x000fe2000f8e020a */
[----:B------:R-:W-:-:S03]  /*2db0*/  ULDC.64 UR14, c[0x0][0x230] ;  /* 0x00008c00000e7ab9 */ /* 0x000fc60000000a00 */
[----:B------:R-:W-:Y:S01]  /*2dc0*/  MOV R18, UR6 ;  /* 0x0000000600127c02 */ /* 0x000fe20008000f00 */
[----:B------:R-:W-:Y:S02]  /*2dd0*/  UIADD3 UR6, UR9, UR7, URZ ;  /* 0x0000000709067290 */ /* 0x000fe4000fffe03f */
[----:B------:R-:W-:Y:S01]  /*2de0*/  IMAD.U32 R19, RZ, RZ, UR7 ;  /* 0x00000007ff137e24 */ /* 0x000fe2000f8e00ff */
[----:B------:R-:W-:-:S03]  /*2df0*/  MOV R4, R18 ;  /* 0x0000001200047202 */ /* 0x000fc60000000f00 */
[----:B------:R-:W-:Y:S02]  /*2e00*/  IMAD.U32 R6, RZ, RZ, UR6 ;  /* 0x00000006ff067e24 */ /* 0x000fe4000f8e00ff */
[----:B--2---:R-:W-:-:S04]  /*2e10*/  IMAD R2, R16, UR11, RZ ;  /* 0x0000000b10027c24 */ /* 0x004fc8000f8e02ff */
[----:B------:R-:W-:Y:S02]  /*2e20*/  IMAD R21, R17, UR4, R2 ;  /* 0x0000000411157c24 */ /* 0x000fe4000f8e0202 */
[----:B------:R-:W-:-:S04]  /*2e30*/  IMAD.WIDE.U32 R16, R16, UR4, R14 ;  /* 0x0000000410107c25 */ /* 0x000fc8000f8e000e */
[----:B------:R-:W-:Y:S01]  /*2e40*/  IMAD.IADD R17, R21, 0x1, R17 ;  /* 0x0000000115117824 */ /* 0x000fe200078e0211 */
[----:B------:R-:W-:Y:S01]  /*2e50*/  LEA R22, P0, R16, UR14, 0x2 ;  /* 0x0000000e10167c11 */ /* 0x000fe2000f8010ff */
[----:B------:R-:W-:-:S03]  /*2e60*/  IMAD.MOV.U32 R2, RZ, RZ, R7 ;  /* 0x000000ffff027224 */ /* 0x000fc600078e0007 */
[----:B------:R-:W-:-:S09]  /*2e70*/  LEA.HI.X R17, R16, UR15, R17, 0x2, P0 ;  /* 0x0000000f10117c11 */ /* 0x000fd200080f1411 */
.L_x_109:
[----:B------:R-:W-:-:S05]  /*2e80*/  MOV R16, R22 ;  /* 0x0000001600107202 */ /* 0x000fca0000000f00 */
[----:B------:R-:W2:Y:S01]  /*2e90*/  LDG.E R21, desc[UR12][R16.64] ;  /* 0x0000000c10157981 */ /* 0x000ea2000c1e1900 */
[----:B------:R-:W-:Y:S02]  /*2ea0*/  IMAD.MOV.U32 R18, RZ, RZ, R12 ;  /* 0x000000ffff127224 */ /* 0x000fe400078e000c */
[----:B------:R-:W-:Y:S01]  /*2eb0*/  IMAD.MOV.U32 R19, RZ, RZ, R5 ;  /* 0x000000ffff137224 */ /* 0x000fe200078e0005 */
[----:B--2---:R-:W-:Y:S01]  /*2ec0*/  SHF.R.S32.HI R20, RZ, 0x1f, R21 ;  /* 0x0000001fff147819 */ /* 0x004fe20000011415 */
[----:B------:R-:W-:-:S04]  /*2ed0*/  IMAD.WIDE.U32 R22, R21, UR16, R18 ;  /* 0x0000001015167c25 */ /* 0x000fc8000f8e0012 */
[----:B01----:R-:W-:Y:S01]  /*2ee0*/  IMAD R24, R20, UR16, RZ ;  /* 0x0000001014187c24 */ /* 0x003fe2000f8e02ff */
[----:B------:R-:W-:Y:S02]  /*2ef0*/  IADD3 R20, P1, R4, R2, RZ ;  /* 0x0000000204147210 */ /* 0x000fe40007f3e0ff */
[----:B------:R-:W-:Y:S01]  /*2f00*/  IADD3 R26, P0, R22, UR18, RZ ;  /* 0x00000012161a7c10 */ /* 0x000fe2000ff1e0ff */
[----:B------:R-:W-:Y:S01]  /*2f10*/  IMAD R25, R21, UR17, R24 ;  /* 0x0000001115197c24 */ /* 0x000fe2000f8e0218 */
[----:B------:R-:W-:-:S04]  /*2f20*/  IADD3.X R21, R15, R6, RZ, P1, !PT ;  /* 0x000000060f157210 */ /* 0x000fc80000ffe4ff */
        /* <DEDUP_REMOVED lines=11> */
[----:B------:R-:W-:-:S04]  /*2fe0*/  IMAD R24, R24, UR16, RZ ;  /* 0x0000001018187c24 */ /* 0x000fc8000f8e02ff */
        /* <DEDUP_REMOVED lines=34> */
[----:B------:R-:W-:Y:S01]  /*3210*/  VIADD R7, R7, 0x4 ;  /* 0x0000000407077836 */ /* 0x000fe20000000000 */
[----:B------:R-:W-:Y:S02]  /*3220*/  IADD3 R4, P1, R4, 0x4, RZ ;  /* 0x0000000404047810 */ /* 0x000fe40007f3e0ff */
[----:B0-----:R-:W-:-:S03]  /*3230*/  IADD3 R22, P2, R16, 0x10, RZ ;  /* 0x0000001010167810 */ /* 0x001fc60007f5e0ff */
[----:B------:R-:W-:Y:S01]  /*3240*/  IMAD.X R6, RZ, RZ, R6, P1 ;  /* 0x000000ffff067224 */ /* 0x000fe200008e0606 */
[----:B------:R-:W-:Y:S01]  /*3250*/  IADD3.X R17, RZ, R17, RZ, P2, !PT ;  /* 0x00000011ff117210 */ /* 0x000fe200017fe4ff */
[----:B--2---:R-:W-:-:S05]  /*3260*/  IMAD.MOV R23, RZ, RZ, -R24 ;  /* 0x000000ffff177224 */ /* 0x004fca00078e0a18 */
[----:B------:R-:W-:-:S04]  /*3270*/  ISETP.NE.AND P0, PT, R26, R23, PT ;  /* 0x000000171a00720c */ /* 0x000fc80003f05270 */
[----:B------:R-:W-:-:S05]  /*3280*/  SEL R23, RZ, 0x1, !P0 ;  /* 0x00000001ff177807 */ /* 0x000fca0004000000 */
[----:B------:R3:W-:Y:S01]  /*3290*/  STG.E.U8 desc[UR12][R18.64], R23 ;  /* 0x0000001712007986 */ /* 0x0007e2000c10110c */
[----:B------:R-:W-:-:S13]  /*32a0*/  ISETP.GE.AND P0, PT, R7, R0, PT ;  /* 0x000000000700720c */ /* 0x000fda0003f06270 */
[----:B---3--:R-:W-:Y:S05]  /*32b0*/  @!P0 BRA `(.L_x_109) ;  /* 0xfffffff800f08947 */ /* 0x008fea000383ffff */
.L_x_106:
[----:B------:R-:W-:Y:S05]  /*32c0*/  BSYNC B0 ;  /* 0x0000000000007941 */ /* 0x000fea0003800000 */
.L_x_105:
[----:B------:R-:W3:Y:S01]  /*32d0*/  LDC.64 R4, c[0x0][0x278] ;  /* 0x00009e00ff047b82 */ /* 0x000ee20000000a00 */
[----:B------:R-:W-:-:S06]  /*32e0*/  UIADD3 UR4, UR4, 0x1, URZ ;  /* 0x0000000104047890 */ /* 0x000fcc000fffe03f */
[----:B---3--:R-:W-:-:S04]  /*32f0*/  ISETP.LE.U32.AND P0, PT, R4, UR4, PT ;  /* 0x0000000404007c0c */ /* 0x008fc8000bf03070 */
[----:B------:R-:W-:-:S13]  /*3300*/  ISETP.GE.AND.EX P0, PT, RZ, R5, PT, P0 ;  /* 0x00000005ff00720c */ /* 0x000fda0003f06300 */
[----:B------:R-:W-:Y:S05]  /*3310*/  @!P0 BRA `(.L_x_110) ;  /* 0xfffffff000f48947 */ /* 0x000fea000383ffff */
[----:B------:R-:W-:Y:S05]  /*3320*/  EXIT ;  /* 0x000000000000794d */ /* 0x000fea0003800000 */
.L_x_111:
        /* <DEDUP_REMOVED lines=13> */
.L_x_8878:


//--------------------- .text._ZN3cub17CUB_300001_SM_9006detail8for_each13static_kernelINS2_12policy_hub_t12policy_500_tElNS2_12op_wrapper_tIlZZZZZN2at6native36add_out_dense_sparse_compressed_cudaERNS7_6TensorERKS9_SC_RKN3c106ScalarEENKUlvE_clEvENKUlvE9_clEvENKUlvE_clEvENKUlvE0_clEvEUllE_N6thrust23THRUST_300001_SM_900_NS17counting_iteratorIlNSN_11use_defaultESP_SP_EEEEEEvT0_T1_ --------------------------
	.section	.text._ZN3cub17CUB_300001_SM_9006detail8for_each13static_kernelINS2_12policy_hub_t12policy_500_tElNS2_12op_wrapper_tIlZZZZZN2at6native36add_out_dense_sparse_compressed_cudaERNS7_6TensorERKS9_SC_RKN3c106ScalarEENKUlvE_clEvENKUlvE9_clEvENKUlvE_clEvENKUlvE0_clEvEUllE_N6thrust23THRUST_300001_SM_900_NS17counting_iteratorIlNSN_11use_defaultESP_SP_EEEEEEvT0_T1_,"ax",@progbits
	.align	128
        .global         _ZN3cub17CUB_300001_SM_9006detail8for_each13static_kernelINS2_12policy_hub_t12policy_500_tElNS2_12op_wrapper_tIlZZZZZN2at6native36add_out_dense_sparse_compressed_cudaERNS7_6TensorERKS9_SC_RKN3c106ScalarEENKUlvE_clEvENKUlvE9_clEvENKUlvE_clEvENKUlvE0_clEvEUllE_N6thrust23THRUST_300001_SM_900_NS17counting_iteratorIlNSN_11use_defaultESP_SP_EEEEEEvT0_T1_
        .type           _ZN3cub17CUB_300001_SM_9006detail8for_each13static_kernelINS2_12policy_hub_t12policy_500_tElNS2_12op_wrapper_tIlZZZZZN2at6native36add_out_dense_sparse_compressed_cudaERNS7_6TensorERKS9_SC_RKN3c106ScalarEENKUlvE_clEvENKUlvE9_clEvENKUlvE_clEvENKUlvE0_clEvEUllE_N6thrust23THRUST_300001_SM_900_NS17counting_iteratorIlNSN_11use_defaultESP_SP_EEEEEEvT0_T1_,@function
        .size           _ZN3cub17CUB_300001_SM_9006detail8for_each13static_kernelINS2_12policy_hub_t12policy_500_tElNS2_12op_wrapper_tIlZZZZZN2at6native36add_out_dense_sparse_compressed_cudaERNS7_6TensorERKS9_SC_RKN3c106ScalarEENKUlvE_clEvENKUlvE9_clEvENKUlvE_clEvENKUlvE0_clEvEUllE_N6thrust23THRUST_300001_SM_900_NS17counting_iteratorIlNSN_11use_defaultESP_SP_EEEEEEvT0_T1_,(.L_x_8879 - _ZN3cub17CUB_300001_SM_9006detail8for_each13static_kernelINS2_12policy_hub_t12policy_500_tElNS2_12op_wrapper_tIlZZZZZN2at6native36add_out_dense_sparse_compressed_cudaERNS7_6TensorERKS9_SC_RKN3c106ScalarEENKUlvE_clEvENKUlvE9_clEvENKUlvE_clEvENKUlvE0_clEvEUllE_N6thrust23THRUST_300001_SM_900_NS17counting_iteratorIlNSN_11use_defaultESP_SP_EEEEEEvT0_T1_)
        .other          _ZN3cub17CUB_300001_SM_9006detail8for_each13static_kernelINS2_12policy_hub_t12policy_500_tElNS2_12op_wrapper_tIlZZZZZN2at6native36add_out_dense_sparse_compressed_cudaERNS7_6TensorERKS9_SC_RKN3c106ScalarEENKUlvE_clEvENKUlvE9_clEvENKUlvE_clEvENKUlvE0_clEvEUllE_N6thrust23THRUST_300001_SM_900_NS17counting_iteratorIlNSN_11use_defaultESP_SP_EEEEEEvT0_T1_,@"STO_CUDA_ENTRY STV_DEFAULT"
_ZN3cub17CUB_300001_SM_9006detail8for_each13static_kernelINS2_12policy_hub_t12policy_500_tElNS2_12op_wrapper_tIlZZZZZN2at6native36add_out_dense_sparse_compressed_cudaERNS7_6TensorERKS9_SC_RKN3c106ScalarEENKUlvE_clEvENKUlvE9_clEvENKUlvE_clEvENKUlvE0_clEvEUllE_N6thrust23THRUST_300001_SM_900_NS17counting_iteratorIlNSN_11use_defaultESP_SP_EEEEEEvT0_T1_:
.text._ZN3cub17CUB_300001_SM_9006detail8for_each13static_kernelINS2_12policy_hub_t12policy_500_tElNS2_12op_wrapper_tIlZZZZZN2at6native36add_out_dense_sparse_compressed_cudaERNS7_6TensorERKS9_SC_RKN3c106ScalarEENKUlvE_clEvENKUlvE9_clEvENKUlvE_clEvENKUlvE0_clEvEUllE_N6thrust23THRUST_300001_SM_900_NS17counting_iteratorIlNSN_11use_defaultESP_SP_EEEEEEvT0_T1_:
        /* <DEDUP_REMOVED lines=23> */
[----:B------:R-:W0:Y:S01]  /*0170*/  LDC.U16 R3, c[0x0][0x240] ;  /* 0x00009000ff037b82 */ /* 0x000e220000000400 */
[----:B------:R-:W-:Y:S01]  /*0180*/  IADD3 R10, P0, R10, UR6, RZ ;  /* 0x000000060a0a7c10 */ /* 0x000fe2000ff1e0ff */
[----:B------:R-:W-:Y:S01]  /*0190*/  ULDC UR4, c[0x0][0x250] ;  /* 0x0000940000047ab9 */ /* 0x000fe20000000800 */
[----:B------:R-:W-:Y:S01]  /*01a0*/  HFMA2.MMA R0, -RZ, RZ, 0, 0 ;  /* 0x00000000ff007435 */ /* 0x000fe200000001ff */
[----:B------:R-:W-:Y:S01]  /*01b0*/  IMAD.MOV.U32 R2, RZ, RZ, RZ ;  /* 0x000000ffff027224 */ /* 0x000fe200078e00ff */
[----:B------:R-:W-:Y:S01]  /*01c0*/  IADD3.X R11, RZ, UR5, RZ, P0, !PT ;  /* 0x00000005ff0b7c10 */ /* 0x000fe200087fe4ff */
[----:B------:R-:W-:-:S04]  /*01d0*/  IMAD.WIDE.U32 R8, R10, UR4, RZ ;  /* 0x000000040a087c25 */ /* 0x000fc8000f8e00ff */
[----:B0-----:R-:W-:-:S07]  /*01e0*/  HADD2.F32 R3, -RZ, R3.H0_H0 ;  /* 0x20000003ff037230 */ /* 0x001fce0000004100 */
.L_x_120:
[----:B------:R-:W-:Y:S02]  /*01f0*/  ULDC.64 UR12, c[0x0][0x260] ;  /* 0x00009800000c7ab9 */ /* 0x000fe40000000a00 */
[----:B------:R-:W-:Y:S02]  /*0200*/  IMAD R7, R2, UR12, RZ ;  /* 0x0000000c02077c24 */ /* 0x000fe4000f8e02ff */
[----:B------:R-:W-:-:S04]  /*0210*/  IMAD.WIDE.U32 R4, R0, UR12, R10 ;  /* 0x0000000c00047c25 */ /* 0x000fc8000f8e000a */
[----:B------:R-:W-:Y:S01]  /*0220*/  IMAD R7, R0, UR13, R7 ;  /* 0x0000000d00077c24 */ /* 0x000fe2000f8e0207 */
[----:B------:R-:W-:Y:S02]  /*0230*/  ULDC.64 UR12, c[0x0][0x228] ;  /* 0x00008a00000c7ab9 */ /* 0x000fe40000000a00 */
[----:B------:R-:W-:Y:S01]  /*0240*/  LEA R12, P0, R4, UR12, 0x3 ;  /* 0x0000000c040c7c11 */ /* 0x000fe2000f8018ff */
[----:B------:R-:W-:-:S05]  /*0250*/  IMAD.IADD R5, R5, 0x1, R7 ;  /* 0x0000000105057824 */ /* 0x000fca00078e0207 */
[----:B------:R-:W-:-:S05]  /*0260*/  LEA.HI.X R13, R4, UR13, R5, 0x3, P0 ;  /* 0x0000000d040d7c11 */ /* 0x000fca00080f1c05 */
[----:B--2---:R-:W2:Y:S04]  /*0270*/  LDG.E.64 R6, desc[UR8][R12.64+0x8] ;  /* 0x000008080c067981 */ /* 0x004ea8000c1e1b00 */
[----:B------:R-:W2:Y:S01]  /*0280*/  LDG.E.64 R4, desc[UR8][R12.64] ;  /* 0x000000080c047981 */ /* 0x000ea2000c1e1b00 */
[----:B------:R-:W-:Y:S01]  /*0290*/  BSSY B1, `(.L_x_115) ;  /* 0x00000d8000017945 */ /* 0x000fe20003800000 */
[----:B--2---:R-:W-:-:S04]  /*02a0*/  ISETP.GT.U32.AND P0, PT, R6, R4, PT ;  /* 0x000000040600720c */ /* 0x004fc80003f04070 */
[----:B------:R-:W-:-:S13]  /*02b0*/  ISETP.GT.AND.EX P0, PT, R7, R5, PT, P0 ;  /* 0x000000050700720c */ /* 0x000fda0003f04300 */
[----:B01-3--:R-:W-:Y:S05]  /*02c0*/  @!P0 BRA `(.L_x_116) ;  /* 0x0000000c00508947 */ /* 0x00bfea0003800000 */
[----:B------:R-:W-:Y:S01]  /*02d0*/  IADD3 R26, R6, -R4, RZ ;  /* 0x80000004061a7210 */ /* 0x000fe20007ffe0ff */
[----:B------:R-:W-:Y:S01]  /*02e0*/  ULDC.64 UR12, c[0x0][0x250] ;  /* 0x00009400000c7ab9 */ /* 0x000fe20000000a00 */
[----:B------:R-:W-:Y:S01]  /*02f0*/  BSSY B2, `(.L_x_117) ;  /* 0x0000064000027945 */ /* 0x000fe20003800000 */
[----:B------:R-:W-:Y:S01]  /*0300*/  IMAD R13, R11, UR12, RZ ;  /* 0x0000000c0b0d7c24 */ /* 0x000fe2000f8e02ff */
[----:B------:R-:W-:Y:S01]  /*0310*/  LOP3.LUT R26, R26, 0x3, RZ, 0xc0, !PT ;  /* 0x000000031a1a7812 */ /* 0x000fe200078ec0ff */
[----:B------:R-:W-:Y:S01]  /*0320*/  IMAD.MOV.U32 R22, RZ, RZ, R4 ;  /* 0x000000ffff167224 */ /* 0x000fe200078e0004 */
[----:B------:R-:W-:Y:S01]  /*0330*/  MOV R23, R5 ;  /* 0x0000000500177202 */ /* 0x000fe20000000f00 */
[----:B------:R-:W-:Y:S01]  /*0340*/  IMAD R13, R10, UR13, R13 ;  /* 0x0000000d0a0d7c24 */ /* 0x000fe2000f8e020d */
[----:B------:R-:W-:-:S03]  /*0350*/  ISETP.NE.U32.AND P0, PT, R26, RZ, PT ;  /* 0x000000ff1a00720c */ /* 0x000fc60003f05070 */
[----:B------:R-:W-:Y:S01]  /*0360*/  IMAD.IADD R27, R9, 0x1, R13 ;  /* 0x00000001091b7824 */ /* 0x000fe200078e020d */
        /* <DEDUP_REMOVED lines=16> */
[----:B------:R-:W-:Y:S01]  /*0470*/  LEA R16, P0, R18, UR14, 0x1 ;  /* 0x0000000e12107c11 */ /* 0x000fe2000f8008ff */
[----:B------:R-:W2:Y:S01]  /*0480*/  LDC.64 R14, c[0x0][0x258] ;  /* 0x00009600ff0e7b82 */ /* 0x000ea20000000a00 */
[----:B------:R-:W-:Y:S01]  /*0490*/  ULDC.64 UR12, c[0x0][0x248] ;  /* 0x00009200000c7ab9 */ /* 0x000fe20000000a00 */
[----:B------:R-:W-:Y:S02]  /*04a0*/  IMAD.IADD R17, R19, 0x1, R17 ;  /* 0x0000000113117824 */ /* 0x000fe400078e0211 */
[----:B------:R-:W-:Y:S02]  /*04b0*/  IMAD.MOV.U32 R19, RZ, RZ, R27 ;  /* 0x000000ffff137224 */ /* 0x000fe400078e001b */
[----:B------:R-:W-:Y:S01]  /*04c0*/  IMAD R25, R2, UR12, RZ ;  /* 0x0000000c02197c24 */ /* 0x000fe2000f8e02ff */
[----:B------:R-:W-:Y:S02]  /*04d0*/  LEA.HI.X R17, R18, UR15, R17, 0x1, P0 ;  /* 0x0000000f12117c11 */ /* 0x000fe400080f0c11 */
[----:B------:R-:W-:Y:S01]  /*04e0*/  MOV R18, R8 ;  /* 0x0000000800127202 */ /* 0x000fe20000000f00 */
[----:B------:R-:W-:-:S04]  /*04f0*/  IMAD R25, R0, UR13, R25 ;  /* 0x0000000d00197c24 */ /* 0x000fc8000f8e0219 */
        /* <DEDUP_REMOVED lines=13> */
[----:B--2---:R-:W-:-:S05]  /*05d0*/  HADD2.F32 R22, -RZ, R22.H0_H0 ;  /* 0x20000016ff167230 */ /* 0x004fca0000004100 */
[----:B------:R-:W-:-:S05]  /*05e0*/  FMUL.FTZ R22, R3, R22 ;  /* 0x0000001603167220 */ /* 0x000fca0000410000 */
[----:B------:R-:W-:Y:S01]  /*05f0*/  F2FP.F16.F32.PACK_AB R22, RZ, R22 ;  /* 0x00000016ff16723e */ /* 0x000fe200000000ff */
[----:B---3--:R-:W-:-:S04]  /*0600*/  HADD2.F32 R23, -RZ, R23.H0_H0 ;  /* 0x20000017ff177230 */ /* 0x008fc80000004100 */
[----:B------:R-:W-:-:S05]  /*0610*/  HADD2.F32 R22, -RZ, R22.H0_H0 ;  /* 0x20000016ff167230 */ /* 0x000fca0000004100 */
[----:B------:R-:W-:-:S05]  /*0620*/  FADD.FTZ R22, R23, R22 ;  /* 0x0000001617167221 */ /* 0x000fca0000010000 */
[----:B------:R-:W-:-:S04]  /*0630*/  F2FP.F16.F32.PACK_AB R22, RZ, R22 ;  /* 0x00000016ff16723e */ /* 0x000fc800000000ff */
[----:B------:R-:W-:-:S05]  /*0640*/  PRMT R28, R22, 0x7610, R28 ;  /* 0x00007610161c7816 */ /* 0x000fca000000001c */
[----:B------:R0:W-:Y:S01]  /*0650*/  STG.E.U16 desc[UR8][R24.64], R28 ;  /* 0x0000001c18007986 */ /* 0x0001e2000c101508 */
[----:B------:R-:W-:-:S04]  /*0660*/  IADD3 R22, P1, R4, 0x1, RZ ;  /* 0x0000000104167810 */ /* 0x000fc80007f3e0ff */
[----:B------:R-:W-:Y:S01]  /*0670*/  IADD3.X R23, RZ, R5, RZ, P1, !PT ;  /* 0x00000005ff177210 */ /* 0x000fe20000ffe4ff */
[----:B------:R-:W-:Y:S08]  /*0680*/  @!P0 BRA `(.L_x_118) ;  /* 0x0000000000a88947 */ /* 0x000ff00003800000 */
[----:B------:R-:W2:Y:S02]  /*0690*/  LDG.E.64 R22, desc[UR8][R12.64+0x8] ;  /* 0x000008080c167981 */ /* 0x000ea4000c1e1b00 */
        /* <DEDUP_REMOVED lines=31> */
[----:B---3--:R-:W-:-:S05]  /*0890*/  HADD2.F32 R14, -RZ, R16.H0_H0 ;  /* 0x20000010ff0e7230 */ /* 0x008fca0000004100 */
[----:B------:R-:W-:-:S05]  /*08a0*/  FMUL.FTZ R14, R3, R14 ;  /* 0x0000000e030e7220 */ /* 0x000fca0000410000 */
[----:B------:R-:W-:-:S05]  /*08b0*/  F2FP.F16.F32.PACK_AB R14, RZ, R14 ;  /* 0x0000000eff0e723e */ /* 0x000fca00000000ff */
[----:B------:R-:W-:Y:S01]  /*08c0*/  HADD2.F32 R14, -RZ, R14.H0_H0 ;  /* 0x2000000eff0e7230 */ /* 0x000fe20000004100 */
[----:B------:R-:W-:-:S04]  /*08d0*/  IADD3 R22, P0, R4, 0x3, RZ ;  /* 0x0000000304167810 */ /* 0x000fc80007f1e0ff */
[----:B------:R-:W-:Y:S01]  /*08e0*/  IADD3.X R23, RZ, R5, RZ, P0, !PT ;  /* 0x00000005ff177210 */ /* 0x000fe200007fe4ff */
[----:B--2---:R-:W-:-:S05]  /*08f0*/  HADD2.F32 R15, -RZ, R15.H0_H0 ;  /* 0x2000000fff0f7230 */ /* 0x004fca0000004100 */
[----:B------:R-:W-:-:S05]  /*0900*/  FADD.FTZ R14, R15, R14 ;  /* 0x0000000e0f0e7221 */ /* 0x000fca0000010000 */
[----:B------:R-:W-:-:S05]  /*0910*/  F2FP.F16.F32.PACK_AB R14, RZ, R14 ;  /* 0x0000000eff0e723e */ /* 0x000fca00000000ff */
[----:B------:R2:W-:Y:S02]  /*0920*/  STG.E.U16 desc[UR8][R18.64], R14 ;  /* 0x0000000e12007986 */ /* 0x0005e4000c101508 */
.L_x_118:
[----:B------:R-:W-:Y:S05]  /*0930*/  BSYNC B2 ;  /* 0x0000000000027941 */ /* 0x000fea0003800000 */
.L_x_117:
[----:B------:R-:W-:Y:S02]  /*0940*/  LOP3.LUT R13, RZ, R4, RZ, 0x33, !PT ;  /* 0x00000004ff0d7212 */ /* 0x000fe400078e33ff */
[----:B------:R-:W-:Y:S02]  /*0950*/  LOP3.LUT R5, RZ, R5, RZ, 0x33, !PT ;  /* 0x00000005ff057212 */ /* 0x000fe400078e33ff */
[----:B------:R-:W-:-:S04]  /*0960*/  IADD3 R4, P1, R6, R13, RZ ;  /* 0x0000000d06047210 */ /* 0x000fc80007f3e0ff */
[----:B------:R-:W-:Y:S02]  /*0970*/  ISETP.GE.U32.AND P0, PT, R4, 0x3, PT ;  /* 0x000000030400780c */ /* 0x000fe40003f06070 */
[----:B------:R-:W-:-:S04]  /*0980*/  IADD3.X R4, R7, R5, RZ, P1, !PT ;  /* 0x0000000507047210 */ /* 0x000fc80000ffe4ff */
        /* <DEDUP_REMOVED lines=8> */
.L_x_119:
[----:B------:R-:W-:Y:S01]  /*0a10*/  ULDC.64 UR12, c[0x0][0x268] ;  /* 0x00009a00000c7ab9 */ /* 0x000fe20000000a00 */
[----:B--2---:R-:W-:Y:S01]  /*0a20*/  MOV R14, R4 ;  /* 0x00000004000e7202 */ /* 0x004fe20000000f00 */
[----:B---3--:R-:W-:Y:S01]  /*0a30*/  IMAD R17, R2, UR12, RZ ;  /* 0x0000000c02117c24 */ /* 0x008fe2000f8e02ff */
        /* <DEDUP_REMOVED lines=8> */
[----:B------:R-:W0:Y:S01]  /*0ac0*/  LDG.E.64 R18, desc[UR8][R16.64] ;  /* 0x0000000810127981 */ /* 0x000e22000c1e1b00 */
[----:B------:R-:W-:Y:S02]  /*0ad0*/  IMAD R13, R2, UR12, RZ ;  /* 0x0000000c020d7c24 */ /* 0x000fe4000f8e02ff */
[----:B------:R-:W-:-:S04]  /*0ae0*/  IMAD.WIDE.U32 R20, R0, UR12, R22 ;  /* 0x0000000c00147c25 */ /* 0x000fc8000f8e0016 */
[----:B------:R-:W-:Y:S01]  /*0af0*/  IMAD R13, R0, UR13, R13 ;  /* 0x0000000d000d7c24 */ /* 0x000fe2000f8e020d */
[----:B------:R-:W-:Y:S02]  /*0b00*/  ULDC.64 UR12, c[0x0][0x220] ;  /* 0x00008800000c7ab9 */ /* 0x000fe40000000a00 */
[----:B------:R-:W-:Y:S01]  /*0b10*/  LEA R12, P0, R20, UR12, 0x1 ;  /* 0x0000000c140c7c11 */ /* 0x000fe2000f8008ff */
[----:B------:R-:W-:-:S05]  /*0b20*/  IMAD.IADD R13, R13, 0x1, R21 ;  /* 0x000000010d0d7824 */ /* 0x000fca00078e0215 */
[----:B------:R-:W-:Y:S01]  /*0b30*/  LEA.HI.X R13, R20, UR13, R13, 0x1, P0 ;  /* 0x0000000d140d7c11 */ /* 0x000fe200080f0c0d */
[----:B------:R-:W-:Y:S02]  /*0b40*/  ULDC.64 UR12, c[0x0][0x258] ;  /* 0x00009600000c7ab9 */ /* 0x000fe40000000a00 */
[----:B01----:R-:W-:Y:S02]  /*0b50*/  IMAD R25, R19, UR12, RZ ;  /* 0x0000000c13197c24 */ /* 0x003fe4000f8e02ff */
[----:B------:R-:W2:Y:S01]  /*0b60*/  LDG.E.U16 R19, desc[UR8][R12.64] ;  /* 0x000000080c137981 */ /* 0x000ea2000c1e1500 */
[----:B------:R-:W-:-:S04]  /*0b70*/  IMAD.WIDE.U32 R20, R18, UR12, R14 ;  /* 0x0000000c12147c25 */ /* 0x000fc8000f8e000e */
[----:B------:R-:W-:Y:S01]  /*0b80*/  IMAD R25, R18, UR13, R25 ;  /* 0x0000000d12197c24 */ /* 0x000fe2000f8e0219 */
[----:B------:R-:W-:-:S04]  /*0b90*/  LEA R24, P0, R20, UR14, 0x1 ;  /* 0x0000000e14187c11 */ /* 0x000fc8000f8008ff */
[----:B------:R-:W-:-:S04]  /*0ba0*/  IADD3 R21, R21, R25, RZ ;  /* 0x0000001915157210 */ /* 0x000fc80007ffe0ff */
[----:B------:R-:W-:-:S05]  /*0bb0*/  LEA.HI.X R25, R20, UR15, R21, 0x1, P0 ;  /* 0x0000000f14197c11 */ /* 0x000fca00080f0c15 */
[----:B------:R-:W3:Y:S01]  /*0bc0*/  LDG.E.U16 R18, desc[UR8][R24.64] ;  /* 0x0000000818127981 */ /* 0x000ee2000c1e1500 */
[----:B--2---:R-:W-:-:S05]  /*0bd0*/  HADD2.F32 R14, -RZ, R19.H0_H0 ;  /* 0x20000013ff0e7230 */ /* 0x004fca0000004100 */
[----:B------:R-:W-:-:S05]  /*0be0*/  FMUL.FTZ R14, R3, R14 ;  /* 0x0000000e030e7220 */ /* 0x000fca0000410000 */
[----:B------:R-:W-:-:S05]  /*0bf0*/  F2FP.F16.F32.PACK_AB R14, RZ, R14 ;  /* 0x0000000eff0e723e */ /* 0x000fca00000000ff */
[----:B------:R-:W-:Y:S02]  /*0c00*/  HADD2.F32 R19, -RZ, R14.H0_H0 ;  /* 0x2000000eff137230 */ /* 0x000fe40000004100 */
[----:B---3--:R-:W-:-:S05]  /*0c10*/  HADD2.F32 R18, -RZ, R18.H0_H0 ;  /* 0x20000012ff127230 */ /* 0x008fca0000004100 */
[----:B------:R-:W-:-:S05]  /*0c20*/  FADD.FTZ R18, R18, R19 ;  /* 0x0000001312127221 */ /* 0x000fca0000010000 */
[----:B------:R-:W-:-:S04]  /*0c30*/  F2FP.F16.F32.PACK_AB R18, RZ, R18 ;  /* 0x00000012ff12723e */ /* 0x000fc800000000ff */
[----:B------:R-:W-:-:S05]  /*0c40*/  PRMT R14, R18, 0x7610, R14 ;  /* 0x00007610120e7816 */ /* 0x000fca000000000e */
[----:B------:R0:W-:Y:S04]  /*0c50*/  STG.E.U16 desc[UR8][R24.64], R14 ;  /* 0x0000000e18007986 */ /* 0x0001e8000c101508 */
[----:B------:R-:W2:Y:S04]  /*0c60*/  LDG.E.64 R18, desc[UR8][R16.64+0x8] ;  /* 0x0000080810127981 */ /* 0x000ea8000c1e1b00 */
[----:B------:R-:W3:Y:S01]  /*0c70*/  LDG.E.U16 R26, desc[UR8][R12.64+0x2] ;  /* 0x000002080c1a7981 */ /* 0x000ee2000c1e1500 */
[----:B0-----:R-:W-:Y:S02]  /*0c80*/  IMAD.MOV.U32 R14, RZ, RZ, R4 ;  /* 0x000000ffff0e7224 */ /* 0x001fe400078e0004 */
[----:B--2---:R-:W-:-:S04]  /*0c90*/  IMAD R19, R19, UR12, RZ ;  /* 0x0000000c13137c24 */ /* 0x004fc8000f8e02ff */
[C---:B------:R-:W-:Y:S02]  /*0ca0*/  IMAD R21, R18.reuse, UR13, R19 ;  /* 0x0000000d12157c24 */ /* 0x040fe4000f8e0213 */
[----:B------:R-:W-:-:S05]  /*0cb0*/  IMAD.WIDE.U32 R18, R18, UR12, R14 ;  /* 0x0000000c12127c25 */ /* 0x000fca000f8e000e */
[----:B------:R-:W-:Y:S02]  /*0cc0*/  IADD3 R19, R19, R21, RZ ;  /* 0x0000001513137210 */ /* 0x000fe40007ffe0ff */
[----:B------:R-:W-:-:S04]  /*0cd0*/  LEA R20, P0, R18, UR14, 0x1 ;  /* 0x0000000e12147c11 */ /* 0x000fc8000f8008ff */
[----:B------:R-:W-:-:S05]  /*0ce0*/  LEA.HI.X R21, R18, UR15, R19, 0x1, P0 ;  /* 0x0000000f12157c11 */ /* 0x000fca00080f0c13 */
[----:B------:R-:W2:Y:S01]  /*0cf0*/  LDG.E.U16 R18, desc[UR8][R20.64] ;  /* 0x0000000814127981 */ /* 0x000ea2000c1e1500 */
[----:B---3--:R-:W-:-:S05]  /*0d00*/  HADD2.F32 R26, -RZ, R26.H0_H0 ;  /* 0x2000001aff1a7230 */ /* 0x008fca0000004100 */
[----:B------:R-:W-:-:S05]  /*0d10*/  FMUL.FTZ R26, R3, R26 ;  /* 0x0000001a031a7220 */ /* 0x000fca0000410000 */
[----:B------:R-:W-:-:S05]  /*0d20*/  F2FP.F16.F32.PACK_AB R26, RZ, R26 ;  /* 0x0000001aff1a723e */ /* 0x000fca00000000ff */
[----:B------:R-:W-:Y:S02]  /*0d30*/  HADD2.F32 R19, -RZ, R26.H0_H0 ;  /* 0x2000001aff137230 */ /* 0x000fe40000004100 */
[----:B--2---:R-:W-:-:S05]  /*0d40*/  HADD2.F32 R18, -RZ, R18.H0_H0 ;  /* 0x20000012ff127230 */ /* 0x004fca0000004100 */
[----:B------:R-:W-:-:S05]  /*0d50*/  FADD.FTZ R18, R18, R19 ;  /* 0x0000001312127221 */ /* 0x000fca0000010000 */
[----:B------:R-:W-:-:S04]  /*0d60*/  F2FP.F16.F32.PACK_AB R18, RZ, R18 ;  /* 0x00000012ff12723e */ /* 0x000fc800000000ff */
        /* <DEDUP_REMOVED lines=29> */
[----:B---3--:R-:W-:-:S05]  /*0f40*/  HADD2.F32 R14, -RZ, R12.H0_H0 ;  /* 0x2000000cff0e7230 */ /* 0x008fca0000004100 */
[----:B------:R-:W-:-:S05]  /*0f50*/  FMUL.FTZ R14, R3, R14 ;  /* 0x0000000e030e7220 */ /* 0x000fca0000410000 */
[----:B------:R-:W-:-:S05]  /*0f60*/  F2FP.F16.F32.PACK_AB R14, RZ, R14 ;  /* 0x0000000eff0e723e */ /* 0x000fca00000000ff */
[----:B------:R-:W-:Y:S01]  /*0f70*/  HADD2.F32 R17, -RZ, R14.H0_H0 ;  /* 0x2000000eff117230 */ /* 0x000fe20000004100 */
[----:B------:R-:W-:-:S04]  /*0f80*/  IADD3 R22, P0, R22, 0x4, RZ ;  /* 0x0000000416167810 */ /* 0x000fc80007f1e0ff */
[----:B------:R-:W-:Y:S02]  /*0f90*/  IADD3.X R23, RZ, R23, RZ, P0, !PT ;  /* 0x00000017ff177210 */ /* 0x000fe400007fe4ff */
[----:B------:R-:W-:-:S04]  /*0fa0*/  ISETP.GE.U32.AND P0, PT, R22, R6, PT ;  /* 0x000000061600720c */ /* 0x000fc80003f06070 */
[----:B------:R-:W-:Y:S01]  /*0fb0*/  ISETP.GE.AND.EX P0, PT, R23, R7, PT, P0 ;  /* 0x000000071700720c */ /* 0x000fe20003f06300 */
[----:B--2---:R-:W-:-:S05]  /*0fc0*/  HADD2.F32 R20, -RZ, R20.H0_H0 ;  /* 0x20000014ff147230 */ /* 0x004fca0000004100 */
[----:B------:R-:W-:-:S05]  /*0fd0*/  FADD.FTZ R17, R20, R17 ;  /* 0x0000001114117221 */ /* 0x000fca0000010000 */
[----:B------:R-:W-:-:S05]  /*0fe0*/  F2FP.F16.F32.PACK_AB R17, RZ, R17 ;  /* 0x00000011ff11723e */ /* 0x000fca00000000ff */
[----:B------:R3:W-:Y:S01]  /*0ff0*/  STG.E.U16 desc[UR8][R18.64], R17 ;  /* 0x0000001112007986 */ /* 0x0007e2000c101508 */
[----:B------:R-:W-:Y:S05]  /*1000*/  @!P0 BRA `(.L_x_119) ;  /* 0xfffffff800808947 */ /* 0x000fea000383ffff */
.L_x_116:
[----:B------:R-:W-:Y:S05]  /*1010*/  BSYNC B1 ;  /* 0x0000000000017941 */ /* 0x000fea0003800000 */
.L_x_115:
[----:B------:R-:W-:Y:S01]  /*1020*/  IADD3 R0, P0, R0, 0x1, RZ ;  /* 0x0000000100007810 */ /* 0x000fe20007f1e0ff */
[----:B------:R-:W-:-:S03]  /*1030*/  ULDC.64 UR12, c[0x0][0x278] ;  /* 0x00009e00000c7ab9 */ /* 0x000fc60000000a00 */
[----:B------:R-:W-:Y:S02]  /*1040*/  IADD3.X R2, RZ, R2, RZ, P0, !PT ;  /* 0x00000002ff027210 */ /* 0x000fe400007fe4ff */
[----:B------:R-:W-:-:S04]  /*1050*/  ISETP.GE.U32.AND P0, PT, R0, UR12, PT ;  /* 0x0000000c00007c0c */ /* 0x000fc8000bf06070 */
[----:B------:R-:W-:-:S13]  /*1060*/  ISETP.GE.AND.EX P0, PT, R2, UR13, PT, P0 ;  /* 0x0000000d02007c0c */ /* 0x000fda000bf06300 */
[----:B------:R-:W-:Y:S05]  /*1070*/  @!P0 BRA `(.L_x_120) ;  /* 0xfffffff0005c8947 */ /* 0x000fea000383ffff */
.L_x_114:
[----:B------:R-:W-:Y:S05]  /*1080*/  BSYNC B0 ;  /* 0x0000000000007941 */ /* 0x000fea0003800000 */
.L_x_113:
[----:B------:R-:W4:Y:S01]  /*1090*/  S2R R10, SR_TID.X ;  /* 0x00000000000a7919 */ /* 0x000f220000002100 */
[----:B------:R-:W-:Y:S02]  /*10a0*/  ULDC UR4, c[0x0][0x210] ;  /* 0x0000840000047ab9 */ /* 0x000fe40000000800 */
[----:B------:R-:W-:-:S04]  /*10b0*/  UIMAD UR4, UR10, -0x200, UR4 ;  /* 0xfffffe000a0478a4 */ /* 0x000fc8000f8e0204 */
[----:B------:R-:W-:-:S06]  /*10c0*/  USHF.R.S32.HI UR7, URZ, 0x1f, UR4 ;  /* 0x0000001f3f077899 */ /* 0x000fcc0008011404 */
[----:B------:R-:W-:Y:S01]  /*10d0*/  MOV R0, UR7 ;  /* 0x0000000700007c02 */ /* 0x000fe20008000f00 */
[----:B----4-:R-:W-:-:S05]  /*10e0*/  VIADD R10, R10, 0x100 ;  /* 0x000001000a0a7836 */ /* 0x010fca0000000000 */
[----:B------:R-:W-:-:S04]  /*10f0*/  ISETP.LT.U32.AND P0, PT, R10, UR4, PT ;  /* 0x000000040a007c0c */ /* 0x000fc8000bf01070 */
[----:B------:R-:W-:-:S13]  /*1100*/  ISETP.GT.AND.EX P0, PT, R0, RZ, PT, P0 ;  /* 0x000000ff0000720c */ /* 0x000fda0003f04300 */
[----:B------:R-:W-:Y:S05]  /*1110*/  @!P0 EXIT ;  /* 0x000000000000894d */ /* 0x000fea0003800000 */
[----:B------:R-:W4:Y:S01]  /*1120*/  LDC.U16 R0, c[0x0][0x240] ;  /* 0x00009000ff007b82 */ /* 0x000f220000000400 */
[----:B------:R-:W-:-:S04]  /*1130*/  IADD3 R10, P0, R10, UR6, RZ ;  /* 0x000000060a0a7c10 */ /* 0x000fc8000ff1e0ff */
[----:B------:R-:W-:Y:S01]  /*1140*/  IADD3.X R11, RZ, UR5, RZ, P0, !PT ;  /* 0x00000005ff0b7c10 */ /* 0x000fe200087fe4ff */
[----:B------:R-:W-:Y:S02]  /*1150*/  ULDC.64 UR4, c[0x0][0x250] ;  /* 0x0000940000047ab9 */ /* 0x000fe40000000a00 */
[----:B------:R-:W-:-:S04]  /*1160*/  IMAD.WIDE.U32 R8, R10, UR4, RZ ;  /* 0x000000040a087c25 */ /* 0x000fc8000f8e00ff */
[----:B------:R-:W-:Y:S01]  /*1170*/  IMAD R3, R11, UR4, RZ ;  /* 0x000000040b037c24 */ /* 0x000fe2000f8e02ff */
[----:B------:R-:W-:-:S03]  /*1180*/  UMOV UR4, URZ ;  /* 0x0000003f00047c82 */ /* 0x000fc60008000000 */
[----:B------:R-:W-:Y:S01]  /*1190*/  IMAD R3, R10, UR5, R3 ;  /* 0x000000050a037c24 */ /* 0x000fe2000f8e0203 */
[----:B------:R-:W-:-:S03]  /*11a0*/  UMOV UR5, URZ ;  /* 0x0000003f00057c82 */ /* 0x000fc60008000000 */
[----:B------:R-:W-:Y:S02]  /*11b0*/  IMAD.IADD R3, R9, 0x1, R3 ;  /* 0x0000000109037824 */ /* 0x000fe400078e0203 */
[----:B----4-:R-:W-:-:S07]  /*11c0*/  HADD2.F32 R0, -RZ, R0.H0_H0 ;  /* 0x20000000ff007230 */ /* 0x010fce0000004100 */
.L_x_126:
[----:B------:R-:W4:Y:S01]  /*11d0*/  LDC.64 R6, c[0x0][0x260] ;  /* 0x00009800ff067b82 */ /* 0x000f220000000a00 */
[----:B------:R-:W-:Y:S01]  /*11e0*/  ULDC.64 UR6, c[0x0][0x228] ;  /* 0x00008a0000067ab9 */ /* 0x000fe20000000a00 */
[----:B------:R-:W-:Y:S01]  /*11f0*/  ULDC.64 UR10, c[0x0][0x230] ;  /* 0x00008c00000a7ab9 */ /* 0x000fe20000000a00 */
[----:B------:R-:W-:Y:S01]  /*1200*/  ULDC.64 UR14, c[0x0][0x220] ;  /* 0x00008800000e7ab9 */ /* 0x000fe20000000a00 */
[----:B------:R-:W-:Y:S01]  /*1210*/  ULDC.64 UR12, c[0x0][0x258] ;  /* 0x00009600000c7ab9 */ /* 0x000fe20000000a00 */
[----:B------:R-:W-:Y:S01]  /*1220*/  ULDC.64 UR16, c[0x0][0x238] ;  /* 0x00008e0000107ab9 */ /* 0x000fe20000000a00 */
[C---:B----4-:R-:W-:Y:S02]  /*1230*/  IMAD R2, R6.reuse, UR5, RZ ;  /* 0x0000000506027c24 */ /* 0x050fe4000f8e02ff */
[----:B------:R-:W-:-:S04]  /*1240*/  IMAD.WIDE.U32 R4, R6, UR4, R10 ;  /* 0x0000000406047c25 */ /* 0x000fc8000f8e000a */
[----:B------:R-:W-:Y:S01]  /*1250*/  IMAD R7, R7, UR4, R2 ;  /* 0x0000000407077c24 */ /* 0x000fe2000f8e0202 */
[----:B------:R-:W-:-:S04]  /*1260*/  LEA R12, P0, R4, UR6, 0x3 ;  /* 0x00000006040c7c11 */ /* 0x000fc8000f8018ff */
[----:B------:R-:W-:-:S04]  /*1270*/  IADD3 R5, R5, R7, RZ ;  /* 0x0000000705057210 */ /* 0x000fc80007ffe0ff */
[----:B------:R-:W-:-:S05]  /*1280*/  LEA.HI.X R13, R4, UR7, R5, 0x3, P0 ;  /* 0x00000007040d7c11 */ /* 0x000fca00080f1c05 */
[----:B------:R-:W4:Y:S04]  /*1290*/  LDG.E.64 R6, desc[UR8][R12.64+0x8] ;  /* 0x000008080c067981 */ /* 0x000f28000c1e1b00 */
[----:B------:R-:W4:Y:S01]  /*12a0*/  LDG.E.64 R4, desc[UR8][R12.64] ;  /* 0x000000080c047981 */ /* 0x000f22000c1e1b00 */
[----:B------:R-:W-:Y:S01]  /*12b0*/  BSSY B0, `(.L_x_121) ;  /* 0x00000ca000007945 */ /* 0x000fe20003800000 */
[----:B----4-:R-:W-:-:S04]  /*12c0*/  ISETP.GT.U32.AND P0, PT, R6, R4, PT ;  /* 0x000000040600720c */ /* 0x010fc80003f04070 */
[----:B------:R-:W-:-:S13]  /*12d0*/  ISETP.GT.AND.EX P0, PT, R7, R5, PT, P0 ;  /* 0x000000050700720c */ /* 0x000fda0003f04300 */
[----:B01----:R-:W-:Y:S05]  /*12e0*/  @!P0 BRA `(.L_x_122) ;  /* 0x0000000c00188947 */ /* 0x003fea0003800000 */
[----:B------:R-:W2:Y:S01]  /*12f0*/  LDC.64 R22, c[0x0][0x248] ;  /* 0x00009200ff167b82 */ /* 0x000ea20000000a00 */
[-C--:B------:R-:W-:Y:S01]  /*1300*/  IADD3 R2, R6, -R4.reuse, RZ ;  /* 0x8000000406027210 */ /* 0x080fe20007ffe0ff */
[----:B------:R-:W-:Y:S01]  /*1310*/  IMAD.MOV.U32 R12, RZ, RZ, R8 ;  /* 0x000000ffff0c7224 */ /* 0x000fe200078e0008 */
[----:B------:R-:W-:Y:S01]  /*1320*/  MOV R13, R3 ;  /* 0x00000003000d7202 */ /* 0x000fe20000000f00 */
[----:B------:R-:W-:Y:S01]  /*1330*/  BSSY B1, `(.L_x_123) ;  /* 0x000005f000017945 */ /* 0x000fe20003800000 */
[----:B------:R-:W-:Y:S01]  /*1340*/  LOP3.LUT R2, R2, 0x3, RZ, 0xc0, !PT ;  /* 0x0000000302027812 */ /* 0x000fe200078ec0ff */
[----:B01----:R-:W-:Y:S01]  /*1350*/  IMAD.MOV.U32 R25, RZ, RZ, R5 ;  /* 0x000000ffff197224 */ /* 0x003fe200078e0005 */
[----:B------:R-:W-:Y:S02]  /*1360*/  MOV R24, R4 ;  /* 0x0000000400187202 */ /* 0x000fe40000000f00 */
[----:B------:R-:W-:-:S04]  /*1370*/  ISETP.NE.U32.AND P0, PT, R2, RZ, PT ;  /* 0x000000ff0200720c */ /* 0x000fc80003f05070 */
[----:B------:R-:W-:Y:S01]  /*1380*/  ISETP.NE.AND.EX P0, PT, RZ, RZ, PT, P0 ;  /* 0x000000ffff00720c */ /* 0x000fe20003f05300 */
[C---:B--2---:R-:W-:Y:S02]  /*1390*/  IMAD R14, R22.reuse, UR5, RZ ;  /* 0x00000005160e7c24 */ /* 0x044fe4000f8e02ff */
[----:B------:R-:W-:-:S04]  /*13a0*/  IMAD.WIDE.U32 R12, R22, UR4, R12 ;  /* 0x00000004160c7c25 */ /* 0x000fc8000f8e000c */
[----:B------:R-:W-:-:S05]  /*13b0*/  IMAD R23, R23, UR4, R14 ;  /* 0x0000000417177c24 */ /* 0x000fca000f8e020e */
[----:B------:R-:W-:Y:S01]  /*13c0*/  IADD3 R23, R13, R23, RZ ;  /* 0x000000170d177210 */ /* 0x000fe20007ffe0ff */
[----:B------:R-:W-:Y:S06]  /*13d0*/  @!P0 BRA `(.L_x_124) ;  /* 0x0000000400508947 */ /* 0x000fec0003800000 */
[----:B---3--:R-:W0:Y:S01]  /*13e0*/  LDC.64 R18, c[0x0][0x268] ;  /* 0x00009a00ff127b82 */ /* 0x008e220000000a00 */
[----:B------:R-:W-:-:S07]  /*13f0*/  ULDC.64 UR6, c[0x0][0x230] ;  /* 0x00008c0000067ab9 */ /* 0x000fce0000000a00 */
[----:B------:R-:W1:Y:S01]  /*1400*/  LDC.64 R26, c[0x0][0x270] ;  /* 0x00009c00ff1a7b82 */ /* 0x000e620000000a00 */
[C---:B0-----:R-:W-:Y:S02]  /*1410*/  IMAD R14, R18.reuse, UR5, RZ ;  /* 0x00000005120e7c24 */ /* 0x041fe4000f8e02ff */
[----:B------:R-:W-:-:S04]  /*1420*/  IMAD.WIDE.U32 R16, R18, UR4, R4 ;  /* 0x0000000412107c25 */ /* 0x000fc8000f8e0004 */
[----:B------:R-:W-:Y:S01]  /*1430*/  IMAD R15, R19, UR4, R14 ;  /* 0x00000004130f7c24 */ /* 0x000fe2000f8e020e */
[----:B------:R-:W-:-:S04]  /*1440*/  LEA R14, P0, R16, UR6, 0x3 ;  /* 0x00000006100e7c11 */ /* 0x000fc8000f8018ff */
[----:B------:R-:W-:-:S04]  /*1450*/  IADD3 R15, R17, R15, RZ ;  /* 0x0000000f110f7210 */ /* 0x000fc80007ffe0ff */
[----:B------:R-:W-:Y:S01]  /*1460*/  LEA.HI.X R15, R16, UR7, R15, 0x3, P0 ;  /* 0x00000007100f7c11 */ /* 0x000fe200080f1c0f */
[C---:B-1----:R-:W-:Y:S01]  /*1470*/  IMAD R18, R26.reuse, UR5, RZ ;  /* 0x000000051a127c24 */ /* 0x042fe2000f8e02ff */
        /* <DEDUP_REMOVED lines=10> */
[----:B------:R-:W-:Y:S01]  /*1520*/  IMAD R27, R24, R17, R22 ;  /* 0x00000011181b7224 */ /* 0x000fe200078e0216 */
[----:B------:R-:W-:-:S05]  /*1530*/  MOV R22, R12 ;  /* 0x0000000c00167202 */ /* 0x000fca0000000f00 */
[----:B------:R-:W-:-:S05]  /*1540*/  IMAD.WIDE.U32 R24, R24, R16, R22 ;  /* 0x0000001018187225 */ /* 0x000fca00078e0016 */
[----:B------:R-:W-:Y:S02]  /*1550*/  IADD3 R25, R25, R27, RZ ;  /* 0x0000001b19197210 */ /* 0x000fe40007ffe0ff */
[----:B-1----:R-:W-:-:S04]  /*1560*/  LEA R26, P0, R24, R18, 0x1 ;  /* 0x00000012181a7211 */ /* 0x002fc800078008ff */
[----:B------:R-:W-:Y:S02]  /*1570*/  LEA.HI.X R27, R24, R19, R25, 0x1, P0 ;  /* 0x00000013181b7211 */ /* 0x000fe400000f0c19 */
[----:B------:R-:W2:Y:S02]  /*1580*/  LDG.E.U16 R24, desc[UR8][R20.64] ;  /* 0x0000000814187981 */ /* 0x000ea4000c1e1500 */
[----:B--2---:R-:W-:Y:S02]  /*1590*/  HADD2.F32 R25, -RZ, R24.H0_H0 ;  /* 0x20000018ff197230 */ /* 0x004fe40000004100 */
[----:B------:R-:W2:Y:S03]  /*15a0*/  LDG.E.U16 R24, desc[UR8][R26.64] ;  /* 0x000000081a187981 */ /* 0x000ea6000c1e1500 */
[----:B------:R-:W-:-:S05]  /*15b0*/  FMUL.FTZ R25, R0, R25 ;  /* 0x0000001900197220 */ /* 0x000fca0000410000 */
[----:B------:R-:W-:-:S05]  /*15c0*/  F2FP.F16.F32.PACK_AB R25, RZ, R25 ;  /* 0x00000019ff19723e */ /* 0x000fca00000000ff */
[----:B------:R-:W-:Y:S01]  /*15d0*/  HADD2.F32 R25, -RZ, R25.H0_H0 ;  /* 0x20000019ff197230 */ /* 0x000fe20000004100 */
[----:B------:R-:W-:-:S04]  /*15e0*/  ISETP.NE.U32.AND P0, PT, R2, 0x1, PT ;  /* 0x000000010200780c */ /* 0x000fc80003f05070 */
[----:B------:R-:W-:Y:S01]  /*15f0*/  ISETP.NE.AND.EX P0, PT, RZ, RZ, PT, P0 ;  /* 0x000000ffff00720c */ /* 0x000fe20003f05300 */
[----:B--2---:R-:W-:-:S05]  /*1600*/  HADD2.F32 R24, -RZ, R24.H0_H0 ;  /* 0x20000018ff187230 */ /* 0x004fca0000004100 */
[----:B------:R-:W-:-:S05]  /*1610*/  FADD.FTZ R24, R24, R25 ;  /* 0x0000001918187221 */ /* 0x000fca0000010000 */
[----:B------:R-:W-:-:S04]  /*1620*/  F2FP.F16.F32.PACK_AB R24, RZ, R24 ;  /* 0x00000018ff18723e */ /* 0x000fc800000000ff */
[----:B------:R-:W-:-:S05]  /*1630*/  PRMT R28, R24, 0x7610, R28 ;  /* 0x00007610181c7816 */ /* 0x000fca000000001c */
[----:B------:R0:W-:Y:S01]  /*1640*/  STG.E.U16 desc[UR8][R26.64], R28 ;  /* 0x0000001c1a007986 */ /* 0x0001e2000c101508 */
[----:B------:R-:W-:-:S05]  /*1650*/  IADD3 R24, P1, R4, 0x1, RZ ;  /* 0x0000000104187810 */ /* 0x000fca0007f3e0ff */
[----:B------:R-:W-:Y:S01]  /*1660*/  IMAD.X R25, RZ, RZ, R5, P1 ;  /* 0x000000ffff197224 */ /* 0x000fe200008e0605 */
[----:B------:R-:W-:Y:S07]  /*1670*/  @!P0 BRA `(.L_x_124) ;  /* 0x0000000000a88947 */ /* 0x000fee0003800000 */
[----:B------:R-:W2:Y:S02]  /*1680*/  LDG.E.64 R24, desc[UR8][R14.64+0x8] ;  /* 0x000008080e187981 */ /* 0x000ea4000c1e1b00 */
[----:B--2---:R-:W-:-:S04]  /*1690*/  IMAD R25, R25, R16, RZ ;  /* 0x0000001019197224 */ /* 0x004fc800078e02ff */
[C---:B0-----:R-:W-:Y:S02]  /*16a0*/  IMAD R27, R24.reuse, R17, R25 ;  /* 0x00000011181b7224 */ /* 0x041fe400078e0219 */
[----:B------:R-:W-:-:S05]  /*16b0*/  IMAD.WIDE.U32 R24, R24, R16, R22 ;  /* 0x0000001018187225 */ /* 0x000fca00078e0016 */
[----:B------:R-:W-:Y:S02]  /*16c0*/  IADD3 R25, R25, R27, RZ ;  /* 0x0000001b19197210 */ /* 0x000fe40007ffe0ff */
[----:B------:R-:W-:-:S04]  /*16d0*/  LEA R26, P0, R24, R18, 0x1 ;  /* 0x00000012181a7211 */ /* 0x000fc800078008ff */
        /* <DEDUP_REMOVED lines=36> */
.L_x_124:
[----:B------:R-:W-:Y:S05]  /*1920*/  BSYNC B1 ;  /* 0x0000000000017941 */ /* 0x000fea0003800000 */
.L_x_123:
[----:B------:R-:W-:Y:S02]  /*1930*/  LOP3.LUT R15, RZ, R4, RZ, 0x33, !PT ;  /* 0x00000004ff0f7212 */ /* 0x000fe400078e33ff */
[----:B------:R-:W-:Y:S02]  /*1940*/  LOP3.LUT R5, RZ, R5, RZ, 0x33, !PT ;  /* 0x00000005ff057212 */ /* 0x000fe400078e33ff */
[----:B--2---:R-:W-:-:S04]  /*1950*/  IADD3 R2, P1, R6, R15, RZ ;  /* 0x0000000f06027210 */ /* 0x004fc80007f3e0ff */
[----:B------:R-:W-:Y:S02]  /*1960*/  ISETP.GE.U32.AND P0, PT, R2, 0x3, PT ;  /* 0x000000030200780c */ /* 0x000fe40003f06070 */
[----:B------:R-:W-:-:S04]  /*1970*/  IADD3.X R2, R7, R5, RZ, P1, !PT ;  /* 0x0000000507027210 */ /* 0x000fc80000ffe4ff */
[----:B------:R-:W-:-:S13]  /*1980*/  ISETP.GE.U32.AND.EX P0, PT, R2, RZ, PT, P0 ;  /* 0x000000ff0200720c */ /* 0x000fda0003f06100 */
[----:B------:R-:W-:Y:S05]  /*1990*/  @!P0 BRA `(.L_x_122) ;  /* 0x00000004006c8947 */ /* 0x000fea0003800000 */
.L_x_125:
[----:B------:R-:W2:Y:S02]  /*19a0*/  LDC.64 R14, c[0x0][0x268] ;  /* 0x00009a00ff0e7b82 */ /* 0x000ea40000000a00 */
[C---:B--2-4-:R-:W-:Y:S02]  /*19b0*/  IMAD R2, R14.reuse, UR5, RZ ;  /* 0x000000050e027c24 */ /* 0x054fe4000f8e02ff */
[----:B------:R-:W-:-:S04]  /*19c0*/  IMAD.WIDE.U32 R4, R14, UR4, R24 ;  /* 0x000000040e047c25 */ /* 0x000fc8000f8e0018 */
[----:B------:R-:W-:Y:S01]  /*19d0*/  IMAD R15, R15, UR4, R2 ;  /* 0x000000040f0f7c24 */ /* 0x000fe2000f8e0202 */
[----:B------:R-:W-:-:S03]  /*19e0*/  LEA R14, P0, R4, UR10, 0x3 ;  /* 0x0000000a040e7c11 */ /* 0x000fc6000f8018ff */
[----:B------:R-:W-:-:S05]  /*19f0*/  IMAD.IADD R5, R15, 0x1, R5 ;  /* 0x000000010f057824 */ /* 0x000fca00078e0205 */
[----:B------:R-:W-:Y:S02]  /*1a00*/  LEA.HI.X R15, R4, UR11, R5, 0x3, P0 ;  /* 0x0000000b040f7c11 */ /* 0x000fe400080f1c05 */
[----:B------:R-:W2:Y:S03]  /*1a10*/  LDC.64 R4, c[0x0][0x270] ;  /* 0x00009c00ff047b82 */ /* 0x000ea60000000a00 */
[----:B---3--:R-:W3:Y:S01]  /*1a20*/  LDG.E.64 R16, desc[UR8][R14.64] ;  /* 0x000000080e107981 */ /* 0x008ee2000c1e1b00 */
[----:B------:R-:W-:Y:S01]  /*1a30*/  MOV R22, R12 ;  /* 0x0000000c00167202 */ /* 0x000fe20000000f00 */
[C---:B--2---:R-:W-:Y:S02]  /*1a40*/  IMAD R2, R4.reuse, UR5, RZ ;  /* 0x0000000504027c24 */ /* 0x044fe4000f8e02ff */
[----:B------:R-:W-:-:S04]  /*1a50*/  IMAD.WIDE.U32 R18, R4, UR4, R24 ;  /* 0x0000000404127c25 */ /* 0x000fc8000f8e0018 */
[----:B------:R-:W-:Y:S01]  /*1a60*/  IMAD R5, R5, UR4, R2 ;  /* 0x0000000405057c24 */ /* 0x000fe2000f8e0202 */
[----:B------:R-:W-:-:S04]  /*1a70*/  LEA R4, P0, R18, UR14, 0x1 ;  /* 0x0000000e12047c11 */ /* 0x000fc8000f8008ff */
[----:B------:R-:W-:-:S04]  /*1a80*/  IADD3 R5, R5, R19, RZ ;  /* 0x0000001305057210 */ /* 0x000fc80007ffe0ff */
[----:B------:R-:W-:-:S05]  /*1a90*/  LEA.HI.X R5, R18, UR15, R5, 0x1, P0 ;  /* 0x0000000f12057c11 */ /* 0x000fca00080f0c05 */
[----:B------:R-:W2:Y:S01]  /*1aa0*/  LDG.E.U16 R2, desc[UR8][R4.64] ;  /* 0x0000000804027981 */ /* 0x000ea2000c1e1500 */
[----:B---3--:R-:W-:-:S04]  /*1ab0*/  IMAD R17, R17, UR12, RZ ;  /* 0x0000000c11117c24 */ /* 0x008fc8000f8e02ff */
[C---:B------:R-:W-:Y:S02]  /*1ac0*/  IMAD R19, R16.reuse, UR13, R17 ;  /* 0x0000000d10137c24 */ /* 0x040fe4000f8e0211 */
[----:B------:R-:W-:-:S04]  /*1ad0*/  IMAD.WIDE.U32 R16, R16, UR12, R22 ;  /* 0x0000000c10107c25 */ /* 0x000fc8000f8e0016 */
[----:B------:R-:W-:Y:S01]  /*1ae0*/  IMAD.IADD R17, R17, 0x1, R19 ;  /* 0x0000000111117824 */ /* 0x000fe200078e0213 */
[----:B------:R-:W-:-:S04]  /*1af0*/  LEA R18, P0, R16, UR16, 0x1 ;  /* 0x0000001010127c11 */ /* 0x000fc8000f8008ff */
        /* <DEDUP_REMOVED lines=9> */
[----:B01----:R-:W-:-:S05]  /*1b90*/  PRMT R26, R16, 0x7610, R26 ;  /* 0x00007610101a7816 */ /* 0x003fca000000001a */
[----:B------:R0:W-:Y:S04]  /*1ba0*/  STG.E.U16 desc[UR8][R18.64], R26 ;  /* 0x0000001a12007986 */ /* 0x0001e8000c101508 */
[----:B------:R-:W2:Y:S04]  /*1bb0*/  LDG.E.64 R16, desc[UR8][R14.64+0x8] ;  /* 0x000008080e107981 */ /* 0x000ea8000c1e1b00 */
[----:B------:R-:W3:Y:S01]  /*1bc0*/  LDG.E.U16 R2, desc[UR8][R4.64+0x2] ;  /* 0x0000020804027981 */ /* 0x000ee2000c1e1500 */
[----:B--2---:R-:W-:-:S04]  /*1bd0*/  IMAD R17, R17, UR12, RZ ;  /* 0x0000000c11117c24 */ /* 0x004fc8000f8e02ff */
[C---:B------:R-:W-:Y:S02]  /*1be0*/  IMAD R21, R16.reuse, UR13, R17 ;  /* 0x0000000d10157c24 */ /* 0x040fe4000f8e0211 */
[----:B------:R-:W-:-:S03]  /*1bf0*/  IMAD.WIDE.U32 R16, R16, UR12, R22 ;  /* 0x0000000c10107c25 */ /* 0x000fc6000f8e0016 */
[----:B------:R-:W-:Y:S02]  /*1c00*/  LEA R20, P0, R16, UR16, 0x1 ;  /* 0x0000001010147c11 */ /* 0x000fe4000f8008ff */
[----:B------:R-:W-:-:S04]  /*1c10*/  IADD3 R17, R17, R21, RZ ;  /* 0x0000001511117210 */ /* 0x000fc80007ffe0ff */
        /* <DEDUP_REMOVED lines=51> */
.L_x_122:
[----:B------:R-:W-:Y:S05]  /*1f50*/  BSYNC B0 ;  /* 0x0000000000007941 */ /* 0x000fea0003800000 */
.L_x_121:
[----:B------:R-:W5:Y:S01]  /*1f60*/  LDC.64 R4, c[0x0][0x278] ;  /* 0x00009e00ff047b82 */ /* 0x000f620000000a00 */
[----:B------:R-:W-:-:S04]  /*1f70*/  UIADD3 UR4, UP0, UR4, 0x1, URZ ;  /* 0x0000000104047890 */ /* 0x000fc8000ff1e03f */
[----:B------:R-:W-:-:S06]  /*1f80*/  UIADD3.X UR5, URZ, UR5, URZ, UP0, !UPT ;  /* 0x000000053f057290 */ /* 0x000fcc00087fe43f */
[----:B----4-:R-:W-:Y:S02]  /*1f90*/  MOV R2, UR5 ;  /* 0x0000000500027c02 */ /* 0x010fe40008000f00 */
[----:B-----5:R-:W-:-:S04]  /*1fa0*/  ISETP.LE.U32.AND P0, PT, R4, UR4, PT ;  /* 0x0000000404007c0c */ /* 0x020fc8000bf03070 */
[----:B------:R-:W-:-:S13]  /*1fb0*/  ISETP.GE.AND.EX P0, PT, R2, R5, PT, P0 ;  /* 0x000000050200720c */ /* 0x000fda0003f06300 */
[----:B------:R-:W-:Y:S05]  /*1fc0*/  @!P0 BRA `(.L_x_126) ;  /* 0xfffffff000808947 */ /* 0x000fea000383ffff */
[----:B------:R-:W-:Y:S05]  /*1fd0*/  EXIT ;  /* 0x000000000000794d */ /* 0x000fea0003800000 */
.L_x_112:
[----:B------:R-:W0:Y:S02]  /*1fe0*/  LDC.64 R2, c[0x0][0x278] ;  /* 0x00009e00ff027b82 */ /* 0x000e240000000a00 */
[----:B0-----:R-:W-:-:S04]  /*1ff0*/  ISETP.GE.U32.AND P0, PT, R2, 0x1, PT ;  /* 0x000000010200780c */ /* 0x001fc80003f06070 */
[----:B------:R-:W-:-:S13]  /*2000*/  ISETP.GE.AND.EX P0, PT, R3, RZ, PT, P0 ;  /* 0x000000ff0300720c */ /* 0x000fda0003f06300 */
[----:B------:R-:W-:Y:S05]  /*2010*/  @!P0 EXIT ;  /* 0x000000000000894d */ /* 0x000fea0003800000 */
[----:B------:R-:W0:Y:S01]  /*2020*/  LDC.U16 R0, c[0x0][0x240] ;  /* 0x00009000ff007b82 */ /* 0x000e220000000400 */
[----:B------:R-:W-:Y:S02]  /*2030*/  ULDC.64 UR6, c[0x0][0x218] ;  /* 0x0000860000067ab9 */ /* 0x000fe40000000a00 */
[----:B------:R-:W-:-:S03]  /*2040*/  UIADD3 UR6, UP0, UR4, UR6, URZ ;  /* 0x0000000604067290 */ /* 0x000fc6000ff1e03f */
[----:B------:R-:W-:Y:S01]  /*2050*/  ULDC UR4, c[0x0][0x250] ;  /* 0x0000940000047ab9 */ /* 0x000fe20000000800 */
[----:B------:R-:W-:Y:S02]  /*2060*/  UIADD3.X UR7, UR5, UR7, URZ, UP0, !UPT ;  /* 0x0000000705077290 */ /* 0x000fe400087fe43f */
[----:B------:R-:W-:Y:S01]  /*2070*/  IADD3 R12, P0, R10, UR6, RZ ;  /* 0x000000060a0c7c10 */ /* 0x000fe2000ff1e0ff */
[----:B------:R-:W-:-:S04]  /*2080*/  UMOV UR5, URZ ;  /* 0x0000003f00057c82 */ /* 0x000fc80008000000 */
[----:B------:R-:W-:Y:S02]  /*2090*/  IMAD.X R13, RZ, RZ, UR7, P0 ;  /* 0x00000007ff0d7e24 */ /* 0x000fe400080e06ff */
[----:B------:R-:W-:Y:S01]  /*20a0*/  IMAD.WIDE.U32 R8, R12, UR4, RZ ;  /* 0x000000040c087c25 */ /* 0x000fe2000f8e00ff */
[----:B------:R-:W-:-:S03]  /*20b0*/  UMOV UR4, URZ ;  /* 0x0000003f00047c82 */ /* 0x000fc60008000000 */
[----:B0-----:R-:W-:-:S07]  /*20c0*/  HADD2.F32 R0, -RZ, R0.H0_H0 ;  /* 0x20000000ff007230 */ /* 0x001fce0000004100 */
.L_x_132:
        /* <DEDUP_REMOVED lines=17> */
[----:B-1----:R-:W-:Y:S05]  /*21e0*/  @!P0 BRA `(.L_x_128) ;  /* 0x0000000c00408947 */ /* 0x002fea0003800000 */
        /* <DEDUP_REMOVED lines=8> */
[----:B------:R-:W-:-:S04]  /*2270*/  ISETP.NE.U32.AND P0, PT, R2, RZ, PT ;  /* 0x000000ff0200720c */ /* 0x000fc80003f05070 */
[----:B------:R-:W-:Y:S02]  /*2280*/  ISETP.NE.AND.EX P0, PT, RZ, RZ, PT, P0 ;  /* 0x000000ffff00720c */ /* 0x000fe40003f05300 */
[----:B------:R-:W-:-:S11]  /*2290*/  IADD3 R3, R9, R3, RZ ;  /* 0x0000000309037210 */ /* 0x000fd60007ffe0ff */
[----:B------:R-:W-:Y:S05]  /*22a0*/  @!P0 BRA `(.L_x_130) ;  /* 0x0000000400688947 */ /* 0x000fea0003800000 */
[----:B------:R-:W0:Y:S01]  /*22b0*/  LDC.64 R18, c[0x0][0x268] ;  /* 0x00009a00ff127b82 */ /* 0x000e220000000a00 */
[----:B------:R-:W-:-:S07]  /*22c0*/  ULDC.64 UR10, c[0x0][0x230] ;  /* 0x00008c00000a7ab9 */ /* 0x000fce0000000a00 */
[----:B------:R-:W1:Y:S01]  /*22d0*/  LDC.64 R20, c[0x0][0x248] ;  /* 0x00009200ff147b82 */ /* 0x000e620000000a00 */
[C---:B0-----:R-:W-:Y:S02]  /*22e0*/  IMAD R14, R18.reuse, UR5, RZ ;  /* 0x00000005120e7c24 */ /* 0x041fe4000f8e02ff */
[----:B------:R-:W-:-:S04]  /*22f0*/  IMAD.WIDE.U32 R16, R18, UR4, R4 ;  /* 0x0000000412107c25 */ /* 0x000fc8000f8e0004 */
[----:B------:R-:W-:Y:S01]  /*2300*/  IMAD R11, R19, UR4, R14 ;  /* 0x00000004130b7c24 */ /* 0x000fe2000f8e020e */
[----:B------:R-:W-:Y:S01]  /*2310*/  LEA R14, P0, R16, UR10, 0x3 ;  /* 0x0000000a100e7c11 */ /* 0x000fe2000f8018ff */
[----:B------:R-:W0:Y:S02]  /*2320*/  LDC.64 R18, c[0x0][0x270] ;  /* 0x00009c00ff127b82 */ /* 0x000e240000000a00 */
[----:B------:R-:W-:-:S05]  /*2330*/  IMAD.IADD R11, R17, 0x1, R11 ;  /* 0x00000001110b7824 */ /* 0x000fca00078e020b */
[----:B------:R-:W-:Y:S01]  /*2340*/  LEA.HI.X R15, R16, UR11, R11, 0x3, P0 ;  /* 0x0000000b100f7c11 */ /* 0x000fe200080f1c0b */
[----:B------:R-:W-:-:S04]  /*2350*/  ULDC.64 UR10, c[0x0][0x220] ;  /* 0x00008800000a7ab9 */ /* 0x000fc80000000a00 */
[----:B------:R-:W2:Y:S01]  /*2360*/  LDG.E.64 R24, desc[UR8][R14.64] ;  /* 0x000000080e187981 */ /* 0x000ea2000c1e1b00 */
[----:B-1----:R-:W-:Y:S02]  /*2370*/  IMAD R26, R20, UR5, RZ ;  /* 0x00000005141a7c24 */ /* 0x002fe4000f8e02ff */
[C---:B0-----:R-:W-:Y:S02]  /*2380*/  IMAD R16, R18.reuse, UR5, RZ ;  /* 0x0000000512107c24 */ /* 0x041fe4000f8e02ff */
[----:B------:R-:W-:-:S04]  /*2390*/  IMAD.WIDE.U32 R22, R18, UR4, R4 ;  /* 0x0000000412167c25 */ /* 0x000fc8000f8e0004 */
[----:B------:R-:W-:Y:S01]  /*23a0*/  IMAD R11, R19, UR4, R16 ;  /* 0x00000004130b7c24 */ /* 0x000fe2000f8e0210 */
[----:B------:R-:W-:Y:S01]  /*23b0*/  LEA R18, P0, R22, UR10, 0x1 ;  /* 0x0000000a16127c11 */ /* 0x000fe2000f8008ff */
[----:B------:R-:W2:Y:S03]  /*23c0*/  LDC.64 R16, c[0x0][0x258] ;  /* 0x00009600ff107b82 */ /* 0x000ea60000000a00 */
[----:B------:R-:W-:Y:S01]  /*23d0*/  IADD3 R11, R23, R11, RZ ;  /* 0x0000000b170b7210 */ /* 0x000fe20007ffe0ff */
[----:B------:R-:W-:-:S03]  /*23e0*/  IMAD.MOV.U32 R23, RZ, RZ, R3 ;  /* 0x000000ffff177224 */ /* 0x000fc600078e0003 */
[----:B------:R-:W-:Y:S01]  /*23f0*/  LEA.HI.X R19, R22, UR11, R11, 0x1, P0 ;  /* 0x0000000b16137c11 */ /* 0x000fe200080f0c0b */
[----:B------:R-:W-:Y:S01]  /*2400*/  IMAD R11, R21, UR4, R26 ;  /* 0x00000004150b7c24 */ /* 0x000fe2000f8e021a */
[----:B------:R-:W-:-:S05]  /*2410*/  MOV R22, R8 ;  /* 0x0000000800167202 */ /* 0x000fca0000000f00 */
[----:B------:R-:W-:Y:S02]  /*2420*/  IMAD.WIDE.U32 R22, R20, UR4, R22 ;  /* 0x0000000414167c25 */ /* 0x000fe4000f8e0016 */
[----:B------:R-:W0:Y:S03]  /*2430*/  LDC.64 R20, c[0x0][0x238] ;  /* 0x00008e00ff147b82 */ /* 0x000e260000000a00 */
[----:B------:R-:W-:Y:S01]  /*2440*/  IADD3 R23, R23, R11, RZ ;  /* 0x0000000b17177210 */ /* 0x000fe20007ffe0ff */
[----:B--2---:R-:W-:-:S04]  /*2450*/  IMAD R11, R25, R16, RZ ;  /* 0x00000010190b7224 */ /* 0x004fc800078e02ff */
[C---:B------:R-:W-:Y:S02]  /*2460*/  IMAD R11, R24.reuse, R17, R11 ;  /* 0x00000011180b7224 */ /* 0x040fe400078e020b */
[----:B------:R-:W-:-:S05]  /*2470*/  IMAD.WIDE.U32 R24, R24, R16, R22 ;  /* 0x0000001018187225 */ /* 0x000fca00078e0016 */
[----:B------:R-:W-:Y:S02]  /*2480*/  IADD3 R11, R25, R11, RZ ;  /* 0x0000000b190b7210 */ /* 0x000fe40007ffe0ff */
[----:B0-----:R-:W-:-:S04]  /*2490*/  LEA R26, P0, R24, R20, 0x1 ;  /* 0x00000014181a7211 */ /* 0x001fc800078008ff */
[----:B------:R-:W-:Y:S02]  /*24a0*/  LEA.HI.X R27, R24, R21, R11, 0x1, P0 ;  /* 0x00000015181b7211 */ /* 0x000fe400000f0c0b */
[----:B------:R-:W2:Y:S04]  /*24b0*/  LDG.E.U16 R24, desc[UR8][R18.64] ;  /* 0x0000000812187981 */ /* 0x000ea8000c1e1500 */
[----:B------:R-:W3:Y:S01]  /*24c0*/  LDG.E.U16 R11, desc[UR8][R26.64] ;  /* 0x000000081a0b7981 */ /* 0x000ee2000c1e1500 */
[----:B------:R-:W-:-:S04]  /*24d0*/  ISETP.NE.U32.AND P0, PT, R2, 0x1, PT ;  /* 0x000000010200780c */ /* 0x000fc80003f05070 */
[----:B------:R-:W-:Y:S01]  /*24e0*/  ISETP.NE.AND.EX P0, PT, RZ, RZ, PT, P0 ;  /* 0x000000ffff00720c */ /* 0x000fe20003f05300 */
[----:B--2---:R-:W-:Y:S02]  /*24f0*/  HADD2.F32 R25, -RZ, R24.H0_H0 ;  /* 0x20000018ff197230 */ /* 0x004fe40000004100 */
[----:B---3--:R-:W-:-:S03]  /*2500*/  HADD2.F32 R11, -RZ, R11.H0_H0 ;  /* 0x2000000bff0b7230 */ /* 0x008fc60000004100 */
[----:B------:R-:W-:-:S05]  /*2510*/  FMUL.FTZ R25, R25, R0 ;  /* 0x0000000019197220 */ /* 0x000fca0000410000 */
[----:B------:R-:W-:-:S05]  /*2520*/  F2FP.F16.F32.PACK_AB R25, RZ, R25 ;  /* 0x00000019ff19723e */ /* 0x000fca00000000ff */
[----:B------:R-:W-:-:S05]  /*2530*/  HADD2.F32 R24, -RZ, R25.H0_H0 ;  /* 0x20000019ff187230 */ /* 0x000fca0000004100 */
[----:B------:R-:W-:Y:S01]  /*2540*/  FADD.FTZ R11, R11, R24 ;  /* 0x000000180b0b7221 */ /* 0x000fe20000010000 */
[----:B------:R-:W-:-:S04]  /*2550*/  IADD3 R24, P1, R4, 0x1, RZ ;  /* 0x0000000104187810 */ /* 0x000fc80007f3e0ff */
[----:B------:R-:W-:-:S04]  /*2560*/  F2FP.F16.F32.PACK_AB R11, RZ, R11 ;  /* 0x0000000bff0b723e */ /* 0x000fc800000000ff */
[----:B------:R-:W-:Y:S01]  /*2570*/  PRMT R25, R11, 0x7610, R25 ;  /* 0x000076100b197816 */ /* 0x000fe20000000019 */
[----:B------:R-:W-:-:S04]  /*2580*/  IMAD.X R11, RZ, RZ, R5, P1 ;  /* 0x000000ffff0b7224 */ /* 0x000fc800008e0605 */
[----:B------:R0:W-:Y:S01]  /*2590*/  STG.E.U16 desc[UR8][R26.64], R25 ;  /* 0x000000191a007986 */ /* 0x0001e2000c101508 */
[----:B------:R-:W-:Y:S05]  /*25a0*/  @!P0 BRA `(.L_x_130) ;  /* 0x0000000000a88947 */ /* 0x000fea0003800000 */
[----:B0-----:R-:W2:Y:S02]  /*25b0*/  LDG.E.64 R24, desc[UR8][R14.64+0x8] ;  /* 0x000008080e187981 */ /* 0x001ea4000c1e1b00 */
[----:B--2---:R-:W-:-:S04]  /*25c0*/  IMAD R11, R25, R16, RZ ;  /* 0x00000010190b7224 */ /* 0x004fc800078e02ff */
[C---:B------:R-:W-:Y:S02]  /*25d0*/  IMAD R11, R24.reuse, R17, R11 ;  /* 0x00000011180b7224 */ /* 0x040fe400078e020b */
[----:B------:R-:W-:-:S05]  /*25e0*/  IMAD.WIDE.U32 R24, R24, R16, R22 ;  /* 0x0000001018187225 */ /* 0x000fca00078e0016 */
[----:B------:R-:W-:Y:S02]  /*25f0*/  IADD3 R11, R25, R11, RZ ;  /* 0x0000000b190b7210 */ /* 0x000fe40007ffe0ff */
[----:B------:R-:W-:-:S04]  /*2600*/  LEA R26, P0, R24, R20, 0x1 ;  /* 0x00000014181a7211 */ /* 0x000fc800078008ff */
        /* <DEDUP_REMOVED lines=13> */
[----:B------:R-:W-:Y:S02]  /*26e0*/  PRMT R25, R11, 0x7610, R25 ;  /* 0x000076100b197816 */ /* 0x000fe40000000019 */
[----:B------:R-:W-:-:S03]  /*26f0*/  IADD3.X R11, RZ, R5, RZ, P1, !PT ;  /* 0x00000005ff0b7210 */ /* 0x000fc60000ffe4ff */
[----:B------:R1:W-:Y:S01]  /*2700*/  STG.E.U16 desc[UR8][R26.64], R25 ;  /* 0x000000191a007986 */ /* 0x0003e2000c101508 */
[----:B------:R-:W-:Y:S05]  /*2710*/  @!P0 BRA `(.L_x_130) ;  /* 0x00000000004c8947 */ /* 0x000fea0003800000 */
        /* <DEDUP_REMOVED lines=13> */
[----:B------:R-:W-:Y:S01]  /*27f0*/  IADD3 R24, P0, R4, 0x3, RZ ;  /* 0x0000000304187810 */ /* 0x000fe20007f1e0ff */
[----:B--2---:R-:W-:-:S05]  /*2800*/  HADD2.F32 R2, -RZ, R2.H0_H0 ;  /* 0x20000002ff027230 */ /* 0x004fca0000004100 */
[----:B------:R-:W-:-:S05]  /*2810*/  FADD.FTZ R2, R2, R11 ;  /* 0x0000000b02027221 */ /* 0x000fca0000010000 */
[----:B------:R-:W-:-:S05]  /*2820*/  F2FP.F16.F32.PACK_AB R2, RZ, R2 ;  /* 0x00000002ff02723e */ /* 0x000fca00000000ff */
[----:B------:R2:W-:Y:S01]  /*2830*/  STG.E.U16 desc[UR8][R20.64], R2 ;  /* 0x0000000214007986 */ /* 0x0005e2000c101508 */
[----:B------:R-:W-:-:S07]  /*2840*/  IADD3.X R11, RZ, R5, RZ, P0, !PT ;  /* 0x00000005ff0b7210 */ /* 0x000fce00007fe4ff */
.L_x_130:
[----:B------:R-:W-:Y:S05]  /*2850*/  BSYNC B1 ;  /* 0x0000000000017941 */ /* 0x000fea0003800000 */
.L_x_129:
[----:B------:R-:W-:Y:S02]  /*2860*/  LOP3.LUT R15, RZ, R4, RZ, 0x33, !PT ;  /* 0x00000004ff0f7212 */ /* 0x000fe400078e33ff */
[----:B------:R-:W-:Y:S02]  /*2870*/  LOP3.LUT R5, RZ, R5, RZ, 0x33, !PT ;  /* 0x00000005ff057212 */ /* 0x000fe400078e33ff */
[----:B--2---:R-:W-:-:S04]  /*2880*/  IADD3 R2, P1, R6, R15, RZ ;  /* 0x0000000f06027210 */ /* 0x004fc80007f3e0ff */
[----:B------:R-:W-:Y:S02]  /*2890*/  ISETP.GE.U32.AND P0, PT, R2, 0x3, PT ;  /* 0x000000030200780c */ /* 0x000fe40003f06070 */
[----:B------:R-:W-:-:S04]  /*28a0*/  IADD3.X R2, R7, R5, RZ, P1, !PT ;  /* 0x0000000507027210 */ /* 0x000fc80000ffe4ff */
[----:B------:R-:W-:-:S13]  /*28b0*/  ISETP.GE.U32.AND.EX P0, PT, R2, RZ, PT, P0 ;  /* 0x000000ff0200720c */ /* 0x000fda0003f06100 */
[----:B------:R-:W-:Y:S05]  /*28c0*/  @!P0 BRA `(.L_x_128) ;  /* 0x0000000400888947 */ /* 0x000fea0003800000 */
[----:B------:R-:W2:Y:S01]  /*28d0*/  LDC.64 R4, c[0x0][0x248] ;  /* 0x00009200ff047b82 */ /* 0x000ea20000000a00 */
[----:B------:R-:W-:Y:S02]  /*28e0*/  IMAD.MOV.U32 R2, RZ, RZ, R8 ;  /* 0x000000ffff027224 */ /* 0x000fe400078e0008 */
[C---:B--2---:R-:W-:Y:S02]  /*28f0*/  IMAD R14, R4.reuse, UR5, RZ ;  /* 0x00000005040e7c24 */ /* 0x044fe4000f8e02ff */
[----:B------:R-:W-:-:S04]  /*2900*/  IMAD.WIDE.U32 R2, R4, UR4, R2 ;  /* 0x0000000404027c25 */ /* 0x000fc8000f8e0002 */
[----:B------:R-:W-:-:S05]  /*2910*/  IMAD R5, R5, UR4, R14 ;  /* 0x0000000405057c24 */ /* 0x000fca000f8e020e */
[----:B------:R-:W-:-:S07]  /*2920*/  IADD3 R17, R5, R3, RZ ;  /* 0x0000000305117210 */ /* 0x000fce0007ffe0ff */
.L_x_131:
[----:B--2---:R-:W2:Y:S01]  /*2930*/  LDC.64 R14, c[0x0][0x268] ;  /* 0x00009a00ff0e7b82 */ /* 0x004ea20000000a00 */
[----:B01----:R-:W-:Y:S01]  /*2940*/  MOV R25, R11 ;  /* 0x0000000b00197202 */ /* 0x003fe20000000f00 */
[C---:B--2---:R-:W-:Y:S02]  /*2950*/  IMAD R16, R14.reuse, UR5, RZ ;  /* 0x000000050e107c24 */ /* 0x044fe4000f8e02ff */
[----:B------:R-:W-:-:S04]  /*2960*/  IMAD.WIDE.U32 R4, R14, UR4, R24 ;  /* 0x000000040e047c25 */ /* 0x000fc8000f8e0018 */
[----:B------:R-:W-:Y:S01]  /*2970*/  IMAD R15, R15, UR4, R16 ;  /* 0x000000040f0f7c24 */ /* 0x000fe2000f8e0210 */
[----:B------:R-:W-:-:S03]  /*2980*/  LEA R14, P0, R4, UR12, 0x3 ;  /* 0x0000000c040e7c11 */ /* 0x000fc6000f8018ff */
[----:B------:R-:W-:-:S05]  /*2990*/  IMAD.IADD R5, R15, 0x1, R5 ;  /* 0x000000010f057824 */ /* 0x000fca00078e0205 */
[----:B------:R-:W-:Y:S02]  /*29a0*/  LEA.HI.X R15, R4, UR13, R5, 0x3, P0 ;  /* 0x0000000d040f7c11 */ /* 0x000fe400080f1c05 */
[----:B------:R-:W0:Y:S03]  /*29b0*/  LDC.64 R4, c[0x0][0x270] ;  /* 0x00009c00ff047b82 */ /* 0x000e260000000a00 */
[----:B------:R-:W2:Y:S01]  /*29c0*/  LDG.E.64 R18, desc[UR8][R14.64] ;  /* 0x000000080e127981 */ /* 0x000ea2000c1e1b00 */
[C---:B0-----:R-:W-:Y:S02]  /*29d0*/  IMAD R16, R4.reuse, UR5, RZ ;  /* 0x0000000504107c24 */ /* 0x041fe4000f8e02ff */
[----:B------:R-:W-:-:S04]  /*29e0*/  IMAD.WIDE.U32 R20, R4, UR4, R24 ;  /* 0x0000000404147c25 */ /* 0x000fc8000f8e0018 */
[----:B------:R-:W-:Y:S01]  /*29f0*/  IMAD R5, R5, UR4, R16 ;  /* 0x0000000405057c24 */ /* 0x000fe2000f8e0210 */
[----:B------:R-:W-:Y:S02]  /*2a00*/  LEA R4, P0, R20, UR16, 0x1 ;  /* 0x0000001014047c11 */ /* 0x000fe4000f8008ff */
[----:B------:R-:W-:Y:S02]  /*2a10*/  MOV R16, R2 ;  /* 0x0000000200107202 */ /* 0x000fe40000000f00 */
[----:B------:R-:W-:-:S04]  /*2a20*/  IADD3 R5, R5, R21, RZ ;  /* 0x0000001505057210 */ /* 0x000fc80007ffe0ff */
[----:B------:R-:W-:Y:S01]  /*2a30*/  LEA.HI.X R5, R20, UR17, R5, 0x1, P0 ;  /* 0x0000001114057c11 */ /* 0x000fe200080f0c05 */
[----:B--2---:R-:W-:-:S04]  /*2a40*/  IMAD R23, R19, UR14, RZ ;  /* 0x0000000e13177c24 */ /* 0x004fc8000f8e02ff */
[----:B------:R-:W2:Y:S01]  /*2a50*/  LDG.E.U16 R19, desc[UR8][R4.64] ;  /* 0x0000000804137981 */ /* 0x000ea2000c1e1500 */
[----:B------:R-:W-:-:S04]  /*2a60*/  IMAD.WIDE.U32 R20, R18, UR14, R16 ;  /* 0x0000000e12147c25 */ /* 0x000fc8000f8e0010 */
[----:B------:R-:W-:Y:S01]  /*2a70*/  IMAD R23, R18, UR15, R23 ;  /* 0x0000000f12177c24 */ /* 0x000fe2000f8e0217 */
[----:B------:R-:W-:-:S03]  /*2a80*/  LEA R22, P0, R20, UR18, 0x1 ;  /* 0x0000001214167c11 */ /* 0x000fc6000f8008ff */
[----:B------:R-:W-:-:S05]  /*2a90*/  IMAD.IADD R21, R21, 0x1, R23 ;  /* 0x0000000115157824 */ /* 0x000fca00078e0217 */
        /* <DEDUP_REMOVED lines=8> */
[----:B------:R-:W-:-:S05]  /*2b20*/  F2FP.F16.F32.PACK_AB R16, RZ, R16 ;  /* 0x00000010ff10723e */ /* 0x000fca00000000ff */
[----:B------:R0:W-:Y:S04]  /*2b30*/  STG.E.U16 desc[UR8][R22.64], R16 ;  /* 0x0000001016007986 */ /* 0x0001e8000c101508 */
[----:B------:R-:W2:Y:S04]  /*2b40*/  LDG.E.64 R18, desc[UR8][R14.64+0x8] ;  /* 0x000008080e127981 */ /* 0x000ea8000c1e1b00 */
[----:B------:R-:W3:Y:S01]  /*2b50*/  LDG.E.U16 R25, desc[UR8][R4.64+0x2] ;  /* 0x0000020804197981 */ /* 0x000ee2000c1e1500 */
[----:B0-----:R-:W-:Y:S01]  /*2b60*/  MOV R16, R2 ;  /* 0x0000000200107202 */ /* 0x001fe20000000f00 */
        /* <DEDUP_REMOVED lines=34> */
[----:B------:R-:W3:Y:S04]  /*2d90*/  LDG.E.64 R14, desc[UR8][R14.64+0x18] ;  /* 0x000018080e0e7981 */ /* 0x000ee8000c1e1b00 */
[----:B------:R-:W4:Y:S01]  /*2da0*/  LDG.E.U16 R4, desc[UR8][R4.64+0x6] ;  /* 0x0000060804047981 */ /* 0x000f22000c1e1500 */
[----:B---3--:R-:W-:Y:S02]  /*2db0*/  IMAD R19, R15, UR14, RZ ;  /* 0x0000000e0f137c24 */ /* 0x008fe4000f8e02ff */
[----:B0-----:R-:W-:-:S04]  /*2dc0*/  IMAD.WIDE.U32 R20, R14, UR14, R16 ;  /* 0x0000000e0e147c25 */ /* 0x001fc8000f8e0010 */
[----:B------:R-:W-:Y:S01]  /*2dd0*/  IMAD R19, R14, UR15, R19 ;  /* 0x0000000f0e137c24 */ /* 0x000fe2000f8e0213 */
[----:B------:R-:W-:-:S04]  /*2de0*/  LEA R18, P0, R20, UR18, 0x1 ;  /* 0x0000001214127c11 */ /* 0x000fc8000f8008ff */
[----:B------:R-:W-:-:S04]  /*2df0*/  IADD3 R19, R21, R19, RZ ;  /* 0x0000001315137210 */ /* 0x000fc80007ffe0ff */
[----:B------:R-:W-:-:S05]  /*2e00*/  LEA.HI.X R19, R20, UR19, R19, 0x1, P0 ;  /* 0x0000001314137c11 */ /* 0x000fca00080f0c13 */
[----:B------:R-:W3:Y:S01]  /*2e10*/  LDG.E.U16 R16, desc[UR8][R18.64] ;  /* 0x0000000812107981 */ /* 0x000ee2000c1e1500 */
[----:B----4-:R-:W-:-:S05]  /*2e20*/  HADD2.F32 R21, -RZ, R4.H0_H0 ;  /* 0x20000004ff157230 */ /* 0x010fca0000004100 */
[----:B------:R-:W-:-:S05]  /*2e30*/  FMUL.FTZ R21, R21, R0 ;  /* 0x0000000015157220 */ /* 0x000fca0000410000 */
[----:B------:R-:W-:-:S05]  /*2e40*/  F2FP.F16.F32.PACK_AB R21, RZ, R21 ;  /* 0x00000015ff15723e */ /* 0x000fca00000000ff */
[----:B------:R-:W-:Y:S01]  /*2e50*/  HADD2.F32 R21, -RZ, R21.H0_H0 ;  /* 0x20000015ff157230 */ /* 0x000fe20000004100 */
[----:B------:R-:W-:-:S04]  /*2e60*/  IADD3 R24, P0, R24, 0x4, RZ ;  /* 0x0000000418187810 */ /* 0x000fc80007f1e0ff */
[----:B------:R-:W-:Y:S02]  /*2e70*/  IADD3.X R11, RZ, R11, RZ, P0, !PT ;  /* 0x0000000bff0b7210 */ /* 0x000fe400007fe4ff */
[----:B------:R-:W-:-:S04]  /*2e80*/  ISETP.GE.U32.AND P0, PT, R24, R6, PT ;  /* 0x000000061800720c */ /* 0x000fc80003f06070 */
[----:B------:R-:W-:Y:S01]  /*2e90*/  ISETP.GE.AND.EX P0, PT, R11, R7, PT, P0 ;  /* 0x000000070b00720c */ /* 0x000fe20003f06300 */
[----:B---3--:R-:W-:-:S05]  /*2ea0*/  HADD2.F32 R16, -RZ, R16.H0_H0 ;  /* 0x20000010ff107230 */ /* 0x008fca0000004100 */
[----:B------:R-:W-:-:S05]  /*2eb0*/  FADD.FTZ R16, R16, R21 ;  /* 0x0000001510107221 */ /* 0x000fca0000010000 */
[----:B------:R-:W-:-:S05]  /*2ec0*/  F2FP.F16.F32.PACK_AB R16, RZ, R16 ;  /* 0x00000010ff10723e */ /* 0x000fca00000000ff */
[----:B------:R2:W-:Y:S01]  /*2ed0*/  STG.E.U16 desc[UR8][R18.64], R16 ;  /* 0x0000001012007986 */ /* 0x0005e2000c101508 */
[----:B------:R-:W-:Y:S05]  /*2ee0*/  @!P0 BRA `(.L_x_131) ;  /* 0xfffffff800908947 */ /* 0x000fea000383ffff */
.L_x_128:
[----:B------:R-:W-:Y:S05]  /*2ef0*/  BSYNC B0 ;  /* 0x0000000000007941 */ /* 0x000fea0003800000 */
.L_x_127:
[----:B------:R-:W3:Y:S01]  /*2f00*/  LDC.64 R2, c[0x0][0x278] ;  /* 0x00009e00ff027b82 */ /* 0x000ee20000000a00 */
[----:B------:R-:W-:-:S04]  /*2f10*/  UIADD3 UR4, UP0, UR4, 0x1, URZ ;  /* 0x0000000104047890 */ /* 0x000fc8000ff1e03f */
[----:B------:R-:W-:Y:S02]  /*2f20*/  UIADD3.X UR5, URZ, UR5, URZ, UP0, !UPT ;  /* 0x000000053f057290 */ /* 0x000fe400087fe43f */
[----:B---3--:R-:W-:-:S04]  /*2f30*/  ISETP.LE.U32.AND P0, PT, R2, UR4, PT ;  /* 0x0000000402007c0c */ /* 0x008fc8000bf03070 */
[----:B------:R-:W-:-:S05]  /*2f40*/  IMAD.U32 R2, RZ, RZ, UR5 ;  /* 0x00000005ff027e24 */ /* 0x000fca000f8e00ff */
[----:B------:R-:W-:-:S13]  /*2f50*/  ISETP.GE.AND.EX P0, PT, R2, R3, PT, P0 ;  /* 0x000000030200720c */ /* 0x000fda0003f06300 */
[----:B------:R-:W-:Y:S05]  /*2f60*/  @!P0 BRA `(.L_x_132) ;  /* 0xfffffff000588947 */ /* 0x000fea000383ffff */
[----:B------:R-:W3:Y:S01]  /*2f70*/  LDC.U16 R0, c[0x0][0x240] ;  /* 0x00009000ff007b82 */ /* 0x000ee20000000400 */
[----:B------:R-:W-:Y:S01]  /*2f80*/  IADD3 R10, R10, 0x100, RZ ;  /* 0x000001000a0a7810 */ /* 0x000fe20007ffe0ff */
[----:B------:R-:W-:-:S03]  /*2f90*/  ULDC.64 UR4, c[0x0][0x250] ;  /* 0x0000940000047ab9 */ /* 0x000fc60000000a00 */
[----:B------:R-:W-:-:S04]  /*2fa0*/  IADD3 R10, P0, R10, UR6, RZ ;  /* 0x000000060a0a7c10 */ /* 0x000fc8000ff1e0ff */
[----:B------:R-:W-:Y:S01]  /*2fb0*/  IADD3.X R11, RZ, UR7, RZ, P0, !PT ;  /* 0x00000007ff0b7c10 */ /* 0x000fe200087fe4ff */
[----:B------:R-:W-:-:S04]  /*2fc0*/  IMAD.WIDE.U32 R8, R10, UR4, RZ ;  /* 0x000000040a087c25 */ /* 0x000fc8000f8e00ff */
[----:B------:R-:W-:Y:S01]  /*2fd0*/  IMAD R3, R11, UR4, RZ ;  /* 0x000000040b037c24 */ /* 0x000fe2000f8e02ff */
[----:B------:R-:W-:-:S03]  /*2fe0*/  UMOV UR4, URZ ;  /* 0x0000003f00047c82 */ /* 0x000fc60008000000 */
[----:B------:R-:W-:Y:S01]  /*2ff0*/  IMAD R3, R10, UR5, R3 ;  /* 0x000000050a037c24 */ /* 0x000fe2000f8e0203 */
[----:B------:R-:W-:-:S03]  /*3000*/  UMOV UR5, URZ ;  /* 0x0000003f00057c82 */ /* 0x000fc60008000000 */
[----:B------:R-:W-:Y:S02]  /*3010*/  IMAD.IADD R3, R9, 0x1, R3 ;  /* 0x0000000109037824 */ /* 0x000fe400078e0203 */
[----:B---3--:R-:W-:-:S07]  /*3020*/  HADD2.F32 R0, -RZ, R0.H0_H0 ;  /* 0x20000000ff007230 */ /* 0x008fce0000004100 */
.L_x_138:
[----:B---3--:R-:W3:Y:S01]  /*3030*/  LDC.64 R6, c[0x0][0x260] ;  /* 0x00009800ff067b82 */ /* 0x008ee20000000a00 */
        /* <DEDUP_REMOVED lines=14> */
[----:B01----:R-:W-:Y:S05]  /*3120*/  @!P0 BRA `(.L_x_134) ;  /* 0x0000000c00488947 */ /* 0x003fea0003800000 */
[----:B--2---:R-:W2:Y:S01]  /*3130*/  LDC.64 R22, c[0x0][0x248] ;  /* 0x00009200ff167b82 */ /* 0x004ea20000000a00 */
        /* <DEDUP_REMOVED lines=98> */
.L_x_136:
[----:B------:R-:W-:Y:S05]  /*3760*/  BSYNC B1 ;  /* 0x0000000000017941 */ /* 0x000fea0003800000 */
.L_x_135:
        /* <DEDUP_REMOVED lines=8> */
[----:B------:R-:W-:Y:S01]  /*37f0*/  ULDC.64 UR10, c[0x0][0x230] ;  /* 0x00008c00000a7ab9 */ /* 0x000fe20000000a00 */
[----:B------:R-:W-:-:S06]  /*3800*/  ULDC.64 UR6, c[0x0][0x220] ;  /* 0x0000880000067ab9 */ /* 0x000fcc0000000a00 */
[----:B------:R-:W3:Y:S01]  /*3810*/  LDC.64 R16, c[0x0][0x268] ;  /* 0x00009a00ff107b82 */ /* 0x000ee20000000a00 */
[C---:B--2---:R-:W-:Y:S02]  /*3820*/  IMAD R2, R14.reuse, UR5, RZ ;  /* 0x000000050e027c24 */ /* 0x044fe4000f8e02ff */
[----:B------:R-:W-:-:S04]  /*3830*/  IMAD.WIDE.U32 R4, R14, UR4, R24 ;  /* 0x000000040e047c25 */ /* 0x000fc8000f8e0018 */
[----:B------:R-:W-:Y:S01]  /*3840*/  IMAD R19, R15, UR4, R2 ;  /* 0x000000040f137c24 */ /* 0x000fe2000f8e0202 */
[----:B------:R-:W-:Y:S01]  /*3850*/  LEA R2, P0, R4, UR6, 0x1 ;  /* 0x0000000604027c11 */ /* 0x000fe2000f8008ff */
[C---:B---3--:R-:W-:Y:S02]  /*3860*/  IMAD R18, R16.reuse, UR5, RZ ;  /* 0x0000000510127c24 */ /* 0x048fe4000f8e02ff */
[----:B------:R-:W-:Y:S01]  /*3870*/  IMAD.WIDE.U32 R14, R16, UR4, R24 ;  /* 0x00000004100e7c25 */ /* 0x000fe2000f8e0018 */
[----:B------:R-:W-:-:S03]  /*3880*/  IADD3 R2, P1, R2, 0x4, RZ ;  /* 0x0000000402027810 */ /* 0x000fc60007f3e0ff */
[----:B------:R-:W-:Y:S01]  /*3890*/  IMAD R17, R17, UR4, R18 ;  /* 0x0000000411117c24 */ /* 0x000fe2000f8e0212 */
[----:B------:R-:W-:Y:S01]  /*38a0*/  LEA R18, P2, R14, UR10, 0x3 ;  /* 0x0000000a0e127c11 */ /* 0x000fe2000f8418ff */
[----:B------:R-:W-:-:S03]  /*38b0*/  IMAD.IADD R5, R19, 0x1, R5 ;  /* 0x0000000113057824 */ /* 0x000fc600078e0205 */
[----:B------:R-:W-:Y:S02]  /*38c0*/  IADD3 R15, R17, R15, RZ ;  /* 0x0000000f110f7210 */ /* 0x000fe40007ffe0ff */
[----:B------:R-:W-:Y:S02]  /*38d0*/  IADD3 R18, P3, R18, 0x10, RZ ;  /* 0x0000001012127810 */ /* 0x000fe40007f7e0ff */
[----:B------:R-:W-:Y:S02]  /*38e0*/  LEA.HI.X R15, R14, UR11, R15, 0x3, P2 ;  /* 0x0000000b0e0f7c11 */ /* 0x000fe400090f1c0f */
[----:B------:R-:W-:-:S03]  /*38f0*/  LEA.HI.X R5, R4, UR7, R5, 0x1, P0 ;  /* 0x0000000704057c11 */ /* 0x000fc600080f0c05 */
[----:B------:R-:W-:Y:S01]  /*3900*/  IMAD.X R15, RZ, RZ, R15, P3 ;  /* 0x000000ffff0f7224 */ /* 0x000fe200018e060f */
[----:B------:R-:W-:-:S07]  /*3910*/  IADD3.X R5, RZ, R5, RZ, P1, !PT ;  /* 0x00000005ff057210 */ /* 0x000fce0000ffe4ff */
.L_x_137:
[----:B------:R-:W-:-:S05]  /*3920*/  MOV R14, R18 ;  /* 0x00000012000e7202 */ /* 0x000fca0000000f00 */
[----:B---3--:R-:W2:Y:S01]  /*3930*/  LDG.E.64 R16, desc[UR8][R14.64+-0x10] ;  /* 0xfffff0080e107981 */ /* 0x008ea2000c1e1b00 */
[----:B------:R-:W-:Y:S01]  /*3940*/  MOV R4, R2 ;  /* 0x0000000200047202 */ /* 0x000fe20000000f00 */
[----:B------:R-:W-:-:S04]  /*3950*/  IMAD.MOV.U32 R22, RZ, RZ, R12 ;  /* 0x000000ffff167224 */ /* 0x000fc800078e000c */
        /* <DEDUP_REMOVED lines=58> */
[----:B------:R-:W-:-:S04]  /*3d00*/  LEA R16, P0, R20, UR14, 0x1 ;  /* 0x0000000e14107c11 */ /* 0x000fc8000f8008ff */
[----:B------:R-:W-:-:S04]  /*3d10*/  IADD3 R17, R21, R17, RZ ;  /* 0x0000001115117210 */ /* 0x000fc80007ffe0ff */
        /* <DEDUP_REMOVED lines=9> */
[----:B------:R-:W-:Y:S02]  /*3db0*/  ISETP.GE.AND.EX P0, PT, R25, R7, PT, P0 ;  /* 0x000000071900720c */ /* 0x000fe40003f06300 */
[----:B------:R-:W-:Y:S02]  /*3dc0*/  IADD3 R2, P1, R4, 0x8, RZ ;  /* 0x0000000804027810 */ /* 0x000fe40007f3e0ff */
[----:B0-----:R-:W-:-:S03]  /*3dd0*/  IADD3 R18, P2, R14, 0x20, RZ ;  /* 0x000000200e127810 */ /* 0x001fc60007f5e0ff */
[----:B------:R-:W-:Y:S01]  /*3de0*/  IMAD.X R5, RZ, RZ, R5, P1 ;  /* 0x000000ffff057224 */ /* 0x000fe200008e0605 */
[----:B------:R-:W-:Y:S01]  /*3df0*/  IADD3.X R15, RZ, R15, RZ, P2, !PT ;  /* 0x0000000fff0f7210 */ /* 0x000fe200017fe4ff */
[----:B--2---:R-:W-:-:S05]  /*3e00*/  HADD2.F32 R20, -RZ, R20.H0_H0 ;  /* 0x20000014ff147230 */ /* 0x004fca0000004100 */
[----:B------:R-:W-:-:S05]  /*3e10*/  FADD.FTZ R20, R20, R21 ;  /* 0x0000001514147221 */ /* 0x000fca0000010000 */
[----:B------:R-:W-:-:S05]  /*3e20*/  F2FP.F16.F32.PACK_AB R20, RZ, R20 ;  /* 0x00000014ff14723e */ /* 0x000fca00000000ff */
[----:B------:R3:W-:Y:S01]  /*3e30*/  STG.E.U16 desc[UR8][R16.64], R20 ;  /* 0x0000001410007986 */ /* 0x0007e2000c101508 */
[----:B------:R-:W-:Y:S05]  /*3e40*/  @!P0 BRA `(.L_x_137) ;  /* 0xfffffff800b48947 */ /* 0x000fea000383ffff */
.L_x_134:
[----:B------:R-:W-:Y:S05]  /*3e50*/  BSYNC B0 ;  /* 0x0000000000007941 */ /* 0x000fea0003800000 */
.L_x_133:
[----:B------:R-:W4:Y:S01]  /*3e60*/  LDC.64 R4, c[0x0][0x278] ;  /* 0x00009e00ff047b82 */ /* 0x000f220000000a00 */
[----:B------:R-:W-:-:S04]  /*3e70*/  UIADD3 UR4, UP0, UR4, 0x1, URZ ;  /* 0x0000000104047890 */ /* 0x000fc8000ff1e03f */
[----:B------:R-:W-:-:S06]  /*3e80*/  UIADD3.X UR5, URZ, UR5, URZ, UP0, !UPT ;  /* 0x000000053f057290 */ /* 0x000fcc00087fe43f */
[----:B------:R-:W-:Y:S02]  /*3e90*/  MOV R2, UR5 ;  /* 0x0000000500027c02 */ /* 0x000fe40008000f00 */
[----:B----4-:R-:W-:-:S04]  /*3ea0*/  ISETP.LE.U32.AND P0, PT, R4, UR4, PT ;  /* 0x0000000404007c0c */ /* 0x010fc8000bf03070 */
[----:B------:R-:W-:-:S13]  /*3eb0*/  ISETP.GE.AND.EX P0, PT, R2, R5, PT, P0 ;  /* 0x000000050200720c */ /* 0x000fda0003f06300 */
[----:B------:R-:W-:Y:S05]  /*3ec0*/  @!P0 BRA `(.L_x_138) ;  /* 0xfffffff000588947 */ /* 0x000fea000383ffff */
[----:B------:R-:W-:Y:S05]  /*3ed0*/  EXIT ;  /* 0x000000000000794d */ /* 0x000fea0003800000 */
.L_x_139:
        /* <DEDUP_REMOVED lines=10> */
.L_x_8879:


//--------------------- .text._ZN3cub17CUB_300001_SM_9006detail8for_each13static_kernelINS2_12policy_hub_t12policy_500_tElNS2_12op_wrapper_tIlZZZZZN2at6native36add_out_dense_sparse_compressed_cudaERNS7_6TensorERKS9_SC_RKN3c106ScalarEENKUlvE_clEvENKUlvE9_clEvENKUlvE_clEvENKUlvE_clEvEUllE_N6thrust23THRUST_300001_SM_900_NS17counting_iteratorIlNSN_11use_defaultESP_SP_EEEEEEvT0_T1_ --------------------------
	.section	.text._ZN3cub17CUB_300001_SM_9006detail8for_each13static_kernelINS2_12policy_hub_t12policy_500_tElNS2_12op_wrapper_tIlZZZZZN2at6native36add_out_dense_sparse_compressed_cudaERNS7_6TensorERKS9_SC_RKN3c106ScalarEENKUlvE_clEvENKUlvE9_clEvENKUlvE_clEvENKUlvE_clEvEUllE_N6thrust23THRUST_300001_SM_900_NS17counting_iteratorIlNSN_11use_defaultESP_SP_EEEEEEvT0_T1_,"ax",@progbits
	.align	128
        .global         _ZN3cub17CUB_300001_SM_9006detail8for_each13static_kernelINS2_12policy_hub_t12policy_500_tElNS2_12op_wrapper_tIlZZZZZN2at6native36add_out_dense_sparse_compressed_cudaERNS7_6TensorERKS9_SC_RKN3c106ScalarEENKUlvE_clEvENKUlvE9_clEvENKUlvE_clEvENKUlvE_clEvEUllE_N6thrust23THRUST_300001_SM_900_NS17counting_iteratorIlNSN_11use_defaultESP_SP_EEEEEEvT0_T1_
        .type           _ZN3cub17CUB_300001_SM_9006detail8for_each13static_kernelINS2_12policy_hub_t12policy_500_tElNS2_12op_wrapper_tIlZZZZZN2at6native36add_out_dense_sparse_compressed_cudaERNS7_6TensorERKS9_SC_RKN3c106ScalarEENKUlvE_clEvENKUlvE9_clEvENKUlvE_clEvENKUlvE_clEvEUllE_N6thrust23THRUST_300001_SM_900_NS17counting_iteratorIlNSN_11use_defaultESP_SP_EEEEEEvT0_T1_,@function
        .size           _ZN3cub17CUB_300001_SM_9006detail8for_each13static_kernelINS2_12policy_hub_t12policy_500_tElNS2_12op_wrapper_tIlZZZZZN2at6native36add_out_dense_sparse_compressed_cudaERNS7_6TensorERKS9_SC_RKN3c106ScalarEENKUlvE_clEvENKUlvE9_clEvENKUlvE_clEvENKUlvE_clEvEUllE_N6thrust23THRUST_300001_SM_900_NS17counting_iteratorIlNSN_11use_defaultESP_SP_EEEEEEvT0_T1_,(.L_x_8880 - _ZN3cub17CUB_300001_SM_9006detail8for_each13static_kernelINS2_12policy_hub_t12policy_500_tElNS2_12op_wrapper_tIlZZZZZN2at6native36add_out_dense_sparse_compressed_cudaERNS7_6TensorERKS9_SC_RKN3c106ScalarEENKUlvE_clEvENKUlvE9_clEvENKUlvE_clEvENKUlvE_clEvEUllE_N6thrust23THRUST_300001_SM_900_NS17counting_iteratorIlNSN_11use_defaultESP_SP_EEEEEEvT0_T1_)
        .other          _ZN3cub17CUB_300001_SM_9006detail8for_each13static_kernelINS2_12policy_hub_t12policy_500_tElNS2_12op_wrapper_tIlZZZZZN2at6native36add_out_dense_sparse_compressed_cudaERNS7_6TensorERKS9_SC_RKN3c106ScalarEENKUlvE_clEvENKUlvE9_clEvENKUlvE_clEvENKUlvE_clEvEUllE_N6thrust23THRUST_300001_SM_900_NS17counting_iteratorIlNSN_11use_defaultESP_SP_EEEEEEvT0_T1_,@"STO_CUDA_ENTRY STV_DEFAULT"
_ZN3cub17CUB_300001_SM_9006detail8for_each13static_kernelINS2_12policy_hub_t12policy_500_tElNS2_12op_wrapper_tIlZZZZZN2at6native36add_out_dense_sparse_compressed_cudaERNS7_6TensorERKS9_SC_RKN3c106ScalarEENKUlvE_clEvENKUlvE9_clEvENKUlvE_clEvENKUlvE_clEvEUllE_N6thrust23THRUST_300001_SM_900_NS17counting_iteratorIlNSN_11use_defaultESP_SP_EEEEEEvT0_T1_:
.text._ZN3cub17CUB_300001_SM_9006detail8for_each13static_kernelINS2_12policy_hub_t12policy_500_tElNS2_12op_wrapper_tIlZZZZZN2at6native36add_out_dense_sparse_compressed_cudaERNS7_6TensorERKS9_SC_RKN3c106ScalarEENKUlvE_clEvENKUlvE9_clEvENKUlvE_clEvENKUlvE_clEvEUllE_N6thrust23THRUST_300001_SM_900_NS17counting_iteratorIlNSN_11use_defaultESP_SP_EEEEEEvT0_T1_:
        /* <DEDUP_REMOVED lines=29> */
[----:B------:R-:W0:Y:S01]  /*01d0*/  LDC.U16 R26, c[0x0][0x240] ;  /* 0x00009000ff1a7b82 */ /* 0x000e220000000400 */
[----:B------:R-:W-:Y:S01]  /*01e0*/  IADD3 R6, P0, R27, UR6, RZ ;  /* 0x000000061b067c10 */ /* 0x000fe2000ff1e0ff */
[----:B------:R-:W-:-:S03]  /*01f0*/  HFMA2.MMA R0, -RZ, RZ, 0, 0 ;  /* 0x00000000ff007435 */ /* 0x000fc600000001ff */
[----:B------:R-:W-:Y:S01]  /*0200*/  IADD3.X R7, RZ, UR5, RZ, P0, !PT ;  /* 0x00000005ff077c10 */ /* 0x000fe200087fe4ff */
[----:B0-----:R-:W-:-:S08]  /*0210*/  HADD2.F32 R26, -RZ, R26.H0_H0 ;  /* 0x2000001aff1a7230 */ /* 0x001fd00000004100 */
.L_x_148:
[----:B------:R-:W-:Y:S01]  /*0220*/  SHF.R.S32.HI R2, RZ, 0x1f, R0 ;  /* 0x0000001fff027819 */ /* 0x000fe20000011400 */
[----:B------:R-:W-:Y:S02]  /*0230*/  ULDC.64 UR12, c[0x0][0x260] ;  /* 0x00009800000c7ab9 */ /* 0x000fe40000000a00 */
[----:B------:R-:W-:-:S04]  /*0240*/  IMAD.WIDE.U32 R8, R0, UR12, R6 ;  /* 0x0000000c00087c25 */ /* 0x000fc8000f8e0006 */
[----:B------:R-:W-:-:S04]  /*0250*/  IMAD R3, R2, UR12, RZ ;  /* 0x0000000c02037c24 */ /* 0x000fc8000f8e02ff */
[----:B------:R-:W-:Y:S01]  /*0260*/  IMAD R3, R0, UR13, R3 ;  /* 0x0000000d00037c24 */ /* 0x000fe2000f8e0203 */
[----:B------:R-:W-:Y:S02]  /*0270*/  ULDC.64 UR12, c[0x0][0x228] ;  /* 0x00008a00000c7ab9 */ /* 0x000fe40000000a00 */
[----:B--2---:R-:W-:Y:S01]  /*0280*/  LEA R4, P0, R8, UR12, 0x2 ;  /* 0x0000000c08047c11 */ /* 0x004fe2000f8010ff */
        /* <DEDUP_REMOVED lines=16> */
[----:B------:R-:W-:Y:S01]  /*0390*/  IMAD R13, R2, UR12, RZ ;  /* 0x0000000c020d7c24 */ /* 0x000fe2000f8e02ff */
[----:B------:R-:W-:-:S03]  /*03a0*/  IADD3 R11, R11, R5, RZ ;  /* 0x000000050b0b7210 */ /* 0x000fc60007ffe0ff */
        /* <DEDUP_REMOVED lines=11> */
[----:B------:R-:W1:Y:S02]  /*0460*/  LDC.64 R18, c[0x0][0x238] ;  /* 0x00008e00ff127b82 */ /* 0x000e640000000a00 */
[----:B------:R-:W-:-:S02]  /*0470*/  IADD3 R13, R13, R15, RZ ;  /* 0x0000000f0d0d7210 */ /* 0x000fc40007ffe0ff */
        /* <DEDUP_REMOVED lines=12> */
[----:B------:R-:W-:Y:S02]  /*0540*/  LEA.HI.X R21, R12, UR13, R13, 0x1, P0 ;  /* 0x0000000d0c157c11 */ /* 0x000fe400080f0c0d */
[----:B------:R-:W-:Y:S01]  /*0550*/  MOV R12, R10 ;  /* 0x0000000a000c7202 */ /* 0x000fe20000000f00 */
[----:B------:R-:W-:Y:S01]  /*0560*/  IMAD R25, R23, R17, R22 ;  /* 0x0000001117197224 */ /* 0x000fe200078e0216 */
[----:B------:R-:W-:-:S03]  /*0570*/  MOV R13, R5 ;  /* 0x00000005000d7202 */ /* 0x000fc60000000f00 */
[----:B------:R-:W-:-:S04]  /*0580*/  IMAD.WIDE.U32 R22, R23, R16, R12 ;  /* 0x0000001017167225 */ /* 0x000fc800078e000c */
[----:B------:R-:W-:Y:S01]  /*0590*/  IMAD.IADD R23, R23, 0x1, R25 ;  /* 0x0000000117177824 */ /* 0x000fe200078e0219 */
[----:B-1----:R-:W-:-:S04]  /*05a0*/  LEA R24, P0, R22, R18, 0x1 ;  /* 0x0000001216187211 */ /* 0x002fc800078008ff */
[----:B------:R-:W-:Y:S02]  /*05b0*/  LEA.HI.X R25, R22, R19, R23, 0x1, P0 ;  /* 0x0000001316197211 */ /* 0x000fe400000f0c17 */
[----:B------:R-:W2:Y:S04]  /*05c0*/  LDG.E.U16 R23, desc[UR8][R20.64] ;  /* 0x0000000814177981 */ /* 0x000ea8000c1e1500 */
[----:B------:R-:W3:Y:S01]  /*05d0*/  LDG.E.U16 R22, desc[UR8][R24.64] ;  /* 0x0000000818167981 */ /* 0x000ee2000c1e1500 */
[----:B------:R-:W-:Y:S01]  /*05e0*/  ISETP.NE.AND P0, PT, R4, 0x1, PT ;  /* 0x000000010400780c */ /* 0x000fe20003f05270 */
[----:B--2---:R-:W-:Y:S02]  /*05f0*/  HADD2.F32 R23, -RZ, R23.H0_H0 ;  /* 0x20000017ff177230 */ /* 0x004fe40000004100 */
[----:B---3--:R-:W-:-:S03]  /*0600*/  HADD2.F32 R22, -RZ, R22.H0_H0 ;  /* 0x20000016ff167230 */ /* 0x008fc60000004100 */
[----:B------:R-:W-:-:S05]  /*0610*/  FMUL.FTZ R23, R26, R23 ;  /* 0x000000171a177220 */ /* 0x000fca0000410000 */
[----:B------:R-:W-:-:S05]  /*0620*/  F2FP.F16.F32.PACK_AB R23, RZ, R23 ;  /* 0x00000017ff17723e */ /* 0x000fca00000000ff */
[----:B------:R-:W-:-:S05]  /*0630*/  HADD2.F32 R23, -RZ, R23.H0_H0 ;  /* 0x20000017ff177230 */ /* 0x000fca0000004100 */
[----:B------:R-:W-:-:S05]  /*0640*/  FADD.FTZ R22, R22, R23 ;  /* 0x0000001716167221 */ /* 0x000fca0000010000 */
[----:B------:R-:W-:-:S04]  /*0650*/  F2FP.F16.F32.PACK_AB R22, RZ, R22 ;  /* 0x00000016ff16723e */ /* 0x000fc800000000ff */
[----:B------:R-:W-:Y:S02]  /*0660*/  PRMT R23, R22, 0x7610, R23 ;  /* 0x0000761016177816 */ /* 0x000fe40000000017 */
[----:B------:R-:W-:-:S03]  /*0670*/  IADD3 R22, R8, 0x1, RZ ;  /* 0x0000000108167810 */ /* 0x000fc60007ffe0ff */
[----:B------:R0:W-:Y:S01]  /*0680*/  STG.E.U16 desc[UR8][R24.64], R23 ;  /* 0x0000001718007986 */ /* 0x0001e2000c101508 */
[----:B------:R-:W-:Y:S05]  /*0690*/  @!P0 BRA `(.L_x_146) ;  /* 0x0000000000a48947 */ /* 0x000fea0003800000 */
[----:B0-----:R-:W2:Y:S02]  /*06a0*/  LDG.E R23, desc[UR8][R14.64+0x4] ;  /* 0x000004080e177981 */ /* 0x001ea4000c1e1900 */
[----:B--2---:R-:W-:-:S05]  /*06b0*/  SHF.R.S32.HI R25, RZ, 0x1f, R23 ;  /* 0x0000001fff197819 */ /* 0x004fca0000011417 */
[----:B------:R-:W-:-:S04]  /*06c0*/  IMAD R22, R25, R16, RZ ;  /* 0x0000001019167224 */ /* 0x000fc800078e02ff */
[C---:B------:R-:W-:Y:S02]  /*06d0*/  IMAD R25, R23.reuse, R17, R22 ;  /* 0x0000001117197224 */ /* 0x040fe400078e0216 */
[----:B------:R-:W-:-:S05]  /*06e0*/  IMAD.WIDE.U32 R22, R23, R16, R12 ;  /* 0x0000001017167225 */ /* 0x000fca00078e000c */
[----:B------:R-:W-:Y:S02]  /*06f0*/  IADD3 R23, R23, R25, RZ ;  /* 0x0000001917177210 */ /* 0x000fe40007ffe0ff */
[----:B------:R-:W-:-:S04]  /*0700*/  LEA R24, P0, R22, R18, 0x1 ;  /* 0x0000001216187211 */ /* 0x000fc800078008ff */
        /* <DEDUP_REMOVED lines=11> */
[----:B------:R-:W-:Y:S01]  /*07c0*/  PRMT R23, R22, 0x7610, R23 ;  /* 0x0000761016177816 */ /* 0x000fe20000000017 */
[----:B------:R-:W-:-:S04]  /*07d0*/  VIADD R22, R8, 0x2 ;  /* 0x0000000208167836 */ /* 0x000fc80000000000 */
[----:B------:R1:W-:Y:S01]  /*07e0*/  STG.E.U16 desc[UR8][R24.64], R23 ;  /* 0x0000001718007986 */ /* 0x0003e2000c101508 */
[----:B------:R-:W-:Y:S05]  /*07f0*/  @!P0 BRA `(.L_x_146) ;  /* 0x00000000004c8947 */ /* 0x000fea0003800000 */
[----:B------:R-:W1:Y:S04]  /*0800*/  LDG.E R15, desc[UR8][R14.64+0x8] ;  /* 0x000008080e0f7981 */ /* 0x000e68000c1e1900 */
[----:B------:R-:W2:Y:S01]  /*0810*/  LDG.E.U16 R20, desc[UR8][R20.64+0x4] ;  /* 0x0000040814147981 */ /* 0x000ea2000c1e1500 */
[----:B-1----:R-:W-:Y:S01]  /*0820*/  SHF.R.S32.HI R23, RZ, 0x1f, R15 ;  /* 0x0000001fff177819 */ /* 0x002fe2000001140f */
[----:B------:R-:W-:-:S04]  /*0830*/  IMAD.WIDE.U32 R12, R15, R16, R12 ;  /* 0x000000100f0c7225 */ /* 0x000fc800078e000c */
[----:B------:R-:W-:-:S04]  /*0840*/  IMAD R4, R23, R16, RZ ;  /* 0x0000001017047224 */ /* 0x000fc800078e02ff */
[----:B------:R-:W-:Y:S01]  /*0850*/  IMAD R17, R15, R17, R4 ;  /* 0x000000110f117224 */ /* 0x000fe200078e0204 */
[----:B------:R-:W-:-:S04]  /*0860*/  LEA R18, P0, R12, R18, 0x1 ;  /* 0x000000120c127211 */ /* 0x000fc800078008ff */
[----:B------:R-:W-:-:S04]  /*0870*/  IADD3 R4, R13, R17, RZ ;  /* 0x000000110d047210 */ /* 0x000fc80007ffe0ff */
[----:B------:R-:W-:-:S05]  /*0880*/  LEA.HI.X R19, R12, R19, R4, 0x1, P0 ;  /* 0x000000130c137211 */ /* 0x000fca00000f0c04 */
[----:B------:R-:W3:Y:S01]  /*0890*/  LDG.E.U16 R4, desc[UR8][R18.64] ;  /* 0x0000000812047981 */ /* 0x000ee2000c1e1500 */
[----:B--2---:R-:W-:-:S05]  /*08a0*/  HADD2.F32 R13, -RZ, R20.H0_H0 ;  /* 0x20000014ff0d7230 */ /* 0x004fca0000004100 */
[----:B------:R-:W-:-:S05]  /*08b0*/  FMUL.FTZ R13, R26, R13 ;  /* 0x0000000d1a0d7220 */ /* 0x000fca0000410000 */
[----:B------:R-:W-:-:S05]  /*08c0*/  F2FP.F16.F32.PACK_AB R13, RZ, R13 ;  /* 0x0000000dff0d723e */ /* 0x000fca00000000ff */
[----:B------:R-:W-:Y:S01]  /*08d0*/  HADD2.F32 R13, -RZ, R13.H0_H0 ;  /* 0x2000000dff0d7230 */ /* 0x000fe20000004100 */
[----:B------:R-:W-:Y:S01]  /*08e0*/  IADD3 R22, R8, 0x3, RZ ;  /* 0x0000000308167810 */ /* 0x000fe20007ffe0ff */
[----:B---3--:R-:W-:-:S05]  /*08f0*/  HADD2.F32 R4, -RZ, R4.H0_H0 ;  /* 0x20000004ff047230 */ /* 0x008fca0000004100 */
[----:B------:R-:W-:-:S05]  /*0900*/  FADD.FTZ R4, R4, R13 ;  /* 0x0000000d04047221 */ /* 0x000fca0000010000 */
[----:B------:R-:W-:-:S05]  /*0910*/  F2FP.F16.F32.PACK_AB R4, RZ, R4 ;  /* 0x00000004ff04723e */ /* 0x000fca00000000ff */
[----:B------:R2:W-:Y:S02]  /*0920*/  STG.E.U16 desc[UR8][R18.64], R4 ;  /* 0x0000000412007986 */ /* 0x0005e4000c101508 */
.L_x_146:
[----:B------:R-:W-:Y:S05]  /*0930*/  BSYNC B2 ;  /* 0x0000000000027941 */ /* 0x000fea0003800000 */
.L_x_145:
[----:B--2---:R-:W-:-:S05]  /*0940*/  LOP3.LUT R4, RZ, R8, RZ, 0x33, !PT ;  /* 0x00000008ff047212 */ /* 0x004fca00078e33ff */
[----:B------:R-:W-:-:S05]  /*0950*/  IMAD.IADD R4, R3, 0x1, R4 ;  /* 0x0000000103047824 */ /* 0x000fca00078e0204 */
[----:B------:R-:W-:-:S13]  /*0960*/  ISETP.GE.U32.AND P0, PT, R4, 0x3, PT ;  /* 0x000000030400780c */ /* 0x000fda0003f06070 */
[----:B------:R-:W-:Y:S05]  /*0970*/  @!P0 BRA `(.L_x_144) ;  /* 0x0000000400708947 */ /* 0x000fea0003800000 */
.L_x_147:
[----:B01----:R-:W-:Y:S01]  /*0980*/  SHF.R.S32.HI R23, RZ, 0x1f, R22 ;  /* 0x0000001fff177819 */ /* 0x003fe20000011416 */
[----:B------:R-:W-:-:S04]  /*0990*/  IMAD R9, R2, UR14, RZ ;  /* 0x0000000e02097c24 */ /* 0x000fc8000f8e02ff */
[C---:B------:R-:W-:Y:S02]  /*09a0*/  IMAD R13, R0.reuse, UR15, R9 ;  /* 0x0000000f000d7c24 */ /* 0x040fe4000f8e0209 */
[----:B------:R-:W-:-:S05]  /*09b0*/  IMAD.WIDE.U32 R8, R0, UR14, R22 ;  /* 0x0000000e00087c25 */ /* 0x000fca000f8e0016 */
[----:B------:R-:W-:Y:S02]  /*09c0*/  IADD3 R9, R13, R9, RZ ;  /* 0x000000090d097210 */ /* 0x000fe40007ffe0ff */
[----:B------:R-:W-:-:S04]  /*09d0*/  LEA R12, P0, R8, UR16, 0x2 ;  /* 0x00000010080c7c11 */ /* 0x000fc8000f8010ff */
[----:B------:R-:W-:-:S05]  /*09e0*/  LEA.HI.X R13, R8, UR17, R9, 0x2, P0 ;  /* 0x00000011080d7c11 */ /* 0x000fca00080f1409 */
[----:B--2---:R-:W2:Y:S01]  /*09f0*/  LDG.E R17, desc[UR8][R12.64] ;  /* 0x000000080c117981 */ /* 0x004ea2000c1e1900 */
[----:B------:R-:W-:Y:S02]  /*0a00*/  IMAD R9, R2, UR20, RZ ;  /* 0x0000001402097c24 */ /* 0x000fe4000f8e02ff */
[----:B------:R-:W-:-:S04]  /*0a10*/  IMAD.WIDE.U32 R14, R0, UR20, R22 ;  /* 0x00000014000e7c25 */ /* 0x000fc8000f8e0016 */
[----:B------:R-:W-:Y:S01]  /*0a20*/  IMAD R9, R0, UR21, R9 ;  /* 0x0000001500097c24 */ /* 0x000fe2000f8e0209 */
[----:B------:R-:W-:Y:S01]  /*0a30*/  LEA R8, P0, R14, UR22, 0x1 ;  /* 0x000000160e087c11 */ /* 0x000fe2000f8008ff */
[----:B------:R-:W-:-:S03]  /*0a40*/  IMAD.MOV.U32 R4, RZ, RZ, R10 ;  /* 0x000000ffff047224 */ /* 0x000fc600078e000a */
[----:B------:R-:W-:-:S04]  /*0a50*/  IADD3 R9, R9, R15, RZ ;  /* 0x0000000f09097210 */ /* 0x000fc80007ffe0ff */
[----:B------:R-:W-:-:S05]  /*0a60*/  LEA.HI.X R9, R14, UR23, R9, 0x1, P0 ;  /* 0x000000170e097c11 */ /* 0x000fca00080f0c09 */
[----:B------:R-:W3:Y:S01]  /*0a70*/  LDG.E.U16 R18, desc[UR8][R8.64] ;  /* 0x0000000808127981 */ /* 0x000ee2000c1e1500 */
[----:B--2---:R-:W-:-:S05]  /*0a80*/  SHF.R.S32.HI R15, RZ, 0x1f, R17 ;  /* 0x0000001fff0f7819 */ /* 0x004fca0000011411 */
[----:B------:R-:W-:Y:S02]  /*0a90*/  IMAD R16, R15, UR18, RZ ;  /* 0x000000120f107c24 */ /* 0x000fe4000f8e02ff */
        /* <DEDUP_REMOVED lines=55> */
[----:B--2---:R-:W-:Y:S01]  /*0e10*/  SHF.R.S32.HI R14, RZ, 0x1f, R13 ;  /* 0x0000001fff0e7819 */ /* 0x004fe2000001140d */
[----:B0-----:R-:W-:-:S04]  /*0e20*/  IMAD.WIDE.U32 R18, R13, UR18, R4 ;  /* 0x000000120d127c25 */ /* 0x001fc8000f8e0004 */
[----:B------:R-:W-:-:S04]  /*0e30*/  IMAD R14, R14, UR18, RZ ;  /* 0x000000120e0e7c24 */ /* 0x000fc8000f8e02ff */
        /* <DEDUP_REMOVED lines=9> */
[----:B------:R-:W-:-:S04]  /*0ed0*/  IADD3 R22, R22, 0x4, RZ ;  /* 0x0000000416167810 */ /* 0x000fc80007ffe0ff */
[----:B------:R-:W-:Y:S01]  /*0ee0*/  ISETP.GE.AND P0, PT, R22, R3, PT ;  /* 0x000000031600720c */ /* 0x000fe20003f06270 */
[----:B--2---:R-:W-:-:S05]  /*0ef0*/  HADD2.F32 R4, -RZ, R4.H0_H0 ;  /* 0x20000004ff047230 */ /* 0x004fca0000004100 */
[----:B------:R-:W-:-:S05]  /*0f00*/  FADD.FTZ R4, R4, R17 ;  /* 0x0000001104047221 */ /* 0x000fca0000010000 */
[----:B------:R-:W-:-:S05]  /*0f10*/  F2FP.F16.F32.PACK_AB R4, RZ, R4 ;  /* 0x00000004ff04723e */ /* 0x000fca00000000ff */
[----:B------:R2:W-:Y:S01]  /*0f20*/  STG.E.U16 desc[UR8][R14.64], R4 ;  /* 0x000000040e007986 */ /* 0x0005e2000c101508 */
[----:B------:R-:W-:Y:S05]  /*0f30*/  @!P0 BRA `(.L_x_147) ;  /* 0xfffffff800908947 */ /* 0x000fea000383ffff */
.L_x_144:
[----:B------:R-:W-:Y:S05]  /*0f40*/  BSYNC B1 ;  /* 0x0000000000017941 */ /* 0x000fea0003800000 */
.L_x_143:
[----:B------:R-:W-:Y:S01]  /*0f50*/  VIADD R0, R0, 0x1 ;  /* 0x0000000100007836 */ /* 0x000fe20000000000 */
[----:B------:R-:W-:-:S04]  /*0f60*/  ULDC.64 UR12, c[0x0][0x278] ;  /* 0x00009e00000c7ab9 */ /* 0x000fc80000000a00 */
[----:B------:R-:W-:-:S04]  /*0f70*/  ISETP.GE.U32.AND P0, PT, R0, UR12, PT ;  /* 0x0000000c00007c0c */ /* 0x000fc8000bf06070 */
[----:B------:R-:W-:-:S13]  /*0f80*/  ISETP.GE.AND.EX P0, PT, RZ, UR13, PT, P0 ;  /* 0x0000000dff007c0c */ /* 0x000fda000bf06300 */
[----:B------:R-:W-:Y:S05]  /*0f90*/  @!P0 BRA `(.L_x_148) ;  /* 0xfffffff000a08947 */ /* 0x000fea000383ffff */
.L_x_142:
[----:B------:R-:W-:Y:S05]  /*0fa0*/  BSYNC B0 ;  /* 0x0000000000007941 */ /* 0x000fea0003800000 */
.L_x_141:
[----:B------:R-:W-:Y:S01]  /*0fb0*/  ULDC UR4, c[0x0][0x210] ;  /* 0x0000840000047ab9 */ /* 0x000fe20000000800 */
[----:B--2---:R-:W-:Y:S01]  /*0fc0*/  IADD3 R4, R27, 0x100, RZ ;  /* 0x000001001b047810 */ /* 0x004fe20007ffe0ff */
        /* <DEDUP_REMOVED lines=13> */
[----:B------:R-:W-:-:S05]  /*10a0*/  IMAD R3, R4, UR5, R3 ;  /* 0x0000000504037c24 */ /* 0x000fca000f8e0203 */
[----:B------:R-:W-:Y:S01]  /*10b0*/  IADD3 R26, R7, R3, RZ ;  /* 0x00000003071a7210 */ /* 0x000fe20007ffe0ff */
[----:B--2---:R-:W-:-:S07]  /*10c0*/  HADD2.F32 R27, -RZ, R27.H0_H0 ;  /* 0x2000001bff1b7230 */ /* 0x004fce0000004100 */
.L_x_154:
        /* <DEDUP_REMOVED lines=17> */
[----:B0--34-:R-:W-:Y:S05]  /*11e0*/  @!P0 BRA `(.L_x_150) ;  /* 0x0000000c000c8947 */ /* 0x019fea0003800000 */
[----:B------:R-:W2:Y:S01]  /*11f0*/  LDC.64 R16, c[0x0][0x248] ;  /* 0x00009200ff107b82 */ /* 0x000ea20000000a00 */
[----:B------:R-:W-:Y:S01]  /*1200*/  MOV R2, R6 ;  /* 0x0000000600027202 */ /* 0x000fe20000000f00 */
[--C-:B------:R-:W-:Y:S01]  /*1210*/  IMAD.IADD R12, R0, 0x1, -R8.reuse ;  /* 0x00000001000c7824 */ /* 0x100fe200078e0a08 */
[----:B------:R-:W-:Y:S01]  /*1220*/  MOV R3, R26 ;  /* 0x0000001a00037202 */ /* 0x000fe20000000f00 */
[----:B------:R-:W-:Y:S01]  /*1230*/  BSSY B1, `(.L_x_151) ;  /* 0x000005c000017945 */ /* 0x000fe20003800000 */
[----:B------:R-:W-:Y:S02]  /*1240*/  IMAD.MOV.U32 R22, RZ, RZ, R8 ;  /* 0x000000ffff167224 */ /* 0x000fe400078e0008 */
[----:B--2---:R-:W-:Y:S01]  /*1250*/  IMAD.WIDE.U32 R10, R16, UR4, R2 ;  /* 0x00000004100a7c25 */ /* 0x004fe2000f8e0002 */
[----:B------:R-:W-:-:S03]  /*1260*/  LOP3.LUT P0, R2, R12, 0x3, RZ, 0xc0, !PT ;  /* 0x000000030c027812 */ /* 0x000fc6000780c0ff */
[----:B------:R-:W-:-:S04]  /*1270*/  IMAD R14, R16, UR5, RZ ;  /* 0x00000005100e7c24 */ /* 0x000fc8000f8e02ff */
[----:B------:R-:W-:-:S05]  /*1280*/  IMAD R3, R17, UR4, R14 ;  /* 0x0000000411037c24 */ /* 0x000fca000f8e020e */
[----:B------:R-:W-:Y:S01]  /*1290*/  IADD3 R3, R11, R3, RZ ;  /* 0x000000030b037210 */ /* 0x000fe20007ffe0ff */
[----:B------:R-:W-:Y:S06]  /*12a0*/  @!P0 BRA `(.L_x_152) ;  /* 0x0000000400508947 */ /* 0x000fec0003800000 */
        /* <DEDUP_REMOVED lines=14> */
[----:B01----:R-:W3:Y:S01]  /*1390*/  LDG.E R23, desc[UR8][R14.64] ;  /* 0x000000080e177981 */ /* 0x003ee2000c1e1900 */
[----:B------:R-:W-:-:S04]  /*13a0*/  IMAD.WIDE.U32 R12, R20, UR4, R8 ;  /* 0x00000004140c7c25 */ /* 0x000fc8000f8e0008 */
[----:B------:R-:W-:Y:S01]  /*13b0*/  IMAD R25, R21, UR4, R22 ;  /* 0x0000000415197c24 */ /* 0x000fe2000f8e0216 */
[----:B------:R-:W-:-:S03]  /*13c0*/  LEA R20, P0, R12, UR6, 0x1 ;  /* 0x000000060c147c11 */ /* 0x000fc6000f8008ff */
[----:B------:R-:W-:Y:S01]  /*13d0*/  IMAD.IADD R13, R13, 0x1, R25 ;  /* 0x000000010d0d7824 */ /* 0x000fe200078e0219 */
[----:B---3--:R-:W-:-:S05]  /*13e0*/  SHF.R.S32.HI R21, RZ, 0x1f, R23 ;  /* 0x0000001fff157819 */ /* 0x008fca0000011417 */
[----:B----4-:R-:W-:Y:S01]  /*13f0*/  IMAD R22, R21, R16, RZ ;  /* 0x0000001015167224 */ /* 0x010fe200078e02ff */
[----:B------:R-:W-:Y:S02]  /*1400*/  LEA.HI.X R21, R12, UR7, R13, 0x1, P0 ;  /* 0x000000070c157c11 */ /* 0x000fe400080f0c0d */
[----:B------:R-:W-:Y:S01]  /*1410*/  MOV R12, R10 ;  /* 0x0000000a000c7202 */ /* 0x000fe20000000f00 */
[----:B------:R-:W-:Y:S01]  /*1420*/  IMAD R25, R23, R17, R22 ;  /* 0x0000001117197224 */ /* 0x000fe200078e0216 */
[----:B------:R-:W-:-:S03]  /*1430*/  MOV R13, R3 ;  /* 0x00000003000d7202 */ /* 0x000fc60000000f00 */
[----:B------:R-:W-:-:S04]  /*1440*/  IMAD.WIDE.U32 R22, R23, R16, R12 ;  /* 0x0000001017167225 */ /* 0x000fc800078e000c */
[----:B------:R-:W-:Y:S01]  /*1450*/  IMAD.IADD R23, R23, 0x1, R25 ;  /* 0x0000000117177824 */ /* 0x000fe200078e0219 */
[----:B--2---:R-:W-:-:S04]  /*1460*/  LEA R24, P0, R22, R18, 0x1 ;  /* 0x0000001216187211 */ /* 0x004fc800078008ff */
        /* <DEDUP_REMOVED lines=56> */
.L_x_152:
[----:B------:R-:W-:Y:S05]  /*17f0*/  BSYNC B1 ;  /* 0x0000000000017941 */ /* 0x000fea0003800000 */
.L_x_151:
[----:B------:R-:W-:Y:S01]  /*1800*/  LOP3.LUT R9, RZ, R8, RZ, 0x33, !PT ;  /* 0x00000008ff097212 */ /* 0x000fe200078e33ff */
[----:B----4-:R-:W4:Y:S04]  /*1810*/  LDC.64 R12, c[0x0][0x268] ;  /* 0x00009a00ff0c7b82 */ /* 0x010f280000000a00 */
[----:B------:R-:W-:-:S05]  /*1820*/  IMAD.IADD R9, R0, 0x1, R9 ;  /* 0x0000000100097824 */ /* 0x000fca00078e0209 */
[----:B------:R-:W-:-:S13]  /*1830*/  ISETP.GE.U32.AND P0, PT, R9, 0x3, PT ;  /* 0x000000030900780c */ /* 0x000fda0003f06070 */
[----:B------:R-:W-:Y:S05]  /*1840*/  @!P0 BRA `(.L_x_150) ;  /* 0x0000000400748947 */ /* 0x000fea0003800000 */
.L_x_153:
[----:B0123--:R-:W-:Y:S01]  /*1850*/  SHF.R.S32.HI R23, RZ, 0x1f, R22 ;  /* 0x0000001fff177819 */ /* 0x00ffe20000011416 */
[----:B----4-:R-:W-:-:S04]  /*1860*/  IMAD R2, R12, UR5, RZ ;  /* 0x000000050c027c24 */ /* 0x010fc8000f8e02ff */
[----:B------:R-:W-:Y:S02]  /*1870*/  IMAD R15, R13, UR4, R2 ;  /* 0x000000040d0f7c24 */ /* 0x000fe4000f8e0202 */
[----:B------:R-:W-:-:S05]  /*1880*/  IMAD.WIDE.U32 R8, R12, UR4, R22 ;  /* 0x000000040c087c25 */ /* 0x000fca000f8e0016 */
[----:B------:R-:W-:Y:S02]  /*1890*/  IADD3 R9, R15, R9, RZ ;  /* 0x000000090f097210 */ /* 0x000fe40007ffe0ff */
[----:B------:R-:W-:-:S04]  /*18a0*/  LEA R14, P0, R8, UR10, 0x2 ;  /* 0x0000000a080e7c11 */ /* 0x000fc8000f8010ff */
[----:B------:R-:W-:Y:S02]  /*18b0*/  LEA.HI.X R15, R8, UR11, R9, 0x2, P0 ;  /* 0x0000000b080f7c11 */ /* 0x000fe400080f1409 */
[----:B------:R-:W0:Y:S03]  /*18c0*/  LDC.64 R8, c[0x0][0x270] ;  /* 0x00009c00ff087b82 */ /* 0x000e260000000a00 */
[----:B------:R-:W2:Y:S01]  /*18d0*/  LDG.E R19, desc[UR8][R14.64] ;  /* 0x000000080e137981 */ /* 0x000ea2000c1e1900 */
[C---:B0-----:R-:W-:Y:S02]  /*18e0*/  IMAD R2, R8.reuse, UR5, RZ ;  /* 0x0000000508027c24 */ /* 0x041fe4000f8e02ff */
        /* <DEDUP_REMOVED lines=83> */
.L_x_150:
[----:B------:R-:W-:Y:S05]  /*1e20*/  BSYNC B0 ;  /* 0x0000000000007941 */ /* 0x000fea0003800000 */
.L_x_149:
[----:B------:R-:W5:Y:S01]  /*1e30*/  LDC.64 R2, c[0x0][0x278] ;  /* 0x00009e00ff027b82 */ /* 0x000f620000000a00 */
[----:B------:R-:W-:-:S06]  /*1e40*/  UIADD3 UR4, UR4, 0x1, URZ ;  /* 0x0000000104047890 */ /* 0x000fcc000fffe03f */
[----:B-----5:R-:W-:-:S04]  /*1e50*/  ISETP.LE.U32.AND P0, PT, R2, UR4, PT ;  /* 0x0000000402007c0c */ /* 0x020fc8000bf03070 */
[----:B------:R-:W-:-:S13]  /*1e60*/  ISETP.GE.AND.EX P0, PT, RZ, R3, PT, P0 ;  /* 0x00000003ff00720c */ /* 0x000fda0003f06300 */
[----:B------:R-:W-:Y:S05]  /*1e70*/  @!P0 BRA `(.L_x_154) ;  /* 0xfffffff000948947 */ /* 0x000fea000383ffff */
[----:B------:R-:W-:Y:S05]  /*1e80*/  EXIT ;  /* 0x000000000000794d */ /* 0x000fea0003800000 */
.L_x_140:
[----:B------:R-:W0:Y:S02]  /*1e90*/  LDC.64 R2, c[0x0][0x278] ;  /* 0x00009e00ff027b82 */ /* 0x000e240000000a00 */
[----:B0-----:R-:W-:-:S04]  /*1ea0*/  ISETP.GE.U32.AND P0, PT, R2, 0x1, PT ;  /* 0x000000010200780c */ /* 0x001fc80003f06070 */
[----:B------:R-:W-:-:S13]  /*1eb0*/  ISETP.GE.AND.EX P0, PT, R3, RZ, PT, P0 ;  /* 0x000000ff0300720c */ /* 0x000fda0003f06300 */
[----:B------:R-:W-:Y:S05]  /*1ec0*/  @!P0 EXIT ;  /* 0x000000000000894d */ /* 0x000fea0003800000 */
[----:B------:R-:W0:Y:S01]  /*1ed0*/  LDC.U16 R22, c[0x0][0x240] ;  /* 0x00009000ff167b82 */ /* 0x000e220000000400 */
[----:B------:R-:W-:Y:S02]  /*1ee0*/  ULDC.64 UR6, c[0x0][0x218] ;  /* 0x0000860000067ab9 */ /* 0x000fe40000000a00 */
[----:B------:R-:W-:-:S03]  /*1ef0*/  UIADD3 UR6, UP0, UR4, UR6, URZ ;  /* 0x0000000604067290 */ /* 0x000fc6000ff1e03f */
[----:B------:R-:W-:Y:S01]  /*1f00*/  UMOV UR4, URZ ;  /* 0x0000003f00047c82 */ /* 0x000fe20008000000 */
[----:B------:R-:W-:Y:S02]  /*1f10*/  UIADD3.X UR7, UR5, UR7, URZ, UP0, !UPT ;  /* 0x0000000705077290 */ /* 0x000fe400087fe43f */
[----:B------:R-:W-:-:S05]  /*1f20*/  IADD3 R4, P0, R27, UR6, RZ ;  /* 0x000000061b047c10 */ /* 0x000fca000ff1e0ff */
[----:B------:R-:W-:Y:S02]  /*1f30*/  IMAD.X R5, RZ, RZ, UR7, P0 ;  /* 0x00000007ff057e24 */ /* 0x000fe400080e06ff */
[----:B0-----:R-:W-:-:S07]  /*1f40*/  HADD2.F32 R22, -RZ, R22.H0_H0 ;  /* 0x20000016ff167230 */ /* 0x001fce0000004100 */
.L_x_160:
[----:B0-----:R-:W0:Y:S01]  /*1f50*/  LDC.64 R6, c[0x0][0x260] ;  /* 0x00009800ff067b82 */ /* 0x001e220000000a00 */
[----:B------:R-:W-:Y:S01]  /*1f60*/  USHF.R.S32.HI UR5, URZ, 0x1f, UR4 ;  /* 0x0000001f3f057899 */ /* 0x000fe20008011404 */
[----:B------:R-:W-:Y:S01]  /*1f70*/  ULDC.64 UR10, c[0x0][0x228] ;  /* 0x00008a00000a7ab9 */ /* 0x000fe20000000a00 */
[----:B------:R-:W-:Y:S01]  /*1f80*/  ULDC.64 UR12, c[0x0][0x230] ;  /* 0x00008c00000c7ab9 */ /* 0x000fe20000000a00 */
[----:B------:R-:W-:Y:S01]  /*1f90*/  ULDC.64 UR16, c[0x0][0x220] ;  /* 0x0000880000107ab9 */ /* 0x000fe20000000a00 */
[----:B------:R-:W-:Y:S01]  /*1fa0*/  ULDC.64 UR14, c[0x0][0x258] ;  /* 0x00009600000e7ab9 */ /* 0x000fe20000000a00 */
[----:B------:R-:W-:Y:S01]  /*1fb0*/  ULDC.64 UR18, c[0x0][0x238] ;  /* 0x00008e0000127ab9 */ /* 0x000fe20000000a00 */
[C---:B0---4-:R-:W-:Y:S02]  /*1fc0*/  IMAD R0, R6.reuse, UR5, RZ ;  /* 0x0000000506007c24 */ /* 0x051fe4000f8e02ff */
[----:B------:R-:W-:-:S04]  /*1fd0*/  IMAD.WIDE.U32 R2, R6, UR4, R4 ;  /* 0x0000000406027c25 */ /* 0x000fc8000f8e0004 */
[----:B------:R-:W-:Y:S01]  /*1fe0*/  IMAD R7, R7, UR4, R0 ;  /* 0x0000000407077c24 */ /* 0x000fe2000f8e0200 */
        /* <DEDUP_REMOVED lines=10> */
[----:B------:R-:W-:Y:S01]  /*2090*/  IADD3 R0, -R2, R23, RZ ;  /* 0x0000001702007210 */ /* 0x000fe20007ffe1ff */
[----:B------:R-:W-:Y:S01]  /*20a0*/  IMAD R9, R5, UR10, RZ ;  /* 0x0000000a05097c24 */ /* 0x000fe2000f8e02ff */
[----:B------:R-:W-:Y:S01]  /*20b0*/  BSSY B1, `(.L_x_157) ;  /* 0x000005e000017945 */ /* 0x000fe20003800000 */
[----:B------:R-:W-:Y:S01]  /*20c0*/  IMAD.WIDE.U32 R6, R4, UR10, RZ ;  /* 0x0000000a04067c25 */ /* 0x000fe2000f8e00ff */
[----:B------:R-:W-:Y:S02]  /*20d0*/  LOP3.LUT P0, R0, R0, 0x3, RZ, 0xc0, !PT ;  /* 0x0000000300007812 */ /* 0x000fe4000780c0ff */
[----:B------:R-:W-:Y:S01]  /*20e0*/  MOV R18, R2 ;  /* 0x0000000200127202 */ /* 0x000fe20000000f00 */
[----:B------:R-:W-:-:S04]  /*20f0*/  IMAD R9, R4, UR11, R9 ;  /* 0x0000000b04097c24 */ /* 0x000fc8000f8e0209 */
[----:B------:R-:W-:Y:S02]  /*2100*/  IMAD.IADD R7, R7, 0x1, R9 ;  /* 0x0000000107077824 */ /* 0x000fe400078e0209 */
[C---:B0-----:R-:W-:Y:S02]  /*2110*/  IMAD R8, R16.reuse, UR5, RZ ;  /* 0x0000000510087c24 */ /* 0x041fe4000f8e02ff */
[----:B------:R-:W-:-:S04]  /*2120*/  IMAD.WIDE.U32 R6, R16, UR4, R6 ;  /* 0x0000000410067c25 */ /* 0x000fc8000f8e0006 */
[----:B------:R-:W-:-:S05]  /*2130*/  IMAD R17, R17, UR4, R8 ;  /* 0x0000000411117c24 */ /* 0x000fca000f8e0208 */
[----:B------:R-:W-:Y:S01]  /*2140*/  IADD3 R17, R7, R17, RZ ;  /* 0x0000001107117210 */ /* 0x000fe20007ffe0ff */
[----:B------:R-:W-:Y:S06]  /*2150*/  @!P0 BRA `(.L_x_158) ;  /* 0x00000004004c8947 */ /* 0x000fec0003800000 */
[----:B------:R-:W0:Y:S01]  /*2160*/  LDC.64 R10, c[0x0][0x268] ;  /* 0x00009a00ff0a7b82 */ /* 0x000e220000000a00 */
[----:B------:R-:W-:Y:S01]  /*2170*/  SHF.R.S32.HI R3, RZ, 0x1f, R2 ;  /* 0x0000001fff037819 */ /* 0x000fe20000011402 */
[----:B------:R-:W-:-:S06]  /*2180*/  ULDC.64 UR10, c[0x0][0x230] ;  /* 0x00008c00000a7ab9 */ /* 0x000fcc0000000a00 */
[----:B------:R-:W1:Y:S01]  /*2190*/  LDC.64 R14, c[0x0][0x270] ;  /* 0x00009c00ff0e7b82 */ /* 0x000e620000000a00 */
[----:B0-----:R-:W-:-:S04]  /*21a0*/  IMAD R8, R10, UR5, RZ ;  /* 0x000000050a087c24 */ /* 0x001fc8000f8e02ff */
[----:B------:R-:W-:Y:S02]  /*21b0*/  IMAD R9, R11, UR4, R8 ;  /* 0x000000040b097c24 */ /* 0x000fe4000f8e0208 */
[----:B------:R-:W-:-:S05]  /*21c0*/  IMAD.WIDE.U32 R10, R10, UR4, R2 ;  /* 0x000000040a0a7c25 */ /* 0x000fca000f8e0002 */
[----:B------:R-:W-:Y:S02]  /*21d0*/  IADD3 R9, R11, R9, RZ ;  /* 0x000000090b097210 */ /* 0x000fe40007ffe0ff */
[----:B------:R-:W-:-:S04]  /*21e0*/  LEA R8, P0, R10, UR10, 0x2 ;  /* 0x0000000a0a087c11 */ /* 0x000fc8000f8010ff */
[----:B------:R-:W-:Y:S01]  /*21f0*/  LEA.HI.X R9, R10, UR11, R9, 0x2, P0 ;  /* 0x0000000b0a097c11 */ /* 0x000fe200080f1409 */
[C---:B-1----:R-:W-:Y:S01]  /*2200*/  IMAD R12, R14.reuse, UR5, RZ ;  /* 0x000000050e0c7c24 */ /* 0x042fe2000f8e02ff */
[----:B------:R-:W0:Y:S01]  /*2210*/  LDC.64 R10, c[0x0][0x258] ;  /* 0x00009600ff0a7b82 */ /* 0x000e220000000a00 */
[----:B------:R-:W-:Y:S01]  /*2220*/  IMAD.WIDE.U32 R18, R14, UR4, R2 ;  /* 0x000000040e127c25 */ /* 0x000fe2000f8e0002 */
[----:B------:R-:W-:Y:S01]  /*2230*/  ULDC.64 UR10, c[0x0][0x220] ;  /* 0x00008800000a7ab9 */ /* 0x000fe20000000a00 */
[----:B------:R-:W2:Y:S01]  /*2240*/  LDG.E R21, desc[UR8][R8.64] ;  /* 0x0000000808157981 */ /* 0x000ea2000c1e1900 */
[----:B------:R-:W-:Y:S01]  /*2250*/  MOV R16, R6 ;  /* 0x0000000600107202 */ /* 0x000fe20000000f00 */
[----:B------:R-:W-:Y:S01]  /*2260*/  IMAD R15, R15, UR4, R12 ;  /* 0x000000040f0f7c24 */ /* 0x000fe2000f8e020c */
[----:B------:R-:W-:Y:S02]  /*2270*/  LEA R14, P0, R18, UR10, 0x1 ;  /* 0x0000000a120e7c11 */ /* 0x000fe4000f8008ff */
[----:B------:R-:W1:Y:S01]  /*2280*/  LDC.64 R12, c[0x0][0x238] ;  /* 0x00008e00ff0c7b82 */ /* 0x000e620000000a00 */
[----:B------:R-:W-:-:S05]  /*2290*/  IMAD.IADD R15, R19, 0x1, R15 ;  /* 0x00000001130f7824 */ /* 0x000fca00078e020f */
[----:B------:R-:W-:-:S05]  /*22a0*/  LEA.HI.X R15, R18, UR11, R15, 0x1, P0 ;  /* 0x0000000b120f7c11 */ /* 0x000fca00080f0c0f */
[----:B------:R-:W3:Y:S01]  /*22b0*/  LDG.E.U16 R24, desc[UR8][R14.64] ;  /* 0x000000080e187981 */ /* 0x000ee2000c1e1500 */
[----:B--2---:R-:W-:-:S05]  /*22c0*/  SHF.R.S32.HI R19, RZ, 0x1f, R21 ;  /* 0x0000001fff137819 */ /* 0x004fca0000011415 */
[----:B0-----:R-:W-:-:S04]  /*22d0*/  IMAD R18, R19, R10, RZ ;  /* 0x0000000a13127224 */ /* 0x001fc800078e02ff */
[C---:B------:R-:W-:Y:S02]  /*22e0*/  IMAD R25, R21.reuse, R11, R18 ;  /* 0x0000000b15197224 */ /* 0x040fe400078e0212 */
[----:B------:R-:W-:-:S05]  /*22f0*/  IMAD.WIDE.U32 R18, R21, R10, R16 ;  /* 0x0000000a15127225 */ /* 0x000fca00078e0010 */
[----:B------:R-:W-:Y:S02]  /*2300*/  IADD3 R19, R19, R25, RZ ;  /* 0x0000001913137210 */ /* 0x000fe40007ffe0ff */
[----:B-1----:R-:W-:-:S04]  /*2310*/  LEA R20, P0, R18, R12, 0x1 ;  /* 0x0000000c12147211 */ /* 0x002fc800078008ff */
[----:B------:R-:W-:-:S05]  /*2320*/  LEA.HI.X R21, R18, R13, R19, 0x1, P0 ;  /* 0x0000000d12157211 */ /* 0x000fca00000f0c13 */
[----:B------:R-:W2:Y:S01]  /*2330*/  LDG.E.U16 R18, desc[UR8][R20.64] ;  /* 0x0000000814127981 */ /* 0x000ea2000c1e1500 */
[----:B---3--:R-:W-:-:S05]  /*2340*/  HADD2.F32 R19, -RZ, R24.H0_H0 ;  /* 0x20000018ff137230 */ /* 0x008fca0000004100 */
[----:B------:R-:W-:-:S05]  /*2350*/  FMUL.FTZ R19, R19, R22 ;  /* 0x0000001613137220 */ /* 0x000fca0000410000 */
[----:B------:R-:W-:-:S05]  /*2360*/  F2FP.F16.F32.PACK_AB R19, RZ, R19 ;  /* 0x00000013ff13723e */ /* 0x000fca00000000ff */
[----:B------:R-:W-:Y:S01]  /*2370*/  HADD2.F32 R19, -RZ, R19.H0_H0 ;  /* 0x20000013ff137230 */ /* 0x000fe20000004100 */
[----:B------:R-:W-:Y:S01]  /*2380*/  ISETP.NE.AND P0, PT, R0, 0x1, PT ;  /* 0x000000010000780c */ /* 0x000fe20003f05270 */
[----:B--2---:R-:W-:-:S05]  /*2390*/  HADD2.F32 R18, -RZ, R18.H0_H0 ;  /* 0x20000012ff127230 */ /* 0x004fca0000004100 */
[----:B------:R-:W-:-:S05]  /*23a0*/  FADD.FTZ R18, R18, R19 ;  /* 0x0000001312127221 */ /* 0x000fca0000010000 */
[----:B------:R-:W-:-:S04]  /*23b0*/  F2FP.F16.F32.PACK_AB R18, RZ, R18 ;  /* 0x00000012ff12723e */ /* 0x000fc800000000ff */
[----:B------:R-:W-:-:S05]  /*23c0*/  PRMT R19, R18, 0x7610, R19 ;  /* 0x0000761012137816 */ /* 0x000fca0000000013 */
[----:B------:R0:W-:Y:S01]  /*23d0*/  STG.E.U16 desc[UR8][R20.64], R19 ;  /* 0x0000001314007986 */ /* 0x0001e2000c101508 */
[----:B------:R-:W-:Y:S01]  /*23e0*/  IADD3 R18, R2, 0x1, RZ ;  /* 0x0000000102127810 */ /* 0x000fe20007ffe0ff */
[----:B------:R-:W-:Y:S06]  /*23f0*/  @!P0 BRA `(.L_x_158) ;  /* 0x0000000000a48947 */ /* 0x000fec0003800000 */
[----:B0-----:R-:W2:Y:S04]  /*2400*/  LDG.E R19, desc[UR8][R8.64+0x4] ;  /* 0x0000040808137981 */ /* 0x001ea8000c1e1900 */
[----:B------:R-:W3:Y:S01]  /*2410*/  LDG.E.U16 R24, desc[UR8][R14.64+0x2] ;  /* 0x000002080e187981 */ /* 0x000ee2000c1e1500 */
        /* <DEDUP_REMOVED lines=20> */
[----:B------:R-:W1:Y:S04]  /*2560*/  LDG.E R9, desc[UR8][R8.64+0x8] ;  /* 0x0000080808097981 */ /* 0x000e68000c1e1900 */
[----:B------:R-:W2:Y:S01]  /*2570*/  LDG.E.U16 R14, desc[UR8][R14.64+0x4] ;  /* 0x000004080e0e7981 */ /* 0x000ea2000c1e1500 */
[----:B-1----:R-:W-:-:S05]  /*2580*/  SHF.R.S32.HI R19, RZ, 0x1f, R9 ;  /* 0x0000001fff137819 */ /* 0x002fca0000011409 */
[-C--:B------:R-:W-:Y:S02]  /*2590*/  IMAD R0, R19, R10.reuse, RZ ;  /* 0x0000000a13007224 */ /* 0x080fe400078e02ff */
[----:B------:R-:W-:-:S04]  /*25a0*/  IMAD.WIDE.U32 R18, R9, R10, R16 ;  /* 0x0000000a09127225 */ /* 0x000fc800078e0010 */
        /* <DEDUP_REMOVED lines=14> */
.L_x_158:
[----:B------:R-:W-:Y:S05]  /*2690*/  BSYNC B1 ;  /* 0x0000000000017941 */ /* 0x000fea0003800000 */
.L_x_157:
[----:B--2---:R-:W-:Y:S01]  /*26a0*/  LOP3.LUT R0, RZ, R2, RZ, 0x33, !PT ;  /* 0x00000002ff007212 */ /* 0x004fe200078e33ff */
[----:B------:R-:W2:Y:S04]  /*26b0*/  LDC.64 R8, c[0x0][0x268] ;  /* 0x00009a00ff087b82 */ /* 0x000ea80000000a00 */
[----:B------:R-:W-:-:S04]  /*26c0*/  IMAD.IADD R0, R23, 0x1, R0 ;  /* 0x0000000117007824 */ /* 0x000fc800078e0200 */
[----:B------:R-:W3:Y:S01]  /*26d0*/  LDC.64 R10, c[0x0][0x270] ;  /* 0x00009c00ff0a7b82 */ /* 0x000ee20000000a00 */
[----:B------:R-:W-:-:S13]  /*26e0*/  ISETP.GE.U32.AND P0, PT, R0, 0x3, PT ;  /* 0x000000030000780c */ /* 0x000fda0003f06070 */
[----:B------:R-:W-:Y:S05]  /*26f0*/  @!P0 BRA `(.L_x_156) ;  /* 0x0000000400748947 */ /* 0x000fea0003800000 */
.L_x_159:
[----:B------:R-:W-:Y:S01]  /*2700*/  SHF.R.S32.HI R3, RZ, 0x1f, R18 ;  /* 0x0000001fff037819 */ /* 0x000fe20000011412 */
[----:B--2-4-:R-:W-:Y:S01]  /*2710*/  IMAD R0, R8, UR5, RZ ;  /* 0x0000000508007c24 */ /* 0x014fe2000f8e02ff */
[----:B------:R-:W-:-:S03]  /*2720*/  MOV R2, R18 ;  /* 0x0000001200027202 */ /* 0x000fc60000000f00 */
[----:B------:R-:W-:Y:S02]  /*2730*/  IMAD R13, R9, UR4, R0 ;  /* 0x00000004090d7c24 */ /* 0x000fe4000f8e0200 */
[----:B------:R-:W-:-:S05]  /*2740*/  IMAD.WIDE.U32 R14, R8, UR4, R2 ;  /* 0x00000004080e7c25 */ /* 0x000fca000f8e0002 */
[----:B------:R-:W-:Y:S02]  /*2750*/  IADD3 R13, R13, R15, RZ ;  /* 0x0000000f0d0d7210 */ /* 0x000fe40007ffe0ff */
[----:B------:R-:W-:-:S04]  /*2760*/  LEA R12, P0, R14, UR12, 0x2 ;  /* 0x0000000c0e0c7c11 */ /* 0x000fc8000f8010ff */
[----:B------:R-:W-:-:S05]  /*2770*/  LEA.HI.X R13, R14, UR13, R13, 0x2, P0 ;  /* 0x0000000d0e0d7c11 */ /* 0x000fca00080f140d */
[----:B01----:R-:W2:Y:S01]  /*2780*/  LDG.E R19, desc[UR8][R12.64] ;  /* 0x000000080c137981 */ /* 0x003ea2000c1e1900 */
[C---:B---3--:R-:W-:Y:S02]  /*2790*/  IMAD R0, R10.reuse, UR5, RZ ;  /* 0x000000050a007c24 */ /* 0x048fe4000f8e02ff */
[----:B------:R-:W-:-:S04]  /*27a0*/  IMAD.WIDE.U32 R14, R10, UR4, R2 ;  /* 0x000000040a0e7c25 */ /* 0x000fc8000f8e0002 */
[----:B------:R-:W-:Y:S01]  /*27b0*/  IMAD R21, R11, UR4, R0 ;  /* 0x000000040b157c24 */ /* 0x000fe2000f8e0200 */
[----:B------:R-:W-:Y:S01]  /*27c0*/  LEA R2, P0, R14, UR16, 0x1 ;  /* 0x000000100e027c11 */ /* 0x000fe2000f8008ff */
[----:B------:R-:W-:-:S03]  /*27d0*/  IMAD.MOV.U32 R16, RZ, RZ, R6 ;  /* 0x000000ffff107224 */ /* 0x000fc600078e0006 */
[----:B------:R-:W-:-:S04]  /*27e0*/  IADD3 R3, R21, R15, RZ ;  /* 0x0000000f15037210 */ /* 0x000fc80007ffe0ff */
[----:B------:R-:W-:Y:S02]  /*27f0*/  LEA.HI.X R3, R14, UR17, R3, 0x1, P0 ;  /* 0x000000110e037c11 */ /* 0x000fe400080f0c03 */
[----:B--2---:R-:W-:Y:S01]  /*2800*/  SHF.R.S32.HI R0, RZ, 0x1f, R19 ;  /* 0x0000001fff007819 */ /* 0x004fe20000011413 */
[----:B------:R-:W-:-:S04]  /*2810*/  IMAD.WIDE.U32 R14, R19, UR14, R16 ;  /* 0x0000000e130e7c25 */ /* 0x000fc8000f8e0010 */
[----:B------:R-:W-:Y:S02]  /*2820*/  IMAD R20, R0, UR14, RZ ;  /* 0x0000000e00147c24 */ /* 0x000fe4000f8e02ff */
[----:B------:R-:W2:Y:S02]  /*2830*/  LDG.E.U16 R0, desc[UR8][R2.64] ;  /* 0x0000000802007981 */ /* 0x000ea4000c1e1500 */
        /* <DEDUP_REMOVED lines=14> */
[----:B------:R-:W2:Y:S02]  /*2920*/  LDG.E R19, desc[UR8][R12.64+0x4] ;  /* 0x000004080c137981 */ /* 0x000ea4000c1e1900 */
[----:B--2---:R-:W-:Y:S01]  /*2930*/  SHF.R.S32.HI R0, RZ, 0x1f, R19 ;  /* 0x0000001fff007819 */ /* 0x004fe20000011413 */
[----:B------:R-:W-:-:S04]  /*2940*/  IMAD.WIDE.U32 R14, R19, UR14, R16 ;  /* 0x0000000e130e7c25 */ /* 0x000fc8000f8e0010 */
[----:B------:R-:W-:Y:S02]  /*2950*/  IMAD R24, R0, UR14, RZ ;  /* 0x0000000e00187c24 */ /* 0x000fe4000f8e02ff */
[----:B------:R-:W2:Y:S02]  /*2960*/  LDG.E.U16 R0, desc[UR8][R2.64+0x2] ;  /* 0x0000020802007981 */ /* 0x000ea4000c1e1500 */
[----:B------:R-:W-:Y:S01]  /*2970*/  IMAD R19, R19, UR15, R24 ;  /* 0x0000000f13137c24 */ /* 0x000fe2000f8e0218 */
[----:B------:R-:W-:-:S04]  /*2980*/  LEA R24, P0, R14, UR18, 0x1 ;  /* 0x000000120e187c11 */ /* 0x000fc8000f8008ff */
[----:B------:R-:W-:-:S04]  /*2990*/  IADD3 R15, R15, R19, RZ ;  /* 0x000000130f0f7210 */ /* 0x000fc80007ffe0ff */
[----:B0-----:R-:W-:-:S05]  /*29a0*/  LEA.HI.X R25, R14, UR19, R15, 0x1, P0 ;  /* 0x000000130e197c11 */ /* 0x001fca00080f0c0f */
        /* <DEDUP_REMOVED lines=29> */
[----:B------:R-:W2:Y:S04]  /*2b80*/  LDG.E R13, desc[UR8][R12.64+0xc] ;  /* 0x00000c080c0d7981 */ /* 0x000ea8000c1e1900 */
[----:B------:R-:W0:Y:S01]  /*2b90*/  LDG.E.U16 R2, desc[UR8][R2.64+0x6] ;  /* 0x0000060802027981 */ /* 0x000e22000c1e1500 */
[----:B--2---:R-:W-:Y:S01]  /*2ba0*/  SHF.R.S32.HI R0, RZ, 0x1f, R13 ;  /* 0x0000001fff007819 */ /* 0x004fe2000001140d */
[----:B------:R-:W-:-:S04]  /*2bb0*/  IMAD.WIDE.U32 R24, R13, UR14, R16 ;  /* 0x0000000e0d187c25 */ /* 0x000fc8000f8e0010 */
[----:B------:R-:W-:-:S04]  /*2bc0*/  IMAD R0, R0, UR14, RZ ;  /* 0x0000000e00007c24 */ /* 0x000fc8000f8e02ff */
[----:B------:R-:W-:Y:S01]  /*2bd0*/  IMAD R15, R13, UR15, R0 ;  /* 0x0000000f0d0f7c24 */ /* 0x000fe2000f8e0200 */
[----:B------:R-:W-:-:S03]  /*2be0*/  LEA R14, P0, R24, UR18, 0x1 ;  /* 0x00000012180e7c11 */ /* 0x000fc6000f8008ff */
[----:B------:R-:W-:-:S05]  /*2bf0*/  IMAD.IADD R15, R25, 0x1, R15 ;  /* 0x00000001190f7824 */ /* 0x000fca00078e020f */
[----:B------:R-:W-:-:S05]  /*2c00*/  LEA.HI.X R15, R24, UR19, R15, 0x1, P0 ;  /* 0x00000013180f7c11 */ /* 0x000fca00080f0c0f */
[----:B------:R-:W2:Y:S01]  /*2c10*/  LDG.E.U16 R0, desc[UR8][R14.64] ;  /* 0x000000080e007981 */ /* 0x000ea2000c1e1500 */
[----:B0-----:R-:W-:-:S05]  /*2c20*/  HADD2.F32 R19, -RZ, R2.H0_H0 ;  /* 0x20000002ff137230 */ /* 0x001fca0000004100 */
        /* <DEDUP_REMOVED lines=10> */
.L_x_156:
[----:B------:R-:W-:Y:S05]  /*2cd0*/  BSYNC B0 ;  /* 0x0000000000007941 */ /* 0x000fea0003800000 */
.L_x_155:
[----:B------:R-:W5:Y:S01]  /*2ce0*/  LDC.64 R2, c[0x0][0x278] ;  /* 0x00009e00ff027b82 */ /* 0x000f620000000a00 */
[----:B------:R-:W-:-:S06]  /*2cf0*/  UIADD3 UR4, UR4, 0x1, URZ ;  /* 0x0000000104047890 */ /* 0x000fcc000fffe03f */
[----:B-----5:R-:W-:-:S04]  /*2d00*/  ISETP.LE.U32.AND P0, PT, R2, UR4, PT ;  /* 0x0000000402007c0c */ /* 0x020fc8000bf03070 */
[----:B------:R-:W-:-:S13]  /*2d10*/  ISETP.GE.AND.EX P0, PT, RZ, R3, PT, P0 ;  /* 0x00000003ff00720c */ /* 0x000fda0003f06300 */
[----:B------:R-:W-:Y:S05]  /*2d20*/  @!P0 BRA `(.L_x_160) ;  /* 0xfffffff000888947 */ /* 0x000fea000383ffff */
[----:B------:R-:W-:Y:S01]  /*2d30*/  IADD3 R27, R27, 0x100, RZ ;  /* 0x000001001b1b7810 */ /* 0x000fe20007ffe0ff */
[----:B------:R-:W-:-:S03]  /*2d40*/  ULDC.64 UR4, c[0x0][0x250] ;  /* 0x0000940000047ab9 */ /* 0x000fc60000000a00 */
[----:B------:R-:W-:-:S04]  /*2d50*/  IADD3 R28, P0, R27, UR6, RZ ;  /* 0x000000061b1c7c10 */ /* 0x000fc8000ff1e0ff */
[----:B------:R-:W-:Y:S01]  /*2d60*/  IADD3.X R29, RZ, UR7, RZ, P0, !PT ;  /* 0x00000007ff1d7c10 */ /* 0x000fe200087fe4ff */
[----:B---3--:R-:W-:-:S04]  /*2d70*/  IMAD.WIDE.U32 R10, R28, UR4, RZ ;  /* 0x000000041c0a7c25 */ /* 0x008fc8000f8e00ff */
[----:B------:R-:W-:Y:S01]  /*2d80*/  IMAD R3, R29, UR4, RZ ;  /* 0x000000041d037c24 */ /* 0x000fe2000f8e02ff */
[----:B------:R-:W-:-:S03]  /*2d90*/  UMOV UR4, URZ ;  /* 0x0000003f00047c82 */ /* 0x000fc60008000000 */
[----:B------:R-:W-:-:S04]  /*2da0*/  IMAD R3, R28, UR5, R3 ;  /* 0x000000051c037c24 */ /* 0x000fc8000f8e0203 */
[----:B------:R-:W-:-:S07]  /*2db0*/  IMAD.IADD R27, R11, 0x1, R3 ;  /* 0x000000010b1b7824 */ /* 0x000fce00078e0203 */
.L_x_166:
[----:B----4-:R-:W4:Y:S01]  /*2dc0*/  LDC.64 R2, c[0x0][0x260] ;  /* 0x00009800ff027b82 */ /* 0x010f220000000a00 */
[----:B------:R-:W-:Y:S01]  /*2dd0*/  USHF.R.S32.HI UR5, URZ, 0x1f, UR4 ;  /* 0x0000001f3f057899 */ /* 0x000fe20008011404 */
[----:B------:R-:W-:Y:S01]  /*2de0*/  ULDC.64 UR6, c[0x0][0x228] ;  /* 0x00008a0000067ab9 */ /* 0x000fe20000000a00 */
[----:B------:R-:W-:Y:S01]  /*2df0*/  ULDC.64 UR12, c[0x0][0x258] ;  /* 0x00009600000c7ab9 */ /* 0x000fe20000000a00 */
[----:B------:R-:W-:-:S03]  /*2e00*/  ULDC.64 UR14, c[0x0][0x238] ;  /* 0x00008e00000e7ab9 */ /* 0x000fc60000000a00 */
[C---:B----4-:R-:W-:Y:S02]  /*2e10*/  IMAD R0, R2.reuse, UR5, RZ ;  /* 0x0000000502007c24 */ /* 0x050fe4000f8e02ff */
        /* <DEDUP_REMOVED lines=9> */
[----:B---3--:R-:W-:Y:S05]  /*2eb0*/  @!P0 BRA `(.L_x_162) ;  /* 0x0000000c00488947 */ /* 0x008fea0003800000 */
[----:B------:R-:W2:Y:S01]  /*2ec0*/  LDC.64 R4, c[0x0][0x270] ;  /* 0x00009c00ff047b82 */ /* 0x000ea20000000a00 */
[----:B------:R-:W-:Y:S01]  /*2ed0*/  IADD3 R2, -R8, R0, RZ ;  /* 0x0000000008027210 */ /* 0x000fe20007ffe1ff */
[----:B------:R-:W-:Y:S01]  /*2ee0*/  BSSY B1, `(.L_x_163) ;  /* 0x0000064000017945 */ /* 0x000fe20003800000 */
[----:B------:R-:W-:Y:S01]  /*2ef0*/  MOV R26, R10 ;  /* 0x0000000a001a7202 */ /* 0x000fe20000000f00 */
[----:B------:R-:W-:Y:S01]  /*2f00*/  IMAD.MOV.U32 R22, RZ, RZ, R8 ;  /* 0x000000ffff167224 */ /* 0x000fe200078e0008 */
[----:B------:R-:W-:-:S03]  /*2f10*/  LOP3.LUT P0, R2, R2, 0x3, RZ, 0xc0, !PT ;  /* 0x0000000302027812 */ /* 0x000fc6000780c0ff */
[----:B------:R-:W3:Y:S01]  /*2f20*/  LDC.64 R16, c[0x0][0x248] ;  /* 0x00009200ff107b82 */ /* 0x000ee20000000a00 */
[----:B--2---:R-:W-:-:S04]  /*2f30*/  IMAD R14, R4, UR5, RZ ;  /* 0x00000005040e7c24 */ /* 0x004fc8000f8e02ff */
[----:B------:R-:W-:Y:S02]  /*2f40*/  IMAD R13, R5, UR4, R14 ;  /* 0x00000004050d7c24 */ /* 0x000fe4000f8e020e */
[----:B------:R-:W-:-:S04]  /*2f50*/  IMAD.WIDE.U32 R4, R4, UR4, RZ ;  /* 0x0000000404047c25 */ /* 0x000fc8000f8e00ff */
[C---:B---3--:R-:W-:Y:S02]  /*2f60*/  IMAD R12, R16.reuse, UR5, RZ ;  /* 0x00000005100c7c24 */ /* 0x048fe4000f8e02ff */
[----:B------:R-:W-:Y:S01]  /*2f70*/  IMAD.WIDE.U32 R6, R16, UR4, R26 ;  /* 0x0000000410067c25 */ /* 0x000fe2000f8e001a */
[----:B------:R-:W-:-:S03]  /*2f80*/  IADD3 R26, R5, R13, RZ ;  /* 0x0000000d051a7210 */ /* 0x000fc60007ffe0ff */
[----:B------:R-:W-:-:S05]  /*2f90*/  IMAD R3, R17, UR4, R12 ;  /* 0x0000000411037c24 */ /* 0x000fca000f8e020c */
[----:B------:R-:W-:Y:S01]  /*2fa0*/  IADD3 R3, R7, R3, RZ ;  /* 0x0000000307037210 */ /* 0x000fe20007ffe0ff */
[----:B------:R-:W-:Y:S06]  /*2fb0*/  @!P0 BRA `(.L_x_164) ;  /* 0x0000000400588947 */ /* 0x000fec0003800000 */
[----:B------:R-:W2:Y:S01]  /*2fc0*/  LDC.64 R14, c[0x0][0x268] ;  /* 0x00009a00ff0e7b82 */ /* 0x000ea20000000a00 */
[----:B------:R-:W-:Y:S01]  /*2fd0*/  SHF.R.S32.HI R9, RZ, 0x1f, R8 ;  /* 0x0000001fff097819 */ /* 0x000fe20000011408 */
[----:B------:R-:W-:-:S06]  /*2fe0*/  ULDC.64 UR6, c[0x0][0x230] ;  /* 0x00008c0000067ab9 */ /* 0x000fcc0000000a00 */
[----:B------:R-:W3:Y:S08]  /*2ff0*/  LDC.64 R16, c[0x0][0x238] ;  /* 0x00008e00ff107b82 */ /* 0x000ef00000000a00 */
[----:B------:R-:W4:Y:S01]  /*3000*/  LDC.U16 R25, c[0x0][0x240] ;  /* 0x00009000ff197b82 */ /* 0x000f220000000400 */
[----:B--2---:R-:W-:-:S04]  /*3010*/  IMAD R12, R14, UR5, RZ ;  /* 0x000000050e0c7c24 */ /* 0x004fc8000f8e02ff */
[----:B------:R-:W-:Y:S02]  /*3020*/  IMAD R13, R15, UR4, R12 ;  /* 0x000000040f0d7c24 */ /* 0x000fe4000f8e020c */
[----:B------:R-:W-:-:S05]  /*3030*/  IMAD.WIDE.U32 R14, R14, UR4, R8 ;  /* 0x000000040e0e7c25 */ /* 0x000fca000f8e0008 */
[----:B------:R-:W-:Y:S02]  /*3040*/  IADD3 R13, R15, R13, RZ ;  /* 0x0000000d0f0d7210 */ /* 0x000fe40007ffe0ff */
[----:B------:R-:W-:-:S04]  /*3050*/  LEA R12, P0, R14, UR6, 0x2 ;  /* 0x000000060e0c7c11 */ /* 0x000fc8000f8010ff */
[----:B------:R-:W-:Y:S01]  /*3060*/  LEA.HI.X R13, R14, UR7, R13, 0x2, P0 ;  /* 0x000000070e0d7c11 */ /* 0x000fe200080f140d */
[----:B------:R-:W-:Y:S01]  /*3070*/  ULDC.64 UR6, c[0x0][0x220] ;  /* 0x0000880000067ab9 */ /* 0x000fe20000000a00 */
[----:B------:R-:W2:Y:S03]  /*3080*/  LDC.64 R14, c[0x0][0x258] ;  /* 0x00009600ff0e7b82 */ /* 0x000ea60000000a00 */
[----:B01----:R-:W5:Y:S01]  /*3090*/  LDG.E R21, desc[UR8][R12.64] ;  /* 0x000000080c157981 */ /* 0x003f62000c1e1900 */
[----:B----4-:R-:W-:Y:S01]  /*30a0*/  HADD2.F32 R25, -RZ, R25.H0_H0 ;  /* 0x20000019ff197230 */ /* 0x010fe20000004100 */
[----:B-----5:R-:W-:-:S05]  /*30b0*/  SHF.R.S32.HI R19, RZ, 0x1f, R21 ;  /* 0x0000001fff137819 */ /* 0x020fca0000011415 */
[----:B--2---:R-:W-:Y:S01]  /*30c0*/  IMAD R18, R19, R14, RZ ;  /* 0x0000000e13127224 */ /* 0x004fe200078e02ff */
[----:B------:R-:W-:-:S03]  /*30d0*/  MOV R19, R3 ;  /* 0x0000000300137202 */ /* 0x000fc60000000f00 */
[----:B------:R-:W-:Y:S02]  /*30e0*/  IMAD R23, R21, R15, R18 ;  /* 0x0000000f15177224 */ /* 0x000fe400078e0212 */
[----:B------:R-:W-:-:S04]  /*30f0*/  IMAD.MOV.U32 R18, RZ, RZ, R6 ;  /* 0x000000ffff127224 */ /* 0x000fc800078e0006 */
[----:B------:R-:W-:-:S05]  /*3100*/  IMAD.WIDE.U32 R20, R21, R14, R18 ;  /* 0x0000000e15147225 */ /* 0x000fca00078e0012 */
[----:B------:R-:W-:Y:S02]  /*3110*/  IADD3 R21, R21, R23, RZ ;  /* 0x0000001715157210 */ /* 0x000fe40007ffe0ff */
[----:B---3--:R-:W-:-:S04]  /*3120*/  LEA R22, P0, R20, R16, 0x1 ;  /* 0x0000001014167211 */ /* 0x008fc800078008ff */
[----:B------:R-:W-:Y:S02]  /*3130*/  LEA.HI.X R23, R20, R17, R21, 0x1, P0 ;  /* 0x0000001114177211 */ /* 0x000fe400000f0c15 */
[----:B------:R-:W-:-:S04]  /*3140*/  IADD3 R21, P0, R8, R4, RZ ;  /* 0x0000000408157210 */ /* 0x000fc80007f1e0ff */
[----:B------:R-:W-:Y:S02]  /*3150*/  IADD3.X R24, R9, R26, RZ, P0, !PT ;  /* 0x0000001a09187210 */ /* 0x000fe400007fe4ff */
[----:B------:R-:W-:-:S04]  /*3160*/  LEA R20, P0, R21, UR6, 0x1 ;  /* 0x0000000615147c11 */ /* 0x000fc8000f8008ff */
[----:B------:R-:W-:-:S05]  /*3170*/  LEA.HI.X R21, R21, UR7, R24, 0x1, P0 ;  /* 0x0000000715157c11 */ /* 0x000fca00080f0c18 */
[----:B------:R-:W2:Y:S02]  /*3180*/  LDG.E.U16 R24, desc[UR8][R20.64] ;  /* 0x0000000814187981 */ /* 0x000ea4000c1e1500 */
[----:B--2---:R-:W-:-:S05]  /*3190*/  HADD2.F32 R24, -RZ, R24.H0_H0 ;  /* 0x20000018ff187230 */ /* 0x004fca0000004100 */
[----:B------:R-:W-:Y:S02]  /*31a0*/  FMUL.FTZ R25, R24, R25 ;  /* 0x0000001918197220 */ /* 0x000fe40000410000 */
[----:B------:R-:W2:Y:S03]  /*31b0*/  LDG.E.U16 R24, desc[UR8][R22.64] ;  /* 0x0000000816187981 */ /* 0x000ea6000c1e1500 */
[----:B------:R-:W-:Y:S02]  /*31c0*/  F2FP.F16.F32.PACK_AB R25, RZ, R25 ;  /* 0x00000019ff19723e */ /* 0x000fe400000000ff */
[----:B------:R-:W-:-:S03]  /*31d0*/  ISETP.NE.AND P0, PT, R2, 0x1, PT ;  /* 0x000000010200780c */ /* 0x000fc60003f05270 */
[----:B------:R-:W-:Y:S02]  /*31e0*/  HADD2.F32 R25, -RZ, R25.H0_H0 ;  /* 0x20000019ff197230 */ /* 0x000fe40000004100 */
[----:B--2---:R-:W-:-:S05]  /*31f0*/  HADD2.F32 R24, -RZ, R24.H0_H0 ;  /* 0x20000018ff187230 */ /* 0x004fca0000004100 */
[----:B------:R-:W-:-:S05]  /*3200*/  FADD.FTZ R24, R24, R25 ;  /* 0x0000001918187221 */ /* 0x000fca0000010000 */
[----:B------:R-:W-:-:S05]  /*3210*/  F2FP.F16.F32.PACK_AB R24, RZ, R24 ;  /* 0x00000018ff18723e */ /* 0x000fca00000000ff */
[----:B------:R0:W-:Y:S02]  /*3220*/  STG.E.U16 desc[UR8][R22.64], R24 ;  /* 0x0000001816007986 */ /* 0x0001e4000c101508 */
[----:B0-----:R-:W-:Y:S01]  /*3230*/  VIADD R22, R8, 0x1 ;  /* 0x0000000108167836 */ /* 0x001fe20000000000 */
[----:B------:R-:W-:Y:S06]  /*3240*/  @!P0 BRA `(.L_x_164) ;  /* 0x0000000000b48947 */ /* 0x000fec0003800000 */
[----:B------:R-:W2:Y:S02]  /*3250*/  LDG.E R23, desc[UR8][R12.64+0x4] ;  /* 0x000004080c177981 */ /* 0x000ea4000c1e1900 */
[----:B--2---:R-:W-:-:S05]  /*3260*/  SHF.R.S32.HI R25, RZ, 0x1f, R23 ;  /* 0x0000001fff197819 */ /* 0x004fca0000011417 */
[----:B------:R-:W-:-:S04]  /*3270*/  IMAD R22, R25, R14, RZ ;  /* 0x0000000e19167224 */ /* 0x000fc800078e02ff */
[C---:B------:R-:W-:Y:S02]  /*3280*/  IMAD R25, R23.reuse, R15, R22 ;  /* 0x0000000f17197224 */ /* 0x040fe400078e0216 */
[----:B------:R-:W-:-:S05]  /*3290*/  IMAD.WIDE.U32 R22, R23, R14, R18 ;  /* 0x0000000e17167225 */ /* 0x000fca00078e0012 */
[----:B------:R-:W-:Y:S02]  /*32a0*/  IADD3 R23, R23, R25, RZ ;  /* 0x0000001917177210 */ /* 0x000fe40007ffe0ff */
[----:B------:R-:W-:-:S04]  /*32b0*/  LEA R24, P0, R22, R16, 0x1 ;  /* 0x0000001016187211 */ /* 0x000fc800078008ff */
[----:B------:R-:W-:Y:S02]  /*32c0*/  LEA.HI.X R25, R22, R17, R23, 0x1, P0 ;  /* 0x0000001116197211 */ /* 0x000fe400000f0c17 */
[----:B------:R-:W2:Y:S01]  /*32d0*/  LDG.E.U16 R22, desc[UR8][R20.64+0x2] ;  /* 0x0000020814167981 */ /* 0x000ea2000c1e1500 */
[----:B------:R-:W0:Y:S02]  /*32e0*/  LDC.U16 R23, c[0x0][0x240] ;  /* 0x00009000ff177b82 */ /* 0x000e240000000400 */
[----:B0-----:R-:W-:Y:S02]  /*32f0*/  HADD2.F32 R23, -RZ, R23.H0_H0 ;  /* 0x20000017ff177230 */ /* 0x001fe40000004100 */
[----:B--2---:R-:W-:-:S05]  /*3300*/  HADD2.F32 R22, -RZ, R22.H0_H0 ;  /* 0x20000016ff167230 */ /* 0x004fca0000004100 */
[----:B------:R-:W-:Y:S02]  /*3310*/  FMUL.FTZ R23, R22, R23 ;  /* 0x0000001716177220 */ /* 0x000fe40000410000 */
[----:B------:R-:W2:Y:S03]  /*3320*/  LDG.E.U16 R22, desc[UR8][R24.64] ;  /* 0x0000000818167981 */ /* 0x000ea6000c1e1500 */
        /* <DEDUP_REMOVED lines=10> */
[----:B------:R-:W3:Y:S01]  /*33d0*/  LDG.E R13, desc[UR8][R12.64+0x8] ;  /* 0x000008080c0d7981 */ /* 0x000ee2000c1e1900 */
[----:B--2---:R-:W0:Y:S03]  /*33e0*/  LDC.U16 R25, c[0x0][0x240] ;  /* 0x00009000ff197b82 */ /* 0x004e260000000400 */
        /* <DEDUP_REMOVED lines=9> */
[----:B0-----:R-:W-:Y:S02]  /*3480*/  HADD2.F32 R25, -RZ, R25.H0_H0 ;  /* 0x20000019ff197230 */ /* 0x001fe40000004100 */
[----:B--2---:R-:W-:-:S05]  /*3490*/  HADD2.F32 R2, -RZ, R20.H0_H0 ;  /* 0x20000014ff027230 */ /* 0x004fca0000004100 */
[----:B------:R-:W-:-:S05]  /*34a0*/  FMUL.FTZ R2, R2, R25 ;  /* 0x0000001902027220 */ /* 0x000fca0000410000 */
[----:B------:R-:W-:-:S05]  /*34b0*/  F2FP.F16.F32.PACK_AB R2, RZ, R2 ;  /* 0x00000002ff02723e */ /* 0x000fca00000000ff */
[----:B------:R-:W-:Y:S02]  /*34c0*/  HADD2.F32 R13, -RZ, R2.H0_H0 ;  /* 0x20000002ff0d7230 */ /* 0x000fe40000004100 */
[----:B------:R-:W-:Y:S02]  /*34d0*/  VIADD R22, R8, 0x3 ;  /* 0x0000000308167836 */ /* 0x000fe40000000000 */
[----:B---3--:R-:W-:-:S05]  /*34e0*/  HADD2.F32 R14, -RZ, R14.H0_H0 ;  /* 0x2000000eff0e7230 */ /* 0x008fca0000004100 */
[----:B------:R-:W-:-:S05]  /*34f0*/  FADD.FTZ R13, R14, R13 ;  /* 0x0000000d0e0d7221 */ /* 0x000fca0000010000 */
[----:B------:R-:W-:-:S05]  /*3500*/  F2FP.F16.F32.PACK_AB R13, RZ, R13 ;  /* 0x0000000dff0d723e */ /* 0x000fca00000000ff */
[----:B------:R3:W-:Y:S02]  /*3510*/  STG.E.U16 desc[UR8][R16.64], R13 ;  /* 0x0000000d10007986 */ /* 0x0007e4000c101508 */
.L_x_164:
[----:B------:R-:W-:Y:S05]  /*3520*/  BSYNC B1 ;  /* 0x0000000000017941 */ /* 0x000fea0003800000 */
.L_x_163:
[----:B------:R-:W-:-:S04]  /*3530*/  LOP3.LUT R9, RZ, R8, RZ, 0x33, !PT ;  /* 0x00000008ff097212 */ /* 0x000fc800078e33ff */
[----:B------:R-:W-:-:S04]  /*3540*/  IADD3 R9, R0, R9, RZ ;  /* 0x0000000900097210 */ /* 0x000fc80007ffe0ff */
[----:B------:R-:W-:-:S13]  /*3550*/  ISETP.GE.U32.AND P0, PT, R9, 0x3, PT ;  /* 0x000000030900780c */ /* 0x000fda0003f06070 */
[----:B------:R-:W-:Y:S05]  /*3560*/  @!P0 BRA `(.L_x_162) ;  /* 0x00000004009c8947 */ /* 0x000fea0003800000 */
[----:B---3--:R-:W3:Y:S01]  /*3570*/  LDC.64 R12, c[0x0][0x268] ;  /* 0x00009a00ff0c7b82 */ /* 0x008ee20000000a00 */
[--C-:B--2---:R-:W-:Y:S01]  /*3580*/  SHF.R.S32.HI R23, RZ, 0x1f, R22.reuse ;  /* 0x0000001fff177819 */ /* 0x104fe20000011416 */
[----:B------:R-:W-:Y:S01]  /*3590*/  ULDC.64 UR6, c[0x0][0x220] ;  /* 0x0000880000067ab9 */ /* 0x000fe20000000a00 */
[----:B------:R-:W-:Y:S01]  /*35a0*/  ULDC.64 UR10, c[0x0][0x230] ;  /* 0x00008c00000a7ab9 */ /* 0x000fe20000000a00 */
[C---:B---3--:R-:W-:Y:S02]  /*35b0*/  IMAD R2, R12.reuse, UR5, RZ ;  /* 0x000000050c027c24 */ /* 0x048fe4000f8e02ff */
[----:B------:R-:W-:-:S04]  /*35c0*/  IMAD.WIDE.U32 R8, R12, UR4, R22 ;  /* 0x000000040c087c25 */ /* 0x000fc8000f8e0016 */
[----:B------:R-:W-:Y:S01]  /*35d0*/  IMAD R13, R13, UR4, R2 ;  /* 0x000000040d0d7c24 */ /* 0x000fe2000f8e0202 */
[----:B------:R-:W-:Y:S02]  /*35e0*/  LEA R2, P0, R4, UR6, 0x1 ;  /* 0x0000000604027c11 */ /* 0x000fe4000f8008ff */
[----:B------:R-:W-:Y:S02]  /*35f0*/  LEA R12, P1, R8, UR10, 0x2 ;  /* 0x0000000a080c7c11 */ /* 0x000fe4000f8210ff */
[----:B------:R-:W-:Y:S02]  /*3600*/  IADD3 R9, R13, R9, RZ ;  /* 0x000000090d097210 */ /* 0x000fe40007ffe0ff */
[----:B------:R-:W-:Y:S02]  /*3610*/  LEA.HI.X R5, R4, UR7, R26, 0x1, P0 ;  /* 0x0000000704057c11 */ /* 0x000fe400080f0c1a */
[----:B------:R-:W-:Y:S02]  /*3620*/  MOV R4, R22 ;  /* 0x0000001600047202 */ /* 0x000fe40000000f00 */
[----:B------:R-:W-:-:S07]  /*3630*/  LEA.HI.X R9, R8, UR11, R9, 0x2, P1 ;  /* 0x0000000b08097c11 */ /* 0x000fce00088f1409 */
.L_x_165:
[----:B------:R-:W-:Y:S01]  /*3640*/  IMAD.MOV.U32 R8, RZ, RZ, R12 ;  /* 0x000000ffff087224 */ /* 0x000fe200078e000c */
[----:B------:R-:W-:Y:S01]  /*3650*/  MOV R13, R5 ;  /* 0x00000005000d7202 */ /* 0x000fe20000000f00 */
[----:B------:R-:W-:Y:S01]  /*3660*/  IMAD.MOV.U32 R15, RZ, RZ, R3 ;  /* 0x000000ffff0f7224 */ /* 0x000fe200078e0003 */
[----:B------:R-:W2:Y:S02]  /*3670*/  LDC.U16 R24, c[0x0][0x240] ;  /* 0x00009000ff187b82 */ /* 0x000ea40000000400 */
[----:B----4-:R-:W3:Y:S01]  /*3680*/  LDG.E R17, desc[UR8][R8.64] ;  /* 0x0000000808117981 */ /* 0x010ee2000c1e1900 */
[----:B------:R-:W-:-:S05]  /*3690*/  MOV R12, R2 ;  /* 0x00000002000c7202 */ /* 0x000fca0000000f00 */
[----:B------:R-:W-:-:S05]  /*36a0*/  IMAD.WIDE R12, R4, 0x2, R12 ;  /* 0x00000002040c7825 */ /* 0x000fca00078e020c */
[----:B01----:R-:W4:Y:S01]  /*36b0*/  LDG.E.U16 R20, desc[UR8][R12.64] ;  /* 0x000000080c147981 */ /* 0x003f22000c1e1500 */
[----:B---3--:R-:W-:-:S05]  /*36c0*/  SHF.R.S32.HI R14, RZ, 0x1f, R17 ;  /* 0x0000001fff0e7819 */ /* 0x008fca0000011411 */
[----:B------:R-:W-:Y:S01]  /*36d0*/  IMAD R16, R14, UR12, RZ ;  /* 0x0000000c0e107c24 */ /* 0x000fe2000f8e02ff */
[----:B------:R-:W-:-:S03]  /*36e0*/  MOV R14, R6 ;  /* 0x00000006000e7202 */ /* 0x000fc60000000f00 */
[C---:B------:R-:W-:Y:S02]  /*36f0*/  IMAD R19, R17.reuse, UR13, R16 ;  /* 0x0000000d11137c24 */ /* 0x040fe4000f8e0210 */
[----:B------:R-:W-:-:S05]  /*3700*/  IMAD.WIDE.U32 R16, R17, UR12, R14 ;  /* 0x0000000c11107c25 */ /* 0x000fca000f8e000e */
[----:B------:R-:W-:Y:S02]  /*3710*/  IADD3 R17, R17, R19, RZ ;  /* 0x0000001311117210 */ /* 0x000fe40007ffe0ff */
[----:B------:R-:W-:-:S04]  /*3720*/  LEA R18, P0, R16, UR14, 0x1 ;  /* 0x0000000e10127c11 */ /* 0x000fc8000f8008ff */
[----:B------:R-:W-:-:S05]  /*3730*/  LEA.HI.X R19, R16, UR15, R17, 0x1, P0 ;  /* 0x0000000f10137c11 */ /* 0x000fca00080f0c11 */
[----:B------:R-:W3:Y:S01]  /*3740*/  LDG.E.U16 R16, desc[UR8][R18.64] ;  /* 0x0000000812107981 */ /* 0x000ee2000c1e1500 */
[----:B--2---:R-:W-:Y:S02]  /*3750*/  HADD2.F32 R24, -RZ, R24.H0_H0 ;  /* 0x20000018ff187230 */ /* 0x004fe40000004100 */
[----:B----4-:R-:W-:-:S05]  /*3760*/  HADD2.F32 R20, -RZ, R20.H0_H0 ;  /* 0x20000014ff147230 */ /* 0x010fca0000004100 */
        /* <DEDUP_REMOVED lines=60> */
[----:B------:R-:W-:-:S04]  /*3b30*/  IADD3 R22, R22, 0x4, RZ ;  /* 0x0000000416167810 */ /* 0x000fc80007ffe0ff */
[----:B------:R-:W-:Y:S02]  /*3b40*/  ISETP.GE.AND P0, PT, R22, R0, PT ;  /* 0x000000001600720c */ /* 0x000fe40003f06270 */
[----:B------:R-:W-:Y:S02]  /*3b50*/  IADD3 R12, P2, R8, 0x10, RZ ;  /* 0x00000010080c7810 */ /* 0x000fe40007f5e0ff */
[----:B------:R-:W-:Y:S02]  /*3b60*/  IADD3 R2, P1, R2, 0x8, RZ ;  /* 0x0000000802027810 */ /* 0x000fe40007f3e0ff */
[----:B------:R-:W-:Y:S02]  /*3b70*/  IADD3.X R9, RZ, R9, RZ, P2, !PT ;  /* 0x00000009ff097210 */ /* 0x000fe400017fe4ff */
[----:B------:R-:W-:Y:S01]  /*3b80*/  IADD3.X R5, RZ, R5, RZ, P1, !PT ;  /* 0x00000005ff057210 */ /* 0x000fe20000ffe4ff */
[----:B--2---:R-:W-:-:S05]  /*3b90*/  HADD2.F32 R15, -RZ, R15.H0_H0 ;  /* 0x2000000fff0f7230 */ /* 0x004fca0000004100 */
[----:B------:R-:W-:-:S05]  /*3ba0*/  FADD.FTZ R14, R15, R14 ;  /* 0x0000000e0f0e7221 */ /* 0x000fca0000010000 */
[----:B------:R-:W-:-:S05]  /*3bb0*/  F2FP.F16.F32.PACK_AB R14, RZ, R14 ;  /* 0x0000000eff0e723e */ /* 0x000fca00000000ff */
[----:B------:R4:W-:Y:S01]  /*3bc0*/  STG.E.U16 desc[UR8][R16.64], R14 ;  /* 0x0000000e10007986 */ /* 0x0009e2000c101508 */
[----:B------:R-:W-:Y:S05]  /*3bd0*/  @!P0 BRA `(.L_x_165) ;  /* 0xfffffff800988947 */ /* 0x000fea000383ffff */
.L_x_162:
[----:B------:R-:W-:Y:S05]  /*3be0*/  BSYNC B0 ;  /* 0x0000000000007941 */ /* 0x000fea0003800000 */
.L_x_161:
[----:B------:R-:W5:Y:S01]  /*3bf0*/  LDC.64 R2, c[0x0][0x278] ;  /* 0x00009e00ff027b82 */ /* 0x000f620000000a00 */
[----:B------:R-:W-:-:S06]  /*3c00*/  UIADD3 UR4, UR4, 0x1, URZ ;  /* 0x0000000104047890 */ /* 0x000fcc000fffe03f */
[----:B-----5:R-:W-:-:S04]  /*3c10*/  ISETP.LE.U32.AND P0, PT, R2, UR4, PT ;  /* 0x0000000402007c0c */ /* 0x020fc8000bf03070 */
[----:B------:R-:W-:-:S13]  /*3c20*/  ISETP.GE.AND.EX P0, PT, RZ, R3, PT, P0 ;  /* 0x00000003ff00720c */ /* 0x000fda0003f06300 */
[----:B------:R-:W-:Y:S05]  /*3c30*/  @!P0 BRA `(.L_x_166) ;  /* 0xfffffff000608947 */ /* 0x000fea000383ffff */
[----:B------:R-:W-:Y:S05]  /*3c40*/  EXIT ;  /* 0x000000000000794d */ /* 0x000fea0003800000 */
.L_x_167:
        /* <DEDUP_REMOVED lines=11> */
.L_x_8880:


//--------------------- .text._ZN3cub17CUB_300001_SM_9006detail8for_each13static_kernelINS2_12policy_hub_t12policy_500_tElNS2_12op_wrapper_tIlZZZZZN2at6native36add_out_dense_sparse_compressed_cudaERNS7_6TensorERKS9_SC_RKN3c106ScalarEENKUlvE_clEvENKUlvE8_clEvENKUlvE_clEvENKUlvE0_clEvEUllE_N6thrust23THRUST_300001_SM_900_NS17counting_iteratorIlNSN_11use_defaultESP_SP_EEEEEEvT0_T1_ --------------------------
	.section	.text._ZN3cub17CUB_300001_SM_9006detail8for_each13static_kernelINS2_12policy_hub_t12policy_500_tElNS2_12op_wrapper_tIlZZZZZN2at6native36add_out_dense_sparse_compressed_cudaERNS7_6TensorERKS9_SC_RKN3c106ScalarEENKUlvE_clEvENKUlvE8_clEvENKUlvE_clEvENKUlvE0_clEvEUllE_N6thrust23THRUST_300001_SM_900_NS17counting_iteratorIlNSN_11use_defaultESP_SP_EEEEEEvT0_T1_,"ax",@progbits
	.align	128
        .global         _ZN3cub17CUB_300001_SM_9006detail8for_each13static_kernelINS2_12policy_hub_t12policy_500_tElNS2_12op_wrapper_tIlZZZZZN2at6native36add_out_dense_sparse_compressed_cudaERNS7_6TensorERKS9_SC_RKN3c106ScalarEENKUlvE_clEvENKUlvE8_clEvENKUlvE_clEvENKUlvE0_clEvEUllE_N6thrust23THRUST_300001_SM_900_NS17counting_iteratorIlNSN_11use_defaultESP_SP_EEEEEEvT0_T1_
        .type           _ZN3cub17CUB_300001_SM_9006detail8for_each13static_kernelINS2_12policy_hub_t12policy_500_tElNS2_12op_wrapper_tIlZZZZZN2at6native36add_out_dense_sparse_compressed_cudaERNS7_6TensorERKS9_SC_RKN3c106ScalarEENKUlvE_clEvENKUlvE8_clEvENKUlvE_clEvENKUlvE0_clEvEUllE_N6thrust23THRUST_300001_SM_900_NS17counting_iteratorIlNSN_11use_defaultESP_SP_EEEEEEvT0_T1_,@function
        .size           _ZN3cub17CUB_300001_SM_9006detail8for_each13static_kernelINS2_12policy_hub_t12policy_500_tElNS2_12op_wrapper_tIlZZZZZN2at6native36add_out_dense_sparse_compressed_cudaERNS7_6TensorERKS9_SC_RKN3c106ScalarEENKUlvE_clEvENKUlvE8_clEvENKUlvE_clEvENKUlvE0_clEvEUllE_N6thrust23THRUST_300001_SM_900_NS17counting_iteratorIlNSN_11use_defaultESP_SP_EEEEEEvT0_T1_,(.L_x_8881 - _ZN3cub17CUB_300001_SM_9006detail8for_each13static_kernelINS2_12policy_hub_t12policy_500_tElNS2_12op_wrapper_tIlZZZZZN2at6native36add_out_dense_sparse_compressed_cudaERNS7_6TensorERKS9_SC_RKN3c106ScalarEENKUlvE_clEvENKUlvE8_clEvENKUlvE_clEvENKUlvE0_clEvEUllE_N6thrust23THRUST_300001_SM_900_NS17counting_iteratorIlNSN_11use_defaultESP_SP_EEEEEEvT0_T1_)
        .other          _ZN3cub17CUB_300001_SM_9006detail8for_each13static_kernelINS2_12policy_hub_t12policy_500_tElNS2_12op_wrapper_tIlZZZZZN2at6native36add_out_dense_sparse_compressed_cudaERNS7_6TensorERKS9_SC_RKN3c106ScalarEENKUlvE_clEvENKUlvE8_clEvENKUlvE_clEvENKUlvE0_clEvEUllE_N6thrust23THRUST_300001_SM_900_NS17counting_iteratorIlNSN_11use_defaultESP_SP_EEEEEEvT0_T1_,@"STO_CUDA_ENTRY STV_DEFAULT"
_ZN3cub17CUB_300001_SM_9006detail8for_each13static_kernelINS2_12policy_hub_t12policy_500_tElNS2_12op_wrapper_tIlZZZZZN2at6native36add_out_dense_sparse_compressed_cudaERNS7_6TensorERKS9_SC_RKN3c106ScalarEENKUlvE_clEvENKUlvE8_clEvENKUlvE_clEvENKUlvE0_clEvEUllE_N6thrust23THRUST_300001_SM_900_NS17counting_iteratorIlNSN_11use_defaultESP_SP_EEEEEEvT0_T1_:
.text._ZN3cub17CUB_300001_SM_9006detail8for_each13static_kernelINS2_12policy_hub_t12policy_500_tElNS2_12op_wrapper_tIlZZZZZN2at6native36add_out_dense_sparse_compressed_cudaERNS7_6TensorERKS9_SC_RKN3c106ScalarEENKUlvE_clEvENKUlvE8_clEvENKUlvE_clEvENKUlvE0_clEvEUllE_N6thrust23THRUST_300001_SM_900_NS17counting_iteratorIlNSN_11use_defaultESP_SP_EEEEEEvT0_T1_:
        /* <DEDUP_REMOVED lines=24> */
[----:B------:R-:W-:Y:S01]  /*0180*/  HFMA2.MMA R21, -RZ, RZ, 0, 0 ;  /* 0x00000000ff157435 */ /* 0x000fe200000001ff */
[----:B------:R-:W-:Y:S02]  /*0190*/  IADD3 R4, R2, UR6, RZ ;  /* 0x0000000602047c10 */ /* 0x000fe4000fffe0ff */
[----:B------:R-:W-:-:S04]  /*01a0*/  MOV R28, RZ ;  /* 0x000000ff001c7202 */ /* 0x000fc80000000f00 */
[----:B------:R-:W1:Y:S01]  /*01b0*/  LDC.U16 R20, c[0x0][0x242] ;  /* 0x00009080ff147b82 */ /* 0x000e620000000400 */
[----:B0-----:R-:W-:Y:S02]  /*01c0*/  HADD2.F32 R0, -RZ, R0.H0_H0 ;  /* 0x20000000ff007230 */ /* 0x001fe40000004100 */
[----:B-1----:R-:W-:-:S07]  /*01d0*/  HADD2.F32 R20, -RZ, R20.H0_H0 ;  /* 0x20000014ff147230 */ /* 0x002fce0000004100 */
.L_x_176:
[----:B0-----:R-:W0:Y:S01]  /*01e0*/  S2R R2, SR_TID.X ;  /* 0x0000000000027919 */ /* 0x001e220000002100 */
[----:B------:R-:W-:Y:S01]  /*01f0*/  ULDC.64 UR10, c[0x0][0x260] ;  /* 0x00009800000a7ab9 */ /* 0x000fe20000000a00 */
[----:B0-----:R-:W-:Y:S01]  /*0200*/  IADD3 RZ, P0, R2, UR6, RZ ;  /* 0x0000000602ff7c10 */ /* 0x001fe2000ff1e0ff */
[----:B------:R-:W-:-:S03]  /*0210*/  IMAD R2, R28, UR10, RZ ;  /* 0x0000000a1c027c24 */ /* 0x000fc6000f8e02ff */
[----:B------:R-:W-:Y:S01]  /*0220*/  IADD3.X R5, RZ, UR5, RZ, P0, !PT ;  /* 0x00000005ff057c10 */ /* 0x000fe200087fe4ff */
[C---:B------:R-:W-:Y:S02]  /*0230*/  IMAD R7, R21.reuse, UR11, R2 ;  /* 0x0000000b15077c24 */ /* 0x040fe4000f8e0202 */
[----:B------:R-:W-:Y:S01]  /*0240*/  IMAD.WIDE.U32 R2, R21, UR10, R4 ;  /* 0x0000000a15027c25 */ /* 0x000fe2000f8e0004 */
[----:B------:R-:W-:-:S04]  /*0250*/  ULDC.64 UR10, c[0x0][0x228] ;  /* 0x00008a00000a7ab9 */ /* 0x000fc80000000a00 */
[----:B------:R-:W-:Y:S02]  /*0260*/  IADD3 R3, R3, R7, RZ ;  /* 0x0000000703037210 */ /* 0x000fe40007ffe0ff */
[----:B------:R-:W-:-:S04]  /*0270*/  LEA R8, P0, R2, UR10, 0x3 ;  /* 0x0000000a02087c11 */ /* 0x000fc8000f8018ff */
[----:B------:R-:W-:-:S05]  /*0280*/  LEA.HI.X R9, R2, UR11, R3, 0x3, P0 ;  /* 0x0000000b02097c11 */ /* 0x000fca00080f1c03 */
[----:B--2---:R-:W2:Y:S04]  /*0290*/  LDG.E.64 R2, desc[UR8][R8.64+0x8] ;  /* 0x0000080808027981 */ /* 0x004ea8000c1e1b00 */
[----:B------:R-:W2:Y:S01]  /*02a0*/  LDG.E.64 R6, desc[UR8][R8.64] ;  /* 0x0000000808067981 */ /* 0x000ea2000c1e1b00 */
[----:B------:R-:W-:Y:S01]  /*02b0*/  BSSY B1, `(.L_x_171) ;  /* 0x0000128000017945 */ /* 0x000fe20003800000 */
[----:B--2---:R-:W-:-:S04]  /*02c0*/  ISETP.GT.U32.AND P0, PT, R2, R6, PT ;  /* 0x000000060200720c */ /* 0x004fc80003f04070 */
[----:B------:R-:W-:-:S13]  /*02d0*/  ISETP.GT.AND.EX P0, PT, R3, R7, PT, P0 ;  /* 0x000000070300720c */ /* 0x000fda0003f04300 */
[----:B-1----:R-:W-:Y:S05]  /*02e0*/  @!P0 BRA `(.L_x_172) ;  /* 0x0000001000908947 */ /* 0x002fea0003800000 */
[-C--:B------:R-:W-:Y:S01]  /*02f0*/  IADD3 R22, R2, -R6.reuse, RZ ;  /* 0x8000000602167210 */ /* 0x080fe20007ffe0ff */
[----:B------:R-:W-:Y:S01]  /*0300*/  ULDC.64 UR10, c[0x0][0x250] ;  /* 0x00009400000a7ab9 */ /* 0x000fe20000000a00 */
[----:B------:R-:W-:Y:S01]  /*0310*/  BSSY B2, `(.L_x_173) ;  /* 0x0000088000027945 */ /* 0x000fe20003800000 */
[----:B------:R-:W-:Y:S01]  /*0320*/  IMAD R11, R5, UR10, RZ ;  /* 0x0000000a050b7c24 */ /* 0x000fe2000f8e02ff */
[----:B------:R-:W-:Y:S01]  /*0330*/  LOP3.LUT R22, R22, 0x3, RZ, 0xc0, !PT ;  /* 0x0000000316167812 */ /* 0x000fe200078ec0ff */
[----:B------:R-:W-:Y:S01]  /*0340*/  IMAD.WIDE.U32 R8, R4, UR10, RZ ;  /* 0x0000000a04087c25 */ /* 0x000fe2000f8e00ff */
[----:B------:R-:W-:Y:S02]  /*0350*/  MOV R26, R6 ;  /* 0x00000006001a7202 */ /* 0x000fe40000000f00 */
[----:B------:R-:W-:Y:S01]  /*0360*/  ISETP.NE.U32.AND P0, PT, R22, RZ, PT ;  /* 0x000000ff1600720c */ /* 0x000fe20003f05070 */
[----:B------:R-:W-:Y:S01]  /*0370*/  IMAD R11, R4, UR11, R11 ;  /* 0x0000000b040b7c24 */ /* 0x000fe2000f8e020b */
[----:B------:R-:W-:-:S02]  /*0380*/  MOV R27, R7 ;  /* 0x00000007001b7202 */ /* 0x000fc40000000f00 */
[----:B------:R-:W-:Y:S02]  /*0390*/  ISETP.NE.AND.EX P0, PT, RZ, RZ, PT, P0 ;  /* 0x000000ffff00720c */ /* 0x000fe40003f05300 */
[----:B------:R-:W-:-:S11]  /*03a0*/  IADD3 R23, R9, R11, RZ ;  /* 0x0000000b09177210 */ /* 0x000fd60007ffe0ff */
        /* <DEDUP_REMOVED lines=10> */
[----:B------:R-:W-:Y:S01]  /*0450*/  ULDC.64 UR10, c[0x0][0x270] ;  /* 0x00009c00000a7ab9 */ /* 0x000fe20000000a00 */
[----:B------:R-:W0:Y:S03]  /*0460*/  LDC.64 R12, c[0x0][0x258] ;  /* 0x00009600ff0c7b82 */ /* 0x000e260000000a00 */
[----:B------:R-:W0:Y:S01]  /*0470*/  LDG.E.64 R24, desc[UR8][R10.64] ;  /* 0x000000080a187981 */ /* 0x000e22000c1e1b00 */
[----:B------:R-:W-:Y:S01]  /*0480*/  IMAD R14, R28, UR10, RZ ;  /* 0x0000000a1c0e7c24 */ /* 0x000fe2000f8e02ff */
[----:B------:R-:W-:Y:S01]  /*0490*/  MOV R18, R8 ;  /* 0x0000000800127202 */ /* 0x000fe20000000f00 */
[----:B------:R-:W-:Y:S01]  /*04a0*/  IMAD.WIDE.U32 R26, R21, UR10, R6 ;  /* 0x0000000a151a7c25 */ /* 0x000fe2000f8e0006 */
[----:B------:R-:W-:-:S03]  /*04b0*/  MOV R19, R23 ;  /* 0x0000001700137202 */ /* 0x000fc60000000f00 */
[----:B------:R-:W-:Y:S01]  /*04c0*/  IMAD R17, R21, UR11, R14 ;  /* 0x0000000b15117c24 */ /* 0x000fe2000f8e020e */
[----:B------:R-:W-:Y:S01]  /*04d0*/  ULDC.64 UR10, c[0x0][0x248] ;  /* 0x00009200000a7ab9 */ /* 0x000fe20000000a00 */
[----:B------:R-:W1:Y:S01]  /*04e0*/  LDC.64 R14, c[0x0][0x238] ;  /* 0x00008e00ff0e7b82 */ /* 0x000e620000000a00 */
[----:B------:R-:W-:Y:S01]  /*04f0*/  LEA R16, P0, R26, UR12, 0x2 ;  /* 0x0000000c1a107c11 */ /* 0x000fe2000f8010ff */
[----:B------:R-:W-:Y:S01]  /*0500*/  IMAD R30, R28, UR10, RZ ;  /* 0x0000000a1c1e7c24 */ /* 0x000fe2000f8e02ff */
[----:B------:R-:W-:Y:S01]  /*0510*/  IADD3 R17, R27, R17, RZ ;  /* 0x000000111b117210 */ /* 0x000fe20007ffe0ff */
[----:B------:R-:W-:-:S03]  /*0520*/  IMAD.WIDE.U32 R18, R21, UR10, R18 ;  /* 0x0000000a15127c25 */ /* 0x000fc6000f8e0012 */
[----:B------:R-:W-:Y:S01]  /*0530*/  LEA.HI.X R17, R26, UR13, R17, 0x2, P0 ;  /* 0x0000000d1a117c11 */ /* 0x000fe200080f1411 */
[----:B------:R-:W-:-:S04]  /*0540*/  IMAD R27, R21, UR11, R30 ;  /* 0x0000000b151b7c24 */ /* 0x000fc8000f8e021e */
[----:B------:R-:W2:Y:S01]  /*0550*/  LDG.E.U16 R30, desc[UR8][R16.64+0x2] ;  /* 0x00000208101e7981 */ /* 0x000ea2000c1e1500 */
[----:B------:R-:W-:-:S03]  /*0560*/  IADD3 R19, R19, R27, RZ ;  /* 0x0000001b13137210 */ /* 0x000fc60007ffe0ff */
[----:B------:R-:W3:Y:S01]  /*0570*/  LDG.E.U16 R29, desc[UR8][R16.64] ;  /* 0x00000008101d7981 */ /* 0x000ee2000c1e1500 */
[-C--:B0-----:R-:W-:Y:S02]  /*0580*/  IMAD R25, R25, R12.reuse, RZ ;  /* 0x0000000c19197224 */ /* 0x081fe400078e02ff */
[----:B------:R-:W-:-:S04]  /*0590*/  IMAD.WIDE.U32 R26, R24, R12, R18 ;  /* 0x0000000c181a7225 */ /* 0x000fc800078e0012 */
[----:B------:R-:W-:Y:S01]  /*05a0*/  IMAD R25, R24, R13, R25 ;  /* 0x0000000d18197224 */ /* 0x000fe200078e0219 */
[----:B-1----:R-:W-:-:S04]  /*05b0*/  LEA R24, P0, R26, R14, 0x2 ;  /* 0x0000000e1a187211 */ /* 0x002fc800078010ff */
[----:B------:R-:W-:-:S04]  /*05c0*/  IADD3 R25, R27, R25, RZ ;  /* 0x000000191b197210 */ /* 0x000fc80007ffe0ff */
[----:B------:R-:W-:-:S05]  /*05d0*/  LEA.HI.X R25, R26, R15, R25, 0x2, P0 ;  /* 0x0000000f1a197211 */ /* 0x000fca00000f1419 */
[----:B------:R-:W4:Y:S04]  /*05e0*/  LDG.E.U16 R27, desc[UR8][R24.64] ;  /* 0x00000008181b7981 */ /* 0x000f28000c1e1500 */
[----:B------:R-:W5:Y:S01]  /*05f0*/  LDG.E.U16 R26, desc[UR8][R24.64+0x2] ;  /* 0x00000208181a7981 */ /* 0x000f62000c1e1500 */
[----:B--2---:R-:W-:Y:S02]  /*0600*/  HADD2.F32 R31, -RZ, R30.H0_H0 ;  /* 0x2000001eff1f7230 */ /* 0x004fe40000004100 */
[----:B---3--:R-:W-:-:S03]  /*0610*/  HADD2.F32 R29, -RZ, R29.H0_H0 ;  /* 0x2000001dff1d7230 */ /* 0x008fc60000004100 */
[-C--:B------:R-:W-:Y:S01]  /*0620*/  FMUL.FTZ R33, R20, R31.reuse ;  /* 0x0000001f14217220 */ /* 0x080fe20000410000 */
[----:B------:R-:W-:-:S03]  /*0630*/  FMUL.FTZ R31, R0, R31 ;  /* 0x0000001f001f7220 */ /* 0x000fc60000410000 */
[-C--:B------:R-:W-:Y:S01]  /*0640*/  FFMA.FTZ R33, R0, R29.reuse, -R33 ;  /* 0x0000001d00217223 */ /* 0x080fe20000010821 */
[----:B------:R-:W-:-:S05]  /*0650*/  FFMA.FTZ R30, R20, R29, R31 ;  /* 0x0000001d141e7223 */ /* 0x000fca000001001f */
[----:B------:R-:W-:-:S05]  /*0660*/  F2FP.F16.F32.PACK_AB R33, R30, R33 ;  /* 0x000000211e21723e */ /* 0x000fca00000000ff */
[--C-:B------:R-:W-:Y:S02]  /*0670*/  HADD2.F32 R30, -RZ, R33.reuse.H0_H0 ;  /* 0x20000021ff1e7230 */ /* 0x100fe40000004100 */
[----:B------:R-:W-:Y:S01]  /*0680*/  HADD2.F32 R33, -RZ, R33.H1_H1 ;  /* 0x30000021ff217230 */ /* 0x000fe20000004100 */
[----:B------:R-:W-:-:S04]  /*0690*/  ISETP.NE.U32.AND P0, PT, R22, 0x1, PT ;  /* 0x000000011600780c */ /* 0x000fc80003f05070 */
[----:B------:R-:W-:Y:S01]  /*06a0*/  ISETP.NE.AND.EX P0, PT, RZ, RZ, PT, P0 ;  /* 0x000000ffff00720c */ /* 0x000fe20003f05300 */
[----:B----4-:R-:W-:Y:S02]  /*06b0*/  HADD2.F32 R27, -RZ, R27.H0_H0 ;  /* 0x2000001bff1b7230 */ /* 0x010fe40000004100 */
[----:B-----5:R-:W-:-:S03]  /*06c0*/  HADD2.F32 R26, -RZ, R26.H0_H0 ;  /* 0x2000001aff1a7230 */ /* 0x020fc60000004100 */
[----:B------:R-:W-:Y:S02]  /*06d0*/  FADD.FTZ R27, R27, R30 ;  /* 0x0000001e1b1b7221 */ /* 0x000fe40000010000 */
[----:B------:R-:W-:-:S03]  /*06e0*/  FADD.FTZ R26, R26, R33 ;  /* 0x000000211a1a7221 */ /* 0x000fc60000010000 */
[----:B------:R-:W-:Y:S02]  /*06f0*/  F2FP.F16.F32.PACK_AB R27, RZ, R27 ;  /* 0x0000001bff1b723e */ /* 0x000fe400000000ff */
[----:B------:R-:W-:Y:S02]  /*0700*/  F2FP.F16.F32.PACK_AB R26, RZ, R26 ;  /* 0x0000001aff1a723e */ /* 0x000fe400000000ff */
[----:B------:R-:W-:Y:S02]  /*0710*/  PRMT R29, R27, 0x7610, R29 ;  /* 0x000076101b1d7816 */ /* 0x000fe4000000001d */
[----:B------:R-:W-:-:S03]  /*0720*/  PRMT R30, R26, 0x7610, R30 ;  /* 0x000076101a1e7816 */ /* 0x000fc6000000001e */
[----:B------:R0:W-:Y:S04]  /*0730*/  STG.E.U16 desc[UR8][R24.64], R29 ;  /* 0x0000001d18007986 */ /* 0x0001e8000c101508 */
[----:B------:R0:W-:Y:S01]  /*0740*/  STG.E.U16 desc[UR8][R24.64+0x2], R30 ;  /* 0x0000021e18007986 */ /* 0x0001e2000c101508 */
[----:B------:R-:W-:-:S04]  /*0750*/  IADD3 R26, P1, R6, 0x1, RZ ;  /* 0x00000001061a7810 */ /* 0x000fc80007f3e0ff */
[----:B------:R-:W-:Y:S01]  /*0760*/  IADD3.X R27, RZ, R7, RZ, P1, !PT ;  /* 0x00000007ff1b7210 */ /* 0x000fe20000ffe4ff */
[----:B------:R-:W-:Y:S08]  /*0770*/  @!P0 BRA `(.L_x_174) ;  /* 0x0000000400048947 */ /* 0x000ff00003800000 */
[----:B0-----:R-:W2:Y:S04]  /*0780*/  LDG.E.64 R24, desc[UR8][R10.64+0x8] ;  /* 0x000008080a187981 */ /* 0x001ea8000c1e1b00 */
[----:B------:R-:W3:Y:S04]  /*0790*/  LDG.E.U16 R30, desc[UR8][R16.64+0x6] ;  /* 0x00000608101e7981 */ /* 0x000ee8000c1e1500 */
[----:B------:R-:W4:Y:S01]  /*07a0*/  LDG.E.U16 R29, desc[UR8][R16.64+0x4] ;  /* 0x00000408101d7981 */ /* 0x000f22000c1e1500 */
[-C--:B--2---:R-:W-:Y:S02]  /*07b0*/  IMAD R25, R25, R12.reuse, RZ ;  /* 0x0000000c19197224 */ /* 0x084fe400078e02ff */
[----:B------:R-:W-:-:S04]  /*07c0*/  IMAD.WIDE.U32 R26, R24, R12, R18 ;  /* 0x0000000c181a7225 */ /* 0x000fc800078e0012 */
[----:B------:R-:W-:Y:S01]  /*07d0*/  IMAD R25, R24, R13, R25 ;  /* 0x0000000d18197224 */ /* 0x000fe200078e0219 */
[----:B------:R-:W-:-:S04]  /*07e0*/  LEA R24, P0, R26, R14, 0x2 ;  /* 0x0000000e1a187211 */ /* 0x000fc800078010ff */
[----:B------:R-:W-:-:S04]  /*07f0*/  IADD3 R25, R27, R25, RZ ;  /* 0x000000191b197210 */ /* 0x000fc80007ffe0ff */
[----:B------:R-:W-:-:S05]  /*0800*/  LEA.HI.X R25, R26, R15, R25, 0x2, P0 ;  /* 0x0000000f1a197211 */ /* 0x000fca00000f1419 */
[----:B------:R-:W2:Y:S04]  /*0810*/  LDG.E.U16 R27, desc[UR8][R24.64] ;  /* 0x00000008181b7981 */ /* 0x000ea8000c1e1500 */
[----:B------:R-:W5:Y:S01]  /*0820*/  LDG.E.U16 R26, desc[UR8][R24.64+0x2] ;  /* 0x00000208181a7981 */ /* 0x000f62000c1e1500 */
[----:B---3--:R-:W-:Y:S02]  /*0830*/  HADD2.F32 R31, -RZ, R30.H0_H0 ;  /* 0x2000001eff1f7230 */ /* 0x008fe40000004100 */
[----:B----4-:R-:W-:-:S03]  /*0840*/  HADD2.F32 R29, -RZ, R29.H0_H0 ;  /* 0x2000001dff1d7230 */ /* 0x010fc60000004100 */
        /* <DEDUP_REMOVED lines=9> */
[----:B--2---:R-:W-:Y:S02]  /*08e0*/  HADD2.F32 R27, -RZ, R27.H0_H0 ;  /* 0x2000001bff1b7230 */ /* 0x004fe40000004100 */
        /* <DEDUP_REMOVED lines=12> */
[----:B------:R-:W2:Y:S04]  /*09b0*/  LDG.E.64 R10, desc[UR8][R10.64+0x10] ;  /* 0x000010080a0a7981 */ /* 0x000ea8000c1e1b00 */
[----:B-1----:R-:W3:Y:S04]  /*09c0*/  LDG.E.U16 R24, desc[UR8][R16.64+0xa] ;  /* 0x00000a0810187981 */ /* 0x002ee8000c1e1500 */
        /* <DEDUP_REMOVED lines=18> */
[----:B------:R-:W-:-:S04]  /*0af0*/  IADD3 R26, P0, R6, 0x3, RZ ;  /* 0x00000003061a7810 */ /* 0x000fc80007f1e0ff */
[----:B------:R-:W-:Y:S01]  /*0b00*/  IADD3.X R27, RZ, R7, RZ, P0, !PT ;  /* 0x00000007ff1b7210 */ /* 0x000fe200007fe4ff */
[----:B--2---:R-:W-:Y:S02]  /*0b10*/  HADD2.F32 R12, -RZ, R12.H0_H0 ;  /* 0x2000000cff0c7230 */ /* 0x004fe40000004100 */
[----:B-----5:R-:W-:-:S03]  /*0b20*/  HADD2.F32 R18, -RZ, R18.H0_H0 ;  /* 0x20000012ff127230 */ /* 0x020fc60000004100 */
[----:B------:R-:W-:Y:S02]  /*0b30*/  FADD.FTZ R11, R12, R11 ;  /* 0x0000000b0c0b7221 */ /* 0x000fe40000010000 */
[----:B------:R-:W-:-:S03]  /*0b40*/  FADD.FTZ R18, R18, R19 ;  /* 0x0000001312127221 */ /* 0x000fc60000010000 */
[----:B------:R-:W-:Y:S02]  /*0b50*/  F2FP.F16.F32.PACK_AB R11, RZ, R11 ;  /* 0x0000000bff0b723e */ /* 0x000fe400000000ff */
[----:B------:R-:W-:-:S03]  /*0b60*/  F2FP.F16.F32.PACK_AB R18, RZ, R18 ;  /* 0x00000012ff12723e */ /* 0x000fc600000000ff */
[----:B------:R2:W-:Y:S04]  /*0b70*/  STG.E.U16 desc[UR8][R14.64], R11 ;  /* 0x0000000b0e007986 */ /* 0x0005e8000c101508 */
[----:B------:R2:W-:Y:S02]  /*0b80*/  STG.E.U16 desc[UR8][R14.64+0x2], R18 ;  /* 0x000002120e007986 */ /* 0x0005e4000c101508 */
.L_x_174:
[----:B------:R-:W-:Y:S05]  /*0b90*/  BSYNC B2 ;  /* 0x0000000000027941 */ /* 0x000fea0003800000 */
.L_x_173:
[----:B--2---:R-:W-:Y:S02]  /*0ba0*/  LOP3.LUT R11, RZ, R6, RZ, 0x33, !PT ;  /* 0x00000006ff0b7212 */ /* 0x004fe400078e33ff */
[----:B------:R-:W-:Y:S02]  /*0bb0*/  LOP3.LUT R7, RZ, R7, RZ, 0x33, !PT ;  /* 0x00000007ff077212 */ /* 0x000fe400078e33ff */
[----:B------:R-:W-:-:S04]  /*0bc0*/  IADD3 R6, P1, R2, R11, RZ ;  /* 0x0000000b02067210 */ /* 0x000fc80007f3e0ff */
[----:B------:R-:W-:Y:S02]  /*0bd0*/  ISETP.GE.U32.AND P0, PT, R6, 0x3, PT ;  /* 0x000000030600780c */ /* 0x000fe40003f06070 */
[----:B------:R-:W-:-:S04]  /*0be0*/  IADD3.X R6, R3, R7, RZ, P1, !PT ;  /* 0x0000000703067210 */ /* 0x000fc80000ffe4ff */
[----:B------:R-:W-:-:S13]  /*0bf0*/  ISETP.GE.U32.AND.EX P0, PT, R6, RZ, PT, P0 ;  /* 0x000000ff0600720c */ /* 0x000fda0003f06100 */
[----:B------:R-:W-:Y:S05]  /*0c00*/  @!P0 BRA `(.L_x_172) ;  /* 0x0000000800488947 */ /* 0x000fea0003800000 */
[----:B------:R-:W-:Y:S01]  /*0c10*/  ULDC.64 UR10, c[0x0][0x248] ;  /* 0x00009200000a7ab9 */ /* 0x000fe20000000a00 */
[----:B------:R-:W-:Y:S01]  /*0c20*/  MOV R22, R8 ;  /* 0x0000000800167202 */ /* 0x000fe20000000f00 */
[----:B------:R-:W-:-:S04]  /*0c30*/  IMAD R10, R28, UR10, RZ ;  /* 0x0000000a1c0a7c24 */ /* 0x000fc8000f8e02ff */
[----:B------:R-:W-:-:S04]  /*0c40*/  IMAD.WIDE.U32 R6, R21, UR10, R22 ;  /* 0x0000000a15067c25 */ /* 0x000fc8000f8e0016 */
[----:B------:R-:W-:-:S05]  /*0c50*/  IMAD R9, R21, UR11, R10 ;  /* 0x0000000b15097c24 */ /* 0x000fca000f8e020a */
[----:B------:R-:W-:-:S07]  /*0c60*/  IADD3 R9, R9, R7, RZ ;  /* 0x0000000709097210 */ /* 0x000fce0007ffe0ff */
.L_x_175:
[----:B------:R-:W-:Y:S01]  /*0c70*/  ULDC.64 UR10, c[0x0][0x268] ;  /* 0x00009a00000a7ab9 */ /* 0x000fe20000000a00 */
[----:B------:R-:W-:Y:S01]  /*0c80*/  ULDC.64 UR12, c[0x0][0x238] ;  /* 0x00008e00000c7ab9 */ /* 0x000fe20000000a00 */
[----:B------:R-:W-:Y:S02]  /*0c90*/  IMAD R8, R28, UR10, RZ ;  /* 0x0000000a1c087c24 */ /* 0x000fe4000f8e02ff */
[----:B--2---:R-:W-:-:S04]  /*0ca0*/  IMAD.WIDE.U32 R10, R21, UR10, R26 ;  /* 0x0000000a150a7c25 */ /* 0x004fc8000f8e001a */
        /* <DEDUP_REMOVED lines=15> */
[----:B------:R-:W-:-:S03]  /*0da0*/  MOV R8, R6 ;  /* 0x0000000600087202 */ /* 0x000fc60000000f00 */
[----:B------:R-:W3:Y:S04]  /*0db0*/  LDG.E.U16 R19, desc[UR8][R10.64+0x2] ;  /* 0x000002080a137981 */ /* 0x000ee8000c1e1500 */
[----:B------:R-:W4:Y:S01]  /*0dc0*/  LDG.E.U16 R18, desc[UR8][R10.64] ;  /* 0x000000080a127981 */ /* 0x000f22000c1e1500 */
[----:B--2---:R-:W-:Y:S02]  /*0dd0*/  IMAD R15, R15, UR10, RZ ;  /* 0x0000000a0f0f7c24 */ /* 0x004fe4000f8e02ff */
[----:B------:R-:W-:-:S04]  /*0de0*/  IMAD.WIDE.U32 R16, R14, UR10, R8 ;  /* 0x0000000a0e107c25 */ /* 0x000fc8000f8e0008 */
[----:B------:R-:W-:Y:S01]  /*0df0*/  IMAD R15, R14, UR11, R15 ;  /* 0x0000000b0e0f7c24 */ /* 0x000fe2000f8e020f */
[----:B------:R-:W-:-:S04]  /*0e00*/  LEA R14, P0, R16, UR12, 0x2 ;  /* 0x0000000c100e7c11 */ /* 0x000fc8000f8010ff */
[----:B------:R-:W-:-:S04]  /*0e10*/  IADD3 R15, R17, R15, RZ ;  /* 0x0000000f110f7210 */ /* 0x000fc80007ffe0ff */
[----:B------:R-:W-:-:S05]  /*0e20*/  LEA.HI.X R15, R16, UR13, R15, 0x2, P0 ;  /* 0x0000000d100f7c11 */ /* 0x000fca00080f140f */
[----:B------:R-:W2:Y:S04]  /*0e30*/  LDG.E.U16 R22, desc[UR8][R14.64] ;  /* 0x000000080e167981 */ /* 0x000ea8000c1e1500 */
[----:B01----:R-:W5:Y:S01]  /*0e40*/  LDG.E.U16 R24, desc[UR8][R14.64+0x2] ;  /* 0x000002080e187981 */ /* 0x003f62000c1e1500 */
        /* <DEDUP_REMOVED lines=8> */
[----:B------:R-:W-:Y:S02]  /*0ed0*/  HADD2.F32 R23, -RZ, R23.H1_H1 ;  /* 0x30000017ff177230 */ /* 0x000fe40000004100 */
        /* <DEDUP_REMOVED lines=9> */
[----:B------:R1:W-:Y:S04]  /*0f70*/  STG.E.U16 desc[UR8][R14.64+0x2], R24 ;  /* 0x000002180e007986 */ /* 0x0003e8000c101508 */
[----:B------:R-:W2:Y:S04]  /*0f80*/  LDG.E.64 R16, desc[UR8][R12.64+0x8] ;  /* 0x000008080c107981 */ /* 0x000ea8000c1e1b00 */
[----:B------:R-:W3:Y:S04]  /*0f90*/  LDG.E.U16 R23, desc[UR8][R10.64+0x6] ;  /* 0x000006080a177981 */ /* 0x000ee8000c1e1500 */
[----:B------:R-:W4:Y:S01]  /*0fa0*/  LDG.E.U16 R22, desc[UR8][R10.64+0x4] ;  /* 0x000004080a167981 */ /* 0x000f22000c1e1500 */
[----:B--2---:R-:W-:-:S02]  /*0fb0*/  IMAD R17, R17, UR10, RZ ;  /* 0x0000000a11117c24 */ /* 0x004fc4000f8e02ff */
[----:B0-----:R-:W-:-:S04]  /*0fc0*/  IMAD.WIDE.U32 R18, R16, UR10, R8 ;  /* 0x0000000a10127c25 */ /* 0x001fc8000f8e0008 */
[----:B------:R-:W-:Y:S01]  /*0fd0*/  IMAD R17, R16, UR11, R17 ;  /* 0x0000000b10117c24 */ /* 0x000fe2000f8e0211 */
[----:B------:R-:W-:-:S04]  /*0fe0*/  LEA R16, P0, R18, UR12, 0x2 ;  /* 0x0000000c12107c11 */ /* 0x000fc8000f8010ff */
[----:B------:R-:W-:-:S04]  /*0ff0*/  IADD3 R17, R19, R17, RZ ;  /* 0x0000001113117210 */ /* 0x000fc80007ffe0ff */
[----:B------:R-:W-:-:S05]  /*1000*/  LEA.HI.X R17, R18, UR13, R17, 0x2, P0 ;  /* 0x0000000d12117c11 */ /* 0x000fca00080f1411 */
[----:B------:R-:W2:Y:S04]  /*1010*/  LDG.E.U16 R18, desc[UR8][R16.64] ;  /* 0x0000000810127981 */ /* 0x000ea8000c1e1500 */
[----:B-1----:R-:W5:Y:S01]  /*1020*/  LDG.E.U16 R24, desc[UR8][R16.64+0x2] ;  /* 0x0000020810187981 */ /* 0x002f62000c1e1500 */
        /* <DEDUP_REMOVED lines=68> */
[----:B------:R-:W-:Y:S02]  /*1470*/  IADD3.X R27, RZ, R27, RZ, P0, !PT ;  /* 0x0000001bff1b7210 */ /* 0x000fe400007fe4ff */
[----:B------:R-:W-:-:S04]  /*1480*/  ISETP.GE.U32.AND P0, PT, R26, R2, PT ;  /* 0x000000021a00720c */ /* 0x000fc80003f06070 */
[----:B------:R-:W-:Y:S01]  /*1490*/  ISETP.GE.AND.EX P0, PT, R27, R3, PT, P0 ;  /* 0x000000031b00720c */ /* 0x000fe20003f06300 */
[----:B--2---:R-:W-:Y:S02]  /*14a0*/  HADD2.F32 R18, -RZ, R18.H0_H0 ;  /* 0x20000012ff127230 */ /* 0x004fe40000004100 */
[----:B-----5:R-:W-:-:S03]  /*14b0*/  HADD2.F32 R14, -RZ, R14.H0_H0 ;  /* 0x2000000eff0e7230 */ /* 0x020fc60000004100 */
[----:B------:R-:W-:Y:S02]  /*14c0*/  FADD.FTZ R11, R18, R11 ;  /* 0x0000000b120b7221 */ /* 0x000fe40000010000 */
[----:B------:R-:W-:-:S03]  /*14d0*/  FADD.FTZ R14, R14, R15 ;  /* 0x0000000f0e0e7221 */ /* 0x000fc60000010000 */
[----:B------:R-:W-:Y:S02]  /*14e0*/  F2FP.F16.F32.PACK_AB R11, RZ, R11 ;  /* 0x0000000bff0b723e */ /* 0x000fe400000000ff */
[----:B------:R-:W-:-:S03]  /*14f0*/  F2FP.F16.F32.PACK_AB R14, RZ, R14 ;  /* 0x0000000eff0e723e */ /* 0x000fc600000000ff */
[----:B------:R2:W-:Y:S04]  /*1500*/  STG.E.U16 desc[UR8][R16.64], R11 ;  /* 0x0000000b10007986 */ /* 0x0005e8000c101508 */
[----:B------:R2:W-:Y:S01]  /*1510*/  STG.E.U16 desc[UR8][R16.64+0x2], R14 ;  /* 0x0000020e10007986 */ /* 0x0005e2000c101508 */
[----:B------:R-:W-:Y:S05]  /*1520*/  @!P0 BRA `(.L_x_175) ;  /* 0xfffffff400d08947 */ /* 0x000fea000383ffff */
.L_x_172:
[----:B------:R-:W-:Y:S05]  /*1530*/  BSYNC B1 ;  /* 0x0000000000017941 */ /* 0x000fea0003800000 */
.L_x_171:
[----:B------:R-:W-:Y:S01]  /*1540*/  IADD3 R21, P0, R21, 0x1, RZ ;  /* 0x0000000115157810 */ /* 0x000fe20007f1e0ff */
[----:B------:R-:W-:-:S03]  /*1550*/  ULDC.64 UR10, c[0x0][0x278] ;  /* 0x00009e00000a7ab9 */ /* 0x000fc60000000a00 */
[----:B------:R-:W-:Y:S02]  /*1560*/  IADD3.X R28, RZ, R28, RZ, P0, !PT ;  /* 0x0000001cff1c7210 */ /* 0x000fe400007fe4ff */
[----:B------:R-:W-:-:S04]  /*1570*/  ISETP.GE.U32.AND P0, PT, R21, UR10, PT ;  /* 0x0000000a15007c0c */ /* 0x000fc8000bf06070 */
[----:B------:R-:W-:-:S13]  /*1580*/  ISETP.GE.AND.EX P0, PT, R28, UR11, PT, P0 ;  /* 0x0000000b1c007c0c */ /* 0x000fda000bf06300 */
[----:B------:R-:W-:Y:S05]  /*1590*/  @!P0 BRA `(.L_x_176) ;  /* 0xffffffec00108947 */ /* 0x000fea000383ffff */
.L_x_170:
[----:B------:R-:W-:Y:S05]  /*15a0*/  BSYNC B0 ;  /* 0x0000000000007941 */ /* 0x000fea0003800000 */
.L_x_169:
[----:B------:R-:W3:Y:S01]  /*15b0*/  S2R R10, SR_TID.X ;  /* 0x00000000000a7919 */ /* 0x000ee20000002100 */
[----:B------:R-:W4:Y:S01]  /*15c0*/  S2UR UR4, SR_CTAID.X ;  /* 0x00000000000479c3 */ /* 0x000f220000002500 */
[----:B------:R-:W-:Y:S02]  /*15d0*/  ULDC UR7, c[0x0][0x210] ;  /* 0x0000840000077ab9 */ /* 0x000fe40000000800 */
[----:B----4-:R-:W-:-:S04]  /*15e0*/  UIMAD UR4, UR4, -0x200, UR7 ;  /* 0xfffffe00040478a4 */ /* 0x010fc8000f8e0207 */
[----:B------:R-:W-:Y:S01]  /*15f0*/  USHF.R.S32.HI UR7, URZ, 0x1f, UR4 ;  /* 0x0000001f3f077899 */ /* 0x000fe20008011404 */
[----:B---3--:R-:W-:-:S05]  /*1600*/  IADD3 R10, R10, 0x100, RZ ;  /* 0x000001000a0a7810 */ /* 0x008fca0007ffe0ff */
[----:B------:R-:W-:Y:S02]  /*1610*/  MOV R0, UR7 ;  /* 0x0000000700007c02 */ /* 0x000fe40008000f00 */
[----:B------:R-:W-:-:S04]  /*1620*/  ISETP.LT.U32.AND P0, PT, R10, UR4, PT ;  /* 0x000000040a007c0c */ /* 0x000fc8000bf01070 */
[----:B------:R-:W-:-:S13]  /*1630*/  ISETP.GT.AND.EX P0, PT, R0, RZ, PT, P0 ;  /* 0x000000ff0000720c */ /* 0x000fda0003f04300 */
[----:B------:R-:W-:Y:S05]  /*1640*/  @!P0 EXIT ;  /* 0x000000000000894d */ /* 0x000fea0003800000 */
[----:B------:R-:W3:Y:S01]  /*1650*/  LDC.U16 R0, c[0x0][0x240] ;  /* 0x00009000ff007b82 */ /* 0x000ee20000000400 */
[----:B------:R-:W-:-:S04]  /*1660*/  IADD3 R10, P0, R10, UR6, RZ ;  /* 0x000000060a0a7c10 */ /* 0x000fc8000ff1e0ff */
[----:B--2---:R-:W-:Y:S01]  /*1670*/  IADD3.X R11, RZ, UR5, RZ, P0, !PT ;  /* 0x00000005ff0b7c10 */ /* 0x004fe200087fe4ff */
[----:B------:R-:W-:Y:S02]  /*1680*/  ULDC.64 UR4, c[0x0][0x250] ;  /* 0x0000940000047ab9 */ /* 0x000fe40000000a00 */
[----:B------:R-:W2:Y:S01]  /*1690*/  LDC.U16 R22, c[0x0][0x242] ;  /* 0x00009080ff167b82 */ /* 0x000ea20000000400 */
[----:B------:R-:W-:-:S04]  /*16a0*/  IMAD.WIDE.U32 R8, R10, UR4, RZ ;  /* 0x000000040a087c25 */ /* 0x000fc8000f8e00ff */
[----:B------:R-:W-:Y:S01]  /*16b0*/  IMAD R3, R11, UR4, RZ ;  /* 0x000000040b037c24 */ /* 0x000fe2000f8e02ff */
[----:B------:R-:W-:-:S03]  /*16c0*/  UMOV UR4, URZ ;  /* 0x0000003f00047c82 */ /* 0x000fc60008000000 */
[----:B------:R-:W-:Y:S01]  /*16d0*/  IMAD R3, R10, UR5, R3 ;  /* 0x000000050a037c24 */ /* 0x000fe2000f8e0203 */
[----:B------:R-:W-:-:S04]  /*16e0*/  UMOV UR5, URZ ;  /* 0x0000003f00057c82 */ /* 0x000fc80008000000 */
[----:B------:R-:W-:Y:S01]  /*16f0*/  IADD3 R23, R9, R3, RZ ;  /* 0x0000000309177210 */ /* 0x000fe20007ffe0ff */
[----:B---3--:R-:W-:Y:S02]  /*1700*/  HADD2.F32 R0, -RZ, R0.H0_H0 ;  /* 0x20000000ff007230 */ /* 0x008fe40000004100 */
[----:B--2---:R-:W-:-:S07]  /*1710*/  HADD2.F32 R22, -RZ, R22.H0_H0 ;  /* 0x20000016ff167230 */ /* 0x004fce0000004100 */
.L_x_182:
[----:B--2---:R-:W2:Y:S01]  /*1720*/  LDC.64 R6, c[0x0][0x260] ;  /* 0x00009800ff067b82 */ /* 0x004ea20000000a00 */
        /* <DEDUP_REMOVED lines=17> */
[----:B------:R-:W2:Y:S01]  /*1840*/  LDC.64 R20, c[0x0][0x248] ;  /* 0x00009200ff147b82 */ /* 0x000ea20000000a00 */
[----:B01----:R-:W-:Y:S01]  /*1850*/  IADD3 R24, R6, -R4, RZ ;  /* 0x8000000406187210 */ /* 0x003fe20007ffe0ff */
[----:B------:R-:W-:Y:S01]  /*1860*/  BSSY B1, `(.L_x_179) ;  /* 0x0000084000017945 */ /* 0x000fe20003800000 */
[----:B------:R-:W-:Y:S02]  /*1870*/  MOV R2, R8 ;  /* 0x0000000800027202 */ /* 0x000fe40000000f00 */
[----:B------:R-:W-:Y:S02]  /*1880*/  LOP3.LUT R24, R24, 0x3, RZ, 0xc0, !PT ;  /* 0x0000000318187812 */ /* 0x000fe400078ec0ff */
[----:B------:R-:W-:Y:S02]  /*1890*/  MOV R3, R23 ;  /* 0x0000001700037202 */ /* 0x000fe40000000f00 */
[----:B------:R-:W-:Y:S02]  /*18a0*/  ISETP.NE.U32.AND P0, PT, R24, RZ, PT ;  /* 0x000000ff1800720c */ /* 0x000fe40003f05070 */
[----:B------:R-:W-:-:S02]  /*18b0*/  MOV R28, R4 ;  /* 0x00000004001c7202 */ /* 0x000fc40000000f00 */
[----:B------:R-:W-:Y:S02]  /*18c0*/  ISETP.NE.AND.EX P0, PT, RZ, RZ, PT, P0 ;  /* 0x000000ffff00720c */ /* 0x000fe40003f05300 */
[----:B------:R-:W-:Y:S01]  /*18d0*/  MOV R25, R5 ;  /* 0x0000000500197202 */ /* 0x000fe20000000f00 */
        /* <DEDUP_REMOVED lines=16> */
[----:B------:R-:W-:Y:S01]  /*19e0*/  IMAD.WIDE.U32 R26, R18, UR4, R4 ;  /* 0x00000004121a7c25 */ /* 0x000fe2000f8e0004 */
[----:B------:R-:W-:Y:S01]  /*19f0*/  ULDC.64 UR6, c[0x0][0x220] ;  /* 0x0000880000067ab9 */ /* 0x000fe20000000a00 */
[----:B------:R-:W0:Y:S02]  /*1a00*/  LDG.E.64 R28, desc[UR8][R12.64] ;  /* 0x000000080c1c7981 */ /* 0x000e24000c1e1b00 */
[----:B------:R-:W-:Y:S01]  /*1a10*/  IMAD R19, R19, UR4, R16 ;  /* 0x0000000413137c24 */ /* 0x000fe2000f8e0210 */
[----:B------:R-:W-:Y:S02]  /*1a20*/  LEA R18, P0, R26, UR6, 0x2 ;  /* 0x000000061a127c11 */ /* 0x000fe4000f8010ff */
[----:B------:R-:W1:Y:S02]  /*1a30*/  LDC.64 R16, c[0x0][0x238] ;  /* 0x00008e00ff107b82 */ /* 0x000e640000000a00 */
[----:B------:R-:W-:-:S04]  /*1a40*/  IADD3 R19, R27, R19, RZ ;  /* 0x000000131b137210 */ /* 0x000fc80007ffe0ff */
[----:B------:R-:W-:Y:S02]  /*1a50*/  LEA.HI.X R19, R26, UR7, R19, 0x2, P0 ;  /* 0x000000071a137c11 */ /* 0x000fe400080f1413 */
[----:B------:R-:W-:-:S03]  /*1a60*/  MOV R20, R2 ;  /* 0x0000000200147202 */ /* 0x000fc60000000f00 */
[----:B------:R-:W2:Y:S04]  /*1a70*/  LDG.E.U16 R31, desc[UR8][R18.64+0x2] ;  /* 0x00000208121f7981 */ /* 0x000ea8000c1e1500 */
[----:B------:R-:W3:Y:S01]  /*1a80*/  LDG.E.U16 R30, desc[UR8][R18.64] ;  /* 0x00000008121e7981 */ /* 0x000ee2000c1e1500 */
[----:B0-----:R-:W-:-:S04]  /*1a90*/  IMAD R25, R29, R14, RZ ;  /* 0x0000000e1d197224 */ /* 0x001fc800078e02ff */
[C---:B------:R-:W-:Y:S02]  /*1aa0*/  IMAD R25, R28.reuse, R15, R25 ;  /* 0x0000000f1c197224 */ /* 0x040fe400078e0219 */
[----:B------:R-:W-:-:S03]  /*1ab0*/  IMAD.WIDE.U32 R28, R28, R14, R20 ;  /* 0x0000000e1c1c7225 */ /* 0x000fc600078e0014 */
[----:B-1----:R-:W-:Y:S02]  /*1ac0*/  LEA R26, P0, R28, R16, 0x2 ;  /* 0x000000101c1a7211 */ /* 0x002fe400078010ff */
        /* <DEDUP_REMOVED lines=31> */
[----:B--2---:R-:W-:-:S04]  /*1cc0*/  IMAD R25, R29, R14, RZ ;  /* 0x0000000e1d197224 */ /* 0x004fc800078e02ff */
[C---:B------:R-:W-:Y:S02]  /*1cd0*/  IMAD R25, R28.reuse, R15, R25 ;  /* 0x0000000f1c197224 */ /* 0x040fe400078e0219 */
[----:B------:R-:W-:-:S03]  /*1ce0*/  IMAD.WIDE.U32 R28, R28, R14, R20 ;  /* 0x0000000e1c1c7225 */ /* 0x000fc600078e0014 */
[----:B------:R-:W-:Y:S02]  /*1cf0*/  LEA R26, P0, R28, R16, 0x2 ;  /* 0x000000101c1a7211 */ /* 0x000fe400078010ff */
        /* <DEDUP_REMOVED lines=58> */
.L_x_180:
[----:B------:R-:W-:Y:S05]  /*20a0*/  BSYNC B1 ;  /* 0x0000000000017941 */ /* 0x000fea0003800000 */
.L_x_179:
[----:B--2---:R-:W-:Y:S02]  /*20b0*/  LOP3.LUT R13, RZ, R4, RZ, 0x33, !PT ;  /* 0x00000004ff0d7212 */ /* 0x004fe400078e33ff */
[----:B------:R-:W-:Y:S02]  /*20c0*/  LOP3.LUT R5, RZ, R5, RZ, 0x33, !PT ;  /* 0x00000005ff057212 */ /* 0x000fe400078e33ff */
[----:B------:R-:W-:-:S04]  /*20d0*/  IADD3 R4, P1, R6, R13, RZ ;  /* 0x0000000d06047210 */ /* 0x000fc80007f3e0ff */
[----:B------:R-:W-:Y:S02]  /*20e0*/  ISETP.GE.U32.AND P0, PT, R4, 0x3, PT ;  /* 0x000000030400780c */ /* 0x000fe40003f06070 */
[----:B------:R-:W-:-:S04]  /*20f0*/  IADD3.X R4, R7, R5, RZ, P1, !PT ;  /* 0x0000000507047210 */ /* 0x000fc80000ffe4ff */
[----:B------:R-:W-:-:S13]  /*2100*/  ISETP.GE.U32.AND.EX P0, PT, R4, RZ, PT, P0 ;  /* 0x000000ff0400720c */ /* 0x000fda0003f06100 */
[----:B------:R-:W-:Y:S05]  /*2110*/  @!P0 BRA `(.L_x_178) ;  /* 0x0000000800308947 */ /* 0x000fea0003800000 */
.L_x_181:
[----:B--2---:R-:W2:Y:S01]  /*2120*/  LDC.64 R12, c[0x0][0x268] ;  /* 0x00009a00ff0c7b82 */ /* 0x004ea20000000a00 */
[----:B------:R-:W-:Y:S01]  /*2130*/  MOV R24, R28 ;  /* 0x0000001c00187202 */ /* 0x000fe20000000f00 */
[----:B--2---:R-:W-:-:S04]  /*2140*/  IMAD R14, R12, UR5, RZ ;  /* 0x000000050c0e7c24 */ /* 0x004fc8000f8e02ff */
[----:B------:R-:W-:-:S04]  /*2150*/  IMAD.WIDE.U32 R4, R12, UR4, R24 ;  /* 0x000000040c047c25 */ /* 0x000fc8000f8e0018 */
[----:B------:R-:W-:Y:S01]  /*2160*/  IMAD R13, R13, UR4, R14 ;  /* 0x000000040d0d7c24 */ /* 0x000fe2000f8e020e */
[----:B------:R-:W-:-:S04]  /*2170*/  LEA R12, P0, R4, UR10, 0x3 ;  /* 0x0000000a040c7c11 */ /* 0x000fc8000f8018ff */
[----:B------:R-:W-:-:S04]  /*2180*/  IADD3 R5, R13, R5, RZ ;  /* 0x000000050d057210 */ /* 0x000fc80007ffe0ff */
[----:B------:R-:W-:Y:S02]  /*2190*/  LEA.HI.X R13, R4, UR11, R5, 0x3, P0 ;  /* 0x0000000b040d7c11 */ /* 0x000fe400080f1c05 */
[----:B------:R-:W2:Y:S03]  /*21a0*/  LDC.64 R4, c[0x0][0x270] ;  /* 0x00009c00ff047b82 */ /* 0x000ea60000000a00 */
[----:B------:R-:W3:Y:S01]  /*21b0*/  LDG.E.64 R14, desc[UR8][R12.64] ;  /* 0x000000080c0e7981 */ /* 0x000ee2000c1e1b00 */
[----:B------:R-:W-:Y:S01]  /*21c0*/  MOV R20, R2 ;  /* 0x0000000200147202 */ /* 0x000fe20000000f00 */
[C---:B--2---:R-:W-:Y:S02]  /*21d0*/  IMAD R18, R4.reuse, UR5, RZ ;  /* 0x0000000504127c24 */ /* 0x044fe4000f8e02ff */
[----:B------:R-:W-:-:S04]  /*21e0*/  IMAD.WIDE.U32 R16, R4, UR4, R24 ;  /* 0x0000000404107c25 */ /* 0x000fc8000f8e0018 */
[----:B------:R-:W-:Y:S01]  /*21f0*/  IMAD R5, R5, UR4, R18 ;  /* 0x0000000405057c24 */ /* 0x000fe2000f8e0212 */
[----:B------:R-:W-:-:S04]  /*2200*/  LEA R4, P0, R16, UR14, 0x2 ;  /* 0x0000000e10047c11 */ /* 0x000fc8000f8010ff */
[----:B------:R-:W-:-:S04]  /*2210*/  IADD3 R5, R5, R17, RZ ;  /* 0x0000001105057210 */ /* 0x000fc80007ffe0ff */
[----:B------:R-:W-:-:S05]  /*2220*/  LEA.HI.X R5, R16, UR15, R5, 0x2, P0 ;  /* 0x0000000f10057c11 */ /* 0x000fca00080f1405 */
[----:B------:R-:W2:Y:S04]  /*2230*/  LDG.E.U16 R19, desc[UR8][R4.64+0x2] ;  /* 0x0000020804137981 */ /* 0x000ea8000c1e1500 */
[----:B------:R-:W4:Y:S01]  /*2240*/  LDG.E.U16 R18, desc[UR8][R4.64] ;  /* 0x0000000804127981 */ /* 0x000f22000c1e1500 */
[----:B---3--:R-:W-:Y:S02]  /*2250*/  IMAD R15, R15, UR12, RZ ;  /* 0x0000000c0f0f7c24 */ /* 0x008fe4000f8e02ff */
[----:B------:R-:W-:-:S04]  /*2260*/  IMAD.WIDE.U32 R16, R14, UR12, R20 ;  /* 0x0000000c0e107c25 */ /* 0x000fc8000f8e0014 */
[----:B------:R-:W-:Y:S01]  /*2270*/  IMAD R15, R14, UR13, R15 ;  /* 0x0000000d0e0f7c24 */ /* 0x000fe2000f8e020f */
[----:B------:R-:W-:-:S04]  /*2280*/  LEA R14, P0, R16, UR16, 0x2 ;  /* 0x00000010100e7c11 */ /* 0x000fc8000f8010ff */
[----:B------:R-:W-:-:S04]  /*2290*/  IADD3 R15, R17, R15, RZ ;  /* 0x0000000f110f7210 */ /* 0x000fc80007ffe0ff */
[----:B------:R-:W-:-:S05]  /*22a0*/  LEA.HI.X R15, R16, UR17, R15, 0x2, P0 ;  /* 0x00000011100f7c11 */ /* 0x000fca00080f140f */
[----:B------:R-:W3:Y:S04]  /*22b0*/  LDG.E.U16 R20, desc[UR8][R14.64] ;  /* 0x000000080e147981 */ /* 0x000ee8000c1e1500 */
[----:B------:R-:W5:Y:S01]  /*22c0*/  LDG.E.U16 R24, desc[UR8][R14.64+0x2] ;  /* 0x000002080e187981 */ /* 0x000f62000c1e1500 */
[----:B--2---:R-:W-:Y:S02]  /*22d0*/  HADD2.F32 R19, -RZ, R19.H0_H0 ;  /* 0x20000013ff137230 */ /* 0x004fe40000004100 */
[----:B----4-:R-:W-:-:S03]  /*22e0*/  HADD2.F32 R17, -RZ, R18.H0_H0 ;  /* 0x20000012ff117230 */ /* 0x010fc60000004100 */
[-C--:B01----:R-:W-:Y:S01]  /*22f0*/  FMUL.FTZ R27, R22, R19.reuse ;  /* 0x00000013161b7220 */ /* 0x083fe20000410000 */
[----:B------:R-:W-:-:S03]  /*2300*/  FMUL.FTZ R19, R0, R19 ;  /* 0x0000001300137220 */ /* 0x000fc60000410000 */
[-C--:B------:R-:W-:Y:S01]  /*2310*/  FFMA.FTZ R27, R0, R17.reuse, -R27 ;  /* 0x00000011001b7223 */ /* 0x080fe2000001081b */
[----:B------:R-:W-:-:S05]  /*2320*/  FFMA.FTZ R16, R22, R17, R19 ;  /* 0x0000001116107223 */ /* 0x000fca0000010013 */
[----:B------:R-:W-:-:S05]  /*2330*/  F2FP.F16.F32.PACK_AB R27, R16, R27 ;  /* 0x0000001b101b723e */ /* 0x000fca00000000ff */
[--C-:B------:R-:W-:Y:S02]  /*2340*/  HADD2.F32 R17, -RZ, R27.reuse.H0_H0 ;  /* 0x2000001bff117230 */ /* 0x100fe40000004100 */
[----:B------:R-:W-:Y:S02]  /*2350*/  HADD2.F32 R27, -RZ, R27.H1_H1 ;  /* 0x3000001bff1b7230 */ /* 0x000fe40000004100 */
[----:B---3--:R-:W-:Y:S02]  /*2360*/  HADD2.F32 R20, -RZ, R20.H0_H0 ;  /* 0x20000014ff147230 */ /* 0x008fe40000004100 */
[----:B-----5:R-:W-:-:S03]  /*2370*/  HADD2.F32 R24, -RZ, R24.H0_H0 ;  /* 0x20000018ff187230 */ /* 0x020fc60000004100 */
[----:B------:R-:W-:Y:S02]  /*2380*/  FADD.FTZ R17, R20, R17 ;  /* 0x0000001114117221 */ /* 0x000fe40000010000 */
[----:B------:R-:W-:-:S03]  /*2390*/  FADD.FTZ R24, R24, R27 ;  /* 0x0000001b18187221 */ /* 0x000fc60000010000 */
[----:B------:R-:W-:Y:S02]  /*23a0*/  F2FP.F16.F32.PACK_AB R17, RZ, R17 ;  /* 0x00000011ff11723e */ /* 0x000fe400000000ff */
[----:B------:R-:W-:Y:S02]  /*23b0*/  F2FP.F16.F32.PACK_AB R24, RZ, R24 ;  /* 0x00000018ff18723e */ /* 0x000fe400000000ff */
[----:B------:R-:W-:Y:S02]  /*23c0*/  PRMT R19, R17, 0x7610, R19 ;  /* 0x0000761011137816 */ /* 0x000fe40000000013 */
[----:B------:R-:W-:-:S03]  /*23d0*/  PRMT R20, R24, 0x7610, R20 ;  /* 0x0000761018147816 */ /* 0x000fc60000000014 */
[----:B------:R-:W-:Y:S04]  /*23e0*/  STG.E.U16 desc[UR8][R14.64], R19 ;  /* 0x000000130e007986 */ /* 0x000fe8000c101508 */
[----:B------:R0:W-:Y:S04]  /*23f0*/  STG.E.U16 desc[UR8][R14.64+0x2], R20 ;  /* 0x000002140e007986 */ /* 0x0001e8000c101508 */
[----:B------:R-:W2:Y:S04]  /*2400*/  LDG.E.64 R16, desc[UR8][R12.64+0x8] ;  /* 0x000008080c107981 */ /* 0x000ea8000c1e1b00 */
[----:B------:R-:W3:Y:S01]  /*2410*/  LDG.E.U16 R26, desc[UR8][R4.64+0x6] ;  /* 0x00000608041a7981 */ /* 0x000ee2000c1e1500 */
[----:B0-----:R-:W-:-:S03]  /*2420*/  MOV R20, R2 ;  /* 0x0000000200147202 */ /* 0x001fc60000000f00 */
        /* <DEDUP_REMOVED lines=30> */
[----:B------:R-:W1:Y:S01]  /*2610*/  LDG.E.U16 R24, desc[UR8][R4.64+0x8] ;  /* 0x0000080804187981 */ /* 0x000e62000c1e1500 */
[----:B--2---:R-:W-:-:S02]  /*2620*/  IMAD R15, R15, UR12, RZ ;  /* 0x0000000c0f0f7c24 */ /* 0x004fc4000f8e02ff */
[----:B0-----:R-:W-:-:S04]  /*2630*/  IMAD.WIDE.U32 R18, R14, UR12, R20 ;  /* 0x0000000c0e127c25 */ /* 0x001fc8000f8e0014 */
[----:B------:R-:W-:Y:S01]  /*2640*/  IMAD R15, R14, UR13, R15 ;  /* 0x0000000d0e0f7c24 */ /* 0x000fe2000f8e020f */
[----:B------:R-:W-:-:S04]  /*2650*/  LEA R14, P0, R18, UR16, 0x2 ;  /* 0x00000010120e7c11 */ /* 0x000fc8000f8010ff */
[----:B------:R-:W-:-:S04]  /*2660*/  IADD3 R15, R19, R15, RZ ;  /* 0x0000000f130f7210 */ /* 0x000fc80007ffe0ff */
[----:B------:R-:W-:-:S05]  /*2670*/  LEA.HI.X R15, R18, UR17, R15, 0x2, P0 ;  /* 0x00000011120f7c11 */ /* 0x000fca00080f140f */
[----:B------:R-:W2:Y:S04]  /*2680*/  LDG.E.U16 R18, desc[UR8][R14.64] ;  /* 0x000000080e127981 */ /* 0x000ea8000c1e1500 */
[----:B------:R-:W4:Y:S01]  /*2690*/  LDG.E.U16 R29, desc[UR8][R14.64+0x2] ;  /* 0x000002080e1d7981 */ /* 0x000f22000c1e1500 */
[----:B---3--:R-:W-:Y:S02]  /*26a0*/  HADD2.F32 R19, -RZ, R26.H0_H0 ;  /* 0x2000001aff137230 */ /* 0x008fe40000004100 */
[----:B-1----:R-:W-:-:S03]  /*26b0*/  HADD2.F32 R17, -RZ, R24.H0_H0 ;  /* 0x20000018ff117230 */ /* 0x002fc60000004100 */
        /* <DEDUP_REMOVED lines=8> */
[----:B----4-:R-:W-:-:S03]  /*2740*/  HADD2.F32 R29, -RZ, R29.H0_H0 ;  /* 0x2000001dff1d7230 */ /* 0x010fc60000004100 */
        /* <DEDUP_REMOVED lines=41> */
.L_x_178:
[----:B------:R-:W-:Y:S05]  /*29e0*/  BSYNC B0 ;  /* 0x0000000000007941 */ /* 0x000fea0003800000 */
.L_x_177:
[----:B------:R-:W3:Y:S01]  /*29f0*/  LDC.64 R2, c[0x0][0x278] ;  /* 0x00009e00ff027b82 */ /* 0x000ee20000000a00 */
[----:B------:R-:W-:-:S04]  /*2a00*/  UIADD3 UR4, UP0, UR4, 0x1, URZ ;  /* 0x0000000104047890 */ /* 0x000fc8000ff1e03f */
[----:B------:R-:W-:Y:S02]  /*2a10*/  UIADD3.X UR5, URZ, UR5, URZ, UP0, !UPT ;  /* 0x000000053f057290 */ /* 0x000fe400087fe43f */
[----:B---3--:R-:W-:-:S04]  /*2a20*/  ISETP.LE.U32.AND P0, PT, R2, UR4, PT ;  /* 0x0000000402007c0c */ /* 0x008fc8000bf03070 */
[----:B------:R-:W-:-:S04]  /*2a30*/  MOV R2, UR5 ;  /* 0x0000000500027c02 */ /* 0x000fc80008000f00 */
[----:B------:R-:W-:-:S13]  /*2a40*/  ISETP.GE.AND.EX P0, PT, R2, R3, PT, P0 ;  /* 0x000000030200720c */ /* 0x000fda0003f06300 */
[----:B------:R-:W-:Y:S05]  /*2a50*/  @!P0 BRA `(.L_x_182) ;  /* 0xffffffec00308947 */ /* 0x000fea000383ffff */
[----:B------:R-:W-:Y:S05]  /*2a60*/  EXIT ;  /* 0x000000000000794d */ /* 0x000fea0003800000 */
.L_x_168:
        /* <DEDUP_REMOVED lines=8> */
[----:B------:R-:W-:Y:S01]  /*2af0*/  UIADD3.X UR7, UR5, UR7, URZ, UP0, !UPT ;  /* 0x0000000705077290 */ /* 0x000fe200087fe43f */
[----:B------:R-:W1:Y:S01]  /*2b00*/  LDC.U16 R6, c[0x0][0x242] ;  /* 0x00009080ff067b82 */ /* 0x000e620000000400 */
[----:B------:R-:W-:Y:S01]  /*2b10*/  IADD3 R2, R2, UR6, RZ ;  /* 0x0000000602027c10 */ /* 0x000fe2000fffe0ff */
[----:B------:R-:W-:Y:S01]  /*2b20*/  UMOV UR5, URZ ;  /* 0x0000003f00057c82 */ /* 0x000fe20008000000 */
[----:B0-----:R-:W-:Y:S02]  /*2b30*/  HADD2.F32 R0, -RZ, R0.H0_H0 ;  /* 0x20000000ff007230 */ /* 0x001fe40000004100 */
[----:B-1----:R-:W-:-:S07]  /*2b40*/  HADD2.F32 R6, -RZ, R6.H0_H0 ;  /* 0x20000006ff067230 */ /* 0x002fce0000004100 */
.L_x_188:
[----:B0-----:R-:W0:Y:S01]  /*2b50*/  S2R R3, SR_TID.X ;  /* 0x0000000000037919 */ /* 0x001e220000002100 */
[----:B-1----:R-:W1:Y:S01]  /*2b60*/  LDC.64 R8, c[0x0][0x260] ;  /* 0x00009800ff087b82 */ /* 0x002e620000000a00 */
[----:B------:R-:W-:Y:S01]  /*2b70*/  ULDC.64 UR10, c[0x0][0x228] ;  /* 0x00008a00000a7ab9 */ /* 0x000fe20000000a00 */
[----:B------:R-:W-:Y:S01]  /*2b80*/  ULDC.64 UR12, c[0x0][0x230] ;  /* 0x00008c00000c7ab9 */ /* 0x000fe20000000a00 */
[----:B------:R-:W-:Y:S01]  /*2b90*/  ULDC.64 UR16, c[0x0][0x220] ;  /* 0x0000880000107ab9 */ /* 0x000fe20000000a00 */
[----:B------:R-:W-:Y:S01]  /*2ba0*/  ULDC.64 UR14, c[0x0][0x258] ;  /* 0x00009600000e7ab9 */ /* 0x000fe20000000a00 */
[----:B------:R-:W-:Y:S01]  /*2bb0*/  ULDC.64 UR18, c[0x0][0x238] ;  /* 0x00008e0000127ab9 */ /* 0x000fe20000000a00 */
[----:B-1----:R-:W-:-:S04]  /*2bc0*/  IMAD R4, R8, UR5, RZ ;  /* 0x0000000508047c24 */ /* 0x002fc8000f8e02ff */
[----:B------:R-:W-:Y:S01]  /*2bd0*/  IMAD R7, R9, UR4, R4 ;  /* 0x0000000409077c24 */ /* 0x000fe2000f8e0204 */
[----:B0-----:R-:W-:-:S04]  /*2be0*/  IADD3 RZ, P0, R3, UR6, RZ ;  /* 0x0000000603ff7c10 */ /* 0x001fc8000ff1e0ff */
[----:B------:R-:W-:-:S03]  /*2bf0*/  IADD3.X R3, RZ, UR7, RZ, P0, !PT ;  /* 0x00000007ff037c10 */ /* 0x000fc600087fe4ff */
[----:B------:R-:W-:-:S05]  /*2c00*/  IMAD.WIDE.U32 R4, R8, UR4, R2 ;  /* 0x0000000408047c25 */ /* 0x000fca000f8e0002 */
        /* <DEDUP_REMOVED lines=8> */
[----:B---3--:R-:W-:Y:S05]  /*2c90*/  @!P0 BRA `(.L_x_184) ;  /* 0x0000001000848947 */ /* 0x008fea0003800000 */
        /* <DEDUP_REMOVED lines=22> */
[----:B------:R-:W3:Y:S02]  /*2e00*/  LDC.64 R14, c[0x0][0x270] ;  /* 0x00009c00ff0e7b82 */ /* 0x000ee40000000a00 */
[----:B------:R-:W-:-:S04]  /*2e10*/  IADD3 R7, R13, R7, RZ ;  /* 0x000000070d077210 */ /* 0x000fc80007ffe0ff */
[----:B------:R-:W-:Y:S01]  /*2e20*/  LEA.HI.X R17, R12, UR11, R7, 0x3, P0 ;  /* 0x0000000b0c117c11 */ /* 0x000fe200080f1c07 */
[----:B------:R-:W-:-:S04]  /*2e30*/  ULDC.64 UR10, c[0x0][0x220] ;  /* 0x00008800000a7ab9 */ /* 0x000fc80000000a00 */
[----:B------:R-:W2:Y:S01]  /*2e40*/  LDG.E.64 R26, desc[UR8][R16.64] ;  /* 0x00000008101a7981 */ /* 0x000ea2000c1e1b00 */
[----:B------:R-:W-:Y:S01]  /*2e50*/  MOV R22, R8 ;  /* 0x0000000800167202 */ /* 0x000fe20000000f00 */
[----:B-1----:R-:W-:-:S04]  /*2e60*/  IMAD R32, R30, UR5, RZ ;  /* 0x000000051e207c24 */ /* 0x002fc8000f8e02ff */
[----:B------:R-:W-:Y:S02]  /*2e70*/  IMAD R31, R31, UR4, R32 ;  /* 0x000000041f1f7c24 */ /* 0x000fe4000f8e0220 */
[C---:B---3--:R-:W-:Y:S02]  /*2e80*/  IMAD R12, R14.reuse, UR5, RZ ;  /* 0x000000050e0c7c24 */ /* 0x048fe4000f8e02ff */
[----:B------:R-:W-:-:S04]  /*2e90*/  IMAD.WIDE.U32 R28, R14, UR4, R10 ;  /* 0x000000040e1c7c25 */ /* 0x000fc8000f8e000a */
[----:B------:R-:W-:Y:S01]  /*2ea0*/  IMAD R7, R15, UR4, R12 ;  /* 0x000000040f077c24 */ /* 0x000fe2000f8e020c */
[----:B------:R-:W-:Y:S01]  /*2eb0*/  LEA R12, P0, R28, UR10, 0x2 ;  /* 0x0000000a1c0c7c11 */ /* 0x000fe2000f8010ff */
[----:B------:R-:W-:-:S03]  /*2ec0*/  IMAD.WIDE.U32 R14, R30, UR4, R22 ;  /* 0x000000041e0e7c25 */ /* 0x000fc6000f8e0016 */
[----:B------:R-:W-:Y:S02]  /*2ed0*/  IADD3 R7, R29, R7, RZ ;  /* 0x000000071d077210 */ /* 0x000fe40007ffe0ff */
[----:B------:R-:W-:Y:S02]  /*2ee0*/  IADD3 R15, R15, R31, RZ ;  /* 0x0000001f0f0f7210 */ /* 0x000fe40007ffe0ff */
[----:B------:R-:W-:-:S05]  /*2ef0*/  LEA.HI.X R13, R28, UR11, R7, 0x2, P0 ;  /* 0x0000000b1c0d7c11 */ /* 0x000fca00080f1407 */
[----:B------:R-:W3:Y:S04]  /*2f00*/  LDG.E.U16 R25, desc[UR8][R12.64+0x2] ;  /* 0x000002080c197981 */ /* 0x000ee8000c1e1500 */
[----:B------:R-:W4:Y:S01]  /*2f10*/  LDG.E.U16 R22, desc[UR8][R12.64] ;  /* 0x000000080c167981 */ /* 0x000f22000c1e1500 */
[-C--:B--2---:R-:W-:Y:S02]  /*2f20*/  IMAD R7, R27, R18.reuse, RZ ;  /* 0x000000121b077224 */ /* 0x084fe400078e02ff */
[----:B------:R-:W-:-:S04]  /*2f30*/  IMAD.WIDE.U32 R28, R26, R18, R14 ;  /* 0x000000121a1c7225 */ /* 0x000fc800078e000e */
[----:B------:R-:W-:Y:S01]  /*2f40*/  IMAD R7, R26, R19, R7 ;  /* 0x000000131a077224 */ /* 0x000fe200078e0207 */
[----:B0-----:R-:W-:-:S04]  /*2f50*/  LEA R26, P0, R28, R20, 0x2 ;  /* 0x000000141c1a7211 */ /* 0x001fc800078010ff */
[----:B------:R-:W-:-:S04]  /*2f60*/  IADD3 R7, R29, R7, RZ ;  /* 0x000000071d077210 */ /* 0x000fc80007ffe0ff */
[----:B------:R-:W-:-:S05]  /*2f70*/  LEA.HI.X R27, R28, R21, R7, 0x2, P0 ;  /* 0x000000151c1b7211 */ /* 0x000fca00000f1407 */
[----:B------:R-:W2:Y:S04]  /*2f80*/  LDG.E.U16 R7, desc[UR8][R26.64+0x2] ;  /* 0x000002081a077981 */ /* 0x000ea8000c1e1500 */
[----:B------:R-:W5:Y:S01]  /*2f90*/  LDG.E.U16 R28, desc[UR8][R26.64] ;  /* 0x000000081a1c7981 */ /* 0x000f62000c1e1500 */
[----:B---3--:R-:W-:Y:S02]  /*2fa0*/  HADD2.F32 R29, -RZ, R25.H0_H0 ;  /* 0x20000019ff1d7230 */ /* 0x008fe40000004100 */
[----:B----4-:R-:W-:-:S03]  /*2fb0*/  HADD2.F32 R25, -RZ, R22.H0_H0 ;  /* 0x20000016ff197230 */ /* 0x010fc60000004100 */
[C---:B------:R-:W-:Y:S01]  /*2fc0*/  FMUL.FTZ R22, R29.reuse, R6 ;  /* 0x000000061d167220 */ /* 0x040fe20000410000 */
[----:B------:R-:W-:-:S03]  /*2fd0*/  FMUL.FTZ R29, R29, R0 ;  /* 0x000000001d1d7220 */ /* 0x000fc60000410000 */
[C---:B------:R-:W-:Y:S01]  /*2fe0*/  FFMA.FTZ R22, R25.reuse, R0, -R22 ;  /* 0x0000000019167223 */ /* 0x040fe20000010816 */
        /* <DEDUP_REMOVED lines=52> */
[----:B------:R-:W2:Y:S04]  /*3330*/  LDG.E.64 R16, desc[UR8][R16.64+0x10] ;  /* 0x0000100810107981 */ /* 0x000ea8000c1e1b00 */
        /* <DEDUP_REMOVED lines=19> */
[----:B------:R-:W-:Y:S01]  /*3470*/  IADD3 R22, P0, R10, 0x3, RZ ;  /* 0x000000030a167810 */ /* 0x000fe20007f1e0ff */
        /* <DEDUP_REMOVED lines=9> */
[----:B------:R-:W-:-:S07]  /*3510*/  IADD3.X R7, RZ, R11, RZ, P0, !PT ;  /* 0x0000000bff077210 */ /* 0x000fce00007fe4ff */
.L_x_186:
[----:B------:R-:W-:Y:S05]  /*3520*/  BSYNC B1 ;  /* 0x0000000000017941 */ /* 0x000fea0003800000 */
.L_x_185:
[----:B------:R-:W-:Y:S02]  /*3530*/  LOP3.LUT R13, RZ, R10, RZ, 0x33, !PT ;  /* 0x0000000aff0d7212 */ /* 0x000fe400078e33ff */
[----:B------:R-:W-:Y:S02]  /*3540*/  LOP3.LUT R11, RZ, R11, RZ, 0x33, !PT ;  /* 0x0000000bff0b7212 */ /* 0x000fe400078e33ff */
[----:B------:R-:W-:-:S04]  /*3550*/  IADD3 R10, P1, R4, R13, RZ ;  /* 0x0000000d040a7210 */ /* 0x000fc80007f3e0ff */
[----:B------:R-:W-:Y:S02]  /*3560*/  ISETP.GE.U32.AND P0, PT, R10, 0x3, PT ;  /* 0x000000030a00780c */ /* 0x000fe40003f06070 */
[----:B------:R-:W-:-:S04]  /*3570*/  IADD3.X R10, R5, R11, RZ, P1, !PT ;  /* 0x0000000b050a7210 */ /* 0x000fc80000ffe4ff */
[----:B------:R-:W-:-:S13]  /*3580*/  ISETP.GE.U32.AND.EX P0, PT, R10, RZ, PT, P0 ;  /* 0x000000ff0a00720c */ /* 0x000fda0003f06100 */
[----:B------:R-:W-:Y:S05]  /*3590*/  @!P0 BRA `(.L_x_184) ;  /* 0x0000000800448947 */ /* 0x000fea0003800000 */
[----:B--2---:R-:W2:Y:S01]  /*35a0*/  LDC.64 R12, c[0x0][0x248] ;  /* 0x00009200ff0c7b82 */ /* 0x004ea20000000a00 */
[----:B------:R-:W-:-:S07]  /*35b0*/  MOV R9, R23 ;  /* 0x0000001700097202 */ /* 0x000fce0000000f00 */
[----:B------:R-:W3:Y:S01]  /*35c0*/  LDC.64 R10, c[0x0][0x268] ;  /* 0x00009a00ff0a7b82 */ /* 0x000ee20000000a00 */
[C---:B--2---:R-:W-:Y:S02]  /*35d0*/  IMAD R14, R12.reuse, UR5, RZ ;  /* 0x000000050c0e7c24 */ /* 0x044fe4000f8e02ff */
[----:B------:R-:W-:-:S04]  /*35e0*/  IMAD.WIDE.U32 R8, R12, UR4, R8 ;  /* 0x000000040c087c25 */ /* 0x000fc8000f8e0008 */
[----:B------:R-:W-:-:S05]  /*35f0*/  IMAD R13, R13, UR4, R14 ;  /* 0x000000040d0d7c24 */ /* 0x000fca000f8e020e */
[----:B---3--:R-:W-:-:S07]  /*3600*/  IADD3 R13, R13, R9, RZ ;  /* 0x000000090d0d7210 */ /* 0x008fce0007ffe0ff */
.L_x_187:
[----:B------:R-:W-:Y:S01]  /*3610*/  MOV R23, R7 ;  /* 0x0000000700177202 */ /* 0x000fe20000000f00 */
[----:B------:R-:W-:-:S04]  /*3620*/  IMAD R12, R10, UR5, RZ ;  /* 0x000000050a0c7c24 */ /* 0x000fc8000f8e02ff */
[----:B---3--:R-:W-:Y:S02]  /*3630*/  IMAD R17, R11, UR4, R12 ;  /* 0x000000040b117c24 */ /* 0x008fe4000f8e020c */
[----:B------:R-:W-:-:S05]  /*3640*/  IMAD.WIDE.U32 R14, R10, UR4, R22 ;  /* 0x000000040a0e7c25 */ /* 0x000fca000f8e0016 */
[----:B------:R-:W-:Y:S02]  /*3650*/  IADD3 R15, R17, R15, RZ ;  /* 0x0000000f110f7210 */ /* 0x000fe40007ffe0ff */
[----:B------:R-:W-:-:S04]  /*3660*/  LEA R16, P0, R14, UR12, 0x3 ;  /* 0x0000000c0e107c11 */ /* 0x000fc8000f8018ff */
[----:B------:R-:W-:Y:S02]  /*3670*/  LEA.HI.X R17, R14, UR13, R15, 0x3, P0 ;  /* 0x0000000d0e117c11 */ /* 0x000fe400080f1c0f */
[----:B------:R-:W2:Y:S03]  /*3680*/  LDC.64 R14, c[0x0][0x270] ;  /* 0x00009c00ff0e7b82 */ /* 0x000ea60000000a00 */
[----:B------:R-:W3:Y:S01]  /*3690*/  LDG.E.64 R18, desc[UR8][R16.64] ;  /* 0x0000000810127981 */ /* 0x000ee2000c1e1b00 */
[C---:B--2---:R-:W-:Y:S02]  /*36a0*/  IMAD R12, R14.reuse, UR5, RZ ;  /* 0x000000050e0c7c24 */ /* 0x044fe4000f8e02ff */
[----:B------:R-:W-:-:S04]  /*36b0*/  IMAD.WIDE.U32 R20, R14, UR4, R22 ;  /* 0x000000040e147c25 */ /* 0x000fc8000f8e0016 */
[----:B------:R-:W-:Y:S01]  /*36c0*/  IMAD R15, R15, UR4, R12 ;  /* 0x000000040f0f7c24 */ /* 0x000fe2000f8e020c */
[----:B------:R-:W-:-:S04]  /*36d0*/  LEA R14, P0, R20, UR16, 0x2 ;  /* 0x00000010140e7c11 */ /* 0x000fc8000f8010ff */
[----:B------:R-:W-:-:S04]  /*36e0*/  IADD3 R15, R15, R21, RZ ;  /* 0x000000150f0f7210 */ /* 0x000fc80007ffe0ff */
[----:B------:R-:W-:Y:S02]  /*36f0*/  LEA.HI.X R15, R20, UR17, R15, 0x2, P0 ;  /* 0x00000011140f7c11 */ /* 0x000fe400080f140f */
[----:B------:R-:W-:-:S03]  /*3700*/  MOV R12, R8 ;  /* 0x00000008000c7202 */ /* 0x000fc60000000f00 */
        /* <DEDUP_REMOVED lines=8> */
[----:B01----:R-:W3:Y:S04]  /*3790*/  LDG.E.U16 R25, desc[UR8][R18.64] ;  /* 0x0000000812197981 */ /* 0x003ee8000c1e1500 */
[----:B------:R-:W5:Y:S01]  /*37a0*/  LDG.E.U16 R26, desc[UR8][R18.64+0x2] ;  /* 0x00000208121a7981 */ /* 0x000f62000c1e1500 */
[----:B--2---:R-:W-:Y:S02]  /*37b0*/  HADD2.F32 R21, -RZ, R24.H0_H0 ;  /* 0x20000018ff157230 */ /* 0x004fe40000004100 */
[----:B----4-:R-:W-:-:S03]  /*37c0*/  HADD2.F32 R23, -RZ, R23.H0_H0 ;  /* 0x20000017ff177230 */ /* 0x010fc60000004100 */
[C---:B------:R-:W-:Y:S01]  /*37d0*/  FMUL.FTZ R20, R21.reuse, R6 ;  /* 0x0000000615147220 */ /* 0x040fe20000410000 */
[----:B------:R-:W-:-:S03]  /*37e0*/  FMUL.FTZ R21, R21, R0 ;  /* 0x0000000015157220 */ /* 0x000fc60000410000 */
[C---:B------:R-:W-:Y:S01]  /*37f0*/  FFMA.FTZ R20, R23.reuse, R0, -R20 ;  /* 0x0000000017147223 */ /* 0x040fe20000010814 */
        /* <DEDUP_REMOVED lines=15> */
[----:B------:R-:W1:Y:S04]  /*38f0*/  LDG.E.U16 R26, desc[UR8][R14.64+0x6] ;  /* 0x000006080e1a7981 */ /* 0x000e68000c1e1500 */
[----:B------:R-:W3:Y:S01]  /*3900*/  LDG.E.U16 R23, desc[UR8][R14.64+0x4] ;  /* 0x000004080e177981 */ /* 0x000ee2000c1e1500 */
        /* <DEDUP_REMOVED lines=8> */
[----:B-1----:R-:W-:Y:S02]  /*3990*/  HADD2.F32 R19, -RZ, R26.H0_H0 ;  /* 0x2000001aff137230 */ /* 0x002fe40000004100 */
[----:B---3--:R-:W-:-:S03]  /*39a0*/  HADD2.F32 R23, -RZ, R23.H0_H0 ;  /* 0x20000017ff177230 */ /* 0x008fc60000004100 */
[C---:B------:R-:W-:Y:S01]  /*39b0*/  FMUL.FTZ R18, R19.reuse, R6 ;  /* 0x0000000613127220 */ /* 0x040fe20000410000 */
[----:B------:R-:W-:-:S03]  /*39c0*/  FMUL.FTZ R19, R19, R0 ;  /* 0x0000000013137220 */ /* 0x000fc60000410000 */
[C---:B------:R-:W-:Y:S01]  /*39d0*/  FFMA.FTZ R18, R23.reuse, R0, -R18 ;  /* 0x0000000017127223 */ /* 0x040fe20000010812 */
        /* <DEDUP_REMOVED lines=77> */
.L_x_184:
[----:B------:R-:W-:Y:S05]  /*3eb0*/  BSYNC B0 ;  /* 0x0000000000007941 */ /* 0x000fea0003800000 */
.L_x_183:
[----:B------:R-:W4:Y:S01]  /*3ec0*/  LDC.64 R4, c[0x0][0x278] ;  /* 0x00009e00ff047b82 */ /* 0x000f220000000a00 */
[----:B------:R-:W-:-:S04]  /*3ed0*/  UIADD3 UR4, UP0, UR4, 0x1, URZ ;  /* 0x0000000104047890 */ /* 0x000fc8000ff1e03f */
[----:B------:R-:W-:Y:S02]  /*3ee0*/  UIADD3.X UR5, URZ, UR5, URZ, UP0, !UPT ;  /* 0x000000053f057290 */ /* 0x000fe400087fe43f */
[----:B----4-:R-:W-:-:S04]  /*3ef0*/  ISETP.LE.U32.AND P0, PT, R4, UR4, PT ;  /* 0x0000000404007c0c */ /* 0x010fc8000bf03070 */
[----:B------:R-:W-:-:S04]  /*3f00*/  MOV R4, UR5 ;  /* 0x0000000500047c02 */ /* 0x000fc80008000f00 */
[----:B------:R-:W-:-:S13]  /*3f10*/  ISETP.GE.AND.EX P0, PT, R4, R5, PT, P0 ;  /* 0x000000050400720c */ /* 0x000fda0003f06300 */
[----:B------:R-:W-:Y:S05]  /*3f20*/  @!P0 BRA `(.L_x_188) ;  /* 0xffffffec00088947 */ /* 0x000fea000383ffff */
[----:B------:R-:W4:Y:S01]  /*3f30*/  S2R R0, SR_TID.X ;  /* 0x0000000000007919 */ /* 0x000f220000002100 */
[----:B------:R-:W5:Y:S01]  /*3f40*/  LDC.U16 R2, c[0x0][0x240] ;  /* 0x00009000ff027b82 */ /* 0x000f620000000400 */
[----:B------:R-:W-:-:S07]  /*3f50*/  ULDC.64 UR4, c[0x0][0x250] ;  /* 0x0000940000047ab9 */ /* 0x000fce0000000a00 */
[----:B------:R-:W0:Y:S01]  /*3f60*/  LDC.U16 R22, c[0x0][0x242] ;  /* 0x00009080ff167b82 */ /* 0x000e220000000400 */
[----:B----4-:R-:W-:Y:S01]  /*3f70*/  IADD3 R0, R0, 0x100, RZ ;  /* 0x0000010000007810 */ /* 0x010fe20007ffe0ff */
[----:B0-----:R-:W-:-:S03]  /*3f80*/  HADD2.F32 R22, -RZ, R22.H0_H0 ;  /* 0x20000016ff167230 */ /* 0x001fc60000004100 */
[----:B------:R-:W-:Y:S01]  /*3f90*/  IADD3 R10, P0, R0, UR6, RZ ;  /* 0x00000006000a7c10 */ /* 0x000fe2000ff1e0ff */
[----:B-----5:R-:W-:-:S03]  /*3fa0*/  HADD2.F32 R0, -RZ, R2.H0_H0 ;  /* 0x20000002ff007230 */ /* 0x020fc60000004100 */
[----:B------:R-:W-:Y:S01]  /*3fb0*/  IADD3.X R11, RZ, UR7, RZ, P0, !PT ;  /* 0x00000007ff0b7c10 */ /* 0x000fe200087fe4ff */
[----:B------:R-:W-:-:S04]  /*3fc0*/  IMAD.WIDE.U32 R8, R10, UR4, RZ ;  /* 0x000000040a087c25 */ /* 0x000fc8000f8e00ff */
[----:B------:R-:W-:Y:S01]  /*3fd0*/  IMAD R3, R11, UR4, RZ ;  /* 0x000000040b037c24 */ /* 0x000fe2000f8e02ff */
[----:B------:R-:W-:-:S03]  /*3fe0*/  UMOV UR4, URZ ;  /* 0x0000003f00047c82 */ /* 0x000fc60008000000 */
[----:B------:R-:W-:Y:S01]  /*3ff0*/  IMAD R3, R10, UR5, R3 ;  /* 0x000000050a037c24 */ /* 0x000fe2000f8e0203 */
[----:B------:R-:W-:-:S04]  /*4000*/  UMOV UR5, URZ ;  /* 0x0000003f00057c82 */ /* 0x000fc80008000000 */
[----:B------:R-:W-:-:S07]  /*4010*/  IADD3 R23, R9, R3, RZ ;  /* 0x0000000309177210 */ /* 0x000fce0007ffe0ff */
.L_x_194:
[----:B0-----:R-:W0:Y:S01]  /*4020*/  LDC.64 R6, c[0x0][0x260] ;  /* 0x00009800ff067b82 */ /* 0x001e220000000a00 */
        /* <DEDUP_REMOVED lines=9> */
[----:B----4-:R-:W4:Y:S04]  /*40c0*/  LDG.E.64 R6, desc[UR8][R2.64+0x8] ;  /* 0x0000080802067981 */ /* 0x010f28000c1e1b00 */
[----:B------:R-:W4:Y:S01]  /*40d0*/  LDG.E.64 R4, desc[UR8][R2.64] ;  /* 0x0000000802047981 */ /* 0x000f22000c1e1b00 */
[----:B------:R-:W-:Y:S01]  /*40e0*/  BSSY B0, `(.L_x_189) ;  /* 0x0000128000007945 */ /* 0x000fe20003800000 */
[----:B----4-:R-:W-:-:S04]  /*40f0*/  ISETP.GT.U32.AND P0, PT, R6, R4, PT ;  /* 0x000000040600720c */ /* 0x010fc80003f04070 */
[----:B------:R-:W-:-:S13]  /*4100*/  ISETP.GT.AND.EX P0, PT, R7, R5, PT, P0 ;  /* 0x000000050700720c */ /* 0x000fda0003f04300 */
[----:B-1----:R-:W-:Y:S05]  /*4110*/  @!P0 BRA `(.L_x_190) ;  /* 0x0000001000908947 */ /* 0x002fea0003800000 */
[----:B--23--:R-:W0:Y:S01]  /*4120*/  LDC.64 R20, c[0x0][0x248] ;  /* 0x00009200ff147b82 */ /* 0x00ce220000000a00 */
[----:B------:R-:W-:Y:S01]  /*4130*/  IADD3 R24, R6, -R4, RZ ;  /* 0x8000000406187210 */ /* 0x000fe20007ffe0ff */
[----:B------:R-:W-:Y:S01]  /*4140*/  BSSY B1, `(.L_x_191) ;  /* 0x0000084000017945 */ /* 0x000fe20003800000 */
[----:B------:R-:W-:Y:S02]  /*4150*/  MOV R2, R8 ;  /* 0x0000000800027202 */ /* 0x000fe40000000f00 */
[----:B------:R-:W-:Y:S02]  /*4160*/  LOP3.LUT R24, R24, 0x3, RZ, 0xc0, !PT ;  /* 0x0000000318187812 */ /* 0x000fe400078ec0ff */
[----:B------:R-:W-:Y:S02]  /*4170*/  MOV R3, R23 ;  /* 0x0000001700037202 */ /* 0x000fe40000000f00 */
[----:B------:R-:W-:Y:S02]  /*4180*/  ISETP.NE.U32.AND P0, PT, R24, RZ, PT ;  /* 0x000000ff1800720c */ /* 0x000fe40003f05070 */
[----:B-1----:R-:W-:-:S02]  /*4190*/  MOV R28, R4 ;  /* 0x00000004001c7202 */ /* 0x002fc40000000f00 */
[----:B------:R-:W-:Y:S02]  /*41a0*/  ISETP.NE.AND.EX P0, PT, RZ, RZ, PT, P0 ;  /* 0x000000ffff00720c */ /* 0x000fe40003f05300 */
[----:B------:R-:W-:Y:S01]  /*41b0*/  MOV R25, R5 ;  /* 0x0000000500197202 */ /* 0x000fe20000000f00 */
        /* <DEDUP_REMOVED lines=124> */
.L_x_192:
[----:B------:R-:W-:Y:S05]  /*4980*/  BSYNC B1 ;  /* 0x0000000000017941 */ /* 0x000fea0003800000 */
.L_x_191:
[----:B--2---:R-:W-:Y:S02]  /*4990*/  LOP3.LUT R13, RZ, R4, RZ, 0x33, !PT ;  /* 0x00000004ff0d7212 */ /* 0x004fe400078e33ff */
[----:B------:R-:W-:Y:S02]  /*49a0*/  LOP3.LUT R5, RZ, R5, RZ, 0x33, !PT ;  /* 0x00000005ff057212 */ /* 0x000fe400078e33ff */
[----:B------:R-:W-:-:S04]  /*49b0*/  IADD3 R4, P1, R6, R13, RZ ;  /* 0x0000000d06047210 */ /* 0x000fc80007f3e0ff */
[----:B------:R-:W-:Y:S02]  /*49c0*/  ISETP.GE.U32.AND P0, PT, R4, 0x3, PT ;  /* 0x000000030400780c */ /* 0x000fe40003f06070 */
[----:B------:R-:W-:-:S04]  /*49d0*/  IADD3.X R4, R7, R5, RZ, P1, !PT ;  /* 0x0000000507047210 */ /* 0x000fc80000ffe4ff */
[----:B------:R-:W-:-:S13]  /*49e0*/  ISETP.GE.U32.AND.EX P0, PT, R4, RZ, PT, P0 ;  /* 0x000000ff0400720c */ /* 0x000fda0003f06100 */
[----:B------:R-:W-:Y:S05]  /*49f0*/  @!P0 BRA `(.L_x_190) ;  /* 0x0000000800588947 */ /* 0x000fea0003800000 */
[----:B------:R-:W2:Y:S01]  /*4a00*/  LDC.64 R4, c[0x0][0x270] ;  /* 0x00009c00ff047b82 */ /* 0x000ea20000000a00 */
[----:B------:R-:W-:Y:S01]  /*4a10*/  MOV R24, R28 ;  /* 0x0000001c00187202 */ /* 0x000fe20000000f00 */
[----:B------:R-:W-:Y:S01]  /*4a20*/  ULDC.64 UR6, c[0x0][0x220] ;  /* 0x0000880000067ab9 */ /* 0x000fe20000000a00 */
[----:B------:R-:W-:-:S05]  /*4a30*/  ULDC.64 UR10, c[0x0][0x230] ;  /* 0x00008c00000a7ab9 */ /* 0x000fca0000000a00 */
[----:B------:R-:W3:Y:S01]  /*4a40*/  LDC.64 R16, c[0x0][0x268] ;  /* 0x00009a00ff107b82 */ /* 0x000ee20000000a00 */
[C---:B--2---:R-:W-:Y:S02]  /*4a50*/  IMAD R14, R4.reuse, UR5, RZ ;  /* 0x00000005040e7c24 */ /* 0x044fe4000f8e02ff */
[----:B------:R-:W-:-:S04]  /*4a60*/  IMAD.WIDE.U32 R12, R4, UR4, R24 ;  /* 0x00000004040c7c25 */ /* 0x000fc8000f8e0018 */
[----:B------:R-:W-:Y:S02]  /*4a70*/  IMAD R15, R5, UR4, R14 ;  /* 0x00000004050f7c24 */ /* 0x000fe4000f8e020e */
[C---:B---3--:R-:W-:Y:S02]  /*4a80*/  IMAD R18, R16.reuse, UR5, RZ ;  /* 0x0000000510127c24 */ /* 0x048fe4000f8e02ff */
[----:B------:R-:W-:Y:S01]  /*4a90*/  IMAD.WIDE.U32 R4, R16, UR4, R24 ;  /* 0x0000000410047c25 */ /* 0x000fe2000f8e0018 */
[----:B------:R-:W-:-:S03]  /*4aa0*/  IADD3 R13, R15, R13, RZ ;  /* 0x0000000d0f0d7210 */ /* 0x000fc60007ffe0ff */
[----:B------:R-:W-:Y:S01]  /*4ab0*/  IMAD R17, R17, UR4, R18 ;  /* 0x0000000411117c24 */ /* 0x000fe2000f8e0212 */
[----:B------:R-:W-:Y:S02]  /*4ac0*/  LEA R18, P0, R12, UR6, 0x2 ;  /* 0x000000060c127c11 */ /* 0x000fe4000f8010ff */
[----:B------:R-:W-:Y:S02]  /*4ad0*/  LEA R14, P2, R4, UR10, 0x3 ;  /* 0x0000000a040e7c11 */ /* 0x000fe4000f8418ff */
[----:B------:R-:W-:Y:S02]  /*4ae0*/  IADD3 R5, R17, R5, RZ ;  /* 0x0000000511057210 */ /* 0x000fe40007ffe0ff */
[----:B------:R-:W-:Y:S02]  /*4af0*/  IADD3 R18, P1, R18, 0x8, RZ ;  /* 0x0000000812127810 */ /* 0x000fe40007f3e0ff */
[----:B------:R-:W-:Y:S02]  /*4b00*/  IADD3 R14, P3, R14, 0x10, RZ ;  /* 0x000000100e0e7810 */ /* 0x000fe40007f7e0ff */
[----:B------:R-:W-:-:S02]  /*4b10*/  LEA.HI.X R12, R12, UR7, R13, 0x2, P0 ;  /* 0x000000070c0c7c11 */ /* 0x000fc400080f140d */
[----:B------:R-:W-:Y:S02]  /*4b20*/  LEA.HI.X R4, R4, UR11, R5, 0x3, P2 ;  /* 0x0000000b04047c11 */ /* 0x000fe400090f1c05 */
[----:B------:R-:W-:Y:S02]  /*4b30*/  IADD3.X R5, RZ, R12, RZ, P1, !PT ;  /* 0x0000000cff057210 */ /* 0x000fe40000ffe4ff */
[----:B------:R-:W-:-:S07]  /*4b40*/  IADD3.X R13, RZ, R4, RZ, P3, !PT ;  /* 0x00000004ff0d7210 */ /* 0x000fce0001ffe4ff */
.L_x_193:
[----:B------:R-:W-:-:S05]  /*4b50*/  MOV R12, R14 ;  /* 0x0000000e000c7202 */ /* 0x000fca0000000f00 */
[----:B----4-:R-:W2:Y:S01]  /*4b60*/  LDG.E.64 R14, desc[UR8][R12.64+-0x10] ;  /* 0xfffff0080c0e7981 */ /* 0x010ea2000c1e1b00 */
[----:B------:R-:W-:Y:S02]  /*4b70*/  MOV R4, R18 ;  /* 0x0000001200047202 */ /* 0x000fe40000000f00 */
        /* <DEDUP_REMOVED lines=112> */
[----:B------:R-:W-:Y:S02]  /*5280*/  ISETP.GE.AND.EX P0, PT, R25, R7, PT, P0 ;  /* 0x000000071900720c */ /* 0x000fe40003f06300 */
[----:B------:R-:W-:-:S04]  /*5290*/  IADD3 R14, P2, R12, 0x20, RZ ;  /* 0x000000200c0e7810 */ /* 0x000fc80007f5e0ff */
[----:B------:R-:W-:Y:S01]  /*52a0*/  IADD3.X R13, RZ, R13, RZ, P2, !PT ;  /* 0x0000000dff0d7210 */ /* 0x000fe200017fe4ff */
[----:B--2---:R-:W-:Y:S02]  /*52b0*/  HADD2.F32 R18, -RZ, R18.H0_H0 ;  /* 0x20000012ff127230 */ /* 0x004fe40000004100 */
[----:B----4-:R-:W-:-:S03]  /*52c0*/  HADD2.F32 R20, -RZ, R20.H0_H0 ;  /* 0x20000014ff147230 */ /* 0x010fc60000004100 */
[----:B------:R-:W-:Y:S02]  /*52d0*/  FADD.FTZ R15, R18, R15 ;  /* 0x0000000f120f7221 */ /* 0x000fe40000010000 */
[----:B------:R-:W-:-:S03]  /*52e0*/  FADD.FTZ R19, R20, R19 ;  /* 0x0000001314137221 */ /* 0x000fc60000010000 */
[----:B------:R-:W-:Y:S02]  /*52f0*/  F2FP.F16.F32.PACK_AB R15, RZ, R15 ;  /* 0x0000000fff0f723e */ /* 0x000fe400000000ff */
[----:B------:R-:W-:-:S03]  /*5300*/  F2FP.F16.F32.PACK_AB R19, RZ, R19 ;  /* 0x00000013ff13723e */ /* 0x000fc600000000ff */
[----:B------:R4:W-:Y:S04]  /*5310*/  STG.E.U16 desc[UR8][R16.64], R15 ;  /* 0x0000000f10007986 */ /* 0x0009e8000c101508 */
[----:B------:R4:W-:Y:S01]  /*5320*/  STG.E.U16 desc[UR8][R16.64+0x2], R19 ;  /* 0x0000021310007986 */ /* 0x0009e2000c101508 */
[----:B------:R-:W-:-:S04]  /*5330*/  IADD3 R18, P1, R4, 0x10, RZ ;  /* 0x0000001004127810 */ /* 0x000fc80007f3e0ff */
[----:B------:R-:W-:Y:S01]  /*5340*/  IADD3.X R5, RZ, R5, RZ, P1, !PT ;  /* 0x00000005ff057210 */ /* 0x000fe20000ffe4ff */
[----:B------:R-:W-:Y:S08]  /*5350*/  @!P0 BRA `(.L_x_193) ;  /* 0xfffffff400fc8947 */ /* 0x000ff0000383ffff */
.L_x_190:
[----:B------:R-:W-:Y:S05]  /*5360*/  BSYNC B0 ;  /* 0x0000000000007941 */ /* 0x000fea0003800000 */
.L_x_189:
[----:B------:R-:W5:Y:S01]  /*5370*/  LDC.64 R2, c[0x0][0x278] ;  /* 0x00009e00ff027b82 */ /* 0x000f620000000a00 */
[----:B------:R-:W-:-:S04]  /*5380*/  UIADD3 UR4, UP0, UR4, 0x1, URZ ;  /* 0x0000000104047890 */ /* 0x000fc8000ff1e03f */
[----:B------:R-:W-:Y:S02]  /*5390*/  UIADD3.X UR5, URZ, UR5, URZ, UP0, !UPT ;  /* 0x000000053f057290 */ /* 0x000fe400087fe43f */
[----:B-----5:R-:W-:-:S04]  /*53a0*/  ISETP.LE.U32.AND P0, PT, R2, UR4, PT ;  /* 0x0000000402007c0c */ /* 0x020fc8000bf03070 */
[----:B------:R-:W-:-:S04]  /*53b0*/  MOV R2, UR5 ;  /* 0x0000000500027c02 */ /* 0x000fc80008000f00 */
[----:B------:R-:W-:-:S13]  /*53c0*/  ISETP.GE.AND.EX P0, PT, R2, R3, PT, P0 ;  /* 0x000000030200720c */ /* 0x000fda0003f06300 */
[----:B------:R-:W-:Y:S05]  /*53d0*/  @!P0 BRA `(.L_x_194) ;  /* 0xffffffec00108947 */ /* 0x000fea000383ffff */
[----:B------:R-:W-:Y:S05]  /*53e0*/  EXIT ;  /* 0x000000000000794d */ /* 0x000fea0003800000 */
.L_x_195:
        /* <DEDUP_REMOVED lines=9> */
.L_x_8881:


//--------------------- .text._ZN3cub17CUB_300001_SM_9006detail8for_each13static_kernelINS2_12policy_hub_t12policy_500_tElNS2_12op_wrapper_tIlZZZZZN2at6native36add_out_dense_sparse_compressed_cudaERNS7_6TensorERKS9_SC_RKN3c106ScalarEENKUlvE_clEvENKUlvE8_clEvENKUlvE_clEvENKUlvE_clEvEUllE_N6thrust23THRUST_300001_SM_900_NS17counting_iteratorIlNSN_11use_defaultESP_SP_EEEEEEvT0_T1_ --------------------------
	.section	.text._ZN3cub17CUB_300001_SM_9006detail8for_each13static_kernelINS2_12policy_hub_t12policy_500_tElNS2_12op_wrapper_tIlZZZZZN2at6native36add_out_dense_sparse_compressed_cudaERNS7_6TensorERKS9_SC_RKN3c106ScalarEENKUlvE_clEvENKUlvE8_clEvENKUlvE_clEvENKUlvE_clEvEUllE_N6thrust23THRUST_300001_SM_900_NS17counting_iteratorIlNSN_11use_defaultESP_SP_EEEEEEvT0_T1_,"ax",@progbits
	.align	128
        .global         _ZN3cub17CUB_300001_SM_9006detail8for_each13static_kernelINS2_12policy_hub_t12policy_500_tElNS2_12op_wrapper_tIlZZZZZN2at6native36add_out_dense_sparse_compressed_cudaERNS7_6TensorERKS9_SC_RKN3c106ScalarEENKUlvE_clEvENKUlvE8_clEvENKUlvE_clEvENKUlvE_clEvEUllE_N6thrust23THRUST_300001_SM_900_NS17counting_iteratorIlNSN_11use_defaultESP_SP_EEEEEEvT0_T1_
        .type           _ZN3cub17CUB_300001_SM_9006detail8for_each13static_kernelINS2_12policy_hub_t12policy_500_tElNS2_12op_wrapper_tIlZZZZZN2at6native36add_out_dense_sparse_compressed_cudaERNS7_6TensorERKS9_SC_RKN3c106ScalarEENKUlvE_clEvENKUlvE8_clEvENKUlvE_clEvENKUlvE_clEvEUllE_N6thrust23THRUST_300001_SM_900_NS17counting_iteratorIlNSN_11use_defaultESP_SP_EEEEEEvT0_T1_,@function
        .size           _ZN3cub17CUB_300001_SM_9006detail8for_each13static_kernelINS2_12policy_hub_t12policy_500_tElNS2_12op_wrapper_tIlZZZZZN2at6native36add_out_dense_sparse_compressed_cudaERNS7_6TensorERKS9_SC_RKN3c106ScalarEENKUlvE_clEvENKUlvE8_clEvENKUlvE_clEvENKUlvE_clEvEUllE_N6thrust23THRUST_300001_SM_900_NS17counting_iteratorIlNSN_11use_defaultESP_SP_EEEEEEvT0_T1_,(.L_x_8882 - _ZN3cub17CUB_300001_SM_9006detail8for_each13static_kernelINS2_12policy_hub_t12policy_500_tElNS2_12op_wrapper_tIlZZZZZN2at6native36add_out_dense_sparse_compressed_cudaERNS7_6TensorERKS9_SC_RKN3c106ScalarEENKUlvE_clEvENKUlvE8_clEvENKUlvE_clEvENKUlvE_clEvEUllE_N6thrust23THRUST_300001_SM_900_NS17counting_iteratorIlNSN_11use_defaultESP_SP_EEEEEEvT0_T1_)
        .other          _ZN3cub17CUB_300001_SM_9006detail8for_each13static_kernelINS2_12policy_hub_t12policy_500_tElNS2_12op_wrapper_tIlZZZZZN2at6native36add_out_dense_sparse_compressed_cudaERNS7_6TensorERKS9_SC_RKN3c106ScalarEENKUlvE_clEvENKUlvE8_clEvENKUlvE_clEvENKUlvE_clEvEUllE_N6thrust23THRUST_300001_SM_900_NS17counting_iteratorIlNSN_11use_defaultESP_SP_EEEEEEvT0_T1_,@"STO_CUDA_ENTRY STV_DEFAULT"
_ZN3cub17CUB_300001_SM_9006detail8for_each13static_kernelINS2_12policy_hub_t12policy_500_tElNS2_12op_wrapper_tIlZZZZZN2at6native36add_out_dense_sparse_compressed_cudaERNS7_6TensorERKS9_SC_RKN3c106ScalarEENKUlvE_clEvENKUlvE8_clEvENKUlvE_clEvENKUlvE_clEvEUllE_N6thrust23THRUST_300001_SM_900_NS17counting_iteratorIlNSN_11use_defaultESP_SP_EEEEEEvT0_T1_:
.text._ZN3cub17CUB_300001_SM_9006detail8for_each13static_kernelINS2_12policy_hub_t12policy_500_tElNS2_12op_wrapper_tIlZZZZZN2at6native36add_out_dense_sparse_compressed_cudaERNS7_6TensorERKS9_SC_RKN3c106ScalarEENKUlvE_clEvENKUlvE8_clEvENKUlvE_clEvENKUlvE_clEvEUllE_N6thrust23THRUST_300001_SM_900_NS17counting_iteratorIlNSN_11use_defaultESP_SP_EEEEEEvT0_T1_:
        /* <DEDUP_REMOVED lines=30> */
[----:B------:R-:W-:Y:S01]  /*01e0*/  IADD3 R2, R0, UR6, RZ ;  /* 0x0000000600027c10 */ /* 0x000fe2000fffe0ff */
[----:B------:R-:W-:Y:S01]  /*01f0*/  ULDC UR4, c[0x0][0x250] ;  /* 0x0000940000047ab9 */ /* 0x000fe20000000800 */
[----:B------:R-:W-:-:S03]  /*0200*/  HFMA2.MMA R19, -RZ, RZ, 0, 0 ;  /* 0x00000000ff137435 */ /* 0x000fc600000001ff */
[----:B------:R-:W-:Y:S02]  /*0210*/  IMAD.WIDE.U32 R4, R2, UR4, RZ ;  /* 0x0000000402047c25 */ /* 0x000fe4000f8e00ff */
[----:B------:R-:W1:Y:S02]  /*0220*/  LDC.U16 R18, c[0x0][0x242] ;  /* 0x00009080ff127b82 */ /* 0x000e640000000400 */
[----:B0-----:R-:W-:Y:S02]  /*0230*/  HADD2.F32 R0, -RZ, R3.H0_H0 ;  /* 0x20000003ff007230 */ /* 0x001fe40000004100 */
[----:B-1----:R-:W-:-:S07]  /*0240*/  HADD2.F32 R18, -RZ, R18.H0_H0 ;  /* 0x20000012ff127230 */ /* 0x002fce0000004100 */
.L_x_204:
[----:B0-----:R-:W0:Y:S01]  /*0250*/  S2R R3, SR_TID.X ;  /* 0x0000000000037919 */ /* 0x001e220000002100 */
[----:B------:R-:W-:Y:S01]  /*0260*/  SHF.R.S32.HI R27, RZ, 0x1f, R19 ;  /* 0x0000001fff1b7819 */ /* 0x000fe20000011413 */
[----:B------:R-:W-:-:S04]  /*0270*/  ULDC.64 UR10, c[0x0][0x260] ;  /* 0x00009800000a7ab9 */ /* 0x000fc80000000a00 */
[----:B------:R-:W-:-:S04]  /*0280*/  IMAD R6, R27, UR10, RZ ;  /* 0x0000000a1b067c24 */ /* 0x000fc8000f8e02ff */
[----:B------:R-:W-:Y:S01]  /*0290*/  IMAD R7, R19, UR11, R6 ;  /* 0x0000000b13077c24 */ /* 0x000fe2000f8e0206 */
[----:B0-----:R-:W-:-:S04]  /*02a0*/  IADD3 RZ, P0, R3, UR6, RZ ;  /* 0x0000000603ff7c10 */ /* 0x001fc8000ff1e0ff */
[----:B------:R-:W-:-:S03]  /*02b0*/  IADD3.X R3, RZ, UR5, RZ, P0, !PT ;  /* 0x00000005ff037c10 */ /* 0x000fc600087fe4ff */
[----:B---3--:R-:W-:Y:S01]  /*02c0*/  IMAD.WIDE.U32 R8, R19, UR10, R2 ;  /* 0x0000000a13087c25 */ /* 0x008fe2000f8e0002 */
[----:B------:R-:W-:-:S04]  /*02d0*/  ULDC.64 UR10, c[0x0][0x228] ;  /* 0x00008a00000a7ab9 */ /* 0x000fc80000000a00 */
[----:B------:R-:W-:Y:S02]  /*02e0*/  IADD3 R7, R9, R7, RZ ;  /* 0x0000000709077210 */ /* 0x000fe40007ffe0ff */
[----:B------:R-:W-:-:S04]  /*02f0*/  LEA R6, P0, R8, UR10, 0x2 ;  /* 0x0000000a08067c11 */ /* 0x000fc8000f8010ff */
[----:B------:R-:W-:-:S05]  /*0300*/  LEA.HI.X R7, R8, UR11, R7, 0x2, P0 ;  /* 0x0000000b08077c11 */ /* 0x000fca00080f1407 */
[----:B--2---:R-:W2:Y:S04]  /*0310*/  LDG.E R8, desc[UR8][R6.64] ;  /* 0x0000000806087981 */ /* 0x004ea8000c1e1900 */
[----:B------:R-:W2:Y:S01]  /*0320*/  LDG.E R21, desc[UR8][R6.64+0x4] ;  /* 0x0000040806157981 */ /* 0x000ea2000c1e1900 */
[----:B------:R-:W-:Y:S01]  /*0330*/  BSSY B1, `(.L_x_199) ;  /* 0x0000115000017945 */ /* 0x000fe20003800000 */
[----:B--2---:R-:W-:-:S13]  /*0340*/  ISETP.GT.AND P0, PT, R21, R8, PT ;  /* 0x000000081500720c */ /* 0x004fda0003f04270 */
[----:B-1----:R-:W-:Y:S05]  /*0350*/  @!P0 BRA `(.L_x_200) ;  /* 0x0000001000488947 */ /* 0x002fea0003800000 */
[----:B------:R-:W-:Y:S01]  /*0360*/  ULDC.64 UR10, c[0x0][0x250] ;  /* 0x00009400000a7ab9 */ /* 0x000fe20000000a00 */
[----:B------:R-:W-:Y:S01]  /*0370*/  IADD3 R20, -R8, R21, RZ ;  /* 0x0000001508147210 */ /* 0x000fe20007ffe1ff */
[----:B------:R-:W-:Y:S01]  /*0380*/  IMAD R7, R3, UR10, RZ ;  /* 0x0000000a03077c24 */ /* 0x000fe2000f8e02ff */
[----:B------:R-:W-:Y:S01]  /*0390*/  BSSY B2, `(.L_x_201) ;  /* 0x0000081000027945 */ /* 0x000fe20003800000 */
[----:B------:R-:W-:Y:S02]  /*03a0*/  MOV R26, R8 ;  /* 0x00000008001a7202 */ /* 0x000fe40000000f00 */
[----:B------:R-:W-:Y:S01]  /*03b0*/  IMAD R7, R2, UR11, R7 ;  /* 0x0000000b02077c24 */ /* 0x000fe2000f8e0207 */
[----:B------:R-:W-:Y:S01]  /*03c0*/  ULDC.64 UR10, c[0x0][0x248] ;  /* 0x00009200000a7ab9 */ /* 0x000fe20000000a00 */
[----:B------:R-:W-:Y:S01]  /*03d0*/  LOP3.LUT P0, R20, R20, 0x3, RZ, 0xc0, !PT ;  /* 0x0000000314147812 */ /* 0x000fe2000780c0ff */
[----:B------:R-:W-:Y:S02]  /*03e0*/  IMAD R6, R27, UR10, RZ ;  /* 0x0000000a1b067c24 */ /* 0x000fe4000f8e02ff */
[----:B------:R-:W-:-:S02]  /*03f0*/  IADD3 R7, R5, R7, RZ ;  /* 0x0000000705077210 */ /* 0x000fc40007ffe0ff */
[----:B------:R-:W-:Y:S01]  /*0400*/  IMAD R23, R19, UR11, R6 ;  /* 0x0000000b13177c24 */ /* 0x000fe2000f8e0206 */
[----:B------:R-:W-:-:S05]  /*0410*/  MOV R6, R4 ;  /* 0x0000000400067202 */ /* 0x000fca0000000f00 */
[----:B------:R-:W-:-:S05]  /*0420*/  IMAD.WIDE.U32 R6, R19, UR10, R6 ;  /* 0x0000000a13067c25 */ /* 0x000fca000f8e0006 */
[----:B------:R-:W-:Y:S01]  /*0430*/  IADD3 R23, R7, R23, RZ ;  /* 0x0000001707177210 */ /* 0x000fe20007ffe0ff */
[----:B------:R-:W-:Y:S06]  /*0440*/  @!P0 BRA `(.L_x_202) ;  /* 0x0000000400d48947 */ /* 0x000fec0003800000 */
[----:B------:R-:W-:Y:S01]  /*0450*/  ULDC.64 UR10, c[0x0][0x268] ;  /* 0x00009a00000a7ab9 */ /* 0x000fe20000000a00 */
[----:B------:R-:W-:Y:S01]  /*0460*/  SHF.R.S32.HI R9, RZ, 0x1f, R8 ;  /* 0x0000001fff097819 */ /* 0x000fe20000011408 */
[----:B------:R-:W-:-:S04]  /*0470*/  IMAD R10, R27, UR10, RZ ;  /* 0x0000000a1b0a7c24 */ /* 0x000fc8000f8e02ff */
[C---:B------:R-:W-:Y:S02]  /*0480*/  IMAD R11, R19.reuse, UR11, R10 ;  /* 0x0000000b130b7c24 */ /* 0x040fe4000f8e020a */
[----:B------:R-:W-:Y:S01]  /*0490*/  IMAD.WIDE.U32 R12, R19, UR10, R8 ;  /* 0x0000000a130c7c25 */ /* 0x000fe2000f8e0008 */
[----:B------:R-:W-:-:S04]  /*04a0*/  ULDC.64 UR10, c[0x0][0x230] ;  /* 0x00008c00000a7ab9 */ /* 0x000fc80000000a00 */
[----:B------:R-:W-:Y:S02]  /*04b0*/  IADD3 R11, R13, R11, RZ ;  /* 0x0000000b0d0b7210 */ /* 0x000fe40007ffe0ff */
[----:B------:R-:W-:-:S04]  /*04c0*/  LEA R10, P0, R12, UR10, 0x2 ;  /* 0x0000000a0c0a7c11 */ /* 0x000fc8000f8010ff */
[----:B------:R-:W-:Y:S01]  /*04d0*/  LEA.HI.X R11, R12, UR11, R11, 0x2, P0 ;  /* 0x0000000b0c0b7c11 */ /* 0x000fe200080f140b */
[----:B------:R-:W-:Y:S01]  /*04e0*/  ULDC.64 UR10, c[0x0][0x270] ;  /* 0x00009c00000a7ab9 */ /* 0x000fe20000000a00 */
[----:B------:R-:W0:Y:S03]  /*04f0*/  LDC.64 R12, c[0x0][0x258] ;  /* 0x00009600ff0c7b82 */ /* 0x000e260000000a00 */
[----:B------:R-:W2:Y:S01]  /*0500*/  LDG.E R33, desc[UR8][R10.64] ;  /* 0x000000080a217981 */ /* 0x000ea2000c1e1900 */
[----:B------:R-:W-:Y:S02]  /*0510*/  IMAD R14, R27, UR10, RZ ;  /* 0x0000000a1b0e7c24 */ /* 0x000fe4000f8e02ff */
[----:B------:R-:W-:-:S04]  /*0520*/  IMAD.WIDE.U32 R24, R19, UR10, R8 ;  /* 0x0000000a13187c25 */ /* 0x000fc8000f8e0008 */
[----:B------:R-:W-:Y:S01]  /*0530*/  IMAD R17, R19, UR11, R14 ;  /* 0x0000000b13117c24 */ /* 0x000fe2000f8e020e */
[----:B------:R-:W-:Y:S01]  /*0540*/  ULDC.64 UR10, c[0x0][0x220] ;  /* 0x00008800000a7ab9 */ /* 0x000fe20000000a00 */
[----:B------:R-:W1:Y:S01]  /*0550*/  LDC.64 R14, c[0x0][0x238] ;  /* 0x00008e00ff0e7b82 */ /* 0x000e620000000a00 */
[----:B------:R-:W-:Y:S02]  /*0560*/  LEA R16, P0, R24, UR10, 0x2 ;  /* 0x0000000a18107c11 */ /* 0x000fe4000f8010ff */
[----:B------:R-:W-:-:S04]  /*0570*/  IADD3 R17, R25, R17, RZ ;  /* 0x0000001119117210 */ /* 0x000fc80007ffe0ff */
[----:B------:R-:W-:Y:S02]  /*0580*/  LEA.HI.X R17, R24, UR11, R17, 0x2, P0 ;  /* 0x0000000b18117c11 */ /* 0x000fe400080f1411 */
[----:B------:R-:W-:-:S03]  /*0590*/  MOV R22, R6 ;  /* 0x0000000600167202 */ /* 0x000fc60000000f00 */
[----:B------:R-:W3:Y:S04]  /*05a0*/  LDG.E.U16 R31, desc[UR8][R16.64+0x2] ;  /* 0x00000208101f7981 */ /* 0x000ee8000c1e1500 */
[----:B------:R-:W4:Y:S01]  /*05b0*/  LDG.E.U16 R30, desc[UR8][R16.64] ;  /* 0x00000008101e7981 */ /* 0x000f22000c1e1500 */
[----:B--2---:R-:W-:Y:S01]  /*05c0*/  SHF.R.S32.HI R25, RZ, 0x1f, R33 ;  /* 0x0000001fff197819 */ /* 0x004fe20000011421 */
[----:B0-----:R-:W-:-:S04]  /*05d0*/  IMAD.WIDE.U32 R28, R33, R12, R22 ;  /* 0x0000000c211c7225 */ /* 0x001fc800078e0016 */
[----:B------:R-:W-:-:S04]  /*05e0*/  IMAD R24, R25, R12, RZ ;  /* 0x0000000c19187224 */ /* 0x000fc800078e02ff */
[----:B------:R-:W-:Y:S01]  /*05f0*/  IMAD R33, R33, R13, R24 ;  /* 0x0000000d21217224 */ /* 0x000fe200078e0218 */
[----:B-1----:R-:W-:-:S04]  /*0600*/  LEA R24, P0, R28, R14, 0x2 ;  /* 0x0000000e1c187211 */ /* 0x002fc800078010ff */
        /* <DEDUP_REMOVED lines=13> */
[----:B------:R-:W-:Y:S01]  /*06e0*/  ISETP.NE.AND P0, PT, R20, 0x1, PT ;  /* 0x000000011400780c */ /* 0x000fe20003f05270 */
        /* <DEDUP_REMOVED lines=9> */
[----:B------:R-:W-:Y:S01]  /*0780*/  IADD3 R26, R8, 0x1, RZ ;  /* 0x00000001081a7810 */ /* 0x000fe20007ffe0ff */
[----:B------:R-:W-:Y:S06]  /*0790*/  @!P0 BRA `(.L_x_202) ;  /* 0x0000000400008947 */ /* 0x000fec0003800000 */
[----:B0-----:R-:W2:Y:S01]  /*07a0*/  LDG.E R25, desc[UR8][R10.64+0x4] ;  /* 0x000004080a197981 */ /* 0x001ea2000c1e1900 */
[----:B------:R-:W-:-:S03]  /*07b0*/  MOV R22, R6 ;  /* 0x0000000600167202 */ /* 0x000fc60000000f00 */
[----:B------:R-:W3:Y:S04]  /*07c0*/  LDG.E.U16 R31, desc[UR8][R16.64+0x6] ;  /* 0x00000608101f7981 */ /* 0x000ee8000c1e1500 */
[----:B------:R-:W4:Y:S01]  /*07d0*/  LDG.E.U16 R30, desc[UR8][R16.64+0x4] ;  /* 0x00000408101e7981 */ /* 0x000f22000c1e1500 */
[----:B--2---:R-:W-:-:S05]  /*07e0*/  SHF.R.S32.HI R29, RZ, 0x1f, R25 ;  /* 0x0000001fff1d7819 */ /* 0x004fca0000011419 */
[-C--:B------:R-:W-:Y:S02]  /*07f0*/  IMAD R24, R29, R12.reuse, RZ ;  /* 0x0000000c1d187224 */ /* 0x080fe400078e02ff */
        /* <DEDUP_REMOVED lines=28> */
[----:B------:R-:W1:Y:S04]  /*09c0*/  LDG.E R11, desc[UR8][R10.64+0x8] ;  /* 0x000008080a0b7981 */ /* 0x000e68000c1e1900 */
[----:B------:R-:W2:Y:S04]  /*09d0*/  LDG.E.U16 R26, desc[UR8][R16.64+0xa] ;  /* 0x00000a08101a7981 */ /* 0x000ea8000c1e1500 */
[----:B------:R-:W3:Y:S01]  /*09e0*/  LDG.E.U16 R20, desc[UR8][R16.64+0x8] ;  /* 0x0000080810147981 */ /* 0x000ee2000c1e1500 */
[----:B-1----:R-:W-:-:S05]  /*09f0*/  SHF.R.S32.HI R25, RZ, 0x1f, R11 ;  /* 0x0000001fff197819 */ /* 0x002fca000001140b */
[-C--:B------:R-:W-:Y:S02]  /*0a00*/  IMAD R28, R25, R12.reuse, RZ ;  /* 0x0000000c191c7224 */ /* 0x080fe400078e02ff */
[----:B------:R-:W-:-:S04]  /*0a10*/  IMAD.WIDE.U32 R24, R11, R12, R22 ;  /* 0x0000000c0b187225 */ /* 0x000fc800078e0016 */
[----:B------:R-:W-:Y:S01]  /*0a20*/  IMAD R13, R11, R13, R28 ;  /* 0x0000000d0b0d7224 */ /* 0x000fe200078e021c */
[----:B------:R-:W-:-:S04]  /*0a30*/  LEA R14, P0, R24, R14, 0x2 ;  /* 0x0000000e180e7211 */ /* 0x000fc800078010ff */
        /* <DEDUP_REMOVED lines=13> */
[----:B------:R-:W-:Y:S01]  /*0b10*/  IADD3 R26, R8, 0x3, RZ ;  /* 0x00000003081a7810 */ /* 0x000fe20007ffe0ff */
[----:B----4-:R-:W-:Y:S02]  /*0b20*/  HADD2.F32 R12, -RZ, R12.H0_H0 ;  /* 0x2000000cff0c7230 */ /* 0x010fe40000004100 */
[----:B-----5:R-:W-:-:S03]  /*0b30*/  HADD2.F32 R22, -RZ, R22.H0_H0 ;  /* 0x20000016ff167230 */ /* 0x020fc60000004100 */
[----:B------:R-:W-:Y:S02]  /*0b40*/  FADD.FTZ R11, R12, R11 ;  /* 0x0000000b0c0b7221 */ /* 0x000fe40000010000 */
[----:B------:R-:W-:-:S03]  /*0b50*/  FADD.FTZ R22, R22, R25 ;  /* 0x0000001916167221 */ /* 0x000fc60000010000 */
[----:B------:R-:W-:Y:S02]  /*0b60*/  F2FP.F16.F32.PACK_AB R11, RZ, R11 ;  /* 0x0000000bff0b723e */ /* 0x000fe400000000ff */
[----:B------:R-:W-:-:S03]  /*0b70*/  F2FP.F16.F32.PACK_AB R22, RZ, R22 ;  /* 0x00000016ff16723e */ /* 0x000fc600000000ff */
[----:B------:R2:W-:Y:S04]  /*0b80*/  STG.E.U16 desc[UR8][R14.64], R11 ;  /* 0x0000000b0e007986 */ /* 0x0005e8000c101508 */
[----:B------:R2:W-:Y:S02]  /*0b90*/  STG.E.U16 desc[UR8][R14.64+0x2], R22 ;  /* 0x000002160e007986 */ /* 0x0005e4000c101508 */
.L_x_202:
[----:B------:R-:W-:Y:S05]  /*0ba0*/  BSYNC B2 ;  /* 0x0000000000027941 */ /* 0x000fea0003800000 */
.L_x_201:
[----:B------:R-:W-:-:S04]  /*0bb0*/  LOP3.LUT R8, RZ, R8, RZ, 0x33, !PT ;  /* 0x00000008ff087212 */ /* 0x000fc800078e33ff */
[----:B------:R-:W-:-:S04]  /*0bc0*/  IADD3 R8, R21, R8, RZ ;  /* 0x0000000815087210 */ /* 0x000fc80007ffe0ff */
[----:B------:R-:W-:-:S13]  /*0bd0*/  ISETP.GE.U32.AND P0, PT, R8, 0x3, PT ;  /* 0x000000030800780c */ /* 0x000fda0003f06070 */
[----:B------:R-:W-:Y:S05]  /*0be0*/  @!P0 BRA `(.L_x_200) ;  /* 0x0000000800248947 */ /* 0x000fea0003800000 */
.L_x_203:
[----:B------:R-:W-:Y:S01]  /*0bf0*/  IMAD R8, R27, UR12, RZ ;  /* 0x0000000c1b087c24 */ /* 0x000fe2000f8e02ff */
[----:B---3--:R-:W-:-:S03]  /*0c00*/  SHF.R.S32.HI R9, RZ, 0x1f, R26 ;  /* 0x0000001fff097819 */ /* 0x008fc6000001141a */
[----:B--2---:R-:W-:Y:S01]  /*0c10*/  IMAD R11, R19, UR13, R8 ;  /* 0x0000000d130b7c24 */ /* 0x004fe2000f8e0208 */
[----:B------:R-:W-:-:S05]  /*0c20*/  MOV R8, R26 ;  /* 0x0000001a00087202 */ /* 0x000fca0000000f00 */
[----:B------:R-:W-:-:S05]  /*0c30*/  IMAD.WIDE.U32 R12, R19, UR12, R8 ;  /* 0x0000000c130c7c25 */ /* 0x000fca000f8e0008 */
[----:B------:R-:W-:Y:S02]  /*0c40*/  IADD3 R11, R11, R13, RZ ;  /* 0x0000000d0b0b7210 */ /* 0x000fe40007ffe0ff */
[----:B------:R-:W-:-:S04]  /*0c50*/  LEA R10, P0, R12, UR14, 0x2 ;  /* 0x0000000e0c0a7c11 */ /* 0x000fc8000f8010ff */
[----:B------:R-:W-:-:S05]  /*0c60*/  LEA.HI.X R11, R12, UR15, R11, 0x2, P0 ;  /* 0x0000000f0c0b7c11 */ /* 0x000fca00080f140b */
[----:B------:R-:W2:Y:S01]  /*0c70*/  LDG.E R17, desc[UR8][R10.64] ;  /* 0x000000080a117981 */ /* 0x000ea2000c1e1900 */
[----:B------:R-:W-:-:S04]  /*0c80*/  IMAD R12, R27, UR18, RZ ;  /* 0x000000121b0c7c24 */ /* 0x000fc8000f8e02ff */
[C---:B------:R-:W-:Y:S02]  /*0c90*/  IMAD R15, R19.reuse, UR19, R12 ;  /* 0x00000013130f7c24 */ /* 0x040fe4000f8e020c */
[----:B------:R-:W-:-:S05]  /*0ca0*/  IMAD.WIDE.U32 R12, R19, UR18, R8 ;  /* 0x00000012130c7c25 */ /* 0x000fca000f8e0008 */
[----:B------:R-:W-:Y:S02]  /*0cb0*/  IADD3 R9, R15, R13, RZ ;  /* 0x0000000d0f097210 */ /* 0x000fe40007ffe0ff */
[----:B------:R-:W-:-:S04]  /*0cc0*/  LEA R8, P0, R12, UR20, 0x2 ;  /* 0x000000140c087c11 */ /* 0x000fc8000f8010ff */
[----:B------:R-:W-:Y:S02]  /*0cd0*/  LEA.HI.X R9, R12, UR21, R9, 0x2, P0 ;  /* 0x000000150c097c11 */ /* 0x000fe400080f1409 */
[----:B0-----:R-:W-:-:S03]  /*0ce0*/  MOV R22, R6 ;  /* 0x0000000600167202 */ /* 0x001fc60000000f00 */
[----:B------:R-:W3:Y:S04]  /*0cf0*/  LDG.E.U16 R20, desc[UR8][R8.64+0x2] ;  /* 0x0000020808147981 */ /* 0x000ee8000c1e1500 */
[----:B------:R-:W4:Y:S01]  /*0d00*/  LDG.E.U16 R16, desc[UR8][R8.64] ;  /* 0x0000000808107981 */ /* 0x000f22000c1e1500 */
[----:B--2---:R-:W-:Y:S01]  /*0d10*/  SHF.R.S32.HI R12, RZ, 0x1f, R17 ;  /* 0x0000001fff0c7819 */ /* 0x004fe20000011411 */
[----:B------:R-:W-:-:S04]  /*0d20*/  IMAD.WIDE.U32 R14, R17, UR16, R22 ;  /* 0x00000010110e7c25 */ /* 0x000fc8000f8e0016 */
[----:B------:R-:W-:-:S04]  /*0d30*/  IMAD R12, R12, UR16, RZ ;  /* 0x000000100c0c7c24 */ /* 0x000fc8000f8e02ff */
[----:B------:R-:W-:Y:S01]  /*0d40*/  IMAD R13, R17, UR17, R12 ;  /* 0x00000011110d7c24 */ /* 0x000fe2000f8e020c */
[----:B------:R-:W-:-:S04]  /*0d50*/  LEA R12, P0, R14, UR22, 0x2 ;  /* 0x000000160e0c7c11 */ /* 0x000fc8000f8010ff */
[----:B------:R-:W-:-:S04]  /*0d60*/  IADD3 R13, R15, R13, RZ ;  /* 0x0000000d0f0d7210 */ /* 0x000fc80007ffe0ff */
[----:B------:R-:W-:-:S05]  /*0d70*/  LEA.HI.X R13, R14, UR23, R13, 0x2, P0 ;  /* 0x000000170e0d7c11 */ /* 0x000fca00080f140d */
[----:B-1----:R-:W2:Y:S04]  /*0d80*/  LDG.E.U16 R24, desc[UR8][R12.64] ;  /* 0x000000080c187981 */ /* 0x002ea8000c1e1500 */
        /* <DEDUP_REMOVED lines=17> */
[----:B------:R-:W-:Y:S04]  /*0ea0*/  STG.E.U16 desc[UR8][R12.64+0x2], R25 ;  /* 0x000002190c007986 */ /* 0x000fe8000c101508 */
[----:B------:R0:W-:Y:S04]  /*0eb0*/  STG.E.U16 desc[UR8][R12.64], R17 ;  /* 0x000000110c007986 */ /* 0x0001e8000c101508 */
[----:B------:R-:W2:Y:S04]  /*0ec0*/  LDG.E R15, desc[UR8][R10.64+0x4] ;  /* 0x000004080a0f7981 */ /* 0x000ea8000c1e1900 */
[----:B------:R-:W3:Y:S04]  /*0ed0*/  LDG.E.U16 R24, desc[UR8][R8.64+0x6] ;  /* 0x0000060808187981 */ /* 0x000ee8000c1e1500 */
[----:B------:R-:W4:Y:S01]  /*0ee0*/  LDG.E.U16 R20, desc[UR8][R8.64+0x4] ;  /* 0x0000040808147981 */ /* 0x000f22000c1e1500 */
[----:B--2---:R-:W-:Y:S01]  /*0ef0*/  SHF.R.S32.HI R14, RZ, 0x1f, R15 ;  /* 0x0000001fff0e7819 */ /* 0x004fe2000001140f */
[----:B0-----:R-:W-:-:S04]  /*0f00*/  IMAD.WIDE.U32 R16, R15, UR16, R22 ;  /* 0x000000100f107c25 */ /* 0x001fc8000f8e0016 */
[----:B------:R-:W-:-:S04]  /*0f10*/  IMAD R14, R14, UR16, RZ ;  /* 0x000000100e0e7c24 */ /* 0x000fc8000f8e02ff */
        /* <DEDUP_REMOVED lines=75> */
[----:B------:R-:W-:-:S04]  /*13d0*/  IADD3 R26, R26, 0x4, RZ ;  /* 0x000000041a1a7810 */ /* 0x000fc80007ffe0ff */
[----:B------:R-:W-:Y:S01]  /*13e0*/  ISETP.GE.AND P0, PT, R26, R21, PT ;  /* 0x000000151a00720c */ /* 0x000fe20003f06270 */
        /* <DEDUP_REMOVED lines=9> */
.L_x_200:
[----:B------:R-:W-:Y:S05]  /*1480*/  BSYNC B1 ;  /* 0x0000000000017941 */ /* 0x000fea0003800000 */
.L_x_199:
[----:B------:R-:W-:Y:S01]  /*1490*/  IADD3 R19, R19, 0x1, RZ ;  /* 0x0000000113137810 */ /* 0x000fe20007ffe0ff */
[----:B------:R-:W-:-:S03]  /*14a0*/  ULDC.64 UR10, c[0x0][0x278] ;  /* 0x00009e00000a7ab9 */ /* 0x000fc60000000a00 */
[----:B------:R-:W-:-:S04]  /*14b0*/  ISETP.GE.U32.AND P0, PT, R19, UR10, PT ;  /* 0x0000000a13007c0c */ /* 0x000fc8000bf06070 */
[----:B------:R-:W-:-:S13]  /*14c0*/  ISETP.GE.AND.EX P0, PT, RZ, UR11, PT, P0 ;  /* 0x0000000bff007c0c */ /* 0x000fda000bf06300 */
[----:B------:R-:W-:Y:S05]  /*14d0*/  @!P0 BRA `(.L_x_204) ;  /* 0xffffffec005c8947 */ /* 0x000fea000383ffff */
.L_x_198:
[----:B------:R-:W-:Y:S05]  /*14e0*/  BSYNC B0 ;  /* 0x0000000000007941 */ /* 0x000fea0003800000 */
.L_x_197:
[----:B------:R-:W4:Y:S01]  /*14f0*/  S2R R2, SR_TID.X ;  /* 0x0000000000027919 */ /* 0x000f220000002100 */
[----:B------:R-:W5:Y:S01]  /*1500*/  S2UR UR4, SR_CTAID.X ;  /* 0x00000000000479c3 */ /* 0x000f620000002500 */
[----:B------:R-:W-:Y:S02]  /*1510*/  ULDC UR7, c[0x0][0x210] ;  /* 0x0000840000077ab9 */ /* 0x000fe40000000800 */
[----:B-----5:R-:W-:-:S04]  /*1520*/  UIMAD UR4, UR4, -0x200, UR7 ;  /* 0xfffffe00040478a4 */ /* 0x020fc8000f8e0207 */
[----:B------:R-:W-:Y:S01]  /*1530*/  USHF.R.S32.HI UR7, URZ, 0x1f, UR4 ;  /* 0x0000001f3f077899 */ /* 0x000fe20008011404 */
[----:B----4-:R-:W-:-:S05]  /*1540*/  IADD3 R2, R2, 0x100, RZ ;  /* 0x0000010002027810 */ /* 0x010fca0007ffe0ff */
[----:B------:R-:W-:Y:S02]  /*1550*/  MOV R0, UR7 ;  /* 0x0000000700007c02 */ /* 0x000fe40008000f00 */
[----:B------:R-:W-:-:S04]  /*1560*/  ISETP.LT.U32.AND P0, PT, R2, UR4, PT ;  /* 0x0000000402007c0c */ /* 0x000fc8000bf01070 */
[----:B------:R-:W-:-:S13]  /*1570*/  ISETP.GT.AND.EX P0, PT, R0, RZ, PT, P0 ;  /* 0x000000ff0000720c */ /* 0x000fda0003f04300 */
[----:B------:R-:W-:Y:S05]  /*1580*/  @!P0 EXIT ;  /* 0x000000000000894d */ /* 0x000fea0003800000 */
[----:B------:R-:W4:Y:S01]  /*1590*/  LDC.U16 R0, c[0x0][0x240] ;  /* 0x00009000ff007b82 */ /* 0x000f220000000400 */
[----:B------:R-:W-:-:S04]  /*15a0*/  IADD3 R2, P0, R2, UR6, RZ ;  /* 0x0000000602027c10 */ /* 0x000fc8000ff1e0ff */
[----:B------:R-:W-:Y:S01]  /*15b0*/  IADD3.X R3, RZ, UR5, RZ, P0, !PT ;  /* 0x00000005ff037c10 */ /* 0x000fe200087fe4ff */
[----:B------:R-:W-:Y:S02]  /*15c0*/  ULDC.64 UR4, c[0x0][0x250] ;  /* 0x0000940000047ab9 */ /* 0x000fe40000000a00 */
[----:B0-2---:R-:W0:Y:S01]  /*15d0*/  LDC.U16 R22, c[0x0][0x242] ;  /* 0x00009080ff167b82 */ /* 0x005e220000000400 */
[----:B------:R-:W-:-:S04]  /*15e0*/  IMAD.WIDE.U32 R4, R2, UR4, RZ ;  /* 0x0000000402047c25 */ /* 0x000fc8000f8e00ff */
[----:B------:R-:W-:Y:S01]  /*15f0*/  IMAD R7, R3, UR4, RZ ;  /* 0x0000000403077c24 */ /* 0x000fe2000f8e02ff */
[----:B------:R-:W-:-:S03]  /*1600*/  UMOV UR4, URZ ;  /* 0x0000003f00047c82 */ /* 0x000fc60008000000 */
[----:B------:R-:W-:-:S05]  /*1610*/  IMAD R7, R2, UR5, R7 ;  /* 0x0000000502077c24 */ /* 0x000fca000f8e0207 */
[----:B------:R-:W-:Y:S01]  /*1620*/  IADD3 R23, R5, R7, RZ ;  /* 0x0000000705177210 */ /* 0x000fe20007ffe0ff */
[----:B----4-:R-:W-:Y:S02]  /*1630*/  HADD2.F32 R0, -RZ, R0.H0_H0 ;  /* 0x20000000ff007230 */ /* 0x010fe40000004100 */
[----:B0-----:R-:W-:-:S07]  /*1640*/  HADD2.F32 R22, -RZ, R22.H0_H0 ;  /* 0x20000016ff167230 */ /* 0x001fce0000004100 */
.L_x_210:
[----:B0--3--:R-:W0:Y:S01]  /*1650*/  LDC.64 R10, c[0x0][0x260] ;  /* 0x00009800ff0a7b82 */ /* 0x009e220000000a00 */
        /* <DEDUP_REMOVED lines=12> */
[----:B--2---:R-:W2:Y:S04]  /*1720*/  LDG.E R8, desc[UR8][R6.64] ;  /* 0x0000000806087981 */ /* 0x004ea8000c1e1900 */
[----:B-1----:R-:W2:Y:S01]  /*1730*/  LDG.E R25, desc[UR8][R6.64+0x4] ;  /* 0x0000040806197981 */ /* 0x002ea2000c1e1900 */
[----:B------:R-:W-:Y:S01]  /*1740*/  BSSY B0, `(.L_x_205) ;  /* 0x0000114000007945 */ /* 0x000fe20003800000 */
[----:B--2---:R-:W-:-:S13]  /*1750*/  ISETP.GT.AND P0, PT, R25, R8, PT ;  /* 0x000000081900720c */ /* 0x004fda0003f04270 */
[----:B------:R-:W-:Y:S05]  /*1760*/  @!P0 BRA `(.L_x_206) ;  /* 0x0000001000448947 */ /* 0x000fea0003800000 */
[----:B------:R-:W0:Y:S01]  /*1770*/  LDC.64 R12, c[0x0][0x248] ;  /* 0x00009200ff0c7b82 */ /* 0x000e220000000a00 */
[----:B------:R-:W-:Y:S01]  /*1780*/  IADD3 R26, -R8, R25, RZ ;  /* 0x00000019081a7210 */ /* 0x000fe20007ffe1ff */
[----:B------:R-:W-:Y:S01]  /*1790*/  BSSY B1, `(.L_x_207) ;  /* 0x000007e000017945 */ /* 0x000fe20003800000 */
[----:B------:R-:W-:Y:S02]  /*17a0*/  MOV R6, R4 ;  /* 0x0000000400067202 */ /* 0x000fe40000000f00 */
[----:B------:R-:W-:Y:S02]  /*17b0*/  LOP3.LUT P0, R26, R26, 0x3, RZ, 0xc0, !PT ;  /* 0x000000031a1a7812 */ /* 0x000fe4000780c0ff */
[----:B------:R-:W-:Y:S02]  /*17c0*/  MOV R7, R23 ;  /* 0x0000001700077202 */ /* 0x000fe40000000f00 */
[----:B------:R-:W-:Y:S01]  /*17d0*/  MOV R24, R8 ;  /* 0x0000000800187202 */ /* 0x000fe20000000f00 */
[----:B0-----:R-:W-:-:S02]  /*17e0*/  IMAD R10, R12, UR5, RZ ;  /* 0x000000050c0a7c24 */ /* 0x001fc4000f8e02ff */
[----:B------:R-:W-:-:S04]  /*17f0*/  IMAD.WIDE.U32 R6, R12, UR4, R6 ;  /* 0x000000040c067c25 */ /* 0x000fc8000f8e0006 */
[----:B------:R-:W-:-:S05]  /*1800*/  IMAD R11, R13, UR4, R10 ;  /* 0x000000040d0b7c24 */ /* 0x000fca000f8e020a */
        /* <DEDUP_REMOVED lines=21> */
[----:B------:R-:W-:Y:S02]  /*1960*/  LEA.HI.X R19, R20, UR7, R19, 0x2, P0 ;  /* 0x0000000714137c11 */ /* 0x000fe400080f1413 */
[----:B------:R-:W-:-:S03]  /*1970*/  MOV R10, R6 ;  /* 0x00000006000a7202 */ /* 0x000fc60000000f00 */
[----:B------:R-:W4:Y:S04]  /*1980*/  LDG.E.U16 R31, desc[UR8][R18.64+0x2] ;  /* 0x00000208121f7981 */ /* 0x000f28000c1e1500 */
[----:B------:R-:W5:Y:S01]  /*1990*/  LDG.E.U16 R30, desc[UR8][R18.64] ;  /* 0x00000008121e7981 */ /* 0x000f62000c1e1500 */
[----:B---3--:R-:W-:Y:S01]  /*19a0*/  SHF.R.S32.HI R21, RZ, 0x1f, R27 ;  /* 0x0000001fff157819 */ /* 0x008fe2000001141b */
[----:B0-----:R-:W-:-:S04]  /*19b0*/  IMAD.WIDE.U32 R28, R27, R14, R10 ;  /* 0x0000000e1b1c7225 */ /* 0x001fc800078e000a */
[----:B------:R-:W-:-:S04]  /*19c0*/  IMAD R20, R21, R14, RZ ;  /* 0x0000000e15147224 */ /* 0x000fc800078e02ff */
[----:B------:R-:W-:Y:S01]  /*19d0*/  IMAD R21, R27, R15, R20 ;  /* 0x0000000f1b157224 */ /* 0x000fe200078e0214 */
[----:B--2---:R-:W-:-:S04]  /*19e0*/  LEA R20, P0, R28, R16, 0x2 ;  /* 0x000000101c147211 */ /* 0x004fc800078010ff */
[----:B------:R-:W-:-:S04]  /*19f0*/  IADD3 R21, R29, R21, RZ ;  /* 0x000000151d157210 */ /* 0x000fc80007ffe0ff */
[----:B------:R-:W-:-:S05]  /*1a00*/  LEA.HI.X R21, R28, R17, R21, 0x2, P0 ;  /* 0x000000111c157211 */ /* 0x000fca00000f1415 */
[----:B------:R-:W2:Y:S04]  /*1a10*/  LDG.E.U16 R24, desc[UR8][R20.64+0x2] ;  /* 0x0000020814187981 */ /* 0x000ea8000c1e1500 */
[----:B------:R-:W3:Y:S01]  /*1a20*/  LDG.E.U16 R27, desc[UR8][R20.64] ;  /* 0x00000008141b7981 */ /* 0x000ee2000c1e1500 */
[----:B----4-:R-:W-:Y:S02]  /*1a30*/  HADD2.F32 R31, -RZ, R31.H0_H0 ;  /* 0x2000001fff1f7230 */ /* 0x010fe40000004100 */
[----:B-----5:R-:W-:-:S03]  /*1a40*/  HADD2.F32 R29, -RZ, R30.H0_H0 ;  /* 0x2000001eff1d7230 */ /* 0x020fc60000004100 */
        /* <DEDUP_REMOVED lines=9> */
[----:B---3--:R-:W-:-:S03]  /*1ae0*/  HADD2.F32 R27, -RZ, R27.H0_H0 ;  /* 0x2000001bff1b7230 */ /* 0x008fc60000004100 */
        /* <DEDUP_REMOVED lines=9> */
[----:B0-----:R-:W2:Y:S04]  /*1b80*/  LDG.E R21, desc[UR8][R12.64+0x4] ;  /* 0x000004080c157981 */ /* 0x001ea8000c1e1900 */
[----:B------:R-:W3:Y:S04]  /*1b90*/  LDG.E.U16 R31, desc[UR8][R18.64+0x6] ;  /* 0x00000608121f7981 */ /* 0x000ee8000c1e1500 */
[----:B------:R-:W4:Y:S01]  /*1ba0*/  LDG.E.U16 R30, desc[UR8][R18.64+0x4] ;  /* 0x00000408121e7981 */ /* 0x000f22000c1e1500 */
[----:B--2---:R-:W-:Y:S01]  /*1bb0*/  SHF.R.S32.HI R27, RZ, 0x1f, R21 ;  /* 0x0000001fff1b7819 */ /* 0x004fe20000011415 */
[----:B------:R-:W-:-:S04]  /*1bc0*/  IMAD.WIDE.U32 R28, R21, R14, R10 ;  /* 0x0000000e151c7225 */ /* 0x000fc800078e000a */
[----:B------:R-:W-:-:S04]  /*1bd0*/  IMAD R20, R27, R14, RZ ;  /* 0x0000000e1b147224 */ /* 0x000fc800078e02ff */
        /* <DEDUP_REMOVED lines=57> */
.L_x_208:
[----:B------:R-:W-:Y:S05]  /*1f70*/  BSYNC B1 ;  /* 0x0000000000017941 */ /* 0x000fea0003800000 */
.L_x_207:
[----:B------:R-:W-:-:S04]  /*1f80*/  LOP3.LUT R8, RZ, R8, RZ, 0x33, !PT ;  /* 0x00000008ff087212 */ /* 0x000fc800078e33ff */
[----:B------:R-:W-:-:S04]  /*1f90*/  IADD3 R8, R25, R8, RZ ;  /* 0x0000000819087210 */ /* 0x000fc80007ffe0ff */
[----:B------:R-:W-:-:S13]  /*1fa0*/  ISETP.GE.U32.AND P0, PT, R8, 0x3, PT ;  /* 0x000000030800780c */ /* 0x000fda0003f06070 */
[----:B------:R-:W-:Y:S05]  /*1fb0*/  @!P0 BRA `(.L_x_206) ;  /* 0x0000000800308947 */ /* 0x000fea0003800000 */
.L_x_209:
[----:B---3--:R-:W3:Y:S01]  /*1fc0*/  LDC.64 R14, c[0x0][0x268] ;  /* 0x00009a00ff0e7b82 */ /* 0x008ee20000000a00 */
[----:B--2---:R-:W-:Y:S02]  /*1fd0*/  SHF.R.S32.HI R13, RZ, 0x1f, R24 ;  /* 0x0000001fff0d7819 */ /* 0x004fe40000011418 */
[----:B------:R-:W-:-:S05]  /*1fe0*/  MOV R12, R24 ;  /* 0x00000018000c7202 */ /* 0x000fca0000000f00 */
[----:B------:R-:W2:Y:S01]  /*1ff0*/  LDC.64 R16, c[0x0][0x270] ;  /* 0x00009c00ff107b82 */ /* 0x000ea20000000a00 */
[----:B---3--:R-:W-:-:S04]  /*2000*/  IMAD R8, R14, UR5, RZ ;  /* 0x000000050e087c24 */ /* 0x008fc8000f8e02ff */
[----:B------:R-:W-:Y:S02]  /*2010*/  IMAD R9, R15, UR4, R8 ;  /* 0x000000040f097c24 */ /* 0x000fe4000f8e0208 */
[----:B------:R-:W-:-:S05]  /*2020*/  IMAD.WIDE.U32 R14, R14, UR4, R12 ;  /* 0x000000040e0e7c25 */ /* 0x000fca000f8e000c */
[----:B------:R-:W-:Y:S02]  /*2030*/  IADD3 R9, R9, R15, RZ ;  /* 0x0000000f09097210 */ /* 0x000fe40007ffe0ff */
[----:B------:R-:W-:-:S04]  /*2040*/  LEA R8, P0, R14, UR10, 0x2 ;  /* 0x0000000a0e087c11 */ /* 0x000fc8000f8010ff */
[----:B------:R-:W-:-:S05]  /*2050*/  LEA.HI.X R9, R14, UR11, R9, 0x2, P0 ;  /* 0x0000000b0e097c11 */ /* 0x000fca00080f1409 */
[----:B------:R-:W3:Y:S01]  /*2060*/  LDG.E R19, desc[UR8][R8.64] ;  /* 0x0000000808137981 */ /* 0x000ee2000c1e1900 */
[C---:B--2---:R-:W-:Y:S02]  /*2070*/  IMAD R10, R16.reuse, UR5, RZ ;  /* 0x00000005100a7c24 */ /* 0x044fe4000f8e02ff */
[----:B------:R-:W-:-:S04]  /*2080*/  IMAD.WIDE.U32 R14, R16, UR4, R12 ;  /* 0x00000004100e7c25 */ /* 0x000fc8000f8e000c */
[----:B------:R-:W-:Y:S01]  /*2090*/  IMAD R13, R17, UR4, R10 ;  /* 0x00000004110d7c24 */ /* 0x000fe2000f8e020a */
[----:B------:R-:W-:-:S04]  /*20a0*/  LEA R12, P0, R14, UR14, 0x2 ;  /* 0x0000000e0e0c7c11 */ /* 0x000fc8000f8010ff */
[----:B------:R-:W-:-:S04]  /*20b0*/  IADD3 R13, R13, R15, RZ ;  /* 0x0000000f0d0d7210 */ /* 0x000fc80007ffe0ff */
[----:B------:R-:W-:-:S05]  /*20c0*/  LEA.HI.X R13, R14, UR15, R13, 0x2, P0 ;  /* 0x0000000f0e0d7c11 */ /* 0x000fca00080f140d */
[----:B01----:R-:W2:Y:S04]  /*20d0*/  LDG.E.U16 R20, desc[UR8][R12.64+0x2] ;  /* 0x000002080c147981 */ /* 0x003ea8000c1e1500 */
[----:B------:R-:W4:Y:S01]  /*20e0*/  LDG.E.U16 R18, desc[UR8][R12.64] ;  /* 0x000000080c127981 */ /* 0x000f22000c1e1500 */
[----:B---3--:R-:W-:-:S05]  /*20f0*/  SHF.R.S32.HI R10, RZ, 0x1f, R19 ;  /* 0x0000001fff0a7819 */ /* 0x008fca0000011413 */
[----:B------:R-:W-:Y:S01]  /*2100*/  IMAD R14, R10, UR12, RZ ;  /* 0x0000000c0a0e7c24 */ /* 0x000fe2000f8e02ff */
[----:B------:R-:W-:-:S03]  /*2110*/  MOV R10, R6 ;  /* 0x00000006000a7202 */ /* 0x000fc60000000f00 */
[C---:B------:R-:W-:Y:S02]  /*2120*/  IMAD R15, R19.reuse, UR13, R14 ;  /* 0x0000000d130f7c24 */ /* 0x040fe4000f8e020e */
[----:B------:R-:W-:-:S03]  /*2130*/  IMAD.WIDE.U32 R16, R19, UR12, R10 ;  /* 0x0000000c13107c25 */ /* 0x000fc6000f8e000a */
[----:B------:R-:W-:Y:S02]  /*2140*/  LEA R14, P0, R16, UR16, 0x2 ;  /* 0x00000010100e7c11 */ /* 0x000fe4000f8010ff */
[----:B------:R-:W-:-:S04]  /*2150*/  IADD3 R15, R17, R15, RZ ;  /* 0x0000000f110f7210 */ /* 0x000fc80007ffe0ff */
[----:B------:R-:W-:-:S05]  /*2160*/  LEA.HI.X R15, R16, UR17, R15, 0x2, P0 ;  /* 0x00000011100f7c11 */ /* 0x000fca00080f140f */
[----:B------:R-:W3:Y:S04]  /*2170*/  LDG.E.U16 R26, desc[UR8][R14.64] ;  /* 0x000000080e1a7981 */ /* 0x000ee8000c1e1500 */
[----:B------:R-:W5:Y:S01]  /*2180*/  LDG.E.U16 R27, desc[UR8][R14.64+0x2] ;  /* 0x000002080e1b7981 */ /* 0x000f62000c1e1500 */
[----:B--2---:R-:W-:Y:S02]  /*2190*/  HADD2.F32 R19, -RZ, R20.H0_H0 ;  /* 0x20000014ff137230 */ /* 0x004fe40000004100 */
        /* <DEDUP_REMOVED lines=110> */
.L_x_206:
[----:B------:R-:W-:Y:S05]  /*2880*/  BSYNC B0 ;  /* 0x0000000000007941 */ /* 0x000fea0003800000 */
.L_x_205:
[----:B------:R-:W4:Y:S01]  /*2890*/  LDC.64 R6, c[0x0][0x278] ;  /* 0x00009e00ff067b82 */ /* 0x000f220000000a00 */
[----:B------:R-:W-:-:S06]  /*28a0*/  UIADD3 UR4, UR4, 0x1, URZ ;  /* 0x0000000104047890 */ /* 0x000fcc000fffe03f */
[----:B----4-:R-:W-:-:S04]  /*28b0*/  ISETP.LE.U32.AND P0, PT, R6, UR4, PT ;  /* 0x0000000406007c0c */ /* 0x010fc8000bf03070 */
[----:B------:R-:W-:-:S13]  /*28c0*/  ISETP.GE.AND.EX P0, PT, RZ, R7, PT, P0 ;  /* 0x00000007ff00720c */ /* 0x000fda0003f06300 */
[----:B------:R-:W-:Y:S05]  /*28d0*/  @!P0 BRA `(.L_x_210) ;  /* 0xffffffec005c8947 */ /* 0x000fea000383ffff */
[----:B------:R-:W-:Y:S05]  /*28e0*/  EXIT ;  /* 0x000000000000794d */ /* 0x000fea0003800000 */
.L_x_196:
        /* <DEDUP_REMOVED lines=8> */
[----:B------:R-:W-:Y:S01]  /*2970*/  UIADD3.X UR7, UR5, UR7, URZ, UP0, !UPT ;  /* 0x0000000705077290 */ /* 0x000fe200087fe43f */
[----:B------:R-:W1:Y:S01]  /*2980*/  LDC.U16 R21, c[0x0][0x242] ;  /* 0x00009080ff157b82 */ /* 0x000e620000000400 */
[----:B------:R-:W-:-:S05]  /*2990*/  IADD3 R2, R0, UR6, RZ ;  /* 0x0000000600027c10 */ /* 0x000fca000fffe0ff */
[----:B------:R-:W-:Y:S01]  /*29a0*/  IMAD.WIDE.U32 R4, R2, UR4, RZ ;  /* 0x0000000402047c25 */ /* 0x000fe2000f8e00ff */
[----:B------:R-:W-:-:S03]  /*29b0*/  UMOV UR4, URZ ;  /* 0x0000003f00047c82 */ /* 0x000fc60008000000 */
[----:B0-----:R-:W-:Y:S02]  /*29c0*/  HADD2.F32 R20, -RZ, R20.H0_H0 ;  /* 0x20000014ff147230 */ /* 0x001fe40000004100 */
[----:B-1----:R-:W-:-:S07]  /*29d0*/  HADD2.F32 R21, -RZ, R21.H0_H0 ;  /* 0x20000015ff157230 */ /* 0x002fce0000004100 */
.L_x_216:
[----:B0-2---:R-:W0:Y:S01]  /*29e0*/  LDC.64 R8, c[0x0][0x260] ;  /* 0x00009800ff087b82 */ /* 0x005e220000000a00 */
[----:B------:R-:W-:Y:S01]  /*29f0*/  USHF.R.S32.HI UR5, URZ, 0x1f, UR4 ;  /* 0x0000001f3f057899 */ /* 0x000fe20008011404 */
[----:B------:R-:W-:Y:S01]  /*2a00*/  IADD3 RZ, P0, R0, UR6, RZ ;  /* 0x0000000600ff7c10 */ /* 0x000fe2000ff1e0ff */
[----:B------:R-:W-:Y:S01]  /*2a10*/  ULDC.64 UR10, c[0x0][0x228] ;  /* 0x00008a00000a7ab9 */ /* 0x000fe20000000a00 */
[----:B------:R-:W-:Y:S01]  /*2a20*/  ULDC.64 UR12, c[0x0][0x230] ;  /* 0x00008c00000c7ab9 */ /* 0x000fe20000000a00 */
[----:B------:R-:W-:Y:S01]  /*2a30*/  ULDC.64 UR16, c[0x0][0x220] ;  /* 0x0000880000107ab9 */ /* 0x000fe20000000a00 */
[----:B------:R-:W-:Y:S01]  /*2a40*/  IADD3.X R3, RZ, UR7, RZ, P0, !PT ;  /* 0x00000007ff037c10 */ /* 0x000fe200087fe4ff */
[----:B------:R-:W-:Y:S01]  /*2a50*/  ULDC.64 UR14, c[0x0][0x258] ;  /* 0x00009600000e7ab9 */ /* 0x000fe20000000a00 */
[----:B------:R-:W-:Y:S01]  /*2a60*/  ULDC.64 UR18, c[0x0][0x238] ;  /* 0x00008e0000127ab9 */ /* 0x000fe20000000a00 */
[----:B0-----:R-:W-:-:S04]  /*2a70*/  IMAD R6, R8, UR5, RZ ;  /* 0x0000000508067c24 */ /* 0x001fc8000f8e02ff */
[----:B------:R-:W-:Y:S02]  /*2a80*/  IMAD R7, R9, UR4, R6 ;  /* 0x0000000409077c24 */ /* 0x000fe4000f8e0206 */
[----:B------:R-:W-:-:S05]  /*2a90*/  IMAD.WIDE.U32 R8, R8, UR4, R2 ;  /* 0x0000000408087c25 */ /* 0x000fca000f8e0002 */
[----:B------:R-:W-:Y:S02]  /*2aa0*/  IADD3 R7, R9, R7, RZ ;  /* 0x0000000709077210 */ /* 0x000fe40007ffe0ff */
[----:B------:R-:W-:-:S04]  /*2ab0*/  LEA R6, P0, R8, UR10, 0x2 ;  /* 0x0000000a08067c11 */ /* 0x000fc8000f8010ff */
[----:B------:R-:W-:-:S05]  /*2ac0*/  LEA.HI.X R7, R8, UR11, R7, 0x2, P0 ;  /* 0x0000000b08077c11 */ /* 0x000fca00080f1407 */
[----:B------:R-:W2:Y:S04]  /*2ad0*/  LDG.E R8, desc[UR8][R6.64] ;  /* 0x0000000806087981 */ /* 0x000ea8000c1e1900 */
[----:B------:R-:W2:Y:S01]  /*2ae0*/  LDG.E R23, desc[UR8][R6.64+0x4] ;  /* 0x0000040806177981 */ /* 0x000ea2000c1e1900 */
[----:B------:R-:W-:Y:S01]  /*2af0*/  BSSY B0, `(.L_x_211) ;  /* 0x000011f000007945 */ /* 0x000fe20003800000 */
[----:B--2---:R-:W-:-:S13]  /*2b00*/  ISETP.GT.AND P0, PT, R23, R8, PT ;  /* 0x000000081700720c */ /* 0x004fda0003f04270 */
[----:B-1----:R-:W-:Y:S05]  /*2b10*/  @!P0 BRA `(.L_x_212) ;  /* 0x0000001000708947 */ /* 0x002fea0003800000 */
[----:B------:R-:W0:Y:S01]  /*2b20*/  LDC.64 R10, c[0x0][0x248] ;  /* 0x00009200ff0a7b82 */ /* 0x000e220000000a00 */
[----:B------:R-:W-:Y:S01]  /*2b30*/  ULDC.64 UR10, c[0x0][0x250] ;  /* 0x00009400000a7ab9 */ /* 0x000fe20000000a00 */
[----:B------:R-:W-:Y:S01]  /*2b40*/  IADD3 R26, -R8, R23, RZ ;  /* 0x00000017081a7210 */ /* 0x000fe20007ffe1ff */
[----:B------:R-:W-:Y:S01]  /*2b50*/  IMAD R7, R3, UR10, RZ ;  /* 0x0000000a03077c24 */ /* 0x000fe2000f8e02ff */
[----:B------:R-:W-:Y:S01]  /*2b60*/  BSSY B1, `(.L_x_213) ;  /* 0x0000083000017945 */ /* 0x000fe20003800000 */
[----:B------:R-:W-:Y:S02]  /*2b70*/  MOV R22, R8 ;  /* 0x0000000800167202 */ /* 0x000fe40000000f00 */
[----:B------:R-:W-:Y:S01]  /*2b80*/  IMAD R7, R2, UR11, R7 ;  /* 0x0000000b02077c24 */ /* 0x000fe2000f8e0207 */
[----:B------:R-:W-:-:S04]  /*2b90*/  LOP3.LUT P0, R26, R26, 0x3, RZ, 0xc0, !PT ;  /* 0x000000031a1a7812 */ /* 0x000fc8000780c0ff */
[----:B------:R-:W-:Y:S01]  /*2ba0*/  IADD3 R7, R5, R7, RZ ;  /* 0x0000000705077210 */ /* 0x000fe20007ffe0ff */
[----:B0-----:R-:W-:-:S04]  /*2bb0*/  IMAD R6, R10, UR5, RZ ;  /* 0x000000050a067c24 */ /* 0x001fc8000f8e02ff */
[----:B------:R-:W-:Y:S01]  /*2bc0*/  IMAD R11, R11, UR4, R6 ;  /* 0x000000040b0b7c24 */ /* 0x000fe2000f8e0206 */
[----:B------:R-:W-:-:S05]  /*2bd0*/  MOV R6, R4 ;  /* 0x0000000400067202 */ /* 0x000fca0000000f00 */
        /* <DEDUP_REMOVED lines=27> */
[----:B0-----:R-:W-:-:S04]  /*2d90*/  IMAD.HI.U32 R22, R27, R14, R10 ;  /* 0x0000000e1b167227 */ /* 0x001fc800078e000a */
[----:B------:R-:W-:-:S04]  /*2da0*/  IMAD R24, R25, R14, RZ ;  /* 0x0000000e19187224 */ /* 0x000fc800078e02ff */
[C---:B------:R-:W-:Y:S02]  /*2db0*/  IMAD R25, R27.reuse, R15, R24 ;  /* 0x0000000f1b197224 */ /* 0x040fe400078e0218 */
[----:B------:R-:W-:-:S03]  /*2dc0*/  IMAD R27, R27, R14, R10 ;  /* 0x0000000e1b1b7224 */ /* 0x000fc600078e020a */
[----:B------:R-:W-:Y:S02]  /*2dd0*/  IADD3 R22, R22, R25, RZ ;  /* 0x0000001916167210 */ /* 0x000fe40007ffe0ff */
[----:B--2---:R-:W-:-:S04]  /*2de0*/  LEA R24, P0, R27, R16, 0x2 ;  /* 0x000000101b187211 */ /* 0x004fc800078010ff */
[----:B------:R-:W-:-:S05]  /*2df0*/  LEA.HI.X R25, R27, R17, R22, 0x2, P0 ;  /* 0x000000111b197211 */ /* 0x000fca00000f1416 */
[----:B------:R-:W2:Y:S04]  /*2e00*/  LDG.E.U16 R22, desc[UR8][R24.64+0x2] ;  /* 0x0000020818167981 */ /* 0x000ea8000c1e1500 */
[----:B------:R-:W3:Y:S01]  /*2e10*/  LDG.E.U16 R27, desc[UR8][R24.64] ;  /* 0x00000008181b7981 */ /* 0x000ee2000c1e1500 */
[----:B----4-:R-:W-:Y:S02]  /*2e20*/  HADD2.F32 R29, -RZ, R29.H0_H0 ;  /* 0x2000001dff1d7230 */ /* 0x010fe40000004100 */
[----:B-----5:R-:W-:-:S03]  /*2e30*/  HADD2.F32 R28, -RZ, R28.H0_H0 ;  /* 0x2000001cff1c7230 */ /* 0x020fc60000004100 */
[C---:B------:R-:W-:Y:S01]  /*2e40*/  FMUL.FTZ R31, R29.reuse, R21 ;  /* 0x000000151d1f7220 */ /* 0x040fe20000410000 */
[----:B------:R-:W-:-:S03]  /*2e50*/  FMUL.FTZ R30, R29, R20 ;  /* 0x000000141d1e7220 */ /* 0x000fc60000410000 */
[C---:B------:R-:W-:Y:S01]  /*2e60*/  FFMA.FTZ R31, R28.reuse, R20, -R31 ;  /* 0x000000141c1f7223 */ /* 0x040fe2000001081f */
        /* <DEDUP_REMOVED lines=17> */
[----:B------:R-:W3:Y:S01]  /*2f80*/  LDG.E.U16 R28, desc[UR8][R18.64+0x6] ;  /* 0x00000608121c7981 */ /* 0x000ee2000c1e1500 */
[----:B--2---:R-:W-:Y:S01]  /*2f90*/  SHF.R.S32.HI R27, RZ, 0x1f, R25 ;  /* 0x0000001fff1b7819 */ /* 0x004fe20000011419 */
[----:B------:R-:W-:-:S04]  /*2fa0*/  IMAD.HI.U32 R22, R25, R14, R10 ;  /* 0x0000000e19167227 */ /* 0x000fc800078e000a */
[-C--:B------:R-:W-:Y:S02]  /*2fb0*/  IMAD R24, R27, R14.reuse, RZ ;  /* 0x0000000e1b187224 */ /* 0x080fe400078e02ff */
[----:B------:R-:W2:Y:S02]  /*2fc0*/  LDG.E.U16 R27, desc[UR8][R18.64+0x4] ;  /* 0x00000408121b7981 */ /* 0x000ea4000c1e1500 */
[C---:B------:R-:W-:Y:S02]  /*2fd0*/  IMAD R29, R25.reuse, R15, R24 ;  /* 0x0000000f191d7224 */ /* 0x040fe400078e0218 */
[----:B------:R-:W-:-:S03]  /*2fe0*/  IMAD R25, R25, R14, R10 ;  /* 0x0000000e19197224 */ /* 0x000fc600078e020a */
[----:B------:R-:W-:Y:S02]  /*2ff0*/  IADD3 R22, R22, R29, RZ ;  /* 0x0000001d16167210 */ /* 0x000fe40007ffe0ff */
[----:B------:R-:W-:-:S04]  /*3000*/  LEA R24, P0, R25, R16, 0x2 ;  /* 0x0000001019187211 */ /* 0x000fc800078010ff */
[----:B------:R-:W-:-:S05]  /*3010*/  LEA.HI.X R25, R25, R17, R22, 0x2, P0 ;  /* 0x0000001119197211 */ /* 0x000fca00000f1416 */
[----:B------:R-:W4:Y:S04]  /*3020*/  LDG.E.U16 R22, desc[UR8][R24.64+0x2] ;  /* 0x0000020818167981 */ /* 0x000f28000c1e1500 */
[----:B------:R-:W5:Y:S01]  /*3030*/  LDG.E.U16 R26, desc[UR8][R24.64] ;  /* 0x00000008181a7981 */ /* 0x000f62000c1e1500 */
[----:B---3--:R-:W-:-:S05]  /*3040*/  HADD2.F32 R28, -RZ, R28.H0_H0 ;  /* 0x2000001cff1c7230 */ /* 0x008fca0000004100 */
[C---:B------:R-:W-:Y:S01]  /*3050*/  FMUL.FTZ R30, R28.reuse, R21 ;  /* 0x000000151c1e7220 */ /* 0x040fe20000410000 */
[----:B------:R-:W-:Y:S01]  /*3060*/  FMUL.FTZ R28, R28, R20 ;  /* 0x000000141c1c7220 */ /* 0x000fe20000410000 */
[----:B--2---:R-:W-:-:S05]  /*3070*/  HADD2.F32 R27, -RZ, R27.H0_H0 ;  /* 0x2000001bff1b7230 */ /* 0x004fca0000004100 */
[C---:B------:R-:W-:Y:S01]  /*3080*/  FFMA.FTZ R30, R27.reuse, R20, -R30 ;  /* 0x000000141b1e7223 */ /* 0x040fe2000001081e */
[----:B------:R-:W-:-:S05]  /*3090*/  FFMA.FTZ R27, R27, R21, R28 ;  /* 0x000000151b1b7223 */ /* 0x000fca000001001c */
[----:B------:R-:W-:-:S05]  /*30a0*/  F2FP.F16.F32.PACK_AB R30, R27, R30 ;  /* 0x0000001e1b1e723e */ /* 0x000fca00000000ff */
[----:B------:R-:W-:Y:S02]  /*30b0*/  HADD2.F32 R29, -RZ, R30.H1_H1 ;  /* 0x3000001eff1d7230 */ /* 0x000fe40000004100 */
[----:B----4-:R-:W-:Y:S02]  /*30c0*/  HADD2.F32 R22, -RZ, R22.H0_H0 ;  /* 0x20000016ff167230 */ /* 0x010fe40000004100 */
[----:B------:R-:W-:Y:S02]  /*30d0*/  HADD2.F32 R27, -RZ, R30.H0_H0 ;  /* 0x2000001eff1b7230 */ /* 0x000fe40000004100 */
[----:B-----5:R-:W-:Y:S02]  /*30e0*/  HADD2.F32 R26, -RZ, R26.H0_H0 ;  /* 0x2000001aff1a7230 */ /* 0x020fe40000004100 */
[----:B------:R-:W-:-:S03]  /*30f0*/  FADD.FTZ R22, R22, R29 ;  /* 0x0000001d16167221 */ /* 0x000fc60000010000 */
[----:B------:R-:W-:Y:S02]  /*3100*/  FADD.FTZ R26, R26, R27 ;  /* 0x0000001b1a1a7221 */ /* 0x000fe40000010000 */
[----:B------:R-:W-:-:S03]  /*3110*/  F2FP.F16.F32.PACK_AB R22, RZ, R22 ;  /* 0x00000016ff16723e */ /* 0x000fc600000000ff */
[----:B------:R-:W-:Y:S02]  /*3120*/  F2FP.F16.F32.PACK_AB R26, RZ, R26 ;  /* 0x0000001aff1a723e */ /* 0x000fe400000000ff */
[----:B------:R-:W-:Y:S02]  /*3130*/  PRMT R27, R22, 0x7610, R27 ;  /* 0x00007610161b7816 */ /* 0x000fe4000000001b */
[----:B------:R-:W-:Y:S01]  /*3140*/  IADD3 R22, -R8, R23, RZ ;  /* 0x0000001708167210 */ /* 0x000fe20007ffe1ff */
[----:B------:R1:W-:Y:S03]  /*3150*/  STG.E.U16 desc[UR8][R24.64], R26 ;  /* 0x0000001a18007986 */ /* 0x0003e6000c101508 */
[----:B------:R-:W-:Y:S01]  /*3160*/  LOP3.LUT R22, R22, 0x3, RZ, 0xc0, !PT ;  /* 0x0000000316167812 */ /* 0x000fe200078ec0ff */
[----:B------:R1:W-:Y:S03]  /*3170*/  STG.E.U16 desc[UR8][R24.64+0x2], R27 ;  /* 0x0000021b18007986 */ /* 0x0003e6000c101508 */
[----:B------:R-:W-:-:S02]  /*3180*/  ISETP.NE.AND P0, PT, R22, 0x2, PT ;  /* 0x000000021600780c */ /* 0x000fc40003f05270 */
[----:B------:R-:W-:-:S11]  /*3190*/  IADD3 R22, R8, 0x2, RZ ;  /* 0x0000000208167810 */ /* 0x000fd60007ffe0ff */
[----:B-1----:R-:W-:Y:S05]  /*31a0*/  @!P0 BRA `(.L_x_214) ;  /* 0x0000000000788947 */ /* 0x002fea0003800000 */
[----:B------:R-:W2:Y:S04]  /*31b0*/  LDG.E R13, desc[UR8][R12.64+0x8] ;  /* 0x000008080c0d7981 */ /* 0x000ea8000c1e1900 */
        /* <DEDUP_REMOVED lines=20> */
[----:B------:R-:W-:Y:S01]  /*3300*/  IADD3 R22, R8, 0x3, RZ ;  /* 0x0000000308167810 */ /* 0x000fe20007ffe0ff */
        /* <DEDUP_REMOVED lines=8> */
.L_x_214:
[----:B------:R-:W-:Y:S05]  /*3390*/  BSYNC B1 ;  /* 0x0000000000017941 */ /* 0x000fea0003800000 */
.L_x_213:
[----:B------:R-:W-:-:S04]  /*33a0*/  LOP3.LUT R8, RZ, R8, RZ, 0x33, !PT ;  /* 0x00000008ff087212 */ /* 0x000fc800078e33ff */
[----:B------:R-:W-:-:S04]  /*33b0*/  IADD3 R8, R23, R8, RZ ;  /* 0x0000000817087210 */ /* 0x000fc80007ffe0ff */
[----:B------:R-:W-:-:S13]  /*33c0*/  ISETP.GE.U32.AND P0, PT, R8, 0x3, PT ;  /* 0x000000030800780c */ /* 0x000fda0003f06070 */
[----:B------:R-:W-:Y:S05]  /*33d0*/  @!P0 BRA `(.L_x_212) ;  /* 0x0000000800408947 */ /* 0x000fea0003800000 */
.L_x_215:
[----:B--2---:R-:W2:Y:S01]  /*33e0*/  LDC.64 R14, c[0x0][0x268] ;  /* 0x00009a00ff0e7b82 */ /* 0x004ea20000000a00 */
[----:B------:R-:W-:Y:S01]  /*33f0*/  USHF.R.S32.HI UR10, URZ, 0x1f, UR4 ;  /* 0x0000001f3f0a7899 */ /* 0x000fe20008011404 */
[----:B------:R-:W-:Y:S02]  /*3400*/  SHF.R.S32.HI R13, RZ, 0x1f, R22 ;  /* 0x0000001fff0d7819 */ /* 0x000fe40000011416 */
[----:B-1----:R-:W-:-:S04]  /*3410*/  MOV R12, R22 ;  /* 0x00000016000c7202 */ /* 0x002fc80000000f00 */
[----:B------:R-:W1:Y:S01]  /*3420*/  LDC.64 R18, c[0x0][0x270] ;  /* 0x00009c00ff127b82 */ /* 0x000e620000000a00 */
[----:B--2---:R-:W-:-:S04]  /*3430*/  IMAD R8, R14, UR10, RZ ;  /* 0x0000000a0e087c24 */ /* 0x004fc8000f8e02ff */
[----:B------:R-:W-:Y:S02]  /*3440*/  IMAD R9, R15, UR4, R8 ;  /* 0x000000040f097c24 */ /* 0x000fe4000f8e0208 */
[----:B------:R-:W-:-:S05]  /*3450*/  IMAD.WIDE.U32 R14, R14, UR4, R12 ;  /* 0x000000040e0e7c25 */ /* 0x000fca000f8e000c */
[----:B------:R-:W-:Y:S02]  /*3460*/  IADD3 R9, R9, R15, RZ ;  /* 0x0000000f09097210 */ /* 0x000fe40007ffe0ff */
[----:B------:R-:W-:-:S04]  /*3470*/  LEA R8, P0, R14, UR12, 0x2 ;  /* 0x0000000c0e087c11 */ /* 0x000fc8000f8010ff */
[----:B------:R-:W-:-:S05]  /*3480*/  LEA.HI.X R9, R14, UR13, R9, 0x2, P0 ;  /* 0x0000000d0e097c11 */ /* 0x000fca00080f1409 */
[----:B------:R-:W2:Y:S01]  /*3490*/  LDG.E R17, desc[UR8][R8.64] ;  /* 0x0000000808117981 */ /* 0x000ea2000c1e1900 */
[C---:B-1----:R-:W-:Y:S02]  /*34a0*/  IMAD R10, R18.reuse, UR10, RZ ;  /* 0x0000000a120a7c24 */ /* 0x042fe4000f8e02ff */
[----:B------:R-:W-:-:S04]  /*34b0*/  IMAD.WIDE.U32 R14, R18, UR4, R12 ;  /* 0x00000004120e7c25 */ /* 0x000fc8000f8e000c */
[----:B------:R-:W-:Y:S01]  /*34c0*/  IMAD R13, R19, UR4, R10 ;  /* 0x00000004130d7c24 */ /* 0x000fe2000f8e020a */
[----:B------:R-:W-:-:S04]  /*34d0*/  LEA R12, P0, R14, UR16, 0x2 ;  /* 0x000000100e0c7c11 */ /* 0x000fc8000f8010ff */
[----:B------:R-:W-:-:S04]  /*34e0*/  IADD3 R13, R13, R15, RZ ;  /* 0x0000000f0d0d7210 */ /* 0x000fc80007ffe0ff */
[----:B------:R-:W-:-:S05]  /*34f0*/  LEA.HI.X R13, R14, UR17, R13, 0x2, P0 ;  /* 0x000000110e0d7c11 */ /* 0x000fca00080f140d */
[----:B------:R-:W3:Y:S04]  /*3500*/  LDG.E.U16 R18, desc[UR8][R12.64+0x2] ;  /* 0x000002080c127981 */ /* 0x000ee8000c1e1500 */
[----:B------:R-:W4:Y:S01]  /*3510*/  LDG.E.U16 R16, desc[UR8][R12.64] ;  /* 0x000000080c107981 */ /* 0x000f22000c1e1500 */
[----:B--2---:R-:W-:-:S05]  /*3520*/  SHF.R.S32.HI R10, RZ, 0x1f, R17 ;  /* 0x0000001fff0a7819 */ /* 0x004fca0000011411 */
[----:B------:R-:W-:Y:S01]  /*3530*/  IMAD R14, R10, UR14, RZ ;  /* 0x0000000e0a0e7c24 */ /* 0x000fe2000f8e02ff */
[----:B------:R-:W-:-:S03]  /*3540*/  MOV R10, R6 ;  /* 0x00000006000a7202 */ /* 0x000fc60000000f00 */
[C---:B------:R-:W-:Y:S02]  /*3550*/  IMAD R14, R17.reuse, UR15, R14 ;  /* 0x0000000f110e7c24 */ /* 0x040fe4000f8e020e */
[----:B------:R-:W-:-:S04]  /*3560*/  IMAD.HI.U32 R15, R17, UR14, R10 ;  /* 0x0000000e110f7c27 */ /* 0x000fc8000f8e000a */
[----:B0-----:R-:W-:Y:S01]  /*3570*/  IMAD R24, R17, UR14, R10 ;  /* 0x0000000e11187c24 */ /* 0x001fe2000f8e020a */
[----:B------:R-:W-:-:S04]  /*3580*/  IADD3 R15, R15, R14, RZ ;  /* 0x0000000e0f0f7210 */ /* 0x000fc80007ffe0ff */
[----:B------:R-:W-:-:S04]  /*3590*/  LEA R14, P0, R24, UR18, 0x2 ;  /* 0x00000012180e7c11 */ /* 0x000fc8000f8010ff */
[----:B------:R-:W-:-:S05]  /*35a0*/  LEA.HI.X R15, R24, UR19, R15, 0x2, P0 ;  /* 0x00000013180f7c11 */ /* 0x000fca00080f140f */
        /* <DEDUP_REMOVED lines=115> */
.L_x_212:
[----:B------:R-:W-:Y:S05]  /*3ce0*/  BSYNC B0 ;  /* 0x0000000000007941 */ /* 0x000fea0003800000 */
.L_x_211:
[----:B------:R-:W3:Y:S01]  /*3cf0*/  LDC.64 R6, c[0x0][0x278] ;  /* 0x00009e00ff067b82 */ /* 0x000ee20000000a00 */
[----:B------:R-:W-:-:S06]  /*3d00*/  UIADD3 UR4, UR4, 0x1, URZ ;  /* 0x0000000104047890 */ /* 0x000fcc000fffe03f */
[----:B---3--:R-:W-:-:S04]  /*3d10*/  ISETP.LE.U32.AND P0, PT, R6, UR4, PT ;  /* 0x0000000406007c0c */ /* 0x008fc8000bf03070 */
[----:B------:R-:W-:-:S13]  /*3d20*/  ISETP.GE.AND.EX P0, PT, RZ, R7, PT, P0 ;  /* 0x00000007ff00720c */ /* 0x000fda0003f06300 */
[----:B------:R-:W-:Y:S05]  /*3d30*/  @!P0 BRA `(.L_x_216) ;  /* 0xffffffec00288947 */ /* 0x000fea000383ffff */
[----:B------:R-:W3:Y:S01]  /*3d40*/  LDC.U16 R18, c[0x0][0x240] ;  /* 0x00009000ff127b82 */ /* 0x000ee20000000400 */
[----:B------:R-:W-:Y:S01]  /*3d50*/  IADD3 R0, R0, 0x100, RZ ;  /* 0x0000010000007810 */ /* 0x000fe20007ffe0ff */
[----:B------:R-:W-:-:S03]  /*3d60*/  UMOV UR4, URZ ;  /* 0x0000003f00047c82 */ /* 0x000fc60008000000 */
[----:B------:R-:W-:-:S04]  /*3d70*/  IADD3 R2, P0, R0, UR6, RZ ;  /* 0x0000000600027c10 */ /* 0x000fc8000ff1e0ff */
[----:B------:R-:W-:Y:S01]  /*3d80*/  IADD3.X R3, RZ, UR7, RZ, P0, !PT ;  /* 0x00000007ff037c10 */ /* 0x000fe200087fe4ff */
[----:B---3--:R-:W-:-:S08]  /*3d90*/  HADD2.F32 R18, -RZ, R18.H0_H0 ;  /* 0x20000012ff127230 */ /* 0x008fd00000004100 */
.L_x_222:
[----:B---3--:R-:W3:Y:S01]  /*3da0*/  LDC.64 R4, c[0x0][0x260] ;  /* 0x00009800ff047b82 */ /* 0x008ee20000000a00 */
[----:B------:R-:W-:Y:S01]  /*3db0*/  USHF.R.S32.HI UR5, URZ, 0x1f, UR4 ;  /* 0x0000001f3f057899 */ /* 0x000fe20008011404 */
[----:B------:R-:W-:Y:S01]  /*3dc0*/  ULDC.64 UR6, c[0x0][0x228] ;  /* 0x00008a0000067ab9 */ /* 0x000fe20000000a00 */
[----:B------:R-:W-:Y:S01]  /*3dd0*/  ULDC.64 UR12, c[0x0][0x258] ;  /* 0x00009600000c7ab9 */ /* 0x000fe20000000a00 */
[----:B------:R-:W-:-:S03]  /*3de0*/  ULDC.64 UR14, c[0x0][0x238] ;  /* 0x00008e00000e7ab9 */ /* 0x000fc60000000a00 */
[C---:B---3--:R-:W-:Y:S02]  /*3df0*/  IMAD R0, R4.reuse, UR5, RZ ;  /* 0x0000000504007c24 */ /* 0x048fe4000f8e02ff */
[----:B------:R-:W-:-:S04]  /*3e00*/  IMAD.WIDE.U32 R6, R4, UR4, R2 ;  /* 0x0000000404067c25 */ /* 0x000fc8000f8e0002 */
[----:B------:R-:W-:Y:S01]  /*3e10*/  IMAD R5, R5, UR4, R0 ;  /* 0x0000000405057c24 */ /* 0x000fe2000f8e0200 */
[----:B------:R-:W-:-:S04]  /*3e20*/  LEA R4, P0, R6, UR6, 0x2 ;  /* 0x0000000606047c11 */ /* 0x000fc8000f8010ff */
[----:B------:R-:W-:-:S04]  /*3e30*/  IADD3 R5, R7, R5, RZ ;  /* 0x0000000507057210 */ /* 0x000fc80007ffe0ff */
[----:B------:R-:W-:-:S05]  /*3e40*/  LEA.HI.X R5, R6, UR7, R5, 0x2, P0 ;  /* 0x0000000706057c11 */ /* 0x000fca00080f1405 */
[----:B------:R-:W3:Y:S04]  /*3e50*/  LDG.E R31, desc[UR8][R4.64] ;  /* 0x00000008041f7981 */ /* 0x000ee8000c1e1900 */
[----:B------:R-:W3:Y:S01]  /*3e60*/  LDG.E R0, desc[UR8][R4.64+0x4] ;  /* 0x0000040804007981 */ /* 0x000ee2000c1e1900 */
[----:B------:R-:W-:Y:S01]  /*3e70*/  BSSY B0, `(.L_x_217) ;  /* 0x000012d000007945 */ /* 0x000fe20003800000 */
[----:B---3--:R-:W-:-:S13]  /*3e80*/  ISETP.GT.AND P0, PT, R0, R31, PT ;  /* 0x0000001f0000720c */ /* 0x008fda0003f04270 */
[----:B0-----:R-:W-:Y:S05]  /*3e90*/  @!P0 BRA `(.L_x_218) ;  /* 0x0000001000a88947 */ /* 0x001fea0003800000 */
[----:B0-----:R-:W0:Y:S01]  /*3ea0*/  LDC.64 R24, c[0x0][0x268] ;  /* 0x00009a00ff187b82 */ /* 0x001e220000000a00 */
[----:B------:R-:W-:Y:S01]  /*3eb0*/  ULDC.64 UR6, c[0x0][0x250] ;  /* 0x0000940000067ab9 */ /* 0x000fe20000000a00 */
[----:B------:R-:W-:Y:S01]  /*3ec0*/  IADD3 R6, -R31, R0, RZ ;  /* 0x000000001f067210 */ /* 0x000fe20007ffe1ff */
[----:B------:R-:W-:Y:S01]  /*3ed0*/  IMAD R7, R3, UR6, RZ ;  /* 0x0000000603077c24 */ /* 0x000fe2000f8e02ff */
[----:B------:R-:W-:Y:S01]  /*3ee0*/  BSSY B1, `(.L_x_219) ;  /* 0x000008b000017945 */ /* 0x000fe20003800000 */
[----:B-12---:R-:W-:Y:S01]  /*3ef0*/  IMAD.WIDE.U32 R10, R2, UR6, RZ ;  /* 0x00000006020a7c25 */ /* 0x006fe2000f8e00ff */
[----:B------:R-:W-:Y:S02]  /*3f00*/  LOP3.LUT P0, RZ, R6, 0x3, RZ, 0xc0, !PT ;  /* 0x0000000306ff7812 */ /* 0x000fe4000780c0ff */
[----:B------:R-:W1:Y:S01]  /*3f10*/  LDC.64 R4, c[0x0][0x248] ;  /* 0x00009200ff047b82 */ /* 0x000e620000000a00 */
[----:B------:R-:W-:Y:S01]  /*3f20*/  IMAD R7, R2, UR7, R7 ;  /* 0x0000000702077c24 */ /* 0x000fe2000f8e0207 */
[----:B------:R-:W-:-:S04]  /*3f30*/  MOV R27, R31 ;  /* 0x0000001f001b7202 */ /* 0x000fc80000000f00 */
[----:B------:R-:W-:Y:S02]  /*3f40*/  IADD3 R11, R11, R7, RZ ;  /* 0x000000070b0b7210 */ /* 0x000fe40007ffe0ff */
[----:B------:R-:W2:Y:S01]  /*3f50*/  LDC.64 R8, c[0x0][0x270] ;  /* 0x00009c00ff087b82 */ /* 0x000ea20000000a00 */
[----:B0-----:R-:W-:-:S04]  /*3f60*/  IMAD R6, R24, UR5, RZ ;  /* 0x0000000518067c24 */ /* 0x001fc8000f8e02ff */
[----:B------:R-:W-:Y:S02]  /*3f70*/  IMAD R25, R25, UR4, R6 ;  /* 0x0000000419197c24 */ /* 0x000fe4000f8e0206 */
[----:B------:R-:W-:-:S04]  /*3f80*/  IMAD.WIDE.U32 R6, R24, UR4, RZ ;  /* 0x0000000418067c25 */ /* 0x000fc8000f8e00ff */
[----:B-1----:R-:W-:Y:S01]  /*3f90*/  IMAD R12, R4, UR5, RZ ;  /* 0x00000005040c7c24 */ /* 0x002fe2000f8e02ff */
[----:B------:R-:W-:-:S03]  /*3fa0*/  IADD3 R25, R7, R25, RZ ;  /* 0x0000001907197210 */ /* 0x000fc60007ffe0ff */
[----:B------:R-:W-:Y:S02]  /*3fb0*/  IMAD R19, R5, UR4, R12 ;  /* 0x0000000405137c24 */ /* 0x000fe4000f8e020c */
[----:B--2---:R-:W-:Y:S02]  /*3fc0*/  IMAD R14, R8, UR5, RZ ;  /* 0x00000005080e7c24 */ /* 0x004fe4000f8e02ff */
[----:B------:R-:W-:-:S04]  /*3fd0*/  IMAD.WIDE.U32 R4, R4, UR4, R10 ;  /* 0x0000000404047c25 */ /* 0x000fc8000f8e000a */
[----:B------:R-:W-:Y:S01]  /*3fe0*/  IMAD R21, R9, UR4, R14 ;  /* 0x0000000409157c24 */ /* 0x000fe2000f8e020e */
[----:B------:R-:W-:Y:S01]  /*3ff0*/  IADD3 R19, R5, R19, RZ ;  /* 0x0000001305137210 */ /* 0x000fe20007ffe0ff */
[----:B------:R-:W-:-:S05]  /*4000*/  IMAD.WIDE.U32 R8, R8, UR4, RZ ;  /* 0x0000000408087c25 */ /* 0x000fca000f8e00ff */
[----:B------:R-:W-:Y:S01]  /*4010*/  IADD3 R21, R9, R21, RZ ;  /* 0x0000001509157210 */ /* 0x000fe20007ffe0ff */
[----:B------:R-:W-:Y:S06]  /*4020*/  @!P0 BRA `(.L_x_220) ;  /* 0x0000000400d88947 */ /* 0x000fec0003800000 */
[----:B------:R-:W-:Y:S01]  /*4030*/  SHF.R.S32.HI R10, RZ, 0x1f, R31 ;  /* 0x0000001fff0a7819 */ /* 0x000fe2000001141f */
[----:B------:R-:W-:Y:S01]  /*4040*/  ULDC.64 UR6, c[0x0][0x230] ;  /* 0x00008c0000067ab9 */ /* 0x000fe20000000a00 */
[----:B------:R-:W-:Y:S01]  /*4050*/  IADD3 R11, P0, R31, R6, RZ ;  /* 0x000000061f0b7210 */ /* 0x000fe20007f1e0ff */
[----:B------:R-:W0:Y:S03]  /*4060*/  LDC.64 R14, c[0x0][0x258] ;  /* 0x00009600ff0e7b82 */ /* 0x000e260000000a00 */
[----:B------:R-:W-:Y:S02]  /*4070*/  IADD3.X R12, R10, R25, RZ, P0, !PT ;  /* 0x000000190a0c7210 */ /* 0x000fe400007fe4ff */
[----:B------:R-:W-:-:S04]  /*4080*/  LEA R16, P0, R11, UR6, 0x2 ;  /* 0x000000060b107c11 */ /* 0x000fc8000f8010ff */
[----:B------:R-:W-:Y:S01]  /*4090*/  LEA.HI.X R17, R11, UR7, R12, 0x2, P0 ;  /* 0x000000070b117c11 */ /* 0x000fe200080f140c */
[----:B------:R-:W-:Y:S01]  /*40a0*/  ULDC.64 UR6, c[0x0][0x220] ;  /* 0x0000880000067ab9 */ /* 0x000fe20000000a00 */
[----:B------:R-:W1:Y:S03]  /*40b0*/  LDC.64 R12, c[0x0][0x238] ;  /* 0x00008e00ff0c7b82 */ /* 0x000e660000000a00 */
[----:B------:R-:W2:Y:S01]  /*40c0*/  LDG.E R33, desc[UR8][R16.64] ;  /* 0x0000000810217981 */ /* 0x000ea2000c1e1900 */
[----:B------:R-:W-:-:S04]  /*40d0*/  IADD3 R11, P0, R31, R8, RZ ;  /* 0x000000081f0b7210 */ /* 0x000fc80007f1e0ff */
[----:B------:R-:W-:Y:S02]  /*40e0*/  IADD3.X R20, R10, R21, RZ, P0, !PT ;  /* 0x000000150a147210 */ /* 0x000fe400007fe4ff */
[----:B------:R-:W-:-:S04]  /*40f0*/  LEA R10, P0, R11, UR6, 0x2 ;  /* 0x000000060b0a7c11 */ /* 0x000fc8000f8010ff */
[----:B------:R-:W-:Y:S02]  /*4100*/  LEA.HI.X R11, R11, UR7, R20, 0x2, P0 ;  /* 0x000000070b0b7c11 */ /* 0x000fe400080f1414 */
[----:B------:R-:W-:-:S03]  /*4110*/  MOV R22, R4 ;  /* 0x0000000400167202 */ /* 0x000fc60000000f00 */
[----:B------:R-:W3:Y:S04]  /*4120*/  LDG.E.U16 R28, desc[UR8][R10.64+0x2] ;  /* 0x000002080a1c7981 */ /* 0x000ee8000c1e1500 */
[----:B------:R-:W4:Y:S01]  /*4130*/  LDG.E.U16 R29, desc[UR8][R10.64] ;  /* 0x000000080a1d7981 */ /* 0x000f22000c1e1500 */
[----:B--2---:R-:W-:-:S05]  /*4140*/  SHF.R.S32.HI R23, RZ, 0x1f, R33 ;  /* 0x0000001fff177819 */ /* 0x004fca0000011421 */
[----:B0-----:R-:W-:Y:S01]  /*4150*/  IMAD R20, R23, R14, RZ ;  /* 0x0000000e17147224 */ /* 0x001fe200078e02ff */
[----:B------:R-:W-:-:S03]  /*4160*/  MOV R23, R19 ;  /* 0x0000001300177202 */ /* 0x000fc60000000f00 */
[----:B------:R-:W-:-:S04]  /*4170*/  IMAD.WIDE.U32 R26, R33, R14, R22 ;  /* 0x0000000e211a7225 */ /* 0x000fc800078e0016 */
[----:B------:R-:W-:Y:S01]  /*4180*/  IMAD R33, R33, R15, R20 ;  /* 0x0000000f21217224 */ /* 0x000fe200078e0214 */
[----:B-1----:R-:W-:-:S04]  /*4190*/  LEA R22, P0, R26, R12, 0x2 ;  /* 0x0000000c1a167211 */ /* 0x002fc800078010ff */
[----:B------:R-:W-:-:S04]  /*41a0*/  IADD3 R20, R27, R33, RZ ;  /* 0x000000211b147210 */ /* 0x000fc80007ffe0ff */
[----:B------:R-:W-:-:S05]  /*41b0*/  LEA.HI.X R23, R26, R13, R20, 0x2, P0 ;  /* 0x0000000d1a177211 */ /* 0x000fca00000f1414 */
[----:B------:R-:W2:Y:S04]  /*41c0*/  LDG.E.U16 R24, desc[UR8][R22.64+0x2] ;  /* 0x0000020816187981 */ /* 0x000ea8000c1e1500 */
[----:B------:R-:W5:Y:S01]  /*41d0*/  LDG.E.U16 R26, desc[UR8][R22.64] ;  /* 0x00000008161a7981 */ /* 0x000f62000c1e1500 */
[----:B------:R-:W0:Y:S01]  /*41e0*/  LDC.U16 R20, c[0x0][0x242] ;  /* 0x00009080ff147b82 */ /* 0x000e220000000400 */
[----:B---3--:R-:W-:Y:S02]  /*41f0*/  HADD2.F32 R27, -RZ, R28.H0_H0 ;  /* 0x2000001cff1b7230 */ /* 0x008fe40000004100 */
[----:B----4-:R-:W-:Y:S02]  /*4200*/  HADD2.F32 R29, -RZ, R29.H0_H0 ;  /* 0x2000001dff1d7230 */ /* 0x010fe40000004100 */
[----:B0-----:R-:W-:-:S05]  /*4210*/  HADD2.F32 R20, -RZ, R20.H0_H0 ;  /* 0x20000014ff147230 */ /* 0x001fca0000004100 */
[C---:B------:R-:W-:Y:S01]  /*4220*/  FMUL.FTZ R28, R27.reuse, R20 ;  /* 0x000000141b1c7220 */ /* 0x040fe20000410000 */
[----:B------:R-:W-:-:S03]  /*4230*/  FMUL.FTZ R27, R27, R18 ;  /* 0x000000121b1b7220 */ /* 0x000fc60000410000 */
[C---:B------:R-:W-:Y:S01]  /*4240*/  FFMA.FTZ R28, R29.reuse, R18, -R28 ;  /* 0x000000121d1c7223 */ /* 0x040fe2000001081c */
[----:B------:R-:W-:-:S05]  /*4250*/  FFMA.FTZ R27, R29, R20, R27 ;  /* 0x000000141d1b7223 */ /* 0x000fca000001001b */
[----:B------:R-:W-:-:S05]  /*4260*/  F2FP.F16.F32.PACK_AB R28, R27, R28 ;  /* 0x0000001c1b1c723e */ /* 0x000fca00000000ff */
[--C-:B------:R-:W-:Y:S02]  /*4270*/  HADD2.F32 R29, -RZ, R28.reuse.H1_H1 ;  /* 0x3000001cff1d7230 */ /* 0x100fe40000004100 */
[----:B------:R-:W-:Y:S02]  /*4280*/  HADD2.F32 R27, -RZ, R28.H0_H0 ;  /* 0x2000001cff1b7230 */ /* 0x000fe40000004100 */
[----:B--2---:R-:W-:Y:S02]  /*4290*/  HADD2.F32 R24, -RZ, R24.H0_H0 ;  /* 0x20000018ff187230 */ /* 0x004fe40000004100 */
[----:B-----5:R-:W-:-:S03]  /*42a0*/  HADD2.F32 R26, -RZ, R26.H0_H0 ;  /* 0x2000001aff1a7230 */ /* 0x020fc60000004100 */
[----:B------:R-:W-:Y:S02]  /*42b0*/  FADD.FTZ R24, R24, R29 ;  /* 0x0000001d18187221 */ /* 0x000fe40000010000 */
[----:B------:R-:W-:-:S03]  /*42c0*/  FADD.FTZ R26, R26, R27 ;  /* 0x0000001b1a1a7221 */ /* 0x000fc60000010000 */
[----:B------:R-:W-:Y:S02]  /*42d0*/  F2FP.F16.F32.PACK_AB R24, RZ, R24 ;  /* 0x00000018ff18723e */ /* 0x000fe400000000ff */
        /* <DEDUP_REMOVED lines=8> */
[----:B0-----:R-:W-:Y:S05]  /*4360*/  @!P0 BRA `(.L_x_220) ;  /* 0x0000000400088947 */ /* 0x001fea0003800000 */
[----:B------:R-:W2:Y:S01]  /*4370*/  LDG.E R27, desc[UR8][R16.64+0x4] ;  /* 0x00000408101b7981 */ /* 0x000ea2000c1e1900 */
[----:B------:R-:W-:-:S03]  /*4380*/  MOV R22, R4 ;  /* 0x0000000400167202 */ /* 0x000fc60000000f00 */
[----:B------:R-:W3:Y:S04]  /*4390*/  LDG.E.U16 R32, desc[UR8][R10.64+0x6] ;  /* 0x000006080a207981 */ /* 0x000ee8000c1e1500 */
[----:B------:R-:W4:Y:S01]  /*43a0*/  LDG.E.U16 R30, desc[UR8][R10.64+0x4] ;  /* 0x000004080a1e7981 */ /* 0x000f22000c1e1500 */
[----:B--2---:R-:W-:-:S05]  /*43b0*/  SHF.R.S32.HI R23, RZ, 0x1f, R27 ;  /* 0x0000001fff177819 */ /* 0x004fca000001141b */
[----:B------:R-:W-:Y:S01]  /*43c0*/  IMAD R28, R23, R14, RZ ;  /* 0x0000000e171c7224 */ /* 0x000fe200078e02ff */
[----:B------:R-:W-:-:S03]  /*43d0*/  MOV R23, R19 ;  /* 0x0000001300177202 */ /* 0x000fc60000000f00 */
[C---:B------:R-:W-:Y:S02]  /*43e0*/  IMAD R29, R27.reuse, R15, R28 ;  /* 0x0000000f1b1d7224 */ /* 0x040fe400078e021c */
[----:B------:R-:W-:-:S04]  /*43f0*/  IMAD.HI.U32 R26, R27, R14, R22 ;  /* 0x0000000e1b1a7227 */ /* 0x000fc800078e0016 */
[----:B------:R-:W-:Y:S01]  /*4400*/  IMAD R27, R27, R14, R22 ;  /* 0x0000000e1b1b7224 */ /* 0x000fe200078e0216 */
[----:B------:R-:W-:-:S04]  /*4410*/  IADD3 R26, R26, R29, RZ ;  /* 0x0000001d1a1a7210 */ /* 0x000fc80007ffe0ff */
[----:B------:R-:W-:-:S04]  /*4420*/  LEA R28, P0, R27, R12, 0x2 ;  /* 0x0000000c1b1c7211 */ /* 0x000fc800078010ff */
        /* <DEDUP_REMOVED lines=24> */
[----:B------:R-:W2:Y:S04]  /*45b0*/  LDG.E R17, desc[UR8][R16.64+0x8] ;  /* 0x0000080810117981 */ /* 0x000ea8000c1e1900 */
[----:B0-----:R-:W3:Y:S04]  /*45c0*/  LDG.E.U16 R26, desc[UR8][R10.64+0xa] ;  /* 0x00000a080a1a7981 */ /* 0x001ee8000c1e1500 */
        /* <DEDUP_REMOVED lines=14> */
[C---:B------:R-:W-:Y:S01]  /*46b0*/  FFMA.FTZ R14, R15.reuse, R20, R14 ;  /* 0x000000140f0e7223 */ /* 0x040fe2000001000e */
[----:B------:R-:W-:-:S05]  /*46c0*/  FFMA.FTZ R17, R15, R18, -R17 ;  /* 0x000000120f117223 */ /* 0x000fca0000010811 */
        /* <DEDUP_REMOVED lines=12> */
.L_x_220:
[----:B------:R-:W-:Y:S05]  /*4790*/  BSYNC B1 ;  /* 0x0000000000017941 */ /* 0x000fea0003800000 */
.L_x_219:
[----:B-1----:R-:W-:-:S04]  /*47a0*/  LOP3.LUT R11, RZ, R31, RZ, 0x33, !PT ;  /* 0x0000001fff0b7212 */ /* 0x002fc800078e33ff */
[----:B------:R-:W-:-:S04]  /*47b0*/  IADD3 R11, R0, R11, RZ ;  /* 0x0000000b000b7210 */ /* 0x000fc80007ffe0ff */
[----:B------:R-:W-:-:S13]  /*47c0*/  ISETP.GE.U32.AND P0, PT, R11, 0x3, PT ;  /* 0x000000030b00780c */ /* 0x000fda0003f06070 */
[----:B------:R-:W-:Y:S05]  /*47d0*/  @!P0 BRA `(.L_x_218) ;  /* 0x0000000800588947 */ /* 0x000fea0003800000 */
[----:B------:R-:W-:Y:S01]  /*47e0*/  ULDC.64 UR6, c[0x0][0x230] ;  /* 0x00008c0000067ab9 */ /* 0x000fe20000000a00 */
[----:B------:R-:W-:Y:S01]  /*47f0*/  ULDC.64 UR10, c[0x0][0x220] ;  /* 0x00008800000a7ab9 */ /* 0x000fe20000000a00 */
[----:B------:R-:W-:Y:S02]  /*4800*/  LEA R10, P0, R6, UR6, 0x2 ;  /* 0x00000006060a7c11 */ /* 0x000fe4000f8010ff */
[----:B------:R-:W-:Y:S02]  /*4810*/  LEA R12, P1, R8, UR10, 0x2 ;  /* 0x0000000a080c7c11 */ /* 0x000fe4000f8210ff */
[----:B------:R-:W-:Y:S02]  /*4820*/  MOV R11, R27 ;  /* 0x0000001b000b7202 */ /* 0x000fe40000000f00 */
[----:B------:R-:W-:Y:S02]  /*4830*/  LEA.HI.X R25, R6, UR7, R25, 0x2, P0 ;  /* 0x0000000706197c11 */ /* 0x000fe400080f1419 */
[----:B------:R-:W-:-:S02]  /*4840*/  LEA.HI.X R13, R8, UR11, R21, 0x2, P1 ;  /* 0x0000000b080d7c11 */ /* 0x000fc400088f1415 */
[----:B------:R-:W-:-:S07]  /*4850*/  MOV R14, R27 ;  /* 0x0000001b000e7202 */ /* 0x000fce0000000f00 */
.L_x_221:
[----:B------:R-:W-:-:S05]  /*4860*/  MOV R24, R10 ;  /* 0x0000000a00187202 */ /* 0x000fca0000000f00 */
[----:B---3--:R-:W-:-:S05]  /*4870*/  IMAD.WIDE R8, R14, 0x4, R24 ;  /* 0x000000040e087825 */ /* 0x008fca00078e0218 */
[----:B------:R-:W2:Y:S01]  /*4880*/  LDG.E R15, desc[UR8][R8.64] ;  /* 0x00000008080f7981 */ /* 0x000ea2000c1e1900 */
[----:B------:R-:W-:Y:S01]  /*4890*/  IMAD.WIDE R6, R11, 0x4, R12 ;  /* 0x000000040b067825 */ /* 0x000fe200078e020c */
[----:B------:R-:W-:-:S04]  /*48a0*/  MOV R17, R19 ;  /* 0x0000001300117202 */ /* 0x000fc80000000f00 */
[----:B------:R-:W3:Y:S04]  /*48b0*/  LDG.E.U16 R21, desc[UR8][R6.64+0x2] ;  /* 0x0000020806157981 */ /* 0x000ee8000c1e1500 */
[----:B------:R-:W4:Y:S01]  /*48c0*/  LDG.E.U16 R20, desc[UR8][R6.64] ;  /* 0x0000000806147981 */ /* 0x000f22000c1e1500 */
[----:B--2---:R-:W-:-:S05]  /*48d0*/  SHF.R.S32.HI R16, RZ, 0x1f, R15 ;  /* 0x0000001fff107819 */ /* 0x004fca000001140f */
[----:B------:R-:W-:Y:S01]  /*48e0*/  IMAD R22, R16, UR12, RZ ;  /* 0x0000000c10167c24 */ /* 0x000fe2000f8e02ff */
[----:B------:R-:W-:-:S03]  /*48f0*/  MOV R16, R4 ;  /* 0x0000000400107202 */ /* 0x000fc60000000f00 */
[C---:B------:R-:W-:Y:S02]  /*4900*/  IMAD R22, R15.reuse, UR13, R22 ;  /* 0x0000000d0f167c24 */ /* 0x040fe4000f8e0216 */
[----:B------:R-:W-:-:S04]  /*4910*/  IMAD.HI.U32 R17, R15, UR12, R16 ;  /* 0x0000000c0f117c27 */ /* 0x000fc8000f8e0010 */
[----:B------:R-:W-:Y:S01]  /*4920*/  IMAD R24, R15, UR12, R16 ;  /* 0x0000000c0f187c24 */ /* 0x000fe2000f8e0210 */
[----:B------:R-:W-:-:S04]  /*4930*/  IADD3 R15, R17, R22, RZ ;  /* 0x00000016110f7210 */ /* 0x000fc80007ffe0ff */
[----:B------:R-:W-:-:S04]  /*4940*/  LEA R16, P0, R24, UR14, 0x2 ;  /* 0x0000000e18107c11 */ /* 0x000fc8000f8010ff */
[----:B------:R-:W-:-:S05]  /*4950*/  LEA.HI.X R17, R24, UR15, R15, 0x2, P0 ;  /* 0x0000000f18117c11 */ /* 0x000fca00080f140f */
[----:B0-----:R-:W2:Y:S04]  /*4960*/  LDG.E.U16 R26, desc[UR8][R16.64+0x2] ;  /* 0x00000208101a7981 */ /* 0x001ea8000c1e1500 */
[----:B------:R-:W5:Y:S01]  /*4970*/  LDG.E.U16 R24, desc[UR8][R16.64] ;  /* 0x0000000810187981 */ /* 0x000f62000c1e1500 */
[----:B------:R-:W0:Y:S01]  /*4980*/  LDC.U16 R15, c[0x0][0x242] ;  /* 0x00009080ff0f7b82 */ /* 0x000e220000000400 */
[----:B---3--:R-:W-:Y:S02]  /*4990*/  HADD2.F32 R21, -RZ, R21.H0_H0 ;  /* 0x20000015ff157230 */ /* 0x008fe40000004100 */
[----:B----4-:R-:W-:-:S03]  /*49a0*/  HADD2.F32 R20, -RZ, R20.H0_H0 ;  /* 0x20000014ff147230 */ /* 0x010fc60000004100 */
[----:B------:R-:W-:Y:S01]  /*49b0*/  FMUL.FTZ R22, R21, R18 ;  /* 0x0000001215167220 */ /* 0x000fe20000410000 */
[----:B0-----:R-:W-:-:S05]  /*49c0*/  HADD2.F32 R15, -RZ, R15.H0_H0 ;  /* 0x2000000fff0f7230 */ /* 0x001fca0000004100 */
[-C--:B------:R-:W-:Y:S01]  /*49d0*/  FMUL.FTZ R23, R21, R15.reuse ;  /* 0x0000000f15177220 */ /* 0x080fe20000410000 */
[----:B------:R-:W-:-:S03]  /*49e0*/  FFMA.FTZ R22, R20, R15, R22 ;  /* 0x0000000f14167223 */ /* 0x000fc60000010016 */
[----:B------:R-:W-:-:S05]  /*49f0*/  FFMA.FTZ R23, R20, R18, -R23 ;  /* 0x0000001214177223 */ /* 0x000fca0000010817 */
        /* <DEDUP_REMOVED lines=13> */
[----:B------:R-:W3:Y:S01]  /*4ad0*/  LDG.E.U16 R26, desc[UR8][R6.64+0x6] ;  /* 0x00000608061a7981 */ /* 0x000ee2000c1e1500 */
[----:B0-----:R-:W-:-:S03]  /*4ae0*/  MOV R16, R4 ;  /* 0x0000000400107202 */ /* 0x001fc60000000f00 */
[----:B------:R-:W4:Y:S01]  /*4af0*/  LDG.E.U16 R24, desc[UR8][R6.64+0x4] ;  /* 0x0000040806187981 */ /* 0x000f22000c1e1500 */
[----:B------:R-:W-:Y:S02]  /*4b00*/  MOV R17, R19 ;  /* 0x0000001300117202 */ /* 0x000fe40000000f00 */
[----:B--2---:R-:W-:-:S05]  /*4b10*/  SHF.R.S32.HI R20, RZ, 0x1f, R23 ;  /* 0x0000001fff147819 */ /* 0x004fca0000011417 */
[----:B------:R-:W-:Y:S02]  /*4b20*/  IMAD R22, R20, UR12, RZ ;  /* 0x0000000c14167c24 */ /* 0x000fe4000f8e02ff */
        /* <DEDUP_REMOVED lines=26> */
[----:B------:R-:W2:Y:S01]  /*4cd0*/  LDG.E R21, desc[UR8][R8.64+0x8] ;  /* 0x0000080808157981 */ /* 0x000ea2000c1e1900 */
[----:B------:R-:W-:-:S03]  /*4ce0*/  MOV R17, R19 ;  /* 0x0000001300117202 */ /* 0x000fc60000000f00 */
[----:B------:R-:W3:Y:S04]  /*4cf0*/  LDG.E.U16 R26, desc[UR8][R6.64+0xa] ;  /* 0x00000a08061a7981 */ /* 0x000ee8000c1e1500 */
[----:B------:R-:W4:Y:S01]  /*4d00*/  LDG.E.U16 R24, desc[UR8][R6.64+0x8] ;  /* 0x0000080806187981 */ /* 0x000f22000c1e1500 */
[----:B--2---:R-:W-:-:S05]  /*4d10*/  SHF.R.S32.HI R16, RZ, 0x1f, R21 ;  /* 0x0000001fff107819 */ /* 0x004fca0000011415 */
[----:B------:R-:W-:Y:S01]  /*4d20*/  IMAD R20, R16, UR12, RZ ;  /* 0x0000000c10147c24 */ /* 0x000fe2000f8e02ff */
[----:B------:R-:W-:-:S05]  /*4d30*/  MOV R16, R4 ;  /* 0x0000000400107202 */ /* 0x000fca0000000f00 */
[----:B------:R-:W-:-:S04]  /*4d40*/  IMAD.WIDE.U32 R16, R21, UR12, R16 ;  /* 0x0000000c15107c25 */ /* 0x000fc8000f8e0010 */
[----:B------:R-:W-:Y:S01]  /*4d50*/  IMAD R21, R21, UR13, R20 ;  /* 0x0000000d15157c24 */ /* 0x000fe2000f8e0214 */
[----:B------:R-:W-:-:S04]  /*4d60*/  LEA R20, P0, R16, UR14, 0x2 ;  /* 0x0000000e10147c11 */ /* 0x000fc8000f8010ff */
[----:B------:R-:W-:-:S04]  /*4d70*/  IADD3 R17, R17, R21, RZ ;  /* 0x0000001511117210 */ /* 0x000fc80007ffe0ff */
[----:B------:R-:W-:-:S05]  /*4d80*/  LEA.HI.X R21, R16, UR15, R17, 0x2, P0 ;  /* 0x0000000f10157c11 */ /* 0x000fca00080f1411 */
[----:B------:R-:W2:Y:S04]  /*4d90*/  LDG.E.U16 R16, desc[UR8][R20.64] ;  /* 0x0000000814107981 */ /* 0x000ea8000c1e1500 */
[----:B0-----:R-:W5:Y:S01]  /*4da0*/  LDG.E.U16 R22, desc[UR8][R20.64+0x2] ;  /* 0x0000020814167981 */ /* 0x001f62000c1e1500 */
        /* <DEDUP_REMOVED lines=21> */
[----:B------:R4:W5:Y:S02]  /*4f00*/  LDG.E.U16 R24, desc[UR8][R6.64+0xc] ;  /* 0x00000c0806187981 */ /* 0x000964000c1e1500 */
[----:B----4-:R-:W-:-:S02]  /*4f10*/  MOV R6, R4 ;  /* 0x0000000400067202 */ /* 0x010fc40000000f00 */
[----:B------:R-:W-:Y:S02]  /*4f20*/  MOV R7, R19 ;  /* 0x0000001300077202 */ /* 0x000fe40000000f00 */
        /* <DEDUP_REMOVED lines=8> */
[----:B-1----:R-:W4:Y:S01]  /*4fb0*/  LDG.E.U16 R20, desc[UR8][R16.64+0x2] ;  /* 0x0000020810147981 */ /* 0x002f22000c1e1500 */
[----:B---3--:R-:W-:Y:S02]  /*4fc0*/  HADD2.F32 R26, -RZ, R26.H0_H0 ;  /* 0x2000001aff1a7230 */ /* 0x008fe40000004100 */
[----:B-----5:R-:W-:-:S03]  /*4fd0*/  HADD2.F32 R24, -RZ, R24.H0_H0 ;  /* 0x20000018ff187230 */ /* 0x020fc60000004100 */
[C---:B------:R-:W-:Y:S01]  /*4fe0*/  FMUL.FTZ R9, R26.reuse, R18 ;  /* 0x000000121a097220 */ /* 0x040fe20000410000 */
[----:B------:R-:W-:-:S03]  /*4ff0*/  FMUL.FTZ R7, R26, R15 ;  /* 0x0000000f1a077220 */ /* 0x000fc60000410000 */
[C---:B------:R-:W-:Y:S01]  /*5000*/  FFMA.FTZ R6, R24.reuse, R15, R9 ;  /* 0x0000000f18067223 */ /* 0x040fe20000010009 */
[----:B------:R-:W-:-:S05]  /*5010*/  FFMA.FTZ R7, R24, R18, -R7 ;  /* 0x0000001218077223 */ /* 0x000fca0000010807 */
[----:B------:R-:W-:-:S05]  /*5020*/  F2FP.F16.F32.PACK_AB R7, R6, R7 ;  /* 0x000000070607723e */ /* 0x000fca00000000ff */
[--C-:B------:R-:W-:Y:S02]  /*5030*/  HADD2.F32 R9, -RZ, R7.reuse.H0_H0 ;  /* 0x20000007ff097230 */ /* 0x100fe40000004100 */
[----:B------:R-:W-:Y:S01]  /*5040*/  HADD2.F32 R7, -RZ, R7.H1_H1 ;  /* 0x30000007ff077230 */ /* 0x000fe20000004100 */
[----:B------:R-:W-:-:S04]  /*5050*/  IADD3 R27, R27, 0x4, RZ ;  /* 0x000000041b1b7810 */ /* 0x000fc80007ffe0ff */
[----:B------:R-:W-:Y:S02]  /*5060*/  ISETP.GE.AND P0, PT, R27, R0, PT ;  /* 0x000000001b00720c */ /* 0x000fe40003f06270 */
[----:B------:R-:W-:Y:S02]  /*5070*/  IADD3 R10, P1, R10, 0x10, RZ ;  /* 0x000000100a0a7810 */ /* 0x000fe40007f3e0ff */
[----:B------:R-:W-:Y:S02]  /*5080*/  IADD3 R12, P2, R12, 0x10, RZ ;  /* 0x000000100c0c7810 */ /* 0x000fe40007f5e0ff */
[----:B------:R-:W-:Y:S02]  /*5090*/  IADD3.X R25, RZ, R25, RZ, P1, !PT ;  /* 0x00000019ff197210 */ /* 0x000fe40000ffe4ff */
        /* <DEDUP_REMOVED lines=9> */
[----:B------:R-:W-:Y:S05]  /*5130*/  @!P0 BRA `(.L_x_221) ;  /* 0xfffffff400c88947 */ /* 0x000fea000383ffff */
.L_x_218:
[----:B------:R-:W-:Y:S05]  /*5140*/  BSYNC B0 ;  /* 0x0000000000007941 */ /* 0x000fea0003800000 */
.L_x_217:
[----:B------:R-:W4:Y:S01]  /*5150*/  LDC.64 R4, c[0x0][0x278] ;  /* 0x00009e00ff047b82 */ /* 0x000f220000000a00 */
[----:B------:R-:W-:-:S06]  /*5160*/  UIADD3 UR4, UR4, 0x1, URZ ;  /* 0x0000000104047890 */ /* 0x000fcc000fffe03f */
[----:B----4-:R-:W-:-:S04]  /*5170*/  ISETP.LE.U32.AND P0, PT, R4, UR4, PT ;  /* 0x0000000404007c0c */ /* 0x010fc8000bf03070 */
[----:B------:R-:W-:-:S13]  /*5180*/  ISETP.GE.AND.EX P0, PT, RZ, R5, PT, P0 ;  /* 0x00000005ff00720c */ /* 0x000fda0003f06300 */
[----:B------:R-:W-:Y:S05]  /*5190*/  @!P0 BRA `(.L_x_222) ;  /* 0xffffffec00008947 */ /* 0x000fea000383ffff */
[----:B------:R-:W-:Y:S05]  /*51a0*/  EXIT ;  /* 0x000000000000794d */ /* 0x000fea0003800000 */
.L_x_223:
        /* <DEDUP_REMOVED lines=13> */
.L_x_8882:


//--------------------- .text._ZN3cub17CUB_300001_SM_9006detail8for_each13static_kernelINS2_12policy_hub_t12policy_500_tElNS2_12op_wrapper_tIlZZZZZN2at6native36add_out_dense_sparse_compressed_cudaERNS7_6TensorERKS9_SC_RKN3c106ScalarEENKUlvE_clEvENKUlvE7_clEvENKUlvE_clEvENKUlvE0_clEvEUllE_N6thrust23THRUST_300001_SM_900_NS17counting_iteratorIlNSN_11use_defaultESP_SP_EEEEEEvT0_T1_ --------------------------
	.section	.text._ZN3cub17CUB_300001_SM_9006detail8for_each13static_kernelINS2_12policy_hub_t12policy_500_tElNS2_12op_wrapper_tIlZZZZZN2at6native36add_out_dense_sparse_compressed_cudaERNS7_6TensorERKS9_SC_RKN3c106ScalarEENKUlvE_clEvENKUlvE7_clEvENKUlvE_clEvENKUlvE0_clEvEUllE_N6thrust23THRUST_300001_SM_900_NS17counting_iteratorIlNSN_11use_defaultESP_SP_EEEEEEvT0_T1_,"ax",@progbits
	.align	128
        .global         _ZN3cub17CUB_300001_SM_9006detail8for_each13static_kernelINS2_12policy_hub_t12policy_500_tElNS2_12op_wrapper_tIlZZZZZN2at6native36add_out_dense_sparse_compressed_cudaERNS7_6TensorERKS9_SC_RKN3c106ScalarEENKUlvE_clEvENKUlvE7_clEvENKUlvE_clEvENKUlvE0_clEvEUllE_N6thrust23THRUST_300001_SM_900_NS17counting_iteratorIlNSN_11use_defaultESP_SP_EEEEEEvT0_T1_
        .type           _ZN3cub17CUB_300001_SM_9006detail8for_each13static_kernelINS2_12policy_hub_t12policy_500_tElNS2_12op_wrapper_tIlZZZZZN2at6native36add_out_dense_sparse_compressed_cudaERNS7_6TensorERKS9_SC_RKN3c106ScalarEENKUlvE_clEvENKUlvE7_clEvENKUlvE_clEvENKUlvE0_clEvEUllE_N6thrust23THRUST_300001_SM_900_NS17counting_iteratorIlNSN_11use_defaultESP_SP_EEEEEEvT0_T1_,@function
        .size           _ZN3cub17CUB_300001_SM_9006detail8for_each13static_kernelINS2_12policy_hub_t12policy_500_tElNS2_12op_wrapper_tIlZZZZZN2at6native36add_out_dense_sparse_compressed_cudaERNS7_6TensorERKS9_SC_RKN3c106ScalarEENKUlvE_clEvENKUlvE7_clEvENKUlvE_clEvENKUlvE0_clEvEUllE_N6thrust23THRUST_300001_SM_900_NS17counting_iteratorIlNSN_11use_defaultESP_SP_EEEEEEvT0_T1_,(.L_x_8883 - _ZN3cub17CUB_300001_SM_9006detail8for_each13static_kernelINS2_12policy_hub_t12policy_500_tElNS2_12op_wrapper_tIlZZZZZN2at6native36add_out_dense_sparse_compressed_cudaERNS7_6TensorERKS9_SC_RKN3c106ScalarEENKUlvE_clEvENKUlvE7_clEvENKUlvE_clEvENKUlvE0_clEvEUllE_N6thrust23THRUST_300001_SM_900_NS17counting_iteratorIlNSN_11use_defaultESP_SP_EEEEEEvT0_T1_)
        .other          _ZN3cub17CUB_300001_SM_9006detail8for_each13static_kernelINS2_12policy_hub_t12policy_500_tElNS2_12op_wrapper_tIlZZZZZN2at6native36add_out_dense_sparse_compressed_cudaERNS7_6TensorERKS9_SC_RKN3c106ScalarEENKUlvE_clEvENKUlvE7_clEvENKUlvE_clEvENKUlvE0_clEvEUllE_N6thrust23THRUST_300001_SM_900_NS17counting_iteratorIlNSN_11use_defaultESP_SP_EEEEEEvT0_T1_,@"STO_CUDA_ENTRY STV_DEFAULT"
_ZN3cub17CUB_300001_SM_9006detail8for_each13static_kernelINS2_12policy_hub_t12policy_500_tElNS2_12op_wrapper_tIlZZZZZN2at6native36add_out_dense_sparse_compressed_cudaERNS7_6TensorERKS9_SC_RKN3c106ScalarEENKUlvE_clEvENKUlvE7_clEvENKUlvE_clEvENKUlvE0_clEvEUllE_N6thrust23THRUST_300001_SM_900_NS17counting_iteratorIlNSN_11use_defaultESP_SP_EEEEEEvT0_T1_:
.text._ZN3cub17CUB_300001_SM_9006detail8for_each13static_kernelINS2_12policy_hub_t12policy_500_tElNS2_12op_wrapper_tIlZZZZZN2at6native36add_out_dense_sparse_compressed_cudaERNS7_6TensorERKS9_SC_RKN3c106ScalarEENKUlvE_clEvENKUlvE7_clEvENKUlvE_clEvENKUlvE0_clEvEUllE_N6thrust23THRUST_300001_SM_900_NS17counting_iteratorIlNSN_11use_defaultESP_SP_EEEEEEvT0_T1_:
        /* <DEDUP_REMOVED lines=27> */
[----:B------:R-:W-:Y:S01]  /*01b0*/  ULDC.64 UR24, c[0x0][0x238] ;  /* 0x00008e0000187ab9 */ /* 0x000fe20000000a00 */
[----:B------:R-:W-:Y:S07]  /*01c0*/  BSSY B0, `(.L_x_225) ;  /* 0x00000db000007945 */ /* 0x000fee0003800000 */
[----:B------:R-:W-:Y:S05]  /*01d0*/  @!P0 BRA `(.L_x_226) ;  /* 0x0000000c00648947 */ /* 0x000fea0003800000 */
[----:B------:R-:W-:Y:S01]  /*01e0*/  IADD3 R2, R0, UR6, RZ ;  /* 0x0000000600027c10 */ /* 0x000fe2000fffe0ff */
[----:B------:R-:W-:Y:S01]  /*01f0*/  ULDC UR4, c[0x0][0x250] ;  /* 0x0000940000047ab9 */ /* 0x000fe20000000800 */
[----:B------:R-:W-:-:S03]  /*0200*/  CS2R R24, SRZ ;  /* 0x0000000000187805 */ /* 0x000fc6000001ff00 */
[----:B------:R-:W-:-:S07]  /*0210*/  IMAD.WIDE.U32 R4, R2, UR4, RZ ;  /* 0x0000000402047c25 */ /* 0x000fce000f8e00ff */
.L_x_232:
        /* <DEDUP_REMOVED lines=21> */
[----:B------:R-:W-:Y:S02]  /*0370*/  LOP3.LUT R0, R0, 0x3, RZ, 0xc0, !PT ;  /* 0x0000000300007812 */ /* 0x000fe400078ec0ff */
[----:B------:R-:W-:Y:S01]  /*0380*/  MOV R28, R10 ;  /* 0x0000000a001c7202 */ /* 0x000fe20000000f00 */
[----:B------:R-:W-:Y:S01]  /*0390*/  IMAD R9, R2, UR11, R9 ;  /* 0x0000000b02097c24 */ /* 0x000fe2000f8e0209 */
[----:B------:R-:W-:Y:S01]  /*03a0*/  ISETP.NE.U32.AND P0, PT, R0, RZ, PT ;  /* 0x000000ff0000720c */ /* 0x000fe20003f05070 */
[----:B------:R-:W-:Y:S01]  /*03b0*/  ULDC.64 UR10, c[0x0][0x248] ;  /* 0x00009200000a7ab9 */ /* 0x000fe20000000a00 */
[----:B------:R-:W-:Y:S01]  /*03c0*/  MOV R29, R11 ;  /* 0x0000000b001d7202 */ /* 0x000fe20000000f00 */
[----:B------:R-:W-:Y:S01]  /*03d0*/  IMAD R8, R24, UR10, RZ ;  /* 0x0000000a18087c24 */ /* 0x000fe2000f8e02ff */
[----:B------:R-:W-:-:S02]  /*03e0*/  ISETP.NE.AND.EX P0, PT, RZ, RZ, PT, P0 ;  /* 0x000000ffff00720c */ /* 0x000fc40003f05300 */
[----:B------:R-:W-:Y:S01]  /*03f0*/  IADD3 R9, R5, R9, RZ ;  /* 0x0000000905097210 */ /* 0x000fe20007ffe0ff */
[----:B------:R-:W-:Y:S01]  /*0400*/  IMAD R23, R25, UR11, R8 ;  /* 0x0000000b19177c24 */ /* 0x000fe2000f8e0208 */
[----:B------:R-:W-:-:S05]  /*0410*/  MOV R8, R4 ;  /* 0x0000000400087202 */ /* 0x000fca0000000f00 */
[----:B------:R-:W-:-:S05]  /*0420*/  IMAD.WIDE.U32 R8, R25, UR10, R8 ;  /* 0x0000000a19087c25 */ /* 0x000fca000f8e0008 */
[----:B------:R-:W-:Y:S01]  /*0430*/  IADD3 R23, R9, R23, RZ ;  /* 0x0000001709177210 */ /* 0x000fe20007ffe0ff */
[----:B------:R-:W-:Y:S06]  /*0440*/  @!P0 BRA `(.L_x_230) ;  /* 0x0000000400448947 */ /* 0x000fec0003800000 */
[----:B------:R-:W-:Y:S01]  /*0450*/  ULDC.64 UR10, c[0x0][0x268] ;  /* 0x00009a00000a7ab9 */ /* 0x000fe20000000a00 */
[----:B------:R-:W0:Y:S01]  /*0460*/  LDC.64 R16, c[0x0][0x238] ;  /* 0x00008e00ff107b82 */ /* 0x000e220000000a00 */
        /* <DEDUP_REMOVED lines=10> */
[----:B------:R-:W-:Y:S01]  /*0510*/  IMAD R18, R24, UR10, RZ ;  /* 0x0000000a18127c24 */ /* 0x000fe2000f8e02ff */
[----:B------:R-:W-:Y:S01]  /*0520*/  MOV R22, R8 ;  /* 0x0000000800167202 */ /* 0x000fe20000000f00 */
[----:B------:R-:W-:-:S04]  /*0530*/  IMAD.WIDE.U32 R28, R25, UR10, R10 ;  /* 0x0000000a191c7c25 */ /* 0x000fc8000f8e000a */
[----:B------:R-:W-:Y:S01]  /*0540*/  IMAD R19, R25, UR11, R18 ;  /* 0x0000000b19137c24 */ /* 0x000fe2000f8e0212 */
[----:B------:R-:W-:Y:S02]  /*0550*/  ULDC.64 UR10, c[0x0][0x220] ;  /* 0x00008800000a7ab9 */ /* 0x000fe40000000a00 */
[----:B------:R-:W-:Y:S02]  /*0560*/  LEA R18, P0, R28, UR10, 0x3 ;  /* 0x0000000a1c127c11 */ /* 0x000fe4000f8018ff */
[----:B------:R-:W-:-:S04]  /*0570*/  IADD3 R19, R29, R19, RZ ;  /* 0x000000131d137210 */ /* 0x000fc80007ffe0ff */
[----:B------:R-:W-:-:S05]  /*0580*/  LEA.HI.X R19, R28, UR11, R19, 0x3, P0 ;  /* 0x0000000b1c137c11 */ /* 0x000fca00080f1c13 */
[----:B------:R-:W2:Y:S01]  /*0590*/  LDG.E.64 R28, desc[UR8][R18.64] ;  /* 0x00000008121c7981 */ /* 0x000ea2000c1e1b00 */
[-C--:B-1----:R-:W-:Y:S02]  /*05a0*/  IMAD R27, R27, R14.reuse, RZ ;  /* 0x0000000e1b1b7224 */ /* 0x082fe400078e02ff */
[----:B------:R-:W-:-:S04]  /*05b0*/  IMAD.WIDE.U32 R20, R26, R14, R22 ;  /* 0x0000000e1a147225 */ /* 0x000fc800078e0016 */
[----:B------:R-:W-:Y:S01]  /*05c0*/  IMAD R27, R26, R15, R27 ;  /* 0x0000000f1a1b7224 */ /* 0x000fe200078e021b */
[----:B0-----:R-:W-:-:S04]  /*05d0*/  LEA R26, P0, R20, R16, 0x3 ;  /* 0x00000010141a7211 */ /* 0x001fc800078018ff */
[----:B------:R-:W-:-:S04]  /*05e0*/  IADD3 R21, R21, R27, RZ ;  /* 0x0000001b15157210 */ /* 0x000fc80007ffe0ff */
[----:B------:R-:W-:Y:S02]  /*05f0*/  LEA.HI.X R27, R20, R17, R21, 0x3, P0 ;  /* 0x00000011141b7211 */ /* 0x000fe400000f1c15 */
[----:B------:R-:W2:Y:S03]  /*0600*/  LDC.64 R20, c[0x0][0x240] ;  /* 0x00009000ff147b82 */ /* 0x000ea60000000a00 */
[----:B------:R-:W3:Y:S01]  /*0610*/  LDG.E.64 R30, desc[UR8][R26.64] ;  /* 0x000000081a1e7981 */ /* 0x000ee2000c1e1b00 */
[----:B------:R-:W-:Y:S01]  /*0620*/  ISETP.NE.U32.AND P0, PT, R0, 0x1, PT ;  /* 0x000000010000780c */ /* 0x000fe20003f05070 */
[C---:B--2---:R-:W-:Y:S01]  /*0630*/  FMUL.FTZ R33, R29.reuse, R20 ;  /* 0x000000141d217220 */ /* 0x044fe20000410000 */
[----:B------:R-:W-:-:S03]  /*0640*/  FMUL.FTZ R29, R29, R21 ;  /* 0x000000151d1d7220 */ /* 0x000fc60000410000 */
[C---:B------:R-:W-:Y:S01]  /*0650*/  FFMA.FTZ R22, R28.reuse, R21, R33 ;  /* 0x000000151c167223 */ /* 0x040fe20000010021 */
[----:B------:R-:W-:Y:S01]  /*0660*/  FFMA.FTZ R29, R28, R20, -R29 ;  /* 0x000000141c1d7223 */ /* 0x000fe2000001081d */
[----:B------:R-:W-:Y:S02]  /*0670*/  ISETP.NE.AND.EX P0, PT, RZ, RZ, PT, P0 ;  /* 0x000000ffff00720c */ /* 0x000fe40003f05300 */
[----:B------:R-:W-:Y:S01]  /*0680*/  IADD3 R28, P1, R10, 0x1, RZ ;  /* 0x000000010a1c7810 */ /* 0x000fe20007f3e0ff */
[----:B---3--:R-:W-:Y:S01]  /*0690*/  FADD.FTZ R31, R22, R31 ;  /* 0x0000001f161f7221 */ /* 0x008fe20000010000 */
[----:B------:R-:W-:-:S05]  /*06a0*/  FADD.FTZ R30, R29, R30 ;  /* 0x0000001e1d1e7221 */ /* 0x000fca0000010000 */
[----:B------:R0:W-:Y:S01]  /*06b0*/  STG.E.64 desc[UR8][R26.64], R30 ;  /* 0x0000001e1a007986 */ /* 0x0001e2000c101b08 */
[----:B------:R-:W-:-:S03]  /*06c0*/  IADD3.X R29, RZ, R11, RZ, P1, !PT ;  /* 0x0000000bff1d7210 */ /* 0x000fc60000ffe4ff */
[----:B------:R-:W-:Y:S05]  /*06d0*/  @!P0 BRA `(.L_x_230) ;  /* 0x0000000000a08947 */ /* 0x000fea0003800000 */
[----:B0-----:R-:W2:Y:S01]  /*06e0*/  LDG.E.64 R26, desc[UR8][R12.64+0x8] ;  /* 0x000008080c1a7981 */ /* 0x001ea2000c1e1b00 */
[----:B------:R-:W-:-:S03]  /*06f0*/  MOV R22, R8 ;  /* 0x0000000800167202 */ /* 0x000fc60000000f00 */
[----:B------:R-:W3:Y:S01]  /*0700*/  LDG.E.64 R28, desc[UR8][R18.64+0x8] ;  /* 0x00000808121c7981 */ /* 0x000ee2000c1e1b00 */
[-C--:B--2---:R-:W-:Y:S02]  /*0710*/  IMAD R27, R27, R14.reuse, RZ ;  /* 0x0000000e1b1b7224 */ /* 0x084fe400078e02ff */
[----:B------:R-:W-:-:S04]  /*0720*/  IMAD.WIDE.U32 R30, R26, R14, R22 ;  /* 0x0000000e1a1e7225 */ /* 0x000fc800078e0016 */
[----:B------:R-:W-:Y:S01]  /*0730*/  IMAD R27, R26, R15, R27 ;  /* 0x0000000f1a1b7224 */ /* 0x000fe200078e021b */
[----:B------:R-:W-:-:S04]  /*0740*/  LEA R26, P0, R30, R16, 0x3 ;  /* 0x000000101e1a7211 */ /* 0x000fc800078018ff */
[----:B------:R-:W-:-:S04]  /*0750*/  IADD3 R27, R31, R27, RZ ;  /* 0x0000001b1f1b7210 */ /* 0x000fc80007ffe0ff */
[----:B------:R-:W-:-:S05]  /*0760*/  LEA.HI.X R27, R30, R17, R27, 0x3, P0 ;  /* 0x000000111e1b7211 */ /* 0x000fca00000f1c1b */
[----:B------:R-:W2:Y:S01]  /*0770*/  LDG.E.64 R30, desc[UR8][R26.64] ;  /* 0x000000081a1e7981 */ /* 0x000ea2000c1e1b00 */
[C---:B---3--:R-:W-:Y:S01]  /*0780*/  FMUL.FTZ R33, R29.reuse, R20 ;  /* 0x000000141d217220 */ /* 0x048fe20000410000 */
[----:B------:R-:W-:-:S03]  /*0790*/  FMUL.FTZ R29, R29, R21 ;  /* 0x000000151d1d7220 */ /* 0x000fc60000410000 */
[C---:B------:R-:W-:Y:S01]  /*07a0*/  FFMA.FTZ R32, R28.reuse, R21, R33 ;  /* 0x000000151c207223 */ /* 0x040fe20000010021 */
[----:B------:R-:W-:Y:S01]  /*07b0*/  FFMA.FTZ R29, R28, R20, -R29 ;  /* 0x000000141c1d7223 */ /* 0x000fe2000001081d */
[----:B------:R-:W-:-:S04]  /*07c0*/  ISETP.NE.U32.AND P0, PT, R0, 0x2, PT ;  /* 0x000000020000780c */ /* 0x000fc80003f05070 */
[----:B------:R-:W-:Y:S02]  /*07d0*/  ISETP.NE.AND.EX P0, PT, RZ, RZ, PT, P0 ;  /* 0x000000ffff00720c */ /* 0x000fe40003f05300 */
[----:B------:R-:W-:Y:S01]  /*07e0*/  IADD3 R28, P1, R10, 0x2, RZ ;  /* 0x000000020a1c7810 */ /* 0x000fe20007f3e0ff */
[----:B--2---:R-:W-:Y:S01]  /*07f0*/  FADD.FTZ R31, R32, R31 ;  /* 0x0000001f201f7221 */ /* 0x004fe20000010000 */
[----:B------:R-:W-:-:S05]  /*0800*/  FADD.FTZ R30, R29, R30 ;  /* 0x0000001e1d1e7221 */ /* 0x000fca0000010000 */
[----:B------:R1:W-:Y:S01]  /*0810*/  STG.E.64 desc[UR8][R26.64], R30 ;  /* 0x0000001e1a007986 */ /* 0x0003e2000c101b08 */
[----:B------:R-:W-:-:S03]  /*0820*/  IADD3.X R29, RZ, R11, RZ, P1, !PT ;  /* 0x0000000bff1d7210 */ /* 0x000fc60000ffe4ff */
[----:B------:R-:W-:Y:S05]  /*0830*/  @!P0 BRA `(.L_x_230) ;  /* 0x0000000000488947 */ /* 0x000fea0003800000 */
[----:B------:R-:W2:Y:S04]  /*0840*/  LDG.E.64 R12, desc[UR8][R12.64+0x10] ;  /* 0x000010080c0c7981 */ /* 0x000ea8000c1e1b00 */
[----:B------:R-:W3:Y:S01]  /*0850*/  LDG.E.64 R18, desc[UR8][R18.64+0x10] ;  /* 0x0000100812127981 */ /* 0x000ee2000c1e1b00 */
[-C--:B--2---:R-:W-:Y:S02]  /*0860*/  IMAD R0, R13, R14.reuse, RZ ;  /* 0x0000000e0d007224 */ /* 0x084fe400078e02ff */
[----:B-1----:R-:W-:-:S04]  /*0870*/  IMAD.WIDE.U32 R26, R12, R14, R22 ;  /* 0x0000000e0c1a7225 */ /* 0x002fc800078e0016 */
        /* <DEDUP_REMOVED lines=8> */
[----:B------:R-:W-:-:S03]  /*0900*/  FFMA.FTZ R15, R18, R20, -R15 ;  /* 0x00000014120f7223 */ /* 0x000fc6000001080f */
[----:B--2---:R-:W-:Y:S01]  /*0910*/  FADD.FTZ R13, R0, R29 ;  /* 0x0000001d000d7221 */ /* 0x004fe20000010000 */
[----:B------:R-:W-:-:S05]  /*0920*/  FADD.FTZ R12, R15, R28 ;  /* 0x0000001c0f0c7221 */ /* 0x000fca0000010000 */
[----:B------:R2:W-:Y:S01]  /*0930*/  STG.E.64 desc[UR8][R16.64], R12 ;  /* 0x0000000c10007986 */ /* 0x0005e2000c101b08 */
[----:B------:R-:W-:-:S04]  /*0940*/  IADD3 R28, P0, R10, 0x3, RZ ;  /* 0x000000030a1c7810 */ /* 0x000fc80007f1e0ff */
[----:B------:R-:W-:-:S09]  /*0950*/  IADD3.X R29, RZ, R11, RZ, P0, !PT ;  /* 0x0000000bff1d7210 */ /* 0x000fd200007fe4ff */
.L_x_230:
[----:B------:R-:W-:Y:S05]  /*0960*/  BSYNC B2 ;  /* 0x0000000000027941 */ /* 0x000fea0003800000 */
.L_x_229:
[----:B--2---:R-:W-:Y:S02]  /*0970*/  LOP3.LUT R13, RZ, R10, RZ, 0x33, !PT ;  /* 0x0000000aff0d7212 */ /* 0x004fe400078e33ff */
[----:B------:R-:W-:Y:S02]  /*0980*/  LOP3.LUT R11, RZ, R11, RZ, 0x33, !PT ;  /* 0x0000000bff0b7212 */ /* 0x000fe400078e33ff */
[----:B------:R-:W-:-:S04]  /*0990*/  IADD3 R0, P1, R6, R13, RZ ;  /* 0x0000000d06007210 */ /* 0x000fc80007f3e0ff */
[----:B------:R-:W-:Y:S02]  /*09a0*/  ISETP.GE.U32.AND P0, PT, R0, 0x3, PT ;  /* 0x000000030000780c */ /* 0x000fe40003f06070 */
[----:B------:R-:W-:-:S04]  /*09b0*/  IADD3.X R0, R7, R11, RZ, P1, !PT ;  /* 0x0000000b07007210 */ /* 0x000fc80000ffe4ff */
[----:B------:R-:W-:-:S13]  /*09c0*/  ISETP.GE.U32.AND.EX P0, PT, R0, RZ, PT, P0 ;  /* 0x000000ff0000720c */ /* 0x000fda0003f06100 */
[----:B------:R-:W-:Y:S05]  /*09d0*/  @!P0 BRA `(.L_x_228) ;  /* 0x0000000400488947 */ /* 0x000fea0003800000 */
.L_x_231:
[----:B------:R-:W-:Y:S02]  /*09e0*/  IMAD R0, R24, UR12, RZ ;  /* 0x0000000c18007c24 */ /* 0x000fe4000f8e02ff */
[----:B------:R-:W-:-:S04]  /*09f0*/  IMAD.WIDE.U32 R10, R25, UR12, R28 ;  /* 0x0000000c190a7c25 */ /* 0x000fc8000f8e001c */
[----:B------:R-:W-:Y:S01]  /*0a00*/  IMAD R13, R25, UR13, R0 ;  /* 0x0000000d190d7c24 */ /* 0x000fe2000f8e0200 */
[----:B------:R-:W-:-:S04]  /*0a10*/  LEA R12, P0, R10, UR14, 0x3 ;  /* 0x0000000e0a0c7c11 */ /* 0x000fc8000f8018ff */
[----:B------:R-:W-:-:S04]  /*0a20*/  IADD3 R11, R13, R11, RZ ;  /* 0x0000000b0d0b7210 */ /* 0x000fc80007ffe0ff */
[----:B------:R-:W-:-:S05]  /*0a30*/  LEA.HI.X R13, R10, UR15, R11, 0x3, P0 ;  /* 0x0000000f0a0d7c11 */ /* 0x000fca00080f1c0b */
[----:B--2---:R-:W2:Y:S01]  /*0a40*/  LDG.E.64 R14, desc[UR8][R12.64] ;  /* 0x000000080c0e7981 */ /* 0x004ea2000c1e1b00 */
[----:B------:R-:W-:Y:S01]  /*0a50*/  IMAD R0, R24, UR18, RZ ;  /* 0x0000001218007c24 */ /* 0x000fe2000f8e02ff */
[----:B------:R-:W-:Y:S01]  /*0a60*/  MOV R22, R8 ;  /* 0x0000000800167202 */ /* 0x000fe20000000f00 */
[----:B------:R-:W-:-:S04]  /*0a70*/  IMAD.WIDE.U32 R16, R25, UR18, R28 ;  /* 0x0000001219107c25 */ /* 0x000fc8000f8e001c */
[----:B------:R-:W-:Y:S01]  /*0a80*/  IMAD R11, R25, UR19, R0 ;  /* 0x00000013190b7c24 */ /* 0x000fe2000f8e0200 */
[----:B------:R-:W-:-:S04]  /*0a90*/  LEA R10, P0, R16, UR20, 0x3 ;  /* 0x00000014100a7c11 */ /* 0x000fc8000f8018ff */
[----:B------:R-:W-:-:S04]  /*0aa0*/  IADD3 R11, R11, R17, RZ ;  /* 0x000000110b0b7210 */ /* 0x000fc80007ffe0ff */
[----:B------:R-:W-:-:S05]  /*0ab0*/  LEA.HI.X R11, R16, UR21, R11, 0x3, P0 ;  /* 0x00000015100b7c11 */ /* 0x000fca00080f1c0b */
[----:B------:R-:W3:Y:S01]  /*0ac0*/  LDG.E.64 R16, desc[UR8][R10.64] ;  /* 0x000000080a107981 */ /* 0x000ee2000c1e1b00 */
[----:B--2---:R-:W-:Y:S02]  /*0ad0*/  IMAD R15, R15, UR16, RZ ;  /* 0x000000100f0f7c24 */ /* 0x004fe4000f8e02ff */
[----:B------:R-:W-:-:S04]  /*0ae0*/  IMAD.WIDE.U32 R18, R14, UR16, R22 ;  /* 0x000000100e127c25 */ /* 0x000fc8000f8e0016 */
[----:B------:R-:W-:Y:S01]  /*0af0*/  IMAD R15, R14, UR17, R15 ;  /* 0x000000110e0f7c24 */ /* 0x000fe2000f8e020f */
[----:B------:R-:W-:-:S04]  /*0b00*/  LEA R14, P0, R18, UR24, 0x3 ;  /* 0x00000018120e7c11 */ /* 0x000fc8000f8018ff */
[----:B------:R-:W-:-:S04]  /*0b10*/  IADD3 R15, R19, R15, RZ ;  /* 0x0000000f130f7210 */ /* 0x000fc80007ffe0ff */
[----:B------:R-:W-:-:S05]  /*0b20*/  LEA.HI.X R15, R18, UR25, R15, 0x3, P0 ;  /* 0x00000019120f7c11 */ /* 0x000fca00080f1c0f */
[----:B------:R-:W0:Y:S01]  /*0b30*/  LDG.E.64 R20, desc[UR8][R14.64] ;  /* 0x000000080e147981 */ /* 0x000e22000c1e1b00 */
[C---:B---3--:R-:W-:Y:S01]  /*0b40*/  FMUL.FTZ R19, R17.reuse, UR22 ;  /* 0x0000001611137c20 */ /* 0x048fe20008410000 */
[----:B------:R-:W-:-:S03]  /*0b50*/  FMUL.FTZ R17, R17, UR23 ;  /* 0x0000001711117c20 */ /* 0x000fc60008410000 */
[C---:B------:R-:W-:Y:S01]  /*0b60*/  FFMA.FTZ R0, R16.reuse, UR23, R19 ;  /* 0x0000001710007c23 */ /* 0x040fe20008010013 */
[----:B------:R-:W-:-:S03]  /*0b70*/  FFMA.FTZ R17, R16, UR22, -R17 ;  /* 0x0000001610117c23 */ /* 0x000fc60008010811 */
[----:B01----:R-:W-:Y:S01]  /*0b80*/  FADD.FTZ R27, R0, R21 ;  /* 0x00000015001b7221 */ /* 0x003fe20000010000 */
[----:B------:R-:W-:-:S05]  /*0b90*/  FADD.FTZ R26, R17, R20 ;  /* 0x00000014111a7221 */ /* 0x000fca0000010000 */
[----:B------:R0:W-:Y:S04]  /*0ba0*/  STG.E.64 desc[UR8][R14.64], R26 ;  /* 0x0000001a0e007986 */ /* 0x0001e8000c101b08 */
[----:B------:R-:W2:Y:S04]  /*0bb0*/  LDG.E.64 R16, desc[UR8][R12.64+0x8] ;  /* 0x000008080c107981 */ /* 0x000ea8000c1e1b00 */
[----:B------:R-:W0:Y:S01]  /*0bc0*/  LDG.E.64 R20, desc[UR8][R10.64+0x8] ;  /* 0x000008080a147981 */ /* 0x000e22000c1e1b00 */
[----:B--2---:R-:W-:Y:S02]  /*0bd0*/  IMAD R17, R17, UR16, RZ ;  /* 0x0000001011117c24 */ /* 0x004fe4000f8e02ff */
[----:B------:R-:W-:-:S04]  /*0be0*/  IMAD.WIDE.U32 R18, R16, UR16, R22 ;  /* 0x0000001010127c25 */ /* 0x000fc8000f8e0016 */
[----:B------:R-:W-:Y:S01]  /*0bf0*/  IMAD R17, R16, UR17, R17 ;  /* 0x0000001110117c24 */ /* 0x000fe2000f8e0211 */
[----:B------:R-:W-:-:S04]  /*0c00*/  LEA R16, P0, R18, UR24, 0x3 ;  /* 0x0000001812107c11 */ /* 0x000fc8000f8018ff */
[----:B------:R-:W-:-:S04]  /*0c10*/  IADD3 R17, R19, R17, RZ ;  /* 0x0000001113117210 */ /* 0x000fc80007ffe0ff */
[----:B------:R-:W-:-:S05]  /*0c20*/  LEA.HI.X R17, R18, UR25, R17, 0x3, P0 ;  /* 0x0000001912117c11 */ /* 0x000fca00080f1c11 */
[----:B------:R-:W2:Y:S01]  /*0c30*/  LDG.E.64 R18, desc[UR8][R16.64] ;  /* 0x0000000810127981 */ /* 0x000ea2000c1e1b00 */
[C---:B0-----:R-:W-:Y:S01]  /*0c40*/  FMUL.FTZ R15, R21.reuse, UR22 ;  /* 0x00000016150f7c20 */ /* 0x041fe20008410000 */
[----:B------:R-:W-:-:S03]  /*0c50*/  FMUL.FTZ R21, R21, UR23 ;  /* 0x0000001715157c20 */ /* 0x000fc60008410000 */
[C---:B------:R-:W-:Y:S01]  /*0c60*/  FFMA.FTZ R0, R20.reuse, UR23, R15 ;  /* 0x0000001714007c23 */ /* 0x040fe2000801000f */
[----:B------:R-:W-:-:S03]  /*0c70*/  FFMA.FTZ R21, R20, UR22, -R21 ;  /* 0x0000001614157c23 */ /* 0x000fc60008010815 */
[----:B--2---:R-:W-:Y:S01]  /*0c80*/  FADD.FTZ R27, R0, R19 ;  /* 0x00000013001b7221 */ /* 0x004fe20000010000 */
[----:B------:R-:W-:-:S05]  /*0c90*/  FADD.FTZ R26, R21, R18 ;  /* 0x00000012151a7221 */ /* 0x000fca0000010000 */
[----:B------:R0:W-:Y:S04]  /*0ca0*/  STG.E.64 desc[UR8][R16.64], R26 ;  /* 0x0000001a10007986 */ /* 0x0001e8000c101b08 */
[----:B------:R-:W2:Y:S04]  /*0cb0*/  LDG.E.64 R14, desc[UR8][R12.64+0x10] ;  /* 0x000010080c0e7981 */ /* 0x000ea8000c1e1b00 */
        /* <DEDUP_REMOVED lines=12> */
[----:B0-----:R-:W-:Y:S01]  /*0d80*/  FADD.FTZ R27, R0, R19 ;  /* 0x00000013001b7221 */ /* 0x001fe20000010000 */
        /* <DEDUP_REMOVED lines=10> */
[----:B------:R-:W2:Y:S01]  /*0e30*/  LDG.E.64 R20, desc[UR8][R16.64] ;  /* 0x0000000810147981 */ /* 0x000ea2000c1e1b00 */
[C---:B---3--:R-:W-:Y:S01]  /*0e40*/  FMUL.FTZ R19, R11.reuse, UR22 ;  /* 0x000000160b137c20 */ /* 0x048fe20008410000 */
[----:B0-----:R-:W-:-:S03]  /*0e50*/  FMUL.FTZ R15, R11, UR23 ;  /* 0x000000170b0f7c20 */ /* 0x001fc60008410000 */
[C---:B------:R-:W-:Y:S01]  /*0e60*/  FFMA.FTZ R0, R10.reuse, UR23, R19 ;  /* 0x000000170a007c23 */ /* 0x040fe20008010013 */
[----:B------:R-:W-:Y:S01]  /*0e70*/  FFMA.FTZ R15, R10, UR22, -R15 ;  /* 0x000000160a0f7c23 */ /* 0x000fe2000801080f */
[----:B------:R-:W-:-:S04]  /*0e80*/  IADD3 R28, P0, R28, 0x4, RZ ;  /* 0x000000041c1c7810 */ /* 0x000fc80007f1e0ff */
[----:B------:R-:W-:Y:S02]  /*0e90*/  IADD3.X R29, RZ, R29, RZ, P0, !PT ;  /* 0x0000001dff1d7210 */ /* 0x000fe400007fe4ff */
[----:B------:R-:W-:-:S04]  /*0ea0*/  ISETP.GE.U32.AND P0, PT, R28, R6, PT ;  /* 0x000000061c00720c */ /* 0x000fc80003f06070 */
[----:B------:R-:W-:Y:S01]  /*0eb0*/  ISETP.GE.AND.EX P0, PT, R29, R7, PT, P0 ;  /* 0x000000071d00720c */ /* 0x000fe20003f06300 */
[----:B--2---:R-:W-:Y:S01]  /*0ec0*/  FADD.FTZ R21, R0, R21 ;  /* 0x0000001500157221 */ /* 0x004fe20000010000 */
[----:B------:R-:W-:-:S05]  /*0ed0*/  FADD.FTZ R20, R15, R20 ;  /* 0x000000140f147221 */ /* 0x000fca0000010000 */
[----:B------:R2:W-:Y:S06]  /*0ee0*/  STG.E.64 desc[UR8][R16.64], R20 ;  /* 0x0000001410007986 */ /* 0x0005ec000c101b08 */
[----:B------:R-:W-:Y:S05]  /*0ef0*/  @!P0 BRA `(.L_x_231) ;  /* 0xfffffff800b88947 */ /* 0x000fea000383ffff */
.L_x_228:
[----:B------:R-:W-:Y:S05]  /*0f00*/  BSYNC B1 ;  /* 0x0000000000017941 */ /* 0x000fea0003800000 */
.L_x_227:
[----:B------:R-:W-:Y:S01]  /*0f10*/  IADD3 R25, P0, R25, 0x1, RZ ;  /* 0x0000000119197810 */ /* 0x000fe20007f1e0ff */
[----:B------:R-:W-:-:S03]  /*0f20*/  ULDC.64 UR10, c[0x0][0x278] ;  /* 0x00009e00000a7ab9 */ /* 0x000fc60000000a00 */
[----:B------:R-:W-:Y:S02]  /*0f30*/  IADD3.X R24, RZ, R24, RZ, P0, !PT ;  /* 0x00000018ff187210 */ /* 0x000fe400007fe4ff */
[----:B------:R-:W-:-:S04]  /*0f40*/  ISETP.GE.U32.AND P0, PT, R25, UR10, PT ;  /* 0x0000000a19007c0c */ /* 0x000fc8000bf06070 */
[----:B------:R-:W-:-:S13]  /*0f50*/  ISETP.GE.AND.EX P0, PT, R24, UR11, PT, P0 ;  /* 0x0000000b18007c0c */ /* 0x000fda000bf06300 */
[----:B------:R-:W-:Y:S05]  /*0f60*/  @!P0 BRA `(.L_x_232) ;  /* 0xfffffff000ac8947 */ /* 0x000fea000383ffff */
.L_x_226:
[----:B------:R-:W-:Y:S05]  /*0f70*/  BSYNC B0 ;  /* 0x0000000000007941 */ /* 0x000fea0003800000 */
.L_x_225:
        /* <DEDUP_REMOVED lines=10> */
[----:B------:R-:W-:-:S04]  /*1020*/  IADD3 R2, P0, R2, UR6, RZ ;  /* 0x0000000602027c10 */ /* 0x000fc8000ff1e0ff */
[----:B------:R-:W-:Y:S01]  /*1030*/  IADD3.X R3, RZ, UR5, RZ, P0, !PT ;  /* 0x00000005ff037c10 */ /* 0x000fe200087fe4ff */
[----:B------:R-:W-:Y:S02]  /*1040*/  ULDC.64 UR4, c[0x0][0x250] ;  /* 0x0000940000047ab9 */ /* 0x000fe40000000a00 */
[----:B------:R-:W-:-:S04]  /*1050*/  IMAD.WIDE.U32 R4, R2, UR4, RZ ;  /* 0x0000000402047c25 */ /* 0x000fc8000f8e00ff */
[----:B------:R-:W-:Y:S01]  /*1060*/  IMAD R7, R3, UR4, RZ ;  /* 0x0000000403077c24 */ /* 0x000fe2000f8e02ff */
[----:B------:R-:W-:-:S03]  /*1070*/  UMOV UR4, URZ ;  /* 0x0000003f00047c82 */ /* 0x000fc60008000000 */
[----:B------:R-:W-:Y:S01]  /*1080*/  IMAD R7, R2, UR5, R7 ;  /* 0x0000000502077c24 */ /* 0x000fe2000f8e0207 */
[----:B------:R-:W-:-:S04]  /*1090*/  UMOV UR5, URZ ;  /* 0x0000003f00057c82 */ /* 0x000fc80008000000 */
[----:B------:R-:W-:-:S07]  /*10a0*/  IADD3 R11, R5, R7, RZ ;  /* 0x00000007050b7210 */ /* 0x000fce0007ffe0ff */
.L_x_238:
[----:B---3--:R-:W3:Y:S01]  /*10b0*/  LDC.64 R8, c[0x0][0x260] ;  /* 0x00009800ff087b82 */ /* 0x008ee20000000a00 */
[----:B------:R-:W-:Y:S01]  /*10c0*/  ULDC.64 UR6, c[0x0][0x228] ;  /* 0x00008a0000067ab9 */ /* 0x000fe20000000a00 */
        /* <DEDUP_REMOVED lines=12> */
[----:B--2---:R-:W3:Y:S01]  /*1190*/  LDG.E.64 R16, desc[UR8][R8.64] ;  /* 0x0000000808107981 */ /* 0x004ee2000c1e1b00 */
[----:B------:R-:W-:Y:S01]  /*11a0*/  BSSY B0, `(.L_x_233) ;  /* 0x00000be000007945 */ /* 0x000fe20003800000 */
[----:B---3--:R-:W-:-:S04]  /*11b0*/  ISETP.GT.U32.AND P0, PT, R6, R16, PT ;  /* 0x000000100600720c */ /* 0x008fc80003f04070 */
[----:B------:R-:W-:-:S13]  /*11c0*/  ISETP.GT.AND.EX P0, PT, R7, R17, PT, P0 ;  /* 0x000000110700720c */ /* 0x000fda0003f04300 */
[----:B01----:R-:W-:Y:S05]  /*11d0*/  @!P0 BRA `(.L_x_234) ;  /* 0x0000000800e88947 */ /* 0x003fea0003800000 */
[----:B------:R-:W2:Y:S01]  /*11e0*/  LDC.64 R14, c[0x0][0x248] ;  /* 0x00009200ff0e7b82 */ /* 0x000ea20000000a00 */
[----:B------:R-:W-:Y:S01]  /*11f0*/  IADD3 R0, R6, -R16, RZ ;  /* 0x8000001006007210 */ /* 0x000fe20007ffe0ff */
[----:B------:R-:W-:Y:S01]  /*1200*/  BSSY B1, `(.L_x_235) ;  /* 0x000005c000017945 */ /* 0x000fe20003800000 */
[----:B------:R-:W-:Y:S02]  /*1210*/  MOV R10, R4 ;  /* 0x00000004000a7202 */ /* 0x000fe40000000f00 */
[----:B------:R-:W-:Y:S02]  /*1220*/  LOP3.LUT R0, R0, 0x3, RZ, 0xc0, !PT ;  /* 0x0000000300007812 */ /* 0x000fe400078ec0ff */
[----:B01----:R-:W-:Y:S02]  /*1230*/  MOV R26, R16 ;  /* 0x00000010001a7202 */ /* 0x003fe40000000f00 */
[----:B------:R-:W-:Y:S02]  /*1240*/  ISETP.NE.U32.AND P0, PT, R0, RZ, PT ;  /* 0x000000ff0000720c */ /* 0x000fe40003f05070 */
[----:B------:R-:W-:-:S02]  /*1250*/  MOV R27, R17 ;  /* 0x00000011001b7202 */ /* 0x000fc40000000f00 */
        /* <DEDUP_REMOVED lines=14> */
[----:B------:R-:W-:-:S04]  /*1340*/  LEA R18, P0, R14, UR6, 0x3 ;  /* 0x000000060e127c11 */ /* 0x000fc8000f8018ff */
[----:B------:R-:W-:-:S04]  /*1350*/  IADD3 R15, R15, R19, RZ ;  /* 0x000000130f0f7210 */ /* 0x000fc80007ffe0ff */
[----:B------:R-:W-:Y:S01]  /*1360*/  LEA.HI.X R19, R14, UR7, R15, 0x3, P0 ;  /* 0x000000070e137c11 */ /* 0x000fe200080f1c0f */
[----:B-1----:R-:W-:Y:S01]  /*1370*/  IMAD R10, R24, UR5, RZ ;  /* 0x00000005180a7c24 */ /* 0x002fe2000f8e02ff */
[----:B------:R-:W-:-:S03]  /*1380*/  ULDC.64 UR6, c[0x0][0x220] ;  /* 0x0000880000067ab9 */ /* 0x000fc60000000a00 */
[----:B------:R-:W2:Y:S01]  /*1390*/  LDG.E.64 R28, desc[UR8][R18.64] ;  /* 0x00000008121c7981 */ /* 0x000ea2000c1e1b00 */
[----:B------:R-:W-:Y:S01]  /*13a0*/  IMAD.WIDE.U32 R26, R24, UR4, R16 ;  /* 0x00000004181a7c25 */ /* 0x000fe2000f8e0010 */
[----:B------:R-:W-:-:S03]  /*13b0*/  MOV R12, R8 ;  /* 0x00000008000c7202 */ /* 0x000fc60000000f00 */
[----:B------:R-:W-:Y:S01]  /*13c0*/  IMAD R25, R25, UR4, R10 ;  /* 0x0000000419197c24 */ /* 0x000fe2000f8e020a */
[----:B------:R-:W-:-:S04]  /*13d0*/  LEA R24, P0, R26, UR6, 0x3 ;  /* 0x000000061a187c11 */ /* 0x000fc8000f8018ff */
[----:B------:R-:W-:-:S04]  /*13e0*/  IADD3 R25, R27, R25, RZ ;  /* 0x000000191b197210 */ /* 0x000fc80007ffe0ff */
[----:B------:R-:W-:-:S05]  /*13f0*/  LEA.HI.X R25, R26, UR7, R25, 0x3, P0 ;  /* 0x000000071a197c11 */ /* 0x000fca00080f1c19 */
[----:B------:R-:W3:Y:S01]  /*1400*/  LDG.E.64 R26, desc[UR8][R24.64] ;  /* 0x00000008181a7981 */ /* 0x000ee2000c1e1b00 */
[-C--:B--2---:R-:W-:Y:S02]  /*1410*/  IMAD R10, R29, R20.reuse, RZ ;  /* 0x000000141d0a7224 */ /* 0x084fe400078e02ff */
[----:B------:R-:W-:-:S04]  /*1420*/  IMAD.WIDE.U32 R14, R28, R20, R12 ;  /* 0x000000141c0e7225 */ /* 0x000fc800078e000c */
[----:B------:R-:W-:Y:S01]  /*1430*/  IMAD R29, R28, R21, R10 ;  /* 0x000000151c1d7224 */ /* 0x000fe200078e020a */
[----:B0-----:R-:W-:-:S04]  /*1440*/  LEA R28, P0, R14, R22, 0x3 ;  /* 0x000000160e1c7211 */ /* 0x001fc800078018ff */
[----:B------:R-:W-:-:S04]  /*1450*/  IADD3 R10, R15, R29, RZ ;  /* 0x0000001d0f0a7210 */ /* 0x000fc80007ffe0ff */
[----:B------:R-:W-:Y:S02]  /*1460*/  LEA.HI.X R29, R14, R23, R10, 0x3, P0 ;  /* 0x000000170e1d7211 */ /* 0x000fe400000f1c0a */
[----:B------:R-:W3:Y:S03]  /*1470*/  LDC.64 R14, c[0x0][0x240] ;  /* 0x00009000ff0e7b82 */ /* 0x000ee60000000a00 */
[----:B------:R-:W2:Y:S01]  /*1480*/  LDG.E.64 R30, desc[UR8][R28.64] ;  /* 0x000000081c1e7981 */ /* 0x000ea2000c1e1b00 */
[----:B------:R-:W-:Y:S01]  /*1490*/  ISETP.NE.U32.AND P0, PT, R0, 0x1, PT ;  /* 0x000000010000780c */ /* 0x000fe20003f05070 */
[C---:B---3--:R-:W-:Y:S01]  /*14a0*/  FMUL.FTZ R33, R27.reuse, R14 ;  /* 0x0000000e1b217220 */ /* 0x048fe20000410000 */
[----:B------:R-:W-:-:S03]  /*14b0*/  FMUL.FTZ R27, R27, R15 ;  /* 0x0000000f1b1b7220 */ /* 0x000fc60000410000 */
[C---:B------:R-:W-:Y:S01]  /*14c0*/  FFMA.FTZ R10, R26.reuse, R15, R33 ;  /* 0x0000000f1a0a7223 */ /* 0x040fe20000010021 */
[----:B------:R-:W-:Y:S01]  /*14d0*/  FFMA.FTZ R27, R26, R14, -R27 ;  /* 0x0000000e1a1b7223 */ /* 0x000fe2000001081b */
[----:B------:R-:W-:Y:S02]  /*14e0*/  ISETP.NE.AND.EX P0, PT, RZ, RZ, PT, P0 ;  /* 0x000000ffff00720c */ /* 0x000fe40003f05300 */
[----:B------:R-:W-:Y:S01]  /*14f0*/  IADD3 R26, P1, R16, 0x1, RZ ;  /* 0x00000001101a7810 */ /* 0x000fe20007f3e0ff */
[----:B--2---:R-:W-:Y:S01]  /*1500*/  FADD.FTZ R31, R10, R31 ;  /* 0x0000001f0a1f7221 */ /* 0x004fe20000010000 */
[----:B------:R-:W-:-:S05]  /*1510*/  FADD.FTZ R30, R27, R30 ;  /* 0x0000001e1b1e7221 */ /* 0x000fca0000010000 */
[----:B------:R0:W-:Y:S01]  /*1520*/  STG.E.64 desc[UR8][R28.64], R30 ;  /* 0x0000001e1c007986 */ /* 0x0001e2000c101b08 */
[----:B------:R-:W-:-:S03]  /*1530*/  IADD3.X R27, RZ, R17, RZ, P1, !PT ;  /* 0x00000011ff1b7210 */ /* 0x000fc60000ffe4ff */
[----:B------:R-:W-:Y:S05]  /*1540*/  @!P0 BRA `(.L_x_236) ;  /* 0x00000000009c8947 */ /* 0x000fea0003800000 */
[----:B------:R-:W2:Y:S02]  /*1550*/  LDG.E.64 R26, desc[UR8][R18.64+0x8] ;  /* 0x00000808121a7981 */ /* 0x000ea4000c1e1b00 */
[-C--:B--2---:R-:W-:Y:S02]  /*1560*/  IMAD R10, R27, R20.reuse, RZ ;  /* 0x000000141b0a7224 */ /* 0x084fe400078e02ff */
[----:B0-----:R-:W-:-:S04]  /*1570*/  IMAD.WIDE.U32 R30, R26, R20, R12 ;  /* 0x000000141a1e7225 */ /* 0x001fc800078e000c */
[----:B------:R-:W-:Y:S01]  /*1580*/  IMAD R27, R26, R21, R10 ;  /* 0x000000151a1b7224 */ /* 0x000fe200078e020a */
[----:B------:R-:W-:-:S04]  /*1590*/  LEA R28, P0, R30, R22, 0x3 ;  /* 0x000000161e1c7211 */ /* 0x000fc800078018ff */
[----:B------:R-:W-:Y:S02]  /*15a0*/  IADD3 R10, R31, R27, RZ ;  /* 0x0000001b1f0a7210 */ /* 0x000fe40007ffe0ff */
[----:B------:R-:W2:Y:S02]  /*15b0*/  LDG.E.64 R26, desc[UR8][R24.64+0x8] ;  /* 0x00000808181a7981 */ /* 0x000ea4000c1e1b00 */
[----:B------:R-:W-:-:S05]  /*15c0*/  LEA.HI.X R29, R30, R23, R10, 0x3, P0 ;  /* 0x000000171e1d7211 */ /* 0x000fca00000f1c0a */
[----:B------:R-:W3:Y:S01]  /*15d0*/  LDG.E.64 R30, desc[UR8][R28.64] ;  /* 0x000000081c1e7981 */ /* 0x000ee2000c1e1b00 */
[----:B------:R-:W-:-:S04]  /*15e0*/  ISETP.NE.U32.AND P0, PT, R0, 0x2, PT ;  /* 0x000000020000780c */ /* 0x000fc80003f05070 */
[----:B------:R-:W-:Y:S01]  /*15f0*/  ISETP.NE.AND.EX P0, PT, RZ, RZ, PT, P0 ;  /* 0x000000ffff00720c */ /* 0x000fe20003f05300 */
[C---:B--2---:R-:W-:Y:S01]  /*1600*/  FMUL.FTZ R33, R27.reuse, R14 ;  /* 0x0000000e1b217220 */ /* 0x044fe20000410000 */
[----:B------:R-:W-:-:S03]  /*1610*/  FMUL.FTZ R27, R27, R15 ;  /* 0x0000000f1b1b7220 */ /* 0x000fc60000410000 */
[C---:B------:R-:W-:Y:S01]  /*1620*/  FFMA.FTZ R10, R26.reuse, R15, R33 ;  /* 0x0000000f1a0a7223 */ /* 0x040fe20000010021 */
[----:B------:R-:W-:Y:S01]  /*1630*/  FFMA.FTZ R27, R26, R14, -R27 ;  /* 0x0000000e1a1b7223 */ /* 0x000fe2000001081b */
[----:B------:R-:W-:Y:S02]  /*1640*/  IADD3 R26, P1, R16, 0x2, RZ ;  /* 0x00000002101a7810 */ /* 0x000fe40007f3e0ff */
[----:B---3--:R-:W-:Y:S01]  /*1650*/  FADD.FTZ R31, R10, R31 ;  /* 0x0000001f0a1f7221 */ /* 0x008fe20000010000 */
[----:B------:R-:W-:Y:S01]  /*1660*/  FADD.FTZ R30, R27, R30 ;  /* 0x0000001e1b1e7221 */ /* 0x000fe20000010000 */
[----:B------:R-:W-:-:S04]  /*1670*/  IADD3.X R27, RZ, R17, RZ, P1, !PT ;  /* 0x00000011ff1b7210 */ /* 0x000fc80000ffe4ff */
[----:B------:R1:W-:Y:S01]  /*1680*/  STG.E.64 desc[UR8][R28.64], R30 ;  /* 0x0000001e1c007986 */ /* 0x0003e2000c101b08 */
[----:B------:R-:W-:Y:S05]  /*1690*/  @!P0 BRA `(.L_x_236) ;  /* 0x0000000000488947 */ /* 0x000fea0003800000 */
[----:B------:R-:W2:Y:S04]  /*16a0*/  LDG.E.64 R18, desc[UR8][R18.64+0x10] ;  /* 0x0000100812127981 */ /* 0x000ea8000c1e1b00 */
[----:B------:R-:W3:Y:S01]  /*16b0*/  LDG.E.64 R24, desc[UR8][R24.64+0x10] ;  /* 0x0000100818187981 */ /* 0x000ee2000c1e1b00 */
[-C--:B--2---:R-:W-:Y:S02]  /*16c0*/  IMAD R0, R19, R20.reuse, RZ ;  /* 0x0000001413007224 */ /* 0x084fe400078e02ff */
[----:B------:R-:W-:-:S04]  /*16d0*/  IMAD.WIDE.U32 R26, R18, R20, R12 ;  /* 0x00000014121a7225 */ /* 0x000fc800078e000c */
[----:B------:R-:W-:Y:S01]  /*16e0*/  IMAD R21, R18, R21, R0 ;  /* 0x0000001512157224 */ /* 0x000fe200078e0200 */
[----:B------:R-:W-:-:S04]  /*16f0*/  LEA R22, P0, R26, R22, 0x3 ;  /* 0x000000161a167211 */ /* 0x000fc800078018ff */
[----:B------:R-:W-:-:S04]  /*1700*/  IADD3 R0, R27, R21, RZ ;  /* 0x000000151b007210 */ /* 0x000fc80007ffe0ff */
[----:B------:R-:W-:-:S05]  /*1710*/  LEA.HI.X R23, R26, R23, R0, 0x3, P0 ;  /* 0x000000171a177211 */ /* 0x000fca00000f1c00 */
[----:B-1----:R-:W2:Y:S01]  /*1720*/  LDG.E.64 R28, desc[UR8][R22.64] ;  /* 0x00000008161c7981 */ /* 0x002ea2000c1e1b00 */
[C---:B---3--:R-:W-:Y:S01]  /*1730*/  FMUL.FTZ R27, R25.reuse, R14 ;  /* 0x0000000e191b7220 */ /* 0x048fe20000410000 */
[----:B------:R-:W-:-:S03]  /*1740*/  FMUL.FTZ R21, R25, R15 ;  /* 0x0000000f19157220 */ /* 0x000fc60000410000 */
[C---:B------:R-:W-:Y:S01]  /*1750*/  FFMA.FTZ R0, R24.reuse, R15, R27 ;  /* 0x0000000f18007223 */ /* 0x040fe2000001001b */
[----:B------:R-:W-:Y:S01]  /*1760*/  FFMA.FTZ R21, R24, R14, -R21 ;  /* 0x0000000e18157223 */ /* 0x000fe20000010815 */
[----:B------:R-:W-:-:S04]  /*1770*/  IADD3 R26, P0, R16, 0x3, RZ ;  /* 0x00000003101a7810 */ /* 0x000fc80007f1e0ff */
[----:B------:R-:W-:Y:S01]  /*1780*/  IADD3.X R27, RZ, R17, RZ, P0, !PT ;  /* 0x00000011ff1b7210 */ /* 0x000fe200007fe4ff */
[----:B--2---:R-:W-:Y:S01]  /*1790*/  FADD.FTZ R29, R0, R29 ;  /* 0x0000001d001d7221 */ /* 0x004fe20000010000 */
[----:B------:R-:W-:-:S05]  /*17a0*/  FADD.FTZ R28, R21, R28 ;  /* 0x0000001c151c7221 */ /* 0x000fca0000010000 */
[----:B------:R2:W-:Y:S02]  /*17b0*/  STG.E.64 desc[UR8][R22.64], R28 ;  /* 0x0000001c16007986 */ /* 0x0005e4000c101b08 */
.L_x_236:
[----:B------:R-:W-:Y:S05]  /*17c0*/  BSYNC B1 ;  /* 0x0000000000017941 */ /* 0x000fea0003800000 */
.L_x_235:
[----:B------:R-:W-:-:S04]  /*17d0*/  LOP3.LUT R15, RZ, R16, RZ, 0x33, !PT ;  /* 0x00000010ff0f7212 */ /* 0x000fc800078e33ff */
[----:B------:R-:W-:Y:S02]  /*17e0*/  IADD3 R0, P1, R6, R15, RZ ;  /* 0x0000000f06007210 */ /* 0x000fe40007f3e0ff */
[----:B------:R-:W-:Y:S02]  /*17f0*/  LOP3.LUT R15, RZ, R17, RZ, 0x33, !PT ;  /* 0x00000011ff0f7212 */ /* 0x000fe400078e33ff */
[----:B------:R-:W-:Y:S02]  /*1800*/  ISETP.GE.U32.AND P0, PT, R0, 0x3, PT ;  /* 0x000000030000780c */ /* 0x000fe40003f06070 */
[----:B------:R-:W-:-:S04]  /*1810*/  IADD3.X R0, R7, R15, RZ, P1, !PT ;  /* 0x0000000f07007210 */ /* 0x000fc80000ffe4ff */
[----:B------:R-:W-:-:S13]  /*1820*/  ISETP.GE.U32.AND.EX P0, PT, R0, RZ, PT, P0 ;  /* 0x000000ff0000720c */ /* 0x000fda0003f06100 */
[----:B------:R-:W-:Y:S05]  /*1830*/  @!P0 BRA `(.L_x_234) ;  /* 0x0000000400508947 */ /* 0x000fea0003800000 */
.L_x_237:
[----:B---3--:R-:W3:Y:S02]  /*1840*/  LDC.64 R16, c[0x0][0x268] ;  /* 0x00009a00ff107b82 */ /* 0x008ee40000000a00 */
[C---:B---3--:R-:W-:Y:S02]  /*1850*/  IMAD R0, R16.reuse, UR5, RZ ;  /* 0x0000000510007c24 */ /* 0x048fe4000f8e02ff */
[----:B------:R-:W-:-:S04]  /*1860*/  IMAD.WIDE.U32 R14, R16, UR4, R26 ;  /* 0x00000004100e7c25 */ /* 0x000fc8000f8e001a */
[----:B------:R-:W-:Y:S01]  /*1870*/  IMAD R17, R17, UR4, R0 ;  /* 0x0000000411117c24 */ /* 0x000fe2000f8e0200 */
[----:B------:R-:W-:-:S04]  /*1880*/  LEA R16, P0, R14, UR10, 0x3 ;  /* 0x0000000a0e107c11 */ /* 0x000fc8000f8018ff */
[----:B------:R-:W-:-:S04]  /*1890*/  IADD3 R15, R17, R15, RZ ;  /* 0x0000000f110f7210 */ /* 0x000fc80007ffe0ff */
[----:B------:R-:W-:Y:S02]  /*18a0*/  LEA.HI.X R17, R14, UR11, R15, 0x3, P0 ;  /* 0x0000000b0e117c11 */ /* 0x000fe400080f1c0f */
[----:B------:R-:W3:Y:S03]  /*18b0*/  LDC.64 R14, c[0x0][0x270] ;  /* 0x00009c00ff0e7b82 */ /* 0x000ee60000000a00 */
[----:B------:R-:W4:Y:S01]  /*18c0*/  LDG.E.64 R18, desc[UR8][R16.64] ;  /* 0x0000000810127981 */ /* 0x000f22000c1e1b00 */
[----:B------:R-:W-:Y:S01]  /*18d0*/  MOV R12, R8 ;  /* 0x00000008000c7202 */ /* 0x000fe20000000f00 */
[C---:B---3--:R-:W-:Y:S02]  /*18e0*/  IMAD R0, R14.reuse, UR5, RZ ;  /* 0x000000050e007c24 */ /* 0x048fe4000f8e02ff */
[----:B--2---:R-:W-:-:S04]  /*18f0*/  IMAD.WIDE.U32 R22, R14, UR4, R26 ;  /* 0x000000040e167c25 */ /* 0x004fc8000f8e001a */
[----:B------:R-:W-:Y:S01]  /*1900*/  IMAD R15, R15, UR4, R0 ;  /* 0x000000040f0f7c24 */ /* 0x000fe2000f8e0200 */
[----:B------:R-:W-:-:S04]  /*1910*/  LEA R14, P0, R22, UR14, 0x3 ;  /* 0x0000000e160e7c11 */ /* 0x000fc8000f8018ff */
[----:B------:R-:W-:-:S04]  /*1920*/  IADD3 R15, R15, R23, RZ ;  /* 0x000000170f0f7210 */ /* 0x000fc80007ffe0ff */
[----:B------:R-:W-:-:S05]  /*1930*/  LEA.HI.X R15, R22, UR15, R15, 0x3, P0 ;  /* 0x0000000f160f7c11 */ /* 0x000fca00080f1c0f */
[----:B------:R-:W2:Y:S01]  /*1940*/  LDG.E.64 R22, desc[UR8][R14.64] ;  /* 0x000000080e167981 */ /* 0x000ea2000c1e1b00 */
[----:B----4-:R-:W-:Y:S02]  /*1950*/  IMAD R19, R19, UR12, RZ ;  /* 0x0000000c13137c24 */ /* 0x010fe4000f8e02ff */
[----:B------:R-:W-:-:S04]  /*1960*/  IMAD.WIDE.U32 R20, R18, UR12, R12 ;  /* 0x0000000c12147c25 */ /* 0x000fc8000f8e000c */
[----:B------:R-:W-:Y:S01]  /*1970*/  IMAD R19, R18, UR13, R19 ;  /* 0x0000000d12137c24 */ /* 0x000fe2000f8e0213 */
[----:B------:R-:W-:-:S04]  /*1980*/  LEA R18, P0, R20, UR18, 0x3 ;  /* 0x0000001214127c11 */ /* 0x000fc8000f8018ff */
[----:B------:R-:W-:-:S04]  /*1990*/  IADD3 R19, R21, R19, RZ ;  /* 0x0000001315137210 */ /* 0x000fc80007ffe0ff */
[----:B------:R-:W-:-:S05]  /*19a0*/  LEA.HI.X R19, R20, UR19, R19, 0x3, P0 ;  /* 0x0000001314137c11 */ /* 0x000fca00080f1c13 */
[----:B------:R-:W0:Y:S01]  /*19b0*/  LDG.E.64 R24, desc[UR8][R18.64] ;  /* 0x0000000812187981 */ /* 0x000e22000c1e1b00 */
[C---:B--2---:R-:W-:Y:S01]  /*19c0*/  FMUL.FTZ R21, R23.reuse, UR16 ;  /* 0x0000001017157c20 */ /* 0x044fe20008410000 */
        /* <DEDUP_REMOVED lines=32> */
[----:B------:R-:W-:-:S03]  /*1bd0*/  FMUL.FTZ R23, R23, UR17 ;  /* 0x0000001117177c20 */ /* 0x000fc60008410000 */
[C---:B------:R-:W-:Y:S01]  /*1be0*/  FFMA.FTZ R0, R22.reuse, UR17, R25 ;  /* 0x0000001116007c23 */ /* 0x040fe20008010019 */
[----:B------:R-:W-:-:S03]  /*1bf0*/  FFMA.FTZ R23, R22, UR16, -R23 ;  /* 0x0000001016177c23 */ /* 0x000fc60008010817 */
[----:B--2---:R-:W-:Y:S01]  /*1c00*/  FADD.FTZ R31, R0, R31 ;  /* 0x0000001f001f7221 */ /* 0x004fe20000010000 */
[----:B------:R-:W-:-:S05]  /*1c10*/  FADD.FTZ R30, R23, R30 ;  /* 0x0000001e171e7221 */ /* 0x000fca0000010000 */
[----:B------:R1:W-:Y:S04]  /*1c20*/  STG.E.64 desc[UR8][R18.64], R30 ;  /* 0x0000001e12007986 */ /* 0x0003e8000c101b08 */
[----:B------:R-:W0:Y:S04]  /*1c30*/  LDG.E.64 R16, desc[UR8][R16.64+0x18] ;  /* 0x0000180810107981 */ /* 0x000e28000c1e1b00 */
[----:B------:R-:W2:Y:S01]  /*1c40*/  LDG.E.64 R14, desc[UR8][R14.64+0x18] ;  /* 0x000018080e0e7981 */ /* 0x000ea2000c1e1b00 */
[----:B0-----:R-:W-:Y:S02]  /*1c50*/  IMAD R21, R17, UR12, RZ ;  /* 0x0000000c11157c24 */ /* 0x001fe4000f8e02ff */
[----:B------:R-:W-:-:S04]  /*1c60*/  IMAD.WIDE.U32 R22, R16, UR12, R12 ;  /* 0x0000000c10167c25 */ /* 0x000fc8000f8e000c */
[----:B------:R-:W-:Y:S01]  /*1c70*/  IMAD R21, R16, UR13, R21 ;  /* 0x0000000d10157c24 */ /* 0x000fe2000f8e0215 */
[----:B------:R-:W-:-:S04]  /*1c80*/  LEA R20, P0, R22, UR18, 0x3 ;  /* 0x0000001216147c11 */ /* 0x000fc8000f8018ff */
[----:B------:R-:W-:-:S04]  /*1c90*/  IADD3 R21, R23, R21, RZ ;  /* 0x0000001517157210 */ /* 0x000fc80007ffe0ff */
[----:B------:R-:W-:-:S05]  /*1ca0*/  LEA.HI.X R21, R22, UR19, R21, 0x3, P0 ;  /* 0x0000001316157c11 */ /* 0x000fca00080f1c15 */
[----:B------:R-:W3:Y:S01]  /*1cb0*/  LDG.E.64 R24, desc[UR8][R20.64] ;  /* 0x0000000814187981 */ /* 0x000ee2000c1e1b00 */
[C---:B--2---:R-:W-:Y:S01]  /*1cc0*/  FMUL.FTZ R23, R15.reuse, UR16 ;  /* 0x000000100f177c20 */ /* 0x044fe20008410000 */
[----:B-1----:R-:W-:-:S03]  /*1cd0*/  FMUL.FTZ R19, R15, UR17 ;  /* 0x000000110f137c20 */ /* 0x002fc60008410000 */
[C---:B------:R-:W-:Y:S01]  /*1ce0*/  FFMA.FTZ R0, R14.reuse, UR17, R23 ;  /* 0x000000110e007c23 */ /* 0x040fe20008010017 */
[----:B------:R-:W-:Y:S01]  /*1cf0*/  FFMA.FTZ R19, R14, UR16, -R19 ;  /* 0x000000100e137c23 */ /* 0x000fe20008010813 */
[----:B------:R-:W-:-:S04]  /*1d00*/  IADD3 R26, P0, R26, 0x4, RZ ;  /* 0x000000041a1a7810 */ /* 0x000fc80007f1e0ff */
[----:B------:R-:W-:Y:S02]  /*1d10*/  IADD3.X R27, RZ, R27, RZ, P0, !PT ;  /* 0x0000001bff1b7210 */ /* 0x000fe400007fe4ff */
[----:B------:R-:W-:-:S04]  /*1d20*/  ISETP.GE.U32.AND P0, PT, R26, R6, PT ;  /* 0x000000061a00720c */ /* 0x000fc80003f06070 */
[----:B------:R-:W-:Y:S01]  /*1d30*/  ISETP.GE.AND.EX P0, PT, R27, R7, PT, P0 ;  /* 0x000000071b00720c */ /* 0x000fe20003f06300 */
[----:B---3--:R-:W-:Y:S01]  /*1d40*/  FADD.FTZ R25, R0, R25 ;  /* 0x0000001900197221 */ /* 0x008fe20000010000 */
[----:B------:R-:W-:-:S05]  /*1d50*/  FADD.FTZ R24, R19, R24 ;  /* 0x0000001813187221 */ /* 0x000fca0000010000 */
[----:B------:R3:W-:Y:S06]  /*1d60*/  STG.E.64 desc[UR8][R20.64], R24 ;  /* 0x0000001814007986 */ /* 0x0007ec000c101b08 */
[----:B------:R-:W-:Y:S05]  /*1d70*/  @!P0 BRA `(.L_x_237) ;  /* 0xfffffff800b08947 */ /* 0x000fea000383ffff */
.L_x_234:
[----:B------:R-:W-:Y:S05]  /*1d80*/  BSYNC B0 ;  /* 0x0000000000007941 */ /* 0x000fea0003800000 */
.L_x_233:
        /* <DEDUP_REMOVED lines=8> */
.L_x_224:
        /* <DEDUP_REMOVED lines=8> */
[----:B------:R-:W-:Y:S01]  /*1e90*/  UMOV UR4, URZ ;  /* 0x0000003f00047c82 */ /* 0x000fe20008000000 */
[----:B------:R-:W-:-:S05]  /*1ea0*/  UMOV UR5, URZ ;  /* 0x0000003f00057c82 */ /* 0x000fca0008000000 */
.L_x_244:
[----:B0-----:R-:W0:Y:S01]  /*1eb0*/  LDC.64 R6, c[0x0][0x260] ;  /* 0x00009800ff067b82 */ /* 0x001e220000000a00 */
[----:B------:R-:W-:Y:S01]  /*1ec0*/  IADD3 RZ, P0, R0, UR6, RZ ;  /* 0x0000000600ff7c10 */ /* 0x000fe2000ff1e0ff */
[----:B------:R-:W-:Y:S01]  /*1ed0*/  ULDC.64 UR10, c[0x0][0x228] ;  /* 0x00008a00000a7ab9 */ /* 0x000fe20000000a00 */
[----:B------:R-:W-:Y:S01]  /*1ee0*/  ULDC.64 UR12, c[0x0][0x230] ;  /* 0x00008c00000c7ab9 */ /* 0x000fe20000000a00 */
[----:B------:R-:W-:Y:S01]  /*1ef0*/  ULDC.64 UR16, c[0x0][0x220] ;  /* 0x0000880000107ab9 */ /* 0x000fe20000000a00 */
[----:B------:R-:W-:Y:S01]  /*1f00*/  IADD3.X R3, RZ, UR7, RZ, P0, !PT ;  /* 0x00000007ff037c10 */ /* 0x000fe200087fe4ff */
[----:B------:R-:W-:Y:S01]  /*1f10*/  ULDC.64 UR14, c[0x0][0x258] ;  /* 0x00009600000e7ab9 */ /* 0x000fe20000000a00 */
        /* <DEDUP_REMOVED lines=13> */
[----:B-1-34-:R-:W-:Y:S05]  /*1ff0*/  @!P0 BRA `(.L_x_240) ;  /* 0x0000000c00088947 */ /* 0x01afea0003800000 */
[----:B------:R-:W0:Y:S01]  /*2000*/  LDC.64 R12, c[0x0][0x248] ;  /* 0x00009200ff0c7b82 */ /* 0x000e220000000a00 */
        /* <DEDUP_REMOVED lines=11> */
[----:B------:R-:W-:Y:S01]  /*20c0*/  IADD3 R7, R7, R9, RZ ;  /* 0x0000000907077210 */ /* 0x000fe20007ffe0ff */
        /* <DEDUP_REMOVED lines=21> */
[----:B------:R-:W-:Y:S02]  /*2220*/  MOV R8, R6 ;  /* 0x0000000600087202 */ /* 0x000fe40000000f00 */
[----:B------:R-:W-:-:S02]  /*2230*/  LEA R18, P0, R22, UR10, 0x3 ;  /* 0x0000000a16127c11 */ /* 0x000fc4000f8018ff */
[----:B------:R-:W-:-:S04]  /*2240*/  IADD3 R19, R23, R19, RZ ;  /* 0x0000001317137210 */ /* 0x000fc80007ffe0ff */
[----:B------:R-:W-:-:S05]  /*2250*/  LEA.HI.X R19, R22, UR11, R19, 0x3, P0 ;  /* 0x0000000b16137c11 */ /* 0x000fca00080f1c13 */
[----:B------:R-:W3:Y:S01]  /*2260*/  LDG.E.64 R22, desc[UR8][R18.64] ;  /* 0x0000000812167981 */ /* 0x000ee2000c1e1b00 */
[-C--:B0-----:R-:W-:Y:S02]  /*2270*/  IMAD R25, R25, R14.reuse, RZ ;  /* 0x0000000e19197224 */ /* 0x081fe400078e02ff */
[----:B------:R-:W-:-:S04]  /*2280*/  IMAD.WIDE.U32 R20, R24, R14, R8 ;  /* 0x0000000e18147225 */ /* 0x000fc800078e0008 */
[----:B------:R-:W-:Y:S01]  /*2290*/  IMAD R25, R24, R15, R25 ;  /* 0x0000000f18197224 */ /* 0x000fe200078e0219 */
[----:B--2---:R-:W-:-:S04]  /*22a0*/  LEA R24, P0, R20, R16, 0x3 ;  /* 0x0000001014187211 */ /* 0x004fc800078018ff */
[----:B------:R-:W-:-:S04]  /*22b0*/  IADD3 R8, R21, R25, RZ ;  /* 0x0000001915087210 */ /* 0x000fc80007ffe0ff */
[----:B------:R-:W-:Y:S02]  /*22c0*/  LEA.HI.X R25, R20, R17, R8, 0x3, P0 ;  /* 0x0000001114197211 */ /* 0x000fe400000f1c08 */
[----:B------:R-:W3:Y:S03]  /*22d0*/  LDC.64 R20, c[0x0][0x240] ;  /* 0x00009000ff147b82 */ /* 0x000ee60000000a00 */
[----:B------:R-:W2:Y:S01]  /*22e0*/  LDG.E.64 R28, desc[UR8][R24.64] ;  /* 0x00000008181c7981 */ /* 0x000ea2000c1e1b00 */
[----:B------:R-:W-:-:S04]  /*22f0*/  IADD3 R26, R4, -R10, RZ ;  /* 0x8000000a041a7210 */ /* 0x000fc80007ffe0ff */
[----:B------:R-:W-:Y:S01]  /*2300*/  LOP3.LUT R26, R26, 0x3, RZ, 0xc0, !PT ;  /* 0x000000031a1a7812 */ /* 0x000fe200078ec0ff */
        /* <DEDUP_REMOVED lines=27> */
[----:B------:R-:W-:Y:S01]  /*24c0*/  ISETP.NE.AND.EX P0, PT, RZ, RZ, PT, P0 ;  /* 0x000000ffff00720c */ /* 0x000fe20003f05300 */
[----:B--2---:R-:W-:Y:S01]  /*24d0*/  FADD.FTZ R31, R30, R23 ;  /* 0x000000171e1f7221 */ /* 0x004fe20000010000 */
[----:B------:R-:W-:-:S05]  /*24e0*/  FADD.FTZ R30, R29, R22 ;  /* 0x000000161d1e7221 */ /* 0x000fca0000010000 */
[----:B------:R1:W-:Y:S01]  /*24f0*/  STG.E.64 desc[UR8][R24.64], R30 ;  /* 0x0000001e18007986 */ /* 0x0003e2000c101b08 */
[----:B------:R-:W-:-:S04]  /*2500*/  IADD3 R22, P1, R10, 0x2, RZ ;  /* 0x000000020a167810 */ /* 0x000fc80007f3e0ff */
[----:B------:R-:W-:Y:S01]  /*2510*/  IADD3.X R23, RZ, R11, RZ, P1, !PT ;  /* 0x0000000bff177210 */ /* 0x000fe20000ffe4ff */
[----:B------:R-:W-:Y:S08]  /*2520*/  @!P0 BRA `(.L_x_242) ;  /* 0x0000000000488947 */ /* 0x000ff00003800000 */
[----:B------:R-:W1:Y:S04]  /*2530*/  LDG.E.64 R12, desc[UR8][R12.64+0x10] ;  /* 0x000010080c0c7981 */ /* 0x000e68000c1e1b00 */
[----:B------:R-:W2:Y:S01]  /*2540*/  LDG.E.64 R18, desc[UR8][R18.64+0x10] ;  /* 0x0000100812127981 */ /* 0x000ea2000c1e1b00 */
[-C--:B-1----:R-:W-:Y:S02]  /*2550*/  IMAD R24, R13, R14.reuse, RZ ;  /* 0x0000000e0d187224 */ /* 0x082fe400078e02ff */
[----:B------:R-:W-:-:S04]  /*2560*/  IMAD.WIDE.U32 R22, R12, R14, R8 ;  /* 0x0000000e0c167225 */ /* 0x000fc800078e0008 */
[----:B------:R-:W-:Y:S01]  /*2570*/  IMAD R15, R12, R15, R24 ;  /* 0x0000000f0c0f7224 */ /* 0x000fe200078e0218 */
[----:B------:R-:W-:-:S04]  /*2580*/  LEA R16, P0, R22, R16, 0x3 ;  /* 0x0000001016107211 */ /* 0x000fc800078018ff */
[----:B------:R-:W-:-:S04]  /*2590*/  IADD3 R8, R23, R15, RZ ;  /* 0x0000000f17087210 */ /* 0x000fc80007ffe0ff */
[----:B------:R-:W-:-:S05]  /*25a0*/  LEA.HI.X R17, R22, R17, R8, 0x3, P0 ;  /* 0x0000001116117211 */ /* 0x000fca00000f1c08 */
[----:B------:R-:W3:Y:S01]  /*25b0*/  LDG.E.64 R24, desc[UR8][R16.64] ;  /* 0x0000000810187981 */ /* 0x000ee2000c1e1b00 */
[C---:B--2---:R-:W-:Y:S01]  /*25c0*/  FMUL.FTZ R23, R19.reuse, R20 ;  /* 0x0000001413177220 */ /* 0x044fe20000410000 */
[----:B------:R-:W-:-:S03]  /*25d0*/  FMUL.FTZ R15, R19, R21 ;  /* 0x00000015130f7220 */ /* 0x000fc60000410000 */
[C---:B------:R-:W-:Y:S01]  /*25e0*/  FFMA.FTZ R8, R18.reuse, R21, R23 ;  /* 0x0000001512087223 */ /* 0x040fe20000010017 */
[----:B------:R-:W-:Y:S01]  /*25f0*/  FFMA.FTZ R15, R18, R20, -R15 ;  /* 0x00000014120f7223 */ /* 0x000fe2000001080f */
[----:B------:R-:W-:-:S04]  /*2600*/  IADD3 R22, P0, R10, 0x3, RZ ;  /* 0x000000030a167810 */ /* 0x000fc80007f1e0ff */
[----:B------:R-:W-:Y:S01]  /*2610*/  IADD3.X R23, RZ, R11, RZ, P0, !PT ;  /* 0x0000000bff177210 */ /* 0x000fe200007fe4ff */
[----:B---3--:R-:W-:Y:S01]  /*2620*/  FADD.FTZ R25, R8, R25 ;  /* 0x0000001908197221 */ /* 0x008fe20000010000 */
[----:B------:R-:W-:-:S05]  /*2630*/  FADD.FTZ R24, R15, R24 ;  /* 0x000000180f187221 */ /* 0x000fca0000010000 */
[----:B------:R2:W-:Y:S02]  /*2640*/  STG.E.64 desc[UR8][R16.64], R24 ;  /* 0x0000001810007986 */ /* 0x0005e4000c101b08 */
.L_x_242:
[----:B------:R-:W-:Y:S05]  /*2650*/  BSYNC B1 ;  /* 0x0000000000017941 */ /* 0x000fea0003800000 */
.L_x_241:
[----:B--2---:R-:W-:Y:S01]  /*2660*/  LOP3.LUT R17, RZ, R10, RZ, 0x33, !PT ;  /* 0x0000000aff117212 */ /* 0x004fe200078e33ff */
[----:B------:R-:W2:Y:S01]  /*2670*/  LDC.64 R12, c[0x0][0x268] ;  /* 0x00009a00ff0c7b82 */ /* 0x000ea20000000a00 */
[----:B------:R-:W-:Y:S02]  /*2680*/  LOP3.LUT R11, RZ, R11, RZ, 0x33, !PT ;  /* 0x0000000bff0b7212 */ /* 0x000fe400078e33ff */
[----:B------:R-:W-:-:S04]  /*2690*/  IADD3 R8, P1, R4, R17, RZ ;  /* 0x0000001104087210 */ /* 0x000fc80007f3e0ff */
[----:B------:R-:W-:Y:S01]  /*26a0*/  ISETP.GE.U32.AND P0, PT, R8, 0x3, PT ;  /* 0x000000030800780c */ /* 0x000fe20003f06070 */
[----:B------:R-:W3:Y:S01]  /*26b0*/  LDC.64 R14, c[0x0][0x270] ;  /* 0x00009c00ff0e7b82 */ /* 0x000ee20000000a00 */
[----:B------:R-:W-:-:S04]  /*26c0*/  IADD3.X R8, R5, R11, RZ, P1, !PT ;  /* 0x0000000b05087210 */ /* 0x000fc80000ffe4ff */
[----:B------:R-:W-:-:S13]  /*26d0*/  ISETP.GE.U32.AND.EX P0, PT, R8, RZ, PT, P0 ;  /* 0x000000ff0800720c */ /* 0x000fda0003f06100 */
[----:B------:R-:W-:Y:S05]  /*26e0*/  @!P0 BRA `(.L_x_240) ;  /* 0x00000004004c8947 */ /* 0x000fea0003800000 */
.L_x_243:
[C---:B--2---:R-:W-:Y:S02]  /*26f0*/  IMAD R8, R12.reuse, UR5, RZ ;  /* 0x000000050c087c24 */ /* 0x044fe4000f8e02ff */
[----:B------:R-:W-:-:S04]  /*2700*/  IMAD.WIDE.U32 R10, R12, UR4, R22 ;  /* 0x000000040c0a7c25 */ /* 0x000fc8000f8e0016 */
[----:B------:R-:W-:Y:S01]  /*2710*/  IMAD R17, R13, UR4, R8 ;  /* 0x000000040d117c24 */ /* 0x000fe2000f8e0208 */
[----:B------:R-:W-:-:S04]  /*2720*/  LEA R16, P0, R10, UR12, 0x3 ;  /* 0x0000000c0a107c11 */ /* 0x000fc8000f8018ff */
[----:B------:R-:W-:-:S04]  /*2730*/  IADD3 R11, R17, R11, RZ ;  /* 0x0000000b110b7210 */ /* 0x000fc80007ffe0ff */
[----:B------:R-:W-:-:S05]  /*2740*/  LEA.HI.X R17, R10, UR13, R11, 0x3, P0 ;  /* 0x0000000d0a117c11 */ /* 0x000fca00080f1c0b */
[----:B------:R-:W2:Y:S01]  /*2750*/  LDG.E.64 R18, desc[UR8][R16.64] ;  /* 0x0000000810127981 */ /* 0x000ea2000c1e1b00 */
[C---:B---3--:R-:W-:Y:S02]  /*2760*/  IMAD R8, R14.reuse, UR5, RZ ;  /* 0x000000050e087c24 */ /* 0x048fe4000f8e02ff */
[----:B----4-:R-:W-:-:S04]  /*2770*/  IMAD.WIDE.U32 R20, R14, UR4, R22 ;  /* 0x000000040e147c25 */ /* 0x010fc8000f8e0016 */
[----:B------:R-:W-:Y:S01]  /*2780*/  IMAD R11, R15, UR4, R8 ;  /* 0x000000040f0b7c24 */ /* 0x000fe2000f8e0208 */
[----:B------:R-:W-:Y:S02]  /*2790*/  MOV R8, R6 ;  /* 0x0000000600087202 */ /* 0x000fe40000000f00 */
[----:B------:R-:W-:Y:S02]  /*27a0*/  LEA R10, P0, R20, UR16, 0x3 ;  /* 0x00000010140a7c11 */ /* 0x000fe4000f8018ff */
[----:B------:R-:W-:-:S04]  /*27b0*/  IADD3 R11, R11, R21, RZ ;  /* 0x000000150b0b7210 */ /* 0x000fc80007ffe0ff */
[----:B------:R-:W-:-:S05]  /*27c0*/  LEA.HI.X R11, R20, UR17, R11, 0x3, P0 ;  /* 0x00000011140b7c11 */ /* 0x000fca00080f1c0b */
[----:B------:R-:W3:Y:S01]  /*27d0*/  LDG.E.64 R20, desc[UR8][R10.64] ;  /* 0x000000080a147981 */ /* 0x000ee2000c1e1b00 */
[----:B--2---:R-:W-:Y:S02]  /*27e0*/  IMAD R19, R19, UR14, RZ ;  /* 0x0000000e13137c24 */ /* 0x004fe4000f8e02ff */
[----:B01----:R-:W-:-:S04]  /*27f0*/  IMAD.WIDE.U32 R24, R18, UR14, R8 ;  /* 0x0000000e12187c25 */ /* 0x003fc8000f8e0008 */
        /* <DEDUP_REMOVED lines=12> */
[----:B------:R-:W2:Y:S01]  /*28c0*/  LDG.E.64 R20, desc[UR8][R16.64+0x8] ;  /* 0x0000080810147981 */ /* 0x000ea2000c1e1b00 */
[----:B------:R-:W-:-:S03]  /*28d0*/  MOV R8, R6 ;  /* 0x0000000600087202 */ /* 0x000fc60000000f00 */
        /* <DEDUP_REMOVED lines=26> */
[C---:B0-----:R-:W-:Y:S01]  /*2a80*/  FFMA.FTZ R20, R26.reuse, UR19, R31 ;  /* 0x000000131a147c23 */ /* 0x041fe2000801001f */
        /* <DEDUP_REMOVED lines=25> */
.L_x_240:
[----:B------:R-:W-:Y:S05]  /*2c20*/  BSYNC B0 ;  /* 0x0000000000007941 */ /* 0x000fea0003800000 */
.L_x_239:
[----:B------:R-:W5:Y:S01]  /*2c30*/  LDC.64 R4, c[0x0][0x278] ;  /* 0x00009e00ff047b82 */ /* 0x000f620000000a00 */
[----:B------:R-:W-:-:S04]  /*2c40*/  UIADD3 UR4, UP0, UR4, 0x1, URZ ;  /* 0x0000000104047890 */ /* 0x000fc8000ff1e03f */
[----:B------:R-:W-:Y:S02]  /*2c50*/  UIADD3.X UR5, URZ, UR5, URZ, UP0, !UPT ;  /* 0x000000053f057290 */ /* 0x000fe400087fe43f */
[----:B-----5:R-:W-:-:S04]  /*2c60*/  ISETP.LE.U32.AND P0, PT, R4, UR4, PT ;  /* 0x0000000404007c0c */ /* 0x020fc8000bf03070 */
[----:B------:R-:W-:-:S04]  /*2c70*/  MOV R4, UR5 ;  /* 0x0000000500047c02 */ /* 0x000fc80008000f00 */
[----:B------:R-:W-:-:S13]  /*2c80*/  ISETP.GE.AND.EX P0, PT, R4, R5, PT, P0 ;  /* 0x000000050400720c */ /* 0x000fda0003f06300 */
[----:B------:R-:W-:Y:S05]  /*2c90*/  @!P0 BRA `(.L_x_244) ;  /* 0xfffffff000848947 */ /* 0x000fea000383ffff */
[----:B------:R-:W-:Y:S01]  /*2ca0*/  IADD3 R0, R0, 0x100, RZ ;  /* 0x0000010000007810 */ /* 0x000fe20007ffe0ff */
[----:B------:R-:W-:-:S03]  /*2cb0*/  ULDC.64 UR4, c[0x0][0x250] ;  /* 0x0000940000047ab9 */ /* 0x000fc60000000a00 */
[----:B------:R-:W-:-:S04]  /*2cc0*/  IADD3 R2, P0, R0, UR6, RZ ;  /* 0x0000000600027c10 */ /* 0x000fc8000ff1e0ff */
[----:B------:R-:W-:Y:S01]  /*2cd0*/  IADD3.X R3, RZ, UR7, RZ, P0, !PT ;  /* 0x00000007ff037c10 */ /* 0x000fe200087fe4ff */
[C---:B------:R-:W-:Y:S01]  /*2ce0*/  IMAD.WIDE.U32 R4, R2.reuse, UR4, RZ ;  /* 0x0000000402047c25 */ /* 0x040fe2000f8e00ff */
[----:B------:R-:W-:Y:S02]  /*2cf0*/  ULDC.64 UR6, c[0x0][0x230] ;  /* 0x00008c0000067ab9 */ /* 0x000fe40000000a00 */
[----:B------:R-:W-:Y:S01]  /*2d00*/  UIADD3 UR6, UP0, UR6, 0x10, URZ ;  /* 0x0000001006067890 */ /* 0x000fe2000ff1e03f */
[----:B------:R-:W-:Y:S01]  /*2d10*/  IMAD R7, R3, UR4, RZ ;  /* 0x0000000403077c24 */ /* 0x000fe2000f8e02ff */
[----:B------:R-:W-:Y:S02]  /*2d20*/  UMOV UR4, URZ ;  /* 0x0000003f00047c82 */ /* 0x000fe40008000000 */
[----:B------:R-:W-:Y:S01]  /*2d30*/  UIADD3.X UR7, URZ, UR7, URZ, UP0, !UPT ;  /* 0x000000073f077290 */ /* 0x000fe200087fe43f */
[----:B------:R-:W-:Y:S01]  /*2d40*/  IMAD R7, R2, UR5, R7 ;  /* 0x0000000502077c24 */ /* 0x000fe2000f8e0207 */
[----:B------:R-:W-:-:S04]  /*2d50*/  UMOV UR5, URZ ;  /* 0x0000003f00057c82 */ /* 0x000fc80008000000 */
[----:B------:R-:W-:-:S07]  /*2d60*/  IADD3 R11, R5, R7, RZ ;  /* 0x00000007050b7210 */ /* 0x000fce0007ffe0ff */
.L_x_250:
[----:B------:R-:W5:Y:S01]  /*2d70*/  LDC.64 R8, c[0x0][0x260] ;  /* 0x00009800ff087b82 */ /* 0x000f620000000a00 */
[----:B------:R-:W-:Y:S01]  /*2d80*/  ULDC.64 UR10, c[0x0][0x228] ;  /* 0x00008a00000a7ab9 */ /* 0x000fe20000000a00 */
[----:B------:R-:W-:Y:S01]  /*2d90*/  ULDC.64 UR12, c[0x0][0x258] ;  /* 0x00009600000c7ab9 */ /* 0x000fe20000000a00 */
[----:B------:R-:W-:Y:S01]  /*2da0*/  ULDC.64 UR14, c[0x0][0x240] ;  /* 0x00009000000e7ab9 */ /* 0x000fe20000000a00 */
[----:B------:R-:W-:Y:S01]  /*2db0*/  ULDC.64 UR16, c[0x0][0x238] ;  /* 0x00008e0000107ab9 */ /* 0x000fe20000000a00 */
[C---:B-----5:R-:W-:Y:S02]  /*2dc0*/  IMAD R0, R8.reuse, UR5, RZ ;  /* 0x0000000508007c24 */ /* 0x060fe4000f8e02ff */
[----:B------:R-:W-:-:S04]  /*2dd0*/  IMAD.WIDE.U32 R6, R8, UR4, R2 ;  /* 0x0000000408067c25 */ /* 0x000fc8000f8e0002 */
[----:B------:R-:W-:Y:S01]  /*2de0*/  IMAD R9, R9, UR4, R0 ;  /* 0x0000000409097c24 */ /* 0x000fe2000f8e0200 */
[----:B------:R-:W-:-:S04]  /*2df0*/  LEA R8, P0, R6, UR10, 0x3 ;  /* 0x0000000a06087c11 */ /* 0x000fc8000f8018ff */
[----:B------:R-:W-:-:S04]  /*2e00*/  IADD3 R7, R7, R9, RZ ;  /* 0x0000000907077210 */ /* 0x000fc80007ffe0ff */
[----:B------:R-:W-:-:S05]  /*2e10*/  LEA.HI.X R9, R6, UR11, R7, 0x3, P0 ;  /* 0x0000000b06097c11 */ /* 0x000fca00080f1c07 */
[----:B------:R-:W5:Y:S04]  /*2e20*/  LDG.E.64 R6, desc[UR8][R8.64+0x8] ;  /* 0x0000080808067981 */ /* 0x000f68000c1e1b00 */
[----:B--2---:R-:W5:Y:S01]  /*2e30*/  LDG.E.64 R12, desc[UR8][R8.64] ;  /* 0x00000008080c7981 */ /* 0x004f62000c1e1b00 */
[----:B------:R-:W-:Y:S01]  /*2e40*/  BSSY B0, `(.L_x_245) ;  /* 0x00000c8000007945 */ /* 0x000fe20003800000 */
[----:B-----5:R-:W-:-:S04]  /*2e50*/  ISETP.GT.U32.AND P0, PT, R6, R12, PT ;  /* 0x0000000c0600720c */ /* 0x020fc80003f04070 */
[----:B------:R-:W-:-:S13]  /*2e60*/  ISETP.GT.AND.EX P0, PT, R7, R13, PT, P0 ;  /* 0x0000000d0700720c */ /* 0x000fda0003f04300 */
[----:B-1-3--:R-:W-:Y:S05]  /*2e70*/  @!P0 BRA `(.L_x_246) ;  /* 0x0000000c00108947 */ /* 0x00afea0003800000 */
[----:B------:R-:W3:Y:S01]  /*2e80*/  LDC.64 R16, c[0x0][0x248] ;  /* 0x00009200ff107b82 */ /* 0x000ee20000000a00 */
[----:B------:R-:W-:Y:S01]  /*2e90*/  IADD3 R0, R6, -R12, RZ ;  /* 0x8000000c06007210 */ /* 0x000fe20007ffe0ff */
[----:B------:R-:W-:Y:S01]  /*2ea0*/  BSSY B1, `(.L_x_247) ;  /* 0x000005e000017945 */ /* 0x000fe20003800000 */
[----:B------:R-:W-:Y:S02]  /*2eb0*/  MOV R10, R4 ;  /* 0x00000004000a7202 */ /* 0x000fe40000000f00 */
[----:B------:R-:W-:Y:S02]  /*2ec0*/  LOP3.LUT R0, R0, 0x3, RZ, 0xc0, !PT ;  /* 0x0000000300007812 */ /* 0x000fe400078ec0ff */
[----:B----4-:R-:W-:Y:S02]  /*2ed0*/  MOV R26, R12 ;  /* 0x0000000c001a7202 */ /* 0x010fe40000000f00 */
[----:B------:R-:W-:Y:S02]  /*2ee0*/  ISETP.NE.U32.AND P0, PT, R0, RZ, PT ;  /* 0x000000ff0000720c */ /* 0x000fe40003f05070 */
[----:B------:R-:W-:-:S02]  /*2ef0*/  MOV R27, R13 ;  /* 0x0000000d001b7202 */ /* 0x000fc40000000f00 */
[----:B------:R-:W-:Y:S01]  /*2f00*/  ISETP.NE.AND.EX P0, PT, RZ, RZ, PT, P0 ;  /* 0x000000ffff00720c */ /* 0x000fe20003f05300 */
[C---:B---3--:R-:W-:Y:S02]  /*2f10*/  IMAD R14, R16.reuse, UR5, RZ ;  /* 0x00000005100e7c24 */ /* 0x048fe4000f8e02ff */
[----:B------:R-:W-:-:S04]  /*2f20*/  IMAD.WIDE.U32 R8, R16, UR4, R10 ;  /* 0x0000000410087c25 */ /* 0x000fc8000f8e000a */
[----:B------:R-:W-:-:S05]  /*2f30*/  IMAD R17, R17, UR4, R14 ;  /* 0x0000000411117c24 */ /* 0x000fca000f8e020e */
[----:B------:R-:W-:Y:S01]  /*2f40*/  IADD3 R17, R9, R17, RZ ;  /* 0x0000001109117210 */ /* 0x000fe20007ffe0ff */
[----:B------:R-:W-:Y:S06]  /*2f50*/  @!P0 BRA `(.L_x_248) ;  /* 0x0000000400488947 */ /* 0x000fec0003800000 */
[----:B------:R-:W2:Y:S01]  /*2f60*/  LDC.64 R18, c[0x0][0x268] ;  /* 0x00009a00ff127b82 */ /* 0x000ea20000000a00 */
[----:B------:R-:W-:-:S07]  /*2f70*/  ULDC.64 UR10, c[0x0][0x230] ;  /* 0x00008c00000a7ab9 */ /* 0x000fce0000000a00 */
[----:B01----:R-:W0:Y:S08]  /*2f80*/  LDC.64 R24, c[0x0][0x270] ;  /* 0x00009c00ff187b82 */ /* 0x003e300000000a00 */
[----:B------:R-:W1:Y:S01]  /*2f90*/  LDC.64 R20, c[0x0][0x258] ;  /* 0x00009600ff147b82 */ /* 0x000e620000000a00 */
[----:B--2---:R-:W-:-:S07]  /*2fa0*/  IMAD R10, R18, UR5, RZ ;  /* 0x00000005120a7c24 */ /* 0x004fce000f8e02ff */
[----:B------:R-:W2:Y:S01]  /*2fb0*/  LDC.64 R22, c[0x0][0x238] ;  /* 0x00008e00ff167b82 */ /* 0x000ea20000000a00 */
[----:B------:R-:W-:-:S04]  /*2fc0*/  IMAD.WIDE.U32 R14, R18, UR4, R12 ;  /* 0x00000004120e7c25 */ /* 0x000fc8000f8e000c */
[----:B------:R-:W-:Y:S01]  /*2fd0*/  IMAD R19, R19, UR4, R10 ;  /* 0x0000000413137c24 */ /* 0x000fe2000f8e020a */
[----:B------:R-:W-:-:S04]  /*2fe0*/  LEA R18, P0, R14, UR10, 0x3 ;  /* 0x0000000a0e127c11 */ /* 0x000fc8000f8018ff */
[----:B------:R-:W-:-:S04]  /*2ff0*/  IADD3 R15, R15, R19, RZ ;  /* 0x000000130f0f7210 */ /* 0x000fc80007ffe0ff */
[----:B------:R-:W-:Y:S01]  /*3000*/  LEA.HI.X R19, R14, UR11, R15, 0x3, P0 ;  /* 0x0000000b0e137c11 */ /* 0x000fe200080f1c0f */
[----:B0-----:R-:W-:Y:S01]  /*3010*/  IMAD R10, R24, UR5, RZ ;  /* 0x00000005180a7c24 */ /* 0x001fe2000f8e02ff */
[----:B------:R-:W-:-:S03]  /*3020*/  ULDC.64 UR10, c[0x0][0x220] ;  /* 0x00008800000a7ab9 */ /* 0x000fc60000000a00 */
[----:B------:R-:W1:Y:S01]  /*3030*/  LDG.E.64 R28, desc[UR8][R18.64] ;  /* 0x00000008121c7981 */ /* 0x000e62000c1e1b00 */
[----:B------:R-:W-:Y:S01]  /*3040*/  IMAD.WIDE.U32 R26, R24, UR4, R12 ;  /* 0x00000004181a7c25 */ /* 0x000fe2000f8e000c */
[----:B------:R-:W-:-:S03]  /*3050*/  MOV R16, R8 ;  /* 0x0000000800107202 */ /* 0x000fc60000000f00 */
[----:B------:R-:W-:Y:S01]  /*3060*/  IMAD R25, R25, UR4, R10 ;  /* 0x0000000419197c24 */ /* 0x000fe2000f8e020a */
[----:B------:R-:W-:-:S04]  /*3070*/  LEA R24, P0, R26, UR10, 0x3 ;  /* 0x0000000a1a187c11 */ /* 0x000fc8000f8018ff */
[----:B------:R-:W-:-:S04]  /*3080*/  IADD3 R25, R27, R25, RZ ;  /* 0x000000191b197210 */ /* 0x000fc80007ffe0ff */
[----:B------:R-:W-:-:S05]  /*3090*/  LEA.HI.X R25, R26, UR11, R25, 0x3, P0 ;  /* 0x0000000b1a197c11 */ /* 0x000fca00080f1c19 */
[----:B------:R-:W3:Y:S01]  /*30a0*/  LDG.E.64 R30, desc[UR8][R24.64] ;  /* 0x00000008181e7981 */ /* 0x000ee2000c1e1b00 */
[-C--:B-1----:R-:W-:Y:S02]  /*30b0*/  IMAD R10, R29, R20.reuse, RZ ;  /* 0x000000141d0a7224 */ /* 0x082fe400078e02ff */
[----:B------:R-:W-:-:S04]  /*30c0*/  IMAD.WIDE.U32 R14, R28, R20, R16 ;  /* 0x000000141c0e7225 */ /* 0x000fc800078e0010 */
[----:B------:R-:W-:Y:S01]  /*30d0*/  IMAD R29, R28, R21, R10 ;  /* 0x000000151c1d7224 */ /* 0x000fe200078e020a */
[----:B--2---:R-:W-:-:S04]  /*30e0*/  LEA R28, P0, R14, R22, 0x3 ;  /* 0x000000160e1c7211 */ /* 0x004fc800078018ff */
        /* <DEDUP_REMOVED lines=10> */
[----:B--2---:R-:W-:Y:S01]  /*3190*/  FADD.FTZ R33, R10, R27 ;  /* 0x0000001b0a217221 */ /* 0x004fe20000010000 */
[----:B------:R-:W-:-:S05]  /*31a0*/  FADD.FTZ R32, R31, R26 ;  /* 0x0000001a1f207221 */ /* 0x000fca0000010000 */
[----:B------:R2:W-:Y:S01]  /*31b0*/  STG.E.64 desc[UR8][R28.64], R32 ;  /* 0x000000201c007986 */ /* 0x0005e2000c101b08 */
[----:B------:R-:W-:-:S04]  /*31c0*/  IADD3 R26, P1, R12, 0x1, RZ ;  /* 0x000000010c1a7810 */ /* 0x000fc80007f3e0ff */
[----:B------:R-:W-:Y:S01]  /*31d0*/  IADD3.X R27, RZ, R13, RZ, P1, !PT ;  /* 0x0000000dff1b7210 */ /* 0x000fe20000ffe4ff */
[----:B------:R-:W-:Y:S08]  /*31e0*/  @!P0 BRA `(.L_x_248) ;  /* 0x0000000000a48947 */ /* 0x000ff00003800000 */
[----:B--2---:R-:W2:Y:S01]  /*31f0*/  LDG.E.64 R28, desc[UR8][R18.64+0x8] ;  /* 0x00000808121c7981 */ /* 0x004ea2000c1e1b00 */
        /* <DEDUP_REMOVED lines=21> */
[----:B------:R-:W2:Y:S01]  /*3350*/  LDG.E.64 R18, desc[UR8][R18.64+0x10] ;  /* 0x0000100812127981 */ /* 0x000ea2000c1e1b00 */
[----:B------:R-:W-:-:S03]  /*3360*/  MOV R16, R8 ;  /* 0x0000000800107202 */ /* 0x000fc60000000f00 */
[----:B------:R-:W4:Y:S01]  /*3370*/  LDG.E.64 R24, desc[UR8][R24.64+0x10] ;  /* 0x0000100818187981 */ /* 0x000f22000c1e1b00 */
[-C--:B--2---:R-:W-:Y:S02]  /*3380*/  IMAD R0, R19, R20.reuse, RZ ;  /* 0x0000001413007224 */ /* 0x084fe400078e02ff */
[----:B------:R-:W-:-:S04]  /*3390*/  IMAD.WIDE.U32 R26, R18, R20, R16 ;  /* 0x00000014121a7225 */ /* 0x000fc800078e0010 */
[----:B------:R-:W-:Y:S01]  /*33a0*/  IMAD R21, R18, R21, R0 ;  /* 0x0000001512157224 */ /* 0x000fe200078e0200 */
[----:B------:R-:W-:-:S04]  /*33b0*/  LEA R22, P0, R26, R22, 0x3 ;  /* 0x000000161a167211 */ /* 0x000fc800078018ff */
[----:B------:R-:W-:-:S04]  /*33c0*/  IADD3 R0, R27, R21, RZ ;  /* 0x000000151b007210 */ /* 0x000fc80007ffe0ff */
[----:B------:R-:W-:-:S05]  /*33d0*/  LEA.HI.X R23, R26, R23, R0, 0x3, P0 ;  /* 0x000000171a177211 */ /* 0x000fca00000f1c00 */
[----:B------:R-:W2:Y:S01]  /*33e0*/  LDG.E.64 R26, desc[UR8][R22.64] ;  /* 0x00000008161a7981 */ /* 0x000ea2000c1e1b00 */
[C---:B----4-:R-:W-:Y:S01]  /*33f0*/  FMUL.FTZ R21, R25.reuse, R14 ;  /* 0x0000000e19157220 */ /* 0x050fe20000410000 */
        /* <DEDUP_REMOVED lines=8> */
.L_x_248:
[----:B------:R-:W-:Y:S05]  /*3480*/  BSYNC B1 ;  /* 0x0000000000017941 */ /* 0x000fea0003800000 */
.L_x_247:
[----:B----4-:R-:W-:Y:S02]  /*3490*/  LOP3.LUT R15, RZ, R12, RZ, 0x33, !PT ;  /* 0x0000000cff0f7212 */ /* 0x010fe400078e33ff */
[----:B------:R-:W-:Y:S02]  /*34a0*/  LOP3.LUT R13, RZ, R13, RZ, 0x33, !PT ;  /* 0x0000000dff0d7212 */ /* 0x000fe400078e33ff */
[----:B------:R-:W-:-:S04]  /*34b0*/  IADD3 R0, P1, R6, R15, RZ ;  /* 0x0000000f06007210 */ /* 0x000fc80007f3e0ff */
[----:B------:R-:W-:Y:S02]  /*34c0*/  ISETP.GE.U32.AND P0, PT, R0, 0x3, PT ;  /* 0x000000030000780c */ /* 0x000fe40003f06070 */
[----:B------:R-:W-:-:S04]  /*34d0*/  IADD3.X R0, R7, R13, RZ, P1, !PT ;  /* 0x0000000d07007210 */ /* 0x000fc80000ffe4ff */
[----:B------:R-:W-:-:S13]  /*34e0*/  ISETP.GE.U32.AND.EX P0, PT, R0, RZ, PT, P0 ;  /* 0x000000ff0000720c */ /* 0x000fda0003f06100 */
[----:B------:R-:W-:Y:S05]  /*34f0*/  @!P0 BRA `(.L_x_246) ;  /* 0x0000000400708947 */ /* 0x000fea0003800000 */
[----:B------:R-:W4:Y:S01]  /*3500*/  LDC.64 R14, c[0x0][0x270] ;  /* 0x00009c00ff0e7b82 */ /* 0x000f220000000a00 */
[----:B------:R-:W-:-:S07]  /*3510*/  ULDC.64 UR10, c[0x0][0x220] ;  /* 0x00008800000a7ab9 */ /* 0x000fce0000000a00 */
[----:B------:R-:W5:Y:S01]  /*3520*/  LDC.64 R20, c[0x0][0x268] ;  /* 0x00009a00ff147b82 */ /* 0x000f620000000a00 */
[C---:B----4-:R-:W-:Y:S02]  /*3530*/  IMAD R0, R14.reuse, UR5, RZ ;  /* 0x000000050e007c24 */ /* 0x050fe4000f8e02ff */
[----:B------:R-:W-:-:S04]  /*3540*/  IMAD.WIDE.U32 R12, R14, UR4, R26 ;  /* 0x000000040e0c7c25 */ /* 0x000fc8000f8e001a */
[----:B------:R-:W-:Y:S01]  /*3550*/  IMAD R15, R15, UR4, R0 ;  /* 0x000000040f0f7c24 */ /* 0x000fe2000f8e0200 */
[----:B------:R-:W-:Y:S01]  /*3560*/  LEA R14, P0, R12, UR10, 0x3 ;  /* 0x0000000a0c0e7c11 */ /* 0x000fe2000f8018ff */
[C---:B-----5:R-:W-:Y:S02]  /*3570*/  IMAD R10, R20.reuse, UR5, RZ ;  /* 0x00000005140a7c24 */ /* 0x060fe4000f8e02ff */
[----:B------:R-:W-:Y:S01]  /*3580*/  IMAD.WIDE.U32 R18, R20, UR4, R26 ;  /* 0x0000000414127c25 */ /* 0x000fe2000f8e001a */
[----:B------:R-:W-:Y:S02]  /*3590*/  IADD3 R15, R15, R13, RZ ;  /* 0x0000000d0f0f7210 */ /* 0x000fe40007ffe0ff */
[----:B------:R-:W-:Y:S01]  /*35a0*/  IADD3 R14, P1, R14, 0x10, RZ ;  /* 0x000000100e0e7810 */ /* 0x000fe20007f3e0ff */
[----:B------:R-:W-:Y:S01]  /*35b0*/  IMAD R21, R21, UR4, R10 ;  /* 0x0000000415157c24 */ /* 0x000fe2000f8e020a */
[----:B------:R-:W-:Y:S02]  /*35c0*/  LEA R0, P2, R18, UR6, 0x3 ;  /* 0x0000000612007c11 */ /* 0x000fe4000f8418ff */
[----:B------:R-:W-:-:S02]  /*35d0*/  LEA.HI.X R12, R12, UR11, R15, 0x3, P0 ;  /* 0x0000000b0c0c7c11 */ /* 0x000fc400080f1c0f */
[----:B------:R-:W-:Y:S02]  /*35e0*/  IADD3 R13, R21, R19, RZ ;  /* 0x00000013150d7210 */ /* 0x000fe40007ffe0ff */
[----:B------:R-:W-:Y:S02]  /*35f0*/  IADD3.X R15, RZ, R12, RZ, P1, !PT ;  /* 0x0000000cff0f7210 */ /* 0x000fe40000ffe4ff */
[----:B------:R-:W-:-:S07]  /*3600*/  LEA.HI.X R13, R18, UR7, R13, 0x3, P2 ;  /* 0x00000007120d7c11 */ /* 0x000fce00090f1c0d */
.L_x_249:
[----:B------:R-:W-:Y:S01]  /*3610*/  MOV R12, R0 ;  /* 0x00000000000c7202 */ /* 0x000fe20000000f00 */
[----:B------:R-:W4:Y:S04]  /*3620*/  LDG.E.64 R22, desc[UR8][R14.64+-0x10] ;  /* 0xfffff0080e167981 */ /* 0x000f28000c1e1b00 */
[----:B-1----:R-:W5:Y:S01]  /*3630*/  LDG.E.64 R18, desc[UR8][R12.64+-0x10] ;  /* 0xfffff0080c127981 */ /* 0x002f62000c1e1b00 */
[----:B------:R-:W-:Y:S01]  /*3640*/  MOV R16, R8 ;  /* 0x0000000800107202 */ /* 0x000fe20000000f00 */
[----:B-----5:R-:W-:-:S04]  /*3650*/  IMAD R19, R19, UR12, RZ ;  /* 0x0000000c13137c24 */ /* 0x020fc8000f8e02ff */
[----:B------:R-:W-:-:S04]  /*3660*/  IMAD.WIDE.U32 R20, R18, UR12, R16 ;  /* 0x0000000c12147c25 */ /* 0x000fc8000f8e0010 */
[----:B------:R-:W-:Y:S01]  /*3670*/  IMAD R19, R18, UR13, R19 ;  /* 0x0000000d12137c24 */ /* 0x000fe2000f8e0213 */
[----:B------:R-:W-:-:S04]  /*3680*/  LEA R18, P0, R20, UR16, 0x3 ;  /* 0x0000001014127c11 */ /* 0x000fc8000f8018ff */
[----:B------:R-:W-:-:S04]  /*3690*/  IADD3 R19, R21, R19, RZ ;  /* 0x0000001315137210 */ /* 0x000fc80007ffe0ff */
[----:B------:R-:W-:-:S05]  /*36a0*/  LEA.HI.X R19, R20, UR17, R19, 0x3, P0 ;  /* 0x0000001114137c11 */ /* 0x000fca00080f1c13 */
[----:B01----:R-:W2:Y:S01]  /*36b0*/  LDG.E.64 R24, desc[UR8][R18.64] ;  /* 0x0000000812187981 */ /* 0x003ea2000c1e1b00 */
[C---:B----4-:R-:W-:Y:S01]  /*36c0*/  FMUL.FTZ R21, R23.reuse, UR14 ;  /* 0x0000000e17157c20 */ /* 0x050fe20008410000 */
[----:B------:R-:W-:-:S03]  /*36d0*/  FMUL.FTZ R23, R23, UR15 ;  /* 0x0000000f17177c20 */ /* 0x000fc60008410000 */
[C---:B------:R-:W-:Y:S01]  /*36e0*/  FFMA.FTZ R0, R22.reuse, UR15, R21 ;  /* 0x0000000f16007c23 */ /* 0x040fe20008010015 */
[----:B------:R-:W-:-:S03]  /*36f0*/  FFMA.FTZ R23, R22, UR14, -R23 ;  /* 0x0000000e16177c23 */ /* 0x000fc60008010817 */
[----:B--23--:R-:W-:Y:S01]  /*3700*/  FADD.FTZ R29, R0, R25 ;  /* 0x00000019001d7221 */ /* 0x00cfe20000010000 */
        /* <DEDUP_REMOVED lines=34> */
[----:B0-----:R-:W2:Y:S04]  /*3930*/  LDG.E.64 R20, desc[UR8][R12.64+0x8] ;  /* 0x000008080c147981 */ /* 0x001ea8000c1e1b00 */
        /* <DEDUP_REMOVED lines=11> */
[----:B------:R-:W-:Y:S01]  /*39f0*/  FFMA.FTZ R25, R24, UR14, -R25 ;  /* 0x0000000e18197c23 */ /* 0x000fe20008010819 */
[----:B------:R-:W-:-:S04]  /*3a00*/  IADD3 R26, P0, R26, 0x4, RZ ;  /* 0x000000041a1a7810 */ /* 0x000fc80007f1e0ff */
[----:B------:R-:W-:Y:S02]  /*3a10*/  IADD3.X R27, RZ, R27, RZ, P0, !PT ;  /* 0x0000001bff1b7210 */ /* 0x000fe400007fe4ff */
[----:B------:R-:W-:-:S04]  /*3a20*/  ISETP.GE.U32.AND P0, PT, R26, R6, PT ;  /* 0x000000061a00720c */ /* 0x000fc80003f06070 */
[----:B------:R-:W-:Y:S02]  /*3a30*/  ISETP.GE.AND.EX P0, PT, R27, R7, PT, P0 ;  /* 0x000000071b00720c */ /* 0x000fe40003f06300 */
[----:B------:R-:W-:-:S04]  /*3a40*/  IADD3 R14, P1, R14, 0x20, RZ ;  /* 0x000000200e0e7810 */ /* 0x000fc80007f3e0ff */
[----:B------:R-:W-:Y:S01]  /*3a50*/  IADD3.X R15, RZ, R15, RZ, P1, !PT ;  /* 0x0000000fff0f7210 */ /* 0x000fe20000ffe4ff */
[----:B--2---:R-:W-:Y:S01]  /*3a60*/  FADD.FTZ R29, R0, R29 ;  /* 0x0000001d001d7221 */ /* 0x004fe20000010000 */
[----:B------:R-:W-:-:S05]  /*3a70*/  FADD.FTZ R28, R25, R28 ;  /* 0x0000001c191c7221 */ /* 0x000fca0000010000 */
[----:B------:R1:W-:Y:S01]  /*3a80*/  STG.E.64 desc[UR8][R20.64], R28 ;  /* 0x0000001c14007986 */ /* 0x0003e2000c101b08 */
[----:B------:R-:W-:-:S04]  /*3a90*/  IADD3 R0, P2, R12, 0x20, RZ ;  /* 0x000000200c007810 */ /* 0x000fc80007f5e0ff */
[----:B------:R-:W-:Y:S01]  /*3aa0*/  IADD3.X R13, RZ, R13, RZ, P2, !PT ;  /* 0x0000000dff0d7210 */ /* 0x000fe200017fe4ff */
[----:B------:R-:W-:Y:S08]  /*3ab0*/  @!P0 BRA `(.L_x_249) ;  /* 0xfffffff800d48947 */ /* 0x000ff0000383ffff */
.L_x_246:
[----:B------:R-:W-:Y:S05]  /*3ac0*/  BSYNC B0 ;  /* 0x0000000000007941 */ /* 0x000fea0003800000 */
.L_x_245:
[----:B------:R-:W5:Y:S01]  /*3ad0*/  LDC.64 R6, c[0x0][0x278] ;  /* 0x00009e00ff067b82 */ /* 0x000f620000000a00 */
[----:B------:R-:W-:-:S04]  /*3ae0*/  UIADD3 UR4, UP0, UR4, 0x1, URZ ;  /* 0x0000000104047890 */ /* 0x000fc8000ff1e03f */
[----:B------:R-:W-:-:S06]  /*3af0*/  UIADD3.X UR5, URZ, UR5, URZ, UP0, !UPT ;  /* 0x000000053f057290 */ /* 0x000fcc00087fe43f */
[----:B------:R-:W-:Y:S02]  /*3b00*/  MOV R0, UR5 ;  /* 0x0000000500007c02 */ /* 0x000fe40008000f00 */
[----:B-----5:R-:W-:-:S04]  /*3b10*/  ISETP.LE.U32.AND P0, PT, R6, UR4, PT ;  /* 0x0000000406007c0c */ /* 0x020fc8000bf03070 */
[----:B------:R-:W-:-:S13]  /*3b20*/  ISETP.GE.AND.EX P0, PT, R0, R7, PT, P0 ;  /* 0x000000070000720c */ /* 0x000fda0003f06300 */
[----:B------:R-:W-:Y:S05]  /*3b30*/  @!P0 BRA `(.L_x_250) ;  /* 0xfffffff0008c8947 */ /* 0x000fea000383ffff */
[----:B------:R-:W-:Y:S05]  /*3b40*/  EXIT ;  /* 0x000000000000794d */ /* 0x000fea0003800000 */
.L_x_251:
        /* <DEDUP_REMOVED lines=11> */
.L_x_8883:


//--------------------- .text._ZN3cub17CUB_300001_SM_9006detail8for_each13static_kernelINS2_12policy_hub_t12policy_500_tElNS2_12op_wrapper_tIlZZZZZN2at6native36add_out_dense_sparse_compressed_cudaERNS7_6TensorERKS9_SC_RKN3c106ScalarEENKUlvE_clEvENKUlvE7_clEvENKUlvE_clEvENKUlvE_clEvEUllE_N6thrust23THRUST_300001_SM_900_NS17counting_iteratorIlNSN_11use_defaultESP_SP_EEEEEEvT0_T1_ --------------------------
	.section	.text._ZN3cub17CUB_300001_SM_9006detail8for_each13static_kernelINS2_12policy_hub_t12policy_500_tElNS2_12op_wrapper_tIlZZZZZN2at6native36add_out_dense_sparse_compressed_cudaERNS7_6TensorERKS9_SC_RKN3c106ScalarEENKUlvE_clEvENKUlvE7_clEvENKUlvE_clEvENKUlvE_clEvEUllE_N6thrust23THRUST_300001_SM_900_NS17counting_iteratorIlNSN_11use_defaultESP_SP_EEEEEEvT0_T1_,"ax",@progbits
	.align	128
        .global         _ZN3cub17CUB_300001_SM_9006detail8for_each13static_kernelINS2_12policy_hub_t12policy_500_tElNS2_12op_wrapper_tIlZZZZZN2at6native36add_out_dense_sparse_compressed_cudaERNS7_6TensorERKS9_SC_RKN3c106ScalarEENKUlvE_clEvENKUlvE7_clEvENKUlvE_clEvENKUlvE_clEvEUllE_N6thrust23THRUST_300001_SM_900_NS17counting_iteratorIlNSN_11use_defaultESP_SP_EEEEEEvT0_T1_
        .type           _ZN3cub17CUB_300001_SM_9006detail8for_each13static_kernelINS2_12policy_hub_t12policy_500_tElNS2_12op_wrapper_tIlZZZZZN2at6native36add_out_dense_sparse_compressed_cudaERNS7_6TensorERKS9_SC_RKN3c106ScalarEENKUlvE_clEvENKUlvE7_clEvENKUlvE_clEvENKUlvE_clEvEUllE_N6thrust23THRUST_300001_SM_900_NS17counting_iteratorIlNSN_11use_defaultESP_SP_EEEEEEvT0_T1_,@function
        .size           _ZN3cub17CUB_300001_SM_9006detail8for_each13static_kernelINS2_12policy_hub_t12policy_500_tElNS2_12op_wrapper_tIlZZZZZN2at6native36add_out_dense_sparse_compressed_cudaERNS7_6TensorERKS9_SC_RKN3c106ScalarEENKUlvE_clEvENKUlvE7_clEvENKUlvE_clEvENKUlvE_clEvEUllE_N6thrust23THRUST_300001_SM_900_NS17counting_iteratorIlNSN_11use_defaultESP_SP_EEEEEEvT0_T1_,(.L_x_8884 - _ZN3cub17CUB_300001_SM_9006detail8for_each13static_kernelINS2_12policy_hub_t12policy_500_tElNS2_12op_wrapper_tIlZZZZZN2at6native36add_out_dense_sparse_compressed_cudaERNS7_6TensorERKS9_SC_RKN3c106ScalarEENKUlvE_clEvENKUlvE7_clEvENKUlvE_clEvENKUlvE_clEvEUllE_N6thrust23THRUST_300001_SM_900_NS17counting_iteratorIlNSN_11use_defaultESP_SP_EEEEEEvT0_T1_)
        .other          _ZN3cub17CUB_300001_SM_9006detail8for_each13static_kernelINS2_12policy_hub_t12policy_500_tElNS2_12op_wrapper_tIlZZZZZN2at6native36add_out_dense_sparse_compressed_cudaERNS7_6TensorERKS9_SC_RKN3c106ScalarEENKUlvE_clEvENKUlvE7_clEvENKUlvE_clEvENKUlvE_clEvEUllE_N6thrust23THRUST_300001_SM_900_NS17counting_iteratorIlNSN_11use_defaultESP_SP_EEEEEEvT0_T1_,@"STO_CUDA_ENTRY STV_DEFAULT"
_ZN3cub17CUB_300001_SM_9006detail8for_each13static_kernelINS2_12policy_hub_t12policy_500_tElNS2_12op_wrapper_tIlZZZZZN2at6native36add_out_dense_sparse_compressed_cudaERNS7_6TensorERKS9_SC_RKN3c106ScalarEENKUlvE_clEvENKUlvE7_clEvENKUlvE_clEvENKUlvE_clEvEUllE_N6thrust23THRUST_300001_SM_900_NS17counting_iteratorIlNSN_11use_defaultESP_SP_EEEEEEvT0_T1_:
.text._ZN3cub17CUB_300001_SM_9006detail8for_each13static_kernelINS2_12policy_hub_t12policy_500_tElNS2_12op_wrapper_tIlZZZZZN2at6native36add_out_dense_sparse_compressed_cudaERNS7_6TensorERKS9_SC_RKN3c106ScalarEENKUlvE_clEvENKUlvE7_clEvENKUlvE_clEvENKUlvE_clEvEUllE_N6thrust23THRUST_300001_SM_900_NS17counting_iteratorIlNSN_11use_defaultESP_SP_EEEEEEvT0_T1_:
        /* <DEDUP_REMOVED lines=30> */
[----:B------:R-:W-:Y:S01]  /*01e0*/  IADD3 R2, P0, R0, UR6, RZ ;  /* 0x0000000600027c10 */ /* 0x000fe2000ff1e0ff */
[----:B------:R-:W-:Y:S01]  /*01f0*/  ULDC UR4, c[0x0][0x250] ;  /* 0x0000940000047ab9 */ /* 0x000fe20000000800 */
[----:B------:R-:W-:Y:S02]  /*0200*/  HFMA2.MMA R21, -RZ, RZ, 0, 0 ;  /* 0x00000000ff157435 */ /* 0x000fe400000001ff */
[----:B------:R-:W-:Y:S01]  /*0210*/  IADD3.X R3, RZ, UR5, RZ, P0, !PT ;  /* 0x00000005ff037c10 */ /* 0x000fe200087fe4ff */
[----:B------:R-:W-:-:S08]  /*0220*/  IMAD.WIDE.U32 R4, R2, UR4, RZ ;  /* 0x0000000402047c25 */ /* 0x000fd0000f8e00ff */
.L_x_260:
[----:B------:R-:W-:Y:S01]  /*0230*/  SHF.R.S32.HI R22, RZ, 0x1f, R21 ;  /* 0x0000001fff167819 */ /* 0x000fe20000011415 */
[----:B------:R-:W-:Y:S02]  /*0240*/  ULDC.64 UR10, c[0x0][0x260] ;  /* 0x00009800000a7ab9 */ /* 0x000fe40000000a00 */
[----:B------:R-:W-:-:S04]  /*0250*/  IMAD.WIDE.U32 R8, R21, UR10, R2 ;  /* 0x0000000a15087c25 */ /* 0x000fc8000f8e0002 */
[----:B------:R-:W-:-:S04]  /*0260*/  IMAD R0, R22, UR10, RZ ;  /* 0x0000000a16007c24 */ /* 0x000fc8000f8e02ff */
[----:B------:R-:W-:Y:S01]  /*0270*/  IMAD R7, R21, UR11, R0 ;  /* 0x0000000b15077c24 */ /* 0x000fe2000f8e0200 */
[----:B------:R-:W-:Y:S02]  /*0280*/  ULDC.64 UR10, c[0x0][0x228] ;  /* 0x00008a00000a7ab9 */ /* 0x000fe40000000a00 */
[----:B------:R-:W-:Y:S02]  /*0290*/  LEA R6, P0, R8, UR10, 0x2 ;  /* 0x0000000a08067c11 */ /* 0x000fe4000f8010ff */
[----:B------:R-:W-:-:S04]  /*02a0*/  IADD3 R7, R9, R7, RZ ;  /* 0x0000000709077210 */ /* 0x000fc80007ffe0ff */
[----:B------:R-:W-:-:S05]  /*02b0*/  LEA.HI.X R7, R8, UR11, R7, 0x2, P0 ;  /* 0x0000000b08077c11 */ /* 0x000fca00080f1407 */
[----:B--2---:R-:W2:Y:S04]  /*02c0*/  LDG.E R8, desc[UR8][R6.64] ;  /* 0x0000000806087981 */ /* 0x004ea8000c1e1900 */
[----:B------:R-:W2:Y:S01]  /*02d0*/  LDG.E R23, desc[UR8][R6.64+0x4] ;  /* 0x0000040806177981 */ /* 0x000ea2000c1e1900 */
[----:B------:R-:W-:Y:S01]  /*02e0*/  BSSY B1, `(.L_x_255) ;  /* 0x00000bd000017945 */ /* 0x000fe20003800000 */
[----:B--2---:R-:W-:-:S13]  /*02f0*/  ISETP.GT.AND P0, PT, R23, R8, PT ;  /* 0x000000081700720c */ /* 0x004fda0003f04270 */
[----:B01-3--:R-:W-:Y:S05]  /*0300*/  @!P0 BRA `(.L_x_256) ;  /* 0x0000000800e88947 */ /* 0x00bfea0003800000 */
        /* <DEDUP_REMOVED lines=17> */
[----:B------:R-:W-:Y:S01]  /*0420*/  IMAD R10, R22, UR10, RZ ;  /* 0x0000000a160a7c24 */ /* 0x000fe2000f8e02ff */
[----:B------:R-:W0:Y:S03]  /*0430*/  LDC.64 R14, c[0x0][0x238] ;  /* 0x00008e00ff0e7b82 */ /* 0x000e260000000a00 */
        /* <DEDUP_REMOVED lines=9> */
[----:B------:R-:W-:Y:S01]  /*04d0*/  IMAD R16, R22, UR10, RZ ;  /* 0x0000000a16107c24 */ /* 0x000fe2000f8e02ff */
[----:B------:R-:W-:Y:S01]  /*04e0*/  MOV R24, R6 ;  /* 0x0000000600187202 */ /* 0x000fe20000000f00 */
[----:B------:R-:W-:-:S04]  /*04f0*/  IMAD.WIDE.U32 R18, R21, UR10, R8 ;  /* 0x0000000a15127c25 */ /* 0x000fc8000f8e0008 */
[----:B------:R-:W-:Y:S01]  /*0500*/  IMAD R29, R21, UR11, R16 ;  /* 0x0000000b151d7c24 */ /* 0x000fe2000f8e0210 */
[----:B------:R-:W-:Y:S02]  /*0510*/  ULDC.64 UR10, c[0x0][0x220] ;  /* 0x00008800000a7ab9 */ /* 0x000fe40000000a00 */
[----:B------:R-:W-:Y:S02]  /*0520*/  LEA R16, P0, R18, UR10, 0x3 ;  /* 0x0000000a12107c11 */ /* 0x000fe4000f8018ff */
[----:B------:R-:W-:Y:S02]  /*0530*/  IADD3 R19, R19, R29, RZ ;  /* 0x0000001d13137210 */ /* 0x000fe40007ffe0ff */
[----:B--2---:R-:W-:Y:S01]  /*0540*/  SHF.R.S32.HI R27, RZ, 0x1f, R17 ;  /* 0x0000001fff1b7819 */ /* 0x004fe20000011411 */
[----:B-1----:R-:W-:-:S04]  /*0550*/  IMAD.WIDE.U32 R30, R17, R12, R24 ;  /* 0x0000000c111e7225 */ /* 0x002fc800078e0018 */
[----:B------:R-:W-:-:S04]  /*0560*/  IMAD R20, R27, R12, RZ ;  /* 0x0000000c1b147224 */ /* 0x000fc800078e02ff */
[----:B------:R-:W-:Y:S01]  /*0570*/  IMAD R27, R17, R13, R20 ;  /* 0x0000000d111b7224 */ /* 0x000fe200078e0214 */
[----:B------:R-:W-:Y:S02]  /*0580*/  LEA.HI.X R17, R18, UR11, R19, 0x3, P0 ;  /* 0x0000000b12117c11 */ /* 0x000fe400080f1c13 */
[C---:B0-----:R-:W-:Y:S02]  /*0590*/  LEA R26, P0, R30.reuse, R14, 0x3 ;  /* 0x0000000e1e1a7211 */ /* 0x041fe400078018ff */
[----:B------:R-:W-:Y:S01]  /*05a0*/  IADD3 R18, R31, R27, RZ ;  /* 0x0000001b1f127210 */ /* 0x000fe20007ffe0ff */
[----:B------:R-:W2:Y:S03]  /*05b0*/  LDG.E.64 R28, desc[UR8][R16.64] ;  /* 0x00000008101c7981 */ /* 0x000ea6000c1e1b00 */
[----:B------:R-:W-:Y:S02]  /*05c0*/  LEA.HI.X R27, R30, R15, R18, 0x3, P0 ;  /* 0x0000000f1e1b7211 */ /* 0x000fe400000f1c12 */
[----:B------:R-:W2:Y:S03]  /*05d0*/  LDC.64 R18, c[0x0][0x240] ;  /* 0x00009000ff127b82 */ /* 0x000ea60000000a00 */
[----:B------:R-:W3:Y:S01]  /*05e0*/  LDG.E.64 R30, desc[UR8][R26.64] ;  /* 0x000000081a1e7981 */ /* 0x000ee2000c1e1b00 */
[----:B------:R-:W-:Y:S01]  /*05f0*/  ISETP.NE.AND P0, PT, R0, 0x1, PT ;  /* 0x000000010000780c */ /* 0x000fe20003f05270 */
[C---:B--2---:R-:W-:Y:S01]  /*0600*/  FMUL.FTZ R33, R29.reuse, R18 ;  /* 0x000000121d217220 */ /* 0x044fe20000410000 */
[----:B------:R-:W-:-:S03]  /*0610*/  FMUL.FTZ R29, R29, R19 ;  /* 0x000000131d1d7220 */ /* 0x000fc60000410000 */
[C---:B------:R-:W-:Y:S01]  /*0620*/  FFMA.FTZ R20, R28.reuse, R19, R33 ;  /* 0x000000131c147223 */ /* 0x040fe20000010021 */
[----:B------:R-:W-:-:S03]  /*0630*/  FFMA.FTZ R29, R28, R18, -R29 ;  /* 0x000000121c1d7223 */ /* 0x000fc6000001081d */
[----:B---3--:R-:W-:Y:S01]  /*0640*/  FADD.FTZ R31, R20, R31 ;  /* 0x0000001f141f7221 */ /* 0x008fe20000010000 */
[----:B------:R-:W-:Y:S01]  /*0650*/  FADD.FTZ R30, R29, R30 ;  /* 0x0000001e1d1e7221 */ /* 0x000fe20000010000 */
[----:B------:R-:W-:-:S04]  /*0660*/  IADD3 R20, R8, 0x1, RZ ;  /* 0x0000000108147810 */ /* 0x000fc80007ffe0ff */
[----:B------:R0:W-:Y:S01]  /*0670*/  STG.E.64 desc[UR8][R26.64], R30 ;  /* 0x0000001e1a007986 */ /* 0x0001e2000c101b08 */
[----:B------:R-:W-:Y:S05]  /*0680*/  @!P0 BRA `(.L_x_258) ;  /* 0x00000000009c8947 */ /* 0x000fea0003800000 */
[----:B0-----:R-:W2:Y:S01]  /*0690*/  LDG.E R27, desc[UR8][R10.64+0x4] ;  /* 0x000004080a1b7981 */ /* 0x001ea2000c1e1900 */
[----:B------:R-:W-:Y:S02]  /*06a0*/  MOV R24, R6 ;  /* 0x0000000600187202 */ /* 0x000fe40000000f00 */
[----:B--2---:R-:W-:-:S03]  /*06b0*/  SHF.R.S32.HI R29, RZ, 0x1f, R27 ;  /* 0x0000001fff1d7819 */ /* 0x004fc6000001141b */
[----:B------:R-:W-:-:S04]  /*06c0*/  IMAD.WIDE.U32 R30, R27, R12, R24 ;  /* 0x0000000c1b1e7225 */ /* 0x000fc800078e0018 */
[----:B------:R-:W-:Y:S01]  /*06d0*/  IMAD R20, R29, R12, RZ ;  /* 0x0000000c1d147224 */ /* 0x000fe200078e02ff */
[----:B------:R-:W-:Y:S01]  /*06e0*/  LEA R26, P0, R30, R14, 0x3 ;  /* 0x0000000e1e1a7211 */ /* 0x000fe200078018ff */
[----:B------:R-:W2:Y:S02]  /*06f0*/  LDG.E.64 R28, desc[UR8][R16.64+0x8] ;  /* 0x00000808101c7981 */ /* 0x000ea4000c1e1b00 */
[----:B------:R-:W-:-:S05]  /*0700*/  IMAD R27, R27, R13, R20 ;  /* 0x0000000d1b1b7224 */ /* 0x000fca00078e0214 */
[----:B------:R-:W-:-:S04]  /*0710*/  IADD3 R20, R31, R27, RZ ;  /* 0x0000001b1f147210 */ /* 0x000fc80007ffe0ff */
[----:B------:R-:W-:-:S05]  /*0720*/  LEA.HI.X R27, R30, R15, R20, 0x3, P0 ;  /* 0x0000000f1e1b7211 */ /* 0x000fca00000f1c14 */
[----:B------:R-:W3:Y:S01]  /*0730*/  LDG.E.64 R30, desc[UR8][R26.64] ;  /* 0x000000081a1e7981 */ /* 0x000ee2000c1e1b00 */
[----:B------:R-:W-:Y:S01]  /*0740*/  ISETP.NE.AND P0, PT, R0, 0x2, PT ;  /* 0x000000020000780c */ /* 0x000fe20003f05270 */
[C---:B--2---:R-:W-:Y:S01]  /*0750*/  FMUL.FTZ R33, R29.reuse, R18 ;  /* 0x000000121d217220 */ /* 0x044fe20000410000 */
[----:B------:R-:W-:-:S03]  /*0760*/  FMUL.FTZ R29, R29, R19 ;  /* 0x000000131d1d7220 */ /* 0x000fc60000410000 */
[C---:B------:R-:W-:Y:S01]  /*0770*/  FFMA.FTZ R20, R28.reuse, R19, R33 ;  /* 0x000000131c147223 */ /* 0x040fe20000010021 */
[----:B------:R-:W-:-:S03]  /*0780*/  FFMA.FTZ R29, R28, R18, -R29 ;  /* 0x000000121c1d7223 */ /* 0x000fc6000001081d */
[----:B---3--:R-:W-:Y:S01]  /*0790*/  FADD.FTZ R31, R20, R31 ;  /* 0x0000001f141f7221 */ /* 0x008fe20000010000 */
[----:B------:R-:W-:-:S05]  /*07a0*/  FADD.FTZ R30, R29, R30 ;  /* 0x0000001e1d1e7221 */ /* 0x000fca0000010000 */
[----:B------:R1:W-:Y:S01]  /*07b0*/  STG.E.64 desc[UR8][R26.64], R30 ;  /* 0x0000001e1a007986 */ /* 0x0003e2000c101b08 */
[----:B------:R-:W-:Y:S01]  /*07c0*/  IADD3 R20, R8, 0x2, RZ ;  /* 0x0000000208147810 */ /* 0x000fe20007ffe0ff */
[----:B------:R-:W-:Y:S06]  /*07d0*/  @!P0 BRA `(.L_x_258) ;  /* 0x0000000000488947 */ /* 0x000fec0003800000 */
[----:B------:R-:W1:Y:S04]  /*07e0*/  LDG.E R11, desc[UR8][R10.64+0x8] ;  /* 0x000008080a0b7981 */ /* 0x000e68000c1e1900 */
[----:B------:R-:W2:Y:S01]  /*07f0*/  LDG.E.64 R16, desc[UR8][R16.64+0x10] ;  /* 0x0000100810107981 */ /* 0x000ea2000c1e1b00 */
[----:B-1----:R-:W-:-:S05]  /*0800*/  SHF.R.S32.HI R27, RZ, 0x1f, R11 ;  /* 0x0000001fff1b7819 */ /* 0x002fca000001140b */
[-C--:B------:R-:W-:Y:S02]  /*0810*/  IMAD R0, R27, R12.reuse, RZ ;  /* 0x0000000c1b007224 */ /* 0x080fe400078e02ff */
        /* <DEDUP_REMOVED lines=10> */
[----:B------:R-:W-:Y:S02]  /*08c0*/  IADD3 R20, R8, 0x3, RZ ;  /* 0x0000000308147810 */ /* 0x000fe40007ffe0ff */
[----:B---3--:R-:W-:Y:S01]  /*08d0*/  FADD.FTZ R27, R0, R27 ;  /* 0x0000001b001b7221 */ /* 0x008fe20000010000 */
[----:B------:R-:W-:-:S05]  /*08e0*/  FADD.FTZ R26, R11, R26 ;  /* 0x0000001a0b1a7221 */ /* 0x000fca0000010000 */
[----:B------:R2:W-:Y:S02]  /*08f0*/  STG.E.64 desc[UR8][R14.64], R26 ;  /* 0x0000001a0e007986 */ /* 0x0005e4000c101b08 */
.L_x_258:
[----:B------:R-:W-:Y:S05]  /*0900*/  BSYNC B2 ;  /* 0x0000000000027941 */ /* 0x000fea0003800000 */
.L_x_257:
[----:B------:R-:W-:-:S04]  /*0910*/  LOP3.LUT R0, RZ, R8, RZ, 0x33, !PT ;  /* 0x00000008ff007212 */ /* 0x000fc800078e33ff */
[----:B------:R-:W-:-:S04]  /*0920*/  IADD3 R0, R23, R0, RZ ;  /* 0x0000000017007210 */ /* 0x000fc80007ffe0ff */
[----:B------:R-:W-:-:S13]  /*0930*/  ISETP.GE.U32.AND P0, PT, R0, 0x3, PT ;  /* 0x000000030000780c */ /* 0x000fda0003f06070 */
[----:B------:R-:W-:Y:S05]  /*0940*/  @!P0 BRA `(.L_x_256) ;  /* 0x0000000400588947 */ /* 0x000fea0003800000 */
.L_x_259:
[----:B------:R-:W-:Y:S01]  /*0950*/  SHF.R.S32.HI R13, RZ, 0x1f, R20 ;  /* 0x0000001fff0d7819 */ /* 0x000fe20000011414 */
[----:B------:R-:W-:Y:S01]  /*0960*/  IMAD R0, R22, UR12, RZ ;  /* 0x0000000c16007c24 */ /* 0x000fe2000f8e02ff */
[----:B------:R-:W-:-:S03]  /*0970*/  MOV R12, R20 ;  /* 0x00000014000c7202 */ /* 0x000fc60000000f00 */
[C---:B------:R-:W-:Y:S02]  /*0980*/  IMAD R11, R21.reuse, UR13, R0 ;  /* 0x0000000d150b7c24 */ /* 0x040fe4000f8e0200 */
[----:B------:R-:W-:-:S05]  /*0990*/  IMAD.WIDE.U32 R8, R21, UR12, R12 ;  /* 0x0000000c15087c25 */ /* 0x000fca000f8e000c */
[----:B------:R-:W-:Y:S02]  /*09a0*/  IADD3 R9, R11, R9, RZ ;  /* 0x000000090b097210 */ /* 0x000fe40007ffe0ff */
[----:B------:R-:W-:-:S04]  /*09b0*/  LEA R10, P0, R8, UR14, 0x2 ;  /* 0x0000000e080a7c11 */ /* 0x000fc8000f8010ff */
[----:B------:R-:W-:-:S05]  /*09c0*/  LEA.HI.X R11, R8, UR15, R9, 0x2, P0 ;  /* 0x0000000f080b7c11 */ /* 0x000fca00080f1409 */
[----:B---3--:R-:W3:Y:S01]  /*09d0*/  LDG.E R9, desc[UR8][R10.64] ;  /* 0x000000080a097981 */ /* 0x008ee2000c1e1900 */
[----:B------:R-:W-:Y:S01]  /*09e0*/  IMAD R0, R22, UR18, RZ ;  /* 0x0000001216007c24 */ /* 0x000fe2000f8e02ff */
[----:B------:R-:W-:Y:S01]  /*09f0*/  MOV R24, R6 ;  /* 0x0000000600187202 */ /* 0x000fe20000000f00 */
[----:B------:R-:W-:-:S04]  /*0a00*/  IMAD.WIDE.U32 R12, R21, UR18, R12 ;  /* 0x00000012150c7c25 */ /* 0x000fc8000f8e000c */
[----:B--2---:R-:W-:Y:S01]  /*0a10*/  IMAD R15, R21, UR19, R0 ;  /* 0x00000013150f7c24 */ /* 0x004fe2000f8e0200 */
[----:B------:R-:W-:-:S04]  /*0a20*/  LEA R8, P0, R12, UR20, 0x3 ;  /* 0x000000140c087c11 */ /* 0x000fc8000f8018ff */
[----:B------:R-:W-:Y:S02]  /*0a30*/  IADD3 R13, R15, R13, RZ ;  /* 0x0000000d0f0d7210 */ /* 0x000fe40007ffe0ff */
[----:B---3--:R-:W-:Y:S01]  /*0a40*/  SHF.R.S32.HI R0, RZ, 0x1f, R9 ;  /* 0x0000001fff007819 */ /* 0x008fe20000011409 */
[----:B------:R-:W-:-:S04]  /*0a50*/  IMAD.WIDE.U32 R14, R9, UR16, R24 ;  /* 0x00000010090e7c25 */ /* 0x000fc8000f8e0018 */
[----:B------:R-:W-:-:S04]  /*0a60*/  IMAD R0, R0, UR16, RZ ;  /* 0x0000001000007c24 */ /* 0x000fc8000f8e02ff */
[----:B------:R-:W-:Y:S01]  /*0a70*/  IMAD R17, R9, UR17, R0 ;  /* 0x0000001109117c24 */ /* 0x000fe2000f8e0200 */
[----:B------:R-:W-:Y:S02]  /*0a80*/  LEA.HI.X R9, R12, UR21, R13, 0x3, P0 ;  /* 0x000000150c097c11 */ /* 0x000fe400080f1c0d */
[C---:B------:R-:W-:Y:S02]  /*0a90*/  LEA R12, P0, R14.reuse, UR24, 0x3 ;  /* 0x000000180e0c7c11 */ /* 0x040fe4000f8018ff */
[----:B------:R-:W-:Y:S02]  /*0aa0*/  IADD3 R13, R15, R17, RZ ;  /* 0x000000110f0d7210 */ /* 0x000fe40007ffe0ff */
[----:B------:R-:W2:Y:S02]  /*0ab0*/  LDG.E.64 R16, desc[UR8][R8.64] ;  /* 0x0000000808107981 */ /* 0x000ea4000c1e1b00 */
        /* <DEDUP_REMOVED lines=9> */
[----:B------:R-:W2:Y:S04]  /*0b50*/  LDG.E R15, desc[UR8][R10.64+0x4] ;  /* 0x000004080a0f7981 */ /* 0x000ea8000c1e1900 */
[----:B------:R-:W0:Y:S01]  /*0b60*/  LDG.E.64 R16, desc[UR8][R8.64+0x8] ;  /* 0x0000080808107981 */ /* 0x000e22000c1e1b00 */
[----:B--2---:R-:W-:Y:S01]  /*0b70*/  SHF.R.S32.HI R0, RZ, 0x1f, R15 ;  /* 0x0000001fff007819 */ /* 0x004fe2000001140f */
[----:B------:R-:W-:-:S04]  /*0b80*/  IMAD.WIDE.U32 R18, R15, UR16, R24 ;  /* 0x000000100f127c25 */ /* 0x000fc8000f8e0018 */
[----:B------:R-:W-:Y:S01]  /*0b90*/  IMAD R0, R0, UR16, RZ ;  /* 0x0000001000007c24 */ /* 0x000fe2000f8e02ff */
[----:B------:R-:W-:-:S03]  /*0ba0*/  LEA R14, P0, R18, UR24, 0x3 ;  /* 0x00000018120e7c11 */ /* 0x000fc6000f8018ff */
[----:B------:R-:W-:-:S05]  /*0bb0*/  IMAD R15, R15, UR17, R0 ;  /* 0x000000110f0f7c24 */ /* 0x000fca000f8e0200 */
        /* <DEDUP_REMOVED lines=10> */
[----:B------:R-:W2:Y:S04]  /*0c60*/  LDG.E R13, desc[UR8][R10.64+0x8] ;  /* 0x000008080a0d7981 */ /* 0x000ea8000c1e1900 */
[----:B------:R-:W0:Y:S01]  /*0c70*/  LDG.E.64 R16, desc[UR8][R8.64+0x10] ;  /* 0x0000100808107981 */ /* 0x000e22000c1e1b00 */
[----:B--2---:R-:W-:Y:S01]  /*0c80*/  SHF.R.S32.HI R0, RZ, 0x1f, R13 ;  /* 0x0000001fff007819 */ /* 0x004fe2000001140d */
[----:B------:R-:W-:-:S04]  /*0c90*/  IMAD.WIDE.U32 R18, R13, UR16, R24 ;  /* 0x000000100d127c25 */ /* 0x000fc8000f8e0018 */
[----:B------:R-:W-:-:S04]  /*0ca0*/  IMAD R0, R0, UR16, RZ ;  /* 0x0000001000007c24 */ /* 0x000fc8000f8e02ff */
        /* <DEDUP_REMOVED lines=25> */
[----:B------:R-:W-:Y:S01]  /*0e40*/  FFMA.FTZ R11, R8, UR22, -R11 ;  /* 0x00000016080b7c23 */ /* 0x000fe2000801080b */
[----:B------:R-:W-:-:S04]  /*0e50*/  IADD3 R20, R20, 0x4, RZ ;  /* 0x0000000414147810 */ /* 0x000fc80007ffe0ff */
[----:B------:R-:W-:Y:S01]  /*0e60*/  ISETP.GE.AND P0, PT, R20, R23, PT ;  /* 0x000000171400720c */ /* 0x000fe20003f06270 */
[----:B--2---:R-:W-:Y:S01]  /*0e70*/  FADD.FTZ R17, R0, R17 ;  /* 0x0000001100117221 */ /* 0x004fe20000010000 */
[----:B------:R-:W-:-:S05]  /*0e80*/  FADD.FTZ R16, R11, R16 ;  /* 0x000000100b107221 */ /* 0x000fca0000010000 */
[----:B------:R3:W-:Y:S06]  /*0e90*/  STG.E.64 desc[UR8][R14.64], R16 ;  /* 0x000000100e007986 */ /* 0x0007ec000c101b08 */
[----:B------:R-:W-:Y:S05]  /*0ea0*/  @!P0 BRA `(.L_x_259) ;  /* 0xfffffff800a88947 */ /* 0x000fea000383ffff */
.L_x_256:
[----:B------:R-:W-:Y:S05]  /*0eb0*/  BSYNC B1 ;  /* 0x0000000000017941 */ /* 0x000fea0003800000 */
.L_x_255:
[----:B------:R-:W-:Y:S01]  /*0ec0*/  IADD3 R21, R21, 0x1, RZ ;  /* 0x0000000115157810 */ /* 0x000fe20007ffe0ff */
[----:B------:R-:W-:-:S03]  /*0ed0*/  ULDC.64 UR10, c[0x0][0x278] ;  /* 0x00009e00000a7ab9 */ /* 0x000fc60000000a00 */
[----:B------:R-:W-:-:S04]  /*0ee0*/  ISETP.GE.U32.AND P0, PT, R21, UR10, PT ;  /* 0x0000000a15007c0c */ /* 0x000fc8000bf06070 */
[----:B------:R-:W-:-:S13]  /*0ef0*/  ISETP.GE.AND.EX P0, PT, RZ, UR11, PT, P0 ;  /* 0x0000000bff007c0c */ /* 0x000fda000bf06300 */
[----:B------:R-:W-:Y:S05]  /*0f00*/  @!P0 BRA `(.L_x_260) ;  /* 0xfffffff000c88947 */ /* 0x000fea000383ffff */
.L_x_254:
[----:B------:R-:W-:Y:S05]  /*0f10*/  BSYNC B0 ;  /* 0x0000000000007941 */ /* 0x000fea0003800000 */
.L_x_253:
        /* <DEDUP_REMOVED lines=16> */
[----:B------:R-:W-:-:S05]  /*1020*/  IMAD R7, R2, UR5, R7 ;  /* 0x0000000502077c24 */ /* 0x000fca000f8e0207 */
[----:B------:R-:W-:-:S07]  /*1030*/  IADD3 R9, R5, R7, RZ ;  /* 0x0000000705097210 */ /* 0x000fce0007ffe0ff */
.L_x_266:
[----:B----4-:R-:W4:Y:S01]  /*1040*/  LDC.64 R6, c[0x0][0x260] ;  /* 0x00009800ff067b82 */ /* 0x010f220000000a00 */
[----:B------:R-:W-:Y:S01]  /*1050*/  USHF.R.S32.HI UR5, URZ, 0x1f, UR4 ;  /* 0x0000001f3f057899 */ /* 0x000fe20008011404 */
[----:B------:R-:W-:Y:S01]  /*1060*/  ULDC.64 UR6, c[0x0][0x228] ;  /* 0x00008a0000067ab9 */ /* 0x000fe20000000a00 */
        /* <DEDUP_REMOVED lines=11> */
[----:B------:R-:W4:Y:S04]  /*1120*/  LDG.E R12, desc[UR8][R6.64] ;  /* 0x00000008060c7981 */ /* 0x000f28000c1e1900 */
[----:B------:R-:W4:Y:S01]  /*1130*/  LDG.E R0, desc[UR8][R6.64+0x4] ;  /* 0x0000040806007981 */ /* 0x000f22000c1e1900 */
[----:B------:R-:W-:Y:S01]  /*1140*/  BSSY B0, `(.L_x_261) ;  /* 0x00000ba000007945 */ /* 0x000fe20003800000 */
[----:B----4-:R-:W-:-:S13]  /*1150*/  ISETP.GT.AND P0, PT, R0, R12, PT ;  /* 0x0000000c0000720c */ /* 0x010fda0003f04270 */
[----:B0-23--:R-:W-:Y:S05]  /*1160*/  @!P0 BRA `(.L_x_262) ;  /* 0x0000000800dc8947 */ /* 0x00dfea0003800000 */
[----:B--23--:R-:W2:Y:S01]  /*1170*/  LDC.64 R14, c[0x0][0x248] ;  /* 0x00009200ff0e7b82 */ /* 0x00cea20000000a00 */
[----:B------:R-:W-:Y:S01]  /*1180*/  IADD3 R24, -R12, R0, RZ ;  /* 0x000000000c187210 */ /* 0x000fe20007ffe1ff */
[----:B------:R-:W-:Y:S01]  /*1190*/  BSSY B1, `(.L_x_263) ;  /* 0x0000058000017945 */ /* 0x000fe20003800000 */
[----:B------:R-:W-:Y:S02]  /*11a0*/  MOV R8, R4 ;  /* 0x0000000400087202 */ /* 0x000fe40000000f00 */
[----:B------:R-:W-:Y:S01]  /*11b0*/  LOP3.LUT P0, R24, R24, 0x3, RZ, 0xc0, !PT ;  /* 0x0000000318187812 */ /* 0x000fe2000780c0ff */
[C---:B--2---:R-:W-:Y:S02]  /*11c0*/  IMAD R10, R14.reuse, UR5, RZ ;  /* 0x000000050e0a7c24 */ /* 0x044fe4000f8e02ff */
[----:B------:R-:W-:Y:S01]  /*11d0*/  IMAD.WIDE.U32 R6, R14, UR4, R8 ;  /* 0x000000040e067c25 */ /* 0x000fe2000f8e0008 */
[----:B------:R-:W-:-:S03]  /*11e0*/  MOV R8, R12 ;  /* 0x0000000c00087202 */ /* 0x000fc60000000f00 */
        /* <DEDUP_REMOVED lines=8> */
[C---:B--2---:R-:W-:Y:S02]  /*1270*/  IMAD R8, R14.reuse, UR5, RZ ;  /* 0x000000050e087c24 */ /* 0x044fe4000f8e02ff */
[----:B------:R-:W-:-:S04]  /*1280*/  IMAD.WIDE.U32 R16, R14, UR4, R12 ;  /* 0x000000040e107c25 */ /* 0x000fc8000f8e000c */
[----:B------:R-:W-:Y:S01]  /*1290*/  IMAD R15, R15, UR4, R8 ;  /* 0x000000040f0f7c24 */ /* 0x000fe2000f8e0208 */
[----:B------:R-:W-:-:S04]  /*12a0*/  LEA R14, P0, R16, UR6, 0x2 ;  /* 0x00000006100e7c11 */ /* 0x000fc8000f8010ff */
[----:B------:R-:W-:-:S04]  /*12b0*/  IADD3 R15, R17, R15, RZ ;  /* 0x0000000f110f7210 */ /* 0x000fc80007ffe0ff */
[----:B------:R-:W-:Y:S01]  /*12c0*/  LEA.HI.X R15, R16, UR7, R15, 0x2, P0 ;  /* 0x00000007100f7c11 */ /* 0x000fe200080f140f */
[C---:B---3--:R-:W-:Y:S01]  /*12d0*/  IMAD R8, R22.reuse, UR5, RZ ;  /* 0x0000000516087c24 */ /* 0x048fe2000f8e02ff */
[----:B------:R-:W2:Y:S01]  /*12e0*/  LDC.64 R16, c[0x0][0x258] ;  /* 0x00009600ff107b82 */ /* 0x000ea20000000a00 */
[----:B01----:R-:W-:Y:S01]  /*12f0*/  IMAD.WIDE.U32 R26, R22, UR4, R12 ;  /* 0x00000004161a7c25 */ /* 0x003fe2000f8e000c */
[----:B------:R-:W-:Y:S01]  /*1300*/  ULDC.64 UR6, c[0x0][0x220] ;  /* 0x0000880000067ab9 */ /* 0x000fe20000000a00 */
[----:B------:R-:W3:Y:S01]  /*1310*/  LDG.E R21, desc[UR8][R14.64] ;  /* 0x000000080e157981 */ /* 0x000ee2000c1e1900 */
[----:B------:R-:W-:Y:S01]  /*1320*/  MOV R10, R6 ;  /* 0x00000006000a7202 */ /* 0x000fe20000000f00 */
[----:B------:R-:W-:Y:S01]  /*1330*/  IMAD R25, R23, UR4, R8 ;  /* 0x0000000417197c24 */ /* 0x000fe2000f8e0208 */
[----:B------:R-:W-:-:S04]  /*1340*/  LEA R20, P0, R26, UR6, 0x3 ;  /* 0x000000061a147c11 */ /* 0x000fc8000f8018ff */
[----:B------:R-:W-:Y:S02]  /*1350*/  IADD3 R25, R27, R25, RZ ;  /* 0x000000191b197210 */ /* 0x000fe40007ffe0ff */
[----:B---3--:R-:W-:-:S05]  /*1360*/  SHF.R.S32.HI R23, RZ, 0x1f, R21 ;  /* 0x0000001fff177819 */ /* 0x008fca0000011415 */
[-C--:B--2---:R-:W-:Y:S02]  /*1370*/  IMAD R8, R23, R16.reuse, RZ ;  /* 0x0000001017087224 */ /* 0x084fe400078e02ff */
[----:B------:R-:W-:-:S04]  /*1380*/  IMAD.WIDE.U32 R22, R21, R16, R10 ;  /* 0x0000001015167225 */ /* 0x000fc800078e000a */
[----:B------:R-:W-:Y:S01]  /*1390*/  IMAD R27, R21, R17, R8 ;  /* 0x00000011151b7224 */ /* 0x000fe200078e0208 */
[----:B------:R-:W-:Y:S02]  /*13a0*/  LEA.HI.X R21, R26, UR7, R25, 0x3, P0 ;  /* 0x000000071a157c11 */ /* 0x000fe400080f1c19 */
[C---:B----4-:R-:W-:Y:S02]  /*13b0*/  LEA R26, P0, R22.reuse, R18, 0x3 ;  /* 0x00000012161a7211 */ /* 0x050fe400078018ff */
        /* <DEDUP_REMOVED lines=15> */
[----:B------:R-:W2:Y:S04]  /*14b0*/  LDG.E R25, desc[UR8][R14.64+0x4] ;  /* 0x000004080e197981 */ /* 0x000ea8000c1e1900 */
[----:B------:R-:W3:Y:S01]  /*14c0*/  LDG.E.64 R28, desc[UR8][R20.64+0x8] ;  /* 0x00000808141c7981 */ /* 0x000ee2000c1e1b00 */
[----:B--2---:R-:W-:Y:S01]  /*14d0*/  SHF.R.S32.HI R27, RZ, 0x1f, R25 ;  /* 0x0000001fff1b7819 */ /* 0x004fe20000011419 */
[----:B------:R-:W-:-:S04]  /*14e0*/  IMAD.WIDE.U32 R30, R25, R16, R10 ;  /* 0x00000010191e7225 */ /* 0x000fc800078e000a */
[----:B------:R-:W-:Y:S01]  /*14f0*/  IMAD R8, R27, R16, RZ ;  /* 0x000000101b087224 */ /* 0x000fe200078e02ff */
[----:B------:R-:W-:-:S03]  /*1500*/  LEA R26, P0, R30, R18, 0x3 ;  /* 0x000000121e1a7211 */ /* 0x000fc600078018ff */
[----:B------:R-:W-:-:S05]  /*1510*/  IMAD R25, R25, R17, R8 ;  /* 0x0000001119197224 */ /* 0x000fca00078e0208 */
[----:B------:R-:W-:-:S04]  /*1520*/  IADD3 R8, R31, R25, RZ ;  /* 0x000000191f087210 */ /* 0x000fc80007ffe0ff */
[----:B------:R-:W-:-:S05]  /*1530*/  LEA.HI.X R27, R30, R19, R8, 0x3, P0 ;  /* 0x000000131e1b7211 */ /* 0x000fca00000f1c08 */
[----:B------:R-:W2:Y:S01]  /*1540*/  LDG.E.64 R30, desc[UR8][R26.64] ;  /* 0x000000081a1e7981 */ /* 0x000ea2000c1e1b00 */
[C---:B---3--:R-:W-:Y:S01]  /*1550*/  FMUL.FTZ R25, R29.reuse, R22 ;  /* 0x000000161d197220 */ /* 0x048fe20000410000 */
[----:B------:R-:W-:-:S03]  /*1560*/  FMUL.FTZ R29, R29, R23 ;  /* 0x000000171d1d7220 */ /* 0x000fc60000410000 */
[C---:B------:R-:W-:Y:S01]  /*1570*/  FFMA.FTZ R8, R28.reuse, R23, R25 ;  /* 0x000000171c087223 */ /* 0x040fe20000010019 */
[----:B------:R-:W-:Y:S01]  /*1580*/  FFMA.FTZ R29, R28, R22, -R29 ;  /* 0x000000161c1d7223 */ /* 0x000fe2000001081d */
[----:B------:R-:W-:Y:S02]  /*1590*/  ISETP.NE.AND P0, PT, R24, 0x2, PT ;  /* 0x000000021800780c */ /* 0x000fe40003f05270 */
[----:B--2---:R-:W-:Y:S01]  /*15a0*/  FADD.FTZ R31, R8, R31 ;  /* 0x0000001f081f7221 */ /* 0x004fe20000010000 */
[----:B------:R-:W-:-:S05]  /*15b0*/  FADD.FTZ R30, R29, R30 ;  /* 0x0000001e1d1e7221 */ /* 0x000fca0000010000 */
[----:B------:R3:W-:Y:S01]  /*15c0*/  STG.E.64 desc[UR8][R26.64], R30 ;  /* 0x0000001e1a007986 */ /* 0x0007e2000c101b08 */
[----:B------:R-:W-:-:S04]  /*15d0*/  IADD3 R8, R12, 0x2, RZ ;  /* 0x000000020c087810 */ /* 0x000fc80007ffe0ff */
[----:B------:R-:W-:Y:S05]  /*15e0*/  @!P0 BRA `(.L_x_264) ;  /* 0x0000000000488947 */ /* 0x000fea0003800000 */
[----:B------:R-:W2:Y:S04]  /*15f0*/  LDG.E R15, desc[UR8][R14.64+0x8] ;  /* 0x000008080e0f7981 */ /* 0x000ea8000c1e1900 */
[----:B------:R-:W4:Y:S01]  /*1600*/  LDG.E.64 R20, desc[UR8][R20.64+0x10] ;  /* 0x0000100814147981 */ /* 0x000f22000c1e1b00 */
[----:B--2---:R-:W-:-:S05]  /*1610*/  SHF.R.S32.HI R25, RZ, 0x1f, R15 ;  /* 0x0000001fff197819 */ /* 0x004fca000001140f */
[-C--:B------:R-:W-:Y:S02]  /*1620*/  IMAD R8, R25, R16.reuse, RZ ;  /* 0x0000001019087224 */ /* 0x080fe400078e02ff */
        /* <DEDUP_REMOVED lines=13> */
[----:B------:R-:W-:-:S07]  /*1700*/  IADD3 R8, R12, 0x3, RZ ;  /* 0x000000030c087810 */ /* 0x000fce0007ffe0ff */
.L_x_264:
[----:B------:R-:W-:Y:S05]  /*1710*/  BSYNC B1 ;  /* 0x0000000000017941 */ /* 0x000fea0003800000 */
.L_x_263:
[----:B------:R-:W-:Y:S01]  /*1720*/  LOP3.LUT R13, RZ, R12, RZ, 0x33, !PT ;  /* 0x0000000cff0d7212 */ /* 0x000fe200078e33ff */
[----:B------:R-:W0:Y:S03]  /*1730*/  LDC.64 R14, c[0x0][0x268] ;  /* 0x00009a00ff0e7b82 */ /* 0x000e260000000a00 */
[----:B------:R-:W-:-:S04]  /*1740*/  IADD3 R13, R0, R13, RZ ;  /* 0x0000000d000d7210 */ /* 0x000fc80007ffe0ff */
[----:B------:R-:W-:-:S13]  /*1750*/  ISETP.GE.U32.AND P0, PT, R13, 0x3, PT ;  /* 0x000000030d00780c */ /* 0x000fda0003f06070 */
[----:B------:R-:W-:Y:S05]  /*1760*/  @!P0 BRA `(.L_x_262) ;  /* 0x00000004005c8947 */ /* 0x000fea0003800000 */
.L_x_265:
[----:B----4-:R-:W-:Y:S01]  /*1770*/  SHF.R.S32.HI R19, RZ, 0x1f, R8 ;  /* 0x0000001fff137819 */ /* 0x010fe20000011408 */
[C---:B0-----:R-:W-:Y:S01]  /*1780*/  IMAD R10, R14.reuse, UR5, RZ ;  /* 0x000000050e0a7c24 */ /* 0x041fe2000f8e02ff */
[----:B------:R-:W-:Y:S01]  /*1790*/  MOV R18, R8 ;  /* 0x0000000800127202 */ /* 0x000fe20000000f00 */
[----:B------:R-:W0:Y:S02]  /*17a0*/  LDC.64 R20, c[0x0][0x270] ;  /* 0x00009c00ff147b82 */ /* 0x000e240000000a00 */
[----:B------:R-:W-:Y:S02]  /*17b0*/  IMAD R17, R15, UR4, R10 ;  /* 0x000000040f117c24 */ /* 0x000fe4000f8e020a */
[----:B------:R-:W-:-:S05]  /*17c0*/  IMAD.WIDE.U32 R12, R14, UR4, R18 ;  /* 0x000000040e0c7c25 */ /* 0x000fca000f8e0012 */
[----:B------:R-:W-:Y:S02]  /*17d0*/  IADD3 R13, R17, R13, RZ ;  /* 0x0000000d110d7210 */ /* 0x000fe40007ffe0ff */
[----:B------:R-:W-:-:S04]  /*17e0*/  LEA R16, P0, R12, UR10, 0x2 ;  /* 0x0000000a0c107c11 */ /* 0x000fc8000f8010ff */
[----:B------:R-:W-:-:S05]  /*17f0*/  LEA.HI.X R17, R12, UR11, R13, 0x2, P0 ;  /* 0x0000000b0c117c11 */ /* 0x000fca00080f140d */
[----:B------:R-:W4:Y:S01]  /*1800*/  LDG.E R13, desc[UR8][R16.64] ;  /* 0x00000008100d7981 */ /* 0x000f22000c1e1900 */
[C---:B0-----:R-:W-:Y:S02]  /*1810*/  IMAD R10, R20.reuse, UR5, RZ ;  /* 0x00000005140a7c24 */ /* 0x041fe4000f8e02ff */
[----:B------:R-:W-:-:S04]  /*1820*/  IMAD.WIDE.U32 R18, R20, UR4, R18 ;  /* 0x0000000414127c25 */ /* 0x000fc8000f8e0012 */
[----:B------:R-:W-:Y:S01]  /*1830*/  IMAD R21, R21, UR4, R10 ;  /* 0x0000000415157c24 */ /* 0x000fe2000f8e020a */
[----:B------:R-:W-:-:S04]  /*1840*/  LEA R12, P0, R18, UR14, 0x3 ;  /* 0x0000000e120c7c11 */ /* 0x000fc8000f8018ff */
[----:B------:R-:W-:Y:S02]  /*1850*/  IADD3 R19, R21, R19, RZ ;  /* 0x0000001315137210 */ /* 0x000fe40007ffe0ff */
[----:B----4-:R-:W-:-:S05]  /*1860*/  SHF.R.S32.HI R10, RZ, 0x1f, R13 ;  /* 0x0000001fff0a7819 */ /* 0x010fca000001140d */
[----:B------:R-:W-:Y:S01]  /*1870*/  IMAD R20, R10, UR12, RZ ;  /* 0x0000000c0a147c24 */ /* 0x000fe2000f8e02ff */
[----:B------:R-:W-:-:S03]  /*1880*/  MOV R10, R6 ;  /* 0x00000006000a7202 */ /* 0x000fc60000000f00 */
[C---:B------:R-:W-:Y:S02]  /*1890*/  IMAD R21, R13.reuse, UR13, R20 ;  /* 0x0000000d0d157c24 */ /* 0x040fe4000f8e0214 */
[----:B------:R-:W-:Y:S01]  /*18a0*/  IMAD.WIDE.U32 R22, R13, UR12, R10 ;  /* 0x0000000c0d167c25 */ /* 0x000fe2000f8e000a */
[----:B------:R-:W-:-:S04]  /*18b0*/  LEA.HI.X R13, R18, UR15, R19, 0x3, P0 ;  /* 0x0000000f120d7c11 */ /* 0x000fc800080f1c13 */
[----:B------:R-:W-:Y:S02]  /*18c0*/  IADD3 R19, R23, R21, RZ ;  /* 0x0000001517137210 */ /* 0x000fe40007ffe0ff */
[C---:B------:R-:W-:Y:S01]  /*18d0*/  LEA R18, P0, R22.reuse, UR18, 0x3 ;  /* 0x0000001216127c11 */ /* 0x040fe2000f8018ff */
[----:B------:R-:W4:Y:S03]  /*18e0*/  LDG.E.64 R20, desc[UR8][R12.64] ;  /* 0x000000080c147981 */ /* 0x000f26000c1e1b00 */
[----:B------:R-:W-:-:S05]  /*18f0*/  LEA.HI.X R19, R22, UR19, R19, 0x3, P0 ;  /* 0x0000001316137c11 */ /* 0x000fca00080f1c13 */
[----:B------:R-:W1:Y:S01]  /*1900*/  LDG.E.64 R24, desc[UR8][R18.64] ;  /* 0x0000000812187981 */ /* 0x000e62000c1e1b00 */
[C---:B----4-:R-:W-:Y:S01]  /*1910*/  FMUL.FTZ R23, R21.reuse, UR16 ;  /* 0x0000001015177c20 */ /* 0x050fe20008410000 */
[----:B------:R-:W-:-:S03]  /*1920*/  FMUL.FTZ R21, R21, UR17 ;  /* 0x0000001115157c20 */ /* 0x000fc60008410000 */
[C---:B------:R-:W-:Y:S01]  /*1930*/  FFMA.FTZ R22, R20.reuse, UR17, R23 ;  /* 0x0000001114167c23 */ /* 0x040fe20008010017 */
[----:B------:R-:W-:-:S03]  /*1940*/  FFMA.FTZ R21, R20, UR16, -R21 ;  /* 0x0000001014157c23 */ /* 0x000fc60008010815 */
[----:B-123--:R-:W-:Y:S01]  /*1950*/  FADD.FTZ R27, R22, R25 ;  /* 0x00000019161b7221 */ /* 0x00efe20000010000 */
        /* <DEDUP_REMOVED lines=56> */
.L_x_262:
[----:B------:R-:W-:Y:S05]  /*1ce0*/  BSYNC B0 ;  /* 0x0000000000007941 */ /* 0x000fea0003800000 */
.L_x_261:
[----:B------:R-:W5:Y:S01]  /*1cf0*/  LDC.64 R6, c[0x0][0x278] ;  /* 0x00009e00ff067b82 */ /* 0x000f620000000a00 */
[----:B------:R-:W-:-:S06]  /*1d00*/  UIADD3 UR4, UR4, 0x1, URZ ;  /* 0x0000000104047890 */ /* 0x000fcc000fffe03f */
[----:B-----5:R-:W-:-:S04]  /*1d10*/  ISETP.LE.U32.AND P0, PT, R6, UR4, PT ;  /* 0x0000000406007c0c */ /* 0x020fc8000bf03070 */
[----:B------:R-:W-:-:S13]  /*1d20*/  ISETP.GE.AND.EX P0, PT, RZ, R7, PT, P0 ;  /* 0x00000007ff00720c */ /* 0x000fda0003f06300 */
[----:B------:R-:W-:Y:S05]  /*1d30*/  @!P0 BRA `(.L_x_266) ;  /* 0xfffffff000c08947 */ /* 0x000fea000383ffff */
[----:B------:R-:W-:Y:S05]  /*1d40*/  EXIT ;  /* 0x000000000000794d */ /* 0x000fea0003800000 */
.L_x_252:
        /* <DEDUP_REMOVED lines=8> */
[----:B------:R-:W-:-:S03]  /*1dd0*/  ULDC UR4, c[0x0][0x250] ;  /* 0x0000940000047ab9 */ /* 0x000fc60000000800 */
[----:B------:R-:W-:Y:S01]  /*1de0*/  IADD3.X R3, RZ, UR7, RZ, P0, !PT ;  /* 0x00000007ff037c10 */ /* 0x000fe200087fe4ff */
[----:B------:R-:W-:Y:S01]  /*1df0*/  IMAD.WIDE.U32 R4, R2, UR4, RZ ;  /* 0x0000000402047c25 */ /* 0x000fe2000f8e00ff */
[----:B------:R-:W-:-:S07]  /*1e00*/  UMOV UR4, URZ ;  /* 0x0000003f00047c82 */ /* 0x000fce0008000000 */
.L_x_272:
[----:B0--3--:R-:W0:Y:S01]  /*1e10*/  LDC.64 R10, c[0x0][0x260] ;  /* 0x00009800ff0a7b82 */ /* 0x009e220000000a00 */
[----:B------:R-:W-:Y:S01]  /*1e20*/  USHF.R.S32.HI UR5, URZ, 0x1f, UR4 ;  /* 0x0000001f3f057899 */ /* 0x000fe20008011404 */
[----:B------:R-:W-:Y:S01]  /*1e30*/  ULDC.64 UR10, c[0x0][0x228] ;  /* 0x00008a00000a7ab9 */ /* 0x000fe20000000a00 */
        /* <DEDUP_REMOVED lines=15> */
[----:B-1--4-:R-:W-:Y:S05]  /*1f30*/  @!P0 BRA `(.L_x_268) ;  /* 0x0000000c00108947 */ /* 0x012fea0003800000 */
[----:B------:R-:W0:Y:S01]  /*1f40*/  LDC.64 R12, c[0x0][0x248] ;  /* 0x00009200ff0c7b82 */ /* 0x000e220000000a00 */
[----:B------:R-:W-:Y:S01]  /*1f50*/  ULDC.64 UR10, c[0x0][0x250] ;  /* 0x00009400000a7ab9 */ /* 0x000fe20000000a00 */
[----:B------:R-:W-:Y:S01]  /*1f60*/  IADD3 R9, -R10, R8, RZ ;  /* 0x000000080a097210 */ /* 0x000fe20007ffe1ff */
[----:B------:R-:W-:Y:S01]  /*1f70*/  IMAD R7, R3, UR10, RZ ;  /* 0x0000000a03077c24 */ /* 0x000fe2000f8e02ff */
[----:B------:R-:W-:Y:S01]  /*1f80*/  BSSY B1, `(.L_x_269) ;  /* 0x0000060000017945 */ /* 0x000fe20003800000 */
[----:B------:R-:W-:Y:S02]  /*1f90*/  MOV R22, R10 ;  /* 0x0000000a00167202 */ /* 0x000fe40000000f00 */
[----:B------:R-:W-:Y:S01]  /*1fa0*/  IMAD R7, R2, UR11, R7 ;  /* 0x0000000b02077c24 */ /* 0x000fe2000f8e0207 */
[----:B------:R-:W-:-:S04]  /*1fb0*/  LOP3.LUT P0, RZ, R9, 0x3, RZ, 0xc0, !PT ;  /* 0x0000000309ff7812 */ /* 0x000fc8000780c0ff */
        /* <DEDUP_REMOVED lines=22> */
[----:B------:R-:W3:Y:S01]  /*2120*/  LDG.E R19, desc[UR8][R12.64] ;  /* 0x000000080c137981 */ /* 0x000ee2000c1e1900 */
[----:B------:R-:W-:Y:S01]  /*2130*/  MOV R20, R6 ;  /* 0x0000000600147202 */ /* 0x000fe20000000f00 */
[----:B------:R-:W-:Y:S01]  /*2140*/  IMAD R25, R25, UR4, R18 ;  /* 0x0000000419197c24 */ /* 0x000fe2000f8e0212 */
[----:B------:R-:W-:-:S04]  /*2150*/  LEA R18, P0, R22, UR10, 0x3 ;  /* 0x0000000a16127c11 */ /* 0x000fc8000f8018ff */
[----:B------:R-:W-:Y:S02]  /*2160*/  IADD3 R23, R23, R25, RZ ;  /* 0x0000001917177210 */ /* 0x000fe40007ffe0ff */
[----:B---3--:R-:W-:-:S05]  /*2170*/  SHF.R.S32.HI R21, RZ, 0x1f, R19 ;  /* 0x0000001fff157819 */ /* 0x008fca0000011413 */
[----:B0-----:R-:W-:Y:S01]  /*2180*/  IMAD R24, R21, R14, RZ ;  /* 0x0000000e15187224 */ /* 0x001fe200078e02ff */
[----:B------:R-:W-:-:S03]  /*2190*/  MOV R21, R9 ;  /* 0x0000000900157202 */ /* 0x000fc60000000f00 */
[C---:B------:R-:W-:Y:S02]  /*21a0*/  IMAD R25, R19.reuse, R15, R24 ;  /* 0x0000000f13197224 */ /* 0x040fe400078e0218 */
[----:B------:R-:W-:Y:S01]  /*21b0*/  IMAD.WIDE.U32 R20, R19, R14, R20 ;  /* 0x0000000e13147225 */ /* 0x000fe200078e0014 */
[----:B------:R-:W-:Y:S02]  /*21c0*/  LEA.HI.X R19, R22, UR11, R23, 0x3, P0 ;  /* 0x0000000b16137c11 */ /* 0x000fe400080f1c17 */
[----:B--2---:R-:W-:-:S03]  /*21d0*/  LEA R24, P0, R20, R16, 0x3 ;  /* 0x0000001014187211 */ /* 0x004fc600078018ff */
[----:B------:R-:W2:Y:S01]  /*21e0*/  LDG.E.64 R26, desc[UR8][R18.64] ;  /* 0x00000008121a7981 */ /* 0x000ea2000c1e1b00 */
[----:B------:R-:W-:-:S04]  /*21f0*/  IADD3 R21, R21, R25, RZ ;  /* 0x0000001915157210 */ /* 0x000fc80007ffe0ff */
[----:B------:R-:W-:Y:S02]  /*2200*/  LEA.HI.X R25, R20, R17, R21, 0x3, P0 ;  /* 0x0000001114197211 */ /* 0x000fe400000f1c15 */
[----:B------:R-:W2:Y:S03]  /*2210*/  LDC.64 R20, c[0x0][0x240] ;  /* 0x00009000ff147b82 */ /* 0x000ea60000000a00 */
[----:B------:R-:W3:Y:S01]  /*2220*/  LDG.E.64 R22, desc[UR8][R24.64] ;  /* 0x0000000818167981 */ /* 0x000ee2000c1e1b00 */
[----:B------:R-:W-:-:S04]  /*2230*/  IADD3 R30, -R10, R8, RZ ;  /* 0x000000080a1e7210 */ /* 0x000fc80007ffe1ff */
[----:B------:R-:W-:-:S04]  /*2240*/  LOP3.LUT R30, R30, 0x3, RZ, 0xc0, !PT ;  /* 0x000000031e1e7812 */ /* 0x000fc800078ec0ff */
        /* <DEDUP_REMOVED lines=10> */
[----:B------:R-:W2:Y:S01]  /*22f0*/  LDG.E R23, desc[UR8][R12.64+0x4] ;  /* 0x000004080c177981 */ /* 0x000ea2000c1e1900 */
[----:B0-----:R-:W-:-:S03]  /*2300*/  MOV R24, R6 ;  /* 0x0000000600187202 */ /* 0x001fc60000000f00 */
[----:B------:R-:W3:Y:S01]  /*2310*/  LDG.E.64 R28, desc[UR8][R18.64+0x8] ;  /* 0x00000808121c7981 */ /* 0x000ee2000c1e1b00 */
[----:B--2---:R-:W-:Y:S01]  /*2320*/  SHF.R.S32.HI R25, RZ, 0x1f, R23 ;  /* 0x0000001fff197819 */ /* 0x004fe20000011417 */
[----:B------:R-:W-:-:S04]  /*2330*/  IMAD R27, R23, R14, R24 ;  /* 0x0000000e171b7224 */ /* 0x000fc800078e0218 */
[----:B------:R-:W-:Y:S01]  /*2340*/  IMAD R26, R25, R14, RZ ;  /* 0x0000000e191a7224 */ /* 0x000fe200078e02ff */
[----:B------:R-:W-:-:S03]  /*2350*/  MOV R25, R9 ;  /* 0x0000000900197202 */ /* 0x000fc60000000f00 */
[----:B------:R-:W-:-:S04]  /*2360*/  IMAD.HI.U32 R22, R23, R14, R24 ;  /* 0x0000000e17167227 */ /* 0x000fc800078e0018 */
        /* <DEDUP_REMOVED lines=16> */
[----:B------:R-:W3:Y:S01]  /*2470*/  LDG.E.64 R18, desc[UR8][R18.64+0x10] ;  /* 0x0000100812127981 */ /* 0x000ee2000c1e1b00 */
[----:B--2---:R-:W-:-:S05]  /*2480*/  SHF.R.S32.HI R23, RZ, 0x1f, R13 ;  /* 0x0000001fff177819 */ /* 0x004fca000001140d */
[-C--:B-1----:R-:W-:Y:S02]  /*2490*/  IMAD R26, R23, R14.reuse, RZ ;  /* 0x0000000e171a7224 */ /* 0x082fe400078e02ff */
        /* <DEDUP_REMOVED lines=13> */
[----:B------:R-:W-:-:S07]  /*2570*/  IADD3 R22, R10, 0x3, RZ ;  /* 0x000000030a167810 */ /* 0x000fce0007ffe0ff */
.L_x_270:
[----:B------:R-:W-:Y:S05]  /*2580*/  BSYNC B1 ;  /* 0x0000000000017941 */ /* 0x000fea0003800000 */
.L_x_269:
[----:B------:R-:W-:Y:S02]  /*2590*/  LOP3.LUT R13, RZ, R10, RZ, 0x33, !PT ;  /* 0x0000000aff0d7212 */ /* 0x000fe400078e33ff */
[----:B------:R-:W3:Y:S02]  /*25a0*/  LDC.64 R10, c[0x0][0x268] ;  /* 0x00009a00ff0a7b82 */ /* 0x000ee40000000a00 */
[----:B------:R-:W-:-:S04]  /*25b0*/  IADD3 R13, R8, R13, RZ ;  /* 0x0000000d080d7210 */ /* 0x000fc80007ffe0ff */
[----:B------:R-:W-:-:S13]  /*25c0*/  ISETP.GE.U32.AND P0, PT, R13, 0x3, PT ;  /* 0x000000030d00780c */ /* 0x000fda0003f06070 */
[----:B------:R-:W-:Y:S05]  /*25d0*/  @!P0 BRA `(.L_x_268) ;  /* 0x0000000400688947 */ /* 0x000fea0003800000 */
.L_x_271:
[----:B------:R-:W-:Y:S01]  /*25e0*/  USHF.R.S32.HI UR10, URZ, 0x1f, UR4 ;  /* 0x0000001f3f0a7899 */ /* 0x000fe20008011404 */
[----:B------:R-:W-:Y:S01]  /*25f0*/  SHF.R.S32.HI R23, RZ, 0x1f, R22 ;  /* 0x0000001fff177819 */ /* 0x000fe20000011416 */
[----:B----4-:R-:W4:Y:S04]  /*2600*/  LDC.64 R18, c[0x0][0x270] ;  /* 0x00009c00ff127b82 */ /* 0x010f280000000a00 */
[----:B---3--:R-:W-:-:S04]  /*2610*/  IMAD R12, R10, UR10, RZ ;  /* 0x0000000a0a0c7c24 */ /* 0x008fc8000f8e02ff */
[----:B--2---:R-:W-:Y:S02]  /*2620*/  IMAD R15, R11, UR4, R12 ;  /* 0x000000040b0f7c24 */ /* 0x004fe4000f8e020c */
[----:B------:R-:W-:-:S05]  /*2630*/  IMAD.WIDE.U32 R12, R10, UR4, R22 ;  /* 0x000000040a0c7c25 */ /* 0x000fca000f8e0016 */
[----:B------:R-:W-:Y:S02]  /*2640*/  IADD3 R13, R15, R13, RZ ;  /* 0x0000000d0f0d7210 */ /* 0x000fe40007ffe0ff */
[----:B------:R-:W-:-:S04]  /*2650*/  LEA R14, P0, R12, UR12, 0x2 ;  /* 0x0000000c0c0e7c11 */ /* 0x000fc8000f8010ff */
[----:B------:R-:W-:-:S05]  /*2660*/  LEA.HI.X R15, R12, UR13, R13, 0x2, P0 ;  /* 0x0000000d0c0f7c11 */ /* 0x000fca00080f140d */
[----:B------:R-:W2:Y:S01]  /*2670*/  LDG.E R13, desc[UR8][R14.64] ;  /* 0x000000080e0d7981 */ /* 0x000ea2000c1e1900 */
[C---:B----4-:R-:W-:Y:S02]  /*2680*/  IMAD R12, R18.reuse, UR10, RZ ;  /* 0x0000000a120c7c24 */ /* 0x050fe4000f8e02ff */
[----:B------:R-:W-:Y:S01]  /*2690*/  IMAD.WIDE.U32 R16, R18, UR4, R22 ;  /* 0x0000000412107c25 */ /* 0x000fe2000f8e0016 */
[----:B------:R-:W-:-:S03]  /*26a0*/  MOV R18, R6 ;  /* 0x0000000600127202 */ /* 0x000fc60000000f00 */
[----:B------:R-:W-:-:S05]  /*26b0*/  IMAD R19, R19, UR4, R12 ;  /* 0x0000000413137c24 */ /* 0x000fca000f8e020c */
[----:B------:R-:W-:Y:S02]  /*26c0*/  IADD3 R17, R19, R17, RZ ;  /* 0x0000001113117210 */ /* 0x000fe40007ffe0ff */
[----:B------:R-:W-:Y:S02]  /*26d0*/  MOV R19, R9 ;  /* 0x0000000900137202 */ /* 0x000fe40000000f00 */
[----:B--2---:R-:W-:Y:S01]  /*26e0*/  SHF.R.S32.HI R12, RZ, 0x1f, R13 ;  /* 0x0000001fff0c7819 */ /* 0x004fe2000001140d */
[----:B------:R-:W-:-:S04]  /*26f0*/  IMAD.WIDE.U32 R18, R13, UR14, R18 ;  /* 0x0000000e0d127c25 */ /* 0x000fc8000f8e0012 */
[----:B------:R-:W-:Y:S01]  /*2700*/  IMAD R20, R12, UR14, RZ ;  /* 0x0000000e0c147c24 */ /* 0x000fe2000f8e02ff */
[----:B------:R-:W-:-:S03]  /*2710*/  LEA R12, P0, R16, UR16, 0x3 ;  /* 0x00000010100c7c11 */ /* 0x000fc6000f8018ff */
[----:B------:R-:W-:Y:S01]  /*2720*/  IMAD R21, R13, UR15, R20 ;  /* 0x0000000f0d157c24 */ /* 0x000fe2000f8e0214 */
[----:B------:R-:W-:Y:S02]  /*2730*/  LEA.HI.X R13, R16, UR17, R17, 0x3, P0 ;  /* 0x00000011100d7c11 */ /* 0x000fe400080f1c11 */
[C---:B------:R-:W-:Y:S02]  /*2740*/  LEA R16, P0, R18.reuse, UR20, 0x3 ;  /* 0x0000001412107c11 */ /* 0x040fe4000f8018ff */
[----:B------:R-:W-:Y:S02]  /*2750*/  IADD3 R17, R19, R21, RZ ;  /* 0x0000001513117210 */ /* 0x000fe40007ffe0ff */
[----:B------:R-:W2:Y:S02]  /*2760*/  LDG.E.64 R20, desc[UR8][R12.64] ;  /* 0x000000080c147981 */ /* 0x000ea4000c1e1b00 */
[----:B------:R-:W-:-:S05]  /*2770*/  LEA.HI.X R17, R18, UR21, R17, 0x3, P0 ;  /* 0x0000001512117c11 */ /* 0x000fca00080f1c11 */
[----:B0-----:R-:W1:Y:S01]  /*2780*/  LDG.E.64 R24, desc[UR8][R16.64] ;  /* 0x0000000810187981 */ /* 0x001e62000c1e1b00 */
[C---:B--2---:R-:W-:Y:S01]  /*2790*/  FMUL.FTZ R19, R21.reuse, UR18 ;  /* 0x0000001215137c20 */ /* 0x044fe20008410000 */
[----:B------:R-:W-:-:S03]  /*27a0*/  FMUL.FTZ R21, R21, UR19 ;  /* 0x0000001315157c20 */ /* 0x000fc60008410000 */
[C---:B------:R-:W-:Y:S01]  /*27b0*/  FFMA.FTZ R18, R20.reuse, UR19, R19 ;  /* 0x0000001314127c23 */ /* 0x040fe20008010013 */
[----:B------:R-:W-:-:S03]  /*27c0*/  FFMA.FTZ R21, R20, UR18, -R21 ;  /* 0x0000001214157c23 */ /* 0x000fc60008010815 */
[----:B-1----:R-:W-:Y:S01]  /*27d0*/  FADD.FTZ R27, R18, R25 ;  /* 0x00000019121b7221 */ /* 0x002fe20000010000 */
[----:B------:R-:W-:-:S05]  /*27e0*/  FADD.FTZ R26, R21, R24 ;  /* 0x00000018151a7221 */ /* 0x000fca0000010000 */
[----:B------:R0:W-:Y:S04]  /*27f0*/  STG.E.64 desc[UR8][R16.64], R26 ;  /* 0x0000001a10007986 */ /* 0x0001e8000c101b08 */
[----:B------:R-:W2:Y:S04]  /*2800*/  LDG.E R19, desc[UR8][R14.64+0x4] ;  /* 0x000004080e137981 */ /* 0x000ea8000c1e1900 */
[----:B------:R-:W3:Y:S01]  /*2810*/  LDG.E.64 R20, desc[UR8][R12.64+0x8] ;  /* 0x000008080c147981 */ /* 0x000ee2000c1e1b00 */
[----:B0-----:R-:W-:Y:S02]  /*2820*/  MOV R16, R6 ;  /* 0x0000000600107202 */ /* 0x001fe40000000f00 */
[----:B------:R-:W-:-:S02]  /*2830*/  MOV R17, R9 ;  /* 0x0000000900117202 */ /* 0x000fc40000000f00 */
        /* <DEDUP_REMOVED lines=33> */
[----:B------:R-:W3:Y:S01]  /*2a50*/  LDG.E.64 R12, desc[UR8][R12.64+0x18] ;  /* 0x000018080c0c7981 */ /* 0x000ee2000c1e1b00 */
[----:B--2---:R-:W-:-:S05]  /*2a60*/  SHF.R.S32.HI R18, RZ, 0x1f, R15 ;  /* 0x0000001fff127819 */ /* 0x004fca000001140f */
[----:B------:R-:W-:Y:S02]  /*2a70*/  IMAD R24, R18, UR14, RZ ;  /* 0x0000000e12187c24 */ /* 0x000fe4000f8e02ff */
        /* <DEDUP_REMOVED lines=16> */
.L_x_268:
[----:B------:R-:W-:Y:S05]  /*2b80*/  BSYNC B0 ;  /* 0x0000000000007941 */ /* 0x000fea0003800000 */
.L_x_267:
        /* <DEDUP_REMOVED lines=9> */
[----:B------:R-:W-:-:S04]  /*2c20*/  IMAD.WIDE.U32 R4, R2, UR4, RZ ;  /* 0x0000000402047c25 */ /* 0x000fc8000f8e00ff */
[----:B------:R-:W-:Y:S01]  /*2c30*/  IMAD R7, R3, UR4, RZ ;  /* 0x0000000403077c24 */ /* 0x000fe2000f8e02ff */
[----:B------:R-:W-:-:S03]  /*2c40*/  UMOV UR4, URZ ;  /* 0x0000003f00047c82 */ /* 0x000fc60008000000 */
[----:B------:R-:W-:-:S05]  /*2c50*/  IMAD R7, R2, UR5, R7 ;  /* 0x0000000502077c24 */ /* 0x000fca000f8e0207 */
[----:B------:R-:W-:-:S07]  /*2c60*/  IADD3 R13, R5, R7, RZ ;  /* 0x00000007050d7210 */ /* 0x000fce0007ffe0ff */
.L_x_278:
[----:B------:R-:W5:Y:S01]  /*2c70*/  LDC.64 R6, c[0x0][0x260] ;  /* 0x00009800ff067b82 */ /* 0x000f620000000a00 */
[----:B------:R-:W-:Y:S01]  /*2c80*/  USHF.R.S32.HI UR5, URZ, 0x1f, UR4 ;  /* 0x0000001f3f057899 */ /* 0x000fe20008011404 */
[----:B------:R-:W-:Y:S01]  /*2c90*/  ULDC.64 UR6, c[0x0][0x228] ;  /* 0x00008a0000067ab9 */ /* 0x000fe20000000a00 */
[----:B------:R-:W-:Y:S01]  /*2ca0*/  ULDC.64 UR12, c[0x0][0x258] ;  /* 0x00009600000c7ab9 */ /* 0x000fe20000000a00 */
[----:B------:R-:W-:Y:S01]  /*2cb0*/  ULDC.64 UR14, c[0x0][0x240] ;  /* 0x00009000000e7ab9 */ /* 0x000fe20000000a00 */
[----:B------:R-:W-:Y:S02]  /*2cc0*/  ULDC.64 UR16, c[0x0][0x238] ;  /* 0x00008e0000107ab9 */ /* 0x000fe40000000a00 */
[C---:B-----5:R-:W-:Y:S02]  /*2cd0*/  IMAD R0, R6.reuse, UR5, RZ ;  /* 0x0000000506007c24 */ /* 0x060fe4000f8e02ff */
[----:B------:R-:W-:-:S04]  /*2ce0*/  IMAD.WIDE.U32 R8, R6, UR4, R2 ;  /* 0x0000000406087c25 */ /* 0x000fc8000f8e0002 */
[----:B------:R-:W-:Y:S01]  /*2cf0*/  IMAD R7, R7, UR4, R0 ;  /* 0x0000000407077c24 */ /* 0x000fe2000f8e0200 */
[----:B------:R-:W-:-:S04]  /*2d00*/  LEA R6, P0, R8, UR6, 0x2 ;  /* 0x0000000608067c11 */ /* 0x000fc8000f8010ff */
[----:B------:R-:W-:-:S04]  /*2d10*/  IADD3 R7, R9, R7, RZ ;  /* 0x0000000709077210 */ /* 0x000fc80007ffe0ff */
[----:B------:R-:W-:-:S05]  /*2d20*/  LEA.HI.X R7, R8, UR7, R7, 0x2, P0 ;  /* 0x0000000708077c11 */ /* 0x000fca00080f1407 */
[----:B--2-4-:R-:W2:Y:S04]  /*2d30*/  LDG.E R16, desc[UR8][R6.64] ;  /* 0x0000000806107981 */ /* 0x014ea8000c1e1900 */
[----:B------:R-:W2:Y:S01]  /*2d40*/  LDG.E R0, desc[UR8][R6.64+0x4] ;  /* 0x0000040806007981 */ /* 0x000ea2000c1e1900 */
[----:B------:R-:W-:Y:S01]  /*2d50*/  BSSY B0, `(.L_x_273) ;  /* 0x00000c8000007945 */ /* 0x000fe20003800000 */
[----:B--2---:R-:W-:-:S13]  /*2d60*/  ISETP.GT.AND P0, PT, R0, R16, PT ;  /* 0x000000100000720c */ /* 0x004fda0003f04270 */
[----:B-1-3--:R-:W-:Y:S05]  /*2d70*/  @!P0 BRA `(.L_x_274) ;  /* 0x0000000c00148947 */ /* 0x00afea0003800000 */
[----:B------:R-:W2:Y:S01]  /*2d80*/  LDC.64 R18, c[0x0][0x248] ;  /* 0x00009200ff127b82 */ /* 0x000ea20000000a00 */
[----:B---3--:R-:W-:Y:S01]  /*2d90*/  IADD3 R10, -R16, R0, RZ ;  /* 0x00000000100a7210 */ /* 0x008fe20007ffe1ff */
[----:B------:R-:W-:Y:S01]  /*2da0*/  BSSY B1, `(.L_x_275) ;  /* 0x000005e000017945 */ /* 0x000fe20003800000 */
[----:B------:R-:W-:Y:S02]  /*2db0*/  MOV R12, R4 ;  /* 0x00000004000c7202 */ /* 0x000fe40000000f00 */
[----:B------:R-:W-:-:S03]  /*2dc0*/  LOP3.LUT P0, R10, R10, 0x3, RZ, 0xc0, !PT ;  /* 0x000000030a0a7812 */ /* 0x000fc6000780c0ff */
[----:B-1----:R-:W1:Y:S01]  /*2dd0*/  LDC.64 R26, c[0x0][0x270] ;  /* 0x00009c00ff1a7b82 */ /* 0x002e620000000a00 */
[C---:B--2---:R-:W-:Y:S02]  /*2de0*/  IMAD R8, R18.reuse, UR5, RZ ;  /* 0x0000000512087c24 */ /* 0x044fe4000f8e02ff */
[----:B------:R-:W-:Y:S01]  /*2df0*/  IMAD.WIDE.U32 R6, R18, UR4, R12 ;  /* 0x0000000412067c25 */ /* 0x000fe2000f8e000c */
[----:B------:R-:W-:-:S03]  /*2e00*/  MOV R12, R16 ;  /* 0x00000010000c7202 */ /* 0x000fc60000000f00 */
[----:B------:R-:W-:Y:S02]  /*2e10*/  IMAD R11, R19, UR4, R8 ;  /* 0x00000004130b7c24 */ /* 0x000fe4000f8e0208 */
[C---:B-1----:R-:W-:Y:S02]  /*2e20*/  IMAD R14, R26.reuse, UR5, RZ ;  /* 0x000000051a0e7c24 */ /* 0x042fe4000f8e02ff */
[----:B------:R-:W-:Y:S01]  /*2e30*/  IMAD.WIDE.U32 R8, R26, UR4, RZ ;  /* 0x000000041a087c25 */ /* 0x000fe2000f8e00ff */
[----:B------:R-:W-:-:S03]  /*2e40*/  IADD3 R11, R7, R11, RZ ;  /* 0x0000000b070b7210 */ /* 0x000fc60007ffe0ff */
[----:B------:R-:W-:-:S05]  /*2e50*/  IMAD R27, R27, UR4, R14 ;  /* 0x000000041b1b7c24 */ /* 0x000fca000f8e020e */
[----:B------:R-:W-:Y:S01]  /*2e60*/  IADD3 R27, R9, R27, RZ ;  /* 0x0000001b091b7210 */ /* 0x000fe20007ffe0ff */
[----:B------:R-:W-:Y:S06]  /*2e70*/  @!P0 BRA `(.L_x_276) ;  /* 0x0000000400408947 */ /* 0x000fec0003800000 */
[----:B------:R-:W1:Y:S01]  /*2e80*/  LDC.64 R18, c[0x0][0x268] ;  /* 0x00009a00ff127b82 */ /* 0x000e620000000a00 */
[----:B------:R-:W-:Y:S01]  /*2e90*/  SHF.R.S32.HI R17, RZ, 0x1f, R16 ;  /* 0x0000001fff117819 */ /* 0x000fe20000011410 */
[----:B------:R-:W-:-:S06]  /*2ea0*/  ULDC.64 UR6, c[0x0][0x230] ;  /* 0x00008c0000067ab9 */ /* 0x000fcc0000000a00 */
[----:B------:R-:W2:Y:S08]  /*2eb0*/  LDC.64 R20, c[0x0][0x258] ;  /* 0x00009600ff147b82 */ /* 0x000eb00000000a00 */
[----:B------:R-:W3:Y:S01]  /*2ec0*/  LDC.64 R22, c[0x0][0x238] ;  /* 0x00008e00ff167b82 */ /* 0x000ee20000000a00 */
[C---:B-1----:R-:W-:Y:S02]  /*2ed0*/  IMAD R12, R18.reuse, UR5, RZ ;  /* 0x00000005120c7c24 */ /* 0x042fe4000f8e02ff */
[----:B------:R-:W-:-:S04]  /*2ee0*/  IMAD.WIDE.U32 R14, R18, UR4, R16 ;  /* 0x00000004120e7c25 */ /* 0x000fc8000f8e0010 */
[----:B------:R-:W-:Y:S01]  /*2ef0*/  IMAD R19, R19, UR4, R12 ;  /* 0x0000000413137c24 */ /* 0x000fe2000f8e020c */
[----:B------:R-:W-:-:S04]  /*2f00*/  LEA R18, P0, R14, UR6, 0x2 ;  /* 0x000000060e127c11 */ /* 0x000fc8000f8010ff */
[----:B------:R-:W-:-:S04]  /*2f10*/  IADD3 R15, R15, R19, RZ ;  /* 0x000000130f0f7210 */ /* 0x000fc80007ffe0ff */
[----:B------:R-:W-:Y:S01]  /*2f20*/  LEA.HI.X R19, R14, UR7, R15, 0x2, P0 ;  /* 0x000000070e137c11 */ /* 0x000fe200080f140f */
[----:B------:R-:W-:-:S04]  /*2f30*/  ULDC.64 UR6, c[0x0][0x220] ;  /* 0x0000880000067ab9 */ /* 0x000fc80000000a00 */
[----:B0-----:R-:W4:Y:S01]  /*2f40*/  LDG.E R25, desc[UR8][R18.64] ;  /* 0x0000000812197981 */ /* 0x001f22000c1e1900 */
[----:B------:R-:W-:Y:S02]  /*2f50*/  IADD3 R12, P0, R16, R8, RZ ;  /* 0x00000008100c7210 */ /* 0x000fe40007f1e0ff */
[----:B------:R-:W-:Y:S02]  /*2f60*/  MOV R14, R6 ;  /* 0x00000006000e7202 */ /* 0x000fe40000000f00 */
[----:B------:R-:W-:Y:S02]  /*2f70*/  IADD3.X R29, R17, R27, RZ, P0, !PT ;  /* 0x0000001b111d7210 */ /* 0x000fe400007fe4ff */
[----:B------:R-:W-:Y:S02]  /*2f80*/  LEA R24, P0, R12, UR6, 0x3 ;  /* 0x000000060c187c11 */ /* 0x000fe4000f8018ff */
[----:B----4-:R-:W-:-:S05]  /*2f90*/  SHF.R.S32.HI R15, RZ, 0x1f, R25 ;  /* 0x0000001fff0f7819 */ /* 0x010fca0000011419 */
[----:B--2---:R-:W-:Y:S01]  /*2fa0*/  IMAD R26, R15, R20, RZ ;  /* 0x000000140f1a7224 */ /* 0x004fe200078e02ff */
[----:B------:R-:W-:-:S03]  /*2fb0*/  MOV R15, R11 ;  /* 0x0000000b000f7202 */ /* 0x000fc60000000f00 */
[C---:B------:R-:W-:Y:S02]  /*2fc0*/  IMAD R31, R25.reuse, R21, R26 ;  /* 0x00000015191f7224 */ /* 0x040fe400078e021a */
[----:B------:R-:W-:Y:S01]  /*2fd0*/  IMAD.WIDE.U32 R14, R25, R20, R14 ;  /* 0x00000014190e7225 */ /* 0x000fe200078e000e */
[----:B------:R-:W-:-:S04]  /*2fe0*/  LEA.HI.X R25, R12, UR7, R29, 0x3, P0 ;  /* 0x000000070c197c11 */ /* 0x000fc800080f1c1d */
[----:B------:R-:W-:Y:S02]  /*2ff0*/  IADD3 R12, R15, R31, RZ ;  /* 0x0000001f0f0c7210 */ /* 0x000fe40007ffe0ff */
[C---:B---3--:R-:W-:Y:S01]  /*3000*/  LEA R28, P0, R14.reuse, R22, 0x3 ;  /* 0x000000160e1c7211 */ /* 0x048fe200078018ff */
        /* <DEDUP_REMOVED lines=14> */
[----:B------:R-:W2:Y:S01]  /*30f0*/  LDG.E R31, desc[UR8][R18.64+0x4] ;  /* 0x00000408121f7981 */ /* 0x000ea2000c1e1900 */
[----:B-1----:R-:W-:Y:S02]  /*3100*/  MOV R28, R6 ;  /* 0x00000006001c7202 */ /* 0x002fe40000000f00 */
[----:B--2---:R-:W-:-:S05]  /*3110*/  SHF.R.S32.HI R29, RZ, 0x1f, R31 ;  /* 0x0000001fff1d7819 */ /* 0x004fca000001141f */
[----:B------:R-:W-:Y:S01]  /*3120*/  IMAD R12, R29, R20, RZ ;  /* 0x000000141d0c7224 */ /* 0x000fe200078e02ff */
[----:B------:R-:W-:-:S03]  /*3130*/  MOV R29, R11 ;  /* 0x0000000b001d7202 */ /* 0x000fc60000000f00 */
[----:B------:R-:W-:-:S04]  /*3140*/  IMAD.WIDE.U32 R32, R31, R20, R28 ;  /* 0x000000141f207225 */ /* 0x000fc800078e001c */
[----:B------:R-:W-:Y:S01]  /*3150*/  IMAD R31, R31, R21, R12 ;  /* 0x000000151f1f7224 */ /* 0x000fe200078e020c */
[----:B------:R-:W-:-:S04]  /*3160*/  LEA R28, P0, R32, R22, 0x3 ;  /* 0x00000016201c7211 */ /* 0x000fc800078018ff */
[----:B------:R-:W-:Y:S02]  /*3170*/  IADD3 R12, R33, R31, RZ ;  /* 0x0000001f210c7210 */ /* 0x000fe40007ffe0ff */
[----:B------:R-:W2:Y:S02]  /*3180*/  LDG.E.64 R30, desc[UR8][R24.64+0x8] ;  /* 0x00000808181e7981 */ /* 0x000ea4000c1e1b00 */
        /* <DEDUP_REMOVED lines=13> */
[----:B------:R-:W-:-:S03]  /*3260*/  MOV R10, R6 ;  /* 0x00000006000a7202 */ /* 0x000fc60000000f00 */
[----:B------:R-:W3:Y:S01]  /*3270*/  LDG.E.64 R24, desc[UR8][R24.64+0x10] ;  /* 0x0000100818187981 */ /* 0x000ee2000c1e1b00 */
        /* <DEDUP_REMOVED lines=12> */
[----:B------:R-:W-:Y:S02]  /*3340*/  IADD3 R12, R16, 0x3, RZ ;  /* 0x00000003100c7810 */ /* 0x000fe40007ffe0ff */
[----:B--2---:R-:W-:Y:S01]  /*3350*/  FADD.FTZ R29, R10, R29 ;  /* 0x0000001d0a1d7221 */ /* 0x004fe20000010000 */
[----:B------:R-:W-:-:S05]  /*3360*/  FADD.FTZ R28, R19, R28 ;  /* 0x0000001c131c7221 */ /* 0x000fca0000010000 */
[----:B------:R3:W-:Y:S02]  /*3370*/  STG.E.64 desc[UR8][R22.64], R28 ;  /* 0x0000001c16007986 */ /* 0x0007e4000c101b08 */
.L_x_276:
[----:B------:R-:W-:Y:S05]  /*3380*/  BSYNC B1 ;  /* 0x0000000000017941 */ /* 0x000fea0003800000 */
.L_x_275:
[----:B------:R-:W-:-:S04]  /*3390*/  LOP3.LUT R15, RZ, R16, RZ, 0x33, !PT ;  /* 0x00000010ff0f7212 */ /* 0x000fc800078e33ff */
[----:B------:R-:W-:-:S04]  /*33a0*/  IADD3 R15, R0, R15, RZ ;  /* 0x0000000f000f7210 */ /* 0x000fc80007ffe0ff */
[----:B------:R-:W-:-:S13]  /*33b0*/  ISETP.GE.U32.AND P0, PT, R15, 0x3, PT ;  /* 0x000000030f00780c */ /* 0x000fda0003f06070 */
[----:B------:R-:W-:Y:S05]  /*33c0*/  @!P0 BRA `(.L_x_274) ;  /* 0x0000000400808947 */ /* 0x000fea0003800000 */
[----:B------:R-:W4:Y:S01]  /*33d0*/  LDC.64 R16, c[0x0][0x268] ;  /* 0x00009a00ff107b82 */ /* 0x000f220000000a00 */
[----:B------:R-:W-:Y:S01]  /*33e0*/  SHF.R.S32.HI R15, RZ, 0x1f, R12 ;  /* 0x0000001fff0f7819 */ /* 0x000fe2000001140c */
[----:B------:R-:W-:Y:S01]  /*33f0*/  ULDC.64 UR6, c[0x0][0x220] ;  /* 0x0000880000067ab9 */ /* 0x000fe20000000a00 */
[-C--:B------:R-:W-:Y:S01]  /*3400*/  MOV R14, R12.reuse ;  /* 0x0000000c000e7202 */ /* 0x080fe20000000f00 */
[----:B------:R-:W-:Y:S01]  /*3410*/  ULDC.64 UR10, c[0x0][0x230] ;  /* 0x00008c00000a7ab9 */ /* 0x000fe20000000a00 */
[----:B------:R-:W-:Y:S01]  /*3420*/  MOV R18, R12 ;  /* 0x0000000c00127202 */ /* 0x000fe20000000f00 */
[C---:B----4-:R-:W-:Y:S02]  /*3430*/  IMAD R10, R16.reuse, UR5, RZ ;  /* 0x00000005100a7c24 */ /* 0x050fe4000f8e02ff */
[----:B------:R-:W-:-:S04]  /*3440*/  IMAD.WIDE.U32 R14, R16, UR4, R14 ;  /* 0x00000004100e7c25 */ /* 0x000fc8000f8e000e */
[----:B------:R-:W-:Y:S01]  /*3450*/  IMAD R9, R17, UR4, R10 ;  /* 0x0000000411097c24 */ /* 0x000fe2000f8e020a */
[----:B------:R-:W-:Y:S02]  /*3460*/  LEA R10, P0, R8, UR6, 0x3 ;  /* 0x00000006080a7c11 */ /* 0x000fe4000f8018ff */
[----:B------:R-:W-:Y:S02]  /*3470*/  LEA R19, P1, R14, UR10, 0x2 ;  /* 0x0000000a0e137c11 */ /* 0x000fe4000f8210ff */
[----:B------:R-:W-:Y:S02]  /*3480*/  IADD3 R9, R9, R15, RZ ;  /* 0x0000000f09097210 */ /* 0x000fe40007ffe0ff */
[----:B------:R-:W-:Y:S02]  /*3490*/  LEA.HI.X R27, R8, UR7, R27, 0x3, P0 ;  /* 0x00000007081b7c11 */ /* 0x000fe400080f1c1b */
[----:B------:R-:W-:-:S07]  /*34a0*/  LEA.HI.X R9, R14, UR11, R9, 0x2, P1 ;  /* 0x0000000b0e097c11 */ /* 0x000fce00088f1409 */
.L_x_277:
[----:B------:R-:W-:-:S05]  /*34b0*/  MOV R8, R19 ;  /* 0x0000001300087202 */ /* 0x000fca0000000f00 */
[----:B------:R-:W4:Y:S01]  /*34c0*/  LDG.E R17, desc[UR8][R8.64] ;  /* 0x0000000808117981 */ /* 0x000f22000c1e1900 */
[----:B------:R-:W-:Y:S02]  /*34d0*/  MOV R15, R11 ;  /* 0x0000000b000f7202 */ /* 0x000fe40000000f00 */
[----:B------:R-:W-:Y:S02]  /*34e0*/  MOV R26, R10 ;  /* 0x0000000a001a7202 */ /* 0x000fe40000000f00 */
[----:B----4-:R-:W-:-:S05]  /*34f0*/  SHF.R.S32.HI R14, RZ, 0x1f, R17 ;  /* 0x0000001fff0e7819 */ /* 0x010fca0000011411 */
[----:B------:R-:W-:Y:S01]  /*3500*/  IMAD R16, R14, UR12, RZ ;  /* 0x0000000c0e107c24 */ /* 0x000fe2000f8e02ff */
[----:B------:R-:W-:-:S05]  /*3510*/  MOV R14, R6 ;  /* 0x00000006000e7202 */ /* 0x000fca0000000f00 */
[----:B------:R-:W-:-:S04]  /*3520*/  IMAD.WIDE.U32 R20, R17, UR12, R14 ;  /* 0x0000000c11147c25 */ /* 0x000fc8000f8e000e */
[----:B------:R-:W-:Y:S01]  /*3530*/  IMAD R17, R17, UR13, R16 ;  /* 0x0000000d11117c24 */ /* 0x000fe2000f8e0210 */
[----:B------:R-:W-:Y:S01]  /*3540*/  LEA R16, P0, R20, UR16, 0x3 ;  /* 0x0000001014107c11 */ /* 0x000fe2000f8018ff */
[----:B------:R-:W-:-:S03]  /*3550*/  IMAD.WIDE R14, R18, 0x8, R26 ;  /* 0x00000008120e7825 */ /* 0x000fc600078e021a */
[----:B------:R-:W-:Y:S02]  /*3560*/  IADD3 R17, R21, R17, RZ ;  /* 0x0000001115117210 */ /* 0x000fe40007ffe0ff */
[----:B---3--:R-:W3:Y:S02]  /*3570*/  LDG.E.64 R22, desc[UR8][R14.64] ;  /* 0x000000080e167981 */ /* 0x008ee4000c1e1b00 */
[----:B------:R-:W-:-:S05]  /*3580*/  LEA.HI.X R17, R20, UR17, R17, 0x3, P0 ;  /* 0x0000001114117c11 */ /* 0x000fca00080f1c11 */
[----:B------:R-:W1:Y:S01]  /*3590*/  LDG.E.64 R20, desc[UR8][R16.64] ;  /* 0x0000000810147981 */ /* 0x000e62000c1e1b00 */
[C---:B---3--:R-:W-:Y:S01]  /*35a0*/  FMUL.FTZ R19, R23.reuse, UR14 ;  /* 0x0000000e17137c20 */ /* 0x048fe20008410000 */
[----:B------:R-:W-:-:S03]  /*35b0*/  FMUL.FTZ R23, R23, UR15 ;  /* 0x0000000f17177c20 */ /* 0x000fc60008410000 */
[C---:B0-----:R-:W-:Y:S01]  /*35c0*/  FFMA.FTZ R24, R22.reuse, UR15, R19 ;  /* 0x0000000f16187c23 */ /* 0x041fe20008010013 */
[----:B------:R-:W-:-:S03]  /*35d0*/  FFMA.FTZ R23, R22, UR14, -R23 ;  /* 0x0000000e16177c23 */ /* 0x000fc60008010817 */
[----:B-12---:R-:W-:Y:S01]  /*35e0*/  FADD.FTZ R29, R24, R21 ;  /* 0x00000015181d7221 */ /* 0x006fe20000010000 */
        /* <DEDUP_REMOVED lines=52> */
[----:B------:R-:W-:Y:S02]  /*3930*/  IADD3 R12, R12, 0x4, RZ ;  /* 0x000000040c0c7810 */ /* 0x000fe40007ffe0ff */
[----:B------:R-:W-:-:S04]  /*3940*/  IADD3 R10, P0, R10, 0x20, RZ ;  /* 0x000000200a0a7810 */ /* 0x000fc80007f1e0ff */
[----:B------:R-:W-:Y:S01]  /*3950*/  IADD3.X R27, RZ, R27, RZ, P0, !PT ;  /* 0x0000001bff1b7210 */ /* 0x000fe200007fe4ff */
[----:B--2---:R-:W-:Y:S01]  /*3960*/  FADD.FTZ R29, R20, R29 ;  /* 0x0000001d141d7221 */ /* 0x004fe20000010000 */
[----:B------:R-:W-:Y:S01]  /*3970*/  FADD.FTZ R28, R19, R28 ;  /* 0x0000001c131c7221 */ /* 0x000fe20000010000 */
[----:B------:R-:W-:-:S04]  /*3980*/  IADD3 R19, P1, R8, 0x10, RZ ;  /* 0x0000001008137810 */ /* 0x000fc80007f3e0ff */
[----:B------:R4:W-:Y:S01]  /*3990*/  STG.E.64 desc[UR8][R16.64], R28 ;  /* 0x0000001c10007986 */ /* 0x0009e2000c101b08 */
[----:B------:R-:W-:Y:S02]  /*39a0*/  IADD3.X R9, RZ, R9, RZ, P1, !PT ;  /* 0x00000009ff097210 */ /* 0x000fe40000ffe4ff */
[----:B------:R-:W-:-:S13]  /*39b0*/  ISETP.GE.AND P1, PT, R12, R0, PT ;  /* 0x000000000c00720c */ /* 0x000fda0003f26270 */
[----:B----4-:R-:W-:Y:S05]  /*39c0*/  @!P1 BRA `(.L_x_277) ;  /* 0xfffffff800b89947 */ /* 0x010fea000383ffff */
.L_x_274:
[----:B------:R-:W-:Y:S05]  /*39d0*/  BSYNC B0 ;  /* 0x0000000000007941 */ /* 0x000fea0003800000 */
.L_x_273:
[----:B------:R-:W4:Y:S01]  /*39e0*/  LDC.64 R6, c[0x0][0x278] ;  /* 0x00009e00ff067b82 */ /* 0x000f220000000a00 */
[----:B------:R-:W-:-:S06]  /*39f0*/  UIADD3 UR4, UR4, 0x1, URZ ;  /* 0x0000000104047890 */ /* 0x000fcc000fffe03f */
[----:B----4-:R-:W-:-:S04]  /*3a00*/  ISETP.LE.U32.AND P0, PT, R6, UR4, PT ;  /* 0x0000000406007c0c */ /* 0x010fc8000bf03070 */
[----:B------:R-:W-:-:S13]  /*3a10*/  ISETP.GE.AND.EX P0, PT, RZ, R7, PT, P0 ;  /* 0x00000007ff00720c */ /* 0x000fda0003f06300 */
[----:B------:R-:W-:Y:S05]  /*3a20*/  @!P0 BRA `(.L_x_278) ;  /* 0xfffffff000908947 */ /* 0x000fea000383ffff */
[----:B------:R-:W-:Y:S05]  /*3a30*/  EXIT ;  /* 0x000000000000794d */ /* 0x000fea0003800000 */
.L_x_279:
        /* <DEDUP_REMOVED lines=12> */
.L_x_8884:


//--------------------- .text._ZN3cub17CUB_300001_SM_9006detail8for_each13static_kernelINS2_12policy_hub_t12policy_500_tElNS2_12op_wrapper_tIlZZZZZN2at6native36add_out_dense_sparse_compressed_cudaERNS7_6TensorERKS9_SC_RKN3c106ScalarEENKUlvE_clEvENKUlvE6_clEvENKUlvE_clEvENKUlvE0_clEvEUllE_N6thrust23THRUST_300001_SM_900_NS17counting_iteratorIlNSN_11use_defaultESP_SP_EEEEEEvT0_T1_ --------------------------
	.section	.text._ZN3cub17CUB_300001_SM_9006detail8for_each13static_kernelINS2_12policy_hub_t12policy_500_tElNS2_12op_wrapper_tIlZZZZZN2at6native36add_out_dense_sparse_compressed_cudaERNS7_6TensorERKS9_SC_RKN3c106ScalarEENKUlvE_clEvENKUlvE6_clEvENKUlvE_clEvENKUlvE0_clEvEUllE_N6thrust23THRUST_300001_SM_900_NS17counting_iteratorIlNSN_11use_defaultESP_SP_EEEEEEvT0_T1_,"ax",@progbits
	.align	128
        .global         _ZN3cub17CUB_300001_SM_9006detail8for_each13static_kernelINS2_12policy_hub_t12policy_500_tElNS2_12op_wrapper_tIlZZZZZN2at6native36add_out_dense_sparse_compressed_cudaERNS7_6TensorERKS9_SC_RKN3c106ScalarEENKUlvE_clEvENKUlvE6_clEvENKUlvE_clEvENKUlvE0_clEvEUllE_N6thrust23THRUST_300001_SM_900_NS17counting_iteratorIlNSN_11use_defaultESP_SP_EEEEEEvT0_T1_
        .type           _ZN3cub17CUB_300001_SM_9006detail8for_each13static_kernelINS2_12policy_hub_t12policy_500_tElNS2_12op_wrapper_tIlZZZZZN2at6native36add_out_dense_sparse_compressed_cudaERNS7_6TensorERKS9_SC_RKN3c106ScalarEENKUlvE_clEvENKUlvE6_clEvENKUlvE_clEvENKUlvE0_clEvEUllE_N6thrust23THRUST_300001_SM_900_NS17counting_iteratorIlNSN_11use_defaultESP_SP_EEEEEEvT0_T1_,@function
        .size           _ZN3cub17CUB_300001_SM_9006detail8for_each13static_kernelINS2_12policy_hub_t12policy_500_tElNS2_12op_wrapper_tIlZZZZZN2at6native36add_out_dense_sparse_compressed_cudaERNS7_6TensorERKS9_SC_RKN3c106ScalarEENKUlvE_clEvENKUlvE6_clEvENKUlvE_clEvENKUlvE0_clEvEUllE_N6thrust23THRUST_300001_SM_900_NS17counting_iteratorIlNSN_11use_defaultESP_SP_EEEEEEvT0_T1_,(.L_x_8885 - _ZN3cub17CUB_300001_SM_9006detail8for_each13static_kernelINS2_12policy_hub_t12policy_500_tElNS2_12op_wrapper_tIlZZZZZN2at6native36add_out_dense_sparse_compressed_cudaERNS7_6TensorERKS9_SC_RKN3c106ScalarEENKUlvE_clEvENKUlvE6_clEvENKUlvE_clEvENKUlvE0_clEvEUllE_N6thrust23THRUST_300001_SM_900_NS17counting_iteratorIlNSN_11use_defaultESP_SP_EEEEEEvT0_T1_)
        .other          _ZN3cub17CUB_300001_SM_9006detail8for_each13static_kernelINS2_12policy_hub_t12policy_500_tElNS2_12op_wrapper_tIlZZZZZN2at6native36add_out_dense_sparse_compressed_cudaERNS7_6TensorERKS9_SC_RKN3c106ScalarEENKUlvE_clEvENKUlvE6_clEvENKUlvE_clEvENKUlvE0_clEvEUllE_N6thrust23THRUST_300001_SM_900_NS17counting_iteratorIlNSN_11use_defaultESP_SP_EEEEEEvT0_T1_,@"STO_CUDA_ENTRY STV_DEFAULT"
_ZN3cub17CUB_300001_SM_9006detail8for_each13static_kernelINS2_12policy_hub_t12policy_500_tElNS2_12op_wrapper_tIlZZZZZN2at6native36add_out_dense_sparse_compressed_cudaERNS7_6TensorERKS9_SC_RKN3c106ScalarEENKUlvE_clEvENKUlvE6_clEvENKUlvE_clEvENKUlvE0_clEvEUllE_N6thrust23THRUST_300001_SM_900_NS17counting_iteratorIlNSN_11use_defaultESP_SP_EEEEEEvT0_T1_:
.text._ZN3cub17CUB_300001_SM_9006detail8for_each13static_kernelINS2_12policy_hub_t12policy_500_tElNS2_12op_wrapper_tIlZZZZZN2at6native36add_out_dense_sparse_compressed_cudaERNS7_6TensorERKS9_SC_RKN3c106ScalarEENKUlvE_clEvENKUlvE6_clEvENKUlvE_clEvENKUlvE0_clEvEUllE_N6thrust23THRUST_300001_SM_900_NS17counting_iteratorIlNSN_11use_defaultESP_SP_EEEEEEvT0_T1_:
[----:B------:R-:W0:Y:S08]  /*0000*/  LDC R1, c[0x0][0x28] ;  /* 0x00000a00ff017b82 */ /* 0x000e300000000800 */
[----:B------:R-:W1:Y:S01]  /*0010*/  S2UR UR4, SR_CTAID.X ;  /* 0x00000000000479c3 */ /* 0x000e620000002500 */
[----:B------:R-:W2:Y:S01]  /*0020*/  S2R R0, SR_TID.X ;  /* 0x0000000000007919 */ /* 0x000ea20000002100 */
[----:B------:R-:W-:Y:S01]  /*0030*/  ULDC.64 UR8, c[0x0][0x208] ;  /* 0x0000820000087ab9 */ /* 0x000fe20000000a00 */
[----:B0-----:R-:W-:-:S05]  /*0040*/  VIADD R1, R1, 0xfffffff8 ;  /* 0xfffffff801017836 */ /* 0x001fca0000000000 */
[----:B------:R-:W0:Y:S01]  /*0050*/  LDC.64 R4, c[0x0][0x210] ;  /* 0x00008400ff047b82 */ /* 0x000e220000000a00 */
[----:B-1----:R-:W-:-:S06]  /*0060*/  UIMAD.WIDE.U32 UR4, UR4, 0x200, URZ ;  /* 0x00000200040478a5 */ /* 0x002fcc000f8e003f */
[----:B0-----:R-:W-:-:S04]  /*0070*/  IADD3 R3, P0, R4, -UR4, RZ ;  /* 0x8000000404037c10 */ /* 0x001fc8000ff1e0ff */
[----:B------:R-:W-:Y:S02]  /*0080*/  IADD3.X R2, R5, ~UR5, RZ, P0, !PT ;  /* 0x8000000505027c10 */ /* 0x000fe400087fe4ff */
[----:B------:R-:W-:-:S04]  /*0090*/  ISETP.GT.U32.AND P0, PT, R3, 0x1ff, PT ;  /* 0x000001ff0300780c */ /* 0x000fc80003f04070 */
[----:B------:R-:W-:-:S13]  /*00a0*/  ISETP.GT.AND.EX P0, PT, R2, RZ, PT, P0 ;  /* 0x000000ff0200720c */ /* 0x000fda0003f04300 */
[----:B--2---:R-:W-:Y:S05]  /*00b0*/  @P0 BRA `(.L_x_280) ;  /* 0x0000001c00940947 */ /* 0x004fea0003800000 */
[----:B------:R-:W0:Y:S01]  /*00c0*/  LDC.64 R4, c[0x0][0x290] ;  /* 0x0000a400ff047b82 */ /* 0x000e220000000a00 */
[----:B------:R-:W-:Y:S02]  /*00d0*/  ULDC.64 UR6, c[0x0][0x220] ;  /* 0x0000880000067ab9 */ /* 0x000fe40000000a00 */
[----:B------:R-:W-:Y:S01]  /*00e0*/  UIADD3 UR6, UP0, UR4, UR6, URZ ;  /* 0x0000000604067290 */ /* 0x000fe2000ff1e03f */
[----:B0-----:R-:W-:-:S04]  /*00f0*/  ISETP.GE.U32.AND P0, PT, R4, 0x1, PT ;  /* 0x000000010400780c */ /* 0x001fc80003f06070 */
[----:B------:R-:W-:-:S13]  /*0100*/  ISETP.GE.AND.EX P0, PT, R5, RZ, PT, P0 ;  /* 0x000000ff0500720c */ /* 0x000fda0003f06300 */
[----:B------:R-:W-:Y:S05]  /*0110*/  @!P0 EXIT ;  /* 0x000000000000894d */ /* 0x000fea0003800000 */
[----:B------:R-:W-:Y:S01]  /*0120*/  ISETP.GT.U32.AND P0, PT, R3, R0, PT ;  /* 0x000000000300720c */ /* 0x000fe20003f04070 */
[----:B------:R-:W-:Y:S01]  /*0130*/  UIADD3.X UR5, UR5, UR7, URZ, UP0, !UPT ;  /* 0x0000000705057290 */ /* 0x000fe200087fe43f */
[----:B------:R-:W-:Y:S01]  /*0140*/  SHF.R.S32.HI R0, RZ, 0x1f, R3 ;  /* 0x0000001fff007819 */ /* 0x000fe20000011403 */
[----:B------:R-:W-:Y:S01]  /*0150*/  ULDC.64 UR22, c[0x0][0x258] ;  /* 0x0000960000167ab9 */ /* 0x000fe20000000a00 */
[----:B------:R-:W-:Y:S01]  /*0160*/  ULDC.64 UR24, c[0x0][0x250] ;  /* 0x0000940000187ab9 */ /* 0x000fe20000000a00 */
[----:B------:R-:W-:Y:S01]  /*0170*/  ULDC.64 UR12, c[0x0][0x280] ;  /* 0x0000a000000c7ab9 */ /* 0x000fe20000000a00 */
        /* <DEDUP_REMOVED lines=8> */
[----:B------:R-:W-:Y:S01]  /*0200*/  HFMA2.MMA R22, -RZ, RZ, 0, 0 ;  /* 0x00000000ff167435 */ /* 0x000fe200000001ff */
[----:B------:R-:W-:-:S10]  /*0210*/  IMAD.MOV.U32 R0, RZ, RZ, RZ ;  /* 0x000000ffff007224 */ /* 0x000fd400078e00ff */
.L_x_288:
[----:B0-----:R-:W0:Y:S01]  /*0220*/  S2R R6, SR_TID.X ;  /* 0x0000000000067919 */ /* 0x001e220000002100 */
[----:B------:R-:W-:Y:S02]  /*0230*/  ULDC.64 UR10, c[0x0][0x278] ;  /* 0x00009e00000a7ab9 */ /* 0x000fe40000000a00 */
[----:B------:R-:W-:-:S04]  /*0240*/  IMAD R3, R22, UR10, RZ ;  /* 0x0000000a16037c24 */ /* 0x000fc8000f8e02ff */
[----:B------:R-:W-:Y:S01]  /*0250*/  IMAD R3, R0, UR11, R3 ;  /* 0x0000000b00037c24 */ /* 0x000fe2000f8e0203 */
[----:B0-----:R-:W-:-:S05]  /*0260*/  IADD3 R6, P0, R6, UR6, RZ ;  /* 0x0000000606067c10 */ /* 0x001fca000ff1e0ff */
[----:B------:R-:W-:Y:S02]  /*0270*/  IMAD.X R7, RZ, RZ, UR5, P0 ;  /* 0x00000005ff077e24 */ /* 0x000fe400080e06ff */
        /* <DEDUP_REMOVED lines=10> */
[----:B-1----:R-:W-:Y:S05]  /*0320*/  @!P0 BRA `(.L_x_284) ;  /* 0x0000000800fc8947 */ /* 0x002fea0003800000 */
[----:B------:R-:W-:Y:S01]  /*0330*/  ULDC.64 UR10, c[0x0][0x268] ;  /* 0x00009a00000a7ab9 */ /* 0x000fe20000000a00 */
[----:B------:R-:W-:Y:S01]  /*0340*/  BSSY B2, `(.L_x_285) ;  /* 0x0000064000027945 */ /* 0x000fe20003800000 */
[----:B------:R-:W-:Y:S02]  /*0350*/  IMAD R7, R7, UR10, RZ ;  /* 0x0000000a07077c24 */ /* 0x000fe4000f8e02ff */
[----:B------:R-:W-:-:S04]  /*0360*/  IMAD.WIDE.U32 R2, R6, UR10, RZ ;  /* 0x0000000a06027c25 */ /* 0x000fc8000f8e00ff */
[----:B------:R-:W-:Y:S01]  /*0370*/  IMAD R7, R6, UR11, R7 ;  /* 0x0000000b06077c24 */ /* 0x000fe2000f8e0207 */
[-C--:B------:R-:W-:Y:S01]  /*0380*/  IADD3 R6, R4, -R8.reuse, RZ ;  /* 0x8000000804067210 */ /* 0x080fe20007ffe0ff */
[----:B------:R-:W-:Y:S02]  /*0390*/  ULDC.64 UR10, c[0x0][0x260] ;  /* 0x00009800000a7ab9 */ /* 0x000fe40000000a00 */
[----:B------:R-:W-:Y:S01]  /*03a0*/  IMAD R11, R22, UR10, RZ ;  /* 0x0000000a160b7c24 */ /* 0x000fe2000f8e02ff */
[----:B------:R-:W-:Y:S01]  /*03b0*/  LOP3.LUT P0, RZ, R6, 0x3, RZ, 0xc0, !PT ;  /* 0x0000000306ff7812 */ /* 0x000fe2000780c0ff */
[----:B------:R-:W-:Y:S02]  /*03c0*/  IMAD.IADD R7, R3, 0x1, R7 ;  /* 0x0000000103077824 */ /* 0x000fe400078e0207 */
[----:B------:R-:W-:Y:S01]  /*03d0*/  IMAD.MOV.U32 R6, RZ, RZ, R2 ;  /* 0x000000ffff067224 */ /* 0x000fe200078e0002 */
[----:B------:R-:W-:Y:S01]  /*03e0*/  MOV R2, R8 ;  /* 0x0000000800027202 */ /* 0x000fe20000000f00 */
[----:B------:R-:W-:-:S02]  /*03f0*/  IMAD R11, R0, UR11, R11 ;  /* 0x0000000b000b7c24 */ /* 0x000fc4000f8e020b */
[----:B------:R-:W-:-:S04]  /*0400*/  IMAD.WIDE.U32 R6, R0, UR10, R6 ;  /* 0x0000000a00067c25 */ /* 0x000fc8000f8e0006 */
[----:B------:R-:W-:Y:S02]  /*0410*/  IMAD.MOV.U32 R3, RZ, RZ, R9 ;  /* 0x000000ffff037224 */ /* 0x000fe400078e0009 */
[----:B------:R-:W-:Y:S01]  /*0420*/  IMAD.IADD R21, R7, 0x1, R11 ;  /* 0x0000000107157824 */ /* 0x000fe200078e020b */
[----:B------:R-:W-:Y:S06]  /*0430*/  @!P0 BRA `(.L_x_286) ;  /* 0x0000000400508947 */ /* 0x000fec0003800000 */
[----:B------:R-:W-:Y:S01]  /*0440*/  ULDC.64 UR10, c[0x0][0x280] ;  /* 0x0000a000000a7ab9 */ /* 0x000fe20000000a00 */
[----:B------:R-:W0:Y:S01]  /*0450*/  LDC.64 R24, c[0x0][0x248] ;  /* 0x00009200ff187b82 */ /* 0x000e220000000a00 */
[----:B------:R-:W-:Y:S02]  /*0460*/  IMAD R11, R22, UR10, RZ ;  /* 0x0000000a160b7c24 */ /* 0x000fe4000f8e02ff */
[----:B------:R-:W-:-:S04]  /*0470*/  IMAD.WIDE.U32 R2, R0, UR10, R8 ;  /* 0x0000000a00027c25 */ /* 0x000fc8000f8e0008 */
[----:B------:R-:W-:Y:S01]  /*0480*/  IMAD R11, R0, UR11, R11 ;  /* 0x0000000b000b7c24 */ /* 0x000fe2000f8e020b */
[----:B------:R-:W-:Y:S01]  /*0490*/  ULDC.64 UR10, c[0x0][0x240] ;  /* 0x00009000000a7ab9 */ /* 0x000fe20000000a00 */
[----:B------:R-:W-:Y:S01]  /*04a0*/  IMAD.MOV.U32 R20, RZ, RZ, R6 ;  /* 0x000000ffff147224 */ /* 0x000fe200078e0006 */
[----:B------:R-:W-:Y:S01]  /*04b0*/  LEA R28, P0, R2, UR10, 0x3 ;  /* 0x0000000a021c7c11 */ /* 0x000fe2000f8018ff */
[----:B------:R-:W1:Y:S01]  /*04c0*/  LDC.64 R32, c[0x0][0x250] ;  /* 0x00009400ff207b82 */ /* 0x000e620000000a00 */
[----:B------:R-:W-:-:S04]  /*04d0*/  IADD3 R3, R3, R11, RZ ;  /* 0x0000000b03037210 */ /* 0x000fc80007ffe0ff */
[----:B------:R-:W-:Y:S01]  /*04e0*/  LEA.HI.X R29, R2, UR11, R3, 0x3, P0 ;  /* 0x0000000b021d7c11 */ /* 0x000fe200080f1c03 */
[----:B------:R-:W-:Y:S02]  /*04f0*/  ULDC.64 UR10, c[0x0][0x288] ;  /* 0x0000a200000a7ab9 */ /* 0x000fe40000000a00 */
[----:B------:R-:W2:Y:S02]  /*0500*/  LDC.64 R10, c[0x0][0x270] ;  /* 0x00009c00ff0a7b82 */ /* 0x000ea40000000a00 */
[----:B------:R-:W2:Y:S01]  /*0510*/  LDG.E.64 R2, desc[UR8][R28.64] ;  /* 0x000000081c027981 */ /* 0x000ea2000c1e1b00 */
[----:B------:R-:W-:Y:S02]  /*0520*/  IMAD R15, R22, UR10, RZ ;  /* 0x0000000a160f7c24 */ /* 0x000fe4000f8e02ff */
[----:B------:R-:W-:-:S03]  /*0530*/  IMAD.WIDE.U32 R12, R0, UR10, R8 ;  /* 0x0000000a000c7c25 */ /* 0x000fc6000f8e0008 */
[----:B------:R-:W3:Y:S01]  /*0540*/  LDC.64 R34, c[0x0][0x258] ;  /* 0x00009600ff227b82 */ /* 0x000ee20000000a00 */
[----:B------:R-:W-:Y:S01]  /*0550*/  IMAD R15, R0, UR11, R15 ;  /* 0x0000000b000f7c24 */ /* 0x000fe2000f8e020f */
[----:B------:R-:W-:Y:S02]  /*0560*/  ULDC.64 UR10, c[0x0][0x230] ;  /* 0x00008c00000a7ab9 */ /* 0x000fe40000000a00 */
[----:B------:R-:W-:Y:S01]  /*0570*/  LEA R26, P0, R12, UR10, 0x4 ;  /* 0x0000000a0c1a7c11 */ /* 0x000fe2000f8020ff */
[----:B------:R-:W-:-:S05]  /*0580*/  IMAD.IADD R13, R13, 0x1, R15 ;  /* 0x000000010d0d7824 */ /* 0x000fca00078e020f */
[----:B------:R-:W-:-:S05]  /*0590*/  LEA.HI.X R27, R12, UR11, R13, 0x4, P0 ;  /* 0x0000000b0c1b7c11 */ /* 0x000fca00080f240d */
[----:B------:R-:W1:Y:S01]  /*05a0*/  LDG.E.128 R12, desc[UR8][R26.64] ;  /* 0x000000081a0c7981 */ /* 0x000e62000c1e1d00 */
[-C--:B--2---:R-:W-:Y:S02]  /*05b0*/  IMAD R3, R3, R10.reuse, RZ ;  /* 0x0000000a03037224 */ /* 0x084fe400078e02ff */
[----:B------:R-:W-:-:S04]  /*05c0*/  IMAD.WIDE.U32 R16, R2, R10, R20 ;  /* 0x0000000a02107225 */ /* 0x000fc800078e0014 */
[----:B------:R-:W-:Y:S01]  /*05d0*/  IMAD R3, R2, R11, R3 ;  /* 0x0000000b02037224 */ /* 0x000fe200078e0203 */
[----:B0-----:R-:W-:-:S04]  /*05e0*/  LEA R2, P0, R16, R24, 0x4 ;  /* 0x0000001810027211 */ /* 0x001fc800078020ff */
[----:B------:R-:W-:-:S04]  /*05f0*/  IADD3 R3, R17, R3, RZ ;  /* 0x0000000311037210 */ /* 0x000fc80007ffe0ff */
[----:B------:R-:W-:-:S05]  /*0600*/  LEA.HI.X R3, R16, R25, R3, 0x4, P0 ;  /* 0x0000001910037211 */ /* 0x000fca00000f2403 */
[----:B------:R-:W2:Y:S01]  /*0610*/  LDG.E.128 R16, desc[UR8][R2.64] ;  /* 0x0000000802107981 */ /* 0x000ea2000c1e1d00 */
[C---:B-1----:R-:W-:Y:S01]  /*0620*/  DMUL R30, R14.reuse, R32 ;  /* 0x000000200e1e7228 */ /* 0x042fe20000000000 */
[----:B------:R-:W-:Y:S01]  /*0630*/  IMAD.IADD R23, R4, 0x1, -R8 ;  /* 0x0000000104177824 */ /* 0x000fe200078e0a08 */
[----:B---3--:R-:W-:-:S04]  /*0640*/  DMUL R14, R14, R34 ;  /* 0x000000220e0e7228 */ /* 0x008fc80000000000 */
[----:B------:R-:W-:Y:S02]  /*0650*/  LOP3.LUT R23, R23, 0x3, RZ, 0xc0, !PT ;  /* 0x0000000317177812 */ /* 0x000fe400078ec0ff */
[C---:B------:R-:W-:Y:S02]  /*0660*/  DFMA R30, R12.reuse, R34, R30 ;  /* 0x000000220c1e722b */ /* 0x040fe4000000001e */
[----:B------:R-:W-:Y:S01]  /*0670*/  DFMA R14, R12, R32, -R14 ;  /* 0x000000200c0e722b */ /* 0x000fe2000000080e */
[----:B------:R-:W-:-:S04]  /*0680*/  ISETP.NE.U32.AND P0, PT, R23, 0x1, PT ;  /* 0x000000011700780c */ /* 0x000fc80003f05070 */
[----:B------:R-:W-:Y:S01]  /*0690*/  ISETP.NE.AND.EX P0, PT, RZ, RZ, PT, P0 ;  /* 0x000000ffff00720c */ /* 0x000fe20003f05300 */
[----:B--2---:R-:W-:Y:S02]  /*06a0*/  DADD R18, R30, R18 ;  /* 0x000000001e127229 */ /* 0x004fe40000000012 */
[----:B------:R-:W-:-:S07]  /*06b0*/  DADD R16, R14, R16 ;  /* 0x000000000e107229 */ /* 0x000fce0000000010 */
[----:B------:R0:W-:Y:S02]  /*06c0*/  STG.E.128 desc[UR8][R2.64], R16 ;  /* 0x0000001002007986 */ /* 0x0001e4000c101d08 */
[----:B0-----:R-:W-:-:S05]  /*06d0*/  IADD3 R2, P1, R8, 0x1, RZ ;  /* 0x0000000108027810 */ /* 0x001fca0007f3e0ff */
[----:B------:R-:W-:Y:S01]  /*06e0*/  IMAD.X R3, RZ, RZ, R9, P1 ;  /* 0x000000ffff037224 */ /* 0x000fe200008e0609 */
[----:B------:R-:W-:Y:S07]  /*06f0*/  @!P0 BRA `(.L_x_286) ;  /* 0x0000000000a08947 */ /* 0x000fee0003800000 */
[----:B------:R-:W2:Y:S01]  /*0700*/  LDG.E.64 R16, desc[UR8][R28.64+0x8] ;  /* 0x000008081c107981 */ /* 0x000ea2000c1e1b00 */
[----:B------:R-:W-:-:S03]  /*0710*/  MOV R20, R6 ;  /* 0x0000000600147202 */ /* 0x000fc60000000f00 */
[----:B------:R-:W3:Y:S01]  /*0720*/  LDG.E.128 R12, desc[UR8][R26.64+0x10] ;  /* 0x000010081a0c7981 */ /* 0x000ee2000c1e1d00 */
[----:B--2---:R-:W-:-:S04]  /*0730*/  IMAD R2, R17, R10, RZ ;  /* 0x0000000a11027224 */ /* 0x004fc800078e02ff */
[C---:B------:R-:W-:Y:S02]  /*0740*/  IMAD R3, R16.reuse, R11, R2 ;  /* 0x0000000b10037224 */ /* 0x040fe400078e0202 */
[----:B------:R-:W-:-:S04]  /*0750*/  IMAD.WIDE.U32 R16, R16, R10, R20 ;  /* 0x0000000a10107225 */ /* 0x000fc800078e0014 */
[----:B------:R-:W-:Y:S01]  /*0760*/  IMAD.IADD R3, R17, 0x1, R3 ;  /* 0x0000000111037824 */ /* 0x000fe200078e0203 */
[----:B------:R-:W-:-:S04]  /*0770*/  LEA R2, P0, R16, R24, 0x4 ;  /* 0x0000001810027211 */ /* 0x000fc800078020ff */
[----:B------:R-:W-:-:S05]  /*0780*/  LEA.HI.X R3, R16, R25, R3, 0x4, P0 ;  /* 0x0000001910037211 */ /* 0x000fca00000f2403 */
[----:B------:R-:W2:Y:S01]  /*0790*/  LDG.E.128 R16, desc[UR8][R2.64] ;  /* 0x0000000802107981 */ /* 0x000ea2000c1e1d00 */
[C---:B---3--:R-:W-:Y:S02]  /*07a0*/  DMUL R30, R14.reuse, R32 ;  /* 0x000000200e1e7228 */ /* 0x048fe40000000000 */
[----:B------:R-:W-:Y:S01]  /*07b0*/  DMUL R14, R14, R34 ;  /* 0x000000220e0e7228 */ /* 0x000fe20000000000 */
[----:B------:R-:W-:-:S05]  /*07c0*/  ISETP.NE.U32.AND P0, PT, R23, 0x2, PT ;  /* 0x000000021700780c */ /* 0x000fca0003f05070 */
[C---:B------:R-:W-:Y:S02]  /*07d0*/  DFMA R30, R12.reuse, R34, R30 ;  /* 0x000000220c1e722b */ /* 0x040fe4000000001e */
[----:B------:R-:W-:Y:S01]  /*07e0*/  DFMA R14, R12, R32, -R14 ;  /* 0x000000200c0e722b */ /* 0x000fe2000000080e */
[----:B------:R-:W-:-:S05]  /*07f0*/  ISETP.NE.AND.EX P0, PT, RZ, RZ, PT, P0 ;  /* 0x000000ffff00720c */ /* 0x000fca0003f05300 */
[----:B--2---:R-:W-:Y:S02]  /*0800*/  DADD R18, R30, R18 ;  /* 0x000000001e127229 */ /* 0x004fe40000000012 */
[----:B------:R-:W-:-:S07]  /*0810*/  DADD R16, R14, R16 ;  /* 0x000000000e107229 */ /* 0x000fce0000000010 */
[----:B------:R0:W-:Y:S02]  /*0820*/  STG.E.128 desc[UR8][R2.64], R16 ;  /* 0x0000001002007986 */ /* 0x0001e4000c101d08 */
[----:B0-----:R-:W-:-:S05]  /*0830*/  IADD3 R2, P1, R8, 0x2, RZ ;  /* 0x0000000208027810 */ /* 0x001fca0007f3e0ff */
[----:B------:R-:W-:Y:S01]  /*0840*/  IMAD.X R3, RZ, RZ, R9, P1 ;  /* 0x000000ffff037224 */ /* 0x000fe200008e0609 */
[----:B------:R-:W-:Y:S07]  /*0850*/  @!P0 BRA `(.L_x_286) ;  /* 0x0000000000488947 */ /* 0x000fee0003800000 */
[----:B------:R-:W2:Y:S04]  /*0860*/  LDG.E.64 R28, desc[UR8][R28.64+0x10] ;  /* 0x000010081c1c7981 */ /* 0x000ea8000c1e1b00 */
[----:B------:R-:W3:Y:S01]  /*0870*/  LDG.E.128 R12, desc[UR8][R26.64+0x20] ;  /* 0x000020081a0c7981 */ /* 0x000ee2000c1e1d00 */
[-C--:B--2---:R-:W-:Y:S02]  /*0880*/  IMAD R16, R29, R10.reuse, RZ ;  /* 0x0000000a1d107224 */ /* 0x084fe400078e02ff */
[----:B------:R-:W-:-:S04]  /*0890*/  IMAD.WIDE.U32 R2, R28, R10, R20 ;  /* 0x0000000a1c027225 */ /* 0x000fc800078e0014 */
[----:B------:R-:W-:Y:S01]  /*08a0*/  IMAD R11, R28, R11, R16 ;  /* 0x0000000b1c0b7224 */ /* 0x000fe200078e0210 */
[----:B------:R-:W-:-:S04]  /*08b0*/  LEA R24, P0, R2, R24, 0x4 ;  /* 0x0000001802187211 */ /* 0x000fc800078020ff */
[----:B------:R-:W-:-:S04]  /*08c0*/  IADD3 R3, R3, R11, RZ ;  /* 0x0000000b03037210 */ /* 0x000fc80007ffe0ff */
[----:B------:R-:W-:-:S05]  /*08d0*/  LEA.HI.X R25, R2, R25, R3, 0x4, P0 ;  /* 0x0000001902197211 */ /* 0x000fca00000f2403 */
[----:B------:R-:W2:Y:S01]  /*08e0*/  LDG.E.128 R16, desc[UR8][R24.64] ;  /* 0x0000000818107981 */ /* 0x000ea2000c1e1d00 */
[C---:B---3--:R-:W-:Y:S02]  /*08f0*/  DMUL R2, R14.reuse, R32 ;  /* 0x000000200e027228 */ /* 0x048fe40000000000 */
[----:B------:R-:W-:-:S06]  /*0900*/  DMUL R14, R14, R34 ;  /* 0x000000220e0e7228 */ /* 0x000fcc0000000000 */
[C---:B------:R-:W-:Y:S02]  /*0910*/  DFMA R2, R12.reuse, R34, R2 ;  /* 0x000000220c02722b */ /* 0x040fe40000000002 */
[----:B------:R-:W-:-:S06]  /*0920*/  DFMA R14, R12, R32, -R14 ;  /* 0x000000200c0e722b */ /* 0x000fcc000000080e */
[----:B--2---:R-:W-:Y:S02]  /*0930*/  DADD R18, R2, R18 ;  /* 0x0000000002127229 */ /* 0x004fe40000000012 */
[----:B------:R-:W-:-:S07]  /*0940*/  DADD R16, R14, R16 ;  /* 0x000000000e107229 */ /* 0x000fce0000000010 */
[----:B------:R0:W-:Y:S01]  /*0950*/  STG.E.128 desc[UR8][R24.64], R16 ;  /* 0x0000001018007986 */ /* 0x0001e2000c101d08 */
[----:B------:R-:W-:-:S05]  /*0960*/  IADD3 R2, P0, R8, 0x3, RZ ;  /* 0x0000000308027810 */ /* 0x000fca0007f1e0ff */
[----:B------:R-:W-:-:S08]  /*0970*/  IMAD.X R3, RZ, RZ, R9, P0 ;  /* 0x000000ffff037224 */ /* 0x000fd000000e0609 */
.L_x_286:
[----:B------:R-:W-:Y:S05]  /*0980*/  BSYNC B2 ;  /* 0x0000000000027941 */ /* 0x000fea0003800000 */
.L_x_285:
[----:B------:R-:W-:Y:S02]  /*0990*/  LOP3.LUT R11, RZ, R8, RZ, 0x33, !PT ;  /* 0x00000008ff0b7212 */ /* 0x000fe400078e33ff */
[----:B------:R-:W-:Y:S02]  /*09a0*/  LOP3.LUT R9, RZ, R9, RZ, 0x33, !PT ;  /* 0x00000009ff097212 */ /* 0x000fe400078e33ff */
[----:B------:R-:W-:-:S04]  /*09b0*/  IADD3 R8, P1, R4, R11, RZ ;  /* 0x0000000b04087210 */ /* 0x000fc80007f3e0ff */
[----:B------:R-:W-:Y:S01]  /*09c0*/  ISETP.GE.U32.AND P0, PT, R8, 0x3, PT ;  /* 0x000000030800780c */ /* 0x000fe20003f06070 */
[----:B------:R-:W-:-:S05]  /*09d0*/  IMAD.X R8, R5, 0x1, R9, P1 ;  /* 0x0000000105087824 */ /* 0x000fca00008e0609 */
[----:B------:R-:W-:-:S13]  /*09e0*/  ISETP.GE.U32.AND.EX P0, PT, R8, RZ, PT, P0 ;  /* 0x000000ff0800720c */ /* 0x000fda0003f06100 */
[----:B------:R-:W-:Y:S05]  /*09f0*/  @!P0 BRA `(.L_x_284) ;  /* 0x0000000400488947 */ /* 0x000fea0003800000 */
.L_x_287:
[----:B------:R-:W-:-:S04]  /*0a00*/  IMAD R9, R22, UR12, RZ ;  /* 0x0000000c16097c24 */ /* 0x000fc8000f8e02ff */
[C---:B------:R-:W-:Y:S02]  /*0a10*/  IMAD R11, R0.reuse, UR13, R9 ;  /* 0x0000000d000b7c24 */ /* 0x040fe4000f8e0209 */
[----:B------:R-:W-:-:S05]  /*0a20*/  IMAD.WIDE.U32 R8, R0, UR12, R2 ;  /* 0x0000000c00087c25 */ /* 0x000fca000f8e0002 */
[----:B------:R-:W-:Y:S02]  /*0a30*/  IADD3 R9, R11, R9, RZ ;  /* 0x000000090b097210 */ /* 0x000fe40007ffe0ff */
[----:B------:R-:W-:-:S04]  /*0a40*/  LEA R10, P0, R8, UR14, 0x3 ;  /* 0x0000000e080a7c11 */ /* 0x000fc8000f8018ff */
[----:B------:R-:W-:-:S05]  /*0a50*/  LEA.HI.X R11, R8, UR15, R9, 0x3, P0 ;  /* 0x0000000f080b7c11 */ /* 0x000fca00080f1c09 */
[----:B0-----:R-:W2:Y:S01]  /*0a60*/  LDG.E.64 R16, desc[UR8][R10.64] ;  /* 0x000000080a107981 */ /* 0x001ea2000c1e1b00 */
[----:B------:R-:W-:Y:S02]  /*0a70*/  IMAD R9, R22, UR18, RZ ;  /* 0x0000001216097c24 */ /* 0x000fe4000f8e02ff */
[----:B-1----:R-:W-:-:S04]  /*0a80*/  IMAD.WIDE.U32 R12, R0, UR18, R2 ;  /* 0x00000012000c7c25 */ /* 0x002fc8000f8e0002 */
[----:B------:R-:W-:Y:S01]  /*0a90*/  IMAD R9, R0, UR19, R9 ;  /* 0x0000001300097c24 */ /* 0x000fe2000f8e0209 */
[----:B------:R-:W-:Y:S01]  /*0aa0*/  LEA R8, P0, R12, UR20, 0x4 ;  /* 0x000000140c087c11 */ /* 0x000fe2000f8020ff */
[----:B------:R-:W-:Y:S02]  /*0ab0*/  IMAD.MOV.U32 R20, RZ, RZ, R6 ;  /* 0x000000ffff147224 */ /* 0x000fe400078e0006 */
[----:B------:R-:W-:-:S05]  /*0ac0*/  IMAD.IADD R9, R9, 0x1, R13 ;  /* 0x0000000109097824 */ /* 0x000fca00078e020d */
[----:B------:R-:W-:-:S05]  /*0ad0*/  LEA.HI.X R9, R12, UR21, R9, 0x4, P0 ;  /* 0x000000150c097c11 */ /* 0x000fca00080f2409 */
[----:B------:R-:W3:Y:S01]  /*0ae0*/  LDG.E.128 R12, desc[UR8][R8.64] ;  /* 0x00000008080c7981 */ /* 0x000ee2000c1e1d00 */
[----:B--2---:R-:W-:Y:S02]  /*0af0*/  IMAD R17, R17, UR16, RZ ;  /* 0x0000001011117c24 */ /* 0x004fe4000f8e02ff */
[----:B------:R-:W-:-:S04]  /*0b00*/  IMAD.WIDE.U32 R18, R16, UR16, R20 ;  /* 0x0000001010127c25 */ /* 0x000fc8000f8e0014 */
[----:B------:R-:W-:Y:S01]  /*0b10*/  IMAD R17, R16, UR17, R17 ;  /* 0x0000001110117c24 */ /* 0x000fe2000f8e0211 */
[----:B------:R-:W-:-:S04]  /*0b20*/  LEA R24, P0, R18, UR26, 0x4 ;  /* 0x0000001a12187c11 */ /* 0x000fc8000f8020ff */
[----:B------:R-:W-:-:S04]  /*0b30*/  IADD3 R17, R19, R17, RZ ;  /* 0x0000001113117210 */ /* 0x000fc80007ffe0ff */
[----:B------:R-:W-:-:S05]  /*0b40*/  LEA.HI.X R25, R18, UR27, R17, 0x4, P0 ;  /* 0x0000001b12197c11 */ /* 0x000fca00080f2411 */
[----:B------:R-:W2:Y:S01]  /*0b50*/  LDG.E.128 R16, desc[UR8][R24.64] ;  /* 0x0000000818107981 */ /* 0x000ea2000c1e1d00 */
[C---:B---3--:R-:W-:Y:S02]  /*0b60*/  DMUL R26, R14.reuse, UR24 ;  /* 0x000000180e1a7c28 */ /* 0x048fe40008000000 */
[----:B------:R-:W-:-:S06]  /*0b70*/  DMUL R14, R14, UR22 ;  /* 0x000000160e0e7c28 */ /* 0x000fcc0008000000 */
[C---:B------:R-:W-:Y:S02]  /*0b80*/  DFMA R26, R12.reuse, UR22, R26 ;  /* 0x000000160c1a7c2b */ /* 0x040fe4000800001a */
[----:B------:R-:W-:-:S06]  /*0b90*/  DFMA R14, R12, UR24, -R14 ;  /* 0x000000180c0e7c2b */ /* 0x000fcc000800080e */
[----:B--2---:R-:W-:Y:S02]  /*0ba0*/  DADD R18, R26, R18 ;  /* 0x000000001a127229 */ /* 0x004fe40000000012 */
[----:B------:R-:W-:-:S07]  /*0bb0*/  DADD R16, R14, R16 ;  /* 0x000000000e107229 */ /* 0x000fce0000000010 */
[----:B------:R0:W-:Y:S04]  /*0bc0*/  STG.E.128 desc[UR8][R24.64], R16 ;  /* 0x0000001018007986 */ /* 0x0001e8000c101d08 */
[----:B------:R-:W2:Y:S04]  /*0bd0*/  LDG.E.64 R26, desc[UR8][R10.64+0x8] ;  /* 0x000008080a1a7981 */ /* 0x000ea8000c1e1b00 */
[----:B------:R-:W3:Y:S01]  /*0be0*/  LDG.E.128 R12, desc[UR8][R8.64+0x10] ;  /* 0x00001008080c7981 */ /* 0x000ee2000c1e1d00 */
[----:B--2---:R-:W-:Y:S02]  /*0bf0*/  IMAD R23, R27, UR16, RZ ;  /* 0x000000101b177c24 */ /* 0x004fe4000f8e02ff */
[----:B------:R-:W-:-:S04]  /*0c00*/  IMAD.WIDE.U32 R28, R26, UR16, R20 ;  /* 0x000000101a1c7c25 */ /* 0x000fc8000f8e0014 */
[----:B------:R-:W-:Y:S01]  /*0c10*/  IMAD R23, R26, UR17, R23 ;  /* 0x000000111a177c24 */ /* 0x000fe2000f8e0217 */
[----:B------:R-:W-:-:S03]  /*0c20*/  LEA R26, P0, R28, UR26, 0x4 ;  /* 0x0000001a1c1a7c11 */ /* 0x000fc6000f8020ff */
[----:B------:R-:W-:-:S05]  /*0c30*/  IMAD.IADD R23, R29, 0x1, R23 ;  /* 0x000000011d177824 */ /* 0x000fca00078e0217 */
[----:B------:R-:W-:-:S05]  /*0c40*/  LEA.HI.X R27, R28, UR27, R23, 0x4, P0 ;  /* 0x0000001b1c1b7c11 */ /* 0x000fca00080f2417 */
[----:B0-----:R-:W2:Y:S01]  /*0c50*/  LDG.E.128 R16, desc[UR8][R26.64] ;  /* 0x000000081a107981 */ /* 0x001ea2000c1e1d00 */
        /* <DEDUP_REMOVED lines=33> */
[----:B0-----:R-:W-:-:S06]  /*0e70*/  DMUL R16, R10, UR22 ;  /* 0x000000160a107c28 */ /* 0x001fcc0008000000 */
[C---:B------:R-:W-:Y:S02]  /*0e80*/  DFMA R28, R8.reuse, UR22, R28 ;  /* 0x00000016081c7c2b */ /* 0x040fe4000800001c */
[----:B------:R-:W-:Y:S01]  /*0e90*/  DFMA R16, R8, UR24, -R16 ;  /* 0x0000001808107c2b */ /* 0x000fe20008000810 */
[----:B------:R-:W-:-:S05]  /*0ea0*/  IADD3 R2, P0, R2, 0x4, RZ ;  /* 0x0000000402027810 */ /* 0x000fca0007f1e0ff */
[----:B------:R-:W-:Y:S01]  /*0eb0*/  IMAD.X R3, RZ, RZ, R3, P0 ;  /* 0x000000ffff037224 */ /* 0x000fe200000e0603 */
[----:B------:R-:W-:-:S04]  /*0ec0*/  ISETP.GE.U32.AND P0, PT, R2, R4, PT ;  /* 0x000000040200720c */ /* 0x000fc80003f06070 */
[----:B------:R-:W-:Y:S01]  /*0ed0*/  ISETP.GE.AND.EX P0, PT, R3, R5, PT, P0 ;  /* 0x000000050300720c */ /* 0x000fe20003f06300 */
[----:B--2---:R-:W-:Y:S02]  /*0ee0*/  DADD R14, R28, R14 ;  /* 0x000000001c0e7229 */ /* 0x004fe4000000000e */
[----:B------:R-:W-:-:S07]  /*0ef0*/  DADD R12, R16, R12 ;  /* 0x00000000100c7229 */ /* 0x000fce000000000c */
[----:B------:R1:W-:Y:S03]  /*0f00*/  STG.E.128 desc[UR8][R26.64], R12 ;  /* 0x0000000c1a007986 */ /* 0x0003e6000c101d08 */
[----:B------:R-:W-:Y:S05]  /*0f10*/  @!P0 BRA `(.L_x_287) ;  /* 0xfffffff800b88947 */ /* 0x000fea000383ffff */
.L_x_284:
[----:B------:R-:W-:Y:S05]  /*0f20*/  BSYNC B1 ;  /* 0x0000000000017941 */ /* 0x000fea0003800000 */
.L_x_283:
[----:B------:R-:W-:Y:S01]  /*0f30*/  IADD3 R0, P0, R0, 0x1, RZ ;  /* 0x0000000100007810 */ /* 0x000fe20007f1e0ff */
[----:B------:R-:W-:-:S04]  /*0f40*/  ULDC.64 UR10, c[0x0][0x290] ;  /* 0x0000a400000a7ab9 */ /* 0x000fc80000000a00 */
[----:B------:R-:W-:Y:S01]  /*0f50*/  IMAD.X R22, RZ, RZ, R22, P0 ;  /* 0x000000ffff167224 */ /* 0x000fe200000e0616 */
[----:B------:R-:W-:-:S04]  /*0f60*/  ISETP.GE.U32.AND P0, PT, R0, UR10, PT ;  /* 0x0000000a00007c0c */ /* 0x000fc8000bf06070 */
[----:B------:R-:W-:-:S13]  /*0f70*/  ISETP.GE.AND.EX P0, PT, R22, UR11, PT, P0 ;  /* 0x0000000b16007c0c */ /* 0x000fda000bf06300 */
[----:B------:R-:W-:Y:S05]  /*0f80*/  @!P0 BRA `(.L_x_288) ;  /* 0xfffffff000a48947 */ /* 0x000fea000383ffff */
.L_x_282:
[----:B------:R-:W-:Y:S05]  /*0f90*/  BSYNC B0 ;  /* 0x0000000000007941 */ /* 0x000fea0003800000 */
.L_x_281:
[----:B------:R-:W2:Y:S01]  /*0fa0*/  S2R R28, SR_TID.X ;  /* 0x00000000001c7919 */ /* 0x000ea20000002100 */
[----:B------:R-:W3:Y:S01]  /*0fb0*/  S2UR UR4, SR_CTAID.X ;  /* 0x00000000000479c3 */ /* 0x000ee20000002500 */
[----:B------:R-:W-:Y:S02]  /*0fc0*/  ULDC UR7, c[0x0][0x210] ;  /* 0x0000840000077ab9 */ /* 0x000fe40000000800 */
[----:B---3--:R-:W-:-:S04]  /*0fd0*/  UIMAD UR4, UR4, -0x200, UR7 ;  /* 0xfffffe00040478a4 */ /* 0x008fc8000f8e0207 */
[----:B------:R-:W-:Y:S01]  /*0fe0*/  USHF.R.S32.HI UR7, URZ, 0x1f, UR4 ;  /* 0x0000001f3f077899 */ /* 0x000fe20008011404 */
[----:B--2---:R-:W-:-:S05]  /*0ff0*/  IADD3 R28, R28, 0x100, RZ ;  /* 0x000001001c1c7810 */ /* 0x004fca0007ffe0ff */
[----:B------:R-:W-:Y:S01]  /*1000*/  IMAD.U32 R0, RZ, RZ, UR7 ;  /* 0x00000007ff007e24 */ /* 0x000fe2000f8e00ff */
[----:B------:R-:W-:-:S04]  /*1010*/  ISETP.LT.U32.AND P0, PT, R28, UR4, PT ;  /* 0x000000041c007c0c */ /* 0x000fc8000bf01070 */
[----:B------:R-:W-:-:S13]  /*1020*/  ISETP.GT.AND.EX P0, PT, R0, RZ, PT, P0 ;  /* 0x000000ff0000720c */ /* 0x000fda0003f04300 */
[----:B------:R-:W-:Y:S05]  /*1030*/  @!P0 EXIT ;  /* 0x000000000000894d */ /* 0x000fea0003800000 */
[----:B------:R-:W-:Y:S01]  /*1040*/  IADD3 R28, P0, R28, UR6, RZ ;  /* 0x000000061c1c7c10 */ /* 0x000fe2000ff1e0ff */
[----:B------:R-:W-:-:S04]  /*1050*/  UMOV UR4, URZ ;  /* 0x0000003f00047c82 */ /* 0x000fc80008000000 */
[----:B------:R-:W-:Y:S01]  /*1060*/  IMAD.X R29, RZ, RZ, UR5, P0 ;  /* 0x00000005ff1d7e24 */ /* 0x000fe200080e06ff */
[----:B------:R-:W-:-:S07]  /*1070*/  UMOV UR5, URZ ;  /* 0x0000003f00057c82 */ /* 0x000fce0008000000 */
.L_x_294:
[----:B--2---:R-:W2:Y:S01]  /*1080*/  LDC.64 R2, c[0x0][0x278] ;  /* 0x00009e00ff027b82 */ /* 0x004ea20000000a00 */
[----:B------:R-:W-:Y:S01]  /*1090*/  ULDC.64 UR6, c[0x0][0x238] ;  /* 0x00008e0000067ab9 */ /* 0x000fe20000000a00 */
[----:B------:R-:W-:Y:S01]  /*10a0*/  ULDC.64 UR16, c[0x0][0x258] ;  /* 0x0000960000107ab9 */ /* 0x000fe20000000a00 */
        /* <DEDUP_REMOVED lines=16> */
[----:B---3--:R-:W-:Y:S05]  /*11b0*/  @!P0 BRA `(.L_x_290) ;  /* 0x0000000c00308947 */ /* 0x008fea0003800000 */
[----:B------:R-:W2:Y:S01]  /*11c0*/  LDC.64 R2, c[0x0][0x260] ;  /* 0x00009800ff027b82 */ /* 0x000ea20000000a00 */
[----:B------:R-:W-:Y:S01]  /*11d0*/  IMAD.IADD R0, R4, 0x1, -R8 ;  /* 0x0000000104007824 */ /* 0x000fe200078e0a08 */
[----:B------:R-:W-:Y:S01]  /*11e0*/  ULDC.64 UR6, c[0x0][0x268] ;  /* 0x00009a0000067ab9 */ /* 0x000fe20000000a00 */
[----:B------:R-:W-:Y:S01]  /*11f0*/  BSSY B1, `(.L_x_291) ;  /* 0x0000068000017945 */ /* 0x000fe20003800000 */
[----:B------:R-:W-:Y:S02]  /*1200*/  IMAD R11, R29, UR6, RZ ;  /* 0x000000061d0b7c24 */ /* 0x000fe4000f8e02ff */
[----:B------:R-:W-:Y:S01]  /*1210*/  LOP3.LUT R0, R0, 0x3, RZ, 0xc0, !PT ;  /* 0x0000000300007812 */ /* 0x000fe200078ec0ff */
[----:B------:R-:W-:-:S03]  /*1220*/  IMAD.WIDE.U32 R6, R28, UR6, RZ ;  /* 0x000000061c067c25 */ /* 0x000fc6000f8e00ff */
[----:B------:R-:W-:Y:S01]  /*1230*/  ISETP.NE.U32.AND P0, PT, R0, RZ, PT ;  /* 0x000000ff0000720c */ /* 0x000fe20003f05070 */
[----:B------:R-:W-:-:S03]  /*1240*/  IMAD R11, R28, UR7, R11 ;  /* 0x000000071c0b7c24 */ /* 0x000fc6000f8e020b */
[----:B------:R-:W-:Y:S01]  /*1250*/  ISETP.NE.AND.EX P0, PT, RZ, RZ, PT, P0 ;  /* 0x000000ffff00720c */ /* 0x000fe20003f05300 */
[----:B------:R-:W-:Y:S02]  /*1260*/  IMAD.IADD R7, R7, 0x1, R11 ;  /* 0x0000000107077824 */ /* 0x000fe400078e020b */
[C---:B--2---:R-:W-:Y:S02]  /*1270*/  IMAD R0, R2.reuse, UR5, RZ ;  /* 0x0000000502007c24 */ /* 0x044fe4000f8e02ff */
[----:B------:R-:W-:Y:S01]  /*1280*/  IMAD.WIDE.U32 R6, R2, UR4, R6 ;  /* 0x0000000402067c25 */ /* 0x000fe2000f8e0006 */
[----:B------:R-:W-:-:S03]  /*1290*/  MOV R2, R8 ;  /* 0x0000000800027202 */ /* 0x000fc60000000f00 */
[----:B------:R-:W-:Y:S02]  /*12a0*/  IMAD R3, R3, UR4, R0 ;  /* 0x0000000403037c24 */ /* 0x000fe4000f8e0200 */
[----:B------:R-:W-:Y:S02]  /*12b0*/  IMAD.MOV.U32 R0, RZ, RZ, R9 ;  /* 0x000000ffff007224 */ /* 0x000fe400078e0009 */
[----:B------:R-:W-:Y:S01]  /*12c0*/  IMAD.IADD R3, R7, 0x1, R3 ;  /* 0x0000000107037824 */ /* 0x000fe200078e0203 */
[----:B------:R-:W-:Y:S06]  /*12d0*/  @!P0 BRA `(.L_x_292) ;  /* 0x0000000400648947 */ /* 0x000fec0003800000 */
[----:B-1----:R-:W1:Y:S01]  /*12e0*/  LDC.64 R12, c[0x0][0x280] ;  /* 0x0000a000ff0c7b82 */ /* 0x002e620000000a00 */
[----:B------:R-:W-:-:S07]  /*12f0*/  ULDC.64 UR6, c[0x0][0x240] ;  /* 0x0000900000067ab9 */ /* 0x000fce0000000a00 */
[----:B------:R-:W2:Y:S01]  /*1300*/  LDC.64 R14, c[0x0][0x288] ;  /* 0x0000a200ff0e7b82 */ /* 0x000ea20000000a00 */
[----:B------:R-:W-:-:S07]  /*1310*/  IMAD.MOV.U32 R2, RZ, RZ, R6 ;  /* 0x000000ffff027224 */ /* 0x000fce00078e0006 */
[----:B------:R-:W3:Y:S01]  /*1320*/  LDC.64 R34, c[0x0][0x250] ;  /* 0x00009400ff227b82 */ /* 0x000ee20000000a00 */
[----:B-1----:R-:W-:-:S07]  /*1330*/  IMAD R0, R12, UR5, RZ ;  /* 0x000000050c007c24 */ /* 0x002fce000f8e02ff */
[----:B------:R-:W1:Y:S01]  /*1340*/  LDC.64 R32, c[0x0][0x258] ;  /* 0x00009600ff207b82 */ /* 0x000e620000000a00 */
[----:B------:R-:W-:-:S04]  /*1350*/  IMAD.WIDE.U32 R10, R12, UR4, R8 ;  /* 0x000000040c0a7c25 */ /* 0x000fc8000f8e0008 */
[----:B------:R-:W-:Y:S01]  /*1360*/  IMAD R13, R13, UR4, R0 ;  /* 0x000000040d0d7c24 */ /* 0x000fe2000f8e0200 */
[----:B0-----:R-:W-:-:S04]  /*1370*/  LEA R24, P0, R10, UR6, 0x3 ;  /* 0x000000060a187c11 */ /* 0x001fc8000f8018ff */
[----:B------:R-:W-:Y:S01]  /*1380*/  IADD3 R11, R11, R13, RZ ;  /* 0x0000000d0b0b7210 */ /* 0x000fe20007ffe0ff */
[----:B--2---:R-:W-:Y:S01]  /*1390*/  IMAD R0, R14, UR5, RZ ;  /* 0x000000050e007c24 */ /* 0x004fe2000f8e02ff */
[----:B------:R-:W0:Y:S02]  /*13a0*/  LDC.64 R12, c[0x0][0x248] ;  /* 0x00009200ff0c7b82 */ /* 0x000e240000000a00 */
[----:B------:R-:W-:Y:S01]  /*13b0*/  LEA.HI.X R25, R10, UR7, R11, 0x3, P0 ;  /* 0x000000070a197c11 */ /* 0x000fe200080f1c0b */
[----:B------:R-:W-:Y:S01]  /*13c0*/  IMAD.WIDE.U32 R16, R14, UR4, R8 ;  /* 0x000000040e107c25 */ /* 0x000fe2000f8e0008 */
[----:B------:R-:W-:-:S03]  /*13d0*/  ULDC.64 UR6, c[0x0][0x230] ;  /* 0x00008c0000067ab9 */ /* 0x000fc60000000a00 */
[----:B------:R-:W2:Y:S01]  /*13e0*/  LDG.E.64 R20, desc[UR8][R24.64] ;  /* 0x0000000818147981 */ /* 0x000ea2000c1e1b00 */
[----:B------:R-:W2:Y:S01]  /*13f0*/  LDC.64 R10, c[0x0][0x270] ;  /* 0x00009c00ff0a7b82 */ /* 0x000ea20000000a00 */
[----:B------:R-:W-:Y:S01]  /*1400*/  IMAD R15, R15, UR4, R0 ;  /* 0x000000040f0f7c24 */ /* 0x000fe2000f8e0200 */
[----:B------:R-:W-:-:S03]  /*1410*/  LEA R14, P0, R16, UR6, 0x4 ;  /* 0x00000006100e7c11 */ /* 0x000fc6000f8020ff */
[----:B------:R-:W-:-:S05]  /*1420*/  IMAD.IADD R15, R17, 0x1, R15 ;  /* 0x00000001110f7824 */ /* 0x000fca00078e020f */
[----:B------:R-:W-:-:S05]  /*1430*/  LEA.HI.X R15, R16, UR7, R15, 0x4, P0 ;  /* 0x00000007100f7c11 */ /* 0x000fca00080f240f */
[----:B------:R-:W3:Y:S01]  /*1440*/  LDG.E.128 R16, desc[UR8][R14.64] ;  /* 0x000000080e107981 */ /* 0x000ee2000c1e1d00 */
[-C--:B--2---:R-:W-:Y:S02]  /*1450*/  IMAD R0, R21, R10.reuse, RZ ;  /* 0x0000000a15007224 */ /* 0x084fe400078e02ff */
[----:B------:R-:W-:-:S04]  /*1460*/  IMAD.WIDE.U32 R22, R20, R10, R2 ;  /* 0x0000000a14167225 */ /* 0x000fc800078e0002 */
[----:B------:R-:W-:Y:S01]  /*1470*/  IMAD R21, R20, R11, R0 ;  /* 0x0000000b14157224 */ /* 0x000fe200078e0200 */
[----:B0-----:R-:W-:-:S04]  /*1480*/  LEA R26, P0, R22, R12, 0x4 ;  /* 0x0000000c161a7211 */ /* 0x001fc800078020ff */
[----:B------:R-:W-:-:S04]  /*1490*/  IADD3 R0, R23, R21, RZ ;  /* 0x0000001517007210 */ /* 0x000fc80007ffe0ff */
[----:B------:R-:W-:-:S05]  /*14a0*/  LEA.HI.X R27, R22, R13, R0, 0x4, P0 ;  /* 0x0000000d161b7211 */ /* 0x000fca00000f2400 */
[----:B------:R-:W2:Y:S01]  /*14b0*/  LDG.E.128 R20, desc[UR8][R26.64] ;  /* 0x000000081a147981 */ /* 0x000ea2000c1e1d00 */
[C---:B---3--:R-:W-:Y:S02]  /*14c0*/  DMUL R30, R18.reuse, R34 ;  /* 0x00000022121e7228 */ /* 0x048fe40000000000 */
[----:B-1----:R-:W-:-:S06]  /*14d0*/  DMUL R18, R18, R32 ;  /* 0x0000002012127228 */ /* 0x002fcc0000000000 */
[C---:B------:R-:W-:Y:S02]  /*14e0*/  DFMA R30, R16.reuse, R32, R30 ;  /* 0x00000020101e722b */ /* 0x040fe4000000001e */
[----:B------:R-:W-:Y:S01]  /*14f0*/  DFMA R18, R16, R34, -R18 ;  /* 0x000000221012722b */ /* 0x000fe20000000812 */
[----:B------:R-:W-:-:S05]  /*1500*/  IADD3 R2, P1, R8, 0x1, RZ ;  /* 0x0000000108027810 */ /* 0x000fca0007f3e0ff */
[----:B------:R-:W-:Y:S01]  /*1510*/  IMAD.X R0, RZ, RZ, R9, P1 ;  /* 0x000000ffff007224 */ /* 0x000fe200008e0609 */
[----:B--2---:R-:W-:Y:S01]  /*1520*/  DADD R22, R30, R22 ;  /* 0x000000001e167229 */ /* 0x004fe20000000016 */
[----:B------:R-:W-:Y:S01]  /*1530*/  IMAD.IADD R30, R4, 0x1, -R8 ;  /* 0x00000001041e7824 */ /* 0x000fe200078e0a08 */
[----:B------:R-:W-:-:S04]  /*1540*/  DADD R20, R18, R20 ;  /* 0x0000000012147229 */ /* 0x000fc80000000014 */
[----:B------:R-:W-:-:S03]  /*1550*/  LOP3.LUT R30, R30, 0x3, RZ, 0xc0, !PT ;  /* 0x000000031e1e7812 */ /* 0x000fc600078ec0ff */
[----:B------:R2:W-:Y:S01]  /*1560*/  STG.E.128 desc[UR8][R26.64], R20 ;  /* 0x000000141a007986 */ /* 0x0005e2000c101d08 */
[----:B------:R-:W-:-:S04]  /*1570*/  ISETP.NE.U32.AND P0, PT, R30, 0x1, PT ;  /* 0x000000011e00780c */ /* 0x000fc80003f05070 */
[----:B------:R-:W-:-:S13]  /*1580*/  ISETP.NE.AND.EX P0, PT, RZ, RZ, PT, P0 ;  /* 0x000000ffff00720c */ /* 0x000fda0003f05300 */
[----:B--2---:R-:W-:Y:S05]  /*1590*/  @!P0 BRA `(.L_x_292) ;  /* 0x0000000000b48947 */ /* 0x004fea0003800000 */
[----:B------:R-:W2:Y:S04]  /*15a0*/  LDG.E.64 R20, desc[UR8][R24.64+0x8] ;  /* 0x0000080818147981 */ /* 0x000ea8000c1e1b00 */
[----:B------:R-:W3:Y:S01]  /*15b0*/  LDG.E.128 R16, desc[UR8][R14.64+0x10] ;  /* 0x000010080e107981 */ /* 0x000ee2000c1e1d00 */
[----:B------:R-:W-:Y:S01]  /*15c0*/  MOV R26, R6 ;  /* 0x00000006001a7202 */ /* 0x000fe20000000f00 */
[----:B------:R-:W-:Y:S02]  /*15d0*/  IMAD.MOV.U32 R27, RZ, RZ, R3 ;  /* 0x000000ffff1b7224 */ /* 0x000fe400078e0003 */
[----:B------:R0:W-:Y:S02]  /*15e0*/  STL.64 [R1], R4 ;  /* 0x0000000401007387 */ /* 0x0001e40000100a00 */
[----:B0-----:R-:W0:Y:S01]  /*15f0*/  LDC.64 R4, c[0x0][0x258] ;  /* 0x00009600ff047b82 */ /* 0x001e220000000a00 */
        /* <DEDUP_REMOVED lines=8> */
[----:B0-----:R-:W-:-:S06]  /*1680*/  DMUL R18, R18, R4 ;  /* 0x0000000412127228 */ /* 0x001fcc0000000000 */
[C---:B------:R-:W-:Y:S01]  /*1690*/  DFMA R36, R16.reuse, R4, R36 ;  /* 0x000000041024722b */ /* 0x040fe20000000024 */
[----:B------:R3:W5:Y:S01]  /*16a0*/  LDL.LU.64 R4, [R1] ;  /* 0x0000000001047983 */ /* 0x0007620000300a00 */
[----:B------:R-:W-:Y:S01]  /*16b0*/  DFMA R18, R16, R34, -R18 ;  /* 0x000000221012722b */ /* 0x000fe20000000812 */
[----:B------:R-:W-:-:S04]  /*16c0*/  ISETP.NE.U32.AND P0, PT, R30, 0x2, PT ;  /* 0x000000021e00780c */ /* 0x000fc80003f05070 */
[----:B------:R-:W-:Y:S02]  /*16d0*/  ISETP.NE.AND.EX P0, PT, RZ, RZ, PT, P0 ;  /* 0x000000ffff00720c */ /* 0x000fe40003f05300 */
[----:B------:R-:W-:-:S04]  /*16e0*/  IADD3 R2, P1, R8, 0x2, RZ ;  /* 0x0000000208027810 */ /* 0x000fc80007f3e0ff */
[----:B------:R-:W-:Y:S01]  /*16f0*/  IADD3.X R0, RZ, R9, RZ, P1, !PT ;  /* 0x00000009ff007210 */ /* 0x000fe20000ffe4ff */
[----:B--2---:R-:W-:Y:S02]  /*1700*/  DADD R22, R36, R22 ;  /* 0x0000000024167229 */ /* 0x004fe40000000016 */
[----:B------:R-:W-:-:S07]  /*1710*/  DADD R20, R18, R20 ;  /* 0x0000000012147229 */ /* 0x000fce0000000014 */
[----:B------:R3:W-:Y:S01]  /*1720*/  STG.E.128 desc[UR8][R32.64], R20 ;  /* 0x0000001420007986 */ /* 0x0007e2000c101d08 */
[----:B------:R-:W-:Y:S05]  /*1730*/  @!P0 BRA `(.L_x_292) ;  /* 0x00000000004c8947 */ /* 0x000fea0003800000 */
[----:B------:R-:W2:Y:S01]  /*1740*/  LDG.E.64 R24, desc[UR8][R24.64+0x10] ;  /* 0x0000100818187981 */ /* 0x000ea2000c1e1b00 */
[----:B------:R-:W0:Y:S03]  /*1750*/  LDC.64 R36, c[0x0][0x258] ;  /* 0x00009600ff247b82 */ /* 0x000e260000000a00 */
[----:B------:R-:W4:Y:S01]  /*1760*/  LDG.E.128 R16, desc[UR8][R14.64+0x20] ;  /* 0x000020080e107981 */ /* 0x000f22000c1e1d00 */
[-C--:B--2---:R-:W-:Y:S02]  /*1770*/  IMAD R0, R25, R10.reuse, RZ ;  /* 0x0000000a19007224 */ /* 0x084fe400078e02ff */
[----:B---3--:R-:W-:-:S04]  /*1780*/  IMAD.WIDE.U32 R20, R24, R10, R26 ;  /* 0x0000000a18147225 */ /* 0x008fc800078e001a */
[----:B------:R-:W-:Y:S01]  /*1790*/  IMAD R11, R24, R11, R0 ;  /* 0x0000000b180b7224 */ /* 0x000fe200078e0200 */
[----:B------:R-:W-:-:S03]  /*17a0*/  LEA R10, P0, R20, R12, 0x4 ;  /* 0x0000000c140a7211 */ /* 0x000fc600078020ff */
[----:B------:R-:W-:-:S05]  /*17b0*/  IMAD.IADD R0, R21, 0x1, R11 ;  /* 0x0000000115007824 */ /* 0x000fca00078e020b */
[----:B------:R-:W-:-:S05]  /*17c0*/  LEA.HI.X R11, R20, R13, R0, 0x4, P0 ;  /* 0x0000000d140b7211 */ /* 0x000fca00000f2400 */
[----:B------:R-:W2:Y:S01]  /*17d0*/  LDG.E.128 R12, desc[UR8][R10.64] ;  /* 0x000000080a0c7981 */ /* 0x000ea2000c1e1d00 */
[C---:B----4-:R-:W-:Y:S02]  /*17e0*/  DMUL R20, R18.reuse, R34 ;  /* 0x0000002212147228 */ /* 0x050fe40000000000 */
[----:B0-----:R-:W-:-:S06]  /*17f0*/  DMUL R18, R18, R36 ;  /* 0x0000002412127228 */ /* 0x001fcc0000000000 */
[C---:B------:R-:W-:Y:S02]  /*1800*/  DFMA R20, R16.reuse, R36, R20 ;  /* 0x000000241014722b */ /* 0x040fe40000000014 */
[----:B------:R-:W-:Y:S01]  /*1810*/  DFMA R18, R16, R34, -R18 ;  /* 0x000000221012722b */ /* 0x000fe20000000812 */
[----:B------:R-:W-:-:S05]  /*1820*/  IADD3 R2, P0, R8, 0x3, RZ ;  /* 0x0000000308027810 */ /* 0x000fca0007f1e0ff */
[----:B------:R-:W-:Y:S01]  /*1830*/  IMAD.X R0, RZ, RZ, R9, P0 ;  /* 0x000000ffff007224 */ /* 0x000fe200000e0609 */
[----:B--2---:R-:W-:Y:S02]  /*1840*/  DADD R14, R20, R14 ;  /* 0x00000000140e7229 */ /* 0x004fe4000000000e */
[----:B------:R-:W-:-:S07]  /*1850*/  DADD R12, R18, R12 ;  /* 0x00000000120c7229 */ /* 0x000fce000000000c */
[----:B------:R2:W-:Y:S04]  /*1860*/  STG.E.128 desc[UR8][R10.64], R12 ;  /* 0x0000000c0a007986 */ /* 0x0005e8000c101d08 */
.L_x_292:
[----:B------:R-:W-:Y:S05]  /*1870*/  BSYNC B1 ;  /* 0x0000000000017941 */ /* 0x000fea0003800000 */
.L_x_291:
[----:B--2---:R-:W-:Y:S02]  /*1880*/  LOP3.LUT R11, RZ, R8, RZ, 0x33, !PT ;  /* 0x00000008ff0b7212 */ /* 0x004fe400078e33ff */
[----:B------:R-:W-:Y:S02]  /*1890*/  LOP3.LUT R9, RZ, R9, RZ, 0x33, !PT ;  /* 0x00000009ff097212 */ /* 0x000fe400078e33ff */
[----:B-----5:R-:W-:-:S04]  /*18a0*/  IADD3 R8, P1, R4, R11, RZ ;  /* 0x0000000b04087210 */ /* 0x020fc80007f3e0ff */
[----:B------:R-:W-:Y:S02]  /*18b0*/  ISETP.GE.U32.AND P0, PT, R8, 0x3, PT ;  /* 0x000000030800780c */ /* 0x000fe40003f06070 */
[----:B------:R-:W-:-:S04]  /*18c0*/  IADD3.X R8, R5, R9, RZ, P1, !PT ;  /* 0x0000000905087210 */ /* 0x000fc80000ffe4ff */
[----:B------:R-:W-:-:S13]  /*18d0*/  ISETP.GE.U32.AND.EX P0, PT, R8, RZ, PT, P0 ;  /* 0x000000ff0800720c */ /* 0x000fda0003f06100 */
[----:B------:R-:W-:Y:S05]  /*18e0*/  @!P0 BRA `(.L_x_290) ;  /* 0x0000000400648947 */ /* 0x000fea0003800000 */
.L_x_293:
[----:B--2---:R-:W2:Y:S01]  /*18f0*/  LDC.64 R10, c[0x0][0x280] ;  /* 0x0000a000ff0a7b82 */ /* 0x004ea20000000a00 */
[----:B-1----:R-:W-:Y:S02]  /*1900*/  IMAD.MOV.U32 R12, RZ, RZ, R2 ;  /* 0x000000ffff0c7224 */ /* 0x002fe400078e0002 */
[----:B------:R-:W-:Y:S02]  /*1910*/  IMAD.MOV.U32 R13, RZ, RZ, R0 ;  /* 0x000000ffff0d7224 */ /* 0x000fe400078e0000 */
[C---:B--2---:R-:W-:Y:S02]  /*1920*/  IMAD R14, R10.reuse, UR5, RZ ;  /* 0x000000050a0e7c24 */ /* 0x044fe4000f8e02ff */
[----:B------:R-:W-:-:S04]  /*1930*/  IMAD.WIDE.U32 R8, R10, UR4, R12 ;  /* 0x000000040a087c25 */ /* 0x000fc8000f8e000c */
[----:B------:R-:W-:Y:S01]  /*1940*/  IMAD R11, R11, UR4, R14 ;  /* 0x000000040b0b7c24 */ /* 0x000fe2000f8e020e */
[----:B------:R-:W-:-:S04]  /*1950*/  LEA R10, P0, R8, UR10, 0x3 ;  /* 0x0000000a080a7c11 */ /* 0x000fc8000f8018ff */
[----:B------:R-:W-:-:S04]  /*1960*/  IADD3 R9, R11, R9, RZ ;  /* 0x000000090b097210 */ /* 0x000fc80007ffe0ff */
[----:B------:R-:W-:Y:S02]  /*1970*/  LEA.HI.X R11, R8, UR11, R9, 0x3, P0 ;  /* 0x0000000b080b7c11 */ /* 0x000fe400080f1c09 */
[----:B------:R-:W1:Y:S03]  /*1980*/  LDC.64 R8, c[0x0][0x288] ;  /* 0x0000a200ff087b82 */ /* 0x000e660000000a00 */
[----:B0-----:R-:W2:Y:S01]  /*1990*/  LDG.E.64 R16, desc[UR8][R10.64] ;  /* 0x000000080a107981 */ /* 0x001ea2000c1e1b00 */
[----:B------:R-:W-:Y:S01]  /*19a0*/  MOV R19, R3 ;  /* 0x0000000300137202 */ /* 0x000fe20000000f00 */
[----:B------:R-:W-:Y:S02]  /*19b0*/  IMAD.MOV.U32 R18, RZ, RZ, R6 ;  /* 0x000000ffff127224 */ /* 0x000fe400078e0006 */
[C---:B-1----:R-:W-:Y:S02]  /*19c0*/  IMAD R14, R8.reuse, UR5, RZ ;  /* 0x00000005080e7c24 */ /* 0x042fe4000f8e02ff */
[----:B------:R-:W-:-:S04]  /*19d0*/  IMAD.WIDE.U32 R12, R8, UR4, R12 ;  /* 0x00000004080c7c25 */ /* 0x000fc8000f8e000c */
[----:B------:R-:W-:Y:S01]  /*19e0*/  IMAD R9, R9, UR4, R14 ;  /* 0x0000000409097c24 */ /* 0x000fe2000f8e020e */
[----:B------:R-:W-:-:S03]  /*19f0*/  LEA R8, P0, R12, UR14, 0x4 ;  /* 0x0000000e0c087c11 */ /* 0x000fc6000f8020ff */
[----:B------:R-:W-:-:S05]  /*1a00*/  IMAD.IADD R9, R9, 0x1, R13 ;  /* 0x0000000109097824 */ /* 0x000fca00078e020d */
[----:B------:R-:W-:-:S05]  /*1a10*/  LEA.HI.X R9, R12, UR15, R9, 0x4, P0 ;  /* 0x0000000f0c097c11 */ /* 0x000fca00080f2409 */
[----:B------:R-:W4:Y:S01]  /*1a20*/  LDG.E.128 R12, desc[UR8][R8.64] ;  /* 0x00000008080c7981 */ /* 0x000f22000c1e1d00 */
[----:B--2---:R-:W-:Y:S02]  /*1a30*/  IMAD R17, R17, UR12, RZ ;  /* 0x0000000c11117c24 */ /* 0x004fe4000f8e02ff */
[----:B------:R-:W-:-:S04]  /*1a40*/  IMAD.WIDE.U32 R18, R16, UR12, R18 ;  /* 0x0000000c10127c25 */ /* 0x000fc8000f8e0012 */
[----:B------:R-:W-:Y:S01]  /*1a50*/  IMAD R17, R16, UR13, R17 ;  /* 0x0000000d10117c24 */ /* 0x000fe2000f8e0211 */
[----:B---3--:R-:W-:-:S03]  /*1a60*/  LEA R20, P0, R18, UR20, 0x4 ;  /* 0x0000001412147c11 */ /* 0x008fc6000f8020ff */
[----:B------:R-:W-:-:S05]  /*1a70*/  IMAD.IADD R17, R19, 0x1, R17 ;  /* 0x0000000113117824 */ /* 0x000fca00078e0211 */
[----:B------:R-:W-:-:S05]  /*1a80*/  LEA.HI.X R21, R18, UR21, R17, 0x4, P0 ;  /* 0x0000001512157c11 */ /* 0x000fca00080f2411 */
[----:B------:R-:W2:Y:S01]  /*1a90*/  LDG.E.128 R16, desc[UR8][R20.64] ;  /* 0x0000000814107981 */ /* 0x000ea2000c1e1d00 */
[C---:B----4-:R-:W-:Y:S02]  /*1aa0*/  DMUL R22, R14.reuse, UR18 ;  /* 0x000000120e167c28 */ /* 0x050fe40008000000 */
        /* <DEDUP_REMOVED lines=8> */
[----:B0-----:R-:W-:Y:S01]  /*1b30*/  MOV R21, R3 ;  /* 0x0000000300157202 */ /* 0x001fe20000000f00 */
[----:B------:R-:W-:-:S02]  /*1b40*/  IMAD.MOV.U32 R20, RZ, RZ, R6 ;  /* 0x000000ffff147224 */ /* 0x000fc400078e0006 */
[----:B--2---:R-:W-:Y:S02]  /*1b50*/  IMAD R23, R23, UR12, RZ ;  /* 0x0000000c17177c24 */ /* 0x004fe4000f8e02ff */
[----:B------:R-:W-:-:S04]  /*1b60*/  IMAD.WIDE.U32 R24, R22, UR12, R20 ;  /* 0x0000000c16187c25 */ /* 0x000fc8000f8e0014 */
[----:B------:R-:W-:Y:S01]  /*1b70*/  IMAD R23, R22, UR13, R23 ;  /* 0x0000000d16177c24 */ /* 0x000fe2000f8e0217 */
[----:B------:R-:W-:-:S03]  /*1b80*/  LEA R22, P0, R24, UR20, 0x4 ;  /* 0x0000001418167c11 */ /* 0x000fc6000f8020ff */
[----:B------:R-:W-:-:S05]  /*1b90*/  IMAD.IADD R23, R25, 0x1, R23 ;  /* 0x0000000119177824 */ /* 0x000fca00078e0217 */
        /* <DEDUP_REMOVED lines=25> */
[----:B------:R-:W3:Y:S04]  /*1d30*/  LDG.E.64 R10, desc[UR8][R10.64+0x18] ;  /* 0x000018080a0a7981 */ /* 0x000ee8000c1e1b00 */
[----:B------:R-:W4:Y:S01]  /*1d40*/  LDG.E.128 R12, desc[UR8][R8.64+0x30] ;  /* 0x00003008080c7981 */ /* 0x000f22000c1e1d00 */
[----:B---3--:R-:W-:Y:S02]  /*1d50*/  IMAD R23, R11, UR12, RZ ;  /* 0x0000000c0b177c24 */ /* 0x008fe4000f8e02ff */
[----:B------:R-:W-:-:S04]  /*1d60*/  IMAD.WIDE.U32 R20, R10, UR12, R20 ;  /* 0x0000000c0a147c25 */ /* 0x000fc8000f8e0014 */
[----:B------:R-:W-:Y:S01]  /*1d70*/  IMAD R23, R10, UR13, R23 ;  /* 0x0000000d0a177c24 */ /* 0x000fe2000f8e0217 */
[----:B------:R-:W-:-:S04]  /*1d80*/  LEA R26, P0, R20, UR20, 0x4 ;  /* 0x00000014141a7c11 */ /* 0x000fc8000f8020ff */
[----:B------:R-:W-:-:S04]  /*1d90*/  IADD3 R21, R21, R23, RZ ;  /* 0x0000001715157210 */ /* 0x000fc80007ffe0ff */
[----:B------:R-:W-:-:S05]  /*1da0*/  LEA.HI.X R27, R20, UR21, R21, 0x4, P0 ;  /* 0x00000015141b7c11 */ /* 0x000fca00080f2415 */
[----:B------:R-:W3:Y:S01]  /*1db0*/  LDG.E.128 R20, desc[UR8][R26.64] ;  /* 0x000000081a147981 */ /* 0x000ee2000c1e1d00 */
[C---:B----4-:R-:W-:Y:S02]  /*1dc0*/  DMUL R30, R14.reuse, UR18 ;  /* 0x000000120e1e7c28 */ /* 0x050fe40008000000 */
[----:B------:R-:W-:-:S06]  /*1dd0*/  DMUL R14, R14, UR16 ;  /* 0x000000100e0e7c28 */ /* 0x000fcc0008000000 */
[C---:B------:R-:W-:Y:S02]  /*1de0*/  DFMA R30, R12.reuse, UR16, R30 ;  /* 0x000000100c1e7c2b */ /* 0x040fe4000800001e */
[----:B------:R-:W-:Y:S01]  /*1df0*/  DFMA R14, R12, UR18, -R14 ;  /* 0x000000120c0e7c2b */ /* 0x000fe2000800080e */
[----:B------:R-:W-:-:S05]  /*1e00*/  IADD3 R2, P0, R2, 0x4, RZ ;  /* 0x0000000402027810 */ /* 0x000fca0007f1e0ff */
[----:B------:R-:W-:Y:S01]  /*1e10*/  IMAD.X R0, RZ, RZ, R0, P0 ;  /* 0x000000ffff007224 */ /* 0x000fe200000e0600 */
[----:B------:R-:W-:-:S04]  /*1e20*/  ISETP.GE.U32.AND P0, PT, R2, R4, PT ;  /* 0x000000040200720c */ /* 0x000fc80003f06070 */
[----:B------:R-:W-:Y:S01]  /*1e30*/  ISETP.GE.AND.EX P0, PT, R0, R5, PT, P0 ;  /* 0x000000050000720c */ /* 0x000fe20003f06300 */
[----:B---3--:R-:W-:Y:S02]  /*1e40*/  DADD R22, R30, R22 ;  /* 0x000000001e167229 */ /* 0x008fe40000000016 */
[----:B------:R-:W-:-:S07]  /*1e50*/  DADD R20, R14, R20 ;  /* 0x000000000e147229 */ /* 0x000fce0000000014 */
[----:B------:R2:W-:Y:S03]  /*1e60*/  STG.E.128 desc[UR8][R26.64], R20 ;  /* 0x000000141a007986 */ /* 0x0005e6000c101d08 */
[----:B------:R-:W-:Y:S05]  /*1e70*/  @!P0 BRA `(.L_x_293) ;  /* 0xfffffff8009c8947 */ /* 0x000fea000383ffff */
.L_x_290:
[----:B------:R-:W-:Y:S05]  /*1e80*/  BSYNC B0 ;  /* 0x0000000000007941 */ /* 0x000fea0003800000 */
.L_x_289:
[----:B------:R-:W4:Y:S01]  /*1e90*/  LDC.64 R2, c[0x0][0x290] ;  /* 0x0000a400ff027b82 */ /* 0x000f220000000a00 */
[----:B------:R-:W-:-:S04]  /*1ea0*/  UIADD3 UR4, UP0, UR4, 0x1, URZ ;  /* 0x0000000104047890 */ /* 0x000fc8000ff1e03f */
[----:B------:R-:W-:-:S06]  /*1eb0*/  UIADD3.X UR5, URZ, UR5, URZ, UP0, !UPT ;  /* 0x000000053f057290 */ /* 0x000fcc00087fe43f */
[----:B------:R-:W-:Y:S01]  /*1ec0*/  IMAD.U32 R0, RZ, RZ, UR5 ;  /* 0x00000005ff007e24 */ /* 0x000fe2000f8e00ff */
[----:B----4-:R-:W-:-:S04]  /*1ed0*/  ISETP.LE.U32.AND P0, PT, R2, UR4, PT ;  /* 0x0000000402007c0c */ /* 0x010fc8000bf03070 */
[----:B------:R-:W-:-:S13]  /*1ee0*/  ISETP.GE.AND.EX P0, PT, R0, R3, PT, P0 ;  /* 0x000000030000720c */ /* 0x000fda0003f06300 */
[----:B------:R-:W-:Y:S05]  /*1ef0*/  @!P0 BRA `(.L_x_294) ;  /* 0xfffffff000608947 */ /* 0x000fea000383ffff */
[----:B------:R-:W-:Y:S05]  /*1f00*/  EXIT ;  /* 0x000000000000794d */ /* 0x000fea0003800000 */
.L_x_280:
[----:B------:R-:W0:Y:S01]  /*1f10*/  LDC.64 R2, c[0x0][0x290] ;  /* 0x0000a400ff027b82 */ /* 0x000e220000000a00 */
[----:B------:R-:W-:Y:S02]  /*1f20*/  ULDC.64 UR6, c[0x0][0x220] ;  /* 0x0000880000067ab9 */ /* 0x000fe40000000a00 */
[----:B------:R-:W-:-:S04]  /*1f30*/  UIADD3 UR6, UP0, UR4, UR6, URZ ;  /* 0x0000000604067290 */ /* 0x000fc8000ff1e03f */
[----:B------:R-:W-:Y:S01]  /*1f40*/  UIADD3.X UR7, UR5, UR7, URZ, UP0, !UPT ;  /* 0x0000000705077290 */ /* 0x000fe200087fe43f */
[----:B0-----:R-:W-:-:S04]  /*1f50*/  ISETP.GE.U32.AND P0, PT, R2, 0x1, PT ;  /* 0x000000010200780c */ /* 0x001fc80003f06070 */
[----:B------:R-:W-:-:S13]  /*1f60*/  ISETP.GE.AND.EX P0, PT, R3, RZ, PT, P0 ;  /* 0x000000ff0300720c */ /* 0x000fda0003f06300 */
[----:B------:R-:W-:Y:S05]  /*1f70*/  @!P0 EXIT ;  /* 0x000000000000894d */ /* 0x000fea0003800000 */
[----:B------:R-:W-:Y:S01]  /*1f80*/  UMOV UR4, URZ ;  /* 0x0000003f00047c82 */ /* 0x000fe20008000000 */
[----:B------:R-:W-:-:S05]  /*1f90*/  UMOV UR5, URZ ;  /* 0x0000003f00057c82 */ /* 0x000fca0008000000 */
.L_x_300:
[----:B01----:R-:W0:Y:S01]  /*1fa0*/  S2R R8, SR_TID.X ;  /* 0x0000000000087919 */ /* 0x003e220000002100 */
[----:B------:R-:W1:Y:S01]  /*1fb0*/  LDC.64 R4, c[0x0][0x278] ;  /* 0x00009e00ff047b82 */ /* 0x000e620000000a00 */
[----:B------:R-:W-:Y:S01]  /*1fc0*/  ULDC.64 UR10, c[0x0][0x238] ;  /* 0x00008e00000a7ab9 */ /* 0x000fe20000000a00 */
[----:B------:R-:W-:Y:S01]  /*1fd0*/  ULDC.64 UR18, c[0x0][0x258] ;  /* 0x0000960000127ab9 */ /* 0x000fe20000000a00 */
[----:B------:R-:W-:Y:S01]  /*1fe0*/  ULDC.64 UR20, c[0x0][0x250] ;  /* 0x0000940000147ab9 */ /* 0x000fe20000000a00 */
[----:B------:R-:W-:Y:S01]  /*1ff0*/  ULDC.64 UR12, c[0x0][0x240] ;  /* 0x00009000000c7ab9 */ /* 0x000fe20000000a00 */
[----:B------:R-:W-:Y:S01]  /*2000*/  ULDC.64 UR16, c[0x0][0x230] ;  /* 0x00008c0000107ab9 */ /* 0x000fe20000000a00 */
[----:B------:R-:W-:Y:S01]  /*2010*/  ULDC.64 UR14, c[0x0][0x270] ;  /* 0x00009c00000e7ab9 */ /* 0x000fe20000000a00 */
[----:B------:R-:W-:Y:S01]  /*2020*/  ULDC.64 UR22, c[0x0][0x248] ;  /* 0x0000920000167ab9 */ /* 0x000fe20000000a00 */
[----:B-1----:R-:W-:-:S04]  /*2030*/  IMAD R0, R4, UR5, RZ ;  /* 0x0000000504007c24 */ /* 0x002fc8000f8e02ff */
[----:B------:R-:W-:Y:S01]  /*2040*/  IMAD R5, R5, UR4, R0 ;  /* 0x0000000405057c24 */ /* 0x000fe2000f8e0200 */
[----:B0-----:R-:W-:-:S04]  /*2050*/  IADD3 R8, P0, R8, UR6, RZ ;  /* 0x0000000608087c10 */ /* 0x001fc8000ff1e0ff */
[----:B------:R-:W-:-:S03]  /*2060*/  IADD3.X R9, RZ, UR7, RZ, P0, !PT ;  /* 0x00000007ff097c10 */ /* 0x000fc600087fe4ff */
[----:B------:R-:W-:-:S04]  /*2070*/  IMAD.WIDE.U32 R2, R4, UR4, R8 ;  /* 0x0000000404027c25 */ /* 0x000fc8000f8e0008 */
[----:B------:R-:W-:Y:S01]  /*2080*/  IMAD.IADD R3, R3, 0x1, R5 ;  /* 0x0000000103037824 */ /* 0x000fe200078e0205 */
[----:B------:R-:W-:-:S04]  /*2090*/  LEA R4, P0, R2, UR10, 0x3 ;  /* 0x0000000a02047c11 */ /* 0x000fc8000f8018ff */
[----:B------:R-:W-:-:S05]  /*20a0*/  LEA.HI.X R5, R2, UR11, R3, 0x3, P0 ;  /* 0x0000000b02057c11 */ /* 0x000fca00080f1c03 */
[----:B--2---:R-:W2:Y:S04]  /*20b0*/  LDG.E.64 R2, desc[UR8][R4.64+0x8] ;  /* 0x0000080804027981 */ /* 0x004ea8000c1e1b00 */
[----:B------:R-:W2:Y:S01]  /*20c0*/  LDG.E.64 R6, desc[UR8][R4.64] ;  /* 0x0000000804067981 */ /* 0x000ea2000c1e1b00 */
[----:B------:R-:W-:Y:S01]  /*20d0*/  BSSY B0, `(.L_x_295) ;  /* 0x00000c6000007945 */ /* 0x000fe20003800000 */
[----:B--2---:R-:W-:-:S04]  /*20e0*/  ISETP.GT.U32.AND P0, PT, R2, R6, PT ;  /* 0x000000060200720c */ /* 0x004fc80003f04070 */
[----:B------:R-:W-:-:S13]  /*20f0*/  ISETP.GT.AND.EX P0, PT, R3, R7, PT, P0 ;  /* 0x000000070300720c */ /* 0x000fda0003f04300 */
[----:B------:R-:W-:Y:S05]  /*2100*/  @!P0 BRA `(.L_x_296) ;  /* 0x0000000c00088947 */ /* 0x000fea0003800000 */
[----:B------:R-:W0:Y:S01]  /*2110*/  LDC.64 R20, c[0x0][0x260] ;  /* 0x00009800ff147b82 */ /* 0x000e220000000a00 */
[----:B------:R-:W-:Y:S01]  /*2120*/  ULDC.64 UR10, c[0x0][0x268] ;  /* 0x00009a00000a7ab9 */ /* 0x000fe20000000a00 */
[----:B------:R-:W-:Y:S01]  /*2130*/  BSSY B1, `(.L_x_297) ;  /* 0x0000062000017945 */ /* 0x000fe20003800000 */
[----:B------:R-:W-:Y:S02]  /*2140*/  IMAD R9, R9, UR10, RZ ;  /* 0x0000000a09097c24 */ /* 0x000fe4000f8e02ff */
[----:B------:R-:W-:-:S04]  /*2150*/  IMAD.WIDE.U32 R4, R8, UR10, RZ ;  /* 0x0000000a08047c25 */ /* 0x000fc8000f8e00ff */
[----:B------:R-:W-:Y:S02]  /*2160*/  IMAD R9, R8, UR11, R9 ;  /* 0x0000000b08097c24 */ /* 0x000fe4000f8e0209 */
[----:B------:R-:W-:Y:S02]  /*2170*/  IMAD.IADD R8, R2, 0x1, -R6 ;  /* 0x0000000102087824 */ /* 0x000fe400078e0a06 */
[----:B------:R-:W-:Y:S01]  /*2180*/  IMAD.MOV.U32 R22, RZ, RZ, R7 ;  /* 0x000000ffff167224 */ /* 0x000fe200078e0007 */
[----:B------:R-:W-:Y:S02]  /*2190*/  IADD3 R5, R5, R9, RZ ;  /* 0x0000000905057210 */ /* 0x000fe40007ffe0ff */
[----:B------:R-:W-:Y:S01]  /*21a0*/  LOP3.LUT P0, RZ, R8, 0x3, RZ, 0xc0, !PT ;  /* 0x0000000308ff7812 */ /* 0x000fe2000780c0ff */
[C---:B0-----:R-:W-:Y:S02]  /*21b0*/  IMAD R0, R20.reuse, UR5, RZ ;  /* 0x0000000514007c24 */ /* 0x041fe4000f8e02ff */
[----:B------:R-:W-:-:S04]  /*21c0*/  IMAD.WIDE.U32 R4, R20, UR4, R4 ;  /* 0x0000000414047c25 */ /* 0x000fc8000f8e0004 */
[----:B------:R-:W-:Y:S02]  /*21d0*/  IMAD R21, R21, UR4, R0 ;  /* 0x0000000415157c24 */ /* 0x000fe4000f8e0200 */
[----:B------:R-:W-:-:S03]  /*21e0*/  IMAD.MOV.U32 R0, RZ, RZ, R6 ;  /* 0x000000ffff007224 */ /* 0x000fc600078e0006 */
[----:B------:R-:W-:Y:S01]  /*21f0*/  IADD3 R21, R5, R21, RZ ;  /* 0x0000001505157210 */ /* 0x000fe20007ffe0ff */
[----:B------:R-:W-:Y:S06]  /*2200*/  @!P0 BRA `(.L_x_298) ;  /* 0x0000000400508947 */ /* 0x000fec0003800000 */
[----:B------:R-:W0:Y:S01]  /*2210*/  LDC.64 R10, c[0x0][0x280] ;  /* 0x0000a000ff0a7b82 */ /* 0x000e220000000a00 */
[----:B------:R-:W-:-:S07]  /*2220*/  ULDC.64 UR10, c[0x0][0x240] ;  /* 0x00009000000a7ab9 */ /* 0x000fce0000000a00 */
[----:B------:R-:W1:Y:S01]  /*2230*/  LDC.64 R14, c[0x0][0x288] ;  /* 0x0000a200ff0e7b82 */ /* 0x000e620000000a00 */
[----:B------:R-:W-:-:S07]  /*2240*/  MOV R20, R4 ;  /* 0x0000000400147202 */ /* 0x000fce0000000f00 */
[----:B------:R-:W2:Y:S01]  /*2250*/  LDC.64 R28, c[0x0][0x250] ;  /* 0x00009400ff1c7b82 */ /* 0x000ea20000000a00 */
[----:B0-----:R-:W-:-:S07]  /*2260*/  IMAD R0, R10, UR5, RZ ;  /* 0x000000050a007c24 */ /* 0x001fce000f8e02ff */
[----:B------:R-:W0:Y:S01]  /*2270*/  LDC.64 R32, c[0x0][0x258] ;  /* 0x00009600ff207b82 */ /* 0x000e220000000a00 */
[----:B------:R-:W-:-:S04]  /*2280*/  IMAD.WIDE.U32 R8, R10, UR4, R6 ;  /* 0x000000040a087c25 */ /* 0x000fc8000f8e0006 */
[----:B------:R-:W-:Y:S01]  /*2290*/  IMAD R11, R11, UR4, R0 ;  /* 0x000000040b0b7c24 */ /* 0x000fe2000f8e0200 */
[----:B------:R-:W-:-:S03]  /*22a0*/  LEA R26, P0, R8, UR10, 0x3 ;  /* 0x0000000a081a7c11 */ /* 0x000fc6000f8018ff */
[----:B------:R-:W-:Y:S02]  /*22b0*/  IMAD.IADD R9, R9, 0x1, R11 ;  /* 0x0000000109097824 */ /* 0x000fe400078e020b */
[----:B-1----:R-:W-:Y:S01]  /*22c0*/  IMAD R0, R14, UR5, RZ ;  /* 0x000000050e007c24 */ /* 0x002fe2000f8e02ff */
[----:B------:R-:W1:Y:S02]  /*22d0*/  LDC.64 R10, c[0x0][0x248] ;  /* 0x00009200ff0a7b82 */ /* 0x000e640000000a00 */
[----:B------:R-:W-:Y:S01]  /*22e0*/  LEA.HI.X R27, R8, UR11, R9, 0x3, P0 ;  /* 0x0000000b081b7c11 */ /* 0x000fe200080f1c09 */
[----:B------:R-:W-:Y:S01]  /*22f0*/  IMAD.WIDE.U32 R12, R14, UR4, R6 ;  /* 0x000000040e0c7c25 */ /* 0x000fe2000f8e0006 */
[----:B------:R-:W-:-:S03]  /*2300*/  ULDC.64 UR10, c[0x0][0x230] ;  /* 0x00008c00000a7ab9 */ /* 0x000fc60000000a00 */
[----:B------:R-:W3:Y:S01]  /*2310*/  LDG.E.64 R16, desc[UR8][R26.64] ;  /* 0x000000081a107981 */ /* 0x000ee2000c1e1b00 */
[----:B------:R-:W3:Y:S01]  /*2320*/  LDC.64 R8, c[0x0][0x270] ;  /* 0x00009c00ff087b82 */ /* 0x000ee20000000a00 */
[----:B------:R-:W-:Y:S01]  /*2330*/  IMAD R15, R15, UR4, R0 ;  /* 0x000000040f0f7c24 */ /* 0x000fe2000f8e0200 */
[----:B------:R-:W-:-:S03]  /*2340*/  LEA R24, P0, R12, UR10, 0x4 ;  /* 0x0000000a0c187c11 */ /* 0x000fc6000f8020ff */
[----:B------:R-:W-:-:S05]  /*2350*/  IMAD.IADD R13, R13, 0x1, R15 ;  /* 0x000000010d0d7824 */ /* 0x000fca00078e020f */
[----:B------:R-:W-:-:S05]  /*2360*/  LEA.HI.X R25, R12, UR11, R13, 0x4, P0 ;  /* 0x0000000b0c197c11 */ /* 0x000fca00080f240d */
[----:B------:R-:W2:Y:S01]  /*2370*/  LDG.E.128 R12, desc[UR8][R24.64] ;  /* 0x00000008180c7981 */ /* 0x000ea2000c1e1d00 */
[-C--:B---3--:R-:W-:Y:S02]  /*2380*/  IMAD R0, R17, R8.reuse, RZ ;  /* 0x0000000811007224 */ /* 0x088fe400078e02ff */
[----:B------:R-:W-:-:S04]  /*2390*/  IMAD.WIDE.U32 R18, R16, R8, R20 ;  /* 0x0000000810127225 */ /* 0x000fc800078e0014 */
[----:B------:R-:W-:Y:S01]  /*23a0*/  IMAD R17, R16, R9, R0 ;  /* 0x0000000910117224 */ /* 0x000fe200078e0200 */
[----:B-1----:R-:W-:-:S03]  /*23b0*/  LEA R30, P0, R18, R10, 0x4 ;  /* 0x0000000a121e7211 */ /* 0x002fc600078020ff */
[----:B------:R-:W-:-:S05]  /*23c0*/  IMAD.IADD R0, R19, 0x1, R17 ;  /* 0x0000000113007824 */ /* 0x000fca00078e0211 */
[----:B------:R-:W-:-:S05]  /*23d0*/  LEA.HI.X R31, R18, R11, R0, 0x4, P0 ;  /* 0x0000000b121f7211 */ /* 0x000fca00000f2400 */
[----:B------:R-:W3:Y:S01]  /*23e0*/  LDG.E.128 R16, desc[UR8][R30.64] ;  /* 0x000000081e107981 */ /* 0x000ee2000c1e1d00 */
[C---:B--2---:R-:W-:Y:S02]  /*23f0*/  DMUL R22, R14.reuse, R28 ;  /* 0x0000001c0e167228 */ /* 0x044fe40000000000 */
[----:B0-----:R-:W-:-:S06]  /*2400*/  DMUL R14, R14, R32 ;  /* 0x000000200e0e7228 */ /* 0x001fcc0000000000 */
[C---:B------:R-:W-:Y:S02]  /*2410*/  DFMA R22, R12.reuse, R32, R22 ;  /* 0x000000200c16722b */ /* 0x040fe40000000016 */
[----:B------:R-:W-:Y:S01]  /*2420*/  DFMA R14, R12, R28, -R14 ;  /* 0x0000001c0c0e722b */ /* 0x000fe2000000080e */
[----:B------:R-:W-:-:S05]  /*2430*/  IADD3 R0, P1, R6, 0x1, RZ ;  /* 0x0000000106007810 */ /* 0x000fca0007f3e0ff */
[----:B---3--:R-:W-:Y:S01]  /*2440*/  DADD R18, R22, R18 ;  /* 0x0000000016127229 */ /* 0x008fe20000000012 */
[----:B------:R-:W-:Y:S01]  /*2450*/  IMAD.IADD R23, R2, 0x1, -R6 ;  /* 0x0000000102177824 */ /* 0x000fe200078e0a06 */
[----:B------:R-:W-:-:S04]  /*2460*/  DADD R16, R14, R16 ;  /* 0x000000000e107229 */ /* 0x000fc80000000010 */
[----:B------:R-:W-:-:S03]  /*2470*/  LOP3.LUT R23, R23, 0x3, RZ, 0xc0, !PT ;  /* 0x0000000317177812 */ /* 0x000fc600078ec0ff */
[----:B------:R0:W-:Y:S01]  /*2480*/  STG.E.128 desc[UR8][R30.64], R16 ;  /* 0x000000101e007986 */ /* 0x0001e2000c101d08 */
[----:B------:R-:W-:-:S04]  /*2490*/  ISETP.NE.U32.AND P0, PT, R23, 0x1, PT ;  /* 0x000000011700780c */ /* 0x000fc80003f05070 */
[----:B------:R-:W-:Y:S02]  /*24a0*/  ISETP.NE.AND.EX P0, PT, RZ, RZ, PT, P0 ;  /* 0x000000ffff00720c */ /* 0x000fe40003f05300 */
[----:B------:R-:W-:-:S11]  /*24b0*/  IADD3.X R22, RZ, R7, RZ, P1, !PT ;  /* 0x00000007ff167210 */ /* 0x000fd60000ffe4ff */
[----:B0-----:R-:W-:Y:S05]  /*24c0*/  @!P0 BRA `(.L_x_298) ;  /* 0x0000000000a08947 */ /* 0x001fea0003800000 */
[----:B------:R-:W2:Y:S01]  /*24d0*/  LDG.E.64 R18, desc[UR8][R26.64+0x8] ;  /* 0x000008081a127981 */ /* 0x000ea2000c1e1b00 */
[----:B------:R-:W-:-:S03]  /*24e0*/  IMAD.MOV.U32 R20, RZ, RZ, R4 ;  /* 0x000000ffff147224 */ /* 0x000fc600078e0004 */
[----:B------:R-:W3:Y:S01]  /*24f0*/  LDG.E.128 R12, desc[UR8][R24.64+0x10] ;  /* 0x00001008180c7981 */ /* 0x000ee2000c1e1d00 */
[-C--:B--2---:R-:W-:Y:S02]  /*2500*/  IMAD R0, R19, R8.reuse, RZ ;  /* 0x0000000813007224 */ /* 0x084fe400078e02ff */
[----:B------:R-:W-:-:S04]  /*2510*/  IMAD.WIDE.U32 R16, R18, R8, R20 ;  /* 0x0000000812107225 */ /* 0x000fc800078e0014 */
[----:B------:R-:W-:Y:S01]  /*2520*/  IMAD R19, R18, R9, R0 ;  /* 0x0000000912137224 */ /* 0x000fe200078e0200 */
[----:B------:R-:W-:-:S03]  /*2530*/  LEA R30, P0, R16, R10, 0x4 ;  /* 0x0000000a101e7211 */ /* 0x000fc600078020ff */
[----:B------:R-:W-:-:S05]  /*2540*/  IMAD.IADD R0, R17, 0x1, R19 ;  /* 0x0000000111007824 */ /* 0x000fca00078e0213 */
[----:B------:R-:W-:-:S05]  /*2550*/  LEA.HI.X R31, R16, R11, R0, 0x4, P0 ;  /* 0x0000000b101f7211 */ /* 0x000fca00000f2400 */
[----:B------:R-:W2:Y:S01]  /*2560*/  LDG.E.128 R16, desc[UR8][R30.64] ;  /* 0x000000081e107981 */ /* 0x000ea2000c1e1d00 */
[C---:B---3--:R-:W-:Y:S02]  /*2570*/  DMUL R34, R14.reuse, R28 ;  /* 0x0000001c0e227228 */ /* 0x048fe40000000000 */
[----:B------:R-:W-:-:S06]  /*2580*/  DMUL R14, R14, R32 ;  /* 0x000000200e0e7228 */ /* 0x000fcc0000000000 */
[C---:B------:R-:W-:Y:S02]  /*2590*/  DFMA R34, R12.reuse, R32, R34 ;  /* 0x000000200c22722b */ /* 0x040fe40000000022 */
        /* <DEDUP_REMOVED lines=9> */
[----:B------:R-:W2:Y:S04]  /*2630*/  LDG.E.64 R12, desc[UR8][R26.64+0x10] ;  /* 0x000010081a0c7981 */ /* 0x000ea8000c1e1b00 */
[----:B------:R-:W0:Y:S01]  /*2640*/  LDG.E.128 R24, desc[UR8][R24.64+0x20] ;  /* 0x0000200818187981 */ /* 0x000e22000c1e1d00 */
[-C--:B--2---:R-:W-:Y:S02]  /*2650*/  IMAD R0, R13, R8.reuse, RZ ;  /* 0x000000080d007224 */ /* 0x084fe400078e02ff */
[----:B------:R-:W-:-:S04]  /*2660*/  IMAD.WIDE.U32 R14, R12, R8, R20 ;  /* 0x000000080c0e7225 */ /* 0x000fc800078e0014 */
[----:B------:R-:W-:Y:S01]  /*2670*/  IMAD R9, R12, R9, R0 ;  /* 0x000000090c097224 */ /* 0x000fe200078e0200 */
[----:B------:R-:W-:-:S03]  /*2680*/  LEA R12, P0, R14, R10, 0x4 ;  /* 0x0000000a0e0c7211 */ /* 0x000fc600078020ff */
[----:B------:R-:W-:-:S05]  /*2690*/  IMAD.IADD R0, R15, 0x1, R9 ;  /* 0x000000010f007824 */ /* 0x000fca00078e0209 */
[----:B------:R-:W-:-:S05]  /*26a0*/  LEA.HI.X R13, R14, R11, R0, 0x4, P0 ;  /* 0x0000000b0e0d7211 */ /* 0x000fca00000f2400 */
[----:B------:R-:W2:Y:S01]  /*26b0*/  LDG.E.128 R8, desc[UR8][R12.64] ;  /* 0x000000080c087981 */ /* 0x000ea2000c1e1d00 */
[C---:B0-----:R-:W-:Y:S02]  /*26c0*/  DMUL R16, R26.reuse, R28 ;  /* 0x0000001c1a107228 */ /* 0x041fe40000000000 */
[----:B------:R-:W-:-:S06]  /*26d0*/  DMUL R14, R26, R32 ;  /* 0x000000201a0e7228 */ /* 0x000fcc0000000000 */
[C---:B------:R-:W-:Y:S02]  /*26e0*/  DFMA R16, R24.reuse, R32, R16 ;  /* 0x000000201810722b */ /* 0x040fe40000000010 */
[----:B------:R-:W-:Y:S01]  /*26f0*/  DFMA R14, R24, R28, -R14 ;  /* 0x0000001c180e722b */ /* 0x000fe2000000080e */
[----:B------:R-:W-:-:S05]  /*2700*/  IADD3 R0, P0, R6, 0x3, RZ ;  /* 0x0000000306007810 */ /* 0x000fca0007f1e0ff */
[----:B------:R-:W-:Y:S01]  /*2710*/  IMAD.X R22, RZ, RZ, R7, P0 ;  /* 0x000000ffff167224 */ /* 0x000fe200000e0607 */
[----:B--2---:R-:W-:Y:S02]  /*2720*/  DADD R10, R16, R10 ;  /* 0x00000000100a7229 */ /* 0x004fe4000000000a */
[----:B------:R-:W-:-:S07]  /*2730*/  DADD R8, R14, R8 ;  /* 0x000000000e087229 */ /* 0x000fce0000000008 */
[----:B------:R1:W-:Y:S04]  /*2740*/  STG.E.128 desc[UR8][R12.64], R8 ;  /* 0x000000080c007986 */ /* 0x0003e8000c101d08 */
.L_x_298:
[----:B------:R-:W-:Y:S05]  /*2750*/  BSYNC B1 ;  /* 0x0000000000017941 */ /* 0x000fea0003800000 */
.L_x_297:
[----:B-1----:R-:W-:Y:S01]  /*2760*/  LOP3.LUT R11, RZ, R6, RZ, 0x33, !PT ;  /* 0x00000006ff0b7212 */ /* 0x002fe200078e33ff */
[----:B------:R-:W1:Y:S01]  /*2770*/  LDC.64 R8, c[0x0][0x280] ;  /* 0x0000a000ff087b82 */ /* 0x000e620000000a00 */
[----:B------:R-:W-:Y:S02]  /*2780*/  LOP3.LUT R7, RZ, R7, RZ, 0x33, !PT ;  /* 0x00000007ff077212 */ /* 0x000fe400078e33ff */
[----:B------:R-:W-:-:S04]  /*2790*/  IADD3 R6, P1, R2, R11, RZ ;  /* 0x0000000b02067210 */ /* 0x000fc80007f3e0ff */
[----:B------:R-:W-:Y:S02]  /*27a0*/  ISETP.GE.U32.AND P0, PT, R6, 0x3, PT ;  /* 0x000000030600780c */ /* 0x000fe40003f06070 */
[----:B------:R-:W-:-:S04]  /*27b0*/  IADD3.X R6, R3, R7, RZ, P1, !PT ;  /* 0x0000000703067210 */ /* 0x000fc80000ffe4ff */
[----:B------:R-:W-:-:S13]  /*27c0*/  ISETP.GE.U32.AND.EX P0, PT, R6, RZ, PT, P0 ;  /* 0x000000ff0600720c */ /* 0x000fda0003f06100 */
[----:B------:R-:W-:Y:S05]  /*27d0*/  @!P0 BRA `(.L_x_296) ;  /* 0x0000000400548947 */ /* 0x000fea0003800000 */
.L_x_299:
[C---:B-1----:R-:W-:Y:S02]  /*27e0*/  IMAD R6, R8.reuse, UR5, RZ ;  /* 0x0000000508067c24 */ /* 0x042fe4000f8e02ff */
[----:B------:R-:W-:Y:S02]  /*27f0*/  IMAD.MOV.U32 R12, RZ, RZ, R0 ;  /* 0x000000ffff0c7224 */ /* 0x000fe400078e0000 */
[----:B------:R-:W-:Y:S02]  /*2800*/  IMAD.MOV.U32 R13, RZ, RZ, R22 ;  /* 0x000000ffff0d7224 */ /* 0x000fe400078e0016 */
[----:B------:R-:W-:Y:S02]  /*2810*/  IMAD R11, R9, UR4, R6 ;  /* 0x00000004090b7c24 */ /* 0x000fe4000f8e0206 */
[----:B------:R-:W-:-:S05]  /*2820*/  IMAD.WIDE.U32 R6, R8, UR4, R12 ;  /* 0x0000000408067c25 */ /* 0x000fca000f8e000c */
[----:B------:R-:W-:Y:S02]  /*2830*/  IADD3 R7, R11, R7, RZ ;  /* 0x000000070b077210 */ /* 0x000fe40007ffe0ff */
[----:B------:R-:W-:-:S04]  /*2840*/  LEA R10, P0, R6, UR12, 0x3 ;  /* 0x0000000c060a7c11 */ /* 0x000fc8000f8018ff */
[----:B------:R-:W-:Y:S02]  /*2850*/  LEA.HI.X R11, R6, UR13, R7, 0x3, P0 ;  /* 0x0000000d060b7c11 */ /* 0x000fe400080f1c07 */
[----:B------:R-:W1:Y:S03]  /*2860*/  LDC.64 R6, c[0x0][0x288] ;  /* 0x0000a200ff067b82 */ /* 0x000e660000000a00 */
[----:B0-2---:R-:W2:Y:S01]  /*2870*/  LDG.E.64 R16, desc[UR8][R10.64] ;  /* 0x000000080a107981 */ /* 0x005ea2000c1e1b00 */
[----:B------:R-:W-:Y:S02]  /*2880*/  IMAD.MOV.U32 R20, RZ, RZ, R4 ;  /* 0x000000ffff147224 */ /* 0x000fe400078e0004 */
[C---:B-1----:R-:W-:Y:S02]  /*2890*/  IMAD R14, R6.reuse, UR5, RZ ;  /* 0x00000005060e7c24 */ /* 0x042fe4000f8e02ff */
[----:B------:R-:W-:-:S04]  /*28a0*/  IMAD.WIDE.U32 R12, R6, UR4, R12 ;  /* 0x00000004060c7c25 */ /* 0x000fc8000f8e000c */
[----:B------:R-:W-:Y:S01]  /*28b0*/  IMAD R7, R7, UR4, R14 ;  /* 0x0000000407077c24 */ /* 0x000fe2000f8e020e */
[----:B------:R-:W-:-:S03]  /*28c0*/  LEA R6, P0, R12, UR16, 0x4 ;  /* 0x000000100c067c11 */ /* 0x000fc6000f8020ff */
        /* <DEDUP_REMOVED lines=70> */
.L_x_296:
[----:B------:R-:W-:Y:S05]  /*2d30*/  BSYNC B0 ;  /* 0x0000000000007941 */ /* 0x000fea0003800000 */
.L_x_295:
[----:B------:R-:W3:Y:S01]  /*2d40*/  LDC.64 R2, c[0x0][0x290] ;  /* 0x0000a400ff027b82 */ /* 0x000ee20000000a00 */
[----:B------:R-:W-:-:S04]  /*2d50*/  UIADD3 UR4, UP0, UR4, 0x1, URZ ;  /* 0x0000000104047890 */ /* 0x000fc8000ff1e03f */
[----:B------:R-:W-:-:S06]  /*2d60*/  UIADD3.X UR5, URZ, UR5, URZ, UP0, !UPT ;  /* 0x000000053f057290 */ /* 0x000fcc00087fe43f */
[----:B------:R-:W-:Y:S01]  /*2d70*/  IMAD.U32 R0, RZ, RZ, UR5 ;  /* 0x00000005ff007e24 */ /* 0x000fe2000f8e00ff */
[----:B---3--:R-:W-:-:S04]  /*2d80*/  ISETP.LE.U32.AND P0, PT, R2, UR4, PT ;  /* 0x0000000402007c0c */ /* 0x008fc8000bf03070 */
[----:B------:R-:W-:-:S13]  /*2d90*/  ISETP.GE.AND.EX P0, PT, R0, R3, PT, P0 ;  /* 0x000000030000720c */ /* 0x000fda0003f06300 */
[----:B------:R-:W-:Y:S05]  /*2da0*/  @!P0 BRA `(.L_x_300) ;  /* 0xfffffff0007c8947 */ /* 0x000fea000383ffff */
[----:B------:R-:W3:Y:S01]  /*2db0*/  S2R R0, SR_TID.X ;  /* 0x0000000000007919 */ /* 0x000ee20000002100 */
[----:B------:R-:W-:Y:S01]  /*2dc0*/  ULDC UR4, c[0x0][0x268] ;  /* 0x00009a0000047ab9 */ /* 0x000fe20000000800 */
[----:B------:R-:W-:Y:S01]  /*2dd0*/  UMOV UR5, URZ ;  /* 0x0000003f00057c82 */ /* 0x000fe20008000000 */
[----:B---3--:R-:W-:-:S04]  /*2de0*/  IADD3 R0, R0, 0x100, RZ ;  /* 0x0000010000007810 */ /* 0x008fc80007ffe0ff */
[----:B--2---:R-:W-:-:S05]  /*2df0*/  IADD3 R26, P0, R0, UR6, RZ ;  /* 0x00000006001a7c10 */ /* 0x004fca000ff1e0ff */
[----:B------:R-:W-:Y:S02]  /*2e00*/  IMAD.X R27, RZ, RZ, UR7, P0 ;  /* 0x00000007ff1b7e24 */ /* 0x000fe400080e06ff */
[----:B------:R-:W-:Y:S01]  /*2e10*/  IMAD.WIDE.U32 R2, R26, UR4, RZ ;  /* 0x000000041a027c25 */ /* 0x000fe2000f8e00ff */
[----:B------:R-:W-:-:S06]  /*2e20*/  UMOV UR4, URZ ;  /* 0x0000003f00047c82 */ /* 0x000fcc0008000000 */
.L_x_306:
        /* <DEDUP_REMOVED lines=9> */
[----:B------:R-:W-:-:S03]  /*2ec0*/  LEA R2, P0, R4, UR6, 0x3 ;  /* 0x0000000604027c11 */ /* 0x000fc6000f8018ff */
[----:B------:R-:W-:-:S05]  /*2ed0*/  IMAD.IADD R3, R5, 0x1, R3 ;  /* 0x0000000105037824 */ /* 0x000fca00078e0203 */
[----:B------:R-:W-:-:S05]  /*2ee0*/  LEA.HI.X R3, R4, UR7, R3, 0x3, P0 ;  /* 0x0000000704037c11 */ /* 0x000fca00080f1c03 */
[----:B------:R-:W2:Y:S04]  /*2ef0*/  LDG.E.64 R4, desc[UR8][R2.64+0x8] ;  /* 0x0000080802047981 */ /* 0x000ea8000c1e1b00 */
[----:B-1----:R-:W2:Y:S01]  /*2f00*/  LDG.E.64 R8, desc[UR8][R2.64] ;  /* 0x0000000802087981 */ /* 0x002ea2000c1e1b00 */
[----:B------:R-:W-:Y:S01]  /*2f10*/  BSSY B0, `(.L_x_301) ;  /* 0x00000db000007945 */ /* 0x000fe20003800000 */
[----:B--2---:R-:W-:-:S04]  /*2f20*/  ISETP.GT.U32.AND P0, PT, R4, R8, PT ;  /* 0x000000080400720c */ /* 0x004fc80003f04070 */
[----:B------:R-:W-:-:S13]  /*2f30*/  ISETP.GT.AND.EX P0, PT, R5, R9, PT, P0 ;  /* 0x000000090500720c */ /* 0x000fda0003f04300 */
[----:B---3--:R-:W-:Y:S05]  /*2f40*/  @!P0 BRA `(.L_x_302) ;  /* 0x0000000c005c8947 */ /* 0x008fea0003800000 */
[----:B------:R-:W1:Y:S01]  /*2f50*/  LDC.64 R10, c[0x0][0x260] ;  /* 0x00009800ff0a7b82 */ /* 0x000e620000000a00 */
[-C--:B------:R-:W-:Y:S01]  /*2f60*/  IADD3 R0, R4, -R8.reuse, RZ ;  /* 0x8000000804007210 */ /* 0x080fe20007ffe0ff */
[----:B------:R-:W-:Y:S01]  /*2f70*/  ULDC.64 UR6, c[0x0][0x268] ;  /* 0x00009a0000067ab9 */ /* 0x000fe20000000a00 */
[----:B------:R-:W-:Y:S01]  /*2f80*/  ULDC UR10, c[0x0][0x268] ;  /* 0x00009a00000a7ab9 */ /* 0x000fe20000000800 */
[----:B------:R-:W-:Y:S01]  /*2f90*/  IMAD R3, R27, UR6, RZ ;  /* 0x000000061b037c24 */ /* 0x000fe2000f8e02ff */
[----:B------:R-:W-:Y:S01]  /*2fa0*/  LOP3.LUT R2, R0, 0x3, RZ, 0xc0, !PT ;  /* 0x0000000300027812 */ /* 0x000fe200078ec0ff */
[----:B------:R-:W-:Y:S01]  /*2fb0*/  IMAD.WIDE.U32 R12, R26, UR10, RZ ;  /* 0x0000000a1a0c7c25 */ /* 0x000fe2000f8e00ff */
[----:B------:R-:W-:Y:S02]  /*2fc0*/  BSSY B1, `(.L_x_303) ;  /* 0x0000063000017945 */ /* 0x000fe40003800000 */
[----:B------:R-:W-:Y:S01]  /*2fd0*/  ISETP.NE.U32.AND P0, PT, R2, RZ, PT ;  /* 0x000000ff0200720c */ /* 0x000fe20003f05070 */
[----:B------:R-:W-:Y:S01]  /*2fe0*/  IMAD R3, R26, UR7, R3 ;  /* 0x000000071a037c24 */ /* 0x000fe2000f8e0203 */
[----:B------:R-:W-:Y:S01]  /*2ff0*/  MOV R2, R8 ;  /* 0x0000000800027202 */ /* 0x000fe20000000f00 */
[----:B------:R-:W-:Y:S01]  /*3000*/  IMAD.MOV.U32 R6, RZ, RZ, R12 ;  /* 0x000000ffff067224 */ /* 0x000fe200078e000c */
[----:B------:R-:W-:Y:S01]  /*3010*/  ISETP.NE.AND.EX P0, PT, RZ, RZ, PT, P0 ;  /* 0x000000ffff00720c */ /* 0x000fe20003f05300 */
[----:B------:R-:W-:-:S02]  /*3020*/  IMAD.IADD R7, R13, 0x1, R3 ;  /* 0x000000010d077824 */ /* 0x000fc400078e0203 */
[C---:B-1----:R-:W-:Y:S02]  /*3030*/  IMAD R0, R10.reuse, UR5, RZ ;  /* 0x000000050a007c24 */ /* 0x042fe4000f8e02ff */
[----:B------:R-:W-:-:S04]  /*3040*/  IMAD.WIDE.U32 R6, R10, UR4, R6 ;  /* 0x000000040a067c25 */ /* 0x000fc8000f8e0006 */
[----:B------:R-:W-:Y:S02]  /*3050*/  IMAD R3, R11, UR4, R0 ;  /* 0x000000040b037c24 */ /* 0x000fe4000f8e0200 */
[----:B------:R-:W-:-:S03]  /*3060*/  IMAD.MOV.U32 R0, RZ, RZ, R9 ;  /* 0x000000ffff007224 */ /* 0x000fc600078e0009 */
[----:B------:R-:W-:Y:S01]  /*3070*/  IADD3 R3, R7, R3, RZ ;  /* 0x0000000307037210 */ /* 0x000fe20007ffe0ff */
[----:B------:R-:W-:Y:S06]  /*3080*/  @!P0 BRA `(.L_x_304) ;  /* 0x0000000400588947 */ /* 0x000fec0003800000 */
[----:B------:R-:W1:Y:S01]  /*3090*/  LDC.64 R12, c[0x0][0x280] ;  /* 0x0000a000ff0c7b82 */ /* 0x000e620000000a00 */
[----:B------:R-:W-:-:S07]  /*30a0*/  ULDC.64 UR6, c[0x0][0x240] ;  /* 0x0000900000067ab9 */ /* 0x000fce0000000a00 */
[----:B------:R-:W2:Y:S08]  /*30b0*/  LDC.64 R14, c[0x0][0x288] ;  /* 0x0000a200ff0e7b82 */ /* 0x000eb00000000a00 */
[----:B------:R-:W3:Y:S01]  /*30c0*/  LDC.64 R34, c[0x0][0x258] ;  /* 0x00009600ff227b82 */ /* 0x000ee20000000a00 */
[----:B-1----:R-:W-:-:S07]  /*30d0*/  IMAD R0, R12, UR5, RZ ;  /* 0x000000050c007c24 */ /* 0x002fce000f8e02ff */
[----:B0-----:R-:W0:Y:S01]  /*30e0*/  LDC.64 R30, c[0x0][0x250] ;  /* 0x00009400ff1e7b82 */ /* 0x001e220000000a00 */
[----:B------:R-:W-:-:S04]  /*30f0*/  IMAD.WIDE.U32 R10, R12, UR4, R8 ;  /* 0x000000040c0a7c25 */ /* 0x000fc8000f8e0008 */
[----:B------:R-:W-:Y:S01]  /*3100*/  IMAD R13, R13, UR4, R0 ;  /* 0x000000040d0d7c24 */ /* 0x000fe2000f8e0200 */
[----:B------:R-:W-:Y:S01]  /*3110*/  LEA R24, P0, R10, UR6, 0x3 ;  /* 0x000000060a187c11 */ /* 0x000fe2000f8018ff */
[C---:B--2---:R-:W-:Y:S02]  /*3120*/  IMAD R0, R14.reuse, UR5, RZ ;  /* 0x000000050e007c24 */ /* 0x044fe4000f8e02ff */
[----:B------:R-:W-:Y:S02]  /*3130*/  IMAD.IADD R11, R11, 0x1, R13 ;  /* 0x000000010b0b7824 */ /* 0x000fe400078e020d */
[----:B------:R-:W-:-:S03]  /*3140*/  IMAD.WIDE.U32 R12, R14, UR4, R8 ;  /* 0x000000040e0c7c25 */ /* 0x000fc6000f8e0008 */
[----:B------:R-:W-:Y:S01]  /*3150*/  LEA.HI.X R25, R10, UR7, R11, 0x3, P0 ;  /* 0x000000070a197c11 */ /* 0x000fe200080f1c0b */
[----:B------:R-:W-:Y:S01]  /*3160*/  IMAD R15, R15, UR4, R0 ;  /* 0x000000040f0f7c24 */ /* 0x000fe2000f8e0200 */
[----:B------:R-:W-:Y:S02]  /*3170*/  ULDC.64 UR6, c[0x0][0x230] ;  /* 0x00008c0000067ab9 */ /* 0x000fe40000000a00 */
[C---:B------:R-:W-:Y:S01]  /*3180*/  LEA R10, P0, R12.reuse, UR6, 0x4 ;  /* 0x000000060c0a7c11 */ /* 0x040fe2000f8020ff */
[----:B------:R-:W2:Y:S01]  /*3190*/  LDG.E.64 R22, desc[UR8][R24.64] ;  /* 0x0000000818167981 */ /* 0x000ea2000c1e1b00 */
[----:B------:R-:W-:Y:S02]  /*31a0*/  IADD3 R11, R13, R15, RZ ;  /* 0x0000000f0d0b7210 */ /* 0x000fe40007ffe0ff */
[----:B------:R-:W1:Y:S02]  /*31b0*/  LDC.64 R14, c[0x0][0x248] ;  /* 0x00009200ff0e7b82 */ /* 0x000e640000000a00 */
[----:B------:R-:W-:-:S05]  /*31c0*/  LEA.HI.X R11, R12, UR7, R11, 0x4, P0 ;  /* 0x000000070c0b7c11 */ /* 0x000fca00080f240b */
[----:B------:R-:W3:Y:S01]  /*31d0*/  LDG.E.128 R16, desc[UR8][R10.64] ;  /* 0x000000080a107981 */ /* 0x000ee2000c1e1d00 */
[----:B------:R-:W2:Y:S01]  /*31e0*/  LDC.64 R12, c[0x0][0x270] ;  /* 0x00009c00ff0c7b82 */ /* 0x000ea20000000a00 */
[----:B------:R-:W-:Y:S02]  /*31f0*/  IMAD.MOV.U32 R2, RZ, RZ, R6 ;  /* 0x000000ffff027224 */ /* 0x000fe400078e0006 */
[----:B--2---:R-:W-:-:S04]  /*3200*/  IMAD R21, R23, R12, RZ ;  /* 0x0000000c17157224 */ /* 0x004fc800078e02ff */
[C---:B------:R-:W-:Y:S02]  /*3210*/  IMAD R21, R22.reuse, R13, R21 ;  /* 0x0000000d16157224 */ /* 0x040fe400078e0215 */
[----:B------:R-:W-:Y:S01]  /*3220*/  IMAD.WIDE.U32 R22, R22, R12, R2 ;  /* 0x0000000c16167225 */ /* 0x000fe200078e0002 */
[----:B---3--:R-:W-:-:S04]  /*3230*/  DMUL R28, R18, R34 ;  /* 0x00000022121c7228 */ /* 0x008fc80000000000 */
[----:B------:R-:W-:Y:S01]  /*3240*/  IADD3 R21, R23, R21, RZ ;  /* 0x0000001517157210 */ /* 0x000fe20007ffe0ff */
[----:B0-----:R-:W-:Y:S01]  /*3250*/  DMUL R18, R18, R30 ;  /* 0x0000001e12127228 */ /* 0x001fe20000000000 */
[----:B-1----:R-:W-:-:S04]  /*3260*/  LEA R20, P0, R22, R14, 0x4 ;  /* 0x0000000e16147211 */ /* 0x002fc800078020ff */
[----:B------:R-:W-:Y:S01]  /*3270*/  LEA.HI.X R21, R22, R15, R21, 0x4, P0 ;  /* 0x0000000f16157211 */ /* 0x000fe200000f2415 */
[C---:B------:R-:W-:Y:S02]  /*3280*/  DFMA R22, R16.reuse, R30, -R28 ;  /* 0x0000001e1016722b */ /* 0x040fe4000000081c */
[----:B------:R-:W-:Y:S02]  /*3290*/  DFMA R28, R16, R34, R18 ;  /* 0x00000022101c722b */ /* 0x000fe40000000012 */
[----:B------:R-:W2:Y:S01]  /*32a0*/  LDG.E.128 R16, desc[UR8][R20.64] ;  /* 0x0000000814107981 */ /* 0x000ea2000c1e1d00 */
[----:B------:R-:W-:-:S05]  /*32b0*/  IADD3 R2, P1, R8, 0x1, RZ ;  /* 0x0000000108027810 */ /* 0x000fca0007f3e0ff */
[----:B--2---:R-:W-:Y:S01]  /*32c0*/  DADD R18, R28, R18 ;  /* 0x000000001c127229 */ /* 0x004fe20000000012 */
[----:B------:R-:W-:Y:S01]  /*32d0*/  IMAD.IADD R28, R4, 0x1, -R8 ;  /* 0x00000001041c7824 */ /* 0x000fe200078e0a08 */
[----:B------:R-:W-:-:S04]  /*32e0*/  DADD R16, R22, R16 ;  /* 0x0000000016107229 */ /* 0x000fc80000000010 */
[----:B------:R-:W-:-:S03]  /*32f0*/  LOP3.LUT R0, R28, 0x3, RZ, 0xc0, !PT ;  /* 0x000000031c007812 */ /* 0x000fc600078ec0ff */
[----:B------:R1:W-:Y:S01]  /*3300*/  STG.E.128 desc[UR8][R20.64], R16 ;  /* 0x0000001014007986 */ /* 0x0003e2000c101d08 */
[----:B------:R-:W-:-:S04]  /*3310*/  ISETP.NE.U32.AND P0, PT, R0, 0x1, PT ;  /* 0x000000010000780c */ /* 0x000fc80003f05070 */
[----:B------:R-:W-:Y:S02]  /*3320*/  ISETP.NE.AND.EX P0, PT, RZ, RZ, PT, P0 ;  /* 0x000000ffff00720c */ /* 0x000fe40003f05300 */
[----:B------:R-:W-:-:S11]  /*3330*/  IADD3.X R0, RZ, R9, RZ, P1, !PT ;  /* 0x00000009ff007210 */ /* 0x000fd60000ffe4ff */
[----:B-1----:R-:W-:Y:S05]  /*3340*/  @!P0 BRA `(.L_x_304) ;  /* 0x0000000000a88947 */ /* 0x002fea0003800000 */
[----:B------:R-:W2:Y:S01]  /*3350*/  LDG.E.64 R16, desc[UR8][R24.64+0x8] ;  /* 0x0000080818107981 */ /* 0x000ea2000c1e1b00 */
[----:B------:R-:W-:Y:S02]  /*3360*/  IMAD.MOV.U32 R2, RZ, RZ, R6 ;  /* 0x000000ffff027224 */ /* 0x000fe400078e0006 */
[-C--:B--2---:R-:W-:Y:S02]  /*3370*/  IMAD R0, R17, R12.reuse, RZ ;  /* 0x0000000c11007224 */ /* 0x084fe400078e02ff */
[----:B------:R-:W-:-:S04]  /*3380*/  IMAD.WIDE.U32 R20, R16, R12, R2 ;  /* 0x0000000c10147225 */ /* 0x000fc800078e0002 */
[----:B------:R-:W-:Y:S02]  /*3390*/  IMAD R23, R16, R13, R0 ;  /* 0x0000000d10177224 */ /* 0x000fe400078e0200 */
[----:B------:R-:W2:Y:S01]  /*33a0*/  LDG.E.128 R16, desc[UR8][R10.64+0x10] ;  /* 0x000010080a107981 */ /* 0x000ea2000c1e1d00 */
[----:B------:R-:W-:Y:S02]  /*33b0*/  LEA R32, P0, R20, R14, 0x4 ;  /* 0x0000000e14207211 */ /* 0x000fe400078020ff */
[----:B------:R-:W-:-:S04]  /*33c0*/  IADD3 R0, R21, R23, RZ ;  /* 0x0000001715007210 */ /* 0x000fc80007ffe0ff */
[----:B------:R-:W-:-:S05]  /*33d0*/  LEA.HI.X R33, R20, R15, R0, 0x4, P0 ;  /* 0x0000000f14217211 */ /* 0x000fca00000f2400 */
[----:B------:R-:W3:Y:S01]  /*33e0*/  LDG.E.128 R20, desc[UR8][R32.64] ;  /* 0x0000000820147981 */ /* 0x000ee2000c1e1d00 */
[----:B------:R-:W-:Y:S02]  /*33f0*/  LOP3.LUT R28, R28, 0x3, RZ, 0xc0, !PT ;  /* 0x000000031c1c7812 */ /* 0x000fe400078ec0ff */
[----:B------:R-:W-:Y:S02]  /*3400*/  IADD3 R2, P1, R8, 0x2, RZ ;  /* 0x0000000208027810 */ /* 0x000fe40007f3e0ff */
[----:B------:R-:W-:-:S03]  /*3410*/  ISETP.NE.U32.AND P0, PT, R28, 0x2, PT ;  /* 0x000000021c00780c */ /* 0x000fc60003f05070 */
[----:B------:R-:W-:Y:S01]  /*3420*/  IMAD.X R0, RZ, RZ, R9, P1 ;  /* 0x000000ffff007224 */ /* 0x000fe200008e0609 */
[----:B------:R-:W-:Y:S01]  /*3430*/  ISETP.NE.AND.EX P0, PT, RZ, RZ, PT, P0 ;  /* 0x000000ffff00720c */ /* 0x000fe20003f05300 */
[C---:B--2---:R-:W-:Y:S02]  /*3440*/  DMUL R36, R18.reuse, R30 ;  /* 0x0000001e12247228 */ /* 0x044fe40000000000 */
[----:B------:R-:W-:-:S06]  /*3450*/  DMUL R18, R18, R34 ;  /* 0x0000002212127228 */ /* 0x000fcc0000000000 */
[C---:B------:R-:W-:Y:S02]  /*3460*/  DFMA R36, R16.reuse, R34, R36 ;  /* 0x000000221024722b */ /* 0x040fe40000000024 */
[----:B------:R-:W-:-:S06]  /*3470*/  DFMA R18, R16, R30, -R18 ;  /* 0x0000001e1012722b */ /* 0x000fcc0000000812 */
[----:B---3--:R-:W-:Y:S02]  /*3480*/  DADD R22, R36, R22 ;  /* 0x0000000024167229 */ /* 0x008fe40000000016 */
[----:B------:R-:W-:-:S07]  /*3490*/  DADD R20, R18, R20 ;  /* 0x0000000012147229 */ /* 0x000fce0000000014 */
[----:B------:R1:W-:Y:S01]  /*34a0*/  STG.E.128 desc[UR8][R32.64], R20 ;  /* 0x0000001420007986 */ /* 0x0003e2000c101d08 */
[----:B------:R-:W-:Y:S05]  /*34b0*/  @!P0 BRA `(.L_x_304) ;  /* 0x00000000004c8947 */ /* 0x000fea0003800000 */
[----:B------:R-:W2:Y:S01]  /*34c0*/  LDG.E.64 R24, desc[UR8][R24.64+0x10] ;  /* 0x0000100818187981 */ /* 0x000ea2000c1e1b00 */
[----:B------:R-:W-:-:S03]  /*34d0*/  MOV R2, R6 ;  /* 0x0000000600027202 */ /* 0x000fc60000000f00 */
[----:B------:R-:W3:Y:S01]  /*34e0*/  LDG.E.128 R16, desc[UR8][R10.64+0x20] ;  /* 0x000020080a107981 */ /* 0x000ee2000c1e1d00 */
[-C--:B--2---:R-:W-:Y:S02]  /*34f0*/  IMAD R0, R25, R12.reuse, RZ ;  /* 0x0000000c19007224 */ /* 0x084fe400078e02ff */
[----:B-1----:R-:W-:-:S04]  /*3500*/  IMAD.WIDE.U32 R22, R24, R12, R2 ;  /* 0x0000000c18167225 */ /* 0x002fc800078e0002 */
        /* <DEDUP_REMOVED lines=9> */
[----:B------:R-:W-:-:S04]  /*35a0*/  IADD3 R2, P0, R8, 0x3, RZ ;  /* 0x0000000308027810 */ /* 0x000fc80007f1e0ff */
[----:B------:R-:W-:Y:S01]  /*35b0*/  IADD3.X R0, RZ, R9, RZ, P0, !PT ;  /* 0x00000009ff007210 */ /* 0x000fe200007fe4ff */
[----:B--2---:R-:W-:Y:S02]  /*35c0*/  DADD R14, R22, R14 ;  /* 0x00000000160e7229 */ /* 0x004fe4000000000e */
[----:B------:R-:W-:-:S07]  /*35d0*/  DADD R12, R18, R12 ;  /* 0x00000000120c7229 */ /* 0x000fce000000000c */
[----:B------:R2:W-:Y:S04]  /*35e0*/  STG.E.128 desc[UR8][R20.64], R12 ;  /* 0x0000000c14007986 */ /* 0x0005e8000c101d08 */
.L_x_304:
[----:B------:R-:W-:Y:S05]  /*35f0*/  BSYNC B1 ;  /* 0x0000000000017941 */ /* 0x000fea0003800000 */
.L_x_303:
[----:B------:R-:W-:Y:S02]  /*3600*/  LOP3.LUT R11, RZ, R8, RZ, 0x33, !PT ;  /* 0x00000008ff0b7212 */ /* 0x000fe400078e33ff */
[----:B------:R-:W-:Y:S02]  /*3610*/  LOP3.LUT R9, RZ, R9, RZ, 0x33, !PT ;  /* 0x00000009ff097212 */ /* 0x000fe400078e33ff */
[----:B------:R-:W-:-:S04]  /*3620*/  IADD3 R8, P1, R4, R11, RZ ;  /* 0x0000000b04087210 */ /* 0x000fc80007f3e0ff */
[----:B------:R-:W-:Y:S01]  /*3630*/  ISETP.GE.U32.AND P0, PT, R8, 0x3, PT ;  /* 0x000000030800780c */ /* 0x000fe20003f06070 */
[----:B------:R-:W-:-:S05]  /*3640*/  IMAD.X R8, R5, 0x1, R9, P1 ;  /* 0x0000000105087824 */ /* 0x000fca00008e0609 */
[----:B------:R-:W-:-:S13]  /*3650*/  ISETP.GE.U32.AND.EX P0, PT, R8, RZ, PT, P0 ;  /* 0x000000ff0800720c */ /* 0x000fda0003f06100 */
[----:B------:R-:W-:Y:S05]  /*3660*/  @!P0 BRA `(.L_x_302) ;  /* 0x0000000400948947 */ /* 0x000fea0003800000 */
[----:B--2---:R-:W2:Y:S01]  /*3670*/  LDC.64 R12, c[0x0][0x288] ;  /* 0x0000a200ff0c7b82 */ /* 0x004ea20000000a00 */
[----:B------:R-:W-:Y:S01]  /*3680*/  MOV R10, R2 ;  /* 0x00000002000a7202 */ /* 0x000fe20000000f00 */
[----:B------:R-:W-:Y:S01]  /*3690*/  IMAD.MOV.U32 R11, RZ, RZ, R0 ;  /* 0x000000ffff0b7224 */ /* 0x000fe200078e0000 */
[----:B------:R-:W-:Y:S01]  /*36a0*/  ULDC.64 UR6, c[0x0][0x240] ;  /* 0x0000900000067ab9 */ /* 0x000fe20000000a00 */
[----:B------:R-:W-:Y:S01]  /*36b0*/  ULDC.64 UR10, c[0x0][0x230] ;  /* 0x00008c00000a7ab9 */ /* 0x000fe20000000a00 */
[----:B------:R-:W-:-:S03]  /*36c0*/  UIADD3 UR6, UP0, UR6, 0x10, URZ ;  /* 0x0000001006067890 */ /* 0x000fc6000ff1e03f */
[----:B0-----:R-:W0:Y:S01]  /*36d0*/  LDC.64 R16, c[0x0][0x280] ;  /* 0x0000a000ff107b82 */ /* 0x001e220000000a00 */
[----:B------:R-:W-:Y:S01]  /*36e0*/  UIADD3.X UR7, URZ, UR7, URZ, UP0, !UPT ;  /* 0x000000073f077290 */ /* 0x000fe200087fe43f */
[C---:B--2---:R-:W-:Y:S02]  /*36f0*/  IMAD R14, R12.reuse, UR5, RZ ;  /* 0x000000050c0e7c24 */ /* 0x044fe4000f8e02ff */
[----:B------:R-:W-:-:S04]  /*3700*/  IMAD.WIDE.U32 R8, R12, UR4, R10 ;  /* 0x000000040c087c25 */ /* 0x000fc8000f8e000a */
[----:B------:R-:W-:Y:S01]  /*3710*/  IMAD R15, R13, UR4, R14 ;  /* 0x000000040d0f7c24 */ /* 0x000fe2000f8e020e */
[----:B------:R-:W-:Y:S01]  /*3720*/  LEA R13, P0, R8, UR10, 0x4 ;  /* 0x0000000a080d7c11 */ /* 0x000fe2000f8020ff */
[C---:B0-----:R-:W-:Y:S02]  /*3730*/  IMAD R12, R16.reuse, UR5, RZ ;  /* 0x00000005100c7c24 */ /* 0x041fe4000f8e02ff */
[----:B------:R-:W-:Y:S01]  /*3740*/  IMAD.WIDE.U32 R10, R16, UR4, R10 ;  /* 0x00000004100a7c25 */ /* 0x000fe2000f8e000a */
[----:B------:R-:W-:Y:S02]  /*3750*/  IADD3 R15, R15, R9, RZ ;  /* 0x000000090f0f7210 */ /* 0x000fe40007ffe0ff */
[----:B------:R-:W-:Y:S01]  /*3760*/  IADD3 R13, P1, R13, 0x20, RZ ;  /* 0x000000200d0d7810 */ /* 0x000fe20007f3e0ff */
[----:B------:R-:W-:Y:S01]  /*3770*/  IMAD R17, R17, UR4, R12 ;  /* 0x0000000411117c24 */ /* 0x000fe2000f8e020c */
[----:B------:R-:W-:Y:S02]  /*3780*/  LEA R12, P2, R10, UR6, 0x3 ;  /* 0x000000060a0c7c11 */ /* 0x000fe4000f8418ff */
[----:B------:R-:W-:Y:S01]  /*3790*/  LEA.HI.X R8, R8, UR11, R15, 0x4, P0 ;  /* 0x0000000b08087c11 */ /* 0x000fe200080f240f */
[----:B------:R-:W-:-:S03]  /*37a0*/  IMAD.IADD R9, R17, 0x1, R11 ;  /* 0x0000000111097824 */ /* 0x000fc600078e020b */
[----:B------:R-:W-:Y:S02]  /*37b0*/  IADD3.X R11, RZ, R8, RZ, P1, !PT ;  /* 0x00000008ff0b7210 */ /* 0x000fe40000ffe4ff */
[----:B------:R-:W-:-:S07]  /*37c0*/  LEA.HI.X R9, R10, UR7, R9, 0x3, P2 ;  /* 0x000000070a097c11 */ /* 0x000fce00090f1c09 */
.L_x_305:
[----:B------:R-:W-:-:S05]  /*37d0*/  IMAD.MOV.U32 R8, RZ, RZ, R12 ;  /* 0x000000ffff087224 */ /* 0x000fca00078e000c */
[----:B---3--:R-:W2:Y:S01]  /*37e0*/  LDG.E.64 R16, desc[UR8][R8.64+-0x10] ;  /* 0xfffff00808107981 */ /* 0x008ea2000c1e1b00 */
[----:B------:R-:W-:Y:S01]  /*37f0*/  MOV R10, R13 ;  /* 0x0000000d000a7202 */ /* 0x000fe20000000f00 */
[----:B------:R-:W-:Y:S01]  /*3800*/  IMAD.MOV.U32 R18, RZ, RZ, R6 ;  /* 0x000000ffff127224 */ /* 0x000fe200078e0006 */
[----:B------:R-:W-:-:S03]  /*3810*/  MOV R19, R3 ;  /* 0x0000000300137202 */ /* 0x000fc60000000f00 */
[----:B------:R-:W3:Y:S01]  /*3820*/  LDG.E.128 R12, desc[UR8][R10.64+-0x20] ;  /* 0xffffe0080a0c7981 */ /* 0x000ee2000c1e1d00 */
[----:B--2---:R-:W-:Y:S02]  /*3830*/  IMAD R17, R17, UR12, RZ ;  /* 0x0000000c11117c24 */ /* 0x004fe4000f8e02ff */
[----:B------:R-:W-:-:S04]  /*3840*/  IMAD.WIDE.U32 R18, R16, UR12, R18 ;  /* 0x0000000c10127c25 */ /* 0x000fc8000f8e0012 */
[----:B------:R-:W-:Y:S01]  /*3850*/  IMAD R17, R16, UR13, R17 ;  /* 0x0000000d10117c24 */ /* 0x000fe2000f8e0211 */
[----:B-1----:R-:W-:-:S03]  /*3860*/  LEA R20, P0, R18, UR18, 0x4 ;  /* 0x0000001212147c11 */ /* 0x002fc6000f8020ff */
        /* <DEDUP_REMOVED lines=52> */
[----:B0-----:R-:W2:Y:S01]  /*3bb0*/  LDG.E.128 R16, desc[UR8][R20.64] ;  /* 0x0000000814107981 */ /* 0x001ea2000c1e1d00 */
[C---:B---3--:R-:W-:Y:S02]  /*3bc0*/  DMUL R22, R14.reuse, UR16 ;  /* 0x000000100e167c28 */ /* 0x048fe40008000000 */
[----:B------:R-:W-:-:S06]  /*3bd0*/  DMUL R14, R14, UR14 ;  /* 0x0000000e0e0e7c28 */ /* 0x000fcc0008000000 */
[C---:B------:R-:W-:Y:S02]  /*3be0*/  DFMA R22, R12.reuse, UR14, R22 ;  /* 0x0000000e0c167c2b */ /* 0x040fe40008000016 */
[----:B------:R-:W-:Y:S01]  /*3bf0*/  DFMA R14, R12, UR16, -R14 ;  /* 0x000000100c0e7c2b */ /* 0x000fe2000800080e */
[----:B------:R-:W-:-:S05]  /*3c00*/  IADD3 R2, P0, R2, 0x4, RZ ;  /* 0x0000000402027810 */ /* 0x000fca0007f1e0ff */
[----:B------:R-:W-:Y:S01]  /*3c10*/  IMAD.X R0, RZ, RZ, R0, P0 ;  /* 0x000000ffff007224 */ /* 0x000fe200000e0600 */
[----:B------:R-:W-:-:S04]  /*3c20*/  ISETP.GE.U32.AND P0, PT, R2, R4, PT ;  /* 0x000000040200720c */ /* 0x000fc80003f06070 */
[----:B------:R-:W-:Y:S02]  /*3c30*/  ISETP.GE.AND.EX P0, PT, R0, R5, PT, P0 ;  /* 0x000000050000720c */ /* 0x000fe40003f06300 */
[----:B------:R-:W-:Y:S02]  /*3c40*/  IADD3 R12, P2, R8, 0x20, RZ ;  /* 0x00000020080c7810 */ /* 0x000fe40007f5e0ff */
[----:B------:R-:W-:-:S03]  /*3c50*/  IADD3 R13, P1, R10, 0x40, RZ ;  /* 0x000000400a0d7810 */ /* 0x000fc60007f3e0ff */
[----:B------:R-:W-:Y:S01]  /*3c60*/  IMAD.X R9, RZ, RZ, R9, P2 ;  /* 0x000000ffff097224 */ /* 0x000fe200010e0609 */
[----:B------:R-:W-:Y:S01]  /*3c70*/  IADD3.X R11, RZ, R11, RZ, P1, !PT ;  /* 0x0000000bff0b7210 */ /* 0x000fe20000ffe4ff */
[----:B--2---:R-:W-:Y:S02]  /*3c80*/  DADD R18, R22, R18 ;  /* 0x0000000016127229 */ /* 0x004fe40000000012 */
[----:B------:R-:W-:-:S07]  /*3c90*/  DADD R16, R14, R16 ;  /* 0x000000000e107229 */ /* 0x000fce0000000010 */
[----:B------:R3:W-:Y:S01]  /*3ca0*/  STG.E.128 desc[UR8][R20.64], R16 ;  /* 0x0000001014007986 */ /* 0x0007e2000c101d08 */
[----:B------:R-:W-:Y:S05]  /*3cb0*/  @!P0 BRA `(.L_x_305) ;  /* 0xfffffff800c48947 */ /* 0x000fea000383ffff */
.L_x_302:
[----:B------:R-:W-:Y:S05]  /*3cc0*/  BSYNC B0 ;  /* 0x0000000000007941 */ /* 0x000fea0003800000 */
.L_x_301:
        /* <DEDUP_REMOVED lines=8> */
.L_x_307:
        /* <DEDUP_REMOVED lines=11> */
.L_x_8885:


//--------------------- .text._ZN3cub17CUB_300001_SM_9006detail8for_each13static_kernelINS2_12policy_hub_t12policy_500_tElNS2_12op_wrapper_tIlZZZZZN2at6native36add_out_dense_sparse_compressed_cudaERNS7_6TensorERKS9_SC_RKN3c106ScalarEENKUlvE_clEvENKUlvE6_clEvENKUlvE_clEvENKUlvE_clEvEUllE_N6thrust23THRUST_300001_SM_900_NS17counting_iteratorIlNSN_11use_defaultESP_SP_EEEEEEvT0_T1_ --------------------------
	.section	.text._ZN3cub17CUB_300001_SM_9006detail8for_each13static_kernelINS2_12policy_hub_t12policy_500_tElNS2_12op_wrapper_tIlZZZZZN2at6native36add_out_dense_sparse_compressed_cudaERNS7_6TensorERKS9_SC_RKN3c106ScalarEENKUlvE_clEvENKUlvE6_clEvENKUlvE_clEvENKUlvE_clEvEUllE_N6thrust23THRUST_300001_SM_900_NS17counting_iteratorIlNSN_11use_defaultESP_SP_EEEEEEvT0_T1_,"ax",@progbits
	.align	128
        .global         _ZN3cub17CUB_300001_SM_9006detail8for_each13static_kernelINS2_12policy_hub_t12policy_500_tElNS2_12op_wrapper_tIlZZZZZN2at6native36add_out_dense_sparse_compressed_cudaERNS7_6TensorERKS9_SC_RKN3c106ScalarEENKUlvE_clEvENKUlvE6_clEvENKUlvE_clEvENKUlvE_clEvEUllE_N6thrust23THRUST_300001_SM_900_NS17counting_iteratorIlNSN_11use_defaultESP_SP_EEEEEEvT0_T1_
        .type           _ZN3cub17CUB_300001_SM_9006detail8for_each13static_kernelINS2_12policy_hub_t12policy_500_tElNS2_12op_wrapper_tIlZZZZZN2at6native36add_out_dense_sparse_compressed_cudaERNS7_6TensorERKS9_SC_RKN3c106ScalarEENKUlvE_clEvENKUlvE6_clEvENKUlvE_clEvENKUlvE_clEvEUllE_N6thrust23THRUST_300001_SM_900_NS17counting_iteratorIlNSN_11use_defaultESP_SP_EEEEEEvT0_T1_,@function
        .size           _ZN3cub17CUB_300001_SM_9006detail8for_each13static_kernelINS2_12policy_hub_t12policy_500_tElNS2_12op_wrapper_tIlZZZZZN2at6native36add_out_dense_sparse_compressed_cudaERNS7_6TensorERKS9_SC_RKN3c106ScalarEENKUlvE_clEvENKUlvE6_clEvENKUlvE_clEvENKUlvE_clEvEUllE_N6thrust23THRUST_300001_SM_900_NS17counting_iteratorIlNSN_11use_defaultESP_SP_EEEEEEvT0_T1_,(.L_x_8886 - _ZN3cub17CUB_300001_SM_9006detail8for_each13static_kernelINS2_12policy_hub_t12policy_500_tElNS2_12op_wrapper_tIlZZZZZN2at6native36add_out_dense_sparse_compressed_cudaERNS7_6TensorERKS9_SC_RKN3c106ScalarEENKUlvE_clEvENKUlvE6_clEvENKUlvE_clEvENKUlvE_clEvEUllE_N6thrust23THRUST_300001_SM_900_NS17counting_iteratorIlNSN_11use_defaultESP_SP_EEEEEEvT0_T1_)
        .other          _ZN3cub17CUB_300001_SM_9006detail8for_each13static_kernelINS2_12policy_hub_t12policy_500_tElNS2_12op_wrapper_tIlZZZZZN2at6native36add_out_dense_sparse_compressed_cudaERNS7_6TensorERKS9_SC_RKN3c106ScalarEENKUlvE_clEvENKUlvE6_clEvENKUlvE_clEvENKUlvE_clEvEUllE_N6thrust23THRUST_300001_SM_900_NS17counting_iteratorIlNSN_11use_defaultESP_SP_EEEEEEvT0_T1_,@"STO_CUDA_ENTRY STV_DEFAULT"
_ZN3cub17CUB_300001_SM_9006detail8for_each13static_kernelINS2_12policy_hub_t12policy_500_tElNS2_12op_wrapper_tIlZZZZZN2at6native36add_out_dense_sparse_compressed_cudaERNS7_6TensorERKS9_SC_RKN3c106ScalarEENKUlvE_clEvENKUlvE6_clEvENKUlvE_clEvENKUlvE_clEvEUllE_N6thrust23THRUST_300001_SM_900_NS17counting_iteratorIlNSN_11use_defaultESP_SP_EEEEEEvT0_T1_:
.text._ZN3cub17CUB_300001_SM_9006detail8for_each13static_kernelINS2_12policy_hub_t12policy_500_tElNS2_12op_wrapper_tIlZZZZZN2at6native36add_out_dense_sparse_compressed_cudaERNS7_6TensorERKS9_SC_RKN3c106ScalarEENKUlvE_clEvENKUlvE6_clEvENKUlvE_clEvENKUlvE_clEvEUllE_N6thrust23THRUST_300001_SM_900_NS17counting_iteratorIlNSN_11use_defaultESP_SP_EEEEEEvT0_T1_:
        /* <DEDUP_REMOVED lines=31> */
[----:B------:R-:W-:Y:S02]  /*01f0*/  VIADD R26, R24, UR6 ;  /* 0x00000006181a7c36 */ /* 0x000fe40008000000 */
[----:B------:R-:W-:-:S07]  /*0200*/  IMAD.MOV.U32 R2, RZ, RZ, RZ ;  /* 0x000000ffff027224 */ /* 0x000fce00078e00ff */
.L_x_316:
[----:B0-----:R-:W0:Y:S01]  /*0210*/  S2R R3, SR_TID.X ;  /* 0x0000000000037919 */ /* 0x001e220000002100 */
[----:B------:R-:W-:Y:S01]  /*0220*/  SHF.R.S32.HI R0, RZ, 0x1f, R2 ;  /* 0x0000001fff007819 */ /* 0x000fe20000011402 */
[----:B------:R-:W-:Y:S01]  /*0230*/  ULDC.64 UR10, c[0x0][0x278] ;  /* 0x00009e00000a7ab9 */ /* 0x000fe20000000a00 */
[----:B0-----:R-:W-:-:S03]  /*0240*/  IADD3 RZ, P0, R3, UR6, RZ ;  /* 0x0000000603ff7c10 */ /* 0x001fc6000ff1e0ff */
[----:B------:R-:W-:Y:S01]  /*0250*/  IMAD R3, R0, UR10, RZ ;  /* 0x0000000a00037c24 */ /* 0x000fe2000f8e02ff */
[----:B------:R-:W-:-:S03]  /*0260*/  IADD3.X R27, RZ, UR5, RZ, P0, !PT ;  /* 0x00000005ff1b7c10 */ /* 0x000fc600087fe4ff */
[C---:B------:R-:W-:Y:S02]  /*0270*/  IMAD R3, R2.reuse, UR11, R3 ;  /* 0x0000000b02037c24 */ /* 0x040fe4000f8e0203 */
[----:B------:R-:W-:Y:S01]  /*0280*/  IMAD.WIDE.U32 R4, R2, UR10, R26 ;  /* 0x0000000a02047c25 */ /* 0x000fe2000f8e001a */
[----:B------:R-:W-:-:S03]  /*0290*/  ULDC.64 UR10, c[0x0][0x238] ;  /* 0x00008e00000a7ab9 */ /* 0x000fc60000000a00 */
[----:B------:R-:W-:Y:S01]  /*02a0*/  IMAD.IADD R3, R5, 0x1, R3 ;  /* 0x0000000105037824 */ /* 0x000fe200078e0203 */
[----:B------:R-:W-:-:S04]  /*02b0*/  LEA R6, P0, R4, UR10, 0x2 ;  /* 0x0000000a04067c11 */ /* 0x000fc8000f8010ff */
[----:B------:R-:W-:-:S05]  /*02c0*/  LEA.HI.X R7, R4, UR11, R3, 0x2, P0 ;  /* 0x0000000b04077c11 */ /* 0x000fca00080f1403 */
[----:B--2---:R-:W2:Y:S04]  /*02d0*/  LDG.E R4, desc[UR8][R6.64] ;  /* 0x0000000806047981 */ /* 0x004ea8000c1e1900 */
[----:B------:R-:W2:Y:S01]  /*02e0*/  LDG.E R30, desc[UR8][R6.64+0x4] ;  /* 0x00000408061e7981 */ /* 0x000ea2000c1e1900 */
[----:B------:R-:W-:Y:S01]  /*02f0*/  BSSY B1, `(.L_x_311) ;  /* 0x00000c5000017945 */ /* 0x000fe20003800000 */
[----:B--2---:R-:W-:-:S13]  /*0300*/  ISETP.GT.AND P0, PT, R30, R4, PT ;  /* 0x000000041e00720c */ /* 0x004fda0003f04270 */
[----:B-1-3--:R-:W-:Y:S05]  /*0310*/  @!P0 BRA `(.L_x_312) ;  /* 0x0000000c00088947 */ /* 0x00afea0003800000 */
[----:B------:R-:W-:Y:S01]  /*0320*/  ULDC.64 UR10, c[0x0][0x268] ;  /* 0x00009a00000a7ab9 */ /* 0x000fe20000000a00 */
[----:B------:R-:W-:Y:S01]  /*0330*/  IMAD.IADD R8, R30, 0x1, -R4 ;  /* 0x000000011e087824 */ /* 0x000fe200078e0a04 */
[----:B------:R-:W-:Y:S01]  /*0340*/  BSSY B2, `(.L_x_313) ;  /* 0x0000063000027945 */ /* 0x000fe20003800000 */
[----:B------:R-:W-:Y:S02]  /*0350*/  IMAD R3, R27, UR10, RZ ;  /* 0x0000000a1b037c24 */ /* 0x000fe4000f8e02ff */
[----:B------:R-:W-:Y:S01]  /*0360*/  IMAD.WIDE.U32 R6, R26, UR10, RZ ;  /* 0x0000000a1a067c25 */ /* 0x000fe2000f8e00ff */
[----:B------:R-:W-:-:S03]  /*0370*/  LOP3.LUT P0, RZ, R8, 0x3, RZ, 0xc0, !PT ;  /* 0x0000000308ff7812 */ /* 0x000fc6000780c0ff */
[----:B------:R-:W-:Y:S01]  /*0380*/  IMAD R9, R26, UR11, R3 ;  /* 0x0000000b1a097c24 */ /* 0x000fe2000f8e0203 */
[----:B------:R-:W-:Y:S02]  /*0390*/  ULDC.64 UR10, c[0x0][0x260] ;  /* 0x00009800000a7ab9 */ /* 0x000fe40000000a00 */
[----:B------:R-:W-:Y:S02]  /*03a0*/  IMAD R3, R0, UR10, RZ ;  /* 0x0000000a00037c24 */ /* 0x000fe4000f8e02ff */
[----:B------:R-:W-:Y:S02]  /*03b0*/  IADD3 R7, R7, R9, RZ ;  /* 0x0000000907077210 */ /* 0x000fe40007ffe0ff */
[C---:B------:R-:W-:Y:S02]  /*03c0*/  IMAD R25, R2.reuse, UR11, R3 ;  /* 0x0000000b02197c24 */ /* 0x040fe4000f8e0203 */
[----:B------:R-:W-:Y:S02]  /*03d0*/  IMAD.MOV.U32 R3, RZ, RZ, R4 ;  /* 0x000000ffff037224 */ /* 0x000fe400078e0004 */
[----:B------:R-:W-:-:S04]  /*03e0*/  IMAD.WIDE.U32 R6, R2, UR10, R6 ;  /* 0x0000000a02067c25 */ /* 0x000fc8000f8e0006 */
[----:B------:R-:W-:Y:S01]  /*03f0*/  IMAD.IADD R25, R7, 0x1, R25 ;  /* 0x0000000107197824 */ /* 0x000fe200078e0219 */
        /* <DEDUP_REMOVED lines=12> */
[----:B------:R-:W-:Y:S01]  /*04c0*/  ULDC.64 UR10, c[0x0][0x288] ;  /* 0x0000a200000a7ab9 */ /* 0x000fe20000000a00 */
[----:B------:R-:W2:Y:S03]  /*04d0*/  LDC.64 R8, c[0x0][0x270] ;  /* 0x00009c00ff087b82 */ /* 0x000ea60000000a00 */
[----:B------:R-:W3:Y:S01]  /*04e0*/  LDG.E R3, desc[UR8][R22.64] ;  /* 0x0000000816037981 */ /* 0x000ee2000c1e1900 */
[----:B------:R-:W-:Y:S02]  /*04f0*/  IMAD R15, R0, UR10, RZ ;  /* 0x0000000a000f7c24 */ /* 0x000fe4000f8e02ff */
[C---:B------:R-:W-:Y:S02]  /*0500*/  IMAD.WIDE.U32 R12, R2.reuse, UR10, R4 ;  /* 0x0000000a020c7c25 */ /* 0x040fe4000f8e0004 */
[----:B------:R-:W4:Y:S02]  /*0510*/  LDC.64 R34, c[0x0][0x258] ;  /* 0x00009600ff227b82 */ /* 0x000f240000000a00 */
[----:B------:R-:W-:Y:S01]  /*0520*/  IMAD R15, R2, UR11, R15 ;  /* 0x0000000b020f7c24 */ /* 0x000fe2000f8e020f */
[----:B------:R-:W-:Y:S01]  /*0530*/  ULDC.64 UR10, c[0x0][0x230] ;  /* 0x00008c00000a7ab9 */ /* 0x000fe20000000a00 */
[----:B------:R-:W-:Y:S01]  /*0540*/  IMAD.MOV.U32 R24, RZ, RZ, R6 ;  /* 0x000000ffff187224 */ /* 0x000fe200078e0006 */
[----:B------:R-:W-:Y:S01]  /*0550*/  LEA R20, P0, R12, UR10, 0x4 ;  /* 0x0000000a0c147c11 */ /* 0x000fe2000f8020ff */
[----:B------:R-:W-:-:S05]  /*0560*/  IMAD.IADD R15, R13, 0x1, R15 ;  /* 0x000000010d0f7824 */ /* 0x000fca00078e020f */
[----:B------:R-:W-:Y:S02]  /*0570*/  LEA.HI.X R21, R12, UR11, R15, 0x4, P0 ;  /* 0x0000000b0c157c11 */ /* 0x000fe400080f240f */
[----:B---3--:R-:W-:Y:S01]  /*0580*/  SHF.R.S32.HI R13, RZ, 0x1f, R3 ;  /* 0x0000001fff0d7819 */ /* 0x008fe20000011403 */
[----:B--2---:R-:W-:-:S04]  /*0590*/  IMAD.HI.U32 R16, R3, R8, R24 ;  /* 0x0000000803107227 */ /* 0x004fc800078e0018 */
[-C--:B------:R-:W-:Y:S02]  /*05a0*/  IMAD R18, R13, R8.reuse, RZ ;  /* 0x000000080d127224 */ /* 0x080fe400078e02ff */
[----:B------:R-:W1:Y:S01]  /*05b0*/  LDG.E.128 R12, desc[UR8][R20.64] ;  /* 0x00000008140c7981 */ /* 0x000e62000c1e1d00 */
[C---:B------:R-:W-:Y:S02]  /*05c0*/  IMAD R17, R3.reuse, R8, R24 ;  /* 0x0000000803117224 */ /* 0x040fe400078e0218 */
[----:B------:R-:W-:-:S03]  /*05d0*/  IMAD R9, R3, R9, R18 ;  /* 0x0000000903097224 */ /* 0x000fc600078e0212 */
[----:B0-----:R-:W-:Y:S02]  /*05e0*/  LEA R28, P0, R17, R10, 0x4 ;  /* 0x0000000a111c7211 */ /* 0x001fe400078020ff */
[----:B------:R-:W-:-:S04]  /*05f0*/  IADD3 R16, R16, R9, RZ ;  /* 0x0000000910107210 */ /* 0x000fc80007ffe0ff */
[----:B------:R-:W-:-:S05]  /*0600*/  LEA.HI.X R29, R17, R11, R16, 0x4, P0 ;  /* 0x0000000b111d7211 */ /* 0x000fca00000f2410 */
[----:B------:R-:W2:Y:S01]  /*0610*/  LDG.E.128 R16, desc[UR8][R28.64] ;  /* 0x000000081c107981 */ /* 0x000ea2000c1e1d00 */
[----:B------:R-:W-:Y:S02]  /*0620*/  IMAD.IADD R9, R30, 0x1, -R4 ;  /* 0x000000011e097824 */ /* 0x000fe400078e0a04 */
[----:B------:R-:W-:-:S03]  /*0630*/  VIADD R3, R4, 0x1 ;  /* 0x0000000104037836 */ /* 0x000fc60000000000 */
[----:B------:R-:W-:-:S04]  /*0640*/  LOP3.LUT R9, R9, 0x3, RZ, 0xc0, !PT ;  /* 0x0000000309097812 */ /* 0x000fc800078ec0ff */
[----:B------:R-:W-:Y:S01]  /*0650*/  ISETP.NE.AND P0, PT, R9, 0x1, PT ;  /* 0x000000010900780c */ /* 0x000fe20003f05270 */
[C---:B-1----:R-:W-:Y:S02]  /*0660*/  DMUL R32, R14.reuse, R36 ;  /* 0x000000240e207228 */ /* 0x042fe40000000000 */
[----:B----4-:R-:W-:-:S06]  /*0670*/  DMUL R14, R14, R34 ;  /* 0x000000220e0e7228 */ /* 0x010fcc0000000000 */
[C---:B------:R-:W-:Y:S02]  /*0680*/  DFMA R32, R12.reuse, R34, R32 ;  /* 0x000000220c20722b */ /* 0x040fe40000000020 */
[----:B------:R-:W-:-:S06]  /*0690*/  DFMA R14, R12, R36, -R14 ;  /* 0x000000240c0e722b */ /* 0x000fcc000000080e */
[----:B--2---:R-:W-:Y:S02]  /*06a0*/  DADD R18, R32, R18 ;  /* 0x0000000020127229 */ /* 0x004fe40000000012 */
[----:B------:R-:W-:-:S07]  /*06b0*/  DADD R16, R14, R16 ;  /* 0x000000000e107229 */ /* 0x000fce0000000010 */
[----:B------:R0:W-:Y:S01]  /*06c0*/  STG.E.128 desc[UR8][R28.64], R16 ;  /* 0x000000101c007986 */ /* 0x0001e2000c101d08 */
[----:B------:R-:W-:Y:S05]  /*06d0*/  @!P0 BRA `(.L_x_314) ;  /* 0x0000000000a48947 */ /* 0x000fea0003800000 */
[----:B------:R-:W2:Y:S01]  /*06e0*/  LDG.E R3, desc[UR8][R22.64+0x4] ;  /* 0x0000040816037981 */ /* 0x000ea2000c1e1900 */
[----:B------:R-:W1:Y:S01]  /*06f0*/  LDC R31, c[0x0][0x274] ;  /* 0x00009d00ff1f7b82 */ /* 0x000e620000000800 */
[----:B--2---:R-:W-:-:S05]  /*0700*/  SHF.R.S32.HI R13, RZ, 0x1f, R3 ;  /* 0x0000001fff0d7819 */ /* 0x004fca0000011403 */
[-C--:B0-----:R-:W-:Y:S02]  /*0710*/  IMAD R18, R13, R8.reuse, RZ ;  /* 0x000000080d127224 */ /* 0x081fe400078e02ff */
[----:B------:R-:W2:Y:S01]  /*0720*/  LDG.E.128 R12, desc[UR8][R20.64+0x10] ;  /* 0x00001008140c7981 */ /* 0x000ea2000c1e1d00 */
[----:B------:R-:W-:-:S04]  /*0730*/  IMAD.WIDE.U32 R16, R3, R8, R24 ;  /* 0x0000000803107225 */ /* 0x000fc800078e0018 */
[----:B-1----:R-:W-:Y:S01]  /*0740*/  IMAD R3, R3, R31, R18 ;  /* 0x0000001f03037224 */ /* 0x002fe200078e0212 */
[----:B------:R-:W-:-:S04]  /*0750*/  LEA R28, P0, R16, R10, 0x4 ;  /* 0x0000000a101c7211 */ /* 0x000fc800078020ff */
[----:B------:R-:W-:-:S04]  /*0760*/  IADD3 R3, R17, R3, RZ ;  /* 0x0000000311037210 */ /* 0x000fc80007ffe0ff */
[----:B------:R-:W-:-:S05]  /*0770*/  LEA.HI.X R29, R16, R11, R3, 0x4, P0 ;  /* 0x0000000b101d7211 */ /* 0x000fca00000f2403 */
[----:B------:R-:W3:Y:S01]  /*0780*/  LDG.E.128 R16, desc[UR8][R28.64] ;  /* 0x000000081c107981 */ /* 0x000ee2000c1e1d00 */
[----:B------:R-:W-:Y:S01]  /*0790*/  ISETP.NE.AND P0, PT, R9, 0x2, PT ;  /* 0x000000020900780c */ /* 0x000fe20003f05270 */
[----:B------:R-:W-:Y:S01]  /*07a0*/  VIADD R3, R4, 0x2 ;  /* 0x0000000204037836 */ /* 0x000fe20000000000 */
[C---:B--2---:R-:W-:Y:S02]  /*07b0*/  DMUL R32, R14.reuse, R36 ;  /* 0x000000240e207228 */ /* 0x044fe40000000000 */
[----:B------:R-:W-:Y:S01]  /*07c0*/  DMUL R34, R14, R34 ;  /* 0x000000220e227228 */ /* 0x000fe20000000000 */
[----:B------:R-:W0:Y:S05]  /*07d0*/  LDC.64 R14, c[0x0][0x258] ;  /* 0x00009600ff0e7b82 */ /* 0x000e2a0000000a00 */
[----:B0-----:R-:W-:-:S02]  /*07e0*/  DFMA R14, R12, R14, R32 ;  /* 0x0000000e0c0e722b */ /* 0x001fc40000000020 */
[----:B------:R-:W-:-:S06]  /*07f0*/  DFMA R12, R12, R36, -R34 ;  /* 0x000000240c0c722b */ /* 0x000fcc0000000822 */
[----:B---3--:R-:W-:Y:S02]  /*0800*/  DADD R18, R14, R18 ;  /* 0x000000000e127229 */ /* 0x008fe40000000012 */
[----:B------:R-:W-:-:S07]  /*0810*/  DADD R16, R12, R16 ;  /* 0x000000000c107229 */ /* 0x000fce0000000010 */
[----:B------:R1:W-:Y:S01]  /*0820*/  STG.E.128 desc[UR8][R28.64], R16 ;  /* 0x000000101c007986 */ /* 0x0003e2000c101d08 */
[----:B------:R-:W-:Y:S05]  /*0830*/  @!P0 BRA `(.L_x_314) ;  /* 0x00000000004c8947 */ /* 0x000fea0003800000 */
[----:B------:R-:W2:Y:S01]  /*0840*/  LDG.E R3, desc[UR8][R22.64+0x8] ;  /* 0x0000080816037981 */ /* 0x000ea2000c1e1900 */
[----:B------:R-:W0:Y:S03]  /*0850*/  LDC.64 R32, c[0x0][0x258] ;  /* 0x00009600ff207b82 */ /* 0x000e260000000a00 */
[----:B------:R-:W3:Y:S01]  /*0860*/  LDG.E.128 R20, desc[UR8][R20.64+0x20] ;  /* 0x0000200814147981 */ /* 0x000ee2000c1e1d00 */
[----:B--2---:R-:W-:-:S05]  /*0870*/  SHF.R.S32.HI R9, RZ, 0x1f, R3 ;  /* 0x0000001fff097819 */ /* 0x004fca0000011403 */
[-C--:B------:R-:W-:Y:S02]  /*0880*/  IMAD R12, R9, R8.reuse, RZ ;  /* 0x00000008090c7224 */ /* 0x080fe400078e02ff */
[----:B------:R-:W-:-:S04]  /*0890*/  IMAD.WIDE.U32 R8, R3, R8, R24 ;  /* 0x0000000803087225 */ /* 0x000fc800078e0018 */
[----:B------:R-:W-:Y:S01]  /*08a0*/  IMAD R3, R3, R31, R12 ;  /* 0x0000001f03037224 */ /* 0x000fe200078e020c */
[----:B------:R-:W-:-:S03]  /*08b0*/  LEA R12, P0, R8, R10, 0x4 ;  /* 0x0000000a080c7211 */ /* 0x000fc600078020ff */
[----:B------:R-:W-:-:S05]  /*08c0*/  IMAD.IADD R3, R9, 0x1, R3 ;  /* 0x0000000109037824 */ /* 0x000fca00078e0203 */
[----:B------:R-:W-:-:S05]  /*08d0*/  LEA.HI.X R13, R8, R11, R3, 0x4, P0 ;  /* 0x0000000b080d7211 */ /* 0x000fca00000f2403 */
[----:B------:R-:W2:Y:S01]  /*08e0*/  LDG.E.128 R8, desc[UR8][R12.64] ;  /* 0x000000080c087981 */ /* 0x000ea2000c1e1d00 */
[C---:B---3--:R-:W-:Y:S02]  /*08f0*/  DMUL R14, R22.reuse, R36 ;  /* 0x00000024160e7228 */ /* 0x048fe40000000000 */
[----:B0-----:R-:W-:-:S06]  /*0900*/  DMUL R22, R22, R32 ;  /* 0x0000002016167228 */ /* 0x001fcc0000000000 */
[C---:B------:R-:W-:Y:S02]  /*0910*/  DFMA R14, R20.reuse, R32, R14 ;  /* 0x00000020140e722b */ /* 0x040fe4000000000e */
[----:B------:R-:W-:Y:S01]  /*0920*/  DFMA R22, R20, R36, -R22 ;  /* 0x000000241416722b */ /* 0x000fe20000000816 */
[----:B------:R-:W-:-:S05]  /*0930*/  IADD3 R3, R4, 0x3, RZ ;  /* 0x0000000304037810 */ /* 0x000fca0007ffe0ff */
[----:B--2---:R-:W-:Y:S02]  /*0940*/  DADD R10, R14, R10 ;  /* 0x000000000e0a7229 */ /* 0x004fe4000000000a */
[----:B------:R-:W-:-:S07]  /*0950*/  DADD R8, R22, R8 ;  /* 0x0000000016087229 */ /* 0x000fce0000000008 */
[----:B------:R2:W-:Y:S04]  /*0960*/  STG.E.128 desc[UR8][R12.64], R8 ;  /* 0x000000080c007986 */ /* 0x0005e8000c101d08 */
.L_x_314:
[----:B------:R-:W-:Y:S05]  /*0970*/  BSYNC B2 ;  /* 0x0000000000027941 */ /* 0x000fea0003800000 */
.L_x_313:
[----:B------:R-:W-:-:S05]  /*0980*/  LOP3.LUT R5, RZ, R4, RZ, 0x33, !PT ;  /* 0x00000004ff057212 */ /* 0x000fca00078e33ff */
[----:B------:R-:W-:-:S05]  /*0990*/  IMAD.IADD R5, R30, 0x1, R5 ;  /* 0x000000011e057824 */ /* 0x000fca00078e0205 */
[----:B------:R-:W-:-:S13]  /*09a0*/  ISETP.GE.U32.AND P0, PT, R5, 0x3, PT ;  /* 0x000000030500780c */ /* 0x000fda0003f06070 */
[----:B------:R-:W-:Y:S05]  /*09b0*/  @!P0 BRA `(.L_x_312) ;  /* 0x0000000400608947 */ /* 0x000fea0003800000 */
.L_x_315:
[--C-:B--23--:R-:W-:Y:S01]  /*09c0*/  SHF.R.S32.HI R11, RZ, 0x1f, R3.reuse ;  /* 0x0000001fff0b7819 */ /* 0x10cfe20000011403 */
[----:B------:R-:W-:Y:S02]  /*09d0*/  IMAD R5, R0, UR12, RZ ;  /* 0x0000000c00057c24 */ /* 0x000fe4000f8e02ff */
[----:B------:R-:W-:Y:S02]  /*09e0*/  IMAD.MOV.U32 R10, RZ, RZ, R3 ;  /* 0x000000ffff0a7224 */ /* 0x000fe400078e0003 */
[C---:B------:R-:W-:Y:S02]  /*09f0*/  IMAD R9, R2.reuse, UR13, R5 ;  /* 0x0000000d02097c24 */ /* 0x040fe4000f8e0205 */
[----:B------:R-:W-:-:S05]  /*0a00*/  IMAD.WIDE.U32 R4, R2, UR12, R10 ;  /* 0x0000000c02047c25 */ /* 0x000fca000f8e000a */
[----:B------:R-:W-:Y:S02]  /*0a10*/  IADD3 R5, R9, R5, RZ ;  /* 0x0000000509057210 */ /* 0x000fe40007ffe0ff */
[----:B------:R-:W-:-:S04]  /*0a20*/  LEA R8, P0, R4, UR14, 0x2 ;  /* 0x0000000e04087c11 */ /* 0x000fc8000f8010ff */
[----:B------:R-:W-:-:S05]  /*0a30*/  LEA.HI.X R9, R4, UR15, R5, 0x2, P0 ;  /* 0x0000000f04097c11 */ /* 0x000fca00080f1405 */
[----:B01----:R-:W2:Y:S01]  /*0a40*/  LDG.E R19, desc[UR8][R8.64] ;  /* 0x0000000808137981 */ /* 0x003ea2000c1e1900 */
[----:B------:R-:W-:Y:S02]  /*0a50*/  IMAD R5, R0, UR18, RZ ;  /* 0x0000001200057c24 */ /* 0x000fe4000f8e02ff */
[----:B------:R-:W-:-:S04]  /*0a60*/  IMAD.WIDE.U32 R10, R2, UR18, R10 ;  /* 0x00000012020a7c25 */ /* 0x000fc8000f8e000a */
[----:B------:R-:W-:Y:S01]  /*0a70*/  IMAD R5, R2, UR19, R5 ;  /* 0x0000001302057c24 */ /* 0x000fe2000f8e0205 */
[----:B------:R-:W-:Y:S01]  /*0a80*/  LEA R4, P0, R10, UR20, 0x4 ;  /* 0x000000140a047c11 */ /* 0x000fe2000f8020ff */
[----:B------:R-:W-:Y:S02]  /*0a90*/  IMAD.MOV.U32 R24, RZ, RZ, R6 ;  /* 0x000000ffff187224 */ /* 0x000fe400078e0006 */
[----:B------:R-:W-:-:S05]  /*0aa0*/  IMAD.IADD R5, R5, 0x1, R11 ;  /* 0x0000000105057824 */ /* 0x000fca00078e020b */
[----:B------:R-:W-:-:S05]  /*0ab0*/  LEA.HI.X R5, R10, UR21, R5, 0x4, P0 ;  /* 0x000000150a057c11 */ /* 0x000fca00080f2405 */
[----:B------:R-:W3:Y:S01]  /*0ac0*/  LDG.E.128 R12, desc[UR8][R4.64] ;  /* 0x00000008040c7981 */ /* 0x000ee2000c1e1d00 */
[----:B--2---:R-:W-:Y:S01]  /*0ad0*/  SHF.R.S32.HI R11, RZ, 0x1f, R19 ;  /* 0x0000001fff0b7819 */ /* 0x004fe20000011413 */
[----:B------:R-:W-:-:S04]  /*0ae0*/  IMAD.WIDE.U32 R16, R19, UR16, R24 ;  /* 0x0000001013107c25 */ /* 0x000fc8000f8e0018 */
[----:B------:R-:W-:-:S04]  /*0af0*/  IMAD R10, R11, UR16, RZ ;  /* 0x000000100b0a7c24 */ /* 0x000fc8000f8e02ff */
        /* <DEDUP_REMOVED lines=12> */
[----:B------:R-:W2:Y:S01]  /*0bc0*/  LDG.E R21, desc[UR8][R8.64+0x4] ;  /* 0x0000040808157981 */ /* 0x000ea2000c1e1900 */
[----:B0-----:R-:W-:Y:S02]  /*0bd0*/  IMAD.MOV.U32 R10, RZ, RZ, R6 ;  /* 0x000000ffff0a7224 */ /* 0x001fe400078e0006 */
[----:B------:R-:W-:Y:S01]  /*0be0*/  IMAD.MOV.U32 R11, RZ, RZ, R25 ;  /* 0x000000ffff0b7224 */ /* 0x000fe200078e0019 */
[----:B--2---:R-:W-:Y:S01]  /*0bf0*/  SHF.R.S32.HI R12, RZ, 0x1f, R21 ;  /* 0x0000001fff0c7819 */ /* 0x004fe20000011415 */
[----:B------:R-:W-:-:S04]  /*0c00*/  IMAD.WIDE.U32 R22, R21, UR16, R10 ;  /* 0x0000001015167c25 */ /* 0x000fc8000f8e000a */
[----:B------:R-:W-:Y:S02]  /*0c10*/  IMAD R20, R12, UR16, RZ ;  /* 0x000000100c147c24 */ /* 0x000fe4000f8e02ff */
[----:B------:R-:W2:Y:S02]  /*0c20*/  LDG.E.128 R12, desc[UR8][R4.64+0x10] ;  /* 0x00001008040c7981 */ /* 0x000ea4000c1e1d00 */
[----:B------:R-:W-:Y:S01]  /*0c30*/  IMAD R21, R21, UR17, R20 ;  /* 0x0000001115157c24 */ /* 0x000fe2000f8e0214 */
[----:B------:R-:W-:-:S04]  /*0c40*/  LEA R20, P0, R22, UR26, 0x4 ;  /* 0x0000001a16147c11 */ /* 0x000fc8000f8020ff */
[----:B------:R-:W-:-:S04]  /*0c50*/  IADD3 R21, R23, R21, RZ ;  /* 0x0000001517157210 */ /* 0x000fc80007ffe0ff */
[----:B------:R-:W-:-:S05]  /*0c60*/  LEA.HI.X R21, R22, UR27, R21, 0x4, P0 ;  /* 0x0000001b16157c11 */ /* 0x000fca00080f2415 */
[----:B------:R-:W3:Y:S01]  /*0c70*/  LDG.E.128 R16, desc[UR8][R20.64] ;  /* 0x0000000814107981 */ /* 0x000ee2000c1e1d00 */
[C---:B--2---:R-:W-:Y:S02]  /*0c80*/  DMUL R22, R14.reuse, UR24 ;  /* 0x000000180e167c28 */ /* 0x044fe40008000000 */
[----:B------:R-:W-:-:S06]  /*0c90*/  DMUL R14, R14, UR22 ;  /* 0x000000160e0e7c28 */ /* 0x000fcc0008000000 */
[C---:B------:R-:W-:Y:S02]  /*0ca0*/  DFMA R22, R12.reuse, UR22, R22 ;  /* 0x000000160c167c2b */ /* 0x040fe40008000016 */
[----:B------:R-:W-:-:S06]  /*0cb0*/  DFMA R14, R12, UR24, -R14 ;  /* 0x000000180c0e7c2b */ /* 0x000fcc000800080e */
[----:B---3--:R-:W-:Y:S02]  /*0cc0*/  DADD R18, R22, R18 ;  /* 0x0000000016127229 */ /* 0x008fe40000000012 */
[----:B------:R-:W-:-:S07]  /*0cd0*/  DADD R16, R14, R16 ;  /* 0x000000000e107229 */ /* 0x000fce0000000010 */
[----:B------:R0:W-:Y:S04]  /*0ce0*/  STG.E.128 desc[UR8][R20.64], R16 ;  /* 0x0000001014007986 */ /* 0x0001e8000c101d08 */
[----:B------:R-:W2:Y:S02]  /*0cf0*/  LDG.E R23, desc[UR8][R8.64+0x8] ;  /* 0x0000080808177981 */ /* 0x000ea4000c1e1900 */
[----:B--2---:R-:W-:Y:S01]  /*0d00*/  SHF.R.S32.HI R12, RZ, 0x1f, R23 ;  /* 0x0000001fff0c7819 */ /* 0x004fe20000011417 */
[----:B------:R-:W-:-:S04]  /*0d10*/  IMAD.WIDE.U32 R28, R23, UR16, R10 ;  /* 0x00000010171c7c25 */ /* 0x000fc8000f8e000a */
[----:B------:R-:W-:Y:S02]  /*0d20*/  IMAD R22, R12, UR16, RZ ;  /* 0x000000100c167c24 */ /* 0x000fe4000f8e02ff */
[----:B------:R-:W2:Y:S02]  /*0d30*/  LDG.E.128 R12, desc[UR8][R4.64+0x20] ;  /* 0x00002008040c7981 */ /* 0x000ea4000c1e1d00 */
[----:B------:R-:W-:Y:S01]  /*0d40*/  IMAD R23, R23, UR17, R22 ;  /* 0x0000001117177c24 */ /* 0x000fe2000f8e0216 */
[----:B------:R-:W-:-:S03]  /*0d50*/  LEA R22, P0, R28, UR26, 0x4 ;  /* 0x0000001a1c167c11 */ /* 0x000fc6000f8020ff */
[----:B------:R-:W-:-:S05]  /*0d60*/  IMAD.IADD R23, R29, 0x1, R23 ;  /* 0x000000011d177824 */ /* 0x000fca00078e0217 */
[----:B------:R-:W-:-:S05]  /*0d70*/  LEA.HI.X R23, R28, UR27, R23, 0x4, P0 ;  /* 0x0000001b1c177c11 */ /* 0x000fca00080f2417 */
[----:B0-----:R-:W3:Y:S01]  /*0d80*/  LDG.E.128 R16, desc[UR8][R22.64] ;  /* 0x0000000816107981 */ /* 0x001ee2000c1e1d00 */
        /* <DEDUP_REMOVED lines=11> */
[----:B------:R-:W0:Y:S02]  /*0e40*/  LDG.E.128 R12, desc[UR8][R4.64+0x30] ;  /* 0x00003008040c7981 */ /* 0x000e24000c1e1d00 */
[----:B------:R-:W-:Y:S01]  /*0e50*/  IMAD R21, R9, UR17, R20 ;  /* 0x0000001109157c24 */ /* 0x000fe2000f8e0214 */
[----:B------:R-:W-:-:S03]  /*0e60*/  LEA R20, P0, R10, UR26, 0x4 ;  /* 0x0000001a0a147c11 */ /* 0x000fc6000f8020ff */
[----:B------:R-:W-:-:S05]  /*0e70*/  IMAD.IADD R11, R11, 0x1, R21 ;  /* 0x000000010b0b7824 */ /* 0x000fca00078e0215 */
[----:B------:R-:W-:-:S05]  /*0e80*/  LEA.HI.X R21, R10, UR27, R11, 0x4, P0 ;  /* 0x0000001b0a157c11 */ /* 0x000fca00080f240b */
[----:B------:R-:W2:Y:S01]  /*0e90*/  LDG.E.128 R8, desc[UR8][R20.64] ;  /* 0x0000000814087981 */ /* 0x000ea2000c1e1d00 */
[----:B------:R-:W-:-:S04]  /*0ea0*/  IADD3 R3, R3, 0x4, RZ ;  /* 0x0000000403037810 */ /* 0x000fc80007ffe0ff */
[----:B------:R-:W-:Y:S01]  /*0eb0*/  ISETP.GE.AND P0, PT, R3, R30, PT ;  /* 0x0000001e0300720c */ /* 0x000fe20003f06270 */
[C---:B0-----:R-:W-:Y:S02]  /*0ec0*/  DMUL R16, R14.reuse, UR24 ;  /* 0x000000180e107c28 */ /* 0x041fe40008000000 */
[----:B------:R-:W-:-:S06]  /*0ed0*/  DMUL R14, R14, UR22 ;  /* 0x000000160e0e7c28 */ /* 0x000fcc0008000000 */
[C---:B------:R-:W-:Y:S02]  /*0ee0*/  DFMA R16, R12.reuse, UR22, R16 ;  /* 0x000000160c107c2b */ /* 0x040fe40008000010 */
[----:B------:R-:W-:-:S06]  /*0ef0*/  DFMA R14, R12, UR24, -R14 ;  /* 0x000000180c0e7c2b */ /* 0x000fcc000800080e */
[----:B--2---:R-:W-:Y:S02]  /*0f00*/  DADD R10, R16, R10 ;  /* 0x00000000100a7229 */ /* 0x004fe4000000000a */
[----:B------:R-:W-:-:S07]  /*0f10*/  DADD R8, R14, R8 ;  /* 0x000000000e087229 */ /* 0x000fce0000000008 */
[----:B------:R3:W-:Y:S01]  /*0f20*/  STG.E.128 desc[UR8][R20.64], R8 ;  /* 0x0000000814007986 */ /* 0x0007e2000c101d08 */
[----:B------:R-:W-:Y:S05]  /*0f30*/  @!P0 BRA `(.L_x_315) ;  /* 0xfffffff800a08947 */ /* 0x000fea000383ffff */
.L_x_312:
[----:B------:R-:W-:Y:S05]  /*0f40*/  BSYNC B1 ;  /* 0x0000000000017941 */ /* 0x000fea0003800000 */
.L_x_311:
[----:B------:R-:W-:Y:S01]  /*0f50*/  VIADD R2, R2, 0x1 ;  /* 0x0000000102027836 */ /* 0x000fe20000000000 */
[----:B------:R-:W-:-:S04]  /*0f60*/  ULDC.64 UR10, c[0x0][0x290] ;  /* 0x0000a400000a7ab9 */ /* 0x000fc80000000a00 */
[----:B------:R-:W-:-:S04]  /*0f70*/  ISETP.GE.U32.AND P0, PT, R2, UR10, PT ;  /* 0x0000000a02007c0c */ /* 0x000fc8000bf06070 */
[----:B------:R-:W-:-:S13]  /*0f80*/  ISETP.GE.AND.EX P0, PT, RZ, UR11, PT, P0 ;  /* 0x0000000bff007c0c */ /* 0x000fda000bf06300 */
[----:B------:R-:W-:Y:S05]  /*0f90*/  @!P0 BRA `(.L_x_316) ;  /* 0xfffffff0009c8947 */ /* 0x000fea000383ffff */
.L_x_310:
[----:B------:R-:W-:Y:S05]  /*0fa0*/  BSYNC B0 ;  /* 0x0000000000007941 */ /* 0x000fea0003800000 */
.L_x_309:
[----:B------:R-:W4:Y:S01]  /*0fb0*/  S2R R26, SR_TID.X ;  /* 0x00000000001a7919 */ /* 0x000f220000002100 */
[----:B------:R-:W5:Y:S01]  /*0fc0*/  S2UR UR4, SR_CTAID.X ;  /* 0x00000000000479c3 */ /* 0x000f620000002500 */
[----:B------:R-:W-:Y:S02]  /*0fd0*/  ULDC UR7, c[0x0][0x210] ;  /* 0x0000840000077ab9 */ /* 0x000fe40000000800 */
[----:B-----5:R-:W-:-:S04]  /*0fe0*/  UIMAD UR4, UR4, -0x200, UR7 ;  /* 0xfffffe00040478a4 */ /* 0x020fc8000f8e0207 */
[----:B------:R-:W-:Y:S01]  /*0ff0*/  USHF.R.S32.HI UR7, URZ, 0x1f, UR4 ;  /* 0x0000001f3f077899 */ /* 0x000fe20008011404 */
[----:B----4-:R-:W-:-:S05]  /*1000*/  VIADD R26, R26, 0x100 ;  /* 0x000001001a1a7836 */ /* 0x010fca0000000000 */
[----:B------:R-:W-:Y:S02]  /*1010*/  MOV R0, UR7 ;  /* 0x0000000700007c02 */ /* 0x000fe40008000f00 */
[----:B------:R-:W-:-:S04]  /*1020*/  ISETP.LT.U32.AND P0, PT, R26, UR4, PT ;  /* 0x000000041a007c0c */ /* 0x000fc8000bf01070 */
[----:B------:R-:W-:-:S13]  /*1030*/  ISETP.GT.AND.EX P0, PT, R0, RZ, PT, P0 ;  /* 0x000000ff0000720c */ /* 0x000fda0003f04300 */
[----:B------:R-:W-:Y:S05]  /*1040*/  @!P0 EXIT ;  /* 0x000000000000894d */ /* 0x000fea0003800000 */
[----:B------:R-:W-:Y:S01]  /*1050*/  IADD3 R26, P0, R26, UR6, RZ ;  /* 0x000000061a1a7c10 */ /* 0x000fe2000ff1e0ff */
[----:B------:R-:W-:-:S04]  /*1060*/  UMOV UR4, URZ ;  /* 0x0000003f00047c82 */ /* 0x000fc80008000000 */
[----:B------:R-:W-:-:S08]  /*1070*/  IMAD.X R27, RZ, RZ, UR5, P0 ;  /* 0x00000005ff1b7e24 */ /* 0x000fd000080e06ff */
.L_x_322:
        /* <DEDUP_REMOVED lines=12> */
[----:B------:R-:W-:-:S03]  /*1140*/  LEA R4, P0, R2, UR6, 0x2 ;  /* 0x0000000602047c11 */ /* 0x000fc6000f8010ff */
[----:B------:R-:W-:-:S05]  /*1150*/  IMAD.IADD R3, R3, 0x1, R5 ;  /* 0x0000000103037824 */ /* 0x000fca00078e0205 */
[----:B------:R-:W-:-:S05]  /*1160*/  LEA.HI.X R5, R2, UR7, R3, 0x2, P0 ;  /* 0x0000000702057c11 */ /* 0x000fca00080f1403 */
[----:B------:R-:W4:Y:S04]  /*1170*/  LDG.E R2, desc[UR8][R4.64] ;  /* 0x0000000804027981 */ /* 0x000f28000c1e1900 */
[----:B------:R-:W4:Y:S01]  /*1180*/  LDG.E R22, desc[UR8][R4.64+0x4] ;  /* 0x0000040804167981 */ /* 0x000f22000c1e1900 */
[----:B------:R-:W-:Y:S01]  /*1190*/  BSSY B0, `(.L_x_317) ;  /* 0x00000c6000007945 */ /* 0x000fe20003800000 */
[----:B----4-:R-:W-:-:S13]  /*11a0*/  ISETP.GT.AND P0, PT, R22, R2, PT ;  /* 0x000000021600720c */ /* 0x010fda0003f04270 */
[----:B0-23--:R-:W-:Y:S05]  /*11b0*/  @!P0 BRA `(.L_x_318) ;  /* 0x0000000c000c8947 */ /* 0x00dfea0003800000 */
[----:B------:R-:W4:Y:S01]  /*11c0*/  LDC.64 R6, c[0x0][0x260] ;  /* 0x00009800ff067b82 */ /* 0x000f220000000a00 */
[----:B------:R-:W-:Y:S01]  /*11d0*/  ULDC.64 UR6, c[0x0][0x268] ;  /* 0x00009a0000067ab9 */ /* 0x000fe20000000a00 */
[----:B--23--:R-:W-:Y:S01]  /*11e0*/  IADD3 R8, -R2, R22, RZ ;  /* 0x0000001602087210 */ /* 0x00cfe20007ffe1ff */
[----:B------:R-:W-:Y:S01]  /*11f0*/  IMAD R9, R27, UR6, RZ ;  /* 0x000000061b097c24 */ /* 0x000fe2000f8e02ff */
[----:B------:R-:W-:Y:S01]  /*1200*/  BSSY B1, `(.L_x_319) ;  /* 0x0000060000017945 */ /* 0x000fe20003800000 */
[----:B------:R-:W-:Y:S01]  /*1210*/  IMAD.WIDE.U32 R4, R26, UR6, RZ ;  /* 0x000000061a047c25 */ /* 0x000fe2000f8e00ff */
[----:B------:R-:W-:-:S03]  /*1220*/  LOP3.LUT P0, RZ, R8, 0x3, RZ, 0xc0, !PT ;  /* 0x0000000308ff7812 */ /* 0x000fc6000780c0ff */
[----:B------:R-:W-:Y:S02]  /*1230*/  IMAD R9, R26, UR7, R9 ;  /* 0x000000071a097c24 */ /* 0x000fe4000f8e0209 */
[----:B------:R-:W-:Y:S02]  /*1240*/  IMAD.MOV.U32 R12, RZ, RZ, R2 ;  /* 0x000000ffff0c7224 */ /* 0x000fe400078e0002 */
[----:B------:R-:W-:Y:S02]  /*1250*/  IMAD.IADD R5, R5, 0x1, R9 ;  /* 0x0000000105057824 */ /* 0x000fe400078e0209 */
[C---:B----4-:R-:W-:Y:S02]  /*1260*/  IMAD R0, R6.reuse, UR5, RZ ;  /* 0x0000000506007c24 */ /* 0x050fe4000f8e02ff */
[----:B------:R-:W-:-:S04]  /*1270*/  IMAD.WIDE.U32 R4, R6, UR4, R4 ;  /* 0x0000000406047c25 */ /* 0x000fc8000f8e0004 */
[----:B------:R-:W-:-:S05]  /*1280*/  IMAD R7, R7, UR4, R0 ;  /* 0x0000000407077c24 */ /* 0x000fca000f8e0200 */
[----:B------:R-:W-:Y:S01]  /*1290*/  IADD3 R0, R5, R7, RZ ;  /* 0x0000000705007210 */ /* 0x000fe20007ffe0ff */
[----:B------:R-:W-:Y:S06]  /*12a0*/  @!P0 BRA `(.L_x_320) ;  /* 0x0000000400548947 */ /* 0x000fec0003800000 */
[----:B------:R-:W2:Y:S01]  /*12b0*/  LDC.64 R8, c[0x0][0x280] ;  /* 0x0000a000ff087b82 */ /* 0x000ea20000000a00 */
[----:B------:R-:W-:Y:S01]  /*12c0*/  SHF.R.S32.HI R3, RZ, 0x1f, R2 ;  /* 0x0000001fff037819 */ /* 0x000fe20000011402 */
[----:B------:R-:W-:-:S06]  /*12d0*/  ULDC.64 UR6, c[0x0][0x240] ;  /* 0x0000900000067ab9 */ /* 0x000fcc0000000a00 */
[----:B01----:R-:W0:Y:S08]  /*12e0*/  LDC.64 R16, c[0x0][0x288] ;  /* 0x0000a200ff107b82 */ /* 0x003e300000000a00 */
[----:B------:R-:W1:Y:S01]  /*12f0*/  LDC.64 R10, c[0x0][0x248] ;  /* 0x00009200ff0a7b82 */ /* 0x000e620000000a00 */
[----:B--2---:R-:W-:-:S07]  /*1300*/  IMAD R6, R8, UR5, RZ ;  /* 0x0000000508067c24 */ /* 0x004fce000f8e02ff */
[----:B------:R-:W2:Y:S01]  /*1310*/  LDC.64 R28, c[0x0][0x250] ;  /* 0x00009400ff1c7b82 */ /* 0x000ea20000000a00 */
[----:B------:R-:W-:Y:S02]  /*1320*/  IMAD R7, R9, UR4, R6 ;  /* 0x0000000409077c24 */ /* 0x000fe4000f8e0206 */
[----:B------:R-:W-:-:S05]  /*1330*/  IMAD.WIDE.U32 R8, R8, UR4, R2 ;  /* 0x0000000408087c25 */ /* 0x000fca000f8e0002 */
[----:B------:R-:W3:Y:S01]  /*1340*/  LDC.64 R34, c[0x0][0x258] ;  /* 0x00009600ff227b82 */ /* 0x000ee20000000a00 */
[----:B------:R-:W-:Y:S01]  /*1350*/  IMAD.IADD R7, R9, 0x1, R7 ;  /* 0x0000000109077824 */ /* 0x000fe200078e0207 */
[----:B------:R-:W-:-:S04]  /*1360*/  LEA R6, P0, R8, UR6, 0x2 ;  /* 0x0000000608067c11 */ /* 0x000fc8000f8010ff */
[----:B------:R-:W-:Y:S01]  /*1370*/  LEA.HI.X R7, R8, UR7, R7, 0x2, P0 ;  /* 0x0000000708077c11 */ /* 0x000fe200080f1407 */
[C---:B0-----:R-:W-:Y:S01]  /*1380*/  IMAD R14, R16.reuse, UR5, RZ ;  /* 0x00000005100e7c24 */ /* 0x041fe2000f8e02ff */
[----:B------:R-:W0:Y:S01]  /*1390*/  LDC.64 R8, c[0x0][0x270] ;  /* 0x00009c00ff087b82 */ /* 0x000e220000000a00 */
[----:B------:R-:W-:Y:S01]  /*13a0*/  IMAD.WIDE.U32 R12, R16, UR4, R2 ;  /* 0x00000004100c7c25 */ /* 0x000fe2000f8e0002 */
[----:B------:R-:W-:Y:S01]  /*13b0*/  ULDC.64 UR6, c[0x0][0x230] ;  /* 0x00008c0000067ab9 */ /* 0x000fe20000000a00 */
[----:B------:R-:W4:Y:S01]  /*13c0*/  LDG.E R19, desc[UR8][R6.64] ;  /* 0x0000000806137981 */ /* 0x000f22000c1e1900 */
[----:B------:R-:W-:Y:S01]  /*13d0*/  MOV R16, R4 ;  /* 0x0000000400107202 */ /* 0x000fe20000000f00 */
[----:B------:R-:W-:Y:S01]  /*13e0*/  IMAD R15, R17, UR4, R14 ;  /* 0x00000004110f7c24 */ /* 0x000fe2000f8e020e */
[----:B------:R-:W-:Y:S01]  /*13f0*/  LEA R20, P0, R12, UR6, 0x4 ;  /* 0x000000060c147c11 */ /* 0x000fe2000f8020ff */
[----:B------:R-:W-:Y:S02]  /*1400*/  IMAD.MOV.U32 R17, RZ, RZ, R0 ;  /* 0x000000ffff117224 */ /* 0x000fe400078e0000 */
[----:B------:R-:W-:-:S05]  /*1410*/  IMAD.IADD R15, R13, 0x1, R15 ;  /* 0x000000010d0f7824 */ /* 0x000fca00078e020f */
[----:B------:R-:W-:Y:S02]  /*1420*/  LEA.HI.X R21, R12, UR7, R15, 0x4, P0 ;  /* 0x000000070c157c11 */ /* 0x000fe400080f240f */
[----:B----4-:R-:W-:Y:S01]  /*1430*/  SHF.R.S32.HI R13, RZ, 0x1f, R19 ;  /* 0x0000001fff0d7819 */ /* 0x010fe20000011413 */
[----:B0-----:R-:W-:-:S04]  /*1440*/  IMAD.WIDE.U32 R16, R19, R8, R16 ;  /* 0x0000000813107225 */ /* 0x001fc800078e0010 */
[----:B------:R-:W-:Y:S02]  /*1450*/  IMAD R18, R13, R8, RZ ;  /* 0x000000080d127224 */ /* 0x000fe400078e02ff */
[----:B------:R-:W2:Y:S01]  /*1460*/  LDG.E.128 R12, desc[UR8][R20.64] ;  /* 0x00000008140c7981 */ /* 0x000ea2000c1e1d00 */
[----:B-1----:R-:W-:Y:S01]  /*1470*/  LEA R24, P0, R16, R10, 0x4 ;  /* 0x0000000a10187211 */ /* 0x002fe200078020ff */
[----:B------:R-:W-:-:S04]  /*1480*/  IMAD R19, R19, R9, R18 ;  /* 0x0000000913137224 */ /* 0x000fc800078e0212 */
[----:B------:R-:W-:-:S05]  /*1490*/  IMAD.IADD R17, R17, 0x1, R19 ;  /* 0x0000000111117824 */ /* 0x000fca00078e0213 */
[----:B------:R-:W-:-:S05]  /*14a0*/  LEA.HI.X R25, R16, R11, R17, 0x4, P0 ;  /* 0x0000000b10197211 */ /* 0x000fca00000f2411 */
[----:B------:R-:W4:Y:S01]  /*14b0*/  LDG.E.128 R16, desc[UR8][R24.64] ;  /* 0x0000000818107981 */ /* 0x000f22000c1e1d00 */
[----:B------:R-:W-:-:S04]  /*14c0*/  IADD3 R23, -R2, R22, RZ ;  /* 0x0000001602177210 */ /* 0x000fc80007ffe1ff */
[----:B------:R-:W-:-:S04]  /*14d0*/  LOP3.LUT R23, R23, 0x3, RZ, 0xc0, !PT ;  /* 0x0000000317177812 */ /* 0x000fc800078ec0ff */
[----:B------:R-:W-:Y:S01]  /*14e0*/  ISETP.NE.AND P0, PT, R23, 0x1, PT ;  /* 0x000000011700780c */ /* 0x000fe20003f05270 */
[C---:B--2---:R-:W-:Y:S02]  /*14f0*/  DMUL R30, R14.reuse, R28 ;  /* 0x0000001c0e1e7228 */ /* 0x044fe40000000000 */
[----:B---3--:R-:W-:-:S06]  /*1500*/  DMUL R14, R14, R34 ;  /* 0x000000220e0e7228 */ /* 0x008fcc0000000000 */
[C---:B------:R-:W-:Y:S02]  /*1510*/  DFMA R30, R12.reuse, R34, R30 ;  /* 0x000000220c1e722b */ /* 0x040fe4000000001e */
[----:B------:R-:W-:Y:S01]  /*1520*/  DFMA R14, R12, R28, -R14 ;  /* 0x0000001c0c0e722b */ /* 0x000fe2000000080e */
[----:B------:R-:W-:-:S05]  /*1530*/  VIADD R12, R2, 0x1 ;  /* 0x00000001020c7836 */ /* 0x000fca0000000000 */
[----:B----4-:R-:W-:Y:S02]  /*1540*/  DADD R18, R30, R18 ;  /* 0x000000001e127229 */ /* 0x010fe40000000012 */
[----:B------:R-:W-:-:S07]  /*1550*/  DADD R16, R14, R16 ;  /* 0x000000000e107229 */ /* 0x000fce0000000010 */
[----:B------:R2:W-:Y:S01]  /*1560*/  STG.E.128 desc[UR8][R24.64], R16 ;  /* 0x0000001018007986 */ /* 0x0005e2000c101d08 */
[----:B------:R-:W-:Y:S05]  /*1570*/  @!P0 BRA `(.L_x_320) ;  /* 0x0000000000a08947 */ /* 0x000fea0003800000 */
[----:B--2---:R-:W2:Y:S01]  /*1580*/  LDG.E R19, desc[UR8][R6.64+0x4] ;  /* 0x0000040806137981 */ /* 0x004ea2000c1e1900 */
[----:B------:R-:W-:Y:S01]  /*1590*/  MOV R25, R0 ;  /* 0x0000000000197202 */ /* 0x000fe20000000f00 */
[----:B------:R-:W-:Y:S01]  /*15a0*/  IMAD.MOV.U32 R24, RZ, RZ, R4 ;  /* 0x000000ffff187224 */ /* 0x000fe200078e0004 */
[----:B--2---:R-:W-:-:S03]  /*15b0*/  SHF.R.S32.HI R13, RZ, 0x1f, R19 ;  /* 0x0000001fff0d7819 */ /* 0x004fc60000011413 */
[----:B------:R-:W-:-:S04]  /*15c0*/  IMAD.WIDE.U32 R16, R19, R8, R24 ;  /* 0x0000000813107225 */ /* 0x000fc800078e0018 */
[----:B------:R-:W-:Y:S02]  /*15d0*/  IMAD R18, R13, R8, RZ ;  /* 0x000000080d127224 */ /* 0x000fe400078e02ff */
[----:B------:R-:W2:Y:S01]  /*15e0*/  LDG.E.128 R12, desc[UR8][R20.64+0x10] ;  /* 0x00001008140c7981 */ /* 0x000ea2000c1e1d00 */
[----:B------:R-:W-:Y:S01]  /*15f0*/  LEA R30, P0, R16, R10, 0x4 ;  /* 0x0000000a101e7211 */ /* 0x000fe200078020ff */
[----:B------:R-:W-:-:S04]  /*1600*/  IMAD R19, R19, R9, R18 ;  /* 0x0000000913137224 */ /* 0x000fc800078e0212 */
[----:B------:R-:W-:-:S05]  /*1610*/  IMAD.IADD R17, R17, 0x1, R19 ;  /* 0x0000000111117824 */ /* 0x000fca00078e0213 */
[----:B------:R-:W-:-:S05]  /*1620*/  LEA.HI.X R31, R16, R11, R17, 0x4, P0 ;  /* 0x0000000b101f7211 */ /* 0x000fca00000f2411 */
[----:B------:R-:W3:Y:S01]  /*1630*/  LDG.E.128 R16, desc[UR8][R30.64] ;  /* 0x000000081e107981 */ /* 0x000ee2000c1e1d00 */
[----:B------:R-:W-:Y:S01]  /*1640*/  ISETP.NE.AND P0, PT, R23, 0x2, PT ;  /* 0x000000021700780c */ /* 0x000fe20003f05270 */
[C---:B--2---:R-:W-:Y:S02]  /*1650*/  DMUL R32, R14.reuse, R28 ;  /* 0x0000001c0e207228 */ /* 0x044fe40000000000 */
[----:B------:R-:W-:-:S06]  /*1660*/  DMUL R14, R14, R34 ;  /* 0x000000220e0e7228 */ /* 0x000fcc0000000000 */
[C---:B------:R-:W-:Y:S02]  /*1670*/  DFMA R32, R12.reuse, R34, R32 ;  /* 0x000000220c20722b */ /* 0x040fe40000000020 */
[----:B------:R-:W-:Y:S01]  /*1680*/  DFMA R14, R12, R28, -R14 ;  /* 0x0000001c0c0e722b */ /* 0x000fe2000000080e */
[----:B------:R-:W-:-:S05]  /*1690*/  VIADD R12, R2, 0x2 ;  /* 0x00000002020c7836 */ /* 0x000fca0000000000 */
[----:B---3--:R-:W-:Y:S02]  /*16a0*/  DADD R18, R32, R18 ;  /* 0x0000000020127229 */ /* 0x008fe40000000012 */
[----:B------:R-:W-:-:S07]  /*16b0*/  DADD R16, R14, R16 ;  /* 0x000000000e107229 */ /* 0x000fce0000000010 */
[----:B------:R3:W-:Y:S01]  /*16c0*/  STG.E.128 desc[UR8][R30.64], R16 ;  /* 0x000000101e007986 */ /* 0x0007e2000c101d08 */
[----:B------:R-:W-:Y:S05]  /*16d0*/  @!P0 BRA `(.L_x_320) ;  /* 0x0000000000488947 */ /* 0x000fea0003800000 */
[----:B------:R-:W2:Y:S02]  /*16e0*/  LDG.E R7, desc[UR8][R6.64+0x8] ;  /* 0x0000080806077981 */ /* 0x000ea4000c1e1900 */
[----:B--2---:R-:W-:Y:S01]  /*16f0*/  SHF.R.S32.HI R13, RZ, 0x1f, R7 ;  /* 0x0000001fff0d7819 */ /* 0x004fe20000011407 */
[----:B---3--:R-:W-:-:S04]  /*1700*/  IMAD.WIDE.U32 R18, R7, R8, R24 ;  /* 0x0000000807127225 */ /* 0x008fc800078e0018 */
[----:B------:R-:W-:Y:S02]  /*1710*/  IMAD R16, R13, R8, RZ ;  /* 0x000000080d107224 */ /* 0x000fe400078e02ff */
[----:B------:R-:W2:Y:S02]  /*1720*/  LDG.E.128 R12, desc[UR8][R20.64+0x20] ;  /* 0x00002008140c7981 */ /* 0x000ea4000c1e1d00 */
[----:B------:R-:W-:Y:S01]  /*1730*/  IMAD R9, R7, R9, R16 ;  /* 0x0000000907097224 */ /* 0x000fe200078e0210 */
[----:B------:R-:W-:-:S04]  /*1740*/  LEA R16, P0, R18, R10, 0x4 ;  /* 0x0000000a12107211 */ /* 0x000fc800078020ff */
[----:B------:R-:W-:-:S04]  /*1750*/  IADD3 R8, R19, R9, RZ ;  /* 0x0000000913087210 */ /* 0x000fc80007ffe0ff */
[----:B------:R-:W-:-:S05]  /*1760*/  LEA.HI.X R17, R18, R11, R8, 0x4, P0 ;  /* 0x0000000b12117211 */ /* 0x000fca00000f2408 */
[----:B------:R-:W3:Y:S01]  /*1770*/  LDG.E.128 R8, desc[UR8][R16.64] ;  /* 0x0000000810087981 */ /* 0x000ee2000c1e1d00 */
[C---:B--2---:R-:W-:Y:S02]  /*1780*/  DMUL R18, R14.reuse, R28 ;  /* 0x0000001c0e127228 */ /* 0x044fe40000000000 */
[----:B------:R-:W-:-:S06]  /*1790*/  DMUL R14, R14, R34 ;  /* 0x000000220e0e7228 */ /* 0x000fcc0000000000 */
[C---:B------:R-:W-:Y:S02]  /*17a0*/  DFMA R18, R12.reuse, R34, R18 ;  /* 0x000000220c12722b */ /* 0x040fe40000000012 */
[----:B------:R-:W-:Y:S01]  /*17b0*/  DFMA R14, R12, R28, -R14 ;  /* 0x0000001c0c0e722b */ /* 0x000fe2000000080e */
[----:B------:R-:W-:-:S05]  /*17c0*/  VIADD R12, R2, 0x3 ;  /* 0x00000003020c7836 */ /* 0x000fca0000000000 */
[----:B---3--:R-:W-:Y:S02]  /*17d0*/  DADD R10, R18, R10 ;  /* 0x00000000120a7229 */ /* 0x008fe4000000000a */
[----:B------:R-:W-:-:S07]  /*17e0*/  DADD R8, R14, R8 ;  /* 0x000000000e087229 */ /* 0x000fce0000000008 */
[----:B------:R4:W-:Y:S04]  /*17f0*/  STG.E.128 desc[UR8][R16.64], R8 ;  /* 0x0000000810007986 */ /* 0x0009e8000c101d08 */
.L_x_320:
[----:B------:R-:W-:Y:S05]  /*1800*/  BSYNC B1 ;  /* 0x0000000000017941 */ /* 0x000fea0003800000 */
.L_x_319:
[----:B------:R-:W-:-:S05]  /*1810*/  LOP3.LUT R3, RZ, R2, RZ, 0x33, !PT ;  /* 0x00000002ff037212 */ /* 0x000fca00078e33ff */
[----:B------:R-:W-:-:S05]  /*1820*/  IMAD.IADD R3, R22, 0x1, R3 ;  /* 0x0000000116037824 */ /* 0x000fca00078e0203 */
[----:B------:R-:W-:-:S13]  /*1830*/  ISETP.GE.U32.AND P0, PT, R3, 0x3, PT ;  /* 0x000000030300780c */ /* 0x000fda0003f06070 */
[----:B------:R-:W-:Y:S05]  /*1840*/  @!P0 BRA `(.L_x_318) ;  /* 0x0000000400688947 */ /* 0x000fea0003800000 */
.L_x_321:
[----:B------:R-:W5:Y:S01]  /*1850*/  LDC.64 R2, c[0x0][0x280] ;  /* 0x0000a000ff027b82 */ /* 0x000f620000000a00 */
[----:B------:R-:W-:Y:S01]  /*1860*/  SHF.R.S32.HI R13, RZ, 0x1f, R12 ;  /* 0x0000001fff0d7819 */ /* 0x000fe2000001140c */
[----:B-----5:R-:W-:-:S04]  /*1870*/  IMAD R6, R2, UR5, RZ ;  /* 0x0000000502067c24 */ /* 0x020fc8000f8e02ff */
[----:B------:R-:W-:Y:S02]  /*1880*/  IMAD R7, R3, UR4, R6 ;  /* 0x0000000403077c24 */ /* 0x000fe4000f8e0206 */
[----:B------:R-:W-:-:S05]  /*1890*/  IMAD.WIDE.U32 R2, R2, UR4, R12 ;  /* 0x0000000402027c25 */ /* 0x000fca000f8e000c */
[----:B------:R-:W-:Y:S02]  /*18a0*/  IADD3 R3, R7, R3, RZ ;  /* 0x0000000307037210 */ /* 0x000fe40007ffe0ff */
[----:B------:R-:W-:-:S04]  /*18b0*/  LEA R6, P0, R2, UR10, 0x2 ;  /* 0x0000000a02067c11 */ /* 0x000fc8000f8010ff */
[----:B------:R-:W-:Y:S02]  /*18c0*/  LEA.HI.X R7, R2, UR11, R3, 0x2, P0 ;  /* 0x0000000b02077c11 */ /* 0x000fe400080f1403 */
[----:B------:R-:W4:Y:S03]  /*18d0*/  LDC.64 R2, c[0x0][0x288] ;  /* 0x0000a200ff027b82 */ /* 0x000f260000000a00 */
[----:B0123--:R-:W2:Y:S01]  /*18e0*/  LDG.E R19, desc[UR8][R6.64] ;  /* 0x0000000806137981 */ /* 0x00fea2000c1e1900 */
[----:B------:R-:W-:Y:S01]  /*18f0*/  MOV R15, R0 ;  /* 0x00000000000f7202 */ /* 0x000fe20000000f00 */
[----:B------:R-:W-:Y:S02]  /*1900*/  IMAD.MOV.U32 R14, RZ, RZ, R4 ;  /* 0x000000ffff0e7224 */ /* 0x000fe400078e0004 */
[C---:B----4-:R-:W-:Y:S02]  /*1910*/  IMAD R10, R2.reuse, UR5, RZ ;  /* 0x00000005020a7c24 */ /* 0x050fe4000f8e02ff */
[----:B------:R-:W-:-:S04]  /*1920*/  IMAD.WIDE.U32 R8, R2, UR4, R12 ;  /* 0x0000000402087c25 */ /* 0x000fc8000f8e000c */
[----:B------:R-:W-:Y:S01]  /*1930*/  IMAD R3, R3, UR4, R10 ;  /* 0x0000000403037c24 */ /* 0x000fe2000f8e020a */
[----:B------:R-:W-:-:S03]  /*1940*/  LEA R2, P0, R8, UR14, 0x4 ;  /* 0x0000000e08027c11 */ /* 0x000fc6000f8020ff */
[----:B------:R-:W-:-:S05]  /*1950*/  IMAD.IADD R3, R3, 0x1, R9 ;  /* 0x0000000103037824 */ /* 0x000fca00078e0209 */
[----:B------:R-:W-:Y:S02]  /*1960*/  LEA.HI.X R3, R8, UR15, R3, 0x4, P0 ;  /* 0x0000000f08037c11 */ /* 0x000fe400080f2403 */
[----:B--2---:R-:W-:Y:S01]  /*1970*/  SHF.R.S32.HI R9, RZ, 0x1f, R19 ;  /* 0x0000001fff097819 */ /* 0x004fe20000011413 */
[----:B------:R-:W-:-:S04]  /*1980*/  IMAD.WIDE.U32 R16, R19, UR12, R14 ;  /* 0x0000000c13107c25 */ /* 0x000fc8000f8e000e */
[----:B------:R-:W-:Y:S02]  /*1990*/  IMAD R18, R9, UR12, RZ ;  /* 0x0000000c09127c24 */ /* 0x000fe4000f8e02ff */
[----:B------:R-:W2:Y:S01]  /*19a0*/  LDG.E.128 R8, desc[UR8][R2.64] ;  /* 0x0000000802087981 */ /* 0x000ea2000c1e1d00 */
[----:B------:R-:W-:Y:S01]  /*19b0*/  LEA R14, P0, R16, UR20, 0x4 ;  /* 0x00000014100e7c11 */ /* 0x000fe2000f8020ff */
[----:B------:R-:W-:-:S04]  /*19c0*/  IMAD R13, R19, UR13, R18 ;  /* 0x0000000d130d7c24 */ /* 0x000fc8000f8e0212 */
[----:B------:R-:W-:-:S05]  /*19d0*/  IMAD.IADD R13, R17, 0x1, R13 ;  /* 0x00000001110d7824 */ /* 0x000fca00078e020d */
        /* <DEDUP_REMOVED lines=9> */
[----:B------:R-:W2:Y:S01]  /*1a70*/  LDG.E R13, desc[UR8][R6.64+0x4] ;  /* 0x00000408060d7981 */ /* 0x000ea2000c1e1900 */
[----:B0-----:R-:W-:Y:S01]  /*1a80*/  MOV R15, R0 ;  /* 0x00000000000f7202 */ /* 0x001fe20000000f00 */
[----:B------:R-:W-:Y:S01]  /*1a90*/  IMAD.MOV.U32 R14, RZ, RZ, R4 ;  /* 0x000000ffff0e7224 */ /* 0x000fe200078e0004 */
[----:B--2---:R-:W-:-:S03]  /*1aa0*/  SHF.R.S32.HI R8, RZ, 0x1f, R13 ;  /* 0x0000001fff087819 */ /* 0x004fc6000001140d */
[----:B------:R-:W-:-:S04]  /*1ab0*/  IMAD.WIDE.U32 R24, R13, UR12, R14 ;  /* 0x0000000c0d187c25 */ /* 0x000fc8000f8e000e */
[----:B------:R-:W-:Y:S02]  /*1ac0*/  IMAD R20, R8, UR12, RZ ;  /* 0x0000000c08147c24 */ /* 0x000fe4000f8e02ff */
[----:B------:R-:W2:Y:S02]  /*1ad0*/  LDG.E.128 R8, desc[UR8][R2.64+0x10] ;  /* 0x0000100802087981 */ /* 0x000ea4000c1e1d00 */
[----:B------:R-:W-:Y:S01]  /*1ae0*/  IMAD R13, R13, UR13, R20 ;  /* 0x0000000d0d0d7c24 */ /* 0x000fe2000f8e0214 */
[----:B------:R-:W-:-:S03]  /*1af0*/  LEA R20, P0, R24, UR20, 0x4 ;  /* 0x0000001418147c11 */ /* 0x000fc6000f8020ff */
        /* <DEDUP_REMOVED lines=31> */
[----:B------:R-:W0:Y:S01]  /*1cf0*/  LDG.E.128 R8, desc[UR8][R2.64+0x30] ;  /* 0x0000300802087981 */ /* 0x000e22000c1e1d00 */
[----:B------:R-:W-:Y:S01]  /*1d00*/  LEA R14, P0, R20, UR20, 0x4 ;  /* 0x00000014140e7c11 */ /* 0x000fe2000f8020ff */
[----:B------:R-:W-:-:S04]  /*1d10*/  IMAD R13, R7, UR13, R28 ;  /* 0x0000000d070d7c24 */ /* 0x000fc8000f8e021c */
        /* <DEDUP_REMOVED lines=13> */
.L_x_318:
[----:B------:R-:W-:Y:S05]  /*1df0*/  BSYNC B0 ;  /* 0x0000000000007941 */ /* 0x000fea0003800000 */
.L_x_317:
[----:B------:R-:W5:Y:S01]  /*1e00*/  LDC.64 R2, c[0x0][0x290] ;  /* 0x0000a400ff027b82 */ /* 0x000f620000000a00 */
[----:B------:R-:W-:-:S06]  /*1e10*/  UIADD3 UR4, UR4, 0x1, URZ ;  /* 0x0000000104047890 */ /* 0x000fcc000fffe03f */
[----:B-----5:R-:W-:-:S04]  /*1e20*/  ISETP.LE.U32.AND P0, PT, R2, UR4, PT ;  /* 0x0000000402007c0c */ /* 0x020fc8000bf03070 */
[----:B------:R-:W-:-:S13]  /*1e30*/  ISETP.GE.AND.EX P0, PT, RZ, R3, PT, P0 ;  /* 0x00000003ff00720c */ /* 0x000fda0003f06300 */
[----:B------:R-:W-:Y:S05]  /*1e40*/  @!P0 BRA `(.L_x_322) ;  /* 0xfffffff0008c8947 */ /* 0x000fea000383ffff */
[----:B------:R-:W-:Y:S05]  /*1e50*/  EXIT ;  /* 0x000000000000794d */ /* 0x000fea0003800000 */
.L_x_308:
[----:B------:R-:W0:Y:S01]  /*1e60*/  LDC.64 R2, c[0x0][0x290] ;  /* 0x0000a400ff027b82 */ /* 0x000e220000000a00 */
[----:B------:R-:W-:Y:S02]  /*1e70*/  ULDC.64 UR6, c[0x0][0x220] ;  /* 0x0000880000067ab9 */ /* 0x000fe40000000a00 */
[----:B------:R-:W-:-:S04]  /*1e80*/  UIADD3 UR6, UP0, UR4, UR6, URZ ;  /* 0x0000000604067290 */ /* 0x000fc8000ff1e03f */
[----:B------:R-:W-:Y:S01]  /*1e90*/  UIADD3.X UR7, UR5, UR7, URZ, UP0, !UPT ;  /* 0x0000000705077290 */ /* 0x000fe200087fe43f */
[----:B0-----:R-:W-:-:S04]  /*1ea0*/  ISETP.GE.U32.AND P0, PT, R2, 0x1, PT ;  /* 0x000000010200780c */ /* 0x001fc80003f06070 */
[----:B------:R-:W-:-:S13]  /*1eb0*/  ISETP.GE.AND.EX P0, PT, R3, RZ, PT, P0 ;  /* 0x000000ff0300720c */ /* 0x000fda0003f06300 */
[----:B------:R-:W-:Y:S05]  /*1ec0*/  @!P0 EXIT ;  /* 0x000000000000894d */ /* 0x000fea0003800000 */
[----:B------:R-:W-:Y:S01]  /*1ed0*/  VIADD R24, R24, UR6 ;  /* 0x0000000618187c36 */ /* 0x000fe20008000000 */
[----:B------:R-:W-:-:S06]  /*1ee0*/  UMOV UR4, URZ ;  /* 0x0000003f00047c82 */ /* 0x000fcc0008000000 */
.L_x_328:
[----:B0-----:R-:W0:Y:S01]  /*1ef0*/  S2R R0, SR_TID.X ;  /* 0x0000000000007919 */ /* 0x001e220000002100 */
[----:B-1----:R-:W1:Y:S01]  /*1f00*/  LDC.64 R4, c[0x0][0x278] ;  /* 0x00009e00ff047b82 */ /* 0x002e620000000a00 */
        /* <DEDUP_REMOVED lines=8> */
[----:B0-----:R-:W-:Y:S01]  /*1f90*/  IADD3 RZ, P0, R0, UR6, RZ ;  /* 0x0000000600ff7c10 */ /* 0x001fe2000ff1e0ff */
[----:B-1----:R-:W-:-:S03]  /*1fa0*/  IMAD R0, R4, UR5, RZ ;  /* 0x0000000504007c24 */ /* 0x002fc6000f8e02ff */
[----:B------:R-:W-:Y:S01]  /*1fb0*/  IADD3.X R25, RZ, UR7, RZ, P0, !PT ;  /* 0x00000007ff197c10 */ /* 0x000fe200087fe4ff */
[----:B------:R-:W-:Y:S02]  /*1fc0*/  IMAD R5, R5, UR4, R0 ;  /* 0x0000000405057c24 */ /* 0x000fe4000f8e0200 */
[----:B------:R-:W-:-:S04]  /*1fd0*/  IMAD.WIDE.U32 R2, R4, UR4, R24 ;  /* 0x0000000404027c25 */ /* 0x000fc8000f8e0018 */
[----:B------:R-:W-:Y:S01]  /*1fe0*/  IMAD.IADD R3, R3, 0x1, R5 ;  /* 0x0000000103037824 */ /* 0x000fe200078e0205 */
[----:B------:R-:W-:-:S04]  /*1ff0*/  LEA R4, P0, R2, UR10, 0x2 ;  /* 0x0000000a02047c11 */ /* 0x000fc8000f8010ff */
[----:B------:R-:W-:-:S05]  /*2000*/  LEA.HI.X R5, R2, UR11, R3, 0x2, P0 ;  /* 0x0000000b02057c11 */ /* 0x000fca00080f1403 */
[----:B--2---:R-:W2:Y:S04]  /*2010*/  LDG.E R2, desc[UR8][R4.64] ;  /* 0x0000000804027981 */ /* 0x004ea8000c1e1900 */
[----:B------:R-:W2:Y:S01]  /*2020*/  LDG.E R26, desc[UR8][R4.64+0x4] ;  /* 0x00000408041a7981 */ /* 0x000ea2000c1e1900 */
[----:B------:R-:W-:Y:S01]  /*2030*/  BSSY B0, `(.L_x_323) ;  /* 0x00000c9000007945 */ /* 0x000fe20003800000 */
[----:B--2---:R-:W-:-:S13]  /*2040*/  ISETP.GT.AND P0, PT, R26, R2, PT ;  /* 0x000000021a00720c */ /* 0x004fda0003f04270 */
[----:B----4-:R-:W-:Y:S05]  /*2050*/  @!P0 BRA `(.L_x_324) ;  /* 0x0000000c00188947 */ /* 0x010fea0003800000 */
[----:B------:R-:W0:Y:S01]  /*2060*/  LDC.64 R6, c[0x0][0x260] ;  /* 0x00009800ff067b82 */ /* 0x000e220000000a00 */
[----:B------:R-:W-:Y:S01]  /*2070*/  IADD3 R8, -R2, R26, RZ ;  /* 0x0000001a02087210 */ /* 0x000fe20007ffe1ff */
[----:B------:R-:W-:Y:S01]  /*2080*/  ULDC.64 UR10, c[0x0][0x268] ;  /* 0x00009a00000a7ab9 */ /* 0x000fe20000000a00 */
[----:B------:R-:W-:Y:S01]  /*2090*/  BSSY B1, `(.L_x_325) ;  /* 0x0000063000017945 */ /* 0x000fe20003800000 */
[----:B------:R-:W-:Y:S01]  /*20a0*/  IMAD R9, R25, UR10, RZ ;  /* 0x0000000a19097c24 */ /* 0x000fe2000f8e02ff */
[----:B------:R-:W-:Y:S01]  /*20b0*/  LOP3.LUT P0, RZ, R8, 0x3, RZ, 0xc0, !PT ;  /* 0x0000000308ff7812 */ /* 0x000fe2000780c0ff */
[----:B------:R-:W-:-:S04]  /*20c0*/  IMAD.WIDE.U32 R4, R24, UR10, RZ ;  /* 0x0000000a18047c25 */ /* 0x000fc8000f8e00ff */
[----:B------:R-:W-:-:S04]  /*20d0*/  IMAD R9, R24, UR11, R9 ;  /* 0x0000000b18097c24 */ /* 0x000fc8000f8e0209 */
[----:B------:R-:W-:Y:S01]  /*20e0*/  IMAD.IADD R5, R5, 0x1, R9 ;  /* 0x0000000105057824 */ /* 0x000fe200078e0209 */
[----:B------:R-:W-:Y:S01]  /*20f0*/  MOV R9, R2 ;  /* 0x0000000200097202 */ /* 0x000fe20000000f00 */
[C---:B0-----:R-:W-:Y:S02]  /*2100*/  IMAD R0, R6.reuse, UR5, RZ ;  /* 0x0000000506007c24 */ /* 0x041fe4000f8e02ff */
[----:B------:R-:W-:-:S04]  /*2110*/  IMAD.WIDE.U32 R4, R6, UR4, R4 ;  /* 0x0000000406047c25 */ /* 0x000fc8000f8e0004 */
[----:B------:R-:W-:-:S04]  /*2120*/  IMAD R7, R7, UR4, R0 ;  /* 0x0000000407077c24 */ /* 0x000fc8000f8e0200 */
[----:B------:R-:W-:Y:S01]  /*2130*/  IMAD.IADD R0, R5, 0x1, R7 ;  /* 0x0000000105007824 */ /* 0x000fe200078e0207 */
[----:B------:R-:W-:Y:S06]  /*2140*/  @!P0 BRA `(.L_x_326) ;  /* 0x00000004005c8947 */ /* 0x000fec0003800000 */
[----:B------:R-:W0:Y:S01]  /*2150*/  LDC.64 R8, c[0x0][0x280] ;  /* 0x0000a000ff087b82 */ /* 0x000e220000000a00 */
[----:B------:R-:W-:Y:S01]  /*2160*/  SHF.R.S32.HI R3, RZ, 0x1f, R2 ;  /* 0x0000001fff037819 */ /* 0x000fe20000011402 */
[----:B------:R-:W-:-:S06]  /*2170*/  ULDC.64 UR10, c[0x0][0x240] ;  /* 0x00009000000a7ab9 */ /* 0x000fcc0000000a00 */
[----:B------:R-:W1:Y:S08]  /*2180*/  LDC.64 R18, c[0x0][0x288] ;  /* 0x0000a200ff127b82 */ /* 0x000e700000000a00 */
[----:B------:R-:W2:Y:S01]  /*2190*/  LDC.64 R10, c[0x0][0x248] ;  /* 0x00009200ff0a7b82 */ /* 0x000ea20000000a00 */
[----:B0-----:R-:W-:Y:S01]  /*21a0*/  IMAD R6, R8, UR5, RZ ;  /* 0x0000000508067c24 */ /* 0x001fe2000f8e02ff */
[----:B------:R-:W-:-:S06]  /*21b0*/  MOV R22, R4 ;  /* 0x0000000400167202 */ /* 0x000fcc0000000f00 */
[----:B------:R-:W0:Y:S01]  /*21c0*/  LDC.64 R28, c[0x0][0x250] ;  /* 0x00009400ff1c7b82 */ /* 0x000e220000000a00 */
[----:B------:R-:W-:Y:S02]  /*21d0*/  IMAD R7, R9, UR4, R6 ;  /* 0x0000000409077c24 */ /* 0x000fe4000f8e0206 */
[----:B------:R-:W-:-:S05]  /*21e0*/  IMAD.WIDE.U32 R8, R8, UR4, R2 ;  /* 0x0000000408087c25 */ /* 0x000fca000f8e0002 */
[----:B------:R-:W3:Y:S01]  /*21f0*/  LDC.64 R34, c[0x0][0x258] ;  /* 0x00009600ff227b82 */ /* 0x000ee20000000a00 */
[----:B------:R-:W-:Y:S02]  /*2200*/  IADD3 R7, R9, R7, RZ ;  /* 0x0000000709077210 */ /* 0x000fe40007ffe0ff */
[----:B------:R-:W-:-:S04]  /*2210*/  LEA R6, P0, R8, UR10, 0x2 ;  /* 0x0000000a08067c11 */ /* 0x000fc8000f8010ff */
[----:B------:R-:W-:Y:S01]  /*2220*/  LEA.HI.X R7, R8, UR11, R7, 0x2, P0 ;  /* 0x0000000b08077c11 */ /* 0x000fe200080f1407 */
[C---:B-1----:R-:W-:Y:S01]  /*2230*/  IMAD R14, R18.reuse, UR5, RZ ;  /* 0x00000005120e7c24 */ /* 0x042fe2000f8e02ff */
[----:B------:R-:W1:Y:S01]  /*2240*/  LDC.64 R8, c[0x0][0x270] ;  /* 0x00009c00ff087b82 */ /* 0x000e620000000a00 */
[----:B------:R-:W-:Y:S01]  /*2250*/  IMAD.WIDE.U32 R12, R18, UR4, R2 ;  /* 0x00000004120c7c25 */ /* 0x000fe2000f8e0002 */
[----:B------:R-:W-:Y:S01]  /*2260*/  ULDC.64 UR10, c[0x0][0x230] ;  /* 0x00008c00000a7ab9 */ /* 0x000fe20000000a00 */
[----:B------:R-:W4:Y:S02]  /*2270*/  LDG.E R17, desc[UR8][R6.64] ;  /* 0x0000000806117981 */ /* 0x000f24000c1e1900 */
[----:B------:R-:W-:Y:S01]  /*2280*/  IMAD R15, R19, UR4, R14 ;  /* 0x00000004130f7c24 */ /* 0x000fe2000f8e020e */
[----:B------:R-:W-:Y:S01]  /*2290*/  LEA R20, P0, R12, UR10, 0x4 ;  /* 0x0000000a0c147c11 */ /* 0x000fe2000f8020ff */
[----:B------:R-:W-:Y:S02]  /*22a0*/  IMAD.MOV.U32 R23, RZ, RZ, R0 ;  /* 0x000000ffff177224 */ /* 0x000fe400078e0000 */
[----:B------:R-:W-:-:S05]  /*22b0*/  IMAD.IADD R13, R13, 0x1, R15 ;  /* 0x000000010d0d7824 */ /* 0x000fca00078e020f */
[----:B------:R-:W-:Y:S01]  /*22c0*/  LEA.HI.X R21, R12, UR11, R13, 0x4, P0 ;  /* 0x0000000b0c157c11 */ /* 0x000fe200080f240d */
[----:B------:R-:W-:Y:S01]  /*22d0*/  IMAD.MOV.U32 R13, RZ, RZ, R0 ;  /* 0x000000ffff0d7224 */ /* 0x000fe200078e0000 */
[----:B------:R-:W-:Y:S02]  /*22e0*/  MOV R12, R4 ;  /* 0x00000004000c7202 */ /* 0x000fe40000000f00 */
[----:B----4-:R-:W-:-:S03]  /*22f0*/  SHF.R.S32.HI R15, RZ, 0x1f, R17 ;  /* 0x0000001fff0f7819 */ /* 0x010fc60000011411 */
[----:B-1----:R-:W-:-:S04]  /*2300*/  IMAD.HI.U32 R16, R17, R8, R12 ;  /* 0x0000000811107227 */ /* 0x002fc800078e000c */
[-C--:B------:R-:W-:Y:S02]  /*2310*/  IMAD R18, R15, R8.reuse, RZ ;  /* 0x000000080f127224 */ /* 0x080fe400078e02ff */
[----:B------:R-:W0:Y:S01]  /*2320*/  LDG.E.128 R12, desc[UR8][R20.64] ;  /* 0x00000008140c7981 */ /* 0x000e22000c1e1d00 */
[C---:B------:R-:W-:Y:S02]  /*2330*/  IMAD R19, R17.reuse, R8, R22 ;  /* 0x0000000811137224 */ /* 0x040fe400078e0216 */
[----:B------:R-:W-:-:S03]  /*2340*/  IMAD R9, R17, R9, R18 ;  /* 0x0000000911097224 */ /* 0x000fc600078e0212 */
[----:B--2---:R-:W-:Y:S02]  /*2350*/  LEA R30, P0, R19, R10, 0x4 ;  /* 0x0000000a131e7211 */ /* 0x004fe400078020ff */
[----:B------:R-:W-:-:S04]  /*2360*/  IADD3 R16, R16, R9, RZ ;  /* 0x0000000910107210 */ /* 0x000fc80007ffe0ff */
[----:B------:R-:W-:-:S05]  /*2370*/  LEA.HI.X R31, R19, R11, R16, 0x4, P0 ;  /* 0x0000000b131f7211 */ /* 0x000fca00000f2410 */
[----:B------:R-:W2:Y:S01]  /*2380*/  LDG.E.128 R16, desc[UR8][R30.64] ;  /* 0x000000081e107981 */ /* 0x000ea2000c1e1d00 */
[----:B------:R-:W-:Y:S01]  /*2390*/  IMAD.IADD R27, R26, 0x1, -R2 ;  /* 0x000000011a1b7824 */ /* 0x000fe200078e0a02 */
[----:B------:R-:W-:-:S04]  /*23a0*/  IADD3 R9, R2, 0x1, RZ ;  /* 0x0000000102097810 */ /* 0x000fc80007ffe0ff */
[----:B------:R-:W-:-:S04]  /*23b0*/  LOP3.LUT R27, R27, 0x3, RZ, 0xc0, !PT ;  /* 0x000000031b1b7812 */ /* 0x000fc800078ec0ff */
[----:B------:R-:W-:Y:S01]  /*23c0*/  ISETP.NE.AND P0, PT, R27, 0x1, PT ;  /* 0x000000011b00780c */ /* 0x000fe20003f05270 */
[C---:B0-----:R-:W-:Y:S02]  /*23d0*/  DMUL R32, R14.reuse, R28 ;  /* 0x0000001c0e207228 */ /* 0x041fe40000000000 */
[----:B---3--:R-:W-:-:S06]  /*23e0*/  DMUL R14, R14, R34 ;  /* 0x000000220e0e7228 */ /* 0x008fcc0000000000 */
        /* <DEDUP_REMOVED lines=8> */
[----:B--2---:R-:W-:Y:S01]  /*2470*/  SHF.R.S32.HI R13, RZ, 0x1f, R9 ;  /* 0x0000001fff0d7819 */ /* 0x004fe20000011409 */
[----:B0-----:R-:W-:-:S04]  /*2480*/  IMAD.WIDE.U32 R16, R9, R8, R22 ;  /* 0x0000000809107225 */ /* 0x001fc800078e0016 */
[----:B------:R-:W-:Y:S02]  /*2490*/  IMAD R18, R13, R8, RZ ;  /* 0x000000080d127224 */ /* 0x000fe400078e02ff */
[----:B------:R-:W2:Y:S01]  /*24a0*/  LDG.E.128 R12, desc[UR8][R20.64+0x10] ;  /* 0x00001008140c7981 */ /* 0x000ea2000c1e1d00 */
[----:B------:R-:W-:Y:S01]  /*24b0*/  LEA R30, P0, R16, R10, 0x4 ;  /* 0x0000000a101e7211 */ /* 0x000fe200078020ff */
[----:B-1----:R-:W-:-:S04]  /*24c0*/  IMAD R9, R9, R36, R18 ;  /* 0x0000002409097224 */ /* 0x002fc800078e0212 */
[----:B------:R-:W-:-:S05]  /*24d0*/  IMAD.IADD R9, R17, 0x1, R9 ;  /* 0x0000000111097824 */ /* 0x000fca00078e0209 */
[----:B------:R-:W-:-:S05]  /*24e0*/  LEA.HI.X R31, R16, R11, R9, 0x4, P0 ;  /* 0x0000000b101f7211 */ /* 0x000fca00000f2409 */
[----:B------:R-:W3:Y:S01]  /*24f0*/  LDG.E.128 R16, desc[UR8][R30.64] ;  /* 0x000000081e107981 */ /* 0x000ee2000c1e1d00 */
[----:B------:R-:W-:Y:S02]  /*2500*/  ISETP.NE.AND P0, PT, R27, 0x2, PT ;  /* 0x000000021b00780c */ /* 0x000fe40003f05270 */
[----:B------:R-:W-:Y:S01]  /*2510*/  IADD3 R9, R2, 0x2, RZ ;  /* 0x0000000202097810 */ /* 0x000fe20007ffe0ff */
        /* <DEDUP_REMOVED lines=8> */
[----:B------:R-:W2:Y:S04]  /*25a0*/  LDG.E R7, desc[UR8][R6.64+0x8] ;  /* 0x0000080806077981 */ /* 0x000ea8000c1e1900 */
[----:B------:R-:W3:Y:S01]  /*25b0*/  LDG.E.128 R12, desc[UR8][R20.64+0x20] ;  /* 0x00002008140c7981 */ /* 0x000ee2000c1e1d00 */
[----:B--2---:R-:W-:-:S05]  /*25c0*/  SHF.R.S32.HI R9, RZ, 0x1f, R7 ;  /* 0x0000001fff097819 */ /* 0x004fca0000011407 */
[-C--:B-1----:R-:W-:Y:S02]  /*25d0*/  IMAD R16, R9, R8.reuse, RZ ;  /* 0x0000000809107224 */ /* 0x082fe400078e02ff */
        /* <DEDUP_REMOVED lines=13> */
[----:B------:R-:W-:-:S07]  /*26b0*/  IADD3 R9, R2, 0x3, RZ ;  /* 0x0000000302097810 */ /* 0x000fce0007ffe0ff */
.L_x_326:
[----:B------:R-:W-:Y:S05]  /*26c0*/  BSYNC B1 ;  /* 0x0000000000017941 */ /* 0x000fea0003800000 */
.L_x_325:
[----:B------:R-:W-:Y:S02]  /*26d0*/  LOP3.LUT R7, RZ, R2, RZ, 0x33, !PT ;  /* 0x00000002ff077212 */ /* 0x000fe400078e33ff */
[----:B------:R-:W3:Y:S03]  /*26e0*/  LDC.64 R2, c[0x0][0x280] ;  /* 0x0000a000ff027b82 */ /* 0x000ee60000000a00 */
[----:B------:R-:W-:-:S05]  /*26f0*/  IMAD.IADD R7, R26, 0x1, R7 ;  /* 0x000000011a077824 */ /* 0x000fca00078e0207 */
[----:B------:R-:W-:-:S13]  /*2700*/  ISETP.GE.U32.AND P0, PT, R7, 0x3, PT ;  /* 0x000000030700780c */ /* 0x000fda0003f06070 */
[----:B------:R-:W-:Y:S05]  /*2710*/  @!P0 BRA `(.L_x_324) ;  /* 0x0000000400688947 */ /* 0x000fea0003800000 */
.L_x_327:
[----:B---3--:R-:W-:Y:S01]  /*2720*/  IMAD R6, R2, UR5, RZ ;  /* 0x0000000502067c24 */ /* 0x008fe2000f8e02ff */
[----:B------:R-:W-:Y:S02]  /*2730*/  SHF.R.S32.HI R13, RZ, 0x1f, R9 ;  /* 0x0000001fff0d7819 */ /* 0x000fe40000011409 */
[----:B------:R-:W-:Y:S01]  /*2740*/  MOV R12, R9 ;  /* 0x00000009000c7202 */ /* 0x000fe20000000f00 */
[----:B------:R-:W-:-:S04]  /*2750*/  IMAD R11, R3, UR4, R6 ;  /* 0x00000004030b7c24 */ /* 0x000fc8000f8e0206 */
[----:B------:R-:W-:-:S04]  /*2760*/  IMAD.WIDE.U32 R6, R2, UR4, R12 ;  /* 0x0000000402067c25 */ /* 0x000fc8000f8e000c */
[----:B------:R-:W-:Y:S01]  /*2770*/  IMAD.IADD R7, R11, 0x1, R7 ;  /* 0x000000010b077824 */ /* 0x000fe200078e0207 */
[----:B------:R-:W-:-:S04]  /*2780*/  LEA R10, P0, R6, UR12, 0x2 ;  /* 0x0000000c060a7c11 */ /* 0x000fc8000f8010ff */
[----:B------:R-:W-:Y:S02]  /*2790*/  LEA.HI.X R11, R6, UR13, R7, 0x2, P0 ;  /* 0x0000000d060b7c11 */ /* 0x000fe400080f1407 */
[----:B------:R-:W3:Y:S03]  /*27a0*/  LDC.64 R6, c[0x0][0x288] ;  /* 0x0000a200ff067b82 */ /* 0x000ee60000000a00 */
[----:B01--4-:R-:W4:Y:S01]  /*27b0*/  LDG.E R19, desc[UR8][R10.64] ;  /* 0x000000080a137981 */ /* 0x013f22000c1e1900 */
[----:B--2---:R-:W-:Y:S01]  /*27c0*/  MOV R17, R0 ;  /* 0x0000000000117202 */ /* 0x004fe20000000f00 */
[----:B------:R-:W-:Y:S02]  /*27d0*/  IMAD.MOV.U32 R16, RZ, RZ, R4 ;  /* 0x000000ffff107224 */ /* 0x000fe400078e0004 */
[C---:B---3--:R-:W-:Y:S02]  /*27e0*/  IMAD R8, R6.reuse, UR5, RZ ;  /* 0x0000000506087c24 */ /* 0x048fe4000f8e02ff */
[----:B------:R-:W-:-:S04]  /*27f0*/  IMAD.WIDE.U32 R12, R6, UR4, R12 ;  /* 0x00000004060c7c25 */ /* 0x000fc8000f8e000c */
[----:B------:R-:W-:Y:S01]  /*2800*/  IMAD R7, R7, UR4, R8 ;  /* 0x0000000407077c24 */ /* 0x000fe2000f8e0208 */
[----:B------:R-:W-:-:S04]  /*2810*/  LEA R6, P0, R12, UR16, 0x4 ;  /* 0x000000100c067c11 */ /* 0x000fc8000f8020ff */
[----:B------:R-:W-:-:S04]  /*2820*/  IADD3 R7, R7, R13, RZ ;  /* 0x0000000d07077210 */ /* 0x000fc80007ffe0ff */
[----:B------:R-:W-:-:S05]  /*2830*/  LEA.HI.X R7, R12, UR17, R7, 0x4, P0 ;  /* 0x000000110c077c11 */ /* 0x000fca00080f2407 */
[----:B------:R-:W2:Y:S01]  /*2840*/  LDG.E.128 R12, desc[UR8][R6.64] ;  /* 0x00000008060c7981 */ /* 0x000ea2000c1e1d00 */
[----:B----4-:R-:W-:Y:S01]  /*2850*/  SHF.R.S32.HI R8, RZ, 0x1f, R19 ;  /* 0x0000001fff087819 */ /* 0x010fe20000011413 */
[----:B------:R-:W-:-:S04]  /*2860*/  IMAD.WIDE.U32 R16, R19, UR14, R16 ;  /* 0x0000000e13107c25 */ /* 0x000fc8000f8e0010 */
[----:B------:R-:W-:-:S04]  /*2870*/  IMAD R8, R8, UR14, RZ ;  /* 0x0000000e08087c24 */ /* 0x000fc8000f8e02ff */
        /* <DEDUP_REMOVED lines=12> */
[----:B------:R-:W2:Y:S04]  /*2940*/  LDG.E R23, desc[UR8][R10.64+0x4] ;  /* 0x000004080a177981 */ /* 0x000ea8000c1e1900 */
[----:B------:R-:W3:Y:S01]  /*2950*/  LDG.E.128 R12, desc[UR8][R6.64+0x10] ;  /* 0x00001008060c7981 */ /* 0x000ee2000c1e1d00 */
[----:B0-----:R-:W-:Y:S01]  /*2960*/  MOV R20, R4 ;  /* 0x0000000400147202 */ /* 0x001fe20000000f00 */
[----:B------:R-:W-:Y:S01]  /*2970*/  IMAD.MOV.U32 R21, RZ, RZ, R0 ;  /* 0x000000ffff157224 */ /* 0x000fe200078e0000 */
[----:B--2---:R-:W-:-:S03]  /*2980*/  SHF.R.S32.HI R8, RZ, 0x1f, R23 ;  /* 0x0000001fff087819 */ /* 0x004fc60000011417 */
        /* <DEDUP_REMOVED lines=14> */
[----:B------:R-:W2:Y:S04]  /*2a70*/  LDG.E R27, desc[UR8][R10.64+0x8] ;  /* 0x000008080a1b7981 */ /* 0x000ea8000c1e1900 */
[----:B------:R-:W3:Y:S01]  /*2a80*/  LDG.E.128 R12, desc[UR8][R6.64+0x20] ;  /* 0x00002008060c7981 */ /* 0x000ee2000c1e1d00 */
[----:B--2---:R-:W-:Y:S01]  /*2a90*/  SHF.R.S32.HI R8, RZ, 0x1f, R27 ;  /* 0x0000001fff087819 */ /* 0x004fe2000001141b */
[----:B------:R-:W-:-:S04]  /*2aa0*/  IMAD.WIDE.U32 R30, R27, UR14, R20 ;  /* 0x0000000e1b1e7c25 */ /* 0x000fc8000f8e0014 */
[----:B------:R-:W-:-:S04]  /*2ab0*/  IMAD R8, R8, UR14, RZ ;  /* 0x0000000e08087c24 */ /* 0x000fc8000f8e02ff */
        /* <DEDUP_REMOVED lines=13> */
[----:B------:R-:W0:Y:S01]  /*2b90*/  LDG.E.128 R12, desc[UR8][R6.64+0x30] ;  /* 0x00003008060c7981 */ /* 0x000e22000c1e1d00 */
        /* <DEDUP_REMOVED lines=8> */
[C---:B0-----:R-:W-:Y:S02]  /*2c20*/  DMUL R16, R14.reuse, UR20 ;  /* 0x000000140e107c28 */ /* 0x041fe40008000000 */
[----:B------:R-:W-:-:S06]  /*2c30*/  DMUL R14, R14, UR18 ;  /* 0x000000120e0e7c28 */ /* 0x000fcc0008000000 */
[C---:B------:R-:W-:Y:S02]  /*2c40*/  DFMA R16, R12.reuse, UR18, R16 ;  /* 0x000000120c107c2b */ /* 0x040fe40008000010 */
[----:B------:R-:W-:Y:S01]  /*2c50*/  DFMA R14, R12, UR20, -R14 ;  /* 0x000000140c0e7c2b */ /* 0x000fe2000800080e */
[----:B------:R-:W-:-:S05]  /*2c60*/  VIADD R9, R9, 0x4 ;  /* 0x0000000409097836 */ /* 0x000fca0000000000 */
[----:B------:R-:W-:Y:S01]  /*2c70*/  ISETP.GE.AND P0, PT, R9, R26, PT ;  /* 0x0000001a0900720c */ /* 0x000fe20003f06270 */
[----:B--2---:R-:W-:Y:S02]  /*2c80*/  DADD R22, R16, R22 ;  /* 0x0000000010167229 */ /* 0x004fe40000000016 */
[----:B------:R-:W-:-:S07]  /*2c90*/  DADD R20, R14, R20 ;  /* 0x000000000e147229 */ /* 0x000fce0000000014 */
[----:B------:R4:W-:Y:S03]  /*2ca0*/  STG.E.128 desc[UR8][R30.64], R20 ;  /* 0x000000141e007986 */ /* 0x0009e6000c101d08 */
[----:B------:R-:W-:Y:S05]  /*2cb0*/  @!P0 BRA `(.L_x_327) ;  /* 0xfffffff800988947 */ /* 0x000fea000383ffff */
.L_x_324:
[----:B------:R-:W-:Y:S05]  /*2cc0*/  BSYNC B0 ;  /* 0x0000000000007941 */ /* 0x000fea0003800000 */
.L_x_323:
[----:B---3--:R-:W3:Y:S01]  /*2cd0*/  LDC.64 R2, c[0x0][0x290] ;  /* 0x0000a400ff027b82 */ /* 0x008ee20000000a00 */
[----:B------:R-:W-:-:S06]  /*2ce0*/  UIADD3 UR4, UR4, 0x1, URZ ;  /* 0x0000000104047890 */ /* 0x000fcc000fffe03f */
[----:B---3--:R-:W-:-:S04]  /*2cf0*/  ISETP.LE.U32.AND P0, PT, R2, UR4, PT ;  /* 0x0000000402007c0c */ /* 0x008fc8000bf03070 */
[----:B------:R-:W-:-:S13]  /*2d00*/  ISETP.GE.AND.EX P0, PT, RZ, R3, PT, P0 ;  /* 0x00000003ff00720c */ /* 0x000fda0003f06300 */
[----:B------:R-:W-:Y:S05]  /*2d10*/  @!P0 BRA `(.L_x_328) ;  /* 0xfffffff000748947 */ /* 0x000fea000383ffff */
[----:B------:R-:W3:Y:S01]  /*2d20*/  S2R R0, SR_TID.X ;  /* 0x0000000000007919 */ /* 0x000ee20000002100 */
[----:B------:R-:W-:Y:S01]  /*2d30*/  UMOV UR4, URZ ;  /* 0x0000003f00047c82 */ /* 0x000fe20008000000 */
[----:B---3--:R-:W-:-:S04]  /*2d40*/  IADD3 R0, R0, 0x100, RZ ;  /* 0x0000010000007810 */ /* 0x008fc80007ffe0ff */
[----:B------:R-:W-:-:S05]  /*2d50*/  IADD3 R26, P0, R0, UR6, RZ ;  /* 0x00000006001a7c10 */ /* 0x000fca000ff1e0ff */
[----:B------:R-:W-:-:S08]  /*2d60*/  IMAD.X R27, RZ, RZ, UR7, P0 ;  /* 0x00000007ff1b7e24 */ /* 0x000fd000080e06ff */
.L_x_334:
[----:B---3--:R-:W3:Y:S01]  /*2d70*/  LDC.64 R4, c[0x0][0x278] ;  /* 0x00009e00ff047b82 */ /* 0x008ee20000000a00 */
[----:B------:R-:W-:Y:S01]  /*2d80*/  USHF.R.S32.HI UR5, URZ, 0x1f, UR4 ;  /* 0x0000001f3f057899 */ /* 0x000fe20008011404 */
        /* <DEDUP_REMOVED lines=16> */
[----:B------:R-:W3:Y:S01]  /*2e90*/  LDC.64 R10, c[0x0][0x288] ;  /* 0x0000a200ff0a7b82 */ /* 0x000ee20000000a00 */
[----:B------:R-:W-:Y:S01]  /*2ea0*/  ULDC.64 UR6, c[0x0][0x268] ;  /* 0x00009a0000067ab9 */ /* 0x000fe20000000a00 */
[----:B------:R-:W-:Y:S01]  /*2eb0*/  IMAD.IADD R12, R25, 0x1, -R2 ;  /* 0x00000001190c7824 */ /* 0x000fe200078e0a02 */
[----:B------:R-:W-:Y:S01]  /*2ec0*/  BSSY B1, `(.L_x_331) ;  /* 0x0000065000017945 */ /* 0x000fe20003800000 */
[----:B------:R-:W-:Y:S02]  /*2ed0*/  IMAD R7, R27, UR6, RZ ;  /* 0x000000061b077c24 */ /* 0x000fe4000f8e02ff */
[----:B------:R-:W-:Y:S01]  /*2ee0*/  IMAD.WIDE.U32 R4, R26, UR6, RZ ;  /* 0x000000061a047c25 */ /* 0x000fe2000f8e00ff */
[----:B------:R-:W-:Y:S01]  /*2ef0*/  LOP3.LUT P0, RZ, R12, 0x3, RZ, 0xc0, !PT ;  /* 0x000000030cff7812 */ /* 0x000fe2000780c0ff */
[----:B------:R-:W5:Y:S02]  /*2f00*/  LDC.64 R8, c[0x0][0x260] ;  /* 0x00009800ff087b82 */ /* 0x000f640000000a00 */
[----:B------:R-:W-:-:S05]  /*2f10*/  IMAD R7, R26, UR7, R7 ;  /* 0x000000071a077c24 */ /* 0x000fca000f8e0207 */
[----:B------:R-:W-:Y:S01]  /*2f20*/  IADD3 R5, R5, R7, RZ ;  /* 0x0000000705057210 */ /* 0x000fe20007ffe0ff */
[----:B---3--:R-:W-:-:S04]  /*2f30*/  IMAD R6, R10, UR5, RZ ;  /* 0x000000050a067c24 */ /* 0x008fc8000f8e02ff */
[----:B------:R-:W-:Y:S02]  /*2f40*/  IMAD R11, R11, UR4, R6 ;  /* 0x000000040b0b7c24 */ /* 0x000fe4000f8e0206 */
[----:B------:R-:W-:-:S04]  /*2f50*/  IMAD.WIDE.U32 R6, R10, UR4, RZ ;  /* 0x000000040a067c25 */ /* 0x000fc8000f8e00ff */
[C---:B-----5:R-:W-:Y:S01]  /*2f60*/  IMAD R0, R8.reuse, UR5, RZ ;  /* 0x0000000508007c24 */ /* 0x060fe2000f8e02ff */
[----:B------:R-:W-:Y:S01]  /*2f70*/  IADD3 R28, R7, R11, RZ ;  /* 0x0000000b071c7210 */ /* 0x000fe20007ffe0ff */
[----:B------:R-:W-:-:S04]  /*2f80*/  IMAD.WIDE.U32 R4, R8, UR4, R4 ;  /* 0x0000000408047c25 */ /* 0x000fc8000f8e0004 */
[----:B------:R-:W-:Y:S02]  /*2f90*/  IMAD R9, R9, UR4, R0 ;  /* 0x0000000409097c24 */ /* 0x000fe4000f8e0200 */
[----:B------:R-:W-:Y:S02]  /*2fa0*/  IMAD.MOV.U32 R0, RZ, RZ, R2 ;  /* 0x000000ffff007224 */ /* 0x000fe400078e0002 */
[----:B------:R-:W-:Y:S01]  /*2fb0*/  IMAD.IADD R24, R5, 0x1, R9 ;  /* 0x0000000105187824 */ /* 0x000fe200078e0209 */
[----:B------:R-:W-:Y:S06]  /*2fc0*/  @!P0 BRA `(.L_x_332) ;  /* 0x0000000400508947 */ /* 0x000fec0003800000 */
[----:B------:R-:W3:Y:S01]  /*2fd0*/  LDC.64 R8, c[0x0][0x280] ;  /* 0x0000a000ff087b82 */ /* 0x000ee20000000a00 */
[----:B------:R-:W-:Y:S01]  /*2fe0*/  SHF.R.S32.HI R3, RZ, 0x1f, R2 ;  /* 0x0000001fff037819 */ /* 0x000fe20000011402 */
[----:B------:R-:W-:-:S06]  /*2ff0*/  ULDC.64 UR6, c[0x0][0x240] ;  /* 0x0000900000067ab9 */ /* 0x000fcc0000000a00 */
[----:B------:R-:W5:Y:S08]  /*3000*/  LDC.64 R12, c[0x0][0x270] ;  /* 0x00009c00ff0c7b82 */ /* 0x000f700000000a00 */
[----:B------:R-:W5:Y:S01]  /*3010*/  LDC.64 R36, c[0x0][0x258] ;  /* 0x00009600ff247b82 */ /* 0x000f620000000a00 */
[----:B---3--:R-:W-:-:S07]  /*3020*/  IMAD R0, R8, UR5, RZ ;  /* 0x0000000508007c24 */ /* 0x008fce000f8e02ff */
[----:B------:R-:W3:Y:S01]  /*3030*/  LDC.64 R34, c[0x0][0x250] ;  /* 0x00009400ff227b82 */ /* 0x000ee20000000a00 */
[----:B------:R-:W-:-:S04]  /*3040*/  IMAD.WIDE.U32 R10, R8, UR4, R2 ;  /* 0x00000004080a7c25 */ /* 0x000fc8000f8e0002 */
[----:B------:R-:W-:Y:S01]  /*3050*/  IMAD R9, R9, UR4, R0 ;  /* 0x0000000409097c24 */ /* 0x000fe2000f8e0200 */
[----:B------:R-:W-:Y:S02]  /*3060*/  LEA R8, P0, R10, UR6, 0x2 ;  /* 0x000000060a087c11 */ /* 0x000fe4000f8010ff */
[----:B------:R-:W3:Y:S02]  /*3070*/  LDC.64 R14, c[0x0][0x248] ;  /* 0x00009200ff0e7b82 */ /* 0x000ee40000000a00 */
[----:B------:R-:W-:-:S04]  /*3080*/  IADD3 R9, R11, R9, RZ ;  /* 0x000000090b097210 */ /* 0x000fc80007ffe0ff */
[----:B------:R-:W-:Y:S01]  /*3090*/  LEA.HI.X R9, R10, UR7, R9, 0x2, P0 ;  /* 0x000000070a097c11 */ /* 0x000fe200080f1409 */
[----:B------:R-:W-:Y:S01]  /*30a0*/  ULDC.64 UR6, c[0x0][0x230] ;  /* 0x00008c0000067ab9 */ /* 0x000fe20000000a00 */
[----:B------:R-:W-:-:S03]  /*30b0*/  IADD3 R0, P0, R2, R6, RZ ;  /* 0x0000000602007210 */ /* 0x000fc60007f1e0ff */
[----:B--2-4-:R-:W2:Y:S02]  /*30c0*/  LDG.E R23, desc[UR8][R8.64] ;  /* 0x0000000808177981 */ /* 0x014ea4000c1e1900 */
[----:B------:R-:W-:Y:S01]  /*30d0*/  IMAD.X R11, R3, 0x1, R28, P0 ;  /* 0x00000001030b7824 */ /* 0x000fe200000e061c */
[----:B------:R-:W-:-:S04]  /*30e0*/  LEA R10, P0, R0, UR6, 0x4 ;  /* 0x00000006000a7c11 */ /* 0x000fc8000f8020ff */
[----:B------:R-:W-:-:S05]  /*30f0*/  LEA.HI.X R11, R0, UR7, R11, 0x4, P0 ;  /* 0x00000007000b7c11 */ /* 0x000fca00080f240b */
[----:B01----:R-:W4:Y:S01]  /*3100*/  LDG.E.128 R16, desc[UR8][R10.64] ;  /* 0x000000080a107981 */ /* 0x003f22000c1e1d00 */
[----:B------:R-:W-:Y:S02]  /*3110*/  MOV R20, R4 ;  /* 0x0000000400147202 */ /* 0x000fe40000000f00 */
[----:B--2---:R-:W-:-:S05]  /*3120*/  SHF.R.S32.HI R21, RZ, 0x1f, R23 ;  /* 0x0000001fff157819 */ /* 0x004fca0000011417 */
[-C--:B-----5:R-:W-:Y:S02]  /*3130*/  IMAD R22, R21, R12.reuse, RZ ;  /* 0x0000000c15167224 */ /* 0x0a0fe400078e02ff */
[----:B------:R-:W-:Y:S02]  /*3140*/  IMAD.MOV.U32 R21, RZ, RZ, R24 ;  /* 0x000000ffff157224 */ /* 0x000fe400078e0018 */
[C---:B------:R-:W-:Y:S02]  /*3150*/  IMAD R13, R23.reuse, R13, R22 ;  /* 0x0000000d170d7224 */ /* 0x040fe400078e0216 */
[CC--:B------:R-:W-:Y:S01]  /*3160*/  IMAD.HI.U32 R0, R23.reuse, R12.reuse, R20 ;  /* 0x0000000c17007227 */ /* 0x0c0fe200078e0014 */
[C---:B----4-:R-:W-:Y:S02]  /*3170*/  DMUL R30, R18.reuse, R36 ;  /* 0x00000024121e7228 */ /* 0x050fe40000000000 */
[----:B---3--:R-:W-:Y:S01]  /*3180*/  DMUL R18, R18, R34 ;  /* 0x0000002212127228 */ /* 0x008fe20000000000 */
[----:B------:R-:W-:Y:S01]  /*3190*/  IMAD R23, R23, R12, R20 ;  /* 0x0000000c17177224 */ /* 0x000fe200078e0214 */
[----:B------:R-:W-:-:S04]  /*31a0*/  IADD3 R0, R0, R13, RZ ;  /* 0x0000000d00007210 */ /* 0x000fc80007ffe0ff */
[C---:B------:R-:W-:Y:S01]  /*31b0*/  LEA R22, P0, R23.reuse, R14, 0x4 ;  /* 0x0000000e17167211 */ /* 0x040fe200078020ff */
[C---:B------:R-:W-:Y:S02]  /*31c0*/  DFMA R30, R16.reuse, R34, -R30 ;  /* 0x00000022101e722b */ /* 0x040fe4000000081e */
[----:B------:R-:W-:Y:S01]  /*31d0*/  DFMA R32, R16, R36, R18 ;  /* 0x000000241020722b */ /* 0x000fe20000000012 */
[----:B------:R-:W-:-:S05]  /*31e0*/  LEA.HI.X R23, R23, R15, R0, 0x4, P0 ;  /* 0x0000000f17177211 */ /* 0x000fca00000f2400 */
[----:B------:R-:W2:Y:S01]  /*31f0*/  LDG.E.128 R16, desc[UR8][R22.64] ;  /* 0x0000000816107981 */ /* 0x000ea2000c1e1d00 */
[----:B------:R-:W-:Y:S01]  /*3200*/  IMAD.IADD R13, R25, 0x1, -R2 ;  /* 0x00000001190d7824 */ /* 0x000fe200078e0a02 */
[----:B------:R-:W-:-:S04]  /*3210*/  IADD3 R0, R2, 0x1, RZ ;  /* 0x0000000102007810 */ /* 0x000fc80007ffe0ff */
[----:B------:R-:W-:-:S04]  /*3220*/  LOP3.LUT R13, R13, 0x3, RZ, 0xc0, !PT ;  /* 0x000000030d0d7812 */ /* 0x000fc800078ec0ff */
[----:B------:R-:W-:Y:S01]  /*3230*/  ISETP.NE.AND P0, PT, R13, 0x1, PT ;  /* 0x000000010d00780c */ /* 0x000fe20003f05270 */
[----:B--2---:R-:W-:Y:S02]  /*3240*/  DADD R18, R32, R18 ;  /* 0x0000000020127229 */ /* 0x004fe40000000012 */
[----:B------:R-:W-:-:S07]  /*3250*/  DADD R16, R30, R16 ;  /* 0x000000001e107229 */ /* 0x000fce0000000010 */
[----:B------:R3:W-:Y:S03]  /*3260*/  STG.E.128 desc[UR8][R22.64], R16 ;  /* 0x0000001016007986 */ /* 0x0007e6000c101d08 */
[----:B------:R-:W-:Y:S05]  /*3270*/  @!P0 BRA `(.L_x_332) ;  /* 0x0000000000a48947 */ /* 0x000fea0003800000 */
[----:B---3--:R-:W2:Y:S01]  /*3280*/  LDG.E R23, desc[UR8][R8.64+0x4] ;  /* 0x0000040808177981 */ /* 0x008ea2000c1e1900 */
[----:B------:R-:W0:Y:S01]  /*3290*/  LDC R29, c[0x0][0x274] ;  /* 0x00009d00ff1d7b82 */ /* 0x000e220000000800 */
[----:B--2---:R-:W-:Y:S01]  /*32a0*/  SHF.R.S32.HI R17, RZ, 0x1f, R23 ;  /* 0x0000001fff117819 */ /* 0x004fe20000011417 */
[----:B------:R-:W-:-:S04]  /*32b0*/  IMAD.WIDE.U32 R20, R23, R12, R20 ;  /* 0x0000000c17147225 */ /* 0x000fc800078e0014 */
[----:B------:R-:W-:Y:S02]  /*32c0*/  IMAD R0, R17, R12, RZ ;  /* 0x0000000c11007224 */ /* 0x000fe400078e02ff */
[----:B------:R-:W2:Y:S01]  /*32d0*/  LDG.E.128 R16, desc[UR8][R10.64+0x10] ;  /* 0x000010080a107981 */ /* 0x000ea2000c1e1d00 */
[----:B------:R-:W-:Y:S01]  /*32e0*/  LEA R30, P0, R20, R14, 0x4 ;  /* 0x0000000e141e7211 */ /* 0x000fe200078020ff */
[----:B0-----:R-:W-:-:S04]  /*32f0*/  IMAD R23, R23, R29, R0 ;  /* 0x0000001d17177224 */ /* 0x001fc800078e0200 */
        /* <DEDUP_REMOVED lines=13> */
[----:B------:R-:W2:Y:S01]  /*33d0*/  LDG.E R19, desc[UR8][R8.64+0x8] ;  /* 0x0000080808137981 */ /* 0x000ea2000c1e1900 */
[----:B------:R-:W-:Y:S01]  /*33e0*/  MOV R17, R24 ;  /* 0x0000001800117202 */ /* 0x000fe20000000f00 */
[----:B------:R-:W-:Y:S02]  /*33f0*/  IMAD.MOV.U32 R16, RZ, RZ, R4 ;  /* 0x000000ffff107224 */ /* 0x000fe400078e0004 */
[----:B------:R-:W0:Y:S01]  /*3400*/  LDG.E.128 R8, desc[UR8][R10.64+0x20] ;  /* 0x000020080a087981 */ /* 0x000e22000c1e1d00 */
        /* <DEDUP_REMOVED lines=12> */
[----:B------:R-:W-:-:S05]  /*34d0*/  IADD3 R0, R2, 0x3, RZ ;  /* 0x0000000302007810 */ /* 0x000fca0007ffe0ff */
[----:B--2---:R-:W-:Y:S02]  /*34e0*/  DADD R14, R20, R14 ;  /* 0x00000000140e7229 */ /* 0x004fe4000000000e */
[----:B------:R-:W-:-:S07]  /*34f0*/  DADD R12, R18, R12 ;  /* 0x00000000120c7229 */ /* 0x000fce000000000c */
[----:B------:R0:W-:Y:S04]  /*3500*/  STG.E.128 desc[UR8][R16.64], R12 ;  /* 0x0000000c10007986 */ /* 0x0001e8000c101d08 */
.L_x_332:
[----:B------:R-:W-:Y:S05]  /*3510*/  BSYNC B1 ;  /* 0x0000000000017941 */ /* 0x000fea0003800000 */
.L_x_331:
[----:B------:R-:W-:-:S05]  /*3520*/  LOP3.LUT R2, RZ, R2, RZ, 0x33, !PT ;  /* 0x00000002ff027212 */ /* 0x000fca00078e33ff */
[----:B------:R-:W-:-:S05]  /*3530*/  IMAD.IADD R2, R25, 0x1, R2 ;  /* 0x0000000119027824 */ /* 0x000fca00078e0202 */
[----:B------:R-:W-:-:S13]  /*3540*/  ISETP.GE.U32.AND P0, PT, R2, 0x3, PT ;  /* 0x000000030200780c */ /* 0x000fda0003f06070 */
[----:B------:R-:W-:Y:S05]  /*3550*/  @!P0 BRA `(.L_x_330) ;  /* 0x0000000400788947 */ /* 0x000fea0003800000 */
[----:B------:R-:W5:Y:S01]  /*3560*/  LDC.64 R10, c[0x0][0x280] ;  /* 0x0000a000ff0a7b82 */ /* 0x000f620000000a00 */
[----:B------:R-:W-:Y:S01]  /*3570*/  SHF.R.S32.HI R3, RZ, 0x1f, R0 ;  /* 0x0000001fff037819 */ /* 0x000fe20000011400 */
[----:B------:R-:W-:Y:S01]  /*3580*/  ULDC.64 UR6, c[0x0][0x230] ;  /* 0x00008c0000067ab9 */ /* 0x000fe20000000a00 */
[-C--:B------:R-:W-:Y:S01]  /*3590*/  MOV R2, R0.reuse ;  /* 0x0000000000027202 */ /* 0x080fe20000000f00 */
[----:B------:R-:W-:Y:S01]  /*35a0*/  ULDC.64 UR10, c[0x0][0x240] ;  /* 0x00009000000a7ab9 */ /* 0x000fe20000000a00 */
[----:B0-2-4-:R-:W-:Y:S01]  /*35b0*/  MOV R20, R0 ;  /* 0x0000000000147202 */ /* 0x015fe20000000f00 */
[C---:B-----5:R-:W-:Y:S02]  /*35c0*/  IMAD R12, R10.reuse, UR5, RZ ;  /* 0x000000050a0c7c24 */ /* 0x060fe4000f8e02ff */
[----:B------:R-:W-:Y:S01]  /*35d0*/  IMAD.WIDE.U32 R8, R10, UR4, R2 ;  /* 0x000000040a087c25 */ /* 0x000fe2000f8e0002 */
[----:B------:R-:W-:-:S03]  /*35e0*/  LEA R2, P0, R6, UR6, 0x4 ;  /* 0x0000000606027c11 */ /* 0x000fc6000f8020ff */
[----:B------:R-:W-:Y:S01]  /*35f0*/  IMAD R7, R11, UR4, R12 ;  /* 0x000000040b077c24 */ /* 0x000fe2000f8e020c */
[----:B------:R-:W-:Y:S02]  /*3600*/  LEA R12, P1, R8, UR10, 0x2 ;  /* 0x0000000a080c7c11 */ /* 0x000fe4000f8210ff */
[----:B------:R-:W-:Y:S01]  /*3610*/  LEA.HI.X R3, R6, UR7, R28, 0x4, P0 ;  /* 0x0000000706037c11 */ /* 0x000fe200080f241c */
[----:B------:R-:W-:-:S05]  /*3620*/  IMAD.IADD R7, R7, 0x1, R9 ;  /* 0x0000000107077824 */ /* 0x000fca00078e0209 */
[----:B------:R-:W-:-:S07]  /*3630*/  LEA.HI.X R7, R8, UR11, R7, 0x2, P1 ;  /* 0x0000000b08077c11 */ /* 0x000fce00088f1407 */
.L_x_333:
[----:B------:R-:W-:-:S05]  /*3640*/  IMAD.MOV.U32 R6, RZ, RZ, R12 ;  /* 0x000000ffff067224 */ /* 0x000fca00078e000c */
[----:B-1-3--:R-:W2:Y:S01]  /*3650*/  LDG.E R17, desc[UR8][R6.64] ;  /* 0x0000000806117981 */ /* 0x00aea2000c1e1900 */
[----:B0-----:R-:W-:Y:S01]  /*3660*/  IMAD.WIDE R8, R20, 0x10, R2 ;  /* 0x0000001014087825 */ /* 0x001fe200078e0202 */
[----:B------:R-:W-:-:S03]  /*3670*/  MOV R10, R4 ;  /* 0x00000004000a7202 */ /* 0x000fc60000000f00 */
[----:B------:R-:W-:Y:S01]  /*3680*/  IMAD.MOV.U32 R11, RZ, RZ, R24 ;  /* 0x000000ffff0b7224 */ /* 0x000fe200078e0018 */
[----:B--2---:R-:W-:Y:S01]  /*3690*/  SHF.R.S32.HI R12, RZ, 0x1f, R17 ;  /* 0x0000001fff0c7819 */ /* 0x004fe20000011411 */
[----:B------:R-:W-:-:S04]  /*36a0*/  IMAD.HI.U32 R16, R17, UR12, R10 ;  /* 0x0000000c11107c27 */ /* 0x000fc8000f8e000a */
[----:B------:R-:W-:Y:S02]  /*36b0*/  IMAD R18, R12, UR12, RZ ;  /* 0x0000000c0c127c24 */ /* 0x000fe4000f8e02ff */
[----:B------:R-:W2:Y:S01]  /*36c0*/  LDG.E.128 R12, desc[UR8][R8.64] ;  /* 0x00000008080c7981 */ /* 0x000ea2000c1e1d00 */
[C---:B------:R-:W-:Y:S02]  /*36d0*/  IMAD R19, R17.reuse, UR12, R10 ;  /* 0x0000000c11137c24 */ /* 0x040fe4000f8e020a */
[----:B------:R-:W-:-:S03]  /*36e0*/  IMAD R17, R17, UR13, R18 ;  /* 0x0000000d11117c24 */ /* 0x000fc6000f8e0212 */
[----:B------:R-:W-:Y:S02]  /*36f0*/  LEA R28, P0, R19, UR18, 0x4 ;  /* 0x00000012131c7c11 */ /* 0x000fe4000f8020ff */
        /* <DEDUP_REMOVED lines=54> */
[----:B------:R-:W-:Y:S02]  /*3a60*/  IADD3 R0, R0, 0x4, RZ ;  /* 0x0000000400007810 */ /* 0x000fe40007ffe0ff */
[----:B------:R-:W-:-:S04]  /*3a70*/  IADD3 R2, P0, R2, 0x40, RZ ;  /* 0x0000004002027810 */ /* 0x000fc80007f1e0ff */
[----:B------:R-:W-:Y:S01]  /*3a80*/  IADD3.X R3, RZ, R3, RZ, P0, !PT ;  /* 0x00000003ff037210 */ /* 0x000fe200007fe4ff */
[C---:B0-----:R-:W-:Y:S02]  /*3a90*/  DMUL R16, R14.reuse, UR16 ;  /* 0x000000100e107c28 */ /* 0x041fe40008000000 */
[----:B------:R-:W-:-:S06]  /*3aa0*/  DMUL R14, R14, UR14 ;  /* 0x0000000e0e0e7c28 */ /* 0x000fcc0008000000 */
[C---:B------:R-:W-:Y:S02]  /*3ab0*/  DFMA R16, R12.reuse, UR14, R16 ;  /* 0x0000000e0c107c2b */ /* 0x040fe40008000010 */
[----:B------:R-:W-:-:S06]  /*3ac0*/  DFMA R14, R12, UR16, -R14 ;  /* 0x000000100c0e7c2b */ /* 0x000fcc000800080e */
[----:B--2---:R-:W-:Y:S02]  /*3ad0*/  DADD R10, R16, R10 ;  /* 0x00000000100a7229 */ /* 0x004fe4000000000a */
[----:B------:R-:W-:Y:S01]  /*3ae0*/  DADD R8, R14, R8 ;  /* 0x000000000e087229 */ /* 0x000fe20000000008 */
[----:B------:R-:W-:-:S06]  /*3af0*/  IADD3 R12, P1, R6, 0x10, RZ ;  /* 0x00000010060c7810 */ /* 0x000fcc0007f3e0ff */
[----:B------:R0:W-:Y:S01]  /*3b00*/  STG.E.128 desc[UR8][R22.64], R8 ;  /* 0x0000000816007986 */ /* 0x0001e2000c101d08 */
[----:B------:R-:W-:Y:S01]  /*3b10*/  IMAD.X R7, RZ, RZ, R7, P1 ;  /* 0x000000ffff077224 */ /* 0x000fe200008e0607 */
[----:B------:R-:W-:-:S13]  /*3b20*/  ISETP.GE.AND P1, PT, R0, R25, PT ;  /* 0x000000190000720c */ /* 0x000fda0003f26270 */
[----:B------:R-:W-:Y:S05]  /*3b30*/  @!P1 BRA `(.L_x_333) ;  /* 0xfffffff800c09947 */ /* 0x000fea000383ffff */
.L_x_330:
[----:B------:R-:W-:Y:S05]  /*3b40*/  BSYNC B0 ;  /* 0x0000000000007941 */ /* 0x000fea0003800000 */
.L_x_329:
[----:B------:R-:W5:Y:S01]  /*3b50*/  LDC.64 R2, c[0x0][0x290] ;  /* 0x0000a400ff027b82 */ /* 0x000f620000000a00 */
[----:B------:R-:W-:-:S06]  /*3b60*/  UIADD3 UR4, UR4, 0x1, URZ ;  /* 0x0000000104047890 */ /* 0x000fcc000fffe03f */
[----:B-----5:R-:W-:-:S04]  /*3b70*/  ISETP.LE.U32.AND P0, PT, R2, UR4, PT ;  /* 0x0000000402007c0c */ /* 0x020fc8000bf03070 */
[----:B------:R-:W-:-:S13]  /*3b80*/  ISETP.GE.AND.EX P0, PT, RZ, R3, PT, P0 ;  /* 0x00000003ff00720c */ /* 0x000fda0003f06300 */
[----:B------:R-:W-:Y:S05]  /*3b90*/  @!P0 BRA `(.L_x_334) ;  /* 0xfffffff000748947 */ /* 0x000fea000383ffff */
[----:B------:R-:W-:Y:S05]  /*3ba0*/  EXIT ;  /* 0x000000000000794d */ /* 0x000fea0003800000 */
.L_x_335:
        /* <DEDUP_REMOVED lines=13> */
.L_x_8886:


//--------------------- .text._ZN3cub17CUB_300001_SM_9006detail8for_each13static_kernelINS2_12policy_hub_t12policy_500_tElNS2_12op_wrapper_tIlZZZZZN2at6native36add_out_dense_sparse_compressed_cudaERNS7_6TensorERKS9_SC_RKN3c106ScalarEENKUlvE_clEvENKUlvE5_clEvENKUlvE_clEvENKUlvE0_clEvEUllE_N6thrust23THRUST_300001_SM_900_NS17counting_iteratorIlNSN_11use_defaultESP_SP_EEEEEEvT0_T1_ --------------------------
	.section	.text._ZN3cub17CUB_300001_SM_9006detail8for_each13static_kernelINS2_12policy_hub_t12policy_500_tElNS2_12op_wrapper_tIlZZZZZN2at6native36add_out_dense_sparse_compressed_cudaERNS7_6TensorERKS9_SC_RKN3c106ScalarEENKUlvE_clEvENKUlvE5_clEvENKUlvE_clEvENKUlvE0_clEvEUllE_N6thrust23THRUST_300001_SM_900_NS17counting_iteratorIlNSN_11use_defaultESP_SP_EEEEEEvT0_T1_,"ax",@progbits
	.align	128
        .global         _ZN3cub17CUB_300001_SM_9006detail8for_each13static_kernelINS2_12policy_hub_t12policy_500_tElNS2_12op_wrapper_tIlZZZZZN2at6native36add_out_dense_sparse_compressed_cudaERNS7_6TensorERKS9_SC_RKN3c106ScalarEENKUlvE_clEvENKUlvE5_clEvENKUlvE_clEvENKUlvE0_clEvEUllE_N6thrust23THRUST_300001_SM_900_NS17counting_iteratorIlNSN_11use_defaultESP_SP_EEEEEEvT0_T1_
        .type           _ZN3cub17CUB_300001_SM_9006detail8for_each13static_kernelINS2_12policy_hub_t12policy_500_tElNS2_12op_wrapper_tIlZZZZZN2at6native36add_out_dense_sparse_compressed_cudaERNS7_6TensorERKS9_SC_RKN3c106ScalarEENKUlvE_clEvENKUlvE5_clEvENKUlvE_clEvENKUlvE0_clEvEUllE_N6thrust23THRUST_300001_SM_900_NS17counting_iteratorIlNSN_11use_defaultESP_SP_EEEEEEvT0_T1_,@function
        .size           _ZN3cub17CUB_300001_SM_9006detail8for_each13static_kernelINS2_12policy_hub_t12policy_500_tElNS2_12op_wrapper_tIlZZZZZN2at6native36add_out_dense_sparse_compressed_cudaERNS7_6TensorERKS9_SC_RKN3c106ScalarEENKUlvE_clEvENKUlvE5_clEvENKUlvE_clEvENKUlvE0_clEvEUllE_N6thrust23THRUST_300001_SM_900_NS17counting_iteratorIlNSN_11use_defaultESP_SP_EEEEEEvT0_T1_,(.L_x_8887 - _ZN3cub17CUB_300001_SM_9006detail8for_each13static_kernelINS2_12policy_hub_t12policy_500_tElNS2_12op_wrapper_tIlZZZZZN2at6native36add_out_dense_sparse_compressed_cudaERNS7_6TensorERKS9_SC_RKN3c106ScalarEENKUlvE_clEvENKUlvE5_clEvENKUlvE_clEvENKUlvE0_clEvEUllE_N6thrust23THRUST_300001_SM_900_NS17counting_iteratorIlNSN_11use_defaultESP_SP_EEEEEEvT0_T1_)
        .other          _ZN3cub17CUB_300001_SM_9006detail8for_each13static_kernelINS2_12policy_hub_t12policy_500_tElNS2_12op_wrapper_tIlZZZZZN2at6native36add_out_dense_sparse_compressed_cudaERNS7_6TensorERKS9_SC_RKN3c106ScalarEENKUlvE_clEvENKUlvE5_clEvENKUlvE_clEvENKUlvE0_clEvEUllE_N6thrust23THRUST_300001_SM_900_NS17counting_iteratorIlNSN_11use_defaultESP_SP_EEEEEEvT0_T1_,@"STO_CUDA_ENTRY STV_DEFAULT"
_ZN3cub17CUB_300001_SM_9006detail8for_each13static_kernelINS2_12policy_hub_t12policy_500_tElNS2_12op_wrapper_tIlZZZZZN2at6native36add_out_dense_sparse_compressed_cudaERNS7_6TensorERKS9_SC_RKN3c106ScalarEENKUlvE_clEvENKUlvE5_clEvENKUlvE_clEvENKUlvE0_clEvEUllE_N6thrust23THRUST_300001_SM_900_NS17counting_iteratorIlNSN_11use_defaultESP_SP_EEEEEEvT0_T1_:
.text._ZN3cub17CUB_300001_SM_9006detail8for_each13static_kernelINS2_12policy_hub_t12policy_500_tElNS2_12op_wrapper_tIlZZZZZN2at6native36add_out_dense_sparse_compressed_cudaERNS7_6TensorERKS9_SC_RKN3c106ScalarEENKUlvE_clEvENKUlvE5_clEvENKUlvE_clEvENKUlvE0_clEvEUllE_N6thrust23THRUST_300001_SM_900_NS17counting_iteratorIlNSN_11use_defaultESP_SP_EEEEEEvT0_T1_:
        /* <DEDUP_REMOVED lines=24> */
[----:B------:R-:W-:Y:S01]  /*0180*/  ULDC.64 UR10, c[0x0][0x250] ;  /* 0x00009400000a7ab9 */ /* 0x000fe20000000a00 */
[----:B------:R-:W-:Y:S01]  /*0190*/  HFMA2.MMA R2, -RZ, RZ, 0, 0 ;  /* 0x00000000ff027435 */ /* 0x000fe200000001ff */
[----:B------:R-:W-:Y:S02]  /*01a0*/  IMAD.MOV.U32 R0, RZ, RZ, RZ ;  /* 0x000000ffff007224 */ /* 0x000fe400078e00ff */
[----:B------:R-:W-:Y:S02]  /*01b0*/  IMAD.X R13, RZ, RZ, UR5, P0 ;  /* 0x00000005ff0d7e24 */ /* 0x000fe400080e06ff */
[----:B------:R-:W-:-:S04]  /*01c0*/  IMAD.WIDE.U32 R10, R12, UR10, RZ ;  /* 0x0000000a0c0a7c25 */ /* 0x000fc8000f8e00ff */
[----:B------:R-:W-:-:S04]  /*01d0*/  IMAD R3, R13, UR10, RZ ;  /* 0x0000000a0d037c24 */ /* 0x000fc8000f8e02ff */
[----:B------:R-:W-:-:S04]  /*01e0*/  IMAD R3, R12, UR11, R3 ;  /* 0x0000000b0c037c24 */ /* 0x000fc8000f8e0203 */
[----:B------:R-:W-:-:S07]  /*01f0*/  IMAD.IADD R3, R11, 0x1, R3 ;  /* 0x000000010b037824 */ /* 0x000fce00078e0203 */
.L_x_344:
        /* <DEDUP_REMOVED lines=13> */
[----:B01----:R-:W-:Y:S05]  /*02d0*/  @!P0 BRA `(.L_x_340) ;  /* 0x0000000800908947 */ /* 0x003fea0003800000 */
[----:B------:R-:W-:Y:S01]  /*02e0*/  IADD3 R27, R8, -R6, RZ ;  /* 0x80000006081b7210 */ /* 0x000fe20007ffe0ff */
[----:B------:R-:W-:Y:S01]  /*02f0*/  BSSY B2, `(.L_x_341) ;  /* 0x000004e000027945 */ /* 0x000fe20003800000 */
[----:B------:R-:W-:Y:S01]  /*0300*/  IMAD.MOV.U32 R4, RZ, RZ, R6 ;  /* 0x000000ffff047224 */ /* 0x000fe200078e0006 */
[----:B------:R-:W-:Y:S02]  /*0310*/  MOV R5, R7 ;  /* 0x0000000700057202 */ /* 0x000fe40000000f00 */
[----:B------:R-:W-:-:S04]  /*0320*/  LOP3.LUT R27, R27, 0x3, RZ, 0xc0, !PT ;  /* 0x000000031b1b7812 */ /* 0x000fc800078ec0ff */
[----:B------:R-:W-:-:S04]  /*0330*/  ISETP.NE.U32.AND P0, PT, R27, RZ, PT ;  /* 0x000000ff1b00720c */ /* 0x000fc80003f05070 */
[----:B------:R-:W-:-:S13]  /*0340*/  ISETP.NE.AND.EX P0, PT, RZ, RZ, PT, P0 ;  /* 0x000000ffff00720c */ /* 0x000fda0003f05300 */
[----:B------:R-:W-:Y:S05]  /*0350*/  @!P0 BRA `(.L_x_342) ;  /* 0x00000004001c8947 */ /* 0x000fea0003800000 */
[----:B------:R-:W-:Y:S01]  /*0360*/  ULDC.64 UR10, c[0x0][0x268] ;  /* 0x00009a00000a7ab9 */ /* 0x000fe20000000a00 */
[----:B------:R-:W-:Y:S01]  /*0370*/  ULDC.64 UR12, c[0x0][0x220] ;  /* 0x00008800000c7ab9 */ /* 0x000fe20000000a00 */
[----:B------:R-:W-:Y:S01]  /*0380*/  IMAD R15, R2, UR10, RZ ;  /* 0x0000000a020f7c24 */ /* 0x000fe2000f8e02ff */
[----:B------:R-:W0:Y:S01]  /*0390*/  LDC.64 R22, c[0x0][0x238] ;  /* 0x00008e00ff167b82 */ /* 0x000e220000000a00 */
[----:B------:R-:W-:-:S04]  /*03a0*/  IMAD.WIDE.U32 R4, R0, UR10, R6 ;  /* 0x0000000a00047c25 */ /* 0x000fc8000f8e0006 */
[----:B------:R-:W-:Y:S01]  /*03b0*/  IMAD R15, R0, UR11, R15 ;  /* 0x0000000b000f7c24 */ /* 0x000fe2000f8e020f */
[----:B------:R-:W-:Y:S02]  /*03c0*/  ULDC.64 UR10, c[0x0][0x230] ;  /* 0x00008c00000a7ab9 */ /* 0x000fe40000000a00 */
[C---:B------:R-:W-:Y:S01]  /*03d0*/  LEA R16, P0, R4.reuse, UR10, 0x3 ;  /* 0x0000000a04107c11 */ /* 0x040fe2000f8018ff */
[----:B------:R-:W-:Y:S01]  /*03e0*/  IMAD.IADD R5, R5, 0x1, R15 ;  /* 0x0000000105057824 */ /* 0x000fe200078e020f */
[----:B------:R-:W1:Y:S04]  /*03f0*/  LDC R26, c[0x0][0x240] ;  /* 0x00009000ff1a7b82 */ /* 0x000e680000000800 */
        /* <DEDUP_REMOVED lines=8> */
[----:B------:R-:W-:Y:S02]  /*0480*/  ULDC.64 UR10, c[0x0][0x248] ;  /* 0x00009200000a7ab9 */ /* 0x000fe40000000a00 */
[----:B------:R-:W-:Y:S01]  /*0490*/  IADD3 R15, R15, R21, RZ ;  /* 0x000000150f0f7210 */ /* 0x000fe20007ffe0ff */
[----:B------:R-:W-:-:S03]  /*04a0*/  IMAD R25, R2, UR10, RZ ;  /* 0x0000000a02197c24 */ /* 0x000fc6000f8e02ff */
[----:B------:R-:W-:Y:S01]  /*04b0*/  LEA.HI.X R21, R14, UR13, R15, 0x2, P0 ;  /* 0x0000000d0e157c11 */ /* 0x000fe200080f140f */
[----:B------:R-:W-:Y:S01]  /*04c0*/  IMAD.MOV.U32 R14, RZ, RZ, R10 ;  /* 0x000000ffff0e7224 */ /* 0x000fe200078e000a */
[----:B------:R-:W-:Y:S01]  /*04d0*/  MOV R15, R3 ;  /* 0x00000003000f7202 */ /* 0x000fe20000000f00 */
[C---:B------:R-:W-:Y:S02]  /*04e0*/  IMAD R25, R0.reuse, UR11, R25 ;  /* 0x0000000b00197c24 */ /* 0x040fe4000f8e0219 */
[----:B------:R-:W-:-:S04]  /*04f0*/  IMAD.WIDE.U32 R14, R0, UR10, R14 ;  /* 0x0000000a000e7c25 */ /* 0x000fc8000f8e000e */
[----:B------:R-:W-:Y:S02]  /*0500*/  IMAD.IADD R15, R15, 0x1, R25 ;  /* 0x000000010f0f7824 */ /* 0x000fe400078e0219 */
[----:B--2---:R-:W-:-:S04]  /*0510*/  IMAD R5, R5, R18, RZ ;  /* 0x0000001205057224 */ /* 0x004fc800078e02ff */
[C---:B------:R-:W-:Y:S02]  /*0520*/  IMAD R25, R4.reuse, R19, R5 ;  /* 0x0000001304197224 */ /* 0x040fe400078e0205 */
[----:B------:R-:W-:-:S05]  /*0530*/  IMAD.WIDE.U32 R4, R4, R18, R14 ;  /* 0x0000001204047225 */ /* 0x000fca00078e000e */
[----:B------:R-:W-:Y:S02]  /*0540*/  IADD3 R5, R5, R25, RZ ;  /* 0x0000001905057210 */ /* 0x000fe40007ffe0ff */
[----:B0-----:R-:W-:-:S04]  /*0550*/  LEA R24, P0, R4, R22, 0x2 ;  /* 0x0000001604187211 */ /* 0x001fc800078010ff */
[----:B------:R-:W-:Y:S02]  /*0560*/  LEA.HI.X R25, R4, R23, R5, 0x2, P0 ;  /* 0x0000001704197211 */ /* 0x000fe400000f1405 */
[----:B------:R-:W1:Y:S04]  /*0570*/  LDG.E R5, desc[UR8][R20.64] ;  /* 0x0000000814057981 */ /* 0x000e68000c1e1900 */
[----:B------:R-:W1:Y:S01]  /*0580*/  LDG.E R4, desc[UR8][R24.64] ;  /* 0x0000000818047981 */ /* 0x000e62000c1e1900 */
[----:B------:R-:W-:-:S04]  /*0590*/  ISETP.NE.U32.AND P0, PT, R27, 0x1, PT ;  /* 0x000000011b00780c */ /* 0x000fc80003f05070 */
[----:B------:R-:W-:Y:S01]  /*05a0*/  ISETP.NE.AND.EX P0, PT, RZ, RZ, PT, P0 ;  /* 0x000000ffff00720c */ /* 0x000fe20003f05300 */
[----:B-1----:R-:W-:Y:S01]  /*05b0*/  FFMA.FTZ R29, R5, R26, R4 ;  /* 0x0000001a051d7223 */ /* 0x002fe20000010004 */
[----:B------:R-:W-:-:S04]  /*05c0*/  IADD3 R4, P1, R6, 0x1, RZ ;  /* 0x0000000106047810 */ /* 0x000fc80007f3e0ff */
[----:B------:R0:W-:Y:S01]  /*05d0*/  STG.E desc[UR8][R24.64], R29 ;  /* 0x0000001d18007986 */ /* 0x0001e2000c101908 */
[----:B------:R-:W-:-:S06]  /*05e0*/  IMAD.X R5, RZ, RZ, R7, P1 ;  /* 0x000000ffff057224 */ /* 0x000fcc00008e0607 */
[----:B------:R-:W-:Y:S05]  /*05f0*/  @!P0 BRA `(.L_x_342) ;  /* 0x0000000000748947 */ /* 0x000fea0003800000 */
        /* <DEDUP_REMOVED lines=8> */
[----:B------:R-:W2:Y:S04]  /*0680*/  LDG.E R5, desc[UR8][R20.64+0x4] ;  /* 0x0000040814057981 */ /* 0x000ea8000c1e1900 */
[----:B------:R-:W2:Y:S01]  /*0690*/  LDG.E R4, desc[UR8][R24.64] ;  /* 0x0000000818047981 */ /* 0x000ea2000c1e1900 */
[----:B------:R-:W-:Y:S01]  /*06a0*/  ISETP.NE.AND.EX P0, PT, RZ, RZ, PT, P0 ;  /* 0x000000ffff00720c */ /* 0x000fe20003f05300 */
[----:B--2---:R-:W-:Y:S01]  /*06b0*/  FFMA.FTZ R27, R5, R26, R4 ;  /* 0x0000001a051b7223 */ /* 0x004fe20000010004 */
[----:B------:R-:W-:-:S04]  /*06c0*/  IADD3 R4, P1, R6, 0x2, RZ ;  /* 0x0000000206047810 */ /* 0x000fc80007f3e0ff */
[----:B------:R1:W-:Y:S01]  /*06d0*/  STG.E desc[UR8][R24.64], R27 ;  /* 0x0000001b18007986 */ /* 0x0003e2000c101908 */
[----:B------:R-:W-:-:S06]  /*06e0*/  IMAD.X R5, RZ, RZ, R7, P1 ;  /* 0x000000ffff057224 */ /* 0x000fcc00008e0607 */
[----:B------:R-:W-:Y:S05]  /*06f0*/  @!P0 BRA `(.L_x_342) ;  /* 0x0000000000348947 */ /* 0x000fea0003800000 */
[----:B------:R-:W2:Y:S04]  /*0700*/  LDG.E.64 R16, desc[UR8][R16.64+0x10] ;  /* 0x0000100810107981 */ /* 0x000ea8000c1e1b00 */
[----:B------:R-:W3:Y:S01]  /*0710*/  LDG.E R21, desc[UR8][R20.64+0x8] ;  /* 0x0000080814157981 */ /* 0x000ee2000c1e1900 */
[-C--:B--2---:R-:W-:Y:S02]  /*0720*/  IMAD R4, R17, R18.reuse, RZ ;  /* 0x0000001211047224 */ /* 0x084fe400078e02ff */
[----:B------:R-:W-:-:S04]  /*0730*/  IMAD.WIDE.U32 R14, R16, R18, R14 ;  /* 0x00000012100e7225 */ /* 0x000fc800078e000e */
[----:B------:R-:W-:Y:S01]  /*0740*/  IMAD R19, R16, R19, R4 ;  /* 0x0000001310137224 */ /* 0x000fe200078e0204 */
[----:B------:R-:W-:-:S04]  /*0750*/  LEA R22, P0, R14, R22, 0x2 ;  /* 0x000000160e167211 */ /* 0x000fc800078010ff */
[----:B------:R-:W-:-:S04]  /*0760*/  IADD3 R4, R15, R19, RZ ;  /* 0x000000130f047210 */ /* 0x000fc80007ffe0ff */
[----:B------:R-:W-:-:S05]  /*0770*/  LEA.HI.X R23, R14, R23, R4, 0x2, P0 ;  /* 0x000000170e177211 */ /* 0x000fca00000f1404 */
[----:B------:R-:W3:Y:S02]  /*0780*/  LDG.E R4, desc[UR8][R22.64] ;  /* 0x0000000816047981 */ /* 0x000ee4000c1e1900 */
[----:B---3--:R-:W-:-:S05]  /*0790*/  FFMA.FTZ R15, R21, R26, R4 ;  /* 0x0000001a150f7223 */ /* 0x008fca0000010004 */
[----:B------:R2:W-:Y:S01]  /*07a0*/  STG.E desc[UR8][R22.64], R15 ;  /* 0x0000000f16007986 */ /* 0x0005e2000c101908 */
[----:B------:R-:W-:-:S05]  /*07b0*/  IADD3 R4, P0, R6, 0x3, RZ ;  /* 0x0000000306047810 */ /* 0x000fca0007f1e0ff */
[----:B------:R-:W-:-:S08]  /*07c0*/  IMAD.X R5, RZ, RZ, R7, P0 ;  /* 0x000000ffff057224 */ /* 0x000fd000000e0607 */
.L_x_342:
[----:B------:R-:W-:Y:S05]  /*07d0*/  BSYNC B2 ;  /* 0x0000000000027941 */ /* 0x000fea0003800000 */
.L_x_341:
        /* <DEDUP_REMOVED lines=9> */
[----:B------:R-:W-:Y:S02]  /*0870*/  IMAD.MOV.U32 R6, RZ, RZ, R10 ;  /* 0x000000ffff067224 */ /* 0x000fe400078e000a */
[----:B------:R-:W-:Y:S02]  /*0880*/  IMAD R17, R2, UR10, RZ ;  /* 0x0000000a02117c24 */ /* 0x000fe4000f8e02ff */
[----:B------:R-:W-:-:S04]  /*0890*/  IMAD.WIDE.U32 R14, R0, UR10, R6 ;  /* 0x0000000a000e7c25 */ /* 0x000fc8000f8e0006 */
[----:B------:R-:W-:-:S04]  /*08a0*/  IMAD R7, R0, UR11, R17 ;  /* 0x0000000b00077c24 */ /* 0x000fc8000f8e0211 */
[----:B------:R-:W-:-:S07]  /*08b0*/  IMAD.IADD R7, R7, 0x1, R15 ;  /* 0x0000000107077824 */ /* 0x000fce00078e020f */
.L_x_343:
[----:B------:R-:W-:Y:S01]  /*08c0*/  ULDC.64 UR10, c[0x0][0x268] ;  /* 0x00009a00000a7ab9 */ /* 0x000fe20000000a00 */
[----:B------:R-:W-:Y:S01]  /*08d0*/  MOV R6, R14 ;  /* 0x0000000e00067202 */ /* 0x000fe20000000f00 */
[----:B------:R-:W-:Y:S01]  /*08e0*/  IMAD R17, R2, UR10, RZ ;  /* 0x0000000a02117c24 */ /* 0x000fe2000f8e02ff */
[----:B------:R-:W-:Y:S01]  /*08f0*/  ULDC.64 UR12, c[0x0][0x220] ;  /* 0x00008800000c7ab9 */ /* 0x000fe20000000a00 */
[----:B--2---:R-:W-:Y:S01]  /*0900*/  IMAD.WIDE.U32 R18, R0, UR10, R4 ;  /* 0x0000000a00127c25 */ /* 0x004fe2000f8e0004 */
[----:B------:R-:W-:-:S03]  /*0910*/  ULDC UR4, c[0x0][0x240] ;  /* 0x0000900000047ab9 */ /* 0x000fc60000000800 */
        /* <DEDUP_REMOVED lines=11> */
[----:B------:R-:W-:Y:S02]  /*09d0*/  LEA R20, P0, R18, UR12, 0x2 ;  /* 0x0000000c12147c11 */ /* 0x000fe4000f8010ff */
[----:B------:R-:W-:-:S05]  /*09e0*/  IMAD.IADD R21, R21, 0x1, R19 ;  /* 0x0000000115157824 */ /* 0x000fca00078e0213 */
[----:B------:R-:W-:Y:S01]  /*09f0*/  LEA.HI.X R21, R18, UR13, R21, 0x2, P0 ;  /* 0x0000000d12157c11 */ /* 0x000fe200080f1415 */
[----:B------:R-:W-:Y:S01]  /*0a00*/  ULDC.64 UR12, c[0x0][0x238] ;  /* 0x00008e00000c7ab9 */ /* 0x000fe20000000a00 */
[----:B--2---:R-:W-:-:S04]  /*0a10*/  IMAD R23, R23, UR10, RZ ;  /* 0x0000000a17177c24 */ /* 0x004fc8000f8e02ff */
[C---:B------:R-:W-:Y:S02]  /*0a20*/  IMAD R19, R22.reuse, UR11, R23 ;  /* 0x0000000b16137c24 */ /* 0x040fe4000f8e0217 */
[----:B------:R-:W-:-:S04]  /*0a30*/  IMAD.WIDE.U32 R22, R22, UR10, R6 ;  /* 0x0000000a16167c25 */ /* 0x000fc8000f8e0006 */
[----:B------:R-:W-:Y:S01]  /*0a40*/  IMAD.IADD R19, R23, 0x1, R19 ;  /* 0x0000000117137824 */ /* 0x000fe200078e0213 */
[----:B------:R-:W-:-:S04]  /*0a50*/  LEA R18, P0, R22, UR12, 0x2 ;  /* 0x0000000c16127c11 */ /* 0x000fc8000f8010ff */
[----:B------:R-:W-:Y:S02]  /*0a60*/  LEA.HI.X R19, R22, UR13, R19, 0x2, P0 ;  /* 0x0000000d16137c11 */ /* 0x000fe400080f1413 */
[----:B------:R-:W0:Y:S04]  /*0a70*/  LDG.E R22, desc[UR8][R20.64] ;  /* 0x0000000814167981 */ /* 0x000e28000c1e1900 */
[----:B------:R-:W0:Y:S02]  /*0a80*/  LDG.E R23, desc[UR8][R18.64] ;  /* 0x0000000812177981 */ /* 0x000e24000c1e1900 */
[----:B0-----:R-:W-:-:S05]  /*0a90*/  FFMA.FTZ R29, R22, UR4, R23 ;  /* 0x00000004161d7c23 */ /* 0x001fca0008010017 */
[----:B------:R0:W-:Y:S04]  /*0aa0*/  STG.E desc[UR8][R18.64], R29 ;  /* 0x0000001d12007986 */ /* 0x0001e8000c101908 */
[----:B------:R-:W2:Y:S02]  /*0ab0*/  LDG.E.64 R22, desc[UR8][R16.64+0x8] ;  /* 0x0000080810167981 */ /* 0x000ea4000c1e1b00 */
[----:B--2---:R-:W-:Y:S02]  /*0ac0*/  IMAD R23, R23, UR10, RZ ;  /* 0x0000000a17177c24 */ /* 0x004fe4000f8e02ff */
[C---:B-1----:R-:W-:Y:S02]  /*0ad0*/  IMAD.WIDE.U32 R24, R22.reuse, UR10, R6 ;  /* 0x0000000a16187c25 */ /* 0x042fe4000f8e0006 */
[----:B------:R-:W2:Y:S02]  /*0ae0*/  LDG.E R6, desc[UR8][R20.64+0x4] ;  /* 0x0000040814067981 */ /* 0x000ea4000c1e1900 */
[----:B------:R-:W-:Y:S01]  /*0af0*/  IMAD R23, R22, UR11, R23 ;  /* 0x0000000b16177c24 */ /* 0x000fe2000f8e0217 */
[----:B------:R-:W-:-:S04]  /*0b00*/  LEA R26, P0, R24, UR12, 0x2 ;  /* 0x0000000c181a7c11 */ /* 0x000fc8000f8010ff */
[----:B------:R-:W-:-:S04]  /*0b10*/  IADD3 R23, R25, R23, RZ ;  /* 0x0000001719177210 */ /* 0x000fc80007ffe0ff */
[----:B------:R-:W-:-:S05]  /*0b20*/  LEA.HI.X R27, R24, UR13, R23, 0x2, P0 ;  /* 0x0000000d181b7c11 */ /* 0x000fca00080f1417 */
[----:B------:R-:W2:Y:S02]  /*0b30*/  LDG.E R23, desc[UR8][R26.64] ;  /* 0x000000081a177981 */ /* 0x000ea4000c1e1900 */
[----:B--2---:R-:W-:-:S05]  /*0b40*/  FFMA.FTZ R25, R6, UR4, R23 ;  /* 0x0000000406197c23 */ /* 0x004fca0008010017 */
[----:B------:R1:W-:Y:S04]  /*0b50*/  STG.E desc[UR8][R26.64], R25 ;  /* 0x000000191a007986 */ /* 0x0003e8000c101908 */
[----:B0-----:R-:W2:Y:S01]  /*0b60*/  LDG.E.64 R18, desc[UR8][R16.64+0x10] ;  /* 0x0000100810127981 */ /* 0x001ea2000c1e1b00 */
[----:B------:R-:W-:Y:S02]  /*0b70*/  IMAD.MOV.U32 R6, RZ, RZ, R14 ;  /* 0x000000ffff067224 */ /* 0x000fe400078e000e */
[----:B--2---:R-:W-:-:S04]  /*0b80*/  IMAD R19, R19, UR10, RZ ;  /* 0x0000000a13137c24 */ /* 0x004fc8000f8e02ff */
[C---:B------:R-:W-:Y:S02]  /*0b90*/  IMAD R23, R18.reuse, UR11, R19 ;  /* 0x0000000b12177c24 */ /* 0x040fe4000f8e0213 */
[----:B------:R-:W-:-:S03]  /*0ba0*/  IMAD.WIDE.U32 R18, R18, UR10, R6 ;  /* 0x0000000a12127c25 */ /* 0x000fc6000f8e0006 */
[----:B------:R-:W-:Y:S02]  /*0bb0*/  LEA R22, P0, R18, UR12, 0x2 ;  /* 0x0000000c12167c11 */ /* 0x000fe4000f8010ff */
[----:B------:R-:W-:-:S04]  /*0bc0*/  IADD3 R19, R19, R23, RZ ;  /* 0x0000001713137210 */ /* 0x000fc80007ffe0ff */
[----:B------:R-:W-:Y:S02]  /*0bd0*/  LEA.HI.X R23, R18, UR13, R19, 0x2, P0 ;  /* 0x0000000d12177c11 */ /* 0x000fe400080f1413 */
[----:B------:R-:W1:Y:S04]  /*0be0*/  LDG.E R18, desc[UR8][R20.64+0x8] ;  /* 0x0000080814127981 */ /* 0x000e68000c1e1900 */
[----:B------:R-:W1:Y:S02]  /*0bf0*/  LDG.E R19, desc[UR8][R22.64] ;  /* 0x0000000816137981 */ /* 0x000e64000c1e1900 */
[----:B-1----:R-:W-:-:S05]  /*0c00*/  FFMA.FTZ R27, R18, UR4, R19 ;  /* 0x00000004121b7c23 */ /* 0x002fca0008010013 */
[----:B------:R2:W-:Y:S04]  /*0c10*/  STG.E desc[UR8][R22.64], R27 ;  /* 0x0000001b16007986 */ /* 0x0005e8000c101908 */
[----:B------:R-:W3:Y:S04]  /*0c20*/  LDG.E.64 R16, desc[UR8][R16.64+0x18] ;  /* 0x0000180810107981 */ /* 0x000ee8000c1e1b00 */
[----:B------:R-:W4:Y:S01]  /*0c30*/  LDG.E R20, desc[UR8][R20.64+0xc] ;  /* 0x00000c0814147981 */ /* 0x000f22000c1e1900 */
[----:B---3--:R-:W-:Y:S02]  /*0c40*/  IMAD R19, R17, UR10, RZ ;  /* 0x0000000a11137c24 */ /* 0x008fe4000f8e02ff */
[----:B------:R-:W-:-:S04]  /*0c50*/  IMAD.WIDE.U32 R24, R16, UR10, R6 ;  /* 0x0000000a10187c25 */ /* 0x000fc8000f8e0006 */
[----:B------:R-:W-:Y:S01]  /*0c60*/  IMAD R19, R16, UR11, R19 ;  /* 0x0000000b10137c24 */ /* 0x000fe2000f8e0213 */
[----:B------:R-:W-:-:S03]  /*0c70*/  LEA R18, P0, R24, UR12, 0x2 ;  /* 0x0000000c18127c11 */ /* 0x000fc6000f8010ff */
[----:B------:R-:W-:-:S05]  /*0c80*/  IMAD.IADD R19, R25, 0x1, R19 ;  /* 0x0000000119137824 */ /* 0x000fca00078e0213 */
[----:B------:R-:W-:-:S05]  /*0c90*/  LEA.HI.X R19, R24, UR13, R19, 0x2, P0 ;  /* 0x0000000d18137c11 */ /* 0x000fca00080f1413 */
[----:B------:R-:W4:Y:S01]  /*0ca0*/  LDG.E R25, desc[UR8][R18.64] ;  /* 0x0000000812197981 */ /* 0x000f22000c1e1900 */
[----:B------:R-:W-:-:S04]  /*0cb0*/  IADD3 R4, P0, R4, 0x4, RZ ;  /* 0x0000000404047810 */ /* 0x000fc80007f1e0ff */
[----:B------:R-:W-:Y:S02]  /*0cc0*/  IADD3.X R5, RZ, R5, RZ, P0, !PT ;  /* 0x00000005ff057210 */ /* 0x000fe400007fe4ff */
[----:B------:R-:W-:-:S04]  /*0cd0*/  ISETP.GE.U32.AND P0, PT, R4, R8, PT ;  /* 0x000000080400720c */ /* 0x000fc80003f06070 */
[----:B------:R-:W-:Y:S01]  /*0ce0*/  ISETP.GE.AND.EX P0, PT, R5, R9, PT, P0 ;  /* 0x000000090500720c */ /* 0x000fe20003f06300 */
[----:B----4-:R-:W-:-:S05]  /*0cf0*/  FFMA.FTZ R25, R20, UR4, R25 ;  /* 0x0000000414197c23 */ /* 0x010fca0008010019 */
[----:B------:R2:W-:Y:S07]  /*0d00*/  STG.E desc[UR8][R18.64], R25 ;  /* 0x0000001912007986 */ /* 0x0005ee000c101908 */
[----:B------:R-:W-:Y:S05]  /*0d10*/  @!P0 BRA `(.L_x_343) ;  /* 0xfffffff800e88947 */ /* 0x000fea000383ffff */
.L_x_340:
[----:B------:R-:W-:Y:S05]  /*0d20*/  BSYNC B1 ;  /* 0x0000000000017941 */ /* 0x000fea0003800000 */
.L_x_339:
[----:B------:R-:W-:Y:S01]  /*0d30*/  IADD3 R0, P0, R0, 0x1, RZ ;  /* 0x0000000100007810 */ /* 0x000fe20007f1e0ff */
[----:B------:R-:W-:-:S04]  /*0d40*/  ULDC.64 UR10, c[0x0][0x278] ;  /* 0x00009e00000a7ab9 */ /* 0x000fc80000000a00 */
[----:B------:R-:W-:Y:S01]  /*0d50*/  IMAD.X R2, RZ, RZ, R2, P0 ;  /* 0x000000ffff027224 */ /* 0x000fe200000e0602 */
[----:B------:R-:W-:-:S04]  /*0d60*/  ISETP.GE.U32.AND P0, PT, R0, UR10, PT ;  /* 0x0000000a00007c0c */ /* 0x000fc8000bf06070 */
[----:B------:R-:W-:-:S13]  /*0d70*/  ISETP.GE.AND.EX P0, PT, R2, UR11, PT, P0 ;  /* 0x0000000b02007c0c */ /* 0x000fda000bf06300 */
[----:B------:R-:W-:Y:S05]  /*0d80*/  @!P0 BRA `(.L_x_344) ;  /* 0xfffffff4001c8947 */ /* 0x000fea000383ffff */
.L_x_338:
[----:B------:R-:W-:Y:S05]  /*0d90*/  BSYNC B0 ;  /* 0x0000000000007941 */ /* 0x000fea0003800000 */
.L_x_337:
[----:B--2---:R-:W2:Y:S01]  /*0da0*/  S2R R22, SR_TID.X ;  /* 0x0000000000167919 */ /* 0x004ea20000002100 */
        /* <DEDUP_REMOVED lines=17> */
[----:B------:R-:W-:-:S07]  /*0ec0*/  IMAD.IADD R3, R21, 0x1, R3 ;  /* 0x0000000115037824 */ /* 0x000fce00078e0203 */
.L_x_350:
[----:B--2---:R-:W2:Y:S01]  /*0ed0*/  LDC.64 R4, c[0x0][0x260] ;  /* 0x00009800ff047b82 */ /* 0x004ea20000000a00 */
[----:B------:R-:W-:Y:S01]  /*0ee0*/  ULDC.64 UR6, c[0x0][0x228] ;  /* 0x00008a0000067ab9 */ /* 0x000fe20000000a00 */
[----:B------:R-:W-:Y:S01]  /*0ef0*/  ULDC UR18, c[0x0][0x240] ;  /* 0x0000900000127ab9 */ /* 0x000fe20000000800 */
[----:B------:R-:W-:Y:S01]  /*0f00*/  ULDC.64 UR10, c[0x0][0x230] ;  /* 0x00008c00000a7ab9 */ /* 0x000fe20000000a00 */
[----:B------:R-:W-:Y:S01]  /*0f10*/  ULDC.64 UR14, c[0x0][0x220] ;  /* 0x00008800000e7ab9 */ /* 0x000fe20000000a00 */
[----:B------:R-:W-:Y:S01]  /*0f20*/  ULDC.64 UR12, c[0x0][0x258] ;  /* 0x00009600000c7ab9 */ /* 0x000fe20000000a00 */
[----:B------:R-:W-:Y:S01]  /*0f30*/  ULDC.64 UR16, c[0x0][0x238] ;  /* 0x00008e0000107ab9 */ /* 0x000fe20000000a00 */
[C---:B--2---:R-:W-:Y:S02]  /*0f40*/  IMAD R0, R4.reuse, UR5, RZ ;  /* 0x0000000504007c24 */ /* 0x044fe4000f8e02ff */
[----:B---3--:R-:W-:-:S04]  /*0f50*/  IMAD.WIDE.U32 R6, R4, UR4, R22 ;  /* 0x0000000404067c25 */ /* 0x008fc8000f8e0016 */
[----:B------:R-:W-:Y:S01]  /*0f60*/  IMAD R5, R5, UR4, R0 ;  /* 0x0000000405057c24 */ /* 0x000fe2000f8e0200 */
[----:B------:R-:W-:-:S04]  /*0f70*/  LEA R4, P0, R6, UR6, 0x3 ;  /* 0x0000000606047c11 */ /* 0x000fc8000f8018ff */
[----:B------:R-:W-:-:S04]  /*0f80*/  IADD3 R5, R7, R5, RZ ;  /* 0x0000000507057210 */ /* 0x000fc80007ffe0ff */
[----:B------:R-:W-:-:S05]  /*0f90*/  LEA.HI.X R5, R6, UR7, R5, 0x3, P0 ;  /* 0x0000000706057c11 */ /* 0x000fca00080f1c05 */
[----:B------:R-:W2:Y:S04]  /*0fa0*/  LDG.E.64 R18, desc[UR8][R4.64+0x8] ;  /* 0x0000080804127981 */ /* 0x000ea8000c1e1b00 */
[----:B----4-:R-:W2:Y:S01]  /*0fb0*/  LDG.E.64 R16, desc[UR8][R4.64] ;  /* 0x0000000804107981 */ /* 0x010ea2000c1e1b00 */
[----:B------:R-:W-:Y:S01]  /*0fc0*/  BSSY B0, `(.L_x_345) ;  /* 0x000009c000007945 */ /* 0x000fe20003800000 */
[----:B--2---:R-:W-:-:S04]  /*0fd0*/  ISETP.GT.U32.AND P0, PT, R18, R16, PT ;  /* 0x000000101200720c */ /* 0x004fc80003f04070 */
[----:B------:R-:W-:-:S13]  /*0fe0*/  ISETP.GT.AND.EX P0, PT, R19, R17, PT, P0 ;  /* 0x000000111300720c */ /* 0x000fda0003f04300 */
[----:B0-----:R-:W-:Y:S05]  /*0ff0*/  @!P0 BRA `(.L_x_346) ;  /* 0x0000000800608947 */ /* 0x001fea0003800000 */
[----:B------:R-:W2:Y:S01]  /*1000*/  LDC.64 R6, c[0x0][0x248] ;  /* 0x00009200ff067b82 */ /* 0x000ea20000000a00 */
[----:B------:R-:W-:Y:S01]  /*1010*/  IMAD.IADD R2, R18, 0x1, -R16 ;  /* 0x0000000112027824 */ /* 0x000fe200078e0a10 */
[----:B------:R-:W-:Y:S01]  /*1020*/  MOV R4, R20 ;  /* 0x0000001400047202 */ /* 0x000fe20000000f00 */
[----:B------:R-:W-:Y:S01]  /*1030*/  IMAD.MOV.U32 R5, RZ, RZ, R3 ;  /* 0x000000ffff057224 */ /* 0x000fe200078e0003 */
[----:B------:R-:W-:Y:S01]  /*1040*/  BSSY B1, `(.L_x_347) ;  /* 0x000004c000017945 */ /* 0x000fe20003800000 */
[----:B------:R-:W-:Y:S01]  /*1050*/  MOV R28, R16 ;  /* 0x00000010001c7202 */ /* 0x000fe20000000f00 */
[----:B0-----:R-:W-:Y:S01]  /*1060*/  IMAD.MOV.U32 R29, RZ, RZ, R17 ;  /* 0x000000ffff1d7224 */ /* 0x001fe200078e0011 */
[----:B------:R-:W-:-:S04]  /*1070*/  LOP3.LUT R2, R2, 0x3, RZ, 0xc0, !PT ;  /* 0x0000000302027812 */ /* 0x000fc800078ec0ff */
        /* <DEDUP_REMOVED lines=9> */
[----:B-1----:R-:W1:Y:S08]  /*1110*/  LDC.64 R24, c[0x0][0x270] ;  /* 0x00009c00ff187b82 */ /* 0x002e700000000a00 */
[----:B------:R-:W2:Y:S01]  /*1120*/  LDC.64 R10, c[0x0][0x258] ;  /* 0x00009600ff0a7b82 */ /* 0x000ea20000000a00 */
[C---:B0-----:R-:W-:Y:S02]  /*1130*/  IMAD R0, R8.reuse, UR5, RZ ;  /* 0x0000000508007c24 */ /* 0x041fe4000f8e02ff */
[----:B------:R-:W-:-:S04]  /*1140*/  IMAD.WIDE.U32 R6, R8, UR4, R16 ;  /* 0x0000000408067c25 */ /* 0x000fc8000f8e0010 */
[----:B------:R-:W-:Y:S01]  /*1150*/  IMAD R9, R9, UR4, R0 ;  /* 0x0000000409097c24 */ /* 0x000fe2000f8e0200 */
[----:B------:R-:W-:-:S03]  /*1160*/  LEA R12, P0, R6, UR6, 0x3 ;  /* 0x00000006060c7c11 */ /* 0x000fc6000f8018ff */
[----:B------:R-:W-:Y:S02]  /*1170*/  IMAD.IADD R7, R7, 0x1, R9 ;  /* 0x0000000107077824 */ /* 0x000fe400078e0209 */
[----:B------:R-:W0:Y:S03]  /*1180*/  LDC.64 R8, c[0x0][0x238] ;  /* 0x00008e00ff087b82 */ /* 0x000e260000000a00 */
[----:B------:R-:W-:Y:S01]  /*1190*/  LEA.HI.X R13, R6, UR7, R7, 0x3, P0 ;  /* 0x00000007060d7c11 */ /* 0x000fe200080f1c07 */
[----:B-1----:R-:W-:Y:S01]  /*11a0*/  IMAD R0, R24, UR5, RZ ;  /* 0x0000000518007c24 */ /* 0x002fe2000f8e02ff */
[----:B------:R-:W-:-:S03]  /*11b0*/  ULDC.64 UR6, c[0x0][0x220] ;  /* 0x0000880000067ab9 */ /* 0x000fc60000000a00 */
[----:B------:R-:W2:Y:S01]  /*11c0*/  LDG.E.64 R26, desc[UR8][R12.64] ;  /* 0x000000080c1a7981 */ /* 0x000ea2000c1e1b00 */
[----:B------:R-:W-:Y:S02]  /*11d0*/  IMAD R7, R25, UR4, R0 ;  /* 0x0000000419077c24 */ /* 0x000fe4000f8e0200 */
[----:B------:R-:W-:-:S04]  /*11e0*/  IMAD.WIDE.U32 R24, R24, UR4, R16 ;  /* 0x0000000418187c25 */ /* 0x000fc8000f8e0010 */
[----:B------:R-:W-:Y:S01]  /*11f0*/  IMAD.MOV.U32 R4, RZ, RZ, R14 ;  /* 0x000000ffff047224 */ /* 0x000fe200078e000e */
[----:B------:R-:W-:Y:S02]  /*1200*/  IADD3 R7, R25, R7, RZ ;  /* 0x0000000719077210 */ /* 0x000fe40007ffe0ff */
[----:B------:R-:W-:-:S04]  /*1210*/  LEA R6, P0, R24, UR6, 0x2 ;  /* 0x0000000618067c11 */ /* 0x000fc8000f8010ff */
[----:B------:R-:W-:Y:S01]  /*1220*/  LEA.HI.X R7, R24, UR7, R7, 0x2, P0 ;  /* 0x0000000718077c11 */ /* 0x000fe200080f1407 */
[----:B--2---:R-:W-:-:S04]  /*1230*/  IMAD R0, R27, R10, RZ ;  /* 0x0000000a1b007224 */ /* 0x004fc800078e02ff */
[C---:B------:R-:W-:Y:S02]  /*1240*/  IMAD R25, R26.reuse, R11, R0 ;  /* 0x0000000b1a197224 */ /* 0x040fe400078e0200 */
[----:B------:R-:W-:-:S05]  /*1250*/  IMAD.WIDE.U32 R26, R26, R10, R4 ;  /* 0x0000000a1a1a7225 */ /* 0x000fca00078e0004 */
[----:B------:R-:W-:Y:S02]  /*1260*/  IADD3 R0, R27, R25, RZ ;  /* 0x000000191b007210 */ /* 0x000fe40007ffe0ff */
[C---:B0-----:R-:W-:Y:S01]  /*1270*/  LEA R24, P0, R26.reuse, R8, 0x2 ;  /* 0x000000081a187211 */ /* 0x041fe200078010ff */
[----:B------:R-:W2:Y:S03]  /*1280*/  LDG.E R27, desc[UR8][R6.64] ;  /* 0x00000008061b7981 */ /* 0x000ea6000c1e1900 */
[----:B------:R-:W-:Y:S02]  /*1290*/  LEA.HI.X R25, R26, R9, R0, 0x2, P0 ;  /* 0x000000091a197211 */ /* 0x000fe400000f1400 */
[----:B------:R-:W2:Y:S03]  /*12a0*/  LDC R0, c[0x0][0x240] ;  /* 0x00009000ff007b82 */ /* 0x000ea60000000800 */
[----:B------:R-:W2:Y:S01]  /*12b0*/  LDG.E R26, desc[UR8][R24.64] ;  /* 0x00000008181a7981 */ /* 0x000ea2000c1e1900 */
[----:B------:R-:W-:-:S04]  /*12c0*/  ISETP.NE.U32.AND P0, PT, R2, 0x1, PT ;  /* 0x000000010200780c */ /* 0x000fc80003f05070 */
[----:B------:R-:W-:Y:S02]  /*12d0*/  ISETP.NE.AND.EX P0, PT, RZ, RZ, PT, P0 ;  /* 0x000000ffff00720c */ /* 0x000fe40003f05300 */
[----:B------:R-:W-:-:S05]  /*12e0*/  IADD3 R28, P1, R16, 0x1, RZ ;  /* 0x00000001101c7810 */ /* 0x000fca0007f3e0ff */
[----:B------:R-:W-:Y:S02]  /*12f0*/  IMAD.X R29, RZ, RZ, R17, P1 ;  /* 0x000000ffff1d7224 */ /* 0x000fe400008e0611 */
[----:B--2---:R-:W-:-:S05]  /*1300*/  FFMA.FTZ R27, R27, R0, R26 ;  /* 0x000000001b1b7223 */ /* 0x004fca000001001a */
[----:B------:R0:W-:Y:S01]  /*1310*/  STG.E desc[UR8][R24.64], R27 ;  /* 0x0000001b18007986 */ /* 0x0001e2000c101908 */
[----:B------:R-:W-:Y:S05]  /*1320*/  @!P0 BRA `(.L_x_348) ;  /* 0x0000000000748947 */ /* 0x000fea0003800000 */
[----:B0-----:R-:W2:Y:S01]  /*1330*/  LDG.E.64 R24, desc[UR8][R12.64+0x8] ;  /* 0x000008080c187981 */ /* 0x001ea2000c1e1b00 */
[----:B------:R-:W-:Y:S01]  /*1340*/  ISETP.NE.U32.AND P0, PT, R2, 0x2, PT ;  /* 0x000000020200780c */ /* 0x000fe20003f05070 */
[----:B--2---:R-:W-:-:S04]  /*1350*/  IMAD R2, R25, R10, RZ ;  /* 0x0000000a19027224 */ /* 0x004fc800078e02ff */
[C---:B------:R-:W-:Y:S02]  /*1360*/  IMAD R27, R24.reuse, R11, R2 ;  /* 0x0000000b181b7224 */ /* 0x040fe400078e0202 */
[----:B------:R-:W-:-:S05]  /*1370*/  IMAD.WIDE.U32 R24, R24, R10, R4 ;  /* 0x0000000a18187225 */ /* 0x000fca00078e0004 */
[----:B------:R-:W-:Y:S02]  /*1380*/  IADD3 R2, R25, R27, RZ ;  /* 0x0000001b19027210 */ /* 0x000fe40007ffe0ff */
[C---:B------:R-:W-:Y:S01]  /*1390*/  LEA R26, P1, R24.reuse, R8, 0x2 ;  /* 0x00000008181a7211 */ /* 0x040fe200078210ff */
[----:B------:R-:W2:Y:S03]  /*13a0*/  LDG.E R25, desc[UR8][R6.64+0x4] ;  /* 0x0000040806197981 */ /* 0x000ea6000c1e1900 */
[----:B------:R-:W-:-:S05]  /*13b0*/  LEA.HI.X R27, R24, R9, R2, 0x2, P1 ;  /* 0x00000009181b7211 */ /* 0x000fca00008f1402 */
[----:B------:R-:W2:Y:S01]  /*13c0*/  LDG.E R2, desc[UR8][R26.64] ;  /* 0x000000081a027981 */ /* 0x000ea2000c1e1900 */
[----:B------:R-:W-:Y:S02]  /*13d0*/  ISETP.NE.AND.EX P0, PT, RZ, RZ, PT, P0 ;  /* 0x000000ffff00720c */ /* 0x000fe40003f05300 */
[----:B------:R-:W-:-:S05]  /*13e0*/  IADD3 R28, P1, R16, 0x2, RZ ;  /* 0x00000002101c7810 */ /* 0x000fca0007f3e0ff */
[----:B------:R-:W-:Y:S02]  /*13f0*/  IMAD.X R29, RZ, RZ, R17, P1 ;  /* 0x000000ffff1d7224 */ /* 0x000fe400008e0611 */
[----:B--2---:R-:W-:-:S05]  /*1400*/  FFMA.FTZ R25, R25, R0, R2 ;  /* 0x0000000019197223 */ /* 0x004fca0000010002 */
[----:B------:R2:W-:Y:S01]  /*1410*/  STG.E desc[UR8][R26.64], R25 ;  /* 0x000000191a007986 */ /* 0x0005e2000c101908 */
[----:B------:R-:W-:Y:S05]  /*1420*/  @!P0 BRA `(.L_x_348) ;  /* 0x0000000000348947 */ /* 0x000fea0003800000 */
[----:B------:R-:W3:Y:S04]  /*1430*/  LDG.E.64 R12, desc[UR8][R12.64+0x10] ;  /* 0x000010080c0c7981 */ /* 0x000ee8000c1e1b00 */
[----:B------:R-:W4:Y:S01]  /*1440*/  LDG.E R7, desc[UR8][R6.64+0x8] ;  /* 0x0000080806077981 */ /* 0x000f22000c1e1900 */
[-C--:B---3--:R-:W-:Y:S02]  /*1450*/  IMAD R2, R13, R10.reuse, RZ ;  /* 0x0000000a0d027224 */ /* 0x088fe400078e02ff */
[----:B--2---:R-:W-:-:S04]  /*1460*/  IMAD.WIDE.U32 R24, R12, R10, R4 ;  /* 0x0000000a0c187225 */ /* 0x004fc800078e0004 */
[----:B------:R-:W-:Y:S01]  /*1470*/  IMAD R11, R12, R11, R2 ;  /* 0x0000000b0c0b7224 */ /* 0x000fe200078e0202 */
[----:B------:R-:W-:-:S04]  /*1480*/  LEA R8, P0, R24, R8, 0x2 ;  /* 0x0000000818087211 */ /* 0x000fc800078010ff */
[----:B------:R-:W-:-:S04]  /*1490*/  IADD3 R2, R25, R11, RZ ;  /* 0x0000000b19027210 */ /* 0x000fc80007ffe0ff */
[----:B------:R-:W-:-:S05]  /*14a0*/  LEA.HI.X R9, R24, R9, R2, 0x2, P0 ;  /* 0x0000000918097211 */ /* 0x000fca00000f1402 */
[----:B------:R-:W4:Y:S01]  /*14b0*/  LDG.E R2, desc[UR8][R8.64] ;  /* 0x0000000808027981 */ /* 0x000f22000c1e1900 */
[----:B------:R-:W-:-:S05]  /*14c0*/  IADD3 R28, P0, R16, 0x3, RZ ;  /* 0x00000003101c7810 */ /* 0x000fca0007f1e0ff */
[----:B------:R-:W-:Y:S02]  /*14d0*/  IMAD.X R29, RZ, RZ, R17, P0 ;  /* 0x000000ffff1d7224 */ /* 0x000fe400000e0611 */
[----:B----4-:R-:W-:-:S05]  /*14e0*/  FFMA.FTZ R11, R7, R0, R2 ;  /* 0x00000000070b7223 */ /* 0x010fca0000010002 */
[----:B------:R3:W-:Y:S02]  /*14f0*/  STG.E desc[UR8][R8.64], R11 ;  /* 0x0000000b08007986 */ /* 0x0007e4000c101908 */
.L_x_348:
[----:B------:R-:W-:Y:S05]  /*1500*/  BSYNC B1 ;  /* 0x0000000000017941 */ /* 0x000fea0003800000 */
.L_x_347:
[----:B---3--:R-:W-:Y:S01]  /*1510*/  LOP3.LUT R9, RZ, R16, RZ, 0x33, !PT ;  /* 0x00000010ff097212 */ /* 0x008fe200078e33ff */
[----:B------:R-:W3:Y:S03]  /*1520*/  LDC.64 R6, c[0x0][0x268] ;  /* 0x00009a00ff067b82 */ /* 0x000ee60000000a00 */
[----:B------:R-:W-:Y:S02]  /*1530*/  IADD3 R0, P1, R18, R9, RZ ;  /* 0x0000000912007210 */ /* 0x000fe40007f3e0ff */
[----:B------:R-:W-:Y:S02]  /*1540*/  LOP3.LUT R9, RZ, R17, RZ, 0x33, !PT ;  /* 0x00000011ff097212 */ /* 0x000fe400078e33ff */
[----:B------:R-:W-:Y:S02]  /*1550*/  ISETP.GE.U32.AND P0, PT, R0, 0x3, PT ;  /* 0x000000030000780c */ /* 0x000fe40003f06070 */
[----:B------:R-:W-:-:S04]  /*1560*/  IADD3.X R0, R19, R9, RZ, P1, !PT ;  /* 0x0000000913007210 */ /* 0x000fc80000ffe4ff */
[----:B------:R-:W-:-:S13]  /*1570*/  ISETP.GE.U32.AND.EX P0, PT, R0, RZ, PT, P0 ;  /* 0x000000ff0000720c */ /* 0x000fda0003f06100 */
[----:B------:R-:W-:Y:S05]  /*1580*/  @!P0 BRA `(.L_x_346) ;  /* 0x0000000000fc8947 */ /* 0x000fea0003800000 */
.L_x_349:
[C---:B---3--:R-:W-:Y:S02]  /*1590*/  IMAD R0, R6.reuse, UR5, RZ ;  /* 0x0000000506007c24 */ /* 0x048fe4000f8e02ff */
[----:B------:R-:W-:-:S04]  /*15a0*/  IMAD.WIDE.U32 R8, R6, UR4, R28 ;  /* 0x0000000406087c25 */ /* 0x000fc8000f8e001c */
[----:B------:R-:W-:Y:S01]  /*15b0*/  IMAD R11, R7, UR4, R0 ;  /* 0x00000004070b7c24 */ /* 0x000fe2000f8e0200 */
[----:B------:R-:W-:-:S03]  /*15c0*/  LEA R10, P0, R8, UR10, 0x3 ;  /* 0x0000000a080a7c11 */ /* 0x000fc6000f8018ff */
[----:B------:R-:W-:-:S05]  /*15d0*/  IMAD.IADD R9, R11, 0x1, R9 ;  /* 0x000000010b097824 */ /* 0x000fca00078e0209 */
[----:B------:R-:W-:Y:S02]  /*15e0*/  LEA.HI.X R11, R8, UR11, R9, 0x3, P0 ;  /* 0x0000000b080b7c11 */ /* 0x000fe400080f1c09 */
[----:B------:R-:W3:Y:S03]  /*15f0*/  LDC.64 R8, c[0x0][0x270] ;  /* 0x00009c00ff087b82 */ /* 0x000ee60000000a00 */
[----:B----4-:R-:W4:Y:S01]  /*1600*/  LDG.E.64 R12, desc[UR8][R10.64] ;  /* 0x000000080a0c7981 */ /* 0x010f22000c1e1b00 */
[----:B------:R-:W-:Y:S01]  /*1610*/  MOV R4, R14 ;  /* 0x0000000e00047202 */ /* 0x000fe20000000f00 */
[C---:B---3--:R-:W-:Y:S02]  /*1620*/  IMAD R0, R8.reuse, UR5, RZ ;  /* 0x0000000508007c24 */ /* 0x048fe4000f8e02ff */
[----:B------:R-:W-:-:S04]  /*1630*/  IMAD.WIDE.U32 R16, R8, UR4, R28 ;  /* 0x0000000408107c25 */ /* 0x000fc8000f8e001c */
[----:B------:R-:W-:Y:S01]  /*1640*/  IMAD R9, R9, UR4, R0 ;  /* 0x0000000409097c24 */ /* 0x000fe2000f8e0200 */
[----:B------:R-:W-:-:S03]  /*1650*/  LEA R8, P0, R16, UR14, 0x2 ;  /* 0x0000000e10087c11 */ /* 0x000fc6000f8010ff */
[----:B------:R-:W-:-:S05]  /*1660*/  IMAD.IADD R9, R9, 0x1, R17 ;  /* 0x0000000109097824 */ /* 0x000fca00078e0211 */
[----:B------:R-:W-:-:S05]  /*1670*/  LEA.HI.X R9, R16, UR15, R9, 0x2, P0 ;  /* 0x0000000f10097c11 */ /* 0x000fca00080f1409 */
[----:B------:R-:W0:Y:S01]  /*1680*/  LDG.E R0, desc[UR8][R8.64] ;  /* 0x0000000808007981 */ /* 0x000e22000c1e1900 */
[----:B----4-:R-:W-:-:S04]  /*1690*/  IMAD R13, R13, UR12, RZ ;  /* 0x0000000c0d0d7c24 */ /* 0x010fc8000f8e02ff */
[C---:B------:R-:W-:Y:S02]  /*16a0*/  IMAD R17, R12.reuse, UR13, R13 ;  /* 0x0000000d0c117c24 */ /* 0x040fe4000f8e020d */
[----:B------:R-:W-:-:S03]  /*16b0*/  IMAD.WIDE.U32 R12, R12, UR12, R4 ;  /* 0x0000000c0c0c7c25 */ /* 0x000fc6000f8e0004 */
[----:B------:R-:W-:Y:S02]  /*16c0*/  LEA R16, P0, R12, UR16, 0x2 ;  /* 0x000000100c107c11 */ /* 0x000fe4000f8010ff */
[----:B------:R-:W-:-:S04]  /*16d0*/  IADD3 R17, R13, R17, RZ ;  /* 0x000000110d117210 */ /* 0x000fc80007ffe0ff */
[----:B------:R-:W-:-:S05]  /*16e0*/  LEA.HI.X R17, R12, UR17, R17, 0x2, P0 ;  /* 0x000000110c117c11 */ /* 0x000fca00080f1411 */
[----:B------:R-:W0:Y:S02]  /*16f0*/  LDG.E R13, desc[UR8][R16.64] ;  /* 0x00000008100d7981 */ /* 0x000e24000c1e1900 */
[----:B012---:R-:W-:-:S05]  /*1700*/  FFMA.FTZ R27, R0, UR18, R13 ;  /* 0x00000012001b7c23 */ /* 0x007fca000801000d */
[----:B------:R0:W-:Y:S04]  /*1710*/  STG.E desc[UR8][R16.64], R27 ;  /* 0x0000001b10007986 */ /* 0x0001e8000c101908 */
[----:B------:R-:W2:Y:S04]  /*1720*/  LDG.E.64 R24, desc[UR8][R10.64+0x8] ;  /* 0x000008080a187981 */ /* 0x000ea8000c1e1b00 */
[----:B------:R-:W3:Y:S01]  /*1730*/  LDG.E R0, desc[UR8][R8.64+0x4] ;  /* 0x0000040808007981 */ /* 0x000ee2000c1e1900 */
[----:B--2---:R-:W-:-:S04]  /*1740*/  IMAD R13, R25, UR12, RZ ;  /* 0x0000000c190d7c24 */ /* 0x004fc8000f8e02ff */
[C---:B------:R-:W-:Y:S02]  /*1750*/  IMAD R13, R24.reuse, UR13, R13 ;  /* 0x0000000d180d7c24 */ /* 0x040fe4000f8e020d */
[----:B------:R-:W-:-:S04]  /*1760*/  IMAD.WIDE.U32 R24, R24, UR12, R4 ;  /* 0x0000000c18187c25 */ /* 0x000fc8000f8e0004 */
[----:B------:R-:W-:Y:S01]  /*1770*/  IMAD.IADD R13, R25, 0x1, R13 ;  /* 0x00000001190d7824 */ /* 0x000fe200078e020d */
[----:B------:R-:W-:-:S04]  /*1780*/  LEA R12, P0, R24, UR16, 0x2 ;  /* 0x00000010180c7c11 */ /* 0x000fc8000f8010ff */
[----:B------:R-:W-:-:S05]  /*1790*/  LEA.HI.X R13, R24, UR17, R13, 0x2, P0 ;  /* 0x00000011180d7c11 */ /* 0x000fca00080f140d */
[----:B------:R-:W3:Y:S02]  /*17a0*/  LDG.E R25, desc[UR8][R12.64] ;  /* 0x000000080c197981 */ /* 0x000ee4000c1e1900 */
[----:B---3--:R-:W-:-:S05]  /*17b0*/  FFMA.FTZ R0, R0, UR18, R25 ;  /* 0x0000001200007c23 */ /* 0x008fca0008010019 */
[----:B------:R1:W-:Y:S04]  /*17c0*/  STG.E desc[UR8][R12.64], R0 ;  /* 0x000000000c007986 */ /* 0x0003e8000c101908 */
[----:B------:R-:W0:Y:S04]  /*17d0*/  LDG.E.64 R24, desc[UR8][R10.64+0x10] ;  /* 0x000010080a187981 */ /* 0x000e28000c1e1b00 */
[----:B------:R-:W2:Y:S01]  /*17e0*/  LDG.E R2, desc[UR8][R8.64+0x8] ;  /* 0x0000080808027981 */ /* 0x000ea2000c1e1900 */
[----:B0-----:R-:W-:-:S04]  /*17f0*/  IMAD R17, R25, UR12, RZ ;  /* 0x0000000c19117c24 */ /* 0x001fc8000f8e02ff */
[C---:B------:R-:W-:Y:S02]  /*1800*/  IMAD R17, R24.reuse, UR13, R17 ;  /* 0x0000000d18117c24 */ /* 0x040fe4000f8e0211 */
[----:B------:R-:W-:-:S03]  /*1810*/  IMAD.WIDE.U32 R24, R24, UR12, R4 ;  /* 0x0000000c18187c25 */ /* 0x000fc6000f8e0004 */
[----:B------:R-:W-:Y:S02]  /*1820*/  LEA R16, P0, R24, UR16, 0x2 ;  /* 0x0000001018107c11 */ /* 0x000fe4000f8010ff */
[----:B------:R-:W-:-:S04]  /*1830*/  IADD3 R17, R25, R17, RZ ;  /* 0x0000001119117210 */ /* 0x000fc80007ffe0ff */
[----:B------:R-:W-:-:S05]  /*1840*/  LEA.HI.X R17, R24, UR17, R17, 0x2, P0 ;  /* 0x0000001118117c11 */ /* 0x000fca00080f1411 */
[----:B------:R-:W2:Y:S02]  /*1850*/  LDG.E R25, desc[UR8][R16.64] ;  /* 0x0000000810197981 */ /* 0x000ea4000c1e1900 */
[----:B--2---:R-:W-:-:S05]  /*1860*/  FFMA.FTZ R27, R2, UR18, R25 ;  /* 0x00000012021b7c23 */ /* 0x004fca0008010019 */
[----:B------:R4:W-:Y:S04]  /*1870*/  STG.E desc[UR8][R16.64], R27 ;  /* 0x0000001b10007986 */ /* 0x0009e8000c101908 */
[----:B------:R-:W1:Y:S04]  /*1880*/  LDG.E.64 R10, desc[UR8][R10.64+0x18] ;  /* 0x000018080a0a7981 */ /* 0x000e68000c1e1b00 */
[----:B------:R-:W2:Y:S01]  /*1890*/  LDG.E R8, desc[UR8][R8.64+0xc] ;  /* 0x00000c0808087981 */ /* 0x000ea2000c1e1900 */
[----:B-1----:R-:W-:Y:S02]  /*18a0*/  IMAD R13, R11, UR12, RZ ;  /* 0x0000000c0b0d7c24 */ /* 0x002fe4000f8e02ff */
[----:B------:R-:W-:-:S04]  /*18b0*/  IMAD.WIDE.U32 R24, R10, UR12, R4 ;  /* 0x0000000c0a187c25 */ /* 0x000fc8000f8e0004 */
[----:B------:R-:W-:Y:S01]  /*18c0*/  IMAD R13, R10, UR13, R13 ;  /* 0x0000000d0a0d7c24 */ /* 0x000fe2000f8e020d */
[----:B------:R-:W-:-:S03]  /*18d0*/  LEA R12, P0, R24, UR16, 0x2 ;  /* 0x00000010180c7c11 */ /* 0x000fc6000f8010ff */
[----:B------:R-:W-:-:S05]  /*18e0*/  IMAD.IADD R13, R25, 0x1, R13 ;  /* 0x00000001190d7824 */ /* 0x000fca00078e020d */
[----:B------:R-:W-:-:S05]  /*18f0*/  LEA.HI.X R13, R24, UR17, R13, 0x2, P0 ;  /* 0x00000011180d7c11 */ /* 0x000fca00080f140d */
[----:B------:R-:W2:Y:S01]  /*1900*/  LDG.E R25, desc[UR8][R12.64] ;  /* 0x000000080c197981 */ /* 0x000ea2000c1e1900 */
[----:B------:R-:W-:-:S04]  /*1910*/  IADD3 R28, P0, R28, 0x4, RZ ;  /* 0x000000041c1c7810 */ /* 0x000fc80007f1e0ff */
[----:B------:R-:W-:Y:S02]  /*1920*/  IADD3.X R29, RZ, R29, RZ, P0, !PT ;  /* 0x0000001dff1d7210 */ /* 0x000fe400007fe4ff */
[----:B------:R-:W-:-:S04]  /*1930*/  ISETP.GE.U32.AND P0, PT, R28, R18, PT ;  /* 0x000000121c00720c */ /* 0x000fc80003f06070 */
[----:B------:R-:W-:Y:S01]  /*1940*/  ISETP.GE.AND.EX P0, PT, R29, R19, PT, P0 ;  /* 0x000000131d00720c */ /* 0x000fe20003f06300 */
[----:B--2---:R-:W-:-:S05]  /*1950*/  FFMA.FTZ R25, R8, UR18, R25 ;  /* 0x0000001208197c23 */ /* 0x004fca0008010019 */
[----:B------:R4:W-:Y:S07]  /*1960*/  STG.E desc[UR8][R12.64], R25 ;  /* 0x000000190c007986 */ /* 0x0009ee000c101908 */
[----:B------:R-:W-:Y:S05]  /*1970*/  @!P0 BRA `(.L_x_349) ;  /* 0xfffffffc00048947 */ /* 0x000fea000383ffff */
.L_x_346:
[----:B------:R-:W-:Y:S05]  /*1980*/  BSYNC B0 ;  /* 0x0000000000007941 */ /* 0x000fea0003800000 */
.L_x_345:
        /* <DEDUP_REMOVED lines=8> */
.L_x_336:
        /* <DEDUP_REMOVED lines=8> */
[----:B------:R-:W-:Y:S01]  /*1a90*/  ULDC UR4, c[0x0][0x250] ;  /* 0x0000940000047ab9 */ /* 0x000fe20000000800 */
[----:B------:R-:W-:Y:S02]  /*1aa0*/  UMOV UR5, URZ ;  /* 0x0000003f00057c82 */ /* 0x000fe40008000000 */
[----:B------:R-:W-:Y:S01]  /*1ab0*/  IADD3.X R7, RZ, UR7, RZ, P0, !PT ;  /* 0x00000007ff077c10 */ /* 0x000fe200087fe4ff */
[----:B------:R-:W-:Y:S01]  /*1ac0*/  IMAD.WIDE.U32 R4, R6, UR4, RZ ;  /* 0x0000000406047c25 */ /* 0x000fe2000f8e00ff */
[----:B------:R-:W-:-:S07]  /*1ad0*/  UMOV UR4, URZ ;  /* 0x0000003f00047c82 */ /* 0x000fce0008000000 */
.L_x_356:
[----:B0-----:R-:W0:Y:S01]  /*1ae0*/  LDC.64 R10, c[0x0][0x260] ;  /* 0x00009800ff0a7b82 */ /* 0x001e220000000a00 */
[----:B------:R-:W-:Y:S01]  /*1af0*/  ULDC.64 UR10, c[0x0][0x228] ;  /* 0x00008a00000a7ab9 */ /* 0x000fe20000000a00 */
[----:B------:R-:W-:Y:S01]  /*1b00*/  ULDC UR20, c[0x0][0x240] ;  /* 0x0000900000147ab9 */ /* 0x000fe20000000800 */
        /* <DEDUP_REMOVED lines=10> */
[----:B--2---:R-:W2:Y:S04]  /*1bb0*/  LDG.E.64 R2, desc[UR8][R10.64+0x8] ;  /* 0x000008080a027981 */ /* 0x004ea8000c1e1b00 */
[----:B------:R-:W2:Y:S01]  /*1bc0*/  LDG.E.64 R8, desc[UR8][R10.64] ;  /* 0x000000080a087981 */ /* 0x000ea2000c1e1b00 */
[----:B------:R-:W-:Y:S01]  /*1bd0*/  BSSY B0, `(.L_x_351) ;  /* 0x00000a5000007945 */ /* 0x000fe20003800000 */
[----:B--2---:R-:W-:-:S04]  /*1be0*/  ISETP.GT.U32.AND P0, PT, R2, R8, PT ;  /* 0x000000080200720c */ /* 0x004fc80003f04070 */
[----:B------:R-:W-:-:S13]  /*1bf0*/  ISETP.GT.AND.EX P0, PT, R3, R9, PT, P0 ;  /* 0x000000090300720c */ /* 0x000fda0003f04300 */
[----:B-1-3--:R-:W-:Y:S05]  /*1c00*/  @!P0 BRA `(.L_x_352) ;  /* 0x0000000800848947 */ /* 0x00afea0003800000 */
        /* <DEDUP_REMOVED lines=12> */
[----:B------:R-:W0:Y:S01]  /*1cd0*/  LDC.64 R14, c[0x0][0x268] ;  /* 0x00009a00ff0e7b82 */ /* 0x000e220000000a00 */
[----:B------:R-:W-:-:S07]  /*1ce0*/  ULDC.64 UR10, c[0x0][0x230] ;  /* 0x00008c00000a7ab9 */ /* 0x000fce0000000a00 */
[----:B------:R-:W1:Y:S01]  /*1cf0*/  LDC.64 R24, c[0x0][0x270] ;  /* 0x00009c00ff187b82 */ /* 0x000e620000000a00 */
[----:B------:R-:W-:Y:S01]  /*1d00*/  MOV R17, R21 ;  /* 0x0000001500117202 */ /* 0x000fe20000000f00 */
[----:B------:R-:W-:-:S06]  /*1d10*/  IMAD.MOV.U32 R16, RZ, RZ, R4 ;  /* 0x000000ffff107224 */ /* 0x000fcc00078e0004 */
[----:B------:R-:W2:Y:S01]  /*1d20*/  LDC R26, c[0x0][0x240] ;  /* 0x00009000ff1a7b82 */ /* 0x000ea20000000800 */
[C---:B0-----:R-:W-:Y:S02]  /*1d30*/  IMAD R10, R14.reuse, UR5, RZ ;  /* 0x000000050e0a7c24 */ /* 0x041fe4000f8e02ff */
[----:B------:R-:W-:-:S04]  /*1d40*/  IMAD.WIDE.U32 R12, R14, UR4, R8 ;  /* 0x000000040e0c7c25 */ /* 0x000fc8000f8e0008 */
[----:B------:R-:W-:Y:S01]  /*1d50*/  IMAD R11, R15, UR4, R10 ;  /* 0x000000040f0b7c24 */ /* 0x000fe2000f8e020a */
[----:B------:R-:W-:Y:S01]  /*1d60*/  LEA R10, P0, R12, UR10, 0x3 ;  /* 0x0000000a0c0a7c11 */ /* 0x000fe2000f8018ff */
[----:B------:R-:W0:Y:S03]  /*1d70*/  LDC.64 R14, c[0x0][0x248] ;  /* 0x00009200ff0e7b82 */ /* 0x000e260000000a00 */
[----:B------:R-:W-:-:S04]  /*1d80*/  IADD3 R11, R13, R11, RZ ;  /* 0x0000000b0d0b7210 */ /* 0x000fc80007ffe0ff */
[----:B------:R-:W-:Y:S01]  /*1d90*/  LEA.HI.X R11, R12, UR11, R11, 0x3, P0 ;  /* 0x0000000b0c0b7c11 */ /* 0x000fe200080f1c0b */
[----:B------:R-:W-:Y:S01]  /*1da0*/  ULDC.64 UR10, c[0x0][0x220] ;  /* 0x00008800000a7ab9 */ /* 0x000fe20000000a00 */
[----:B------:R-:W3:Y:S03]  /*1db0*/  LDC.64 R12, c[0x0][0x258] ;  /* 0x00009600ff0c7b82 */ /* 0x000ee60000000a00 */
[----:B------:R-:W3:Y:S01]  /*1dc0*/  LDG.E.64 R22, desc[UR8][R10.64] ;  /* 0x000000080a167981 */ /* 0x000ee2000c1e1b00 */
[C---:B0-----:R-:W-:Y:S02]  /*1dd0*/  IMAD R18, R14.reuse, UR5, RZ ;  /* 0x000000050e127c24 */ /* 0x041fe4000f8e02ff */
[----:B------:R-:W-:-:S04]  /*1de0*/  IMAD.WIDE.U32 R16, R14, UR4, R16 ;  /* 0x000000040e107c25 */ /* 0x000fc8000f8e0010 */
[----:B------:R-:W-:Y:S02]  /*1df0*/  IMAD R19, R15, UR4, R18 ;  /* 0x000000040f137c24 */ /* 0x000fe4000f8e0212 */
[----:B------:R-:W0:Y:S01]  /*1e00*/  LDC.64 R14, c[0x0][0x238] ;  /* 0x00008e00ff0e7b82 */ /* 0x000e220000000a00 */
[C---:B-1----:R-:W-:Y:S02]  /*1e10*/  IMAD R18, R24.reuse, UR5, RZ ;  /* 0x0000000518127c24 */ /* 0x042fe4000f8e02ff */
[----:B------:R-:W-:Y:S02]  /*1e20*/  IMAD.IADD R17, R17, 0x1, R19 ;  /* 0x0000000111117824 */ /* 0x000fe400078e0213 */
[----:B------:R-:W-:Y:S02]  /*1e30*/  IMAD R19, R25, UR4, R18 ;  /* 0x0000000419137c24 */ /* 0x000fe4000f8e0212 */
[----:B------:R-:W-:-:S05]  /*1e40*/  IMAD.WIDE.U32 R24, R24, UR4, R8 ;  /* 0x0000000418187c25 */ /* 0x000fca000f8e0008 */
[----:B------:R-:W-:Y:S01]  /*1e50*/  IADD3 R19, R25, R19, RZ ;  /* 0x0000001319137210 */ /* 0x000fe20007ffe0ff */
[----:B---3--:R-:W-:-:S04]  /*1e60*/  IMAD R18, R23, R12, RZ ;  /* 0x0000000c17127224 */ /* 0x008fc800078e02ff */
[----:B------:R-:W-:Y:S01]  /*1e70*/  IMAD R25, R22, R13, R18 ;  /* 0x0000000d16197224 */ /* 0x000fe200078e0212 */
[----:B------:R-:W-:Y:S01]  /*1e80*/  LEA R18, P0, R24, UR10, 0x2 ;  /* 0x0000000a18127c11 */ /* 0x000fe2000f8010ff */
[----:B------:R-:W-:-:S03]  /*1e90*/  IMAD.WIDE.U32 R22, R22, R12, R16 ;  /* 0x0000000c16167225 */ /* 0x000fc600078e0010 */
[----:B------:R-:W-:Y:S01]  /*1ea0*/  LEA.HI.X R19, R24, UR11, R19, 0x2, P0 ;  /* 0x0000000b18137c11 */ /* 0x000fe200080f1413 */
[----:B------:R-:W-:Y:S01]  /*1eb0*/  IMAD.IADD R23, R23, 0x1, R25 ;  /* 0x0000000117177824 */ /* 0x000fe200078e0219 */
[----:B0-----:R-:W-:-:S04]  /*1ec0*/  LEA R24, P0, R22, R14, 0x2 ;  /* 0x0000000e16187211 */ /* 0x001fc800078010ff */
[----:B------:R-:W-:Y:S02]  /*1ed0*/  LEA.HI.X R25, R22, R15, R23, 0x2, P0 ;  /* 0x0000000f16197211 */ /* 0x000fe400000f1417 */
[----:B------:R-:W2:Y:S04]  /*1ee0*/  LDG.E R23, desc[UR8][R18.64] ;  /* 0x0000000812177981 */ /* 0x000ea8000c1e1900 */
[----:B------:R-:W2:Y:S01]  /*1ef0*/  LDG.E R22, desc[UR8][R24.64] ;  /* 0x0000000818167981 */ /* 0x000ea2000c1e1900 */
[----:B------:R-:W-:-:S04]  /*1f00*/  ISETP.NE.U32.AND P0, PT, R20, 0x1, PT ;  /* 0x000000011400780c */ /* 0x000fc80003f05070 */
[----:B------:R-:W-:Y:S01]  /*1f10*/  ISETP.NE.AND.EX P0, PT, RZ, RZ, PT, P0 ;  /* 0x000000ffff00720c */ /* 0x000fe20003f05300 */
[----:B--2---:R-:W-:Y:S01]  /*1f20*/  FFMA.FTZ R27, R23, R26, R22 ;  /* 0x0000001a171b7223 */ /* 0x004fe20000010016 */
[----:B------:R-:W-:-:S04]  /*1f30*/  IADD3 R22, P1, R8, 0x1, RZ ;  /* 0x0000000108167810 */ /* 0x000fc80007f3e0ff */
[----:B------:R0:W-:Y:S01]  /*1f40*/  STG.E desc[UR8][R24.64], R27 ;  /* 0x0000001b18007986 */ /* 0x0001e2000c101908 */
[----:B------:R-:W-:-:S06]  /*1f50*/  IADD3.X R23, RZ, R9, RZ, P1, !PT ;  /* 0x00000009ff177210 */ /* 0x000fcc0000ffe4ff */
[----:B------:R-:W-:Y:S05]  /*1f60*/  @!P0 BRA `(.L_x_354) ;  /* 0x0000000000748947 */ /* 0x000fea0003800000 */
[----:B------:R-:W2:Y:S01]  /*1f70*/  LDG.E.64 R22, desc[UR8][R10.64+0x8] ;  /* 0x000008080a167981 */ /* 0x000ea2000c1e1b00 */
[----:B------:R-:W-:Y:S01]  /*1f80*/  ISETP.NE.U32.AND P0, PT, R20, 0x2, PT ;  /* 0x000000021400780c */ /* 0x000fe20003f05070 */
[----:B--2---:R-:W-:-:S04]  /*1f90*/  IMAD R23, R23, R12, RZ ;  /* 0x0000000c17177224 */ /* 0x004fc800078e02ff */
[C---:B0-----:R-:W-:Y:S02]  /*1fa0*/  IMAD R25, R22.reuse, R13, R23 ;  /* 0x0000000d16197224 */ /* 0x041fe400078e0217 */
[----:B------:R-:W-:-:S04]  /*1fb0*/  IMAD.WIDE.U32 R22, R22, R12, R16 ;  /* 0x0000000c16167225 */ /* 0x000fc800078e0010 */
[----:B------:R-:W-:Y:S01]  /*1fc0*/  IMAD.IADD R20, R23, 0x1, R25 ;  /* 0x0000000117147824 */ /* 0x000fe200078e0219 */
[C---:B------:R-:W-:Y:S01]  /*1fd0*/  LEA R24, P1, R22.reuse, R14, 0x2 ;  /* 0x0000000e16187211 */ /* 0x040fe200078210ff */
[----:B------:R-:W2:Y:S03]  /*1fe0*/  LDG.E R23, desc[UR8][R18.64+0x4] ;  /* 0x0000040812177981 */ /* 0x000ea6000c1e1900 */
[----:B------:R-:W-:-:S05]  /*1ff0*/  LEA.HI.X R25, R22, R15, R20, 0x2, P1 ;  /* 0x0000000f16197211 */ /* 0x000fca00008f1414 */
[----:B------:R-:W2:Y:S01]  /*2000*/  LDG.E R20, desc[UR8][R24.64] ;  /* 0x0000000818147981 */ /* 0x000ea2000c1e1900 */
[----:B------:R-:W-:Y:S02]  /*2010*/  ISETP.NE.AND.EX P0, PT, RZ, RZ, PT, P0 ;  /* 0x000000ffff00720c */ /* 0x000fe40003f05300 */
[----:B------:R-:W-:Y:S01]  /*2020*/  IADD3 R22, P1, R8, 0x2, RZ ;  /* 0x0000000208167810 */ /* 0x000fe20007f3e0ff */
[----:B--2---:R-:W-:-:S05]  /*2030*/  FFMA.FTZ R27, R23, R26, R20 ;  /* 0x0000001a171b7223 */ /* 0x004fca0000010014 */
[----:B------:R1:W-:Y:S01]  /*2040*/  STG.E desc[UR8][R24.64], R27 ;  /* 0x0000001b18007986 */ /* 0x0003e2000c101908 */
[----:B------:R-:W-:-:S04]  /*2050*/  IADD3.X R23, RZ, R9, RZ, P1, !PT ;  /* 0x00000009ff177210 */ /* 0x000fc80000ffe4ff */
[----:B------:R-:W-:Y:S05]  /*2060*/  @!P0 BRA `(.L_x_354) ;  /* 0x0000000000348947 */ /* 0x000fea0003800000 */
[----:B------:R-:W2:Y:S04]  /*2070*/  LDG.E.64 R10, desc[UR8][R10.64+0x10] ;  /* 0x000010080a0a7981 */ /* 0x000ea8000c1e1b00 */
[----:B------:R-:W3:Y:S01]  /*2080*/  LDG.E R19, desc[UR8][R18.64+0x8] ;  /* 0x0000080812137981 */ /* 0x000ee2000c1e1900 */
[-C--:B--2---:R-:W-:Y:S02]  /*2090*/  IMAD R20, R11, R12.reuse, RZ ;  /* 0x0000000c0b147224 */ /* 0x084fe400078e02ff */
[----:B------:R-:W-:-:S04]  /*20a0*/  IMAD.WIDE.U32 R16, R10, R12, R16 ;  /* 0x0000000c0a107225 */ /* 0x000fc800078e0010 */
[----:B------:R-:W-:Y:S01]  /*20b0*/  IMAD R13, R10, R13, R20 ;  /* 0x0000000d0a0d7224 */ /* 0x000fe200078e0214 */
[----:B------:R-:W-:-:S03]  /*20c0*/  LEA R14, P0, R16, R14, 0x2 ;  /* 0x0000000e100e7211 */ /* 0x000fc600078010ff */
[----:B------:R-:W-:-:S05]  /*20d0*/  IMAD.IADD R12, R17, 0x1, R13 ;  /* 0x00000001110c7824 */ /* 0x000fca00078e020d */
[----:B------:R-:W-:-:S05]  /*20e0*/  LEA.HI.X R15, R16, R15, R12, 0x2, P0 ;  /* 0x0000000f100f7211 */ /* 0x000fca00000f140c */
[----:B------:R-:W3:Y:S01]  /*20f0*/  LDG.E R12, desc[UR8][R14.64] ;  /* 0x000000080e0c7981 */ /* 0x000ee2000c1e1900 */
[----:B------:R-:W-:-:S04]  /*2100*/  IADD3 R22, P0, R8, 0x3, RZ ;  /* 0x0000000308167810 */ /* 0x000fc80007f1e0ff */
[----:B------:R-:W-:Y:S01]  /*2110*/  IADD3.X R23, RZ, R9, RZ, P0, !PT ;  /* 0x00000009ff177210 */ /* 0x000fe200007fe4ff */
[----:B---3--:R-:W-:-:S05]  /*2120*/  FFMA.FTZ R13, R19, R26, R12 ;  /* 0x0000001a130d7223 */ /* 0x008fca000001000c */
[----:B------:R2:W-:Y:S03]  /*2130*/  STG.E desc[UR8][R14.64], R13 ;  /* 0x0000000d0e007986 */ /* 0x0005e6000c101908 */
.L_x_354:
[----:B------:R-:W-:Y:S05]  /*2140*/  BSYNC B1 ;  /* 0x0000000000017941 */ /* 0x000fea0003800000 */
.L_x_353:
        /* <DEDUP_REMOVED lines=8> */
[----:B------:R-:W-:-:S07]  /*21d0*/  MOV R20, R4 ;  /* 0x0000000400147202 */ /* 0x000fce0000000f00 */
[----:B------:R-:W3:Y:S01]  /*21e0*/  LDC.64 R8, c[0x0][0x268] ;  /* 0x00009a00ff087b82 */ /* 0x000ee20000000a00 */
[C---:B--2---:R-:W-:Y:S02]  /*21f0*/  IMAD R14, R12.reuse, UR5, RZ ;  /* 0x000000050c0e7c24 */ /* 0x044fe4000f8e02ff */
[----:B------:R-:W-:-:S04]  /*2200*/  IMAD.WIDE.U32 R10, R12, UR4, R20 ;  /* 0x000000040c0a7c25 */ /* 0x000fc8000f8e0014 */
[----:B------:R-:W-:-:S04]  /*2210*/  IMAD R13, R13, UR4, R14 ;  /* 0x000000040d0d7c24 */ /* 0x000fc8000f8e020e */
[----:B---3--:R-:W-:-:S07]  /*2220*/  IMAD.IADD R21, R13, 0x1, R11 ;  /* 0x000000010d157824 */ /* 0x008fce00078e020b */
.L_x_355:
[C---:B------:R-:W-:Y:S01]  /*2230*/  IMAD R12, R8.reuse, UR5, RZ ;  /* 0x00000005080c7c24 */ /* 0x040fe2000f8e02ff */
[----:B---3--:R-:W2:Y:S01]  /*2240*/  LDC.64 R16, c[0x0][0x270] ;  /* 0x00009c00ff107b82 */ /* 0x008ea20000000a00 */
[----:B------:R-:W-:-:S04]  /*2250*/  IMAD.WIDE.U32 R14, R8, UR4, R22 ;  /* 0x00000004080e7c25 */ /* 0x000fc8000f8e0016 */
[----:B------:R-:W-:Y:S01]  /*2260*/  IMAD R13, R9, UR4, R12 ;  /* 0x00000004090d7c24 */ /* 0x000fe2000f8e020c */
[----:B------:R-:W-:-:S04]  /*2270*/  LEA R12, P0, R14, UR12, 0x3 ;  /* 0x0000000c0e0c7c11 */ /* 0x000fc8000f8018ff */
[----:B------:R-:W-:-:S04]  /*2280*/  IADD3 R13, R13, R15, RZ ;  /* 0x0000000f0d0d7210 */ /* 0x000fc80007ffe0ff */
[----:B------:R-:W-:-:S05]  /*2290*/  LEA.HI.X R13, R14, UR13, R13, 0x3, P0 ;  /* 0x0000000d0e0d7c11 */ /* 0x000fca00080f1c0d */
[----:B------:R-:W3:Y:S01]  /*22a0*/  LDG.E.64 R14, desc[UR8][R12.64] ;  /* 0x000000080c0e7981 */ /* 0x000ee2000c1e1b00 */
[C---:B--2---:R-:W-:Y:S02]  /*22b0*/  IMAD R20, R16.reuse, UR5, RZ ;  /* 0x0000000510147c24 */ /* 0x044fe4000f8e02ff */
[----:B------:R-:W-:-:S04]  /*22c0*/  IMAD.WIDE.U32 R18, R16, UR4, R22 ;  /* 0x0000000410127c25 */ /* 0x000fc8000f8e0016 */
[----:B01----:R-:W-:Y:S02]  /*22d0*/  IMAD R27, R17, UR4, R20 ;  /* 0x00000004111b7c24 */ /* 0x003fe4000f8e0214 */
[----:B------:R-:W-:Y:S02]  /*22e0*/  IMAD.MOV.U32 R20, RZ, RZ, R10 ;  /* 0x000000ffff147224 */ /* 0x000fe400078e000a */
[----:B---3--:R-:W-:Y:S02]  /*22f0*/  IMAD R15, R15, UR14, RZ ;  /* 0x0000000e0f0f7c24 */ /* 0x008fe4000f8e02ff */
[----:B------:R-:W-:-:S04]  /*2300*/  IMAD.WIDE.U32 R16, R14, UR14, R20 ;  /* 0x0000000e0e107c25 */ /* 0x000fc8000f8e0014 */
[----:B------:R-:W-:Y:S01]  /*2310*/  IMAD R25, R14, UR15, R15 ;  /* 0x0000000f0e197c24 */ /* 0x000fe2000f8e020f */
[----:B------:R-:W-:Y:S02]  /*2320*/  LEA R14, P0, R18, UR16, 0x2 ;  /* 0x00000010120e7c11 */ /* 0x000fe4000f8010ff */
[----:B------:R-:W-:Y:S01]  /*2330*/  IADD3 R15, R27, R19, RZ ;  /* 0x000000131b0f7210 */ /* 0x000fe20007ffe0ff */
[----:B------:R-:W-:Y:S01]  /*2340*/  IMAD.IADD R17, R17, 0x1, R25 ;  /* 0x0000000111117824 */ /* 0x000fe200078e0219 */
[----:B------:R-:W-:Y:S02]  /*2350*/  LEA R24, P1, R16, UR18, 0x2 ;  /* 0x0000001210187c11 */ /* 0x000fe4000f8210ff */
[----:B------:R-:W-:Y:S02]  /*2360*/  LEA.HI.X R15, R18, UR17, R15, 0x2, P0 ;  /* 0x00000011120f7c11 */ /* 0x000fe400080f140f */
[----:B------:R-:W-:-:S03]  /*2370*/  LEA.HI.X R25, R16, UR19, R17, 0x2, P1 ;  /* 0x0000001310197c11 */ /* 0x000fc600088f1411 */
[----:B------:R-:W2:Y:S04]  /*2380*/  LDG.E R16, desc[UR8][R14.64] ;  /* 0x000000080e107981 */ /* 0x000ea8000c1e1900 */
[----:B------:R-:W2:Y:S02]  /*2390*/  LDG.E R17, desc[UR8][R24.64] ;  /* 0x0000000818117981 */ /* 0x000ea4000c1e1900 */
[----:B--2---:R-:W-:-:S05]  /*23a0*/  FFMA.FTZ R27, R16, UR20, R17 ;  /* 0x00000014101b7c23 */ /* 0x004fca0008010011 */
[----:B------:R0:W-:Y:S04]  /*23b0*/  STG.E desc[UR8][R24.64], R27 ;  /* 0x0000001b18007986 */ /* 0x0001e8000c101908 */
[----:B------:R-:W2:Y:S02]  /*23c0*/  LDG.E.64 R18, desc[UR8][R12.64+0x8] ;  /* 0x000008080c127981 */ /* 0x000ea4000c1e1b00 */
[----:B--2---:R-:W-:-:S04]  /*23d0*/  IMAD R17, R19, UR14, RZ ;  /* 0x0000000e13117c24 */ /* 0x004fc8000f8e02ff */
[C---:B------:R-:W-:Y:S02]  /*23e0*/  IMAD R17, R18.reuse, UR15, R17 ;  /* 0x0000000f12117c24 */ /* 0x040fe4000f8e0211 */
[----:B------:R-:W-:-:S03]  /*23f0*/  IMAD.WIDE.U32 R18, R18, UR14, R20 ;  /* 0x0000000e12127c25 */ /* 0x000fc6000f8e0014 */
[----:B------:R-:W-:Y:S02]  /*2400*/  LEA R16, P0, R18, UR18, 0x2 ;  /* 0x0000001212107c11 */ /* 0x000fe4000f8010ff */
[----:B------:R-:W-:-:S04]  /*2410*/  IADD3 R17, R19, R17, RZ ;  /* 0x0000001113117210 */ /* 0x000fc80007ffe0ff */
[----:B------:R-:W-:Y:S02]  /*2420*/  LEA.HI.X R17, R18, UR19, R17, 0x2, P0 ;  /* 0x0000001312117c11 */ /* 0x000fe400080f1411 */
[----:B------:R-:W0:Y:S04]  /*2430*/  LDG.E R18, desc[UR8][R14.64+0x4] ;  /* 0x000004080e127981 */ /* 0x000e28000c1e1900 */
[----:B------:R-:W0:Y:S02]  /*2440*/  LDG.E R19, desc[UR8][R16.64] ;  /* 0x0000000810137981 */ /* 0x000e24000c1e1900 */
[----:B0-----:R-:W-:-:S05]  /*2450*/  FFMA.FTZ R27, R18, UR20, R19 ;  /* 0x00000014121b7c23 */ /* 0x001fca0008010013 */
[----:B------:R0:W-:Y:S04]  /*2460*/  STG.E desc[UR8][R16.64], R27 ;  /* 0x0000001b10007986 */ /* 0x0001e8000c101908 */
[----:B------:R-:W2:Y:S02]  /*2470*/  LDG.E.64 R24, desc[UR8][R12.64+0x10] ;  /* 0x000010080c187981 */ /* 0x000ea4000c1e1b00 */
[----:B--2---:R-:W-:-:S04]  /*2480*/  IMAD R19, R25, UR14, RZ ;  /* 0x0000000e19137c24 */ /* 0x004fc8000f8e02ff */
[C---:B------:R-:W-:Y:S02]  /*2490*/  IMAD R19, R24.reuse, UR15, R19 ;  /* 0x0000000f18137c24 */ /* 0x040fe4000f8e0213 */
[----:B------:R-:W-:-:S04]  /*24a0*/  IMAD.WIDE.U32 R24, R24, UR14, R20 ;  /* 0x0000000e18187c25 */ /* 0x000fc8000f8e0014 */
[----:B------:R-:W-:Y:S01]  /*24b0*/  IMAD.IADD R19, R25, 0x1, R19 ;  /* 0x0000000119137824 */ /* 0x000fe200078e0213 */
[----:B------:R-:W-:-:S04]  /*24c0*/  LEA R18, P0, R24, UR18, 0x2 ;  /* 0x0000001218127c11 */ /* 0x000fc8000f8010ff */
[----:B------:R-:W-:Y:S02]  /*24d0*/  LEA.HI.X R19, R24, UR19, R19, 0x2, P0 ;  /* 0x0000001318137c11 */ /* 0x000fe400080f1413 */
[----:B------:R-:W2:Y:S04]  /*24e0*/  LDG.E R24, desc[UR8][R14.64+0x8] ;  /* 0x000008080e187981 */ /* 0x000ea8000c1e1900 */
[----:B------:R-:W2:Y:S02]  /*24f0*/  LDG.E R25, desc[UR8][R18.64] ;  /* 0x0000000812197981 */ /* 0x000ea4000c1e1900 */
[----:B--2---:R-:W-:-:S05]  /*2500*/  FFMA.FTZ R29, R24, UR20, R25 ;  /* 0x00000014181d7c23 */ /* 0x004fca0008010019 */
[----:B------:R3:W-:Y:S04]  /*2510*/  STG.E desc[UR8][R18.64], R29 ;  /* 0x0000001d12007986 */ /* 0x0007e8000c101908 */
[----:B------:R-:W0:Y:S04]  /*2520*/  LDG.E.64 R12, desc[UR8][R12.64+0x18] ;  /* 0x000018080c0c7981 */ /* 0x000e28000c1e1b00 */
[----:B------:R-:W2:Y:S01]  /*2530*/  LDG.E R14, desc[UR8][R14.64+0xc] ;  /* 0x00000c080e0e7981 */ /* 0x000ea2000c1e1900 */
[----:B0-----:R-:W-:Y:S02]  /*2540*/  IMAD R17, R13, UR14, RZ ;  /* 0x0000000e0d117c24 */ /* 0x001fe4000f8e02ff */
[----:B------:R-:W-:-:S04]  /*2550*/  IMAD.WIDE.U32 R24, R12, UR14, R20 ;  /* 0x0000000e0c187c25 */ /* 0x000fc8000f8e0014 */
[----:B------:R-:W-:Y:S01]  /*2560*/  IMAD R17, R12, UR15, R17 ;  /* 0x0000000f0c117c24 */ /* 0x000fe2000f8e0211 */
[----:B------:R-:W-:-:S04]  /*2570*/  LEA R16, P0, R24, UR18, 0x2 ;  /* 0x0000001218107c11 */ /* 0x000fc8000f8010ff */
[----:B------:R-:W-:-:S04]  /*2580*/  IADD3 R17, R25, R17, RZ ;  /* 0x0000001119117210 */ /* 0x000fc80007ffe0ff */
[----:B------:R-:W-:-:S05]  /*2590*/  LEA.HI.X R17, R24, UR19, R17, 0x2, P0 ;  /* 0x0000001318117c11 */ /* 0x000fca00080f1411 */
[----:B------:R-:W2:Y:S01]  /*25a0*/  LDG.E R25, desc[UR8][R16.64] ;  /* 0x0000000810197981 */ /* 0x000ea2000c1e1900 */
[----:B------:R-:W-:-:S05]  /*25b0*/  IADD3 R22, P0, R22, 0x4, RZ ;  /* 0x0000000416167810 */ /* 0x000fca0007f1e0ff */
[----:B------:R-:W-:Y:S01]  /*25c0*/  IMAD.X R23, RZ, RZ, R23, P0 ;  /* 0x000000ffff177224 */ /* 0x000fe200000e0617 */
[----:B------:R-:W-:-:S04]  /*25d0*/  ISETP.GE.U32.AND P0, PT, R22, R2, PT ;  /* 0x000000021600720c */ /* 0x000fc80003f06070 */
[----:B------:R-:W-:Y:S01]  /*25e0*/  ISETP.GE.AND.EX P0, PT, R23, R3, PT, P0 ;  /* 0x000000031700720c */ /* 0x000fe20003f06300 */
[----:B--2---:R-:W-:-:S05]  /*25f0*/  FFMA.FTZ R25, R14, UR20, R25 ;  /* 0x000000140e197c23 */ /* 0x004fca0008010019 */
[----:B------:R3:W-:Y:S07]  /*2600*/  STG.E desc[UR8][R16.64], R25 ;  /* 0x0000001910007986 */ /* 0x0007ee000c101908 */
[----:B------:R-:W-:Y:S05]  /*2610*/  @!P0 BRA `(.L_x_355) ;  /* 0xfffffffc00048947 */ /* 0x000fea000383ffff */
.L_x_352:
[----:B------:R-:W-:Y:S05]  /*2620*/  BSYNC B0 ;  /* 0x0000000000007941 */ /* 0x000fea0003800000 */
.L_x_351:
[----:B------:R-:W4:Y:S01]  /*2630*/  LDC.64 R2, c[0x0][0x278] ;  /* 0x00009e00ff027b82 */ /* 0x000f220000000a00 */
[----:B------:R-:W-:-:S04]  /*2640*/  UIADD3 UR4, UP0, UR4, 0x1, URZ ;  /* 0x0000000104047890 */ /* 0x000fc8000ff1e03f */
[----:B------:R-:W-:Y:S02]  /*2650*/  UIADD3.X UR5, URZ, UR5, URZ, UP0, !UPT ;  /* 0x000000053f057290 */ /* 0x000fe400087fe43f */
[----:B----4-:R-:W-:-:S04]  /*2660*/  ISETP.LE.U32.AND P0, PT, R2, UR4, PT ;  /* 0x0000000402007c0c */ /* 0x010fc8000bf03070 */
[----:B------:R-:W-:-:S04]  /*2670*/  MOV R2, UR5 ;  /* 0x0000000500027c02 */ /* 0x000fc80008000f00 */
[----:B------:R-:W-:-:S13]  /*2680*/  ISETP.GE.AND.EX P0, PT, R2, R3, PT, P0 ;  /* 0x000000030200720c */ /* 0x000fda0003f06300 */
[----:B------:R-:W-:Y:S05]  /*2690*/  @!P0 BRA `(.L_x_356) ;  /* 0xfffffff400108947 */ /* 0x000fea000383ffff */
[----:B------:R-:W-:Y:S01]  /*26a0*/  VIADD R0, R0, 0x100 ;  /* 0x0000010000007836 */ /* 0x000fe20000000000 */
[----:B------:R-:W-:-:S04]  /*26b0*/  ULDC.64 UR4, c[0x0][0x250] ;  /* 0x0000940000047ab9 */ /* 0x000fc80000000a00 */
[----:B------:R-:W-:-:S04]  /*26c0*/  IADD3 R2, P0, R0, UR6, RZ ;  /* 0x0000000600027c10 */ /* 0x000fc8000ff1e0ff */
[----:B------:R-:W-:Y:S01]  /*26d0*/  IADD3.X R3, RZ, UR7, RZ, P0, !PT ;  /* 0x00000007ff037c10 */ /* 0x000fe200087fe4ff */
[----:B------:R-:W-:-:S04]  /*26e0*/  IMAD.WIDE.U32 R4, R2, UR4, RZ ;  /* 0x0000000402047c25 */ /* 0x000fc8000f8e00ff */
[----:B------:R-:W-:Y:S01]  /*26f0*/  IMAD R7, R3, UR4, RZ ;  /* 0x0000000403077c24 */ /* 0x000fe2000f8e02ff */
[----:B------:R-:W-:-:S03]  /*2700*/  UMOV UR4, URZ ;  /* 0x0000003f00047c82 */ /* 0x000fc60008000000 */
[----:B------:R-:W-:Y:S01]  /*2710*/  IMAD R7, R2, UR5, R7 ;  /* 0x0000000502077c24 */ /* 0x000fe2000f8e0207 */
[----:B------:R-:W-:-:S03]  /*2720*/  UMOV UR5, URZ ;  /* 0x0000003f00057c82 */ /* 0x000fc60008000000 */
[----:B01----:R-:W-:-:S07]  /*2730*/  IMAD.IADD R27, R5, 0x1, R7 ;  /* 0x00000001051b7824 */ /* 0x003fce00078e0207 */
.L_x_362:
[----:B0-----:R-:W0:Y:S01]  /*2740*/  LDC.64 R8, c[0x0][0x260] ;  /* 0x00009800ff087b82 */ /* 0x001e220000000a00 */
[----:B------:R-:W-:Y:S01]  /*2750*/  ULDC.64 UR6, c[0x0][0x228] ;  /* 0x00008a0000067ab9 */ /* 0x000fe20000000a00 */
[----:B------:R-:W-:Y:S01]  /*2760*/  ULDC UR16, c[0x0][0x240] ;  /* 0x0000900000107ab9 */ /* 0x000fe20000000800 */
        /* <DEDUP_REMOVED lines=13> */
[----:B-12---:R-:W-:Y:S05]  /*2840*/  @!P0 BRA `(.L_x_358) ;  /* 0x00000008008c8947 */ /* 0x006fea0003800000 */
[----:B--2---:R-:W0:Y:S01]  /*2850*/  LDC.64 R12, c[0x0][0x248] ;  /* 0x00009200ff0c7b82 */ /* 0x004e220000000a00 */
[----:B------:R-:W-:Y:S01]  /*2860*/  IMAD.IADD R26, R6, 0x1, -R8 ;  /* 0x00000001061a7824 */ /* 0x000fe200078e0a08 */
[----:B------:R-:W-:Y:S01]  /*2870*/  MOV R10, R4 ;  /* 0x00000004000a7202 */ /* 0x000fe20000000f00 */
[----:B------:R-:W-:Y:S01]  /*2880*/  IMAD.MOV.U32 R11, RZ, RZ, R27 ;  /* 0x000000ffff0b7224 */ /* 0x000fe200078e001b */
[----:B------:R-:W-:Y:S01]  /*2890*/  BSSY B1, `(.L_x_359) ;  /* 0x000004c000017945 */ /* 0x000fe20003800000 */
[----:B------:R-:W-:Y:S01]  /*28a0*/  MOV R28, R8 ;  /* 0x00000008001c7202 */ /* 0x000fe20000000f00 */
[----:B---3--:R-:W-:Y:S01]  /*28b0*/  IMAD.MOV.U32 R29, RZ, RZ, R9 ;  /* 0x000000ffff1d7224 */ /* 0x008fe200078e0009 */
        /* <DEDUP_REMOVED lines=22> */
[----:B------:R-:W0:Y:S01]  /*2a20*/  LDG.E.64 R24, desc[UR8][R14.64] ;  /* 0x000000080e187981 */ /* 0x000e22000c1e1b00 */
[----:B------:R-:W-:Y:S02]  /*2a30*/  IMAD R21, R23, UR4, R0 ;  /* 0x0000000417157c24 */ /* 0x000fe4000f8e0200 */
[----:B------:R-:W-:-:S05]  /*2a40*/  IMAD.WIDE.U32 R22, R22, UR4, R8 ;  /* 0x0000000416167c25 */ /* 0x000fca000f8e0008 */
[----:B------:R-:W-:Y:S02]  /*2a50*/  IADD3 R21, R23, R21, RZ ;  /* 0x0000001517157210 */ /* 0x000fe40007ffe0ff */
[----:B------:R-:W-:-:S04]  /*2a60*/  LEA R20, P0, R22, UR6, 0x2 ;  /* 0x0000000616147c11 */ /* 0x000fc8000f8010ff */
[----:B------:R-:W-:Y:S01]  /*2a70*/  LEA.HI.X R21, R22, UR7, R21, 0x2, P0 ;  /* 0x0000000716157c11 */ /* 0x000fe200080f1415 */
[----:B0-----:R-:W-:-:S04]  /*2a80*/  IMAD R0, R25, R16, RZ ;  /* 0x0000001019007224 */ /* 0x001fc800078e02ff */
[C---:B------:R-:W-:Y:S02]  /*2a90*/  IMAD R23, R24.reuse, R17, R0 ;  /* 0x0000001118177224 */ /* 0x040fe400078e0200 */
[----:B------:R-:W-:-:S05]  /*2aa0*/  IMAD.WIDE.U32 R24, R24, R16, R12 ;  /* 0x0000001018187225 */ /* 0x000fca00078e000c */
[----:B------:R-:W-:Y:S02]  /*2ab0*/  IADD3 R0, R25, R23, RZ ;  /* 0x0000001719007210 */ /* 0x000fe40007ffe0ff */
[C---:B--2---:R-:W-:Y:S01]  /*2ac0*/  LEA R22, P0, R24.reuse, R18, 0x2 ;  /* 0x0000001218167211 */ /* 0x044fe200078010ff */
        /* <DEDUP_REMOVED lines=17> */
[----:B------:R-:W-:-:S04]  /*2be0*/  LEA R24, P1, R22, R18, 0x2 ;  /* 0x0000001216187211 */ /* 0x000fc800078210ff */
[----:B------:R-:W-:Y:S02]  /*2bf0*/  LEA.HI.X R25, R22, R19, R23, 0x2, P1 ;  /* 0x0000001316197211 */ /* 0x000fe400008f1417 */
[----:B------:R-:W2:Y:S04]  /*2c00*/  LDG.E R23, desc[UR8][R20.64+0x4] ;  /* 0x0000040814177981 */ /* 0x000ea8000c1e1900 */
[----:B------:R-:W2:Y:S01]  /*2c10*/  LDG.E R22, desc[UR8][R24.64] ;  /* 0x0000000818167981 */ /* 0x000ea2000c1e1900 */
[----:B------:R-:W-:Y:S02]  /*2c20*/  ISETP.NE.AND.EX P0, PT, RZ, RZ, PT, P0 ;  /* 0x000000ffff00720c */ /* 0x000fe40003f05300 */
[----:B------:R-:W-:-:S05]  /*2c30*/  IADD3 R28, P1, R8, 0x2, RZ ;  /* 0x00000002081c7810 */ /* 0x000fca0007f3e0ff */
[----:B------:R-:W-:Y:S02]  /*2c40*/  IMAD.X R29, RZ, RZ, R9, P1 ;  /* 0x000000ffff1d7224 */ /* 0x000fe400008e0609 */
[----:B--2---:R-:W-:-:S05]  /*2c50*/  FFMA.FTZ R23, R23, R0, R22 ;  /* 0x0000000017177223 */ /* 0x004fca0000010016 */
[----:B------:R1:W-:Y:S01]  /*2c60*/  STG.E desc[UR8][R24.64], R23 ;  /* 0x0000001718007986 */ /* 0x0003e2000c101908 */
[----:B------:R-:W-:Y:S05]  /*2c70*/  @!P0 BRA `(.L_x_360) ;  /* 0x0000000000348947 */ /* 0x000fea0003800000 */
[----:B------:R-:W1:Y:S04]  /*2c80*/  LDG.E.64 R14, desc[UR8][R14.64+0x10] ;  /* 0x000010080e0e7981 */ /* 0x000e68000c1e1b00 */
[----:B------:R-:W2:Y:S01]  /*2c90*/  LDG.E R21, desc[UR8][R20.64+0x8] ;  /* 0x0000080814157981 */ /* 0x000ea2000c1e1900 */
[-C--:B-1----:R-:W-:Y:S02]  /*2ca0*/  IMAD R24, R15, R16.reuse, RZ ;  /* 0x000000100f187224 */ /* 0x082fe400078e02ff */
[----:B------:R-:W-:-:S04]  /*2cb0*/  IMAD.WIDE.U32 R22, R14, R16, R12 ;  /* 0x000000100e167225 */ /* 0x000fc800078e000c */
[----:B------:R-:W-:Y:S01]  /*2cc0*/  IMAD R17, R14, R17, R24 ;  /* 0x000000110e117224 */ /* 0x000fe200078e0218 */
[----:B------:R-:W-:-:S04]  /*2cd0*/  LEA R18, P0, R22, R18, 0x2 ;  /* 0x0000001216127211 */ /* 0x000fc800078010ff */
[----:B------:R-:W-:-:S04]  /*2ce0*/  IADD3 R12, R23, R17, RZ ;  /* 0x00000011170c7210 */ /* 0x000fc80007ffe0ff */
[----:B------:R-:W-:-:S05]  /*2cf0*/  LEA.HI.X R19, R22, R19, R12, 0x2, P0 ;  /* 0x0000001316137211 */ /* 0x000fca00000f140c */
[----:B------:R-:W2:Y:S01]  /*2d00*/  LDG.E R12, desc[UR8][R18.64] ;  /* 0x00000008120c7981 */ /* 0x000ea2000c1e1900 */
[----:B------:R-:W-:-:S05]  /*2d10*/  IADD3 R28, P0, R8, 0x3, RZ ;  /* 0x00000003081c7810 */ /* 0x000fca0007f1e0ff */
[----:B------:R-:W-:Y:S02]  /*2d20*/  IMAD.X R29, RZ, RZ, R9, P0 ;  /* 0x000000ffff1d7224 */ /* 0x000fe400000e0609 */
[----:B--2---:R-:W-:-:S05]  /*2d30*/  FFMA.FTZ R17, R21, R0, R12 ;  /* 0x0000000015117223 */ /* 0x004fca000001000c */
[----:B------:R2:W-:Y:S02]  /*2d40*/  STG.E desc[UR8][R18.64], R17 ;  /* 0x0000001112007986 */ /* 0x0005e4000c101908 */
.L_x_360:
[----:B------:R-:W-:Y:S05]  /*2d50*/  BSYNC B1 ;  /* 0x0000000000017941 */ /* 0x000fea0003800000 */
.L_x_359:
        /* <DEDUP_REMOVED lines=8> */
[----:B------:R-:W-:Y:S01]  /*2de0*/  ULDC.64 UR6, c[0x0][0x220] ;  /* 0x0000880000067ab9 */ /* 0x000fe20000000a00 */
[----:B------:R-:W-:-:S06]  /*2df0*/  ULDC.64 UR10, c[0x0][0x230] ;  /* 0x00008c00000a7ab9 */ /* 0x000fcc0000000a00 */
[----:B------:R-:W3:Y:S01]  /*2e00*/  LDC.64 R14, c[0x0][0x268] ;  /* 0x00009a00ff0e7b82 */ /* 0x000ee20000000a00 */
[C---:B--2---:R-:W-:Y:S02]  /*2e10*/  IMAD R0, R16.reuse, UR5, RZ ;  /* 0x0000000510007c24 */ /* 0x044fe4000f8e02ff */
[----:B------:R-:W-:-:S04]  /*2e20*/  IMAD.WIDE.U32 R8, R16, UR4, R28 ;  /* 0x0000000410087c25 */ /* 0x000fc8000f8e001c */
[----:B------:R-:W-:Y:S02]  /*2e30*/  IMAD R19, R17, UR4, R0 ;  /* 0x0000000411137c24 */ /* 0x000fe4000f8e0200 */
[C---:B---3--:R-:W-:Y:S02]  /*2e40*/  IMAD R12, R14.reuse, UR5, RZ ;  /* 0x000000050e0c7c24 */ /* 0x048fe4000f8e02ff */
[----:B------:R-:W-:Y:S01]  /*2e50*/  IMAD.WIDE.U32 R16, R14, UR4, R28 ;  /* 0x000000040e107c25 */ /* 0x000fe2000f8e001c */
[----:B------:R-:W-:-:S03]  /*2e60*/  LEA R14, P0, R8, UR6, 0x2 ;  /* 0x00000006080e7c11 */ /* 0x000fc6000f8010ff */
[----:B------:R-:W-:Y:S01]  /*2e70*/  IMAD R21, R15, UR4, R12 ;  /* 0x000000040f157c24 */ /* 0x000fe2000f8e020c */
[----:B------:R-:W-:Y:S01]  /*2e80*/  LEA R0, P2, R16, UR10, 0x3 ;  /* 0x0000000a10007c11 */ /* 0x000fe2000f8418ff */
[----:B------:R-:W-:Y:S01]  /*2e90*/  IMAD.IADD R15, R19, 0x1, R9 ;  /* 0x00000001130f7824 */ /* 0x000fe200078e0209 */
[----:B------:R-:W-:Y:S02]  /*2ea0*/  IADD3 R14, P1, R14, 0x8, RZ ;  /* 0x000000080e0e7810 */ /* 0x000fe40007f3e0ff */
[----:B------:R-:W-:Y:S02]  /*2eb0*/  IADD3 R9, R21, R17, RZ ;  /* 0x0000001115097210 */ /* 0x000fe40007ffe0ff */
[----:B------:R-:W-:Y:S02]  /*2ec0*/  LEA.HI.X R8, R8, UR7, R15, 0x2, P0 ;  /* 0x0000000708087c11 */ /* 0x000fe400080f140f */
[----:B------:R-:W-:Y:S02]  /*2ed0*/  IADD3 R0, P3, R0, 0x10, RZ ;  /* 0x0000001000007810 */ /* 0x000fe40007f7e0ff */
[----:B------:R-:W-:Y:S01]  /*2ee0*/  LEA.HI.X R9, R16, UR11, R9, 0x3, P2 ;  /* 0x0000000b10097c11 */ /* 0x000fe200090f1c09 */
[----:B------:R-:W-:-:S03]  /*2ef0*/  IMAD.X R15, RZ, RZ, R8, P1 ;  /* 0x000000ffff0f7224 */ /* 0x000fc600008e0608 */
[----:B------:R-:W-:-:S07]  /*2f00*/  IADD3.X R9, RZ, R9, RZ, P3, !PT ;  /* 0x00000009ff097210 */ /* 0x000fce0001ffe4ff */
.L_x_361:
[----:B------:R-:W-:Y:S01]  /*2f10*/  IMAD.MOV.U32 R8, RZ, RZ, R0 ;  /* 0x000000ffff087224 */ /* 0x000fe200078e0000 */
[----:B------:R-:W-:Y:S01]  /*2f20*/  MOV R12, R10 ;  /* 0x0000000a000c7202 */ /* 0x000fe20000000f00 */
[----:B------:R-:W0:Y:S04]  /*2f30*/  LDG.E R0, desc[UR8][R14.64+-0x8] ;  /* 0xfffff8080e007981 */ /* 0x000e28000c1e1900 */
[----:B----4-:R-:W2:Y:S02]  /*2f40*/  LDG.E.64 R18, desc[UR8][R8.64+-0x10] ;  /* 0xfffff00808127981 */ /* 0x010ea4000c1e1b00 */
[----:B--2---:R-:W-:Y:S02]  /*2f50*/  IMAD R19, R19, UR12, RZ ;  /* 0x0000000c13137c24 */ /* 0x004fe4000f8e02ff */
[----:B------:R-:W-:-:S04]  /*2f60*/  IMAD.WIDE.U32 R16, R18, UR12, R12 ;  /* 0x0000000c12107c25 */ /* 0x000fc8000f8e000c */
[----:B------:R-:W-:Y:S01]  /*2f70*/  IMAD R19, R18, UR13, R19 ;  /* 0x0000000d12137c24 */ /* 0x000fe2000f8e0213 */
[----:B------:R-:W-:-:S03]  /*2f80*/  LEA R18, P0, R16, UR14, 0x2 ;  /* 0x0000000e10127c11 */ /* 0x000fc6000f8010ff */
[----:B------:R-:W-:-:S05]  /*2f90*/  IMAD.IADD R17, R17, 0x1, R19 ;  /* 0x0000000111117824 */ /* 0x000fca00078e0213 */
[----:B------:R-:W-:-:S05]  /*2fa0*/  LEA.HI.X R19, R16, UR15, R17, 0x2, P0 ;  /* 0x0000000f10137c11 */ /* 0x000fca00080f1411 */
[----:B------:R-:W0:Y:S02]  /*2fb0*/  LDG.E R17, desc[UR8][R18.64] ;  /* 0x0000000812117981 */ /* 0x000e24000c1e1900 */
[----:B01----:R-:W-:-:S05]  /*2fc0*/  FFMA.FTZ R23, R0, UR16, R17 ;  /* 0x0000001000177c23 */ /* 0x003fca0008010011 */
[----:B------:R0:W-:Y:S04]  /*2fd0*/  STG.E desc[UR8][R18.64], R23 ;  /* 0x0000001712007986 */ /* 0x0001e8000c101908 */
[----:B------:R-:W2:Y:S04]  /*2fe0*/  LDG.E.64 R16, desc[UR8][R8.64+-0x8] ;  /* 0xfffff80808107981 */ /* 0x000ea8000c1e1b00 */
[----:B------:R-:W3:Y:S01]  /*2ff0*/  LDG.E R0, desc[UR8][R14.64+-0x4] ;  /* 0xfffffc080e007981 */ /* 0x000ee2000c1e1900 */
[----:B--2---:R-:W-:Y:S02]  /*3000*/  IMAD R17, R17, UR12, RZ ;  /* 0x0000000c11117c24 */ /* 0x004fe4000f8e02ff */
[----:B------:R-:W-:-:S04]  /*3010*/  IMAD.WIDE.U32 R20, R16, UR12, R12 ;  /* 0x0000000c10147c25 */ /* 0x000fc8000f8e000c */
[----:B------:R-:W-:Y:S01]  /*3020*/  IMAD R17, R16, UR13, R17 ;  /* 0x0000000d10117c24 */ /* 0x000fe2000f8e0211 */
[----:B------:R-:W-:-:S04]  /*3030*/  LEA R16, P0, R20, UR14, 0x2 ;  /* 0x0000000e14107c11 */ /* 0x000fc8000f8010ff */
[----:B------:R-:W-:-:S04]  /*3040*/  IADD3 R17, R21, R17, RZ ;  /* 0x0000001115117210 */ /* 0x000fc80007ffe0ff */
[----:B------:R-:W-:-:S05]  /*3050*/  LEA.HI.X R17, R20, UR15, R17, 0x2, P0 ;  /* 0x0000000f14117c11 */ /* 0x000fca00080f1411 */
[----:B------:R-:W3:Y:S02]  /*3060*/  LDG.E R21, desc[UR8][R16.64] ;  /* 0x0000000810157981 */ /* 0x000ee4000c1e1900 */
[----:B---3--:R-:W-:-:S05]  /*3070*/  FFMA.FTZ R25, R0, UR16, R21 ;  /* 0x0000001000197c23 */ /* 0x008fca0008010015 */
[----:B------:R1:W-:Y:S04]  /*3080*/  STG.E desc[UR8][R16.64], R25 ;  /* 0x0000001910007986 */ /* 0x0003e8000c101908 */
[----:B0-----:R-:W2:Y:S04]  /*3090*/  LDG.E.64 R18, desc[UR8][R8.64] ;  /* 0x0000000808127981 */ /* 0x001ea8000c1e1b00 */
[----:B------:R-:W3:Y:S01]  /*30a0*/  LDG.E R0, desc[UR8][R14.64] ;  /* 0x000000080e007981 */ /* 0x000ee2000c1e1900 */
[----:B--2---:R-:W-:Y:S02]  /*30b0*/  IMAD R19, R19, UR12, RZ ;  /* 0x0000000c13137c24 */ /* 0x004fe4000f8e02ff */
[----:B------:R-:W-:-:S04]  /*30c0*/  IMAD.WIDE.U32 R20, R18, UR12, R12 ;  /* 0x0000000c12147c25 */ /* 0x000fc8000f8e000c */
[----:B------:R-:W-:Y:S01]  /*30d0*/  IMAD R19, R18, UR13, R19 ;  /* 0x0000000d12137c24 */ /* 0x000fe2000f8e0213 */
[----:B------:R-:W-:-:S03]  /*30e0*/  LEA R18, P0, R20, UR14, 0x2 ;  /* 0x0000000e14127c11 */ /* 0x000fc6000f8010ff */
[----:B------:R-:W-:-:S05]  /*30f0*/  IMAD.IADD R19, R21, 0x1, R19 ;  /* 0x0000000115137824 */ /* 0x000fca00078e0213 */
[----:B------:R-:W-:-:S05]  /*3100*/  LEA.HI.X R19, R20, UR15, R19, 0x2, P0 ;  /* 0x0000000f14137c11 */ /* 0x000fca00080f1413 */
[----:B------:R-:W3:Y:S02]  /*3110*/  LDG.E R21, desc[UR8][R18.64] ;  /* 0x0000000812157981 */ /* 0x000ee4000c1e1900 */
[----:B---3--:R-:W-:-:S05]  /*3120*/  FFMA.FTZ R23, R0, UR16, R21 ;  /* 0x0000001000177c23 */ /* 0x008fca0008010015 */
[----:B------:R4:W-:Y:S04]  /*3130*/  STG.E desc[UR8][R18.64], R23 ;  /* 0x0000001712007986 */ /* 0x0009e8000c101908 */
[----:B-1----:R-:W2:Y:S04]  /*3140*/  LDG.E.64 R16, desc[UR8][R8.64+0x8] ;  /* 0x0000080808107981 */ /* 0x002ea8000c1e1b00 */
[----:B------:R0:W3:Y:S01]  /*3150*/  LDG.E R0, desc[UR8][R14.64+0x4] ;  /* 0x000004080e007981 */ /* 0x0000e2000c1e1900 */
[----:B--2---:R-:W-:Y:S02]  /*3160*/  IMAD R17, R17, UR12, RZ ;  /* 0x0000000c11117c24 */ /* 0x004fe4000f8e02ff */
[----:B------:R-:W-:-:S04]  /*3170*/  IMAD.WIDE.U32 R20, R16, UR12, R12 ;  /* 0x0000000c10147c25 */ /* 0x000fc8000f8e000c */
[----:B------:R-:W-:Y:S01]  /*3180*/  IMAD R17, R16, UR13, R17 ;  /* 0x0000000d10117c24 */ /* 0x000fe2000f8e0211 */
[----:B------:R-:W-:-:S04]  /*3190*/  LEA R16, P0, R20, UR14, 0x2 ;  /* 0x0000000e14107c11 */ /* 0x000fc8000f8010ff */
[----:B------:R-:W-:-:S04]  /*31a0*/  IADD3 R17, R21, R17, RZ ;  /* 0x0000001115117210 */ /* 0x000fc80007ffe0ff */
[----:B------:R-:W-:-:S05]  /*31b0*/  LEA.HI.X R17, R20, UR15, R17, 0x2, P0 ;  /* 0x0000000f14117c11 */ /* 0x000fca00080f1411 */
[----:B------:R-:W3:Y:S01]  /*31c0*/  LDG.E R21, desc[UR8][R16.64] ;  /* 0x0000000810157981 */ /* 0x000ee2000c1e1900 */
[----:B------:R-:W-:-:S05]  /*31d0*/  IADD3 R28, P0, R28, 0x4, RZ ;  /* 0x000000041c1c7810 */ /* 0x000fca0007f1e0ff */
[----:B------:R-:W-:Y:S01]  /*31e0*/  IMAD.X R29, RZ, RZ, R29, P0 ;  /* 0x000000ffff1d7224 */ /* 0x000fe200000e061d */
[----:B------:R-:W-:-:S04]  /*31f0*/  ISETP.GE.U32.AND P0, PT, R28, R6, PT ;  /* 0x000000061c00720c */ /* 0x000fc80003f06070 */
[----:B------:R-:W-:Y:S02]  /*3200*/  ISETP.GE.AND.EX P0, PT, R29, R7, PT, P0 ;  /* 0x000000071d00720c */ /* 0x000fe40003f06300 */
[----:B0-----:R-:W-:-:S04]  /*3210*/  IADD3 R14, P1, R14, 0x10, RZ ;  /* 0x000000100e0e7810 */ /* 0x001fc80007f3e0ff */
[----:B------:R-:W-:Y:S01]  /*3220*/  IADD3.X R15, RZ, R15, RZ, P1, !PT ;  /* 0x0000000fff0f7210 */ /* 0x000fe20000ffe4ff */
[----:B---3--:R-:W-:-:S05]  /*3230*/  FFMA.FTZ R21, R0, UR16, R21 ;  /* 0x0000001000157c23 */ /* 0x008fca0008010015 */
[----:B------:R4:W-:Y:S01]  /*3240*/  STG.E desc[UR8][R16.64], R21 ;  /* 0x0000001510007986 */ /* 0x0009e2000c101908 */
[----:B------:R-:W-:-:S05]  /*3250*/  IADD3 R0, P2, R8, 0x20, RZ ;  /* 0x0000002008007810 */ /* 0x000fca0007f5e0ff */
[----:B------:R-:W-:Y:S01]  /*3260*/  IMAD.X R9, RZ, RZ, R9, P2 ;  /* 0x000000ffff097224 */ /* 0x000fe200010e0609 */
[----:B------:R-:W-:Y:S07]  /*3270*/  @!P0 BRA `(.L_x_361) ;  /* 0xfffffffc00248947 */ /* 0x000fee000383ffff */
.L_x_358:
[----:B------:R-:W-:Y:S05]  /*3280*/  BSYNC B0 ;  /* 0x0000000000007941 */ /* 0x000fea0003800000 */
.L_x_357:
        /* <DEDUP_REMOVED lines=8> */
.L_x_363:
        /* <DEDUP_REMOVED lines=15> */
.L_x_8887:


//--------------------- .text._ZN3cub17CUB_300001_SM_9006detail8for_each13static_kernelINS2_12policy_hub_t12policy_500_tElNS2_12op_wrapper_tIlZZZZZN2at6native36add_out_dense_sparse_compressed_cudaERNS7_6TensorERKS9_SC_RKN3c106ScalarEENKUlvE_clEvENKUlvE5_clEvENKUlvE_clEvENKUlvE_clEvEUllE_N6thrust23THRUST_300001_SM_900_NS17counting_iteratorIlNSN_11use_defaultESP_SP_EEEEEEvT0_T1_ --------------------------
	.section	.text._ZN3cub17CUB_300001_SM_9006detail8for_each13static_kernelINS2_12policy_hub_t12policy_500_tElNS2_12op_wrapper_tIlZZZZZN2at6native36add_out_dense_sparse_compressed_cudaERNS7_6TensorERKS9_SC_RKN3c106ScalarEENKUlvE_clEvENKUlvE5_clEvENKUlvE_clEvENKUlvE_clEvEUllE_N6thrust23THRUST_300001_SM_900_NS17counting_iteratorIlNSN_11use_defaultESP_SP_EEEEEEvT0_T1_,"ax",@progbits
	.align	128
        .global         _ZN3cub17CUB_300001_SM_9006detail8for_each13static_kernelINS2_12policy_hub_t12policy_500_tElNS2_12op_wrapper_tIlZZZZZN2at6native36add_out_dense_sparse_compressed_cudaERNS7_6TensorERKS9_SC_RKN3c106ScalarEENKUlvE_clEvENKUlvE5_clEvENKUlvE_clEvENKUlvE_clEvEUllE_N6thrust23THRUST_300001_SM_900_NS17counting_iteratorIlNSN_11use_defaultESP_SP_EEEEEEvT0_T1_
        .type           _ZN3cub17CUB_300001_SM_9006detail8for_each13static_kernelINS2_12policy_hub_t12policy_500_tElNS2_12op_wrapper_tIlZZZZZN2at6native36add_out_dense_sparse_compressed_cudaERNS7_6TensorERKS9_SC_RKN3c106ScalarEENKUlvE_clEvENKUlvE5_clEvENKUlvE_clEvENKUlvE_clEvEUllE_N6thrust23THRUST_300001_SM_900_NS17counting_iteratorIlNSN_11use_defaultESP_SP_EEEEEEvT0_T1_,@function
        .size           _ZN3cub17CUB_300001_SM_9006detail8for_each13static_kernelINS2_12policy_hub_t12policy_500_tElNS2_12op_wrapper_tIlZZZZZN2at6native36add_out_dense_sparse_compressed_cudaERNS7_6TensorERKS9_SC_RKN3c106ScalarEENKUlvE_clEvENKUlvE5_clEvENKUlvE_clEvENKUlvE_clEvEUllE_N6thrust23THRUST_300001_SM_900_NS17counting_iteratorIlNSN_11use_defaultESP_SP_EEEEEEvT0_T1_,(.L_x_8888 - _ZN3cub17CUB_300001_SM_9006detail8for_each13static_kernelINS2_12policy_hub_t12policy_500_tElNS2_12op_wrapper_tIlZZZZZN2at6native36add_out_dense_sparse_compressed_cudaERNS7_6TensorERKS9_SC_RKN3c106ScalarEENKUlvE_clEvENKUlvE5_clEvENKUlvE_clEvENKUlvE_clEvEUllE_N6thrust23THRUST_300001_SM_900_NS17counting_iteratorIlNSN_11use_defaultESP_SP_EEEEEEvT0_T1_)
        .other          _ZN3cub17CUB_300001_SM_9006detail8for_each13static_kernelINS2_12policy_hub_t12policy_500_tElNS2_12op_wrapper_tIlZZZZZN2at6native36add_out_dense_sparse_compressed_cudaERNS7_6TensorERKS9_SC_RKN3c106ScalarEENKUlvE_clEvENKUlvE5_clEvENKUlvE_clEvENKUlvE_clEvEUllE_N6thrust23THRUST_300001_SM_900_NS17counting_iteratorIlNSN_11use_defaultESP_SP_EEEEEEvT0_T1_,@"STO_CUDA_ENTRY STV_DEFAULT"
_ZN3cub17CUB_300001_SM_9006detail8for_each13static_kernelINS2_12policy_hub_t12policy_500_tElNS2_12op_wrapper_tIlZZZZZN2at6native36add_out_dense_sparse_compressed_cudaERNS7_6TensorERKS9_SC_RKN3c106ScalarEENKUlvE_clEvENKUlvE5_clEvENKUlvE_clEvENKUlvE_clEvEUllE_N6thrust23THRUST_300001_SM_900_NS17counting_iteratorIlNSN_11use_defaultESP_SP_EEEEEEvT0_T1_:
.text._ZN3cub17CUB_300001_SM_9006detail8for_each13static_kernelINS2_12policy_hub_t12policy_500_tElNS2_12op_wrapper_tIlZZZZZN2at6native36add_out_dense_sparse_compressed_cudaERNS7_6TensorERKS9_SC_RKN3c106ScalarEENKUlvE_clEvENKUlvE5_clEvENKUlvE_clEvENKUlvE_clEvEUllE_N6thrust23THRUST_300001_SM_900_NS17counting_iteratorIlNSN_11use_defaultESP_SP_EEEEEEvT0_T1_:
        /* <DEDUP_REMOVED lines=20> */
[----:B------:R-:W-:Y:S01]  /*0140*/  ULDC UR11, c[0x0][0x240] ;  /* 0x00009000000b7ab9 */ /* 0x000fe20000000800 */
[----:B------:R-:W-:Y:S01]  /*0150*/  ULDC.64 UR16, c[0x0][0x230] ;  /* 0x00008c0000107ab9 */ /* 0x000fe20000000a00 */
[----:B------:R-:W-:Y:S01]  /*0160*/  ULDC.64 UR22, c[0x0][0x220] ;  /* 0x0000880000167ab9 */ /* 0x000fe20000000a00 */
        /* <DEDUP_REMOVED lines=8> */
[----:B------:R-:W-:-:S04]  /*01f0*/  HFMA2.MMA R2, -RZ, RZ, 0, 0 ;  /* 0x00000000ff027435 */ /* 0x000fc800000001ff */
[----:B------:R-:W-:-:S08]  /*0200*/  IMAD.X R11, RZ, RZ, UR5, P0 ;  /* 0x00000005ff0b7e24 */ /* 0x000fd000080e06ff */
.L_x_372:
[----:B------:R-:W-:Y:S01]  /*0210*/  SHF.R.S32.HI R3, RZ, 0x1f, R2 ;  /* 0x0000001fff037819 */ /* 0x000fe20000011402 */
[----:B------:R-:W-:Y:S02]  /*0220*/  ULDC.64 UR12, c[0x0][0x260] ;  /* 0x00009800000c7ab9 */ /* 0x000fe40000000a00 */
[----:B--2---:R-:W-:-:S04]  /*0230*/  IMAD.WIDE.U32 R4, R2, UR12, R10 ;  /* 0x0000000c02047c25 */ /* 0x004fc8000f8e000a */
[----:B------:R-:W-:-:S04]  /*0240*/  IMAD R7, R3, UR12, RZ ;  /* 0x0000000c03077c24 */ /* 0x000fc8000f8e02ff */
[----:B------:R-:W-:Y:S01]  /*0250*/  IMAD R7, R2, UR13, R7 ;  /* 0x0000000d02077c24 */ /* 0x000fe2000f8e0207 */
[----:B------:R-:W-:Y:S02]  /*0260*/  ULDC.64 UR12, c[0x0][0x228] ;  /* 0x00008a00000c7ab9 */ /* 0x000fe40000000a00 */
[----:B------:R-:W-:Y:S02]  /*0270*/  LEA R6, P0, R4, UR12, 0x2 ;  /* 0x0000000c04067c11 */ /* 0x000fe4000f8010ff */
[----:B------:R-:W-:-:S04]  /*0280*/  IADD3 R5, R5, R7, RZ ;  /* 0x0000000705057210 */ /* 0x000fc80007ffe0ff */
[----:B------:R-:W-:-:S05]  /*0290*/  LEA.HI.X R7, R4, UR13, R5, 0x2, P0 ;  /* 0x0000000d04077c11 */ /* 0x000fca00080f1405 */
[----:B------:R-:W2:Y:S04]  /*02a0*/  LDG.E R8, desc[UR8][R6.64] ;  /* 0x0000000806087981 */ /* 0x000ea8000c1e1900 */
[----:B------:R-:W2:Y:S01]  /*02b0*/  LDG.E R4, desc[UR8][R6.64+0x4] ;  /* 0x0000040806047981 */ /* 0x000ea2000c1e1900 */
[----:B------:R-:W-:Y:S01]  /*02c0*/  BSSY B1, `(.L_x_367) ;  /* 0x0000099000017945 */ /* 0x000fe20003800000 */
[----:B--2---:R-:W-:-:S13]  /*02d0*/  ISETP.GT.AND P0, PT, R4, R8, PT ;  /* 0x000000080400720c */ /* 0x004fda0003f04270 */
[----:B01----:R-:W-:Y:S05]  /*02e0*/  @!P0 BRA `(.L_x_368) ;  /* 0x0000000800588947 */ /* 0x003fea0003800000 */
[----:B------:R-:W-:Y:S01]  /*02f0*/  ULDC.64 UR12, c[0x0][0x250] ;  /* 0x00009400000c7ab9 */ /* 0x000fe20000000a00 */
[----:B------:R-:W-:Y:S01]  /*0300*/  BSSY B2, `(.L_x_369) ;  /* 0x000004e000027945 */ /* 0x000fe20003800000 */
[----:B------:R-:W-:Y:S02]  /*0310*/  IMAD R5, R11, UR12, RZ ;  /* 0x0000000c0b057c24 */ /* 0x000fe4000f8e02ff */
[----:B------:R-:W-:-:S04]  /*0320*/  IMAD.WIDE.U32 R6, R10, UR12, RZ ;  /* 0x0000000c0a067c25 */ /* 0x000fc8000f8e00ff */
[----:B------:R-:W-:Y:S01]  /*0330*/  IMAD R13, R10, UR13, R5 ;  /* 0x0000000d0a0d7c24 */ /* 0x000fe2000f8e0205 */
[----:B------:R-:W-:Y:S01]  /*0340*/  ULDC.64 UR12, c[0x0][0x248] ;  /* 0x00009200000c7ab9 */ /* 0x000fe20000000a00 */
[--C-:B------:R-:W-:Y:S02]  /*0350*/  IMAD.IADD R5, R4, 0x1, -R8.reuse ;  /* 0x0000000104057824 */ /* 0x100fe400078e0a08 */
[----:B------:R-:W-:Y:S01]  /*0360*/  IMAD R15, R3, UR12, RZ ;  /* 0x0000000c030f7c24 */ /* 0x000fe2000f8e02ff */
[----:B------:R-:W-:Y:S01]  /*0370*/  IADD3 R7, R7, R13, RZ ;  /* 0x0000000d07077210 */ /* 0x000fe20007ffe0ff */
[----:B------:R-:W-:Y:S01]  /*0380*/  IMAD.MOV.U32 R27, RZ, RZ, R8 ;  /* 0x000000ffff1b7224 */ /* 0x000fe200078e0008 */
[----:B------:R-:W-:Y:S01]  /*0390*/  LOP3.LUT P0, R5, R5, 0x3, RZ, 0xc0, !PT ;  /* 0x0000000305057812 */ /* 0x000fe2000780c0ff */
[C---:B------:R-:W-:Y:S02]  /*03a0*/  IMAD R15, R2.reuse, UR13, R15 ;  /* 0x0000000d020f7c24 */ /* 0x040fe4000f8e020f */
[----:B------:R-:W-:-:S05]  /*03b0*/  IMAD.WIDE.U32 R6, R2, UR12, R6 ;  /* 0x0000000c02067c25 */ /* 0x000fca000f8e0006 */
[----:B------:R-:W-:-:S05]  /*03c0*/  IADD3 R19, R7, R15, RZ ;  /* 0x0000000f07137210 */ /* 0x000fca0007ffe0ff */
[----:B------:R-:W-:Y:S05]  /*03d0*/  @!P0 BRA `(.L_x_370) ;  /* 0x0000000400008947 */ /* 0x000fea0003800000 */
[----:B------:R-:W-:Y:S01]  /*03e0*/  ULDC.64 UR12, c[0x0][0x268] ;  /* 0x00009a00000c7ab9 */ /* 0x000fe20000000a00 */
[--C-:B------:R-:W-:Y:S01]  /*03f0*/  SHF.R.S32.HI R9, RZ, 0x1f, R8.reuse ;  /* 0x0000001fff097819 */ /* 0x100fe20000011408 */
[----:B------:R-:W-:Y:S01]  /*0400*/  IMAD R13, R3, UR12, RZ ;  /* 0x0000000c030d7c24 */ /* 0x000fe2000f8e02ff */
[----:B------:R-:W0:Y:S03]  /*0410*/  LDC.64 R16, c[0x0][0x238] ;  /* 0x00008e00ff107b82 */ /* 0x000e260000000a00 */
[C---:B------:R-:W-:Y:S02]  /*0420*/  IMAD R13, R2.reuse, UR13, R13 ;  /* 0x0000000d020d7c24 */ /* 0x040fe4000f8e020d */
[----:B------:R-:W-:Y:S01]  /*0430*/  IMAD.WIDE.U32 R14, R2, UR12, R8 ;  /* 0x0000000c020e7c25 */ /* 0x000fe2000f8e0008 */
[----:B------:R-:W-:Y:S01]  /*0440*/  ULDC.64 UR12, c[0x0][0x230] ;  /* 0x00008c00000c7ab9 */ /* 0x000fe20000000a00 */
[----:B------:R-:W-:Y:S01]  /*0450*/  MOV R18, R6 ;  /* 0x0000000600127202 */ /* 0x000fe20000000f00 */
[----:B------:R-:W1:Y:S01]  /*0460*/  LDC R26, c[0x0][0x240] ;  /* 0x00009000ff1a7b82 */ /* 0x000e620000000800 */
[----:B------:R-:W-:Y:S01]  /*0470*/  IMAD.IADD R13, R15, 0x1, R13 ;  /* 0x000000010f0d7824 */ /* 0x000fe200078e020d */
[----:B------:R-:W-:-:S04]  /*0480*/  LEA R12, P0, R14, UR12, 0x2 ;  /* 0x0000000c0e0c7c11 */ /* 0x000fc8000f8010ff */
[----:B------:R-:W-:Y:S01]  /*0490*/  LEA.HI.X R13, R14, UR13, R13, 0x2, P0 ;  /* 0x0000000d0e0d7c11 */ /* 0x000fe200080f140d */
[----:B------:R-:W-:Y:S01]  /*04a0*/  ULDC.64 UR12, c[0x0][0x270] ;  /* 0x00009c00000c7ab9 */ /* 0x000fe20000000a00 */
[----:B------:R-:W2:Y:S03]  /*04b0*/  LDC.64 R14, c[0x0][0x258] ;  /* 0x00009600ff0e7b82 */ /* 0x000ea60000000a00 */
[----:B------:R-:W3:Y:S01]  /*04c0*/  LDG.E R25, desc[UR8][R12.64] ;  /* 0x000000080c197981 */ /* 0x000ee2000c1e1900 */
[----:B------:R-:W-:Y:S02]  /*04d0*/  IMAD R27, R3, UR12, RZ ;  /* 0x0000000c031b7c24 */ /* 0x000fe4000f8e02ff */
[----:B------:R-:W-:-:S04]  /*04e0*/  IMAD.WIDE.U32 R22, R2, UR12, R8 ;  /* 0x0000000c02167c25 */ /* 0x000fc8000f8e0008 */
[----:B------:R-:W-:Y:S01]  /*04f0*/  IMAD R27, R2, UR13, R27 ;  /* 0x0000000d021b7c24 */ /* 0x000fe2000f8e021b */
[----:B------:R-:W-:Y:S01]  /*0500*/  ULDC.64 UR12, c[0x0][0x220] ;  /* 0x00008800000c7ab9 */ /* 0x000fe20000000a00 */
[----:B---3--:R-:W-:-:S05]  /*0510*/  SHF.R.S32.HI R21, RZ, 0x1f, R25 ;  /* 0x0000001fff157819 */ /* 0x008fca0000011419 */
[-C--:B--2---:R-:W-:Y:S02]  /*0520*/  IMAD R20, R21, R14.reuse, RZ ;  /* 0x0000000e15147224 */ /* 0x084fe400078e02ff */
[----:B------:R-:W-:Y:S02]  /*0530*/  IMAD.IADD R21, R23, 0x1, R27 ;  /* 0x0000000117157824 */ /* 0x000fe400078e021b */
[C---:B------:R-:W-:Y:S01]  /*0540*/  IMAD R23, R25.reuse, R15, R20 ;  /* 0x0000000f19177224 */ /* 0x040fe200078e0214 */
[----:B------:R-:W-:Y:S01]  /*0550*/  LEA R20, P0, R22, UR12, 0x2 ;  /* 0x0000000c16147c11 */ /* 0x000fe2000f8010ff */
[----:B------:R-:W-:-:S03]  /*0560*/  IMAD.WIDE.U32 R24, R25, R14, R18 ;  /* 0x0000000e19187225 */ /* 0x000fc600078e0012 */
[----:B------:R-:W-:Y:S02]  /*0570*/  LEA.HI.X R21, R22, UR13, R21, 0x2, P0 ;  /* 0x0000000d16157c11 */ /* 0x000fe400080f1415 */
[----:B------:R-:W-:Y:S02]  /*0580*/  IADD3 R23, R25, R23, RZ ;  /* 0x0000001719177210 */ /* 0x000fe40007ffe0ff */
[C---:B0-----:R-:W-:Y:S01]  /*0590*/  LEA R22, P0, R24.reuse, R16, 0x2 ;  /* 0x0000001018167211 */ /* 0x041fe200078010ff */
[----:B------:R-:W1:Y:S03]  /*05a0*/  LDG.E R25, desc[UR8][R20.64] ;  /* 0x0000000814197981 */ /* 0x000e66000c1e1900 */
[----:B------:R-:W-:-:S05]  /*05b0*/  LEA.HI.X R23, R24, R17, R23, 0x2, P0 ;  /* 0x0000001118177211 */ /* 0x000fca00000f1417 */
[----:B------:R-:W1:Y:S01]  /*05c0*/  LDG.E R24, desc[UR8][R22.64] ;  /* 0x0000000816187981 */ /* 0x000e62000c1e1900 */
[----:B------:R-:W-:Y:S01]  /*05d0*/  ISETP.NE.AND P0, PT, R5, 0x1, PT ;  /* 0x000000010500780c */ /* 0x000fe20003f05270 */
[----:B------:R-:W-:Y:S02]  /*05e0*/  VIADD R27, R8, 0x1 ;  /* 0x00000001081b7836 */ /* 0x000fe40000000000 */
[----:B-1----:R-:W-:-:S05]  /*05f0*/  FFMA.FTZ R25, R25, R26, R24 ;  /* 0x0000001a19197223 */ /* 0x002fca0000010018 */
[----:B------:R0:W-:Y:S05]  /*0600*/  STG.E desc[UR8][R22.64], R25 ;  /* 0x0000001916007986 */ /* 0x0001ea000c101908 */
        /* <DEDUP_REMOVED lines=9> */
[----:B------:R-:W2:Y:S04]  /*06a0*/  LDG.E R23, desc[UR8][R20.64+0x4] ;  /* 0x0000040814177981 */ /* 0x000ea8000c1e1900 */
[----:B------:R-:W2:Y:S01]  /*06b0*/  LDG.E R22, desc[UR8][R24.64] ;  /* 0x0000000818167981 */ /* 0x000ea2000c1e1900 */
[----:B------:R-:W-:Y:S01]  /*06c0*/  ISETP.NE.AND P0, PT, R5, 0x2, PT ;  /* 0x000000020500780c */ /* 0x000fe20003f05270 */
[----:B------:R-:W-:Y:S02]  /*06d0*/  VIADD R27, R8, 0x2 ;  /* 0x00000002081b7836 */ /* 0x000fe40000000000 */
[----:B--2---:R-:W-:-:S05]  /*06e0*/  FFMA.FTZ R23, R23, R26, R22 ;  /* 0x0000001a17177223 */ /* 0x004fca0000010016 */
[----:B------:R1:W-:Y:S05]  /*06f0*/  STG.E desc[UR8][R24.64], R23 ;  /* 0x0000001718007986 */ /* 0x0003ea000c101908 */
[----:B------:R-:W-:Y:S05]  /*0700*/  @!P0 BRA `(.L_x_370) ;  /* 0x0000000000348947 */ /* 0x000fea0003800000 */
[----:B------:R-:W2:Y:S04]  /*0710*/  LDG.E R13, desc[UR8][R12.64+0x8] ;  /* 0x000008080c0d7981 */ /* 0x000ea8000c1e1900 */
[----:B------:R-:W3:Y:S01]  /*0720*/  LDG.E R21, desc[UR8][R20.64+0x8] ;  /* 0x0000080814157981 */ /* 0x000ee2000c1e1900 */
[----:B--2---:R-:W-:Y:S01]  /*0730*/  SHF.R.S32.HI R5, RZ, 0x1f, R13 ;  /* 0x0000001fff057819 */ /* 0x004fe2000001140d */
[----:B-1----:R-:W-:-:S04]  /*0740*/  IMAD.WIDE.U32 R22, R13, R14, R18 ;  /* 0x0000000e0d167225 */ /* 0x002fc800078e0012 */
[----:B------:R-:W-:Y:S01]  /*0750*/  IMAD R24, R5, R14, RZ ;  /* 0x0000000e05187224 */ /* 0x000fe200078e02ff */
[----:B------:R-:W-:-:S03]  /*0760*/  LEA R16, P0, R22, R16, 0x2 ;  /* 0x0000001016107211 */ /* 0x000fc600078010ff */
[----:B------:R-:W-:-:S05]  /*0770*/  IMAD R5, R13, R15, R24 ;  /* 0x0000000f0d057224 */ /* 0x000fca00078e0218 */
[----:B------:R-:W-:-:S04]  /*0780*/  IADD3 R5, R23, R5, RZ ;  /* 0x0000000517057210 */ /* 0x000fc80007ffe0ff */
[----:B------:R-:W-:-:S05]  /*0790*/  LEA.HI.X R17, R22, R17, R5, 0x2, P0 ;  /* 0x0000001116117211 */ /* 0x000fca00000f1405 */
[----:B------:R-:W3:Y:S01]  /*07a0*/  LDG.E R14, desc[UR8][R16.64] ;  /* 0x00000008100e7981 */ /* 0x000ee2000c1e1900 */
[----:B------:R-:W-:Y:S02]  /*07b0*/  VIADD R27, R8, 0x3 ;  /* 0x00000003081b7836 */ /* 0x000fe40000000000 */
[----:B---3--:R-:W-:-:S05]  /*07c0*/  FFMA.FTZ R5, R21, R26, R14 ;  /* 0x0000001a15057223 */ /* 0x008fca000001000e */
[----:B------:R2:W-:Y:S02]  /*07d0*/  STG.E desc[UR8][R16.64], R5 ;  /* 0x0000000510007986 */ /* 0x0005e4000c101908 */
.L_x_370:
[----:B------:R-:W-:Y:S05]  /*07e0*/  BSYNC B2 ;  /* 0x0000000000027941 */ /* 0x000fea0003800000 */
.L_x_369:
[----:B--2---:R-:W-:-:S04]  /*07f0*/  LOP3.LUT R5, RZ, R8, RZ, 0x33, !PT ;  /* 0x00000008ff057212 */ /* 0x004fc800078e33ff */
[----:B------:R-:W-:-:S04]  /*0800*/  IADD3 R5, R4, R5, RZ ;  /* 0x0000000504057210 */ /* 0x000fc80007ffe0ff */
[----:B------:R-:W-:-:S13]  /*0810*/  ISETP.GE.U32.AND P0, PT, R5, 0x3, PT ;  /* 0x000000030500780c */ /* 0x000fda0003f06070 */
[----:B------:R-:W-:Y:S05]  /*0820*/  @!P0 BRA `(.L_x_368) ;  /* 0x0000000400088947 */ /* 0x000fea0003800000 */
.L_x_371:
[--C-:B------:R-:W-:Y:S01]  /*0830*/  SHF.R.S32.HI R9, RZ, 0x1f, R27.reuse ;  /* 0x0000001fff097819 */ /* 0x100fe2000001141b */
[----:B--2---:R-:W-:Y:S02]  /*0840*/  IMAD R5, R3, UR14, RZ ;  /* 0x0000000e03057c24 */ /* 0x004fe4000f8e02ff */
[----:B------:R-:W-:Y:S02]  /*0850*/  IMAD.MOV.U32 R8, RZ, RZ, R27 ;  /* 0x000000ffff087224 */ /* 0x000fe400078e001b */
[C---:B------:R-:W-:Y:S02]  /*0860*/  IMAD R5, R2.reuse, UR15, R5 ;  /* 0x0000000f02057c24 */ /* 0x040fe4000f8e0205 */
[----:B------:R-:W-:-:S05]  /*0870*/  IMAD.WIDE.U32 R14, R2, UR14, R8 ;  /* 0x0000000e020e7c25 */ /* 0x000fca000f8e0008 */
[----:B------:R-:W-:Y:S02]  /*0880*/  IADD3 R5, R5, R15, RZ ;  /* 0x0000000f05057210 */ /* 0x000fe40007ffe0ff */
[----:B------:R-:W-:-:S04]  /*0890*/  LEA R12, P0, R14, UR16, 0x2 ;  /* 0x000000100e0c7c11 */ /* 0x000fc8000f8010ff */
[----:B------:R-:W-:-:S05]  /*08a0*/  LEA.HI.X R13, R14, UR17, R5, 0x2, P0 ;  /* 0x000000110e0d7c11 */ /* 0x000fca00080f1405 */
[----:B------:R-:W2:Y:S01]  /*08b0*/  LDG.E R5, desc[UR8][R12.64] ;  /* 0x000000080c057981 */ /* 0x000ea2000c1e1900 */
[----:B------:R-:W-:Y:S02]  /*08c0*/  IMAD R15, R3, UR20, RZ ;  /* 0x00000014030f7c24 */ /* 0x000fe4000f8e02ff */
[----:B------:R-:W-:Y:S02]  /*08d0*/  IMAD.MOV.U32 R18, RZ, RZ, R6 ;  /* 0x000000ffff127224 */ /* 0x000fe400078e0006 */
[----:B------:R-:W-:Y:S01]  /*08e0*/  IMAD R21, R2, UR21, R15 ;  /* 0x0000001502157c24 */ /* 0x000fe2000f8e020f */
[----:B--2---:R-:W-:Y:S01]  /*08f0*/  SHF.R.S32.HI R14, RZ, 0x1f, R5 ;  /* 0x0000001fff0e7819 */ /* 0x004fe20000011405 */
[----:B------:R-:W-:-:S04]  /*0900*/  IMAD.WIDE.U32 R16, R5, UR18, R18 ;  /* 0x0000001205107c25 */ /* 0x000fc8000f8e0012 */
[----:B------:R-:W-:Y:S02]  /*0910*/  IMAD R20, R14, UR18, RZ ;  /* 0x000000120e147c24 */ /* 0x000fe4000f8e02ff */
[----:B------:R-:W-:-:S04]  /*0920*/  IMAD.WIDE.U32 R14, R2, UR20, R8 ;  /* 0x00000014020e7c25 */ /* 0x000fc8000f8e0008 */
[----:B------:R-:W-:Y:S01]  /*0930*/  IMAD R9, R5, UR19, R20 ;  /* 0x0000001305097c24 */ /* 0x000fe2000f8e0214 */
[----:B------:R-:W-:Y:S02]  /*0940*/  IADD3 R5, R21, R15, RZ ;  /* 0x0000000f15057210 */ /* 0x000fe40007ffe0ff */
[----:B------:R-:W-:Y:S01]  /*0950*/  LEA R8, P0, R14, UR22, 0x2 ;  /* 0x000000160e087c11 */ /* 0x000fe2000f8010ff */
        /* <DEDUP_REMOVED lines=8> */
[----:B------:R-:W3:Y:S02]  /*09e0*/  LDG.E R15, desc[UR8][R12.64+0x4] ;  /* 0x000004080c0f7981 */ /* 0x000ee4000c1e1900 */
[----:B---3--:R-:W-:Y:S01]  /*09f0*/  SHF.R.S32.HI R14, RZ, 0x1f, R15 ;  /* 0x0000001fff0e7819 */ /* 0x008fe2000001140f */
[----:B------:R-:W-:-:S04]  /*0a00*/  IMAD.WIDE.U32 R16, R15, UR18, R18 ;  /* 0x000000120f107c25 */ /* 0x000fc8000f8e0012 */
[----:B------:R-:W-:-:S04]  /*0a10*/  IMAD R14, R14, UR18, RZ ;  /* 0x000000120e0e7c24 */ /* 0x000fc8000f8e02ff */
[----:B------:R-:W-:Y:S01]  /*0a20*/  IMAD R15, R15, UR19, R14 ;  /* 0x000000130f0f7c24 */ /* 0x000fe2000f8e020e */
[----:B------:R-:W-:-:S04]  /*0a30*/  LEA R14, P0, R16, UR24, 0x2 ;  /* 0x00000018100e7c11 */ /* 0x000fc8000f8010ff */
[----:B------:R-:W-:-:S04]  /*0a40*/  IADD3 R15, R17, R15, RZ ;  /* 0x0000000f110f7210 */ /* 0x000fc80007ffe0ff */
[----:B------:R-:W-:Y:S02]  /*0a50*/  LEA.HI.X R15, R16, UR25, R15, 0x2, P0 ;  /* 0x00000019100f7c11 */ /* 0x000fe400080f140f */
        /* <DEDUP_REMOVED lines=9> */
[----:B------:R-:W-:-:S03]  /*0af0*/  LEA R16, P0, R20, UR24, 0x2 ;  /* 0x0000001814107c11 */ /* 0x000fc6000f8010ff */
[----:B------:R-:W-:-:S05]  /*0b00*/  IMAD.IADD R17, R21, 0x1, R17 ;  /* 0x0000000115117824 */ /* 0x000fca00078e0211 */
[----:B------:R-:W-:Y:S02]  /*0b10*/  LEA.HI.X R17, R20, UR25, R17, 0x2, P0 ;  /* 0x0000001914117c11 */ /* 0x000fe400080f1411 */
[----:B------:R-:W2:Y:S04]  /*0b20*/  LDG.E R20, desc[UR8][R8.64+0x8] ;  /* 0x0000080808147981 */ /* 0x000ea8000c1e1900 */
[----:B------:R-:W2:Y:S02]  /*0b30*/  LDG.E R21, desc[UR8][R16.64] ;  /* 0x0000000810157981 */ /* 0x000ea4000c1e1900 */
[----:B--2---:R-:W-:-:S05]  /*0b40*/  FFMA.FTZ R5, R20, UR11, R21 ;  /* 0x0000000b14057c23 */ /* 0x004fca0008010015 */
[----:B------:R2:W-:Y:S04]  /*0b50*/  STG.E desc[UR8][R16.64], R5 ;  /* 0x0000000510007986 */ /* 0x0005e8000c101908 */
[----:B------:R-:W3:Y:S04]  /*0b60*/  LDG.E R13, desc[UR8][R12.64+0xc] ;  /* 0x00000c080c0d7981 */ /* 0x000ee8000c1e1900 */
[----:B------:R-:W4:Y:S01]  /*0b70*/  LDG.E R8, desc[UR8][R8.64+0xc] ;  /* 0x00000c0808087981 */ /* 0x000f22000c1e1900 */
[----:B---3--:R-:W-:Y:S01]  /*0b80*/  SHF.R.S32.HI R14, RZ, 0x1f, R13 ;  /* 0x0000001fff0e7819 */ /* 0x008fe2000001140d */
[----:B------:R-:W-:-:S04]  /*0b90*/  IMAD.WIDE.U32 R20, R13, UR18, R18 ;  /* 0x000000120d147c25 */ /* 0x000fc8000f8e0012 */
[----:B------:R-:W-:-:S04]  /*0ba0*/  IMAD R14, R14, UR18, RZ ;  /* 0x000000120e0e7c24 */ /* 0x000fc8000f8e02ff */
[----:B------:R-:W-:Y:S01]  /*0bb0*/  IMAD R15, R13, UR19, R14 ;  /* 0x000000130d0f7c24 */ /* 0x000fe2000f8e020e */
[----:B------:R-:W-:-:S04]  /*0bc0*/  LEA R14, P0, R20, UR24, 0x2 ;  /* 0x00000018140e7c11 */ /* 0x000fc8000f8010ff */
[----:B------:R-:W-:-:S04]  /*0bd0*/  IADD3 R15, R21, R15, RZ ;  /* 0x0000000f150f7210 */ /* 0x000fc80007ffe0ff */
[----:B------:R-:W-:-:S05]  /*0be0*/  LEA.HI.X R15, R20, UR25, R15, 0x2, P0 ;  /* 0x00000019140f7c11 */ /* 0x000fca00080f140f */
[----:B------:R-:W4:Y:S01]  /*0bf0*/  LDG.E R21, desc[UR8][R14.64] ;  /* 0x000000080e157981 */ /* 0x000f22000c1e1900 */
[----:B------:R-:W-:-:S05]  /*0c00*/  VIADD R27, R27, 0x4 ;  /* 0x000000041b1b7836 */ /* 0x000fca0000000000 */
[----:B------:R-:W-:Y:S01]  /*0c10*/  ISETP.GE.AND P0, PT, R27, R4, PT ;  /* 0x000000041b00720c */ /* 0x000fe20003f06270 */
[----:B----4-:R-:W-:-:S05]  /*0c20*/  FFMA.FTZ R21, R8, UR11, R21 ;  /* 0x0000000b08157c23 */ /* 0x010fca0008010015 */
[----:B------:R2:W-:Y:S07]  /*0c30*/  STG.E desc[UR8][R14.64], R21 ;  /* 0x000000150e007986 */ /* 0x0005ee000c101908 */
[----:B------:R-:W-:Y:S05]  /*0c40*/  @!P0 BRA `(.L_x_371) ;  /* 0xfffffff800f88947 */ /* 0x000fea000383ffff */
.L_x_368:
[----:B------:R-:W-:Y:S05]  /*0c50*/  BSYNC B1 ;  /* 0x0000000000017941 */ /* 0x000fea0003800000 */
.L_x_367:
[----:B------:R-:W-:Y:S01]  /*0c60*/  IADD3 R2, R2, 0x1, RZ ;  /* 0x0000000102027810 */ /* 0x000fe20007ffe0ff */
[----:B------:R-:W-:-:S03]  /*0c70*/  ULDC.64 UR12, c[0x0][0x278] ;  /* 0x00009e00000c7ab9 */ /* 0x000fc60000000a00 */
[----:B------:R-:W-:-:S04]  /*0c80*/  ISETP.GE.U32.AND P0, PT, R2, UR12, PT ;  /* 0x0000000c02007c0c */ /* 0x000fc8000bf06070 */
[----:B------:R-:W-:-:S13]  /*0c90*/  ISETP.GE.AND.EX P0, PT, RZ, UR13, PT, P0 ;  /* 0x0000000dff007c0c */ /* 0x000fda000bf06300 */
[----:B------:R-:W-:Y:S05]  /*0ca0*/  @!P0 BRA `(.L_x_372) ;  /* 0xfffffff400588947 */ /* 0x000fea000383ffff */
.L_x_366:
[----:B------:R-:W-:Y:S05]  /*0cb0*/  BSYNC B0 ;  /* 0x0000000000007941 */ /* 0x000fea0003800000 */
.L_x_365:
[----:B------:R-:W-:Y:S01]  /*0cc0*/  ULDC UR4, c[0x0][0x210] ;  /* 0x0000840000047ab9 */ /* 0x000fe20000000800 */
[----:B------:R-:W-:Y:S01]  /*0cd0*/  VIADD R0, R0, 0x100 ;  /* 0x0000010000007836 */ /* 0x000fe20000000000 */
[----:B------:R-:W-:-:S04]  /*0ce0*/  UIMAD UR4, UR10, -0x200, UR4 ;  /* 0xfffffe000a0478a4 */ /* 0x000fc8000f8e0204 */
[----:B------:R-:W-:Y:S02]  /*0cf0*/  USHF.R.S32.HI UR7, URZ, 0x1f, UR4 ;  /* 0x0000001f3f077899 */ /* 0x000fe40008011404 */
[----:B------:R-:W-:-:S04]  /*0d00*/  ISETP.LT.U32.AND P0, PT, R0, UR4, PT ;  /* 0x0000000400007c0c */ /* 0x000fc8000bf01070 */
[----:B------:R-:W-:-:S04]  /*0d10*/  MOV R2, UR7 ;  /* 0x0000000700027c02 */ /* 0x000fc80008000f00 */
        /* <DEDUP_REMOVED lines=8> */
[----:B------:R-:W-:-:S05]  /*0da0*/  IMAD R3, R12, UR5, R3 ;  /* 0x000000050c037c24 */ /* 0x000fca000f8e0203 */
[----:B------:R-:W-:-:S07]  /*0db0*/  IADD3 R3, R11, R3, RZ ;  /* 0x000000030b037210 */ /* 0x000fce0007ffe0ff */
.L_x_378:
[----:B--2---:R-:W2:Y:S01]  /*0dc0*/  LDC.64 R4, c[0x0][0x260] ;  /* 0x00009800ff047b82 */ /* 0x004ea20000000a00 */
[----:B------:R-:W-:Y:S01]  /*0dd0*/  USHF.R.S32.HI UR5, URZ, 0x1f, UR4 ;  /* 0x0000001f3f057899 */ /* 0x000fe20008011404 */
[----:B------:R-:W-:Y:S01]  /*0de0*/  ULDC.64 UR6, c[0x0][0x228] ;  /* 0x00008a0000067ab9 */ /* 0x000fe20000000a00 */
[----:B------:R-:W-:Y:S01]  /*0df0*/  ULDC UR18, c[0x0][0x240] ;  /* 0x0000900000127ab9 */ /* 0x000fe20000000800 */
        /* <DEDUP_REMOVED lines=14> */
[----:B0--34-:R-:W-:Y:S05]  /*0ee0*/  @!P0 BRA `(.L_x_374) ;  /* 0x0000000800508947 */ /* 0x019fea0003800000 */
[----:B------:R-:W2:Y:S01]  /*0ef0*/  LDC.64 R16, c[0x0][0x248] ;  /* 0x00009200ff107b82 */ /* 0x000ea20000000a00 */
[----:B------:R-:W-:Y:S01]  /*0f00*/  IMAD.MOV.U32 R2, RZ, RZ, R10 ;  /* 0x000000ffff027224 */ /* 0x000fe200078e000a */
[----:B------:R-:W-:Y:S01]  /*0f10*/  IADD3 R4, -R8, R0, RZ ;  /* 0x0000000008047210 */ /* 0x000fe20007ffe1ff */
[----:B------:R-:W-:Y:S01]  /*0f20*/  BSSY B1, `(.L_x_375) ;  /* 0x0000048000017945 */ /* 0x000fe20003800000 */
        /* <DEDUP_REMOVED lines=13> */
[----:B------:R-:W2:Y:S01]  /*1000*/  LDC R26, c[0x0][0x240] ;  /* 0x00009000ff1a7b82 */ /* 0x000ea20000000800 */
[----:B------:R-:W-:-:S04]  /*1010*/  IMAD.WIDE.U32 R16, R14, UR4, R8 ;  /* 0x000000040e107c25 */ /* 0x000fc8000f8e0008 */
[----:B------:R-:W-:Y:S01]  /*1020*/  IMAD R15, R15, UR4, R4 ;  /* 0x000000040f0f7c24 */ /* 0x000fe2000f8e0204 */
[----:B------:R-:W-:-:S04]  /*1030*/  LEA R14, P0, R16, UR6, 0x2 ;  /* 0x00000006100e7c11 */ /* 0x000fc8000f8010ff */
[----:B------:R-:W-:-:S04]  /*1040*/  IADD3 R15, R17, R15, RZ ;  /* 0x0000000f110f7210 */ /* 0x000fc80007ffe0ff */
[----:B------:R-:W-:Y:S01]  /*1050*/  LEA.HI.X R15, R16, UR7, R15, 0x2, P0 ;  /* 0x00000007100f7c11 */ /* 0x000fe200080f140f */
[C---:B---3--:R-:W-:Y:S01]  /*1060*/  IMAD R4, R20.reuse, UR5, RZ ;  /* 0x0000000514047c24 */ /* 0x048fe2000f8e02ff */
[----:B------:R-:W3:Y:S01]  /*1070*/  LDC.64 R16, c[0x0][0x258] ;  /* 0x00009600ff107b82 */ /* 0x000ee20000000a00 */
[----:B01----:R-:W-:Y:S01]  /*1080*/  IMAD.WIDE.U32 R22, R20, UR4, R8 ;  /* 0x0000000414167c25 */ /* 0x003fe2000f8e0008 */
[----:B------:R-:W-:Y:S01]  /*1090*/  ULDC.64 UR6, c[0x0][0x220] ;  /* 0x0000880000067ab9 */ /* 0x000fe20000000a00 */
[----:B------:R-:W5:Y:S02]  /*10a0*/  LDG.E R25, desc[UR8][R14.64] ;  /* 0x000000080e197981 */ /* 0x000f64000c1e1900 */
[----:B------:R-:W-:Y:S02]  /*10b0*/  IMAD R21, R21, UR4, R4 ;  /* 0x0000000415157c24 */ /* 0x000fe4000f8e0204 */
[----:B------:R-:W-:-:S03]  /*10c0*/  IMAD.MOV.U32 R4, RZ, RZ, R6 ;  /* 0x000000ffff047224 */ /* 0x000fc600078e0006 */
[----:B------:R-:W-:Y:S02]  /*10d0*/  IADD3 R21, R23, R21, RZ ;  /* 0x0000001517157210 */ /* 0x000fe40007ffe0ff */
[----:B-----5:R-:W-:-:S05]  /*10e0*/  SHF.R.S32.HI R27, RZ, 0x1f, R25 ;  /* 0x0000001fff1b7819 */ /* 0x020fca0000011419 */
[----:B---3--:R-:W-:-:S04]  /*10f0*/  IMAD R20, R27, R16, RZ ;  /* 0x000000101b147224 */ /* 0x008fc800078e02ff */
[C---:B------:R-:W-:Y:S01]  /*1100*/  IMAD R23, R25.reuse, R17, R20 ;  /* 0x0000001119177224 */ /* 0x040fe200078e0214 */
[----:B------:R-:W-:Y:S01]  /*1110*/  LEA R20, P0, R22, UR6, 0x2 ;  /* 0x0000000616147c11 */ /* 0x000fe2000f8010ff */
[----:B------:R-:W-:-:S03]  /*1120*/  IMAD.WIDE.U32 R24, R25, R16, R4 ;  /* 0x0000001019187225 */ /* 0x000fc600078e0004 */
[----:B------:R-:W-:Y:S01]  /*1130*/  LEA.HI.X R21, R22, UR7, R21, 0x2, P0 ;  /* 0x0000000716157c11 */ /* 0x000fe200080f1415 */
[----:B------:R-:W-:Y:S01]  /*1140*/  IMAD.IADD R23, R25, 0x1, R23 ;  /* 0x0000000119177824 */ /* 0x000fe200078e0217 */
[----:B----4-:R-:W-:-:S03]  /*1150*/  LEA R22, P0, R24, R18, 0x2 ;  /* 0x0000001218167211 */ /* 0x010fc600078010ff */
[----:B------:R-:W2:Y:S01]  /*1160*/  LDG.E R25, desc[UR8][R20.64] ;  /* 0x0000000814197981 */ /* 0x000ea2000c1e1900 */
[----:B------:R-:W-:-:S05]  /*1170*/  LEA.HI.X R23, R24, R19, R23, 0x2, P0 ;  /* 0x0000001318177211 */ /* 0x000fca00000f1417 */
[----:B------:R-:W2:Y:S01]  /*1180*/  LDG.E R24, desc[UR8][R22.64] ;  /* 0x0000000816187981 */ /* 0x000ea2000c1e1900 */
[----:B------:R-:W-:Y:S02]  /*1190*/  ISETP.NE.AND P0, PT, R2, 0x1, PT ;  /* 0x000000010200780c */ /* 0x000fe40003f05270 */
[----:B------:R-:W-:Y:S01]  /*11a0*/  IADD3 R27, R8, 0x1, RZ ;  /* 0x00000001081b7810 */ /* 0x000fe20007ffe0ff */
[----:B--2---:R-:W-:-:S05]  /*11b0*/  FFMA.FTZ R25, R25, R26, R24 ;  /* 0x0000001a19197223 */ /* 0x004fca0000010018 */
[----:B------:R2:W-:Y:S05]  /*11c0*/  STG.E desc[UR8][R22.64], R25 ;  /* 0x0000001916007986 */ /* 0x0005ea000c101908 */
        /* <DEDUP_REMOVED lines=9> */
[----:B------:R-:W2:Y:S04]  /*1260*/  LDG.E R23, desc[UR8][R20.64+0x4] ;  /* 0x0000040814177981 */ /* 0x000ea8000c1e1900 */
[----:B------:R-:W2:Y:S01]  /*1270*/  LDG.E R22, desc[UR8][R24.64] ;  /* 0x0000000818167981 */ /* 0x000ea2000c1e1900 */
[----:B------:R-:W-:Y:S02]  /*1280*/  ISETP.NE.AND P0, PT, R2, 0x2, PT ;  /* 0x000000020200780c */ /* 0x000fe40003f05270 */
[----:B------:R-:W-:Y:S01]  /*1290*/  IADD3 R27, R8, 0x2, RZ ;  /* 0x00000002081b7810 */ /* 0x000fe20007ffe0ff */
[----:B--2---:R-:W-:-:S05]  /*12a0*/  FFMA.FTZ R23, R23, R26, R22 ;  /* 0x0000001a17177223 */ /* 0x004fca0000010016 */
[----:B------:R3:W-:Y:S05]  /*12b0*/  STG.E desc[UR8][R24.64], R23 ;  /* 0x0000001718007986 */ /* 0x0007ea000c101908 */
[----:B------:R-:W-:Y:S05]  /*12c0*/  @!P0 BRA `(.L_x_376) ;  /* 0x0000000000348947 */ /* 0x000fea0003800000 */
[----:B------:R-:W3:Y:S04]  /*12d0*/  LDG.E R15, desc[UR8][R14.64+0x8] ;  /* 0x000008080e0f7981 */ /* 0x000ee8000c1e1900 */
[----:B------:R-:W2:Y:S01]  /*12e0*/  LDG.E R21, desc[UR8][R20.64+0x8] ;  /* 0x0000080814157981 */ /* 0x000ea2000c1e1900 */
[----:B---3--:R-:W-:-:S05]  /*12f0*/  SHF.R.S32.HI R23, RZ, 0x1f, R15 ;  /* 0x0000001fff177819 */ /* 0x008fca000001140f */
[-C--:B------:R-:W-:Y:S02]  /*1300*/  IMAD R2, R23, R16.reuse, RZ ;  /* 0x0000001017027224 */ /* 0x080fe400078e02ff */
[----:B------:R-:W-:-:S04]  /*1310*/  IMAD.WIDE.U32 R22, R15, R16, R4 ;  /* 0x000000100f167225 */ /* 0x000fc800078e0004 */
[----:B------:R-:W-:Y:S01]  /*1320*/  IMAD R17, R15, R17, R2 ;  /* 0x000000110f117224 */ /* 0x000fe200078e0202 */
[----:B------:R-:W-:-:S03]  /*1330*/  LEA R18, P0, R22, R18, 0x2 ;  /* 0x0000001216127211 */ /* 0x000fc600078010ff */
[----:B------:R-:W-:-:S05]  /*1340*/  IMAD.IADD R2, R23, 0x1, R17 ;  /* 0x0000000117027824 */ /* 0x000fca00078e0211 */
[----:B------:R-:W-:-:S05]  /*1350*/  LEA.HI.X R19, R22, R19, R2, 0x2, P0 ;  /* 0x0000001316137211 */ /* 0x000fca00000f1402 */
[----:B------:R-:W2:Y:S01]  /*1360*/  LDG.E R2, desc[UR8][R18.64] ;  /* 0x0000000812027981 */ /* 0x000ea2000c1e1900 */
[----:B------:R-:W-:Y:S01]  /*1370*/  IADD3 R27, R8, 0x3, RZ ;  /* 0x00000003081b7810 */ /* 0x000fe20007ffe0ff */
[----:B--2---:R-:W-:-:S05]  /*1380*/  FFMA.FTZ R17, R21, R26, R2 ;  /* 0x0000001a15117223 */ /* 0x004fca0000010002 */
[----:B------:R4:W-:Y:S02]  /*1390*/  STG.E desc[UR8][R18.64], R17 ;  /* 0x0000001112007986 */ /* 0x0009e4000c101908 */
.L_x_376:
[----:B------:R-:W-:Y:S05]  /*13a0*/  BSYNC B1 ;  /* 0x0000000000017941 */ /* 0x000fea0003800000 */
.L_x_375:
[----:B------:R-:W-:Y:S01]  /*13b0*/  LOP3.LUT R9, RZ, R8, RZ, 0x33, !PT ;  /* 0x00000008ff097212 */ /* 0x000fe200078e33ff */
[----:B------:R-:W0:Y:S04]  /*13c0*/  LDC.64 R14, c[0x0][0x268] ;  /* 0x00009a00ff0e7b82 */ /* 0x000e280000000a00 */
[----:B------:R-:W-:-:S05]  /*13d0*/  IMAD.IADD R9, R0, 0x1, R9 ;  /* 0x0000000100097824 */ /* 0x000fca00078e0209 */
[----:B------:R-:W-:-:S13]  /*13e0*/  ISETP.GE.U32.AND P0, PT, R9, 0x3, PT ;  /* 0x000000030900780c */ /* 0x000fda0003f06070 */
[----:B------:R-:W-:Y:S05]  /*13f0*/  @!P0 BRA `(.L_x_374) ;  /* 0x00000004000c8947 */ /* 0x000fea0003800000 */
.L_x_377:
[----:B------:R-:W-:Y:S01]  /*1400*/  SHF.R.S32.HI R9, RZ, 0x1f, R27 ;  /* 0x0000001fff097819 */ /* 0x000fe2000001141b */
[C---:B0-----:R-:W-:Y:S01]  /*1410*/  IMAD R2, R14.reuse, UR5, RZ ;  /* 0x000000050e027c24 */ /* 0x041fe2000f8e02ff */
[----:B------:R-:W-:Y:S01]  /*1420*/  MOV R8, R27 ;  /* 0x0000001b00087202 */ /* 0x000fe20000000f00 */
[----:B------:R-:W0:Y:S02]  /*1430*/  LDC.64 R20, c[0x0][0x270] ;  /* 0x00009c00ff147b82 */ /* 0x000e240000000a00 */
[----:B----4-:R-:W-:Y:S02]  /*1440*/  IMAD R17, R15, UR4, R2 ;  /* 0x000000040f117c24 */ /* 0x010fe4000f8e0202 */
[----:B------:R-:W-:-:S04]  /*1450*/  IMAD.WIDE.U32 R18, R14, UR4, R8 ;  /* 0x000000040e127c25 */ /* 0x000fc8000f8e0008 */
[----:B------:R-:W-:Y:S01]  /*1460*/  IMAD.IADD R17, R17, 0x1, R19 ;  /* 0x0000000111117824 */ /* 0x000fe200078e0213 */
[----:B------:R-:W-:-:S04]  /*1470*/  LEA R16, P0, R18, UR10, 0x2 ;  /* 0x0000000a12107c11 */ /* 0x000fc8000f8010ff */
[----:B------:R-:W-:-:S05]  /*1480*/  LEA.HI.X R17, R18, UR11, R17, 0x2, P0 ;  /* 0x0000000b12117c11 */ /* 0x000fca00080f1411 */
[----:B-123--:R-:W2:Y:S01]  /*1490*/  LDG.E R23, desc[UR8][R16.64] ;  /* 0x0000000810177981 */ /* 0x00eea2000c1e1900 */
[C---:B0-----:R-:W-:Y:S02]  /*14a0*/  IMAD R4, R20.reuse, UR5, RZ ;  /* 0x0000000514047c24 */ /* 0x041fe4000f8e02ff */
[----:B------:R-:W-:-:S04]  /*14b0*/  IMAD.WIDE.U32 R18, R20, UR4, R8 ;  /* 0x0000000414127c25 */ /* 0x000fc8000f8e0008 */
[----:B------:R-:W-:Y:S01]  /*14c0*/  IMAD R9, R21, UR4, R4 ;  /* 0x0000000415097c24 */ /* 0x000fe2000f8e0204 */
[----:B------:R-:W-:Y:S02]  /*14d0*/  MOV R4, R6 ;  /* 0x0000000600047202 */ /* 0x000fe40000000f00 */
[----:B------:R-:W-:Y:S01]  /*14e0*/  LEA R8, P0, R18, UR14, 0x2 ;  /* 0x0000000e12087c11 */ /* 0x000fe2000f8010ff */
[----:B------:R-:W-:-:S05]  /*14f0*/  IMAD.IADD R9, R9, 0x1, R19 ;  /* 0x0000000109097824 */ /* 0x000fca00078e0213 */
[----:B------:R-:W-:Y:S02]  /*1500*/  LEA.HI.X R9, R18, UR15, R9, 0x2, P0 ;  /* 0x0000000f12097c11 */ /* 0x000fe400080f1409 */
[----:B--2---:R-:W-:Y:S01]  /*1510*/  SHF.R.S32.HI R2, RZ, 0x1f, R23 ;  /* 0x0000001fff027819 */ /* 0x004fe20000011417 */
[----:B------:R-:W-:-:S04]  /*1520*/  IMAD.WIDE.U32 R20, R23, UR12, R4 ;  /* 0x0000000c17147c25 */ /* 0x000fc8000f8e0004 */
[----:B------:R-:W-:Y:S01]  /*1530*/  IMAD R2, R2, UR12, RZ ;  /* 0x0000000c02027c24 */ /* 0x000fe2000f8e02ff */
[----:B------:R-:W-:-:S03]  /*1540*/  LEA R22, P1, R20, UR16, 0x2 ;  /* 0x0000001014167c11 */ /* 0x000fc6000f8210ff */
[----:B------:R-:W-:Y:S02]  /*1550*/  IMAD R23, R23, UR13, R2 ;  /* 0x0000000d17177c24 */ /* 0x000fe4000f8e0202 */
[----:B------:R-:W2:Y:S03]  /*1560*/  LDG.E R2, desc[UR8][R8.64] ;  /* 0x0000000808027981 */ /* 0x000ea6000c1e1900 */
[----:B------:R-:W-:-:S04]  /*1570*/  IADD3 R19, R21, R23, RZ ;  /* 0x0000001715137210 */ /* 0x000fc80007ffe0ff */
[----:B------:R-:W-:-:S05]  /*1580*/  LEA.HI.X R23, R20, UR17, R19, 0x2, P1 ;  /* 0x0000001114177c11 */ /* 0x000fca00088f1413 */
[----:B------:R-:W2:Y:S02]  /*1590*/  LDG.E R19, desc[UR8][R22.64] ;  /* 0x0000000816137981 */ /* 0x000ea4000c1e1900 */
[----:B--2---:R-:W-:-:S05]  /*15a0*/  FFMA.FTZ R25, R2, UR18, R19 ;  /* 0x0000001202197c23 */ /* 0x004fca0008010013 */
[----:B------:R0:W-:Y:S04]  /*15b0*/  STG.E desc[UR8][R22.64], R25 ;  /* 0x0000001916007986 */ /* 0x0001e8000c101908 */
[----:B------:R-:W2:Y:S02]  /*15c0*/  LDG.E R19, desc[UR8][R16.64+0x4] ;  /* 0x0000040810137981 */ /* 0x000ea4000c1e1900 */
[----:B--2---:R-:W-:Y:S01]  /*15d0*/  SHF.R.S32.HI R2, RZ, 0x1f, R19 ;  /* 0x0000001fff027819 */ /* 0x004fe20000011413 */
[----:B------:R-:W-:-:S04]  /*15e0*/  IMAD.WIDE.U32 R20, R19, UR12, R4 ;  /* 0x0000000c13147c25 */ /* 0x000fc8000f8e0004 */
[----:B------:R-:W-:-:S04]  /*15f0*/  IMAD R2, R2, UR12, RZ ;  /* 0x0000000c02027c24 */ /* 0x000fc8000f8e02ff */
[----:B------:R-:W-:Y:S01]  /*1600*/  IMAD R19, R19, UR13, R2 ;  /* 0x0000000d13137c24 */ /* 0x000fe2000f8e0202 */
[----:B------:R-:W-:Y:S01]  /*1610*/  LEA R18, P0, R20, UR16, 0x2 ;  /* 0x0000001014127c11 */ /* 0x000fe2000f8010ff */
[----:B------:R-:W0:Y:S02]  /*1620*/  LDG.E R2, desc[UR8][R8.64+0x4] ;  /* 0x0000040808027981 */ /* 0x000e24000c1e1900 */
[----:B------:R-:W-:-:S05]  /*1630*/  IMAD.IADD R19, R21, 0x1, R19 ;  /* 0x0000000115137824 */ /* 0x000fca00078e0213 */
[----:B------:R-:W-:-:S05]  /*1640*/  LEA.HI.X R19, R20, UR17, R19, 0x2, P0 ;  /* 0x0000001114137c11 */ /* 0x000fca00080f1413 */
[----:B------:R-:W0:Y:S02]  /*1650*/  LDG.E R21, desc[UR8][R18.64] ;  /* 0x0000000812157981 */ /* 0x000e24000c1e1900 */
[----:B0-----:R-:W-:-:S05]  /*1660*/  FFMA.FTZ R25, R2, UR18, R21 ;  /* 0x0000001202197c23 */ /* 0x001fca0008010015 */
[----:B------:R0:W-:Y:S04]  /*1670*/  STG.E desc[UR8][R18.64], R25 ;  /* 0x0000001912007986 */ /* 0x0001e8000c101908 */
[----:B------:R-:W2:Y:S02]  /*1680*/  LDG.E R21, desc[UR8][R16.64+0x8] ;  /* 0x0000080810157981 */ /* 0x000ea4000c1e1900 */
[----:B--2---:R-:W-:Y:S01]  /*1690*/  SHF.R.S32.HI R2, RZ, 0x1f, R21 ;  /* 0x0000001fff027819 */ /* 0x004fe20000011415 */
[----:B------:R-:W-:-:S04]  /*16a0*/  IMAD.WIDE.U32 R22, R21, UR12, R4 ;  /* 0x0000000c15167c25 */ /* 0x000fc8000f8e0004 */
[----:B------:R-:W-:-:S04]  /*16b0*/  IMAD R2, R2, UR12, RZ ;  /* 0x0000000c02027c24 */ /* 0x000fc8000f8e02ff */
[----:B------:R-:W-:Y:S01]  /*16c0*/  IMAD R21, R21, UR13, R2 ;  /* 0x0000000d15157c24 */ /* 0x000fe2000f8e0202 */
[----:B------:R-:W-:Y:S01]  /*16d0*/  LEA R20, P0, R22, UR16, 0x2 ;  /* 0x0000001016147c11 */ /* 0x000fe2000f8010ff */
[----:B------:R-:W0:Y:S03]  /*16e0*/  LDG.E R2, desc[UR8][R8.64+0x8] ;  /* 0x0000080808027981 */ /* 0x000e26000c1e1900 */
[----:B------:R-:W-:-:S04]  /*16f0*/  IADD3 R21, R23, R21, RZ ;  /* 0x0000001517157210 */ /* 0x000fc80007ffe0ff */
[----:B------:R-:W-:-:S05]  /*1700*/  LEA.HI.X R21, R22, UR17, R21, 0x2, P0 ;  /* 0x0000001116157c11 */ /* 0x000fca00080f1415 */
[----:B------:R-:W0:Y:S02]  /*1710*/  LDG.E R23, desc[UR8][R20.64] ;  /* 0x0000000814177981 */ /* 0x000e24000c1e1900 */
[----:B0-----:R-:W-:-:S05]  /*1720*/  FFMA.FTZ R25, R2, UR18, R23 ;  /* 0x0000001202197c23 */ /* 0x001fca0008010017 */
[----:B------:R0:W-:Y:S04]  /*1730*/  STG.E desc[UR8][R20.64], R25 ;  /* 0x0000001914007986 */ /* 0x0001e8000c101908 */
[----:B------:R-:W2:Y:S04]  /*1740*/  LDG.E R17, desc[UR8][R16.64+0xc] ;  /* 0x00000c0810117981 */ /* 0x000ea8000c1e1900 */
[----:B------:R-:W3:Y:S01]  /*1750*/  LDG.E R8, desc[UR8][R8.64+0xc] ;  /* 0x00000c0808087981 */ /* 0x000ee2000c1e1900 */
[----:B--2---:R-:W-:Y:S01]  /*1760*/  SHF.R.S32.HI R2, RZ, 0x1f, R17 ;  /* 0x0000001fff027819 */ /* 0x004fe20000011411 */
[----:B------:R-:W-:-:S04]  /*1770*/  IMAD.WIDE.U32 R22, R17, UR12, R4 ;  /* 0x0000000c11167c25 */ /* 0x000fc8000f8e0004 */
[----:B------:R-:W-:-:S04]  /*1780*/  IMAD R2, R2, UR12, RZ ;  /* 0x0000000c02027c24 */ /* 0x000fc8000f8e02ff */
[----:B------:R-:W-:Y:S01]  /*1790*/  IMAD R19, R17, UR13, R2 ;  /* 0x0000000d11137c24 */ /* 0x000fe2000f8e0202 */
[----:B------:R-:W-:-:S03]  /*17a0*/  LEA R18, P0, R22, UR16, 0x2 ;  /* 0x0000001016127c11 */ /* 0x000fc6000f8010ff */
[----:B------:R-:W-:-:S05]  /*17b0*/  IMAD.IADD R19, R23, 0x1, R19 ;  /* 0x0000000117137824 */ /* 0x000fca00078e0213 */
[----:B------:R-:W-:-:S05]  /*17c0*/  LEA.HI.X R19, R22, UR17, R19, 0x2, P0 ;  /* 0x0000001116137c11 */ /* 0x000fca00080f1413 */
[----:B------:R-:W3:Y:S01]  /*17d0*/  LDG.E R23, desc[UR8][R18.64] ;  /* 0x0000000812177981 */ /* 0x000ee2000c1e1900 */
[----:B------:R-:W-:-:S04]  /*17e0*/  IADD3 R27, R27, 0x4, RZ ;  /* 0x000000041b1b7810 */ /* 0x000fc80007ffe0ff */
[----:B------:R-:W-:Y:S01]  /*17f0*/  ISETP.GE.AND P0, PT, R27, R0, PT ;  /* 0x000000001b00720c */ /* 0x000fe20003f06270 */
[----:B---3--:R-:W-:-:S05]  /*1800*/  FFMA.FTZ R23, R8, UR18, R23 ;  /* 0x0000001208177c23 */ /* 0x008fca0008010017 */
[----:B------:R0:W-:Y:S07]  /*1810*/  STG.E desc[UR8][R18.64], R23 ;  /* 0x0000001712007986 */ /* 0x0001ee000c101908 */
[----:B------:R-:W-:Y:S05]  /*1820*/  @!P0 BRA `(.L_x_377) ;  /* 0xfffffff800f48947 */ /* 0x000fea000383ffff */
.L_x_374:
[----:B------:R-:W-:Y:S05]  /*1830*/  BSYNC B0 ;  /* 0x0000000000007941 */ /* 0x000fea0003800000 */
.L_x_373:
[----:B------:R-:W5:Y:S01]  /*1840*/  LDC.64 R4, c[0x0][0x278] ;  /* 0x00009e00ff047b82 */ /* 0x000f620000000a00 */
[----:B------:R-:W-:-:S06]  /*1850*/  UIADD3 UR4, UR4, 0x1, URZ ;  /* 0x0000000104047890 */ /* 0x000fcc000fffe03f */
[----:B-----5:R-:W-:-:S04]  /*1860*/  ISETP.LE.U32.AND P0, PT, R4, UR4, PT ;  /* 0x0000000404007c0c */ /* 0x020fc8000bf03070 */
[----:B------:R-:W-:-:S13]  /*1870*/  ISETP.GE.AND.EX P0, PT, RZ, R5, PT, P0 ;  /* 0x00000005ff00720c */ /* 0x000fda0003f06300 */
[----:B------:R-:W-:Y:S05]  /*1880*/  @!P0 BRA `(.L_x_378) ;  /* 0xfffffff4004c8947 */ /* 0x000fea000383ffff */
[----:B------:R-:W-:Y:S05]  /*1890*/  EXIT ;  /* 0x000000000000794d */ /* 0x000fea0003800000 */
.L_x_364:
        /* <DEDUP_REMOVED lines=8> */
[----:B------:R-:W-:-:S04]  /*1920*/  UMOV UR4, URZ ;  /* 0x0000003f00047c82 */ /* 0x000fc80008000000 */
[----:B------:R-:W-:-:S08]  /*1930*/  IMAD.X R5, RZ, RZ, UR7, P0 ;  /* 0x00000007ff057e24 */ /* 0x000fd000080e06ff */
.L_x_384:
[----:B0--3--:R-:W0:Y:S01]  /*1940*/  LDC.64 R8, c[0x0][0x260] ;  /* 0x00009800ff087b82 */ /* 0x009e220000000a00 */
[----:B------:R-:W-:Y:S01]  /*1950*/  USHF.R.S32.HI UR5, URZ, 0x1f, UR4 ;  /* 0x0000001f3f057899 */ /* 0x000fe20008011404 */
        /* <DEDUP_REMOVED lines=19> */
[----:B------:R-:W-:Y:S01]  /*1a90*/  IMAD.IADD R24, R25, 0x1, -R2 ;  /* 0x0000000119187824 */ /* 0x000fe200078e0a02 */
[----:B------:R-:W-:Y:S01]  /*1aa0*/  BSSY B1, `(.L_x_381) ;  /* 0x000004c000017945 */ /* 0x000fe20003800000 */
[----:B------:R-:W-:Y:S02]  /*1ab0*/  IMAD R9, R5, UR10, RZ ;  /* 0x0000000a05097c24 */ /* 0x000fe4000f8e02ff */
[----:B------:R-:W-:Y:S01]  /*1ac0*/  IMAD.WIDE.U32 R6, R4, UR10, RZ ;  /* 0x0000000a04067c25 */ /* 0x000fe2000f8e00ff */
[----:B------:R-:W-:-:S03]  /*1ad0*/  LOP3.LUT P0, R24, R24, 0x3, RZ, 0xc0, !PT ;  /* 0x0000000318187812 */ /* 0x000fc6000780c0ff */
[----:B------:R-:W-:Y:S02]  /*1ae0*/  IMAD R9, R4, UR11, R9 ;  /* 0x0000000b04097c24 */ /* 0x000fe4000f8e0209 */
[----:B------:R-:W-:-:S03]  /*1af0*/  IMAD.MOV.U32 R18, RZ, RZ, R2 ;  /* 0x000000ffff127224 */ /* 0x000fc600078e0002 */
[----:B------:R-:W-:Y:S01]  /*1b00*/  IADD3 R7, R7, R9, RZ ;  /* 0x0000000907077210 */ /* 0x000fe20007ffe0ff */
        /* <DEDUP_REMOVED lines=10> */
[----:B0-----:R-:W-:-:S07]  /*1bb0*/  IMAD R8, R10, UR5, RZ ;  /* 0x000000050a087c24 */ /* 0x001fce000f8e02ff */
[----:B------:R-:W0:Y:S01]  /*1bc0*/  LDC R26, c[0x0][0x240] ;  /* 0x00009000ff1a7b82 */ /* 0x000e220000000800 */
[----:B------:R-:W-:Y:S02]  /*1bd0*/  IMAD R9, R11, UR4, R8 ;  /* 0x000000040b097c24 */ /* 0x000fe4000f8e0208 */
[----:B------:R-:W-:-:S04]  /*1be0*/  IMAD.WIDE.U32 R10, R10, UR4, R2 ;  /* 0x000000040a0a7c25 */ /* 0x000fc8000f8e0002 */
[----:B------:R-:W-:Y:S01]  /*1bf0*/  IMAD.IADD R9, R11, 0x1, R9 ;  /* 0x000000010b097824 */ /* 0x000fe200078e0209 */
[----:B------:R-:W-:-:S04]  /*1c00*/  LEA R8, P0, R10, UR10, 0x2 ;  /* 0x0000000a0a087c11 */ /* 0x000fc8000f8010ff */
[----:B------:R-:W-:Y:S01]  /*1c10*/  LEA.HI.X R9, R10, UR11, R9, 0x2, P0 ;  /* 0x0000000b0a097c11 */ /* 0x000fe200080f1409 */
[----:B-1----:R-:W-:Y:S01]  /*1c20*/  IMAD R14, R16, UR5, RZ ;  /* 0x00000005100e7c24 */ /* 0x002fe2000f8e02ff */
[----:B------:R-:W1:Y:S01]  /*1c30*/  LDC.64 R10, c[0x0][0x258] ;  /* 0x00009600ff0a7b82 */ /* 0x000e620000000a00 */
[----:B------:R-:W-:Y:S02]  /*1c40*/  ULDC.64 UR10, c[0x0][0x220] ;  /* 0x00008800000a7ab9 */ /* 0x000fe40000000a00 */
[----:B------:R-:W3:Y:S01]  /*1c50*/  LDG.E R21, desc[UR8][R8.64] ;  /* 0x0000000808157981 */ /* 0x000ee2000c1e1900 */
[----:B------:R-:W-:Y:S01]  /*1c60*/  IMAD R17, R17, UR4, R14 ;  /* 0x0000000411117c24 */ /* 0x000fe2000f8e020e */
[----:B------:R-:W-:Y:S02]  /*1c70*/  MOV R14, R6 ;  /* 0x00000006000e7202 */ /* 0x000fe40000000f00 */
[----:B---3--:R-:W-:-:S05]  /*1c80*/  SHF.R.S32.HI R19, RZ, 0x1f, R21 ;  /* 0x0000001fff137819 */ /* 0x008fca0000011415 */
[----:B-1----:R-:W-:Y:S02]  /*1c90*/  IMAD R20, R19, R10, RZ ;  /* 0x0000000a13147224 */ /* 0x002fe400078e02ff */
[----:B------:R-:W-:-:S04]  /*1ca0*/  IMAD.WIDE.U32 R18, R16, UR4, R2 ;  /* 0x0000000410127c25 */ /* 0x000fc8000f8e0002 */
[C---:B------:R-:W-:Y:S01]  /*1cb0*/  IMAD R23, R21.reuse, R11, R20 ;  /* 0x0000000b15177224 */ /* 0x040fe200078e0214 */
[----:B------:R-:W-:Y:S01]  /*1cc0*/  LEA R16, P0, R18, UR10, 0x2 ;  /* 0x0000000a12107c11 */ /* 0x000fe2000f8010ff */
[----:B------:R-:W-:-:S04]  /*1cd0*/  IMAD.WIDE.U32 R20, R21, R10, R14 ;  /* 0x0000000a15147225 */ /* 0x000fc800078e000e */
[----:B------:R-:W-:Y:S01]  /*1ce0*/  IMAD.IADD R17, R19, 0x1, R17 ;  /* 0x0000000113117824 */ /* 0x000fe200078e0211 */
[----:B------:R-:W-:Y:S02]  /*1cf0*/  IADD3 R19, R21, R23, RZ ;  /* 0x0000001715137210 */ /* 0x000fe40007ffe0ff */
[----:B--2---:R-:W-:Y:S02]  /*1d00*/  LEA R22, P1, R20, R12, 0x2 ;  /* 0x0000000c14167211 */ /* 0x004fe400078210ff */
[----:B------:R-:W-:Y:S02]  /*1d10*/  LEA.HI.X R17, R18, UR11, R17, 0x2, P0 ;  /* 0x0000000b12117c11 */ /* 0x000fe400080f1411 */
[----:B------:R-:W-:-:S03]  /*1d20*/  LEA.HI.X R23, R20, R13, R19, 0x2, P1 ;  /* 0x0000000d14177211 */ /* 0x000fc600008f1413 */
[----:B------:R-:W0:Y:S04]  /*1d30*/  LDG.E R19, desc[UR8][R16.64] ;  /* 0x0000000810137981 */ /* 0x000e28000c1e1900 */
[----:B------:R-:W0:Y:S01]  /*1d40*/  LDG.E R18, desc[UR8][R22.64] ;  /* 0x0000000816127981 */ /* 0x000e22000c1e1900 */
[----:B------:R-:W-:Y:S01]  /*1d50*/  ISETP.NE.AND P0, PT, R24, 0x1, PT ;  /* 0x000000011800780c */ /* 0x000fe20003f05270 */
[----:B0-----:R-:W-:Y:S01]  /*1d60*/  FFMA.FTZ R19, R19, R26, R18 ;  /* 0x0000001a13137223 */ /* 0x001fe20000010012 */
[----:B------:R-:W-:-:S04]  /*1d70*/  VIADD R18, R2, 0x1 ;  /* 0x0000000102127836 */ /* 0x000fc80000000000 */
[----:B------:R0:W-:Y:S07]  /*1d80*/  STG.E desc[UR8][R22.64], R19 ;  /* 0x0000001316007986 */ /* 0x0001ee000c101908 */
[----:B------:R-:W-:Y:S05]  /*1d90*/  @!P0 BRA `(.L_x_382) ;  /* 0x0000000000708947 */ /* 0x000fea0003800000 */
[----:B------:R-:W0:Y:S02]  /*1da0*/  LDG.E R21, desc[UR8][R8.64+0x4] ;  /* 0x0000040808157981 */ /* 0x000e24000c1e1900 */
[----:B0-----:R-:W-:-:S05]  /*1db0*/  SHF.R.S32.HI R19, RZ, 0x1f, R21 ;  /* 0x0000001fff137819 */ /* 0x001fca0000011415 */
[-C--:B------:R-:W-:Y:S02]  /*1dc0*/  IMAD R20, R19, R10.reuse, RZ ;  /* 0x0000000a13147224 */ /* 0x080fe400078e02ff */
[----:B------:R-:W-:-:S04]  /*1dd0*/  IMAD.WIDE.U32 R18, R21, R10, R14 ;  /* 0x0000000a15127225 */ /* 0x000fc800078e000e */
[----:B------:R-:W-:Y:S01]  /*1de0*/  IMAD R21, R21, R11, R20 ;  /* 0x0000000b15157224 */ /* 0x000fe200078e0214 */
[----:B------:R-:W-:-:S04]  /*1df0*/  LEA R20, P0, R18, R12, 0x2 ;  /* 0x0000000c12147211 */ /* 0x000fc800078010ff */
[----:B------:R-:W-:-:S04]  /*1e00*/  IADD3 R19, R19, R21, RZ ;  /* 0x0000001513137210 */ /* 0x000fc80007ffe0ff */
[----:B------:R-:W-:Y:S02]  /*1e10*/  LEA.HI.X R21, R18, R13, R19, 0x2, P0 ;  /* 0x0000000d12157211 */ /* 0x000fe400000f1413 */
[----:B------:R-:W2:Y:S04]  /*1e20*/  LDG.E R19, desc[UR8][R16.64+0x4] ;  /* 0x0000040810137981 */ /* 0x000ea8000c1e1900 */
[----:B------:R-:W2:Y:S01]  /*1e30*/  LDG.E R18, desc[UR8][R20.64] ;  /* 0x0000000814127981 */ /* 0x000ea2000c1e1900 */
[----:B------:R-:W-:Y:S01]  /*1e40*/  ISETP.NE.AND P0, PT, R24, 0x2, PT ;  /* 0x000000021800780c */ /* 0x000fe20003f05270 */
[----:B--2---:R-:W-:Y:S01]  /*1e50*/  FFMA.FTZ R19, R19, R26, R18 ;  /* 0x0000001a13137223 */ /* 0x004fe20000010012 */
[----:B------:R-:W-:-:S04]  /*1e60*/  VIADD R18, R2, 0x2 ;  /* 0x0000000202127836 */ /* 0x000fc80000000000 */
[----:B------:R1:W-:Y:S07]  /*1e70*/  STG.E desc[UR8][R20.64], R19 ;  /* 0x0000001314007986 */ /* 0x0003ee000c101908 */
[----:B------:R-:W-:Y:S05]  /*1e80*/  @!P0 BRA `(.L_x_382) ;  /* 0x0000000000348947 */ /* 0x000fea0003800000 */
[----:B------:R-:W1:Y:S04]  /*1e90*/  LDG.E R9, desc[UR8][R8.64+0x8] ;  /* 0x0000080808097981 */ /* 0x000e68000c1e1900 */
[----:B------:R-:W2:Y:S01]  /*1ea0*/  LDG.E R17, desc[UR8][R16.64+0x8] ;  /* 0x0000080810117981 */ /* 0x000ea2000c1e1900 */
[----:B-1----:R-:W-:-:S05]  /*1eb0*/  SHF.R.S32.HI R19, RZ, 0x1f, R9 ;  /* 0x0000001fff137819 */ /* 0x002fca0000011409 */
[-C--:B------:R-:W-:Y:S02]  /*1ec0*/  IMAD R20, R19, R10.reuse, RZ ;  /* 0x0000000a13147224 */ /* 0x080fe400078e02ff */
[----:B------:R-:W-:-:S04]  /*1ed0*/  IMAD.WIDE.U32 R18, R9, R10, R14 ;  /* 0x0000000a09127225 */ /* 0x000fc800078e000e */
[----:B------:R-:W-:Y:S01]  /*1ee0*/  IMAD R11, R9, R11, R20 ;  /* 0x0000000b090b7224 */ /* 0x000fe200078e0214 */
[----:B------:R-:W-:-:S04]  /*1ef0*/  LEA R12, P0, R18, R12, 0x2 ;  /* 0x0000000c120c7211 */ /* 0x000fc800078010ff */
[----:B------:R-:W-:-:S04]  /*1f00*/  IADD3 R10, R19, R11, RZ ;  /* 0x0000000b130a7210 */ /* 0x000fc80007ffe0ff */
[----:B------:R-:W-:-:S05]  /*1f10*/  LEA.HI.X R13, R18, R13, R10, 0x2, P0 ;  /* 0x0000000d120d7211 */ /* 0x000fca00000f140a */
[----:B------:R-:W2:Y:S01]  /*1f20*/  LDG.E R10, desc[UR8][R12.64] ;  /* 0x000000080c0a7981 */ /* 0x000ea2000c1e1900 */
[----:B------:R-:W-:Y:S02]  /*1f30*/  VIADD R18, R2, 0x3 ;  /* 0x0000000302127836 */ /* 0x000fe40000000000 */
[----:B--2---:R-:W-:-:S05]  /*1f40*/  FFMA.FTZ R11, R17, R26, R10 ;  /* 0x0000001a110b7223 */ /* 0x004fca000001000a */
[----:B------:R2:W-:Y:S02]  /*1f50*/  STG.E desc[UR8][R12.64], R11 ;  /* 0x0000000b0c007986 */ /* 0x0005e4000c101908 */
.L_x_382:
[----:B------:R-:W-:Y:S05]  /*1f60*/  BSYNC B1 ;  /* 0x0000000000017941 */ /* 0x000fea0003800000 */
.L_x_381:
[----:B------:R-:W-:Y:S01]  /*1f70*/  LOP3.LUT R2, RZ, R2, RZ, 0x33, !PT ;  /* 0x00000002ff027212 */ /* 0x000fe200078e33ff */
[----:B------:R-:W3:Y:S03]  /*1f80*/  LDC.64 R8, c[0x0][0x268] ;  /* 0x00009a00ff087b82 */ /* 0x000ee60000000a00 */
[----:B------:R-:W-:-:S04]  /*1f90*/  IADD3 R2, R25, R2, RZ ;  /* 0x0000000219027210 */ /* 0x000fc80007ffe0ff */
[----:B------:R-:W-:Y:S01]  /*1fa0*/  ISETP.GE.U32.AND P0, PT, R2, 0x3, PT ;  /* 0x000000030200780c */ /* 0x000fe20003f06070 */
[----:B--2---:R-:W2:-:S12]  /*1fb0*/  LDC.64 R10, c[0x0][0x270] ;  /* 0x00009c00ff0a7b82 */ /* 0x004e980000000a00 */
[----:B------:R-:W-:Y:S05]  /*1fc0*/  @!P0 BRA `(.L_x_380) ;  /* 0x0000000400048947 */ /* 0x000fea0003800000 */
.L_x_383:
[----:B01--4-:R-:W-:Y:S01]  /*1fd0*/  SHF.R.S32.HI R19, RZ, 0x1f, R18 ;  /* 0x0000001fff137819 */ /* 0x013fe20000011412 */
[----:B---3--:R-:W-:-:S04]  /*1fe0*/  IMAD R2, R8, UR5, RZ ;  /* 0x0000000508027c24 */ /* 0x008fc8000f8e02ff */
[----:B------:R-:W-:Y:S02]  /*1ff0*/  IMAD R13, R9, UR4, R2 ;  /* 0x00000004090d7c24 */ /* 0x000fe4000f8e0202 */
[----:B------:R-:W-:-:S04]  /*2000*/  IMAD.WIDE.U32 R2, R8, UR4, R18 ;  /* 0x0000000408027c25 */ /* 0x000fc8000f8e0012 */
[----:B------:R-:W-:Y:S01]  /*2010*/  IMAD.IADD R3, R13, 0x1, R3 ;  /* 0x000000010d037824 */ /* 0x000fe200078e0203 */
[----:B------:R-:W-:-:S04]  /*2020*/  LEA R12, P0, R2, UR12, 0x2 ;  /* 0x0000000c020c7c11 */ /* 0x000fc8000f8010ff */
[----:B------:R-:W-:-:S05]  /*2030*/  LEA.HI.X R13, R2, UR13, R3, 0x2, P0 ;  /* 0x0000000d020d7c11 */ /* 0x000fca00080f1403 */
[----:B------:R-:W3:Y:S01]  /*2040*/  LDG.E R3, desc[UR8][R12.64] ;  /* 0x000000080c037981 */ /* 0x000ee2000c1e1900 */
[C---:B--2---:R-:W-:Y:S02]  /*2050*/  IMAD R14, R10.reuse, UR5, RZ ;  /* 0x000000050a0e7c24 */ /* 0x044fe4000f8e02ff */
[----:B------:R-:W-:-:S04]  /*2060*/  IMAD.WIDE.U32 R16, R10, UR4, R18 ;  /* 0x000000040a107c25 */ /* 0x000fc8000f8e0012 */
[----:B------:R-:W-:Y:S01]  /*2070*/  IMAD R23, R11, UR4, R14 ;  /* 0x000000040b177c24 */ /* 0x000fe2000f8e020e */
[----:B------:R-:W-:Y:S02]  /*2080*/  MOV R14, R6 ;  /* 0x00000006000e7202 */ /* 0x000fe40000000f00 */
[----:B---3--:R-:W-:-:S03]  /*2090*/  SHF.R.S32.HI R2, RZ, 0x1f, R3 ;  /* 0x0000001fff027819 */ /* 0x008fc60000011403 */
[----:B------:R-:W-:-:S04]  /*20a0*/  IMAD.WIDE.U32 R20, R3, UR14, R14 ;  /* 0x0000000e03147c25 */ /* 0x000fc8000f8e000e */
[----:B------:R-:W-:Y:S01]  /*20b0*/  IMAD R2, R2, UR14, RZ ;  /* 0x0000000e02027c24 */ /* 0x000fe2000f8e02ff */
[----:B------:R-:W-:-:S03]  /*20c0*/  LEA R22, P1, R20, UR18, 0x2 ;  /* 0x0000001214167c11 */ /* 0x000fc6000f8210ff */
[----:B------:R-:W-:Y:S01]  /*20d0*/  IMAD R19, R3, UR15, R2 ;  /* 0x0000000f03137c24 */ /* 0x000fe2000f8e0202 */
[----:B------:R-:W-:Y:S01]  /*20e0*/  LEA R2, P0, R16, UR16, 0x2 ;  /* 0x0000001010027c11 */ /* 0x000fe2000f8010ff */
[----:B------:R-:W-:-:S03]  /*20f0*/  IMAD.IADD R3, R23, 0x1, R17 ;  /* 0x0000000117037824 */ /* 0x000fc600078e0211 */
[----:B------:R-:W-:Y:S02]  /*2100*/  IADD3 R17, R21, R19, RZ ;  /* 0x0000001315117210 */ /* 0x000fe40007ffe0ff */
[----:B------:R-:W-:Y:S02]  /*2110*/  LEA.HI.X R3, R16, UR17, R3, 0x2, P0 ;  /* 0x0000001110037c11 */ /* 0x000fe400080f1403 */
[----:B------:R-:W-:-:S03]  /*2120*/  LEA.HI.X R23, R20, UR19, R17, 0x2, P1 ;  /* 0x0000001314177c11 */ /* 0x000fc600088f1411 */
[----:B------:R-:W2:Y:S04]  /*2130*/  LDG.E R16, desc[UR8][R2.64] ;  /* 0x0000000802107981 */ /* 0x000ea8000c1e1900 */
        /* <DEDUP_REMOVED lines=8> */
[----:B------:R-:W-:-:S03]  /*21c0*/  LEA R16, P0, R20, UR18, 0x2 ;  /* 0x0000001214107c11 */ /* 0x000fc6000f8010ff */
[----:B------:R-:W-:-:S05]  /*21d0*/  IMAD.IADD R17, R21, 0x1, R17 ;  /* 0x0000000115117824 */ /* 0x000fca00078e0211 */
[----:B------:R-:W-:Y:S02]  /*21e0*/  LEA.HI.X R17, R20, UR19, R17, 0x2, P0 ;  /* 0x0000001314117c11 */ /* 0x000fe400080f1411 */
[----:B------:R-:W0:Y:S04]  /*21f0*/  LDG.E R20, desc[UR8][R2.64+0x4] ;  /* 0x0000040802147981 */ /* 0x000e28000c1e1900 */
        /* <DEDUP_REMOVED lines=8> */
[----:B------:R-:W-:-:S04]  /*2280*/  LEA R20, P0, R22, UR18, 0x2 ;  /* 0x0000001216147c11 */ /* 0x000fc8000f8010ff */
[----:B------:R-:W-:-:S04]  /*2290*/  IADD3 R21, R23, R21, RZ ;  /* 0x0000001517157210 */ /* 0x000fc80007ffe0ff */
[----:B------:R-:W-:Y:S02]  /*22a0*/  LEA.HI.X R21, R22, UR19, R21, 0x2, P0 ;  /* 0x0000001316157c11 */ /* 0x000fe400080f1415 */
[----:B------:R-:W0:Y:S04]  /*22b0*/  LDG.E R22, desc[UR8][R2.64+0x8] ;  /* 0x0000080802167981 */ /* 0x000e28000c1e1900 */
        /* <DEDUP_REMOVED lines=18> */
.L_x_380:
[----:B------:R-:W-:Y:S05]  /*23e0*/  BSYNC B0 ;  /* 0x0000000000007941 */ /* 0x000fea0003800000 */
.L_x_379:
[----:B------:R-:W5:Y:S01]  /*23f0*/  LDC.64 R2, c[0x0][0x278] ;  /* 0x00009e00ff027b82 */ /* 0x000f620000000a00 */
[----:B------:R-:W-:-:S06]  /*2400*/  UIADD3 UR4, UR4, 0x1, URZ ;  /* 0x0000000104047890 */ /* 0x000fcc000fffe03f */
[----:B-----5:R-:W-:-:S04]  /*2410*/  ISETP.LE.U32.AND P0, PT, R2, UR4, PT ;  /* 0x0000000402007c0c */ /* 0x020fc8000bf03070 */
[----:B------:R-:W-:-:S13]  /*2420*/  ISETP.GE.AND.EX P0, PT, RZ, R3, PT, P0 ;  /* 0x00000003ff00720c */ /* 0x000fda0003f06300 */
[----:B------:R-:W-:Y:S05]  /*2430*/  @!P0 BRA `(.L_x_384) ;  /* 0xfffffff400408947 */ /* 0x000fea000383ffff */
[----:B------:R-:W-:Y:S01]  /*2440*/  VIADD R0, R0, 0x100 ;  /* 0x0000010000007836 */ /* 0x000fe20000000000 */
[----:B------:R-:W-:-:S04]  /*2450*/  UMOV UR4, URZ ;  /* 0x0000003f00047c82 */ /* 0x000fc80008000000 */
[----:B------:R-:W-:-:S04]  /*2460*/  IADD3 R12, P0, R0, UR6, RZ ;  /* 0x00000006000c7c10 */ /* 0x000fc8000ff1e0ff */
[----:B------:R-:W-:-:S09]  /*2470*/  IADD3.X R13, RZ, UR7, RZ, P0, !PT ;  /* 0x00000007ff0d7c10 */ /* 0x000fd200087fe4ff */
.L_x_390:
[----:B------:R-:W5:Y:S01]  /*2480*/  LDC.64 R4, c[0x0][0x260] ;  /* 0x00009800ff047b82 */ /* 0x000f620000000a00 */
[----:B------:R-:W-:Y:S01]  /*2490*/  USHF.R.S32.HI UR5, URZ, 0x1f, UR4 ;  /* 0x0000001f3f057899 */ /* 0x000fe20008011404 */
[----:B------:R-:W-:Y:S01]  /*24a0*/  ULDC.64 UR6, c[0x0][0x228] ;  /* 0x00008a0000067ab9 */ /* 0x000fe20000000a00 */
[----:B------:R-:W-:Y:S01]  /*24b0*/  ULDC UR16, c[0x0][0x240] ;  /* 0x0000900000107ab9 */ /* 0x000fe20000000800 */
[----:B------:R-:W-:Y:S01]  /*24c0*/  ULDC.64 UR12, c[0x0][0x258] ;  /* 0x00009600000c7ab9 */ /* 0x000fe20000000a00 */
[----:B------:R-:W-:Y:S02]  /*24d0*/  ULDC.64 UR14, c[0x0][0x238] ;  /* 0x00008e00000e7ab9 */ /* 0x000fe40000000a00 */
[C---:B-----5:R-:W-:Y:S02]  /*24e0*/  IMAD R0, R4.reuse, UR5, RZ ;  /* 0x0000000504007c24 */ /* 0x060fe4000f8e02ff */
[----:B------:R-:W-:-:S04]  /*24f0*/  IMAD.WIDE.U32 R2, R4, UR4, R12 ;  /* 0x0000000404027c25 */ /* 0x000fc8000f8e000c */
[----:B------:R-:W-:Y:S01]  /*2500*/  IMAD R5, R5, UR4, R0 ;  /* 0x0000000405057c24 */ /* 0x000fe2000f8e0200 */
[----:B------:R-:W-:-:S03]  /*2510*/  LEA R4, P0, R2, UR6, 0x2 ;  /* 0x0000000602047c11 */ /* 0x000fc6000f8010ff */
[----:B------:R-:W-:-:S05]  /*2520*/  IMAD.IADD R3, R3, 0x1, R5 ;  /* 0x0000000103037824 */ /* 0x000fca00078e0205 */
[----:B------:R-:W-:-:S05]  /*2530*/  LEA.HI.X R5, R2, UR7, R3, 0x2, P0 ;  /* 0x0000000702057c11 */ /* 0x000fca00080f1403 */
[----:B------:R-:W5:Y:S04]  /*2540*/  LDG.E R0, desc[UR8][R4.64] ;  /* 0x0000000804007981 */ /* 0x000f68000c1e1900 */
[----:B------:R-:W5:Y:S01]  /*2550*/  LDG.E R3, desc[UR8][R4.64+0x4] ;  /* 0x0000040804037981 */ /* 0x000f62000c1e1900 */
[----:B------:R-:W-:Y:S01]  /*2560*/  BSSY B0, `(.L_x_385) ;  /* 0x00000a0000007945 */ /* 0x000fe20003800000 */
[----:B-----5:R-:W-:-:S13]  /*2570*/  ISETP.GT.AND P0, PT, R3, R0, PT ;  /* 0x000000000300720c */ /* 0x020fda0003f04270 */
[----:B0123--:R-:W-:Y:S05]  /*2580*/  @!P0 BRA `(.L_x_386) ;  /* 0x0000000800748947 */ /* 0x00ffea0003800000 */
[----:B---3--:R-:W4:Y:S01]  /*2590*/  LDC.64 R8, c[0x0][0x270] ;  /* 0x00009c00ff087b82 */ /* 0x008f220000000a00 */
[----:B------:R-:W-:Y:S01]  /*25a0*/  ULDC.64 UR6, c[0x0][0x250] ;  /* 0x0000940000067ab9 */ /* 0x000fe20000000a00 */
[----:B------:R-:W-:Y:S01]  /*25b0*/  IMAD.IADD R26, R3, 0x1, -R0 ;  /* 0x00000001031a7824 */ /* 0x000fe200078e0a00 */
[----:B------:R-:W-:Y:S01]  /*25c0*/  BSSY B1, `(.L_x_387) ;  /* 0x0000050000017945 */ /* 0x000fe20003800000 */
[----:B------:R-:W-:Y:S01]  /*25d0*/  IMAD R15, R13, UR6, RZ ;  /* 0x000000060d0f7c24 */ /* 0x000fe2000f8e02ff */
[----:B------:R-:W-:Y:S01]  /*25e0*/  MOV R27, R0 ;  /* 0x00000000001b7202 */ /* 0x000fe20000000f00 */
[----:B------:R-:W-:Y:S01]  /*25f0*/  IMAD.WIDE.U32 R4, R12, UR6, RZ ;  /* 0x000000060c047c25 */ /* 0x000fe2000f8e00ff */
[----:B------:R-:W-:Y:S01]  /*2600*/  LOP3.LUT P0, R26, R26, 0x3, RZ, 0xc0, !PT ;  /* 0x000000031a1a7812 */ /* 0x000fe2000780c0ff */
[----:B--2---:R-:W2:Y:S02]  /*2610*/  LDC.64 R10, c[0x0][0x268] ;  /* 0x00009a00ff0a7b82 */ /* 0x004ea40000000a00 */
[----:B------:R-:W-:-:S05]  /*2620*/  IMAD R15, R12, UR7, R15 ;  /* 0x000000070c0f7c24 */ /* 0x000fca000f8e020f */
[----:B------:R-:W-:Y:S01]  /*2630*/  IADD3 R5, R5, R15, RZ ;  /* 0x0000000f05057210 */ /* 0x000fe20007ffe0ff */
[----:B------:R-:W3:Y:S01]  /*2640*/  LDC.64 R6, c[0x0][0x248] ;  /* 0x00009200ff067b82 */ /* 0x000ee20000000a00 */
[----:B----4-:R-:W-:-:S04]  /*2650*/  IMAD R16, R8, UR5, RZ ;  /* 0x0000000508107c24 */ /* 0x010fc8000f8e02ff */
[----:B------:R-:W-:Y:S02]  /*2660*/  IMAD R17, R9, UR4, R16 ;  /* 0x0000000409117c24 */ /* 0x000fe4000f8e0210 */
[----:B------:R-:W-:-:S04]  /*2670*/  IMAD.WIDE.U32 R8, R8, UR4, RZ ;  /* 0x0000000408087c25 */ /* 0x000fc8000f8e00ff */
[----:B--2---:R-:W-:-:S04]  /*2680*/  IMAD R2, R10, UR5, RZ ;  /* 0x000000050a027c24 */ /* 0x004fc8000f8e02ff */
[----:B------:R-:W-:Y:S02]  /*2690*/  IMAD R15, R11, UR4, R2 ;  /* 0x000000040b0f7c24 */ /* 0x000fe4000f8e0202 */
[----:B---3--:R-:W-:Y:S02]  /*26a0*/  IMAD R14, R6, UR5, RZ ;  /* 0x00000005060e7c24 */ /* 0x008fe4000f8e02ff */
[----:B------:R-:W-:-:S04]  /*26b0*/  IMAD.WIDE.U32 R10, R10, UR4, RZ ;  /* 0x000000040a0a7c25 */ /* 0x000fc8000f8e00ff */
[----:B-1----:R-:W-:Y:S02]  /*26c0*/  IMAD R21, R7, UR4, R14 ;  /* 0x0000000407157c24 */ /* 0x002fe4000f8e020e */
[----:B------:R-:W-:Y:S01]  /*26d0*/  IMAD.WIDE.U32 R6, R6, UR4, R4 ;  /* 0x0000000406067c25 */ /* 0x000fe2000f8e0004 */
[----:B------:R-:W-:-:S03]  /*26e0*/  IADD3 R5, R9, R17, RZ ;  /* 0x0000001109057210 */ /* 0x000fc60007ffe0ff */
[----:B------:R-:W-:Y:S02]  /*26f0*/  IMAD.IADD R4, R11, 0x1, R15 ;  /* 0x000000010b047824 */ /* 0x000fe400078e020f */
[----:B------:R-:W-:Y:S01]  /*2700*/  IMAD.IADD R21, R7, 0x1, R21 ;  /* 0x0000000107157824 */ /* 0x000fe200078e0215 */
[----:B------:R-:W-:Y:S06]  /*2710*/  @!P0 BRA `(.L_x_388) ;  /* 0x0000000000e88947 */ /* 0x000fec0003800000 */
[----:B------:R-:W-:Y:S01]  /*2720*/  SHF.R.S32.HI R2, RZ, 0x1f, R0 ;  /* 0x0000001fff027819 */ /* 0x000fe20000011400 */
[----:B------:R-:W-:Y:S01]  /*2730*/  ULDC.64 UR6, c[0x0][0x230] ;  /* 0x00008c0000067ab9 */ /* 0x000fe20000000a00 */
[----:B------:R-:W-:Y:S01]  /*2740*/  IADD3 R15, P0, R0, R10, RZ ;  /* 0x0000000a000f7210 */ /* 0x000fe20007f1e0ff */
[----:B0-----:R-:W0:Y:S03]  /*2750*/  LDC.64 R18, c[0x0][0x238] ;  /* 0x00008e00ff127b82 */ /* 0x001e260000000a00 */
[----:B------:R-:W-:Y:S02]  /*2760*/  IADD3.X R16, R2, R4, RZ, P0, !PT ;  /* 0x0000000402107210 */ /* 0x000fe400007fe4ff */
[----:B------:R-:W-:-:S04]  /*2770*/  LEA R14, P0, R15, UR6, 0x2 ;  /* 0x000000060f0e7c11 */ /* 0x000fc8000f8010ff */
[----:B------:R-:W-:Y:S01]  /*2780*/  LEA.HI.X R15, R15, UR7, R16, 0x2, P0 ;  /* 0x000000070f0f7c11 */ /* 0x000fe200080f1410 */
[----:B------:R-:W-:Y:S01]  /*2790*/  ULDC.64 UR6, c[0x0][0x220] ;  /* 0x0000880000067ab9 */ /* 0x000fe20000000a00 */
[----:B------:R-:W1:Y:S03]  /*27a0*/  LDC.64 R16, c[0x0][0x258] ;  /* 0x00009600ff107b82 */ /* 0x000e660000000a00 */
[----:B------:R-:W2:Y:S02]  /*27b0*/  LDG.E R23, desc[UR8][R14.64] ;  /* 0x000000080e177981 */ /* 0x000ea4000c1e1900 */
[----:B--2---:R-:W-:-:S05]  /*27c0*/  SHF.R.S32.HI R25, RZ, 0x1f, R23 ;  /* 0x0000001fff197819 */ /* 0x004fca0000011417 */
[----:B-1----:R-:W-:-:S04]  /*27d0*/  IMAD R20, R25, R16, RZ ;  /* 0x0000001019147224 */ /* 0x002fc800078e02ff */
[----:B------:R-:W-:Y:S02]  /*27e0*/  IMAD R25, R23, R17, R20 ;  /* 0x0000001117197224 */ /* 0x000fe400078e0214 */
[----:B------:R-:W-:-:S04]  /*27f0*/  IMAD.MOV.U32 R20, RZ, RZ, R6 ;  /* 0x000000ffff147224 */ /* 0x000fc800078e0006 */
[----:B------:R-:W-:-:S05]  /*2800*/  IMAD.WIDE.U32 R22, R23, R16, R20 ;  /* 0x0000001017167225 */ /* 0x000fca00078e0014 */
[----:B------:R-:W-:Y:S02]  /*2810*/  IADD3 R23, R23, R25, RZ ;  /* 0x0000001917177210 */ /* 0x000fe40007ffe0ff */
[----:B0-----:R-:W-:-:S04]  /*2820*/  LEA R24, P0, R22, R18, 0x2 ;  /* 0x0000001216187211 */ /* 0x001fc800078010ff */
[----:B------:R-:W-:Y:S02]  /*2830*/  LEA.HI.X R25, R22, R19, R23, 0x2, P0 ;  /* 0x0000001316197211 */ /* 0x000fe400000f1417 */
[----:B------:R-:W-:-:S03]  /*2840*/  IADD3 R23, P0, R0, R8, RZ ;  /* 0x0000000800177210 */ /* 0x000fc60007f1e0ff */
[----:B------:R-:W2:Y:S02]  /*2850*/  LDG.E R28, desc[UR8][R24.64] ;  /* 0x00000008181c7981 */ /* 0x000ea4000c1e1900 */
[----:B------:R-:W-:Y:S01]  /*2860*/  IMAD.X R2, R2, 0x1, R5, P0 ;  /* 0x0000000102027824 */ /* 0x000fe200000e0605 */
[----:B------:R-:W-:-:S04]  /*2870*/  LEA R22, P0, R23, UR6, 0x2 ;  /* 0x0000000617167c11 */ /* 0x000fc8000f8010ff */
[----:B------:R-:W-:Y:S02]  /*2880*/  LEA.HI.X R23, R23, UR7, R2, 0x2, P0 ;  /* 0x0000000717177c11 */ /* 0x000fe400080f1402 */
[----:B------:R-:W2:Y:S03]  /*2890*/  LDC R2, c[0x0][0x240] ;  /* 0x00009000ff027b82 */ /* 0x000ea60000000800 */
[----:B------:R-:W2:Y:S01]  /*28a0*/  LDG.E R27, desc[UR8][R22.64] ;  /* 0x00000008161b7981 */ /* 0x000ea2000c1e1900 */
[----:B------:R-:W-:Y:S01]  /*28b0*/  ISETP.NE.AND P0, PT, R26, 0x1, PT ;  /* 0x000000011a00780c */ /* 0x000fe20003f05270 */
[----:B--2---:R-:W-:-:S05]  /*28c0*/  FFMA.FTZ R29, R27, R2, R28 ;  /* 0x000000021b1d7223 */ /* 0x004fca000001001c */
[----:B------:R1:W-:Y:S01]  /*28d0*/  STG.E desc[UR8][R24.64], R29 ;  /* 0x0000001d18007986 */ /* 0x0003e2000c101908 */
[----:B------:R-:W-:-:S06]  /*28e0*/  IADD3 R27, R0, 0x1, RZ ;  /* 0x00000001001b7810 */ /* 0x000fcc0007ffe0ff */
[----:B------:R-:W-:Y:S05]  /*28f0*/  @!P0 BRA `(.L_x_388) ;  /* 0x0000000000708947 */ /* 0x000fea0003800000 */
[----:B-1----:R-:W2:Y:S02]  /*2900*/  LDG.E R25, desc[UR8][R14.64+0x4] ;  /* 0x000004080e197981 */ /* 0x002ea4000c1e1900 */
        /* <DEDUP_REMOVED lines=14> */
[----:B------:R-:W2:Y:S04]  /*29f0*/  LDG.E R15, desc[UR8][R14.64+0x8] ;  /* 0x000008080e0f7981 */ /* 0x000ea8000c1e1900 */
[----:B------:R-:W3:Y:S01]  /*2a00*/  LDG.E R23, desc[UR8][R22.64+0x8] ;  /* 0x0000080816177981 */ /* 0x000ee2000c1e1900 */
[----:B--2---:R-:W-:-:S05]  /*2a10*/  SHF.R.S32.HI R25, RZ, 0x1f, R15 ;  /* 0x0000001fff197819 */ /* 0x004fca000001140f */
[-C--:B------:R-:W-:Y:S02]  /*2a20*/  IMAD R26, R25, R16.reuse, RZ ;  /* 0x00000010191a7224 */ /* 0x080fe400078e02ff */
[----:B------:R-:W-:-:S04]  /*2a30*/  IMAD.WIDE.U32 R24, R15, R16, R20 ;  /* 0x000000100f187225 */ /* 0x000fc800078e0014 */
[----:B------:R-:W-:Y:S01]  /*2a40*/  IMAD R17, R15, R17, R26 ;  /* 0x000000110f117224 */ /* 0x000fe200078e021a */
[----:B------:R-:W-:-:S03]  /*2a50*/  LEA R18, P0, R24, R18, 0x2 ;  /* 0x0000001218127211 */ /* 0x000fc600078010ff */
[----:B------:R-:W-:-:S05]  /*2a60*/  IMAD.IADD R16, R25, 0x1, R17 ;  /* 0x0000000119107824 */ /* 0x000fca00078e0211 */
[----:B------:R-:W-:-:S05]  /*2a70*/  LEA.HI.X R19, R24, R19, R16, 0x2, P0 ;  /* 0x0000001318137211 */ /* 0x000fca00000f1410 */
[----:B------:R-:W3:Y:S01]  /*2a80*/  LDG.E R16, desc[UR8][R18.64] ;  /* 0x0000000812107981 */ /* 0x000ee2000c1e1900 */
[----:B------:R-:W-:Y:S01]  /*2a90*/  IADD3 R27, R0, 0x3, RZ ;  /* 0x00000003001b7810 */ /* 0x000fe20007ffe0ff */
[----:B---3--:R-:W-:-:S05]  /*2aa0*/  FFMA.FTZ R17, R23, R2, R16 ;  /* 0x0000000217117223 */ /* 0x008fca0000010010 */
[----:B------:R3:W-:Y:S02]  /*2ab0*/  STG.E desc[UR8][R18.64], R17 ;  /* 0x0000001112007986 */ /* 0x0007e4000c101908 */
.L_x_388:
[----:B------:R-:W-:Y:S05]  /*2ac0*/  BSYNC B1 ;  /* 0x0000000000017941 */ /* 0x000fea0003800000 */
.L_x_387:
[----:B------:R-:W-:-:S05]  /*2ad0*/  LOP3.LUT R0, RZ, R0, RZ, 0x33, !PT ;  /* 0x00000000ff007212 */ /* 0x000fca00078e33ff */
[----:B------:R-:W-:-:S05]  /*2ae0*/  IMAD.IADD R0, R3, 0x1, R0 ;  /* 0x0000000103007824 */ /* 0x000fca00078e0200 */
[----:B------:R-:W-:-:S13]  /*2af0*/  ISETP.GE.U32.AND P0, PT, R0, 0x3, PT ;  /* 0x000000030000780c */ /* 0x000fda0003f06070 */
[----:B------:R-:W-:Y:S05]  /*2b00*/  @!P0 BRA `(.L_x_386) ;  /* 0x0000000400148947 */ /* 0x000fea0003800000 */
[----:B------:R-:W-:Y:S01]  /*2b10*/  ULDC.64 UR10, c[0x0][0x230] ;  /* 0x00008c00000a7ab9 */ /* 0x000fe20000000a00 */
[----:B------:R-:W-:Y:S01]  /*2b20*/  ULDC.64 UR6, c[0x0][0x220] ;  /* 0x0000880000067ab9 */ /* 0x000fe20000000a00 */
[----:B------:R-:W-:Y:S02]  /*2b30*/  LEA R2, P1, R10, UR10, 0x2 ;  /* 0x0000000a0a027c11 */ /* 0x000fe4000f8210ff */
[----:B------:R-:W-:Y:S02]  /*2b40*/  LEA R0, P0, R8, UR6, 0x2 ;  /* 0x0000000608007c11 */ /* 0x000fe4000f8010ff */
[----:B-12---:R-:W-:Y:S01]  /*2b50*/  LEA.HI.X R25, R10, UR11, R4, 0x2, P1 ;  /* 0x0000000b0a197c11 */ /* 0x006fe200088f1404 */
[----:B------:R-:W-:Y:S01]  /*2b60*/  IMAD.MOV.U32 R4, RZ, RZ, R27 ;  /* 0x000000ffff047224 */ /* 0x000fe200078e001b */
[----:B------:R-:W-:Y:S02]  /*2b70*/  MOV R9, R27 ;  /* 0x0000001b00097202 */ /* 0x000fe40000000f00 */
[----:B------:R-:W-:-:S07]  /*2b80*/  LEA.HI.X R5, R8, UR7, R5, 0x2, P0 ;  /* 0x0000000708057c11 */ /* 0x000fce00080f1405 */
.L_x_389:
[----:B------:R-:W-:-:S05]  /*2b90*/  MOV R24, R2 ;  /* 0x0000000200187202 */ /* 0x000fca0000000f00 */
[----:B------:R-:W-:-:S05]  /*2ba0*/  IMAD.WIDE R14, R4, 0x4, R24 ;  /* 0x00000004040e7825 */ /* 0x000fca00078e0218 */
[----:B------:R-:W2:Y:S01]  /*2bb0*/  LDG.E R11, desc[UR8][R14.64] ;  /* 0x000000080e0b7981 */ /* 0x000ea2000c1e1900 */
[----:B------:R-:W-:Y:S02]  /*2bc0*/  IMAD.MOV.U32 R20, RZ, RZ, R6 ;  /* 0x000000ffff147224 */ /* 0x000fe400078e0006 */
[----:B------:R-:W-:Y:S01]  /*2bd0*/  IMAD.MOV.U32 R10, RZ, RZ, R0 ;  /* 0x000000ffff0a7224 */ /* 0x000fe200078e0000 */
[----:B--2---:R-:W-:Y:S01]  /*2be0*/  SHF.R.S32.HI R8, RZ, 0x1f, R11 ;  /* 0x0000001fff087819 */ /* 0x004fe2000001140b */
[----:B0--3--:R-:W-:-:S04]  /*2bf0*/  IMAD.WIDE.U32 R16, R11, UR12, R20 ;  /* 0x0000000c0b107c25 */ /* 0x009fc8000f8e0014 */
[----:B------:R-:W-:Y:S01]  /*2c00*/  IMAD R8, R8, UR12, RZ ;  /* 0x0000000c08087c24 */ /* 0x000fe2000f8e02ff */
[----:B0-----:R-:W-:-:S03]  /*2c10*/  LEA R22, P0, R16, UR14, 0x2 ;  /* 0x0000000e10167c11 */ /* 0x001fc6000f8010ff */
[----:B------:R-:W-:-:S05]  /*2c20*/  IMAD R11, R11, UR13, R8 ;  /* 0x0000000d0b0b7c24 */ /* 0x000fca000f8e0208 */
[----:B------:R-:W-:Y:S02]  /*2c30*/  IADD3 R17, R17, R11, RZ ;  /* 0x0000000b11117210 */ /* 0x000fe40007ffe0ff */
[----:B------:R-:W-:Y:S02]  /*2c40*/  MOV R11, R5 ;  /* 0x00000005000b7202 */ /* 0x000fe40000000f00 */
[----:B------:R-:W-:Y:S01]  /*2c50*/  LEA.HI.X R23, R16, UR15, R17, 0x2, P0 ;  /* 0x0000000f10177c11 */ /* 0x000fe200080f1411 */
[----:B------:R-:W-:-:S04]  /*2c60*/  IMAD.WIDE R10, R9, 0x4, R10 ;  /* 0x00000004090a7825 */ /* 0x000fc800078e020a */
        /* <DEDUP_REMOVED lines=34> */
[----:B------:R-:W-:-:S04]  /*2e90*/  LEA R18, P0, R16, UR14, 0x2 ;  /* 0x0000000e10127c11 */ /* 0x000fc8000f8010ff */
[----:B------:R-:W-:-:S04]  /*2ea0*/  IADD3 R17, R17, R19, RZ ;  /* 0x0000001311117210 */ /* 0x000fc80007ffe0ff */
[----:B------:R-:W-:-:S05]  /*2eb0*/  LEA.HI.X R19, R16, UR15, R17, 0x2, P0 ;  /* 0x0000000f10137c11 */ /* 0x000fca00080f1411 */
[----:B------:R-:W3:Y:S01]  /*2ec0*/  LDG.E R17, desc[UR8][R18.64] ;  /* 0x0000000812117981 */ /* 0x000ee2000c1e1900 */
[----:B------:R-:W-:-:S05]  /*2ed0*/  VIADD R27, R27, 0x4 ;  /* 0x000000041b1b7836 */ /* 0x000fca0000000000 */
[----:B------:R-:W-:Y:S02]  /*2ee0*/  ISETP.GE.AND P0, PT, R27, R3, PT ;  /* 0x000000031b00720c */ /* 0x000fe40003f06270 */
[----:B------:R-:W-:Y:S02]  /*2ef0*/  IADD3 R0, P1, R0, 0x10, RZ ;  /* 0x0000001000007810 */ /* 0x000fe40007f3e0ff */
[----:B------:R-:W-:Y:S02]  /*2f00*/  IADD3 R2, P2, R2, 0x10, RZ ;  /* 0x0000001002027810 */ /* 0x000fe40007f5e0ff */
[----:B------:R-:W-:Y:S02]  /*2f10*/  IADD3.X R5, RZ, R5, RZ, P1, !PT ;  /* 0x00000005ff057210 */ /* 0x000fe40000ffe4ff */
[----:B------:R-:W-:Y:S01]  /*2f20*/  IADD3.X R25, RZ, R25, RZ, P2, !PT ;  /* 0x00000019ff197210 */ /* 0x000fe200017fe4ff */
[----:B---3--:R-:W-:-:S05]  /*2f30*/  FFMA.FTZ R17, R10, UR16, R17 ;  /* 0x000000100a117c23 */ /* 0x008fca0008010011 */
[----:B------:R0:W-:Y:S01]  /*2f40*/  STG.E desc[UR8][R18.64], R17 ;  /* 0x0000001112007986 */ /* 0x0001e2000c101908 */
[----:B------:R-:W-:Y:S05]  /*2f50*/  @!P0 BRA `(.L_x_389) ;  /* 0xfffffffc000c8947 */ /* 0x000fea000383ffff */
.L_x_386:
[----:B------:R-:W-:Y:S05]  /*2f60*/  BSYNC B0 ;  /* 0x0000000000007941 */ /* 0x000fea0003800000 */
.L_x_385:
[----:B------:R-:W5:Y:S01]  /*2f70*/  LDC.64 R2, c[0x0][0x278] ;  /* 0x00009e00ff027b82 */ /* 0x000f620000000a00 */
[----:B------:R-:W-:-:S06]  /*2f80*/  UIADD3 UR4, UR4, 0x1, URZ ;  /* 0x0000000104047890 */ /* 0x000fcc000fffe03f */
[----:B-----5:R-:W-:-:S04]  /*2f90*/  ISETP.LE.U32.AND P0, PT, R2, UR4, PT ;  /* 0x0000000402007c0c */ /* 0x020fc8000bf03070 */
[----:B------:R-:W-:-:S13]  /*2fa0*/  ISETP.GE.AND.EX P0, PT, RZ, R3, PT, P0 ;  /* 0x00000003ff00720c */ /* 0x000fda0003f06300 */
[----:B------:R-:W-:Y:S05]  /*2fb0*/  @!P0 BRA `(.L_x_390) ;  /* 0xfffffff400308947 */ /* 0x000fea000383ffff */
[----:B------:R-:W-:Y:S05]  /*2fc0*/  EXIT ;  /* 0x000000000000794d */ /* 0x000fea0003800000 */
.L_x_391:
        /* <DEDUP_REMOVED lines=11> */
.L_x_8888:


//--------------------- .text._ZN3cub17CUB_300001_SM_9006detail8for_each13static_kernelINS2_12policy_hub_t12policy_500_tElNS2_12op_wrapper_tIlZZZZZN2at6native36add_out_dense_sparse_compressed_cudaERNS7_6TensorERKS9_SC_RKN3c106ScalarEENKUlvE_clEvENKUlvE4_clEvENKUlvE_clEvENKUlvE0_clEvEUllE_N6thrust23THRUST_300001_SM_900_NS17counting_iteratorIlNSN_11use_defaultESP_SP_EEEEEEvT0_T1_ --------------------------
	.section	.text._ZN3cub17CUB_300001_SM_9006detail8for_each13static_kernelINS2_12policy_hub_t12policy_500_tElNS2_12op_wrapper_tIlZZZZZN2at6native36add_out_dense_sparse_compressed_cudaERNS7_6TensorERKS9_SC_RKN3c106ScalarEENKUlvE_clEvENKUlvE4_clEvENKUlvE_clEvENKUlvE0_clEvEUllE_N6thrust23THRUST_300001_SM_900_NS17counting_iteratorIlNSN_11use_defaultESP_SP_EEEEEEvT0_T1_,"ax",@progbits
	.align	128
        .global         _ZN3cub17CUB_300001_SM_9006detail8for_each13static_kernelINS2_12policy_hub_t12policy_500_tElNS2_12op_wrapper_tIlZZZZZN2at6native36add_out_dense_sparse_compressed_cudaERNS7_6TensorERKS9_SC_RKN3c106ScalarEENKUlvE_clEvENKUlvE4_clEvENKUlvE_clEvENKUlvE0_clEvEUllE_N6thrust23THRUST_300001_SM_900_NS17counting_iteratorIlNSN_11use_defaultESP_SP_EEEEEEvT0_T1_
        .type           _ZN3cub17CUB_300001_SM_9006detail8for_each13static_kernelINS2_12policy_hub_t12policy_500_tElNS2_12op_wrapper_tIlZZZZZN2at6native36add_out_dense_sparse_compressed_cudaERNS7_6TensorERKS9_SC_RKN3c106ScalarEENKUlvE_clEvENKUlvE4_clEvENKUlvE_clEvENKUlvE0_clEvEUllE_N6thrust23THRUST_300001_SM_900_NS17counting_iteratorIlNSN_11use_defaultESP_SP_EEEEEEvT0_T1_,@function
        .size           _ZN3cub17CUB_300001_SM_9006detail8for_each13static_kernelINS2_12policy_hub_t12policy_500_tElNS2_12op_wrapper_tIlZZZZZN2at6native36add_out_dense_sparse_compressed_cudaERNS7_6TensorERKS9_SC_RKN3c106ScalarEENKUlvE_clEvENKUlvE4_clEvENKUlvE_clEvENKUlvE0_clEvEUllE_N6thrust23THRUST_300001_SM_900_NS17counting_iteratorIlNSN_11use_defaultESP_SP_EEEEEEvT0_T1_,(.L_x_8889 - _ZN3cub17CUB_300001_SM_9006detail8for_each13static_kernelINS2_12policy_hub_t12policy_500_tElNS2_12op_wrapper_tIlZZZZZN2at6native36add_out_dense_sparse_compressed_cudaERNS7_6TensorERKS9_SC_RKN3c106ScalarEENKUlvE_clEvENKUlvE4_clEvENKUlvE_clEvENKUlvE0_clEvEUllE_N6thrust23THRUST_300001_SM_900_NS17counting_iteratorIlNSN_11use_defaultESP_SP_EEEEEEvT0_T1_)
        .other          _ZN3cub17CUB_300001_SM_9006detail8for_each13static_kernelINS2_12policy_hub_t12policy_500_tElNS2_12op_wrapper_tIlZZZZZN2at6native36add_out_dense_sparse_compressed_cudaERNS7_6TensorERKS9_SC_RKN3c106ScalarEENKUlvE_clEvENKUlvE4_clEvENKUlvE_clEvENKUlvE0_clEvEUllE_N6thrust23THRUST_300001_SM_900_NS17counting_iteratorIlNSN_11use_defaultESP_SP_EEEEEEvT0_T1_,@"STO_CUDA_ENTRY STV_DEFAULT"
_ZN3cub17CUB_300001_SM_9006detail8for_each13static_kernelINS2_12policy_hub_t12policy_500_tElNS2_12op_wrapper_tIlZZZZZN2at6native36add_out_dense_sparse_compressed_cudaERNS7_6TensorERKS9_SC_RKN3c106ScalarEENKUlvE_clEvENKUlvE4_clEvENKUlvE_clEvENKUlvE0_clEvEUllE_N6thrust23THRUST_300001_SM_900_NS17counting_iteratorIlNSN_11use_defaultESP_SP_EEEEEEvT0_T1_:
.text._ZN3cub17CUB_300001_SM_9006detail8for_each13static_kernelINS2_12policy_hub_t12policy_500_tElNS2_12op_wrapper_tIlZZZZZN2at6native36add_out_dense_sparse_compressed_cudaERNS7_6TensorERKS9_SC_RKN3c106ScalarEENKUlvE_clEvENKUlvE4_clEvENKUlvE_clEvENKUlvE0_clEvEUllE_N6thrust23THRUST_300001_SM_900_NS17counting_iteratorIlNSN_11use_defaultESP_SP_EEEEEEvT0_T1_:
        /* <DEDUP_REMOVED lines=26> */
[----:B------:R-:W-:Y:S01]  /*01a0*/  HFMA2.MMA R2, -RZ, RZ, 0, 0 ;  /* 0x00000000ff027435 */ /* 0x000fe200000001ff */
[----:B------:R-:W-:Y:S02]  /*01b0*/  IMAD.MOV.U32 R0, RZ, RZ, RZ ;  /* 0x000000ffff007224 */ /* 0x000fe400078e00ff */
[----:B------:R-:W-:Y:S02]  /*01c0*/  IMAD.X R5, RZ, RZ, UR5, P0 ;  /* 0x00000005ff057e24 */ /* 0x000fe400080e06ff */
[----:B------:R-:W-:-:S07]  /*01d0*/  IMAD.WIDE.U32 R28, R4, UR4, RZ ;  /* 0x00000004041c7c25 */ /* 0x000fce000f8e00ff */
.L_x_400:
[----:B------:R-:W-:Y:S02]  /*01e0*/  ULDC.64 UR10, c[0x0][0x260] ;  /* 0x00009800000a7ab9 */ /* 0x000fe40000000a00 */
[----:B------:R-:W-:Y:S02]  /*01f0*/  IMAD R3, R2, UR10, RZ ;  /* 0x0000000a02037c24 */ /* 0x000fe4000f8e02ff */
[----:B-----5:R-:W-:-:S04]  /*0200*/  IMAD.WIDE.U32 R6, R0, UR10, R4 ;  /* 0x0000000a00067c25 */ /* 0x020fc8000f8e0004 */
[----:B------:R-:W-:Y:S01]  /*0210*/  IMAD R3, R0, UR11, R3 ;  /* 0x0000000b00037c24 */ /* 0x000fe2000f8e0203 */
[----:B------:R-:W-:Y:S02]  /*0220*/  ULDC.64 UR10, c[0x0][0x228] ;  /* 0x00008a00000a7ab9 */ /* 0x000fe40000000a00 */
[----:B-1----:R-:W-:Y:S01]  /*0230*/  LEA R10, P0, R6, UR10, 0x3 ;  /* 0x0000000a060a7c11 */ /* 0x002fe2000f8018ff */
[----:B------:R-:W-:-:S05]  /*0240*/  IMAD.IADD R3, R7, 0x1, R3 ;  /* 0x0000000107037824 */ /* 0x000fca00078e0203 */
[----:B------:R-:W-:-:S05]  /*0250*/  LEA.HI.X R11, R6, UR11, R3, 0x3, P0 ;  /* 0x0000000b060b7c11 */ /* 0x000fca00080f1c03 */
[----:B------:R-:W2:Y:S04]  /*0260*/  LDG.E.64 R6, desc[UR8][R10.64+0x8] ;  /* 0x000008080a067981 */ /* 0x000ea8000c1e1b00 */
[----:B------:R-:W2:Y:S01]  /*0270*/  LDG.E.64 R8, desc[UR8][R10.64] ;  /* 0x000000080a087981 */ /* 0x000ea2000c1e1b00 */
[----:B------:R-:W-:Y:S01]  /*0280*/  BSSY B1, `(.L_x_395) ;  /* 0x00000b6000017945 */ /* 0x000fe20003800000 */
[----:B--2---:R-:W-:-:S04]  /*0290*/  ISETP.GT.U32.AND P0, PT, R6, R8, PT ;  /* 0x000000080600720c */ /* 0x004fc80003f04070 */
[----:B------:R-:W-:-:S13]  /*02a0*/  ISETP.GT.AND.EX P0, PT, R7, R9, PT, P0 ;  /* 0x000000090700720c */ /* 0x000fda0003f04300 */
[----:B0-----:R-:W-:Y:S05]  /*02b0*/  @!P0 BRA `(.L_x_396) ;  /* 0x0000000800c88947 */ /* 0x001fea0003800000 */
        /* <DEDUP_REMOVED lines=8> */
[----:B------:R-:W-:-:S03]  /*0340*/  IMAD.MOV.U32 R20, RZ, RZ, R9 ;  /* 0x000000ffff147224 */ /* 0x000fc600078e0009 */
[----:B------:R-:W-:Y:S02]  /*0350*/  ISETP.NE.AND.EX P0, PT, RZ, RZ, PT, P0 ;  /* 0x000000ffff00720c */ /* 0x000fe40003f05300 */
[----:B------:R-:W-:-:S11]  /*0360*/  IADD3 R26, R29, R11, RZ ;  /* 0x0000000b1d1a7210 */ /* 0x000fd60007ffe0ff */
[----:B------:R-:W-:Y:S05]  /*0370*/  @!P0 BRA `(.L_x_398) ;  /* 0x0000000400348947 */ /* 0x000fea0003800000 */
[----:B------:R-:W-:Y:S01]  /*0380*/  ULDC.64 UR10, c[0x0][0x268] ;  /* 0x00009a00000a7ab9 */ /* 0x000fe20000000a00 */
[----:B------:R-:W0:Y:S01]  /*0390*/  LDC.64 R14, c[0x0][0x258] ;  /* 0x00009600ff0e7b82 */ /* 0x000e220000000a00 */
[----:B------:R-:W-:Y:S01]  /*03a0*/  IMAD R13, R2, UR10, RZ ;  /* 0x0000000a020d7c24 */ /* 0x000fe2000f8e02ff */
[----:B------:R1:W-:Y:S01]  /*03b0*/  STL.64 [R1+0x8], R4 ;  /* 0x0000080401007387 */ /* 0x0003e20000100a00 */
[----:B------:R-:W-:-:S04]  /*03c0*/  IMAD.WIDE.U32 R10, R0, UR10, R8 ;  /* 0x0000000a000a7c25 */ /* 0x000fc8000f8e0008 */
[----:B------:R-:W-:Y:S01]  /*03d0*/  IMAD R13, R0, UR11, R13 ;  /* 0x0000000b000d7c24 */ /* 0x000fe2000f8e020d */
[----:B------:R-:W-:Y:S01]  /*03e0*/  ULDC.64 UR10, c[0x0][0x230] ;  /* 0x00008c00000a7ab9 */ /* 0x000fe20000000a00 */
[----:B------:R-:W2:Y:S01]  /*03f0*/  LDC.64 R16, c[0x0][0x238] ;  /* 0x00008e00ff107b82 */ /* 0x000ea20000000a00 */
[----:B------:R-:W-:Y:S01]  /*0400*/  LEA R12, P0, R10, UR10, 0x3 ;  /* 0x0000000a0a0c7c11 */ /* 0x000fe2000f8018ff */
[----:B------:R-:W-:-:S05]  /*0410*/  IMAD.IADD R11, R11, 0x1, R13 ;  /* 0x000000010b0b7824 */ /* 0x000fca00078e020d */
[----:B------:R-:W-:Y:S01]  /*0420*/  LEA.HI.X R13, R10, UR11, R11, 0x3, P0 ;  /* 0x0000000b0a0d7c11 */ /* 0x000fe200080f1c0b */
[----:B------:R-:W-:Y:S01]  /*0430*/  ULDC.64 UR10, c[0x0][0x248] ;  /* 0x00009200000a7ab9 */ /* 0x000fe20000000a00 */
[----:B-1----:R-:W1:Y:S03]  /*0440*/  LDC.64 R4, c[0x0][0x240] ;  /* 0x00009000ff047b82 */ /* 0x002e660000000a00 */
[----:B------:R-:W0:Y:S01]  /*0450*/  LDG.E.64 R24, desc[UR8][R12.64] ;  /* 0x000000080c187981 */ /* 0x000e22000c1e1b00 */
[----:B------:R-:W-:Y:S01]  /*0460*/  MOV R11, R26 ;  /* 0x0000001a000b7202 */ /* 0x000fe20000000f00 */
[----:B------:R-:W-:Y:S02]  /*0470*/  IMAD R21, R2, UR10, RZ ;  /* 0x0000000a02157c24 */ /* 0x000fe4000f8e02ff */
[----:B------:R-:W-:Y:S02]  /*0480*/  IMAD.MOV.U32 R10, RZ, RZ, R28 ;  /* 0x000000ffff0a7224 */ /* 0x000fe400078e001c */
[----:B------:R-:W-:-:S02]  /*0490*/  IMAD R21, R0, UR11, R21 ;  /* 0x0000000b00157c24 */ /* 0x000fc4000f8e0215 */
[----:B------:R-:W-:Y:S01]  /*04a0*/  IMAD.WIDE.U32 R18, R0, UR10, R10 ;  /* 0x0000000a00127c25 */ /* 0x000fe2000f8e000a */
[----:B------:R-:W-:-:S03]  /*04b0*/  ULDC.64 UR10, c[0x0][0x270] ;  /* 0x00009c00000a7ab9 */ /* 0x000fc60000000a00 */
[----:B------:R-:W-:Y:S02]  /*04c0*/  IMAD.IADD R19, R19, 0x1, R21 ;  /* 0x0000000113137824 */ /* 0x000fe400078e0215 */
[----:B------:R-:W-:Y:S02]  /*04d0*/  IMAD R21, R2, UR10, RZ ;  /* 0x0000000a02157c24 */ /* 0x000fe4000f8e02ff */
[----:B------:R-:W-:-:S04]  /*04e0*/  IMAD.WIDE.U32 R22, R0, UR10, R8 ;  /* 0x0000000a00167c25 */ /* 0x000fc8000f8e0008 */
[----:B------:R-:W-:Y:S01]  /*04f0*/  IMAD R20, R0, UR11, R21 ;  /* 0x0000000b00147c24 */ /* 0x000fe2000f8e0215 */
[----:B------:R-:W-:Y:S02]  /*0500*/  ULDC.64 UR10, c[0x0][0x220] ;  /* 0x00008800000a7ab9 */ /* 0x000fe40000000a00 */
[----:B------:R-:W-:Y:S01]  /*0510*/  LEA R10, P0, R22, UR10, 0x3 ;  /* 0x0000000a160a7c11 */ /* 0x000fe2000f8018ff */
[----:B------:R-:W-:Y:S02]  /*0520*/  IMAD.IADD R21, R23, 0x1, R20 ;  /* 0x0000000117157824 */ /* 0x000fe400078e0214 */
[----:B0-----:R-:W-:-:S04]  /*0530*/  IMAD R11, R25, R14, RZ ;  /* 0x0000000e190b7224 */ /* 0x001fc800078e02ff */
[C---:B------:R-:W-:Y:S02]  /*0540*/  IMAD R11, R24.reuse, R15, R11 ;  /* 0x0000000f180b7224 */ /* 0x040fe400078e020b */
[----:B------:R-:W-:-:S03]  /*0550*/  IMAD.WIDE.U32 R24, R24, R14, R18 ;  /* 0x0000000e18187225 */ /* 0x000fc600078e0012 */
[----:B--2---:R-:W-:Y:S02]  /*0560*/  LEA R20, P1, R24, R16, 0x3 ;  /* 0x0000001018147211 */ /* 0x004fe400078218ff */
[----:B------:R-:W-:Y:S02]  /*0570*/  IADD3 R23, R25, R11, RZ ;  /* 0x0000000b19177210 */ /* 0x000fe40007ffe0ff */
[----:B------:R-:W-:Y:S02]  /*0580*/  LEA.HI.X R11, R22, UR11, R21, 0x3, P0 ;  /* 0x0000000b160b7c11 */ /* 0x000fe400080f1c15 */
[----:B------:R-:W-:-:S03]  /*0590*/  LEA.HI.X R21, R24, R17, R23, 0x3, P1 ;  /* 0x0000001118157211 */ /* 0x000fc600008f1c17 */
[----:B------:R-:W1:Y:S04]  /*05a0*/  LDG.E.64 R22, desc[UR8][R10.64] ;  /* 0x000000080a167981 */ /* 0x000e68000c1e1b00 */
[----:B------:R-:W1:Y:S01]  /*05b0*/  LDG.E.64 R24, desc[UR8][R20.64] ;  /* 0x0000000814187981 */ /* 0x000e62000c1e1b00 */
[----:B------:R-:W-:-:S04]  /*05c0*/  ISETP.NE.U32.AND P0, PT, R3, 0x1, PT ;  /* 0x000000010300780c */ /* 0x000fc80003f05070 */
[----:B------:R-:W-:Y:S01]  /*05d0*/  ISETP.NE.AND.EX P0, PT, RZ, RZ, PT, P0 ;  /* 0x000000ffff00720c */ /* 0x000fe20003f05300 */
[----:B-1----:R-:W-:Y:S01]  /*05e0*/  DFMA R22, R22, R4, R24 ;  /* 0x000000041616722b */ /* 0x002fe20000000018 */
[----:B------:R0:W5:Y:S06]  /*05f0*/  LDL.LU.64 R4, [R1+0x8] ;  /* 0x0000080001047983 */ /* 0x00016c0000300a00 */
[----:B------:R1:W-:Y:S02]  /*0600*/  STG.E.64 desc[UR8][R20.64], R22 ;  /* 0x0000001614007986 */ /* 0x0003e4000c101b08 */
[----:B-1----:R-:W-:-:S05]  /*0610*/  IADD3 R21, P1, R8, 0x1, RZ ;  /* 0x0000000108157810 */ /* 0x002fca0007f3e0ff */
[----:B------:R-:W-:Y:S01]  /*0620*/  IMAD.X R20, RZ, RZ, R9, P1 ;  /* 0x000000ffff147224 */ /* 0x000fe200008e0609 */
[----:B0-----:R-:W-:Y:S07]  /*0630*/  @!P0 BRA `(.L_x_398) ;  /* 0x0000000000848947 */ /* 0x001fee0003800000 */
[----:B------:R-:W2:Y:S04]  /*0640*/  LDG.E.64 R20, desc[UR8][R12.64+0x8] ;  /* 0x000008080c147981 */ /* 0x000ea8000c1e1b00 */
[----:B-----5:R0:W-:Y:S02]  /*0650*/  STL.64 [R1+0x8], R4 ;  /* 0x0000080401007387 */ /* 0x0201e40000100a00 */
[----:B0-----:R-:W0:Y:S01]  /*0660*/  LDC.64 R4, c[0x0][0x240] ;  /* 0x00009000ff047b82 */ /* 0x001e220000000a00 */
[-C--:B--2---:R-:W-:Y:S02]  /*0670*/  IMAD R21, R21, R14.reuse, RZ ;  /* 0x0000000e15157224 */ /* 0x084fe400078e02ff */
[----:B------:R-:W-:-:S04]  /*0680*/  IMAD.WIDE.U32 R22, R20, R14, R18 ;  /* 0x0000000e14167225 */ /* 0x000fc800078e0012 */
[----:B------:R-:W-:Y:S01]  /*0690*/  IMAD R21, R20, R15, R21 ;  /* 0x0000000f14157224 */ /* 0x000fe200078e0215 */
[----:B------:R-:W-:-:S03]  /*06a0*/  LEA R20, P0, R22, R16, 0x3 ;  /* 0x0000001016147211 */ /* 0x000fc600078018ff */
[----:B------:R-:W-:-:S05]  /*06b0*/  IMAD.IADD R21, R23, 0x1, R21 ;  /* 0x0000000117157824 */ /* 0x000fca00078e0215 */
[----:B------:R-:W-:Y:S02]  /*06c0*/  LEA.HI.X R21, R22, R17, R21, 0x3, P0 ;  /* 0x0000001116157211 */ /* 0x000fe400000f1c15 */
[----:B------:R-:W0:Y:S04]  /*06d0*/  LDG.E.64 R22, desc[UR8][R10.64+0x8] ;  /* 0x000008080a167981 */ /* 0x000e28000c1e1b00 */
[----:B------:R-:W0:Y:S01]  /*06e0*/  LDG.E.64 R24, desc[UR8][R20.64] ;  /* 0x0000000814187981 */ /* 0x000e22000c1e1b00 */
[----:B------:R-:W-:-:S04]  /*06f0*/  ISETP.NE.U32.AND P0, PT, R3, 0x2, PT ;  /* 0x000000020300780c */ /* 0x000fc80003f05070 */
[----:B------:R-:W-:Y:S01]  /*0700*/  ISETP.NE.AND.EX P0, PT, RZ, RZ, PT, P0 ;  /* 0x000000ffff00720c */ /* 0x000fe20003f05300 */
[----:B0-----:R-:W-:Y:S01]  /*0710*/  DFMA R22, R22, R4, R24 ;  /* 0x000000041616722b */ /* 0x001fe20000000018 */
[----:B------:R0:W5:Y:S06]  /*0720*/  LDL.LU.64 R4, [R1+0x8] ;  /* 0x0000080001047983 */ /* 0x00016c0000300a00 */
[----:B------:R1:W-:Y:S02]  /*0730*/  STG.E.64 desc[UR8][R20.64], R22 ;  /* 0x0000001614007986 */ /* 0x0003e4000c101b08 */
[----:B-1----:R-:W-:-:S04]  /*0740*/  IADD3 R21, P1, R8, 0x2, RZ ;  /* 0x0000000208157810 */ /* 0x002fc80007f3e0ff */
[----:B------:R-:W-:Y:S01]  /*0750*/  IADD3.X R20, RZ, R9, RZ, P1, !PT ;  /* 0x00000009ff147210 */ /* 0x000fe20000ffe4ff */
[----:B0-----:R-:W-:Y:S08]  /*0760*/  @!P0 BRA `(.L_x_398) ;  /* 0x0000000000388947 */ /* 0x001ff00003800000 */
[----:B------:R-:W2:Y:S01]  /*0770*/  LDG.E.64 R12, desc[UR8][R12.64+0x10] ;  /* 0x000010080c0c7981 */ /* 0x000ea2000c1e1b00 */
[----:B------:R-:W0:Y:S03]  /*0780*/  LDC.64 R24, c[0x0][0x240] ;  /* 0x00009000ff187b82 */ /* 0x000e260000000a00 */
[----:B------:R-:W0:Y:S01]  /*0790*/  LDG.E.64 R10, desc[UR8][R10.64+0x10] ;  /* 0x000010080a0a7981 */ /* 0x000e22000c1e1b00 */
[-C--:B--2---:R-:W-:Y:S02]  /*07a0*/  IMAD R3, R13, R14.reuse, RZ ;  /* 0x0000000e0d037224 */ /* 0x084fe400078e02ff */
[----:B------:R-:W-:-:S04]  /*07b0*/  IMAD.WIDE.U32 R18, R12, R14, R18 ;  /* 0x0000000e0c127225 */ /* 0x000fc800078e0012 */
[----:B------:R-:W-:Y:S01]  /*07c0*/  IMAD R3, R12, R15, R3 ;  /* 0x0000000f0c037224 */ /* 0x000fe200078e0203 */
[----:B------:R-:W-:-:S03]  /*07d0*/  LEA R16, P0, R18, R16, 0x3 ;  /* 0x0000001012107211 */ /* 0x000fc600078018ff */
[----:B------:R-:W-:-:S05]  /*07e0*/  IMAD.IADD R3, R19, 0x1, R3 ;  /* 0x0000000113037824 */ /* 0x000fca00078e0203 */
[----:B------:R-:W-:-:S05]  /*07f0*/  LEA.HI.X R17, R18, R17, R3, 0x3, P0 ;  /* 0x0000001112117211 */ /* 0x000fca00000f1c03 */
[----:B------:R-:W0:Y:S01]  /*0800*/  LDG.E.64 R14, desc[UR8][R16.64] ;  /* 0x00000008100e7981 */ /* 0x000e22000c1e1b00 */
[----:B------:R-:W-:-:S05]  /*0810*/  IADD3 R21, P0, R8, 0x3, RZ ;  /* 0x0000000308157810 */ /* 0x000fca0007f1e0ff */
[----:B------:R-:W-:Y:S01]  /*0820*/  IMAD.X R20, RZ, RZ, R9, P0 ;  /* 0x000000ffff147224 */ /* 0x000fe200000e0609 */
[----:B0-----:R-:W-:-:S07]  /*0830*/  DFMA R14, R10, R24, R14 ;  /* 0x000000180a0e722b */ /* 0x001fce000000000e */
[----:B------:R0:W-:Y:S04]  /*0840*/  STG.E.64 desc[UR8][R16.64], R14 ;  /* 0x0000000e10007986 */ /* 0x0001e8000c101b08 */
.L_x_398:
[----:B------:R-:W-:Y:S05]  /*0850*/  BSYNC B2 ;  /* 0x0000000000027941 */ /* 0x000fea0003800000 */
.L_x_397:
        /* <DEDUP_REMOVED lines=10> */
[----:B------:R-:W-:Y:S02]  /*0900*/  IMAD.MOV.U32 R9, RZ, RZ, R26 ;  /* 0x000000ffff097224 */ /* 0x000fe400078e001a */
[C---:B------:R-:W-:Y:S02]  /*0910*/  IMAD R3, R0.reuse, UR11, R3 ;  /* 0x0000000b00037c24 */ /* 0x040fe4000f8e0203 */
[----:B------:R-:W-:-:S05]  /*0920*/  IMAD.WIDE.U32 R8, R0, UR10, R8 ;  /* 0x0000000a00087c25 */ /* 0x000fca000f8e0008 */
[----:B------:R-:W-:-:S07]  /*0930*/  IADD3 R3, R3, R9, RZ ;  /* 0x0000000903037210 */ /* 0x000fce0007ffe0ff */
.L_x_399:
[----:B------:R-:W-:Y:S01]  /*0940*/  ULDC.64 UR10, c[0x0][0x268] ;  /* 0x00009a00000a7ab9 */ /* 0x000fe20000000a00 */
[----:B-1----:R-:W-:Y:S01]  /*0950*/  IMAD.MOV.U32 R10, RZ, RZ, R21 ;  /* 0x000000ffff0a7224 */ /* 0x002fe200078e0015 */
[----:B------:R-:W-:Y:S01]  /*0960*/  ULDC.64 UR12, c[0x0][0x270] ;  /* 0x00009c00000c7ab9 */ /* 0x000fe20000000a00 */
[----:B0-----:R-:W-:Y:S01]  /*0970*/  IMAD R15, R2, UR10, RZ ;  /* 0x0000000a020f7c24 */ /* 0x001fe2000f8e02ff */
[----:B------:R-:W-:Y:S01]  /*0980*/  ULDC.64 UR14, c[0x0][0x238] ;  /* 0x00008e00000e7ab9 */ /* 0x000fe20000000a00 */
[----:B------:R-:W-:Y:S02]  /*0990*/  IMAD.MOV.U32 R11, RZ, RZ, R20 ;  /* 0x000000ffff0b7224 */ /* 0x000fe400078e0014 */
[C---:B------:R-:W-:Y:S02]  /*09a0*/  IMAD R15, R0.reuse, UR11, R15 ;  /* 0x0000000b000f7c24 */ /* 0x040fe4000f8e020f */
[----:B------:R-:W-:Y:S01]  /*09b0*/  IMAD.WIDE.U32 R12, R0, UR10, R10 ;  /* 0x0000000a000c7c25 */ /* 0x000fe2000f8e000a */
[----:B------:R-:W-:-:S02]  /*09c0*/  ULDC.64 UR10, c[0x0][0x230] ;  /* 0x00008c00000a7ab9 */ /* 0x000fc40000000a00 */
[----:B------:R-:W-:Y:S02]  /*09d0*/  LEA R14, P0, R12, UR10, 0x3 ;  /* 0x0000000a0c0e7c11 */ /* 0x000fe4000f8018ff */
[----:B------:R-:W-:-:S04]  /*09e0*/  IADD3 R13, R15, R13, RZ ;  /* 0x0000000d0f0d7210 */ /* 0x000fc80007ffe0ff */
[----:B------:R-:W-:Y:S01]  /*09f0*/  LEA.HI.X R15, R12, UR11, R13, 0x3, P0 ;  /* 0x0000000b0c0f7c11 */ /* 0x000fe200080f1c0d */
[----:B------:R-:W-:-:S04]  /*0a00*/  ULDC.64 UR10, c[0x0][0x258] ;  /* 0x00009600000a7ab9 */ /* 0x000fc80000000a00 */
[----:B------:R-:W2:Y:S01]  /*0a10*/  LDG.E.64 R12, desc[UR8][R14.64] ;  /* 0x000000080e0c7981 */ /* 0x000ea2000c1e1b00 */
[----:B------:R-:W-:Y:S02]  /*0a20*/  IMAD R19, R2, UR12, RZ ;  /* 0x0000000c02137c24 */ /* 0x000fe4000f8e02ff */
[----:B------:R-:W-:-:S04]  /*0a30*/  IMAD.WIDE.U32 R16, R0, UR12, R10 ;  /* 0x0000000c00107c25 */ /* 0x000fc8000f8e000a */
[----:B------:R-:W-:Y:S02]  /*0a40*/  IMAD.MOV.U32 R10, RZ, RZ, R8 ;  /* 0x000000ffff0a7224 */ /* 0x000fe400078e0008 */
[----:B------:R-:W-:Y:S02]  /*0a50*/  IMAD.MOV.U32 R11, RZ, RZ, R3 ;  /* 0x000000ffff0b7224 */ /* 0x000fe400078e0003 */
[----:B------:R-:W-:Y:S01]  /*0a60*/  IMAD R23, R0, UR13, R19 ;  /* 0x0000000d00177c24 */ /* 0x000fe2000f8e0213 */
[----:B------:R-:W-:Y:S01]  /*0a70*/  ULDC.64 UR12, c[0x0][0x220] ;  /* 0x00008800000c7ab9 */ /* 0x000fe20000000a00 */
[----:B--2---:R-:W-:Y:S02]  /*0a80*/  IMAD R13, R13, UR10, RZ ;  /* 0x0000000a0d0d7c24 */ /* 0x004fe4000f8e02ff */
[----:B------:R-:W-:-:S04]  /*0a90*/  IMAD.WIDE.U32 R10, R12, UR10, R10 ;  /* 0x0000000a0c0a7c25 */ /* 0x000fc8000f8e000a */
[----:B------:R-:W-:Y:S01]  /*0aa0*/  IMAD R19, R12, UR11, R13 ;  /* 0x0000000b0c137c24 */ /* 0x000fe2000f8e020d */
[----:B------:R-:W-:Y:S02]  /*0ab0*/  LEA R12, P0, R16, UR12, 0x3 ;  /* 0x0000000c100c7c11 */ /* 0x000fe4000f8018ff */
[----:B------:R-:W-:Y:S01]  /*0ac0*/  IADD3 R13, R23, R17, RZ ;  /* 0x00000011170d7210 */ /* 0x000fe20007ffe0ff */
[----:B------:R-:W-:Y:S01]  /*0ad0*/  IMAD.IADD R11, R11, 0x1, R19 ;  /* 0x000000010b0b7824 */ /* 0x000fe200078e0213 */
[----:B------:R-:W-:Y:S02]  /*0ae0*/  LEA R24, P1, R10, UR14, 0x3 ;  /* 0x0000000e0a187c11 */ /* 0x000fe4000f8218ff */
[----:B------:R-:W-:Y:S01]  /*0af0*/  LEA.HI.X R13, R16, UR13, R13, 0x3, P0 ;  /* 0x0000000d100d7c11 */ /* 0x000fe200080f1c0d */
[----:B------:R-:W-:Y:S01]  /*0b00*/  ULDC.64 UR12, c[0x0][0x240] ;  /* 0x00009000000c7ab9 */ /* 0x000fe20000000a00 */
[----:B------:R-:W-:-:S03]  /*0b10*/  LEA.HI.X R25, R10, UR15, R11, 0x3, P1 ;  /* 0x0000000f0a197c11 */ /* 0x000fc600088f1c0b */
[----:B------:R-:W2:Y:S04]  /*0b20*/  LDG.E.64 R10, desc[UR8][R12.64] ;  /* 0x000000080c0a7981 */ /* 0x000ea8000c1e1b00 */
[----:B------:R-:W2:Y:S02]  /*0b30*/  LDG.E.64 R16, desc[UR8][R24.64] ;  /* 0x0000000818107981 */ /* 0x000ea4000c1e1b00 */
[----:B--2---:R-:W-:-:S07]  /*0b40*/  DFMA R10, R10, UR12, R16 ;  /* 0x0000000c0a0a7c2b */ /* 0x004fce0008000010 */
[----:B------:R0:W-:Y:S04]  /*0b50*/  STG.E.64 desc[UR8][R24.64], R10 ;  /* 0x0000000a18007986 */ /* 0x0001e8000c101b08 */
[----:B------:R-:W2:Y:S01]  /*0b60*/  LDG.E.64 R16, desc[UR8][R14.64+0x8] ;  /* 0x000008080e107981 */ /* 0x000ea2000c1e1b00 */
[----:B0-----:R-:W-:Y:S01]  /*0b70*/  MOV R11, R3 ;  /* 0x00000003000b7202 */ /* 0x001fe20000000f00 */
[----:B------:R-:W-:Y:S02]  /*0b80*/  IMAD.MOV.U32 R10, RZ, RZ, R8 ;  /* 0x000000ffff0a7224 */ /* 0x000fe400078e0008 */
[----:B--2---:R-:W-:Y:S02]  /*0b90*/  IMAD R17, R17, UR10, RZ ;  /* 0x0000000a11117c24 */ /* 0x004fe4000f8e02ff */
[----:B------:R-:W-:-:S04]  /*0ba0*/  IMAD.WIDE.U32 R18, R16, UR10, R10 ;  /* 0x0000000a10127c25 */ /* 0x000fc8000f8e000a */
[----:B------:R-:W-:Y:S01]  /*0bb0*/  IMAD R17, R16, UR11, R17 ;  /* 0x0000000b10117c24 */ /* 0x000fe2000f8e0211 */
[----:B------:R-:W-:-:S03]  /*0bc0*/  LEA R16, P0, R18, UR14, 0x3 ;  /* 0x0000000e12107c11 */ /* 0x000fc6000f8018ff */
[----:B------:R-:W-:-:S05]  /*0bd0*/  IMAD.IADD R17, R19, 0x1, R17 ;  /* 0x0000000113117824 */ /* 0x000fca00078e0211 */
[----:B------:R-:W-:Y:S02]  /*0be0*/  LEA.HI.X R17, R18, UR15, R17, 0x3, P0 ;  /* 0x0000000f12117c11 */ /* 0x000fe400080f1c11 */
[----:B------:R-:W2:Y:S04]  /*0bf0*/  LDG.E.64 R18, desc[UR8][R12.64+0x8] ;  /* 0x000008080c127981 */ /* 0x000ea8000c1e1b00 */
[----:B------:R-:W2:Y:S02]  /*0c00*/  LDG.E.64 R22, desc[UR8][R16.64] ;  /* 0x0000000810167981 */ /* 0x000ea4000c1e1b00 */
[----:B--2---:R-:W-:-:S07]  /*0c10*/  DFMA R24, R18, UR12, R22 ;  /* 0x0000000c12187c2b */ /* 0x004fce0008000016 */
[----:B------:R0:W-:Y:S04]  /*0c20*/  STG.E.64 desc[UR8][R16.64], R24 ;  /* 0x0000001810007986 */ /* 0x0001e8000c101b08 */
[----:B------:R-:W2:Y:S02]  /*0c30*/  LDG.E.64 R22, desc[UR8][R14.64+0x10] ;  /* 0x000010080e167981 */ /* 0x000ea4000c1e1b00 */
[----:B--2---:R-:W-:Y:S02]  /*0c40*/  IMAD R23, R23, UR10, RZ ;  /* 0x0000000a17177c24 */ /* 0x004fe4000f8e02ff */
[----:B------:R-:W-:-:S04]  /*0c50*/  IMAD.WIDE.U32 R18, R22, UR10, R10 ;  /* 0x0000000a16127c25 */ /* 0x000fc8000f8e000a */
[----:B------:R-:W-:Y:S01]  /*0c60*/  IMAD R23, R22, UR11, R23 ;  /* 0x0000000b16177c24 */ /* 0x000fe2000f8e0217 */
[----:B0-----:R-:W-:-:S03]  /*0c70*/  LEA R16, P0, R18, UR14, 0x3 ;  /* 0x0000000e12107c11 */ /* 0x001fc6000f8018ff */
[----:B------:R-:W-:-:S05]  /*0c80*/  IMAD.IADD R19, R19, 0x1, R23 ;  /* 0x0000000113137824 */ /* 0x000fca00078e0217 */
[----:B------:R-:W-:Y:S02]  /*0c90*/  LEA.HI.X R17, R18, UR15, R19, 0x3, P0 ;  /* 0x0000000f12117c11 */ /* 0x000fe400080f1c13 */
[----:B------:R-:W2:Y:S04]  /*0ca0*/  LDG.E.64 R18, desc[UR8][R12.64+0x10] ;  /* 0x000010080c127981 */ /* 0x000ea8000c1e1b00 */
[----:B------:R-:W2:Y:S02]  /*0cb0*/  LDG.E.64 R22, desc[UR8][R16.64] ;  /* 0x0000000810167981 */ /* 0x000ea4000c1e1b00 */
[----:B--2---:R-:W-:-:S07]  /*0cc0*/  DFMA R22, R18, UR12, R22 ;  /* 0x0000000c12167c2b */ /* 0x004fce0008000016 */
        /* <DEDUP_REMOVED lines=9> */
[----:B------:R-:W3:Y:S01]  /*0d60*/  LDG.E.64 R18, desc[UR8][R10.64] ;  /* 0x000000080a127981 */ /* 0x000ee2000c1e1b00 */
[----:B------:R-:W-:-:S05]  /*0d70*/  IADD3 R21, P0, R21, 0x4, RZ ;  /* 0x0000000415157810 */ /* 0x000fca0007f1e0ff */
[----:B------:R-:W-:Y:S01]  /*0d80*/  IMAD.X R20, RZ, RZ, R20, P0 ;  /* 0x000000ffff147224 */ /* 0x000fe200000e0614 */
[----:B------:R-:W-:-:S04]  /*0d90*/  ISETP.GE.U32.AND P0, PT, R21, R6, PT ;  /* 0x000000061500720c */ /* 0x000fc80003f06070 */
[----:B------:R-:W-:Y:S01]  /*0da0*/  ISETP.GE.AND.EX P0, PT, R20, R7, PT, P0 ;  /* 0x000000071400720c */ /* 0x000fe20003f06300 */
[----:B---3--:R-:W-:-:S07]  /*0db0*/  DFMA R18, R12, UR12, R18 ;  /* 0x0000000c0c127c2b */ /* 0x008fce0008000012 */
[----:B------:R1:W-:Y:S05]  /*0dc0*/  STG.E.64 desc[UR8][R10.64], R18 ;  /* 0x000000120a007986 */ /* 0x0003ea000c101b08 */
[----:B------:R-:W-:Y:S05]  /*0dd0*/  @!P0 BRA `(.L_x_399) ;  /* 0xfffffff800d88947 */ /* 0x000fea000383ffff */
.L_x_396:
[----:B------:R-:W-:Y:S05]  /*0de0*/  BSYNC B1 ;  /* 0x0000000000017941 */ /* 0x000fea0003800000 */
.L_x_395:
[----:B------:R-:W-:Y:S01]  /*0df0*/  IADD3 R0, P0, R0, 0x1, RZ ;  /* 0x0000000100007810 */ /* 0x000fe20007f1e0ff */
[----:B------:R-:W-:-:S04]  /*0e00*/  ULDC.64 UR10, c[0x0][0x278] ;  /* 0x00009e00000a7ab9 */ /* 0x000fc80000000a00 */
[----:B------:R-:W-:Y:S01]  /*0e10*/  IMAD.X R2, RZ, RZ, R2, P0 ;  /* 0x000000ffff027224 */ /* 0x000fe200000e0602 */
[----:B------:R-:W-:-:S04]  /*0e20*/  ISETP.GE.U32.AND P0, PT, R0, UR10, PT ;  /* 0x0000000a00007c0c */ /* 0x000fc8000bf06070 */
[----:B------:R-:W-:-:S13]  /*0e30*/  ISETP.GE.AND.EX P0, PT, R2, UR11, PT, P0 ;  /* 0x0000000b02007c0c */ /* 0x000fda000bf06300 */
[----:B------:R-:W-:Y:S05]  /*0e40*/  @!P0 BRA `(.L_x_400) ;  /* 0xfffffff000e48947 */ /* 0x000fea000383ffff */
.L_x_394:
[----:B------:R-:W-:Y:S05]  /*0e50*/  BSYNC B0 ;  /* 0x0000000000007941 */ /* 0x000fea0003800000 */
.L_x_393:
        /* <DEDUP_REMOVED lines=10> */
[----:B------:R-:W-:-:S05]  /*0f00*/  IADD3 R28, P0, R28, UR6, RZ ;  /* 0x000000061c1c7c10 */ /* 0x000fca000ff1e0ff */
[----:B------:R-:W-:Y:S01]  /*0f10*/  IMAD.X R29, RZ, RZ, UR5, P0 ;  /* 0x00000005ff1d7e24 */ /* 0x000fe200080e06ff */
[----:B------:R-:W-:Y:S02]  /*0f20*/  ULDC.64 UR4, c[0x0][0x250] ;  /* 0x0000940000047ab9 */ /* 0x000fe40000000a00 */
[----:B-----5:R-:W-:-:S04]  /*0f30*/  IMAD.WIDE.U32 R4, R28, UR4, RZ ;  /* 0x000000041c047c25 */ /* 0x020fc8000f8e00ff */
[----:B------:R-:W-:Y:S01]  /*0f40*/  IMAD R3, R29, UR4, RZ ;  /* 0x000000041d037c24 */ /* 0x000fe2000f8e02ff */
[----:B------:R-:W-:-:S03]  /*0f50*/  UMOV UR4, URZ ;  /* 0x0000003f00047c82 */ /* 0x000fc60008000000 */
[----:B------:R-:W-:Y:S01]  /*0f60*/  IMAD R3, R28, UR5, R3 ;  /* 0x000000051c037c24 */ /* 0x000fe2000f8e0203 */
[----:B------:R-:W-:-:S04]  /*0f70*/  UMOV UR5, URZ ;  /* 0x0000003f00057c82 */ /* 0x000fc80008000000 */
[----:B------:R-:W-:-:S05]  /*0f80*/  IADD3 R0, R5, R3, RZ ;  /* 0x0000000305007210 */ /* 0x000fca0007ffe0ff */
[----:B------:R2:W-:Y:S02]  /*0f90*/  STL [R1], R0 ;  /* 0x0000000001007387 */ /* 0x0005e40000100800 */
.L_x_406:
[----:B--2---:R-:W2:Y:S01]  /*0fa0*/  LDC.64 R2, c[0x0][0x260] ;  /* 0x00009800ff027b82 */ /* 0x004ea20000000a00 */
        /* <DEDUP_REMOVED lines=17> */
[----:B0----5:R-:W-:Y:S05]  /*10c0*/  @!P0 BRA `(.L_x_402) ;  /* 0x0000000800888947 */ /* 0x021fea0003800000 */
[----:B-1----:R-:W2:Y:S01]  /*10d0*/  LDL R10, [R1] ;  /* 0x00000000010a7983 */ /* 0x002ea20000100800 */
[----:B0-----:R-:W0:Y:S01]  /*10e0*/  LDC.64 R14, c[0x0][0x248] ;  /* 0x00009200ff0e7b82 */ /* 0x001e220000000a00 */
[--C-:B------:R-:W-:Y:S01]  /*10f0*/  IMAD.IADD R0, R6, 0x1, -R8.reuse ;  /* 0x0000000106007824 */ /* 0x100fe200078e0a08 */
[----:B------:R-:W-:Y:S01]  /*1100*/  MOV R2, R4 ;  /* 0x0000000400027202 */ /* 0x000fe20000000f00 */
[----:B------:R-:W-:Y:S01]  /*1110*/  BSSY B1, `(.L_x_403) ;  /* 0x0000054000017945 */ /* 0x000fe20003800000 */
[----:B------:R-:W-:Y:S02]  /*1120*/  IMAD.MOV.U32 R24, RZ, RZ, R8 ;  /* 0x000000ffff187224 */ /* 0x000fe400078e0008 */
[----:B------:R-:W-:-:S04]  /*1130*/  LOP3.LUT R0, R0, 0x3, RZ, 0xc0, !PT ;  /* 0x0000000300007812 */ /* 0x000fc800078ec0ff */
[----:B------:R-:W-:-:S04]  /*1140*/  ISETP.NE.U32.AND P0, PT, R0, RZ, PT ;  /* 0x000000ff0000720c */ /* 0x000fc80003f05070 */
[----:B------:R-:W-:Y:S01]  /*1150*/  ISETP.NE.AND.EX P0, PT, RZ, RZ, PT, P0 ;  /* 0x000000ffff00720c */ /* 0x000fe20003f05300 */
[----:B0-----:R-:W-:-:S04]  /*1160*/  IMAD R12, R14, UR5, RZ ;  /* 0x000000050e0c7c24 */ /* 0x001fc8000f8e02ff */
[----:B------:R-:W-:Y:S02]  /*1170*/  IMAD R13, R15, UR4, R12 ;  /* 0x000000040f0d7c24 */ /* 0x000fe4000f8e020c */
[----:B--2---:R-:W-:Y:S02]  /*1180*/  IMAD.MOV.U32 R3, RZ, RZ, R10 ;  /* 0x000000ffff037224 */ /* 0x004fe400078e000a */
[----:B------:R-:W-:Y:S01]  /*1190*/  IMAD.WIDE.U32 R10, R14, UR4, R2 ;  /* 0x000000040e0a7c25 */ /* 0x000fe2000f8e0002 */
[----:B------:R-:W-:-:S03]  /*11a0*/  MOV R3, R9 ;  /* 0x0000000900037202 */ /* 0x000fc60000000f00 */
[----:B------:R-:W-:Y:S01]  /*11b0*/  IMAD.IADD R2, R11, 0x1, R13 ;  /* 0x000000010b027824 */ /* 0x000fe200078e020d */
[----:B------:R-:W-:Y:S06]  /*11c0*/  @!P0 BRA `(.L_x_404) ;  /* 0x0000000400208947 */ /* 0x000fec0003800000 */
[----:B------:R-:W0:Y:S01]  /*11d0*/  LDC.64 R16, c[0x0][0x268] ;  /* 0x00009a00ff107b82 */ /* 0x000e220000000a00 */
[----:B------:R-:W-:Y:S01]  /*11e0*/  ULDC.64 UR6, c[0x0][0x230] ;  /* 0x00008c0000067ab9 */ /* 0x000fe20000000a00 */
[----:B------:R1:W-:Y:S06]  /*11f0*/  STL.64 [R1+0x8], R4 ;  /* 0x0000080401007387 */ /* 0x0003ec0000100a00 */
[----:B------:R-:W2:Y:S08]  /*1200*/  LDC.64 R24, c[0x0][0x270] ;  /* 0x00009c00ff187b82 */ /* 0x000eb00000000a00 */
[----:B------:R-:W3:Y:S01]  /*1210*/  LDC.64 R18, c[0x0][0x238] ;  /* 0x00008e00ff127b82 */ /* 0x000ee20000000a00 */
[C---:B0-----:R-:W-:Y:S01]  /*1220*/  IMAD R14, R16.reuse, UR5, RZ ;  /* 0x00000005100e7c24 */ /* 0x041fe2000f8e02ff */
[----:B------:R-:W-:Y:S01]  /*1230*/  MOV R20, R10 ;  /* 0x0000000a00147202 */ /* 0x000fe20000000f00 */
[----:B------:R-:W-:-:S05]  /*1240*/  IMAD.WIDE.U32 R12, R16, UR4, R8 ;  /* 0x00000004100c7c25 */ /* 0x000fca000f8e0008 */
[----:B-1----:R-:W0:Y:S01]  /*1250*/  LDC.64 R4, c[0x0][0x240] ;  /* 0x00009000ff047b82 */ /* 0x002e220000000a00 */
[----:B------:R-:W-:Y:S01]  /*1260*/  IMAD R3, R17, UR4, R14 ;  /* 0x0000000411037c24 */ /* 0x000fe2000f8e020e */
[----:B------:R-:W-:-:S03]  /*1270*/  LEA R14, P0, R12, UR6, 0x3 ;  /* 0x000000060c0e7c11 */ /* 0x000fc6000f8018ff */
[----:B------:R-:W-:-:S03]  /*1280*/  IMAD.IADD R3, R13, 0x1, R3 ;  /* 0x000000010d037824 */ /* 0x000fc600078e0203 */
[----:B------:R-:W1:Y:S02]  /*1290*/  LDC.64 R16, c[0x0][0x258] ;  /* 0x00009600ff107b82 */ /* 0x000e640000000a00 */
[----:B------:R-:W-:Y:S01]  /*12a0*/  LEA.HI.X R15, R12, UR7, R3, 0x3, P0 ;  /* 0x000000070c0f7c11 */ /* 0x000fe200080f1c03 */
[----:B--2---:R-:W-:Y:S01]  /*12b0*/  IMAD R12, R24, UR5, RZ ;  /* 0x00000005180c7c24 */ /* 0x004fe2000f8e02ff */
[----:B------:R-:W-:-:S03]  /*12c0*/  ULDC.64 UR6, c[0x0][0x220] ;  /* 0x0000880000067ab9 */ /* 0x000fc60000000a00 */
[----:B------:R-:W1:Y:S01]  /*12d0*/  LDG.E.64 R22, desc[UR8][R14.64] ;  /* 0x000000080e167981 */ /* 0x000e62000c1e1b00 */
[----:B------:R-:W-:Y:S02]  /*12e0*/  IMAD.MOV.U32 R21, RZ, RZ, R2 ;  /* 0x000000ffff157224 */ /* 0x000fe400078e0002 */
[----:B------:R-:W-:Y:S02]  /*12f0*/  IMAD R3, R25, UR4, R12 ;  /* 0x0000000419037c24 */ /* 0x000fe4000f8e020c */
[----:B------:R-:W-:-:S04]  /*1300*/  IMAD.WIDE.U32 R24, R24, UR4, R8 ;  /* 0x0000000418187c25 */ /* 0x000fc8000f8e0008 */
[----:B------:R-:W-:Y:S01]  /*1310*/  IMAD.IADD R3, R25, 0x1, R3 ;  /* 0x0000000119037824 */ /* 0x000fe200078e0203 */
[----:B------:R-:W-:Y:S01]  /*1320*/  LEA R12, P0, R24, UR6, 0x3 ;  /* 0x00000006180c7c11 */ /* 0x000fe2000f8018ff */
[----:B-1----:R-:W-:-:S04]  /*1330*/  IMAD R13, R23, R16, RZ ;  /* 0x00000010170d7224 */ /* 0x002fc800078e02ff */
[C---:B------:R-:W-:Y:S02]  /*1340*/  IMAD R13, R22.reuse, R17, R13 ;  /* 0x00000011160d7224 */ /* 0x040fe400078e020d */
[----:B------:R-:W-:-:S03]  /*1350*/  IMAD.WIDE.U32 R22, R22, R16, R20 ;  /* 0x0000001016167225 */ /* 0x000fc600078e0014 */
[----:B---3--:R-:W-:Y:S02]  /*1360*/  LEA R26, P1, R22, R18, 0x3 ;  /* 0x00000012161a7211 */ /* 0x008fe400078218ff */
[----:B------:R-:W-:Y:S02]  /*1370*/  IADD3 R23, R23, R13, RZ ;  /* 0x0000000d17177210 */ /* 0x000fe40007ffe0ff */
[----:B------:R-:W-:Y:S02]  /*1380*/  LEA.HI.X R13, R24, UR7, R3, 0x3, P0 ;  /* 0x00000007180d7c11 */ /* 0x000fe400080f1c03 */
[----:B------:R-:W-:-:S03]  /*1390*/  LEA.HI.X R27, R22, R19, R23, 0x3, P1 ;  /* 0x00000013161b7211 */ /* 0x000fc600008f1c17 */
[----:B------:R-:W0:Y:S04]  /*13a0*/  LDG.E.64 R22, desc[UR8][R12.64] ;  /* 0x000000080c167981 */ /* 0x000e28000c1e1b00 */
[----:B------:R-:W0:Y:S01]  /*13b0*/  LDG.E.64 R24, desc[UR8][R26.64] ;  /* 0x000000081a187981 */ /* 0x000e22000c1e1b00 */
[----:B------:R-:W-:-:S04]  /*13c0*/  ISETP.NE.U32.AND P0, PT, R0, 0x1, PT ;  /* 0x000000010000780c */ /* 0x000fc80003f05070 */
[----:B------:R-:W-:Y:S01]  /*13d0*/  ISETP.NE.AND.EX P0, PT, RZ, RZ, PT, P0 ;  /* 0x000000ffff00720c */ /* 0x000fe20003f05300 */
[----:B0-----:R-:W-:Y:S01]  /*13e0*/  DFMA R22, R22, R4, R24 ;  /* 0x000000041616722b */ /* 0x001fe20000000018 */
[----:B------:R0:W5:Y:S01]  /*13f0*/  LDL.LU.64 R4, [R1+0x8] ;  /* 0x0000080001047983 */ /* 0x0001620000300a00 */
[----:B------:R-:W-:-:S05]  /*1400*/  IADD3 R24, P1, R8, 0x1, RZ ;  /* 0x0000000108187810 */ /* 0x000fca0007f3e0ff */
[----:B------:R0:W-:Y:S01]  /*1410*/  STG.E.64 desc[UR8][R26.64], R22 ;  /* 0x000000161a007986 */ /* 0x0001e2000c101b08 */
[----:B------:R-:W-:-:S04]  /*1420*/  IMAD.X R3, RZ, RZ, R9, P1 ;  /* 0x000000ffff037224 */ /* 0x000fc800008e0609 */
[----:B------:R-:W-:Y:S05]  /*1430*/  @!P0 BRA `(.L_x_404) ;  /* 0x0000000000848947 */ /* 0x000fea0003800000 */
[----:B0-----:R-:W2:Y:S04]  /*1440*/  LDG.E.64 R22, desc[UR8][R14.64+0x8] ;  /* 0x000008080e167981 */ /* 0x001ea8000c1e1b00 */
        /* <DEDUP_REMOVED lines=15> */
[----:B0-----:R-:W-:-:S04]  /*1540*/  IADD3 R24, P1, R8, 0x2, RZ ;  /* 0x0000000208187810 */ /* 0x001fc80007f3e0ff */
[----:B------:R-:W-:Y:S01]  /*1550*/  IADD3.X R3, RZ, R9, RZ, P1, !PT ;  /* 0x00000009ff037210 */ /* 0x000fe20000ffe4ff */
[----:B-1----:R-:W-:Y:S08]  /*1560*/  @!P0 BRA `(.L_x_404) ;  /* 0x0000000000388947 */ /* 0x002ff00003800000 */
        /* <DEDUP_REMOVED lines=14> */
.L_x_404:
[----:B------:R-:W-:Y:S05]  /*1650*/  BSYNC B1 ;  /* 0x0000000000017941 */ /* 0x000fea0003800000 */
.L_x_403:
[----:B------:R-:W-:Y:S02]  /*1660*/  LOP3.LUT R13, RZ, R8, RZ, 0x33, !PT ;  /* 0x00000008ff0d7212 */ /* 0x000fe400078e33ff */
[----:B------:R-:W-:Y:S02]  /*1670*/  LOP3.LUT R9, RZ, R9, RZ, 0x33, !PT ;  /* 0x00000009ff097212 */ /* 0x000fe400078e33ff */
[----:B------:R-:W-:-:S04]  /*1680*/  IADD3 R0, P1, R6, R13, RZ ;  /* 0x0000000d06007210 */ /* 0x000fc80007f3e0ff */
[----:B------:R-:W-:Y:S02]  /*1690*/  ISETP.GE.U32.AND P0, PT, R0, 0x3, PT ;  /* 0x000000030000780c */ /* 0x000fe40003f06070 */
[----:B------:R-:W-:-:S04]  /*16a0*/  IADD3.X R0, R7, R9, RZ, P1, !PT ;  /* 0x0000000907007210 */ /* 0x000fc80000ffe4ff */
[----:B------:R-:W-:-:S13]  /*16b0*/  ISETP.GE.U32.AND.EX P0, PT, R0, RZ, PT, P0 ;  /* 0x000000ff0000720c */ /* 0x000fda0003f06100 */
[----:B------:R-:W-:Y:S05]  /*16c0*/  @!P0 BRA `(.L_x_402) ;  /* 0x0000000400088947 */ /* 0x000fea0003800000 */
.L_x_405:
[----:B--2---:R-:W2:Y:S01]  /*16d0*/  LDC.64 R12, c[0x0][0x268] ;  /* 0x00009a00ff0c7b82 */ /* 0x004ea20000000a00 */
[----:B------:R-:W-:Y:S02]  /*16e0*/  IMAD.MOV.U32 R25, RZ, RZ, R3 ;  /* 0x000000ffff197224 */ /* 0x000fe400078e0003 */
[C---:B--2---:R-:W-:Y:S02]  /*16f0*/  IMAD R0, R12.reuse, UR5, RZ ;  /* 0x000000050c007c24 */ /* 0x044fe4000f8e02ff */
[----:B------:R-:W-:-:S04]  /*1700*/  IMAD.WIDE.U32 R8, R12, UR4, R24 ;  /* 0x000000040c087c25 */ /* 0x000fc8000f8e0018 */
[----:B------:R-:W-:Y:S01]  /*1710*/  IMAD R13, R13, UR4, R0 ;  /* 0x000000040d0d7c24 */ /* 0x000fe2000f8e0200 */
[----:B------:R-:W-:-:S03]  /*1720*/  LEA R12, P0, R8, UR10, 0x3 ;  /* 0x0000000a080c7c11 */ /* 0x000fc6000f8018ff */
[----:B------:R-:W-:-:S05]  /*1730*/  IMAD.IADD R9, R13, 0x1, R9 ;  /* 0x000000010d097824 */ /* 0x000fca00078e0209 */
[----:B------:R-:W-:Y:S02]  /*1740*/  LEA.HI.X R13, R8, UR11, R9, 0x3, P0 ;  /* 0x0000000b080d7c11 */ /* 0x000fe400080f1c09 */
[----:B------:R-:W2:Y:S03]  /*1750*/  LDC.64 R8, c[0x0][0x270] ;  /* 0x00009c00ff087b82 */ /* 0x000ea60000000a00 */
[----:B-1----:R-:W3:Y:S01]  /*1760*/  LDG.E.64 R18, desc[UR8][R12.64] ;  /* 0x000000080c127981 */ /* 0x002ee2000c1e1b00 */
[C---:B--2---:R-:W-:Y:S02]  /*1770*/  IMAD R0, R8.reuse, UR5, RZ ;  /* 0x0000000508007c24 */ /* 0x044fe4000f8e02ff */
[----:B------:R-:W-:Y:S01]  /*1780*/  IMAD.WIDE.U32 R16, R8, UR4, R24 ;  /* 0x0000000408107c25 */ /* 0x000fe2000f8e0018 */
[----:B------:R-:W-:-:S03]  /*1790*/  MOV R8, R10 ;  /* 0x0000000a00087202 */ /* 0x000fc60000000f00 */
[----:B------:R-:W-:Y:S02]  /*17a0*/  IMAD R21, R9, UR4, R0 ;  /* 0x0000000409157c24 */ /* 0x000fe4000f8e0200 */
[----:B------:R-:W-:Y:S02]  /*17b0*/  IMAD.MOV.U32 R9, RZ, RZ, R2 ;  /* 0x000000ffff097224 */ /* 0x000fe400078e0002 */
[----:B------:R-:W-:Y:S02]  /*17c0*/  IMAD.IADD R17, R21, 0x1, R17 ;  /* 0x0000000115117824 */ /* 0x000fe400078e0211 */
[----:B---3--:R-:W-:Y:S02]  /*17d0*/  IMAD R19, R19, UR12, RZ ;  /* 0x0000000c13137c24 */ /* 0x008fe4000f8e02ff */
[----:B------:R-:W-:-:S04]  /*17e0*/  IMAD.WIDE.U32 R14, R18, UR12, R8 ;  /* 0x0000000c120e7c25 */ /* 0x000fc8000f8e0008 */
[----:B------:R-:W-:Y:S01]  /*17f0*/  IMAD R19, R18, UR13, R19 ;  /* 0x0000000d12137c24 */ /* 0x000fe2000f8e0213 */
[----:B------:R-:W-:Y:S02]  /*1800*/  LEA R18, P0, R16, UR14, 0x3 ;  /* 0x0000000e10127c11 */ /* 0x000fe4000f8018ff */
[----:B------:R-:W-:Y:S02]  /*1810*/  LEA R20, P1, R14, UR16, 0x3 ;  /* 0x000000100e147c11 */ /* 0x000fe4000f8218ff */
[----:B------:R-:W-:Y:S02]  /*1820*/  IADD3 R15, R15, R19, RZ ;  /* 0x000000130f0f7210 */ /* 0x000fe40007ffe0ff */
[----:B------:R-:W-:Y:S02]  /*1830*/  LEA.HI.X R19, R16, UR15, R17, 0x3, P0 ;  /* 0x0000000f10137c11 */ /* 0x000fe400080f1c11 */
[----:B------:R-:W-:-:S03]  /*1840*/  LEA.HI.X R21, R14, UR17, R15, 0x3, P1 ;  /* 0x000000110e157c11 */ /* 0x000fc600088f1c0f */
[----:B------:R-:W0:Y:S04]  /*1850*/  LDG.E.64 R14, desc[UR8][R18.64] ;  /* 0x00000008120e7981 */ /* 0x000e28000c1e1b00 */
[----:B------:R-:W0:Y:S02]  /*1860*/  LDG.E.64 R16, desc[UR8][R20.64] ;  /* 0x0000000814107981 */ /* 0x000e24000c1e1b00 */
[----:B0-----:R-:W-:-:S07]  /*1870*/  DFMA R22, R14, UR18, R16 ;  /* 0x000000120e167c2b */ /* 0x001fce0008000010 */
[----:B------:R0:W-:Y:S04]  /*1880*/  STG.E.64 desc[UR8][R20.64], R22 ;  /* 0x0000001614007986 */ /* 0x0001e8000c101b08 */
[----:B------:R-:W2:Y:S02]  /*1890*/  LDG.E.64 R14, desc[UR8][R12.64+0x8] ;  /* 0x000008080c0e7981 */ /* 0x000ea4000c1e1b00 */
        /* <DEDUP_REMOVED lines=12> */
[----:B0-----:R-:W-:-:S04]  /*1960*/  IMAD.WIDE.U32 R20, R16, UR12, R8 ;  /* 0x0000000c10147c25 */ /* 0x001fc8000f8e0008 */
        /* <DEDUP_REMOVED lines=8> */
[----:B------:R-:W3:Y:S04]  /*19f0*/  LDG.E.64 R12, desc[UR8][R12.64+0x18] ;  /* 0x000018080c0c7981 */ /* 0x000ee8000c1e1b00 */
[----:B------:R-:W4:Y:S01]  /*1a00*/  LDG.E.64 R18, desc[UR8][R18.64+0x18] ;  /* 0x0000180812127981 */ /* 0x000f22000c1e1b00 */
[----:B---3--:R-:W-:Y:S02]  /*1a10*/  IMAD R23, R13, UR12, RZ ;  /* 0x0000000c0d177c24 */ /* 0x008fe4000f8e02ff */
[----:B-1----:R-:W-:-:S04]  /*1a20*/  IMAD.WIDE.U32 R14, R12, UR12, R8 ;  /* 0x0000000c0c0e7c25 */ /* 0x002fc8000f8e0008 */
[----:B------:R-:W-:Y:S01]  /*1a30*/  IMAD R9, R12, UR13, R23 ;  /* 0x0000000d0c097c24 */ /* 0x000fe2000f8e0217 */
[----:B------:R-:W-:-:S04]  /*1a40*/  LEA R8, P0, R14, UR16, 0x3 ;  /* 0x000000100e087c11 */ /* 0x000fc8000f8018ff */
[----:B------:R-:W-:-:S04]  /*1a50*/  IADD3 R9, R15, R9, RZ ;  /* 0x000000090f097210 */ /* 0x000fc80007ffe0ff */
[----:B------:R-:W-:-:S05]  /*1a60*/  LEA.HI.X R9, R14, UR17, R9, 0x3, P0 ;  /* 0x000000110e097c11 */ /* 0x000fca00080f1c09 */
[----:B------:R-:W4:Y:S01]  /*1a70*/  LDG.E.64 R14, desc[UR8][R8.64] ;  /* 0x00000008080e7981 */ /* 0x000f22000c1e1b00 */
[----:B------:R-:W-:-:S05]  /*1a80*/  IADD3 R24, P0, R24, 0x4, RZ ;  /* 0x0000000418187810 */ /* 0x000fca0007f1e0ff */
[----:B------:R-:W-:Y:S01]  /*1a90*/  IMAD.X R3, RZ, RZ, R3, P0 ;  /* 0x000000ffff037224 */ /* 0x000fe200000e0603 */
[----:B------:R-:W-:-:S04]  /*1aa0*/  ISETP.GE.U32.AND P0, PT, R24, R6, PT ;  /* 0x000000061800720c */ /* 0x000fc80003f06070 */
[----:B------:R-:W-:Y:S01]  /*1ab0*/  ISETP.GE.AND.EX P0, PT, R3, R7, PT, P0 ;  /* 0x000000070300720c */ /* 0x000fe20003f06300 */
[----:B----4-:R-:W-:-:S07]  /*1ac0*/  DFMA R14, R18, UR18, R14 ;  /* 0x00000012120e7c2b */ /* 0x010fce000800000e */
[----:B------:R2:W-:Y:S05]  /*1ad0*/  STG.E.64 desc[UR8][R8.64], R14 ;  /* 0x0000000e08007986 */ /* 0x0005ea000c101b08 */
[----:B------:R-:W-:Y:S05]  /*1ae0*/  @!P0 BRA `(.L_x_405) ;  /* 0xfffffff800f88947 */ /* 0x000fea000383ffff */
.L_x_402:
[----:B------:R-:W-:Y:S05]  /*1af0*/  BSYNC B0 ;  /* 0x0000000000007941 */ /* 0x000fea0003800000 */
.L_x_401:
[----:B------:R-:W3:Y:S01]  /*1b00*/  LDC.64 R2, c[0x0][0x278] ;  /* 0x00009e00ff027b82 */ /* 0x000ee20000000a00 */
[----:B------:R-:W-:-:S04]  /*1b10*/  UIADD3 UR4, UP0, UR4, 0x1, URZ ;  /* 0x0000000104047890 */ /* 0x000fc8000ff1e03f */
[----:B------:R-:W-:-:S06]  /*1b20*/  UIADD3.X UR5, URZ, UR5, URZ, UP0, !UPT ;  /* 0x000000053f057290 */ /* 0x000fcc00087fe43f */
[----:B------:R-:W-:Y:S01]  /*1b30*/  IMAD.U32 R0, RZ, RZ, UR5 ;  /* 0x00000005ff007e24 */ /* 0x000fe2000f8e00ff */
[----:B---3--:R-:W-:-:S04]  /*1b40*/  ISETP.LE.U32.AND P0, PT, R2, UR4, PT ;  /* 0x0000000402007c0c */ /* 0x008fc8000bf03070 */
[----:B------:R-:W-:-:S13]  /*1b50*/  ISETP.GE.AND.EX P0, PT, R0, R3, PT, P0 ;  /* 0x000000030000720c */ /* 0x000fda0003f06300 */
[----:B------:R-:W-:Y:S05]  /*1b60*/  @!P0 BRA `(.L_x_406) ;  /* 0xfffffff4000c8947 */ /* 0x000fea000383ffff */
[----:B------:R-:W-:Y:S05]  /*1b70*/  EXIT ;  /* 0x000000000000794d */ /* 0x000fea0003800000 */
.L_x_392:
        /* <DEDUP_REMOVED lines=13> */
.L_x_412:
[----:B0-----:R-:W0:Y:S01]  /*1c50*/  LDC.64 R2, c[0x0][0x260] ;  /* 0x00009800ff027b82 */ /* 0x001e220000000a00 */
        /* <DEDUP_REMOVED lines=18> */
[----:B------:R-:W-:Y:S01]  /*1d80*/  IMAD.IADD R2, R8, 0x1, -R10 ;  /* 0x0000000108027824 */ /* 0x000fe200078e0a0a */
[----:B------:R-:W-:Y:S01]  /*1d90*/  ULDC.64 UR10, c[0x0][0x250] ;  /* 0x00009400000a7ab9 */ /* 0x000fe20000000a00 */
[----:B------:R-:W-:Y:S01]  /*1da0*/  BSSY B1, `(.L_x_409) ;  /* 0x0000051000017945 */ /* 0x000fe20003800000 */
[----:B------:R-:W-:Y:S01]  /*1db0*/  IMAD R3, R5, UR10, RZ ;  /* 0x0000000a05037c24 */ /* 0x000fe2000f8e02ff */
[----:B------:R-:W-:Y:S02]  /*1dc0*/  MOV R24, R10 ;  /* 0x0000000a00187202 */ /* 0x000fe40000000f00 */
[----:B------:R-:W-:Y:S01]  /*1dd0*/  LOP3.LUT R2, R2, 0x3, RZ, 0xc0, !PT ;  /* 0x0000000302027812 */ /* 0x000fe200078ec0ff */
[----:B------:R-:W-:Y:S02]  /*1de0*/  IMAD R13, R4, UR11, R3 ;  /* 0x0000000b040d7c24 */ /* 0x000fe4000f8e0203 */
[----:B------:R-:W-:Y:S01]  /*1df0*/  IMAD.MOV.U32 R3, RZ, RZ, R11 ;  /* 0x000000ffff037224 */ /* 0x000fe200078e000b */
[----:B------:R-:W-:Y:S01]  /*1e00*/  ISETP.NE.U32.AND P0, PT, R2, RZ, PT ;  /* 0x000000ff0200720c */ /* 0x000fe20003f05070 */
[----:B------:R-:W-:-:S03]  /*1e10*/  IMAD.IADD R0, R7, 0x1, R13 ;  /* 0x0000000107007824 */ /* 0x000fc600078e020d */
[----:B------:R-:W-:-:S13]  /*1e20*/  ISETP.NE.AND.EX P0, PT, RZ, RZ, PT, P0 ;  /* 0x000000ffff00720c */ /* 0x000fda0003f05300 */
[----:B------:R-:W-:Y:S05]  /*1e30*/  @!P0 BRA `(.L_x_410) ;  /* 0x00000004001c8947 */ /* 0x000fea0003800000 */
[----:B------:R-:W0:Y:S01]  /*1e40*/  LDC.64 R16, c[0x0][0x268] ;  /* 0x00009a00ff107b82 */ /* 0x000e220000000a00 */
[----:B------:R-:W-:-:S07]  /*1e50*/  ULDC.64 UR10, c[0x0][0x230] ;  /* 0x00008c00000a7ab9 */ /* 0x000fce0000000a00 */
[----:B------:R-:W1:Y:S01]  /*1e60*/  LDC.64 R24, c[0x0][0x270] ;  /* 0x00009c00ff187b82 */ /* 0x000e620000000a00 */
[----:B------:R-:W-:Y:S02]  /*1e70*/  IMAD.MOV.U32 R20, RZ, RZ, R6 ;  /* 0x000000ffff147224 */ /* 0x000fe400078e0006 */
[----:B------:R-:W-:-:S05]  /*1e80*/  IMAD.MOV.U32 R21, RZ, RZ, R0 ;  /* 0x000000ffff157224 */ /* 0x000fca00078e0000 */
        /* <DEDUP_REMOVED lines=9> */
[----:B------:R-:W-:Y:S01]  /*1f20*/  ULDC.64 UR10, c[0x0][0x220] ;  /* 0x00008800000a7ab9 */ /* 0x000fe20000000a00 */
[----:B------:R-:W4:Y:S03]  /*1f30*/  LDC.64 R12, c[0x0][0x248] ;  /* 0x00009200ff0c7b82 */ /* 0x000f260000000a00 */
[----:B------:R-:W3:Y:S01]  /*1f40*/  LDG.E.64 R26, desc[UR8][R14.64] ;  /* 0x000000080e1a7981 */ /* 0x000ee2000c1e1b00 */
[C---:B----4-:R-:W-:Y:S02]  /*1f50*/  IMAD R22, R12.reuse, UR5, RZ ;  /* 0x000000050c167c24 */ /* 0x050fe4000f8e02ff */
[----:B------:R-:W-:-:S04]  /*1f60*/  IMAD.WIDE.U32 R20, R12, UR4, R20 ;  /* 0x000000040c147c25 */ /* 0x000fc8000f8e0014 */
[----:B------:R-:W-:Y:S02]  /*1f70*/  IMAD R13, R13, UR4, R22 ;  /* 0x000000040d0d7c24 */ /* 0x000fe4000f8e0216 */
[----:B-1----:R-:W-:-:S03]  /*1f80*/  IMAD R12, R24, UR5, RZ ;  /* 0x00000005180c7c24 */ /* 0x002fc6000f8e02ff */
[----:B------:R-:W-:Y:S01]  /*1f90*/  IADD3 R21, R21, R13, RZ ;  /* 0x0000000d15157210 */ /* 0x000fe20007ffe0ff */
[----:B------:R-:W-:Y:S02]  /*1fa0*/  IMAD R13, R25, UR4, R12 ;  /* 0x00000004190d7c24 */ /* 0x000fe4000f8e020c */
[----:B------:R-:W-:-:S04]  /*1fb0*/  IMAD.WIDE.U32 R24, R24, UR4, R10 ;  /* 0x0000000418187c25 */ /* 0x000fc8000f8e000a */
[----:B------:R-:W-:Y:S01]  /*1fc0*/  IMAD.IADD R13, R25, 0x1, R13 ;  /* 0x00000001190d7824 */ /* 0x000fe200078e020d */
[----:B------:R-:W-:-:S04]  /*1fd0*/  LEA R12, P0, R24, UR10, 0x3 ;  /* 0x0000000a180c7c11 */ /* 0x000fc8000f8018ff */
[----:B------:R-:W-:-:S05]  /*1fe0*/  LEA.HI.X R13, R24, UR11, R13, 0x3, P0 ;  /* 0x0000000b180d7c11 */ /* 0x000fca00080f1c0d */
[----:B------:R-:W0:Y:S01]  /*1ff0*/  LDG.E.64 R24, desc[UR8][R12.64] ;  /* 0x000000080c187981 */ /* 0x000e22000c1e1b00 */
[----:B---3--:R-:W-:-:S04]  /*2000*/  IMAD R3, R27, R16, RZ ;  /* 0x000000101b037224 */ /* 0x008fc800078e02ff */
[C---:B------:R-:W-:Y:S02]  /*2010*/  IMAD R3, R26.reuse, R17, R3 ;  /* 0x000000111a037224 */ /* 0x040fe400078e0203 */
[----:B------:R-:W-:-:S04]  /*2020*/  IMAD.WIDE.U32 R26, R26, R16, R20 ;  /* 0x000000101a1a7225 */ /* 0x000fc800078e0014 */
[----:B------:R-:W-:Y:S01]  /*2030*/  IMAD.IADD R3, R27, 0x1, R3 ;  /* 0x000000011b037824 */ /* 0x000fe200078e0203 */
[----:B--2---:R-:W-:-:S04]  /*2040*/  LEA R22, P1, R26, R18, 0x3 ;  /* 0x000000121a167211 */ /* 0x004fc800078218ff */
[----:B------:R-:W-:-:S05]  /*2050*/  LEA.HI.X R23, R26, R19, R3, 0x3, P1 ;  /* 0x000000131a177211 */ /* 0x000fca00008f1c03 */
[----:B------:R-:W0:Y:S01]  /*2060*/  LDG.E.64 R26, desc[UR8][R22.64] ;  /* 0x00000008161a7981 */ /* 0x000e22000c1e1b00 */
[----:B------:R-:W-:-:S04]  /*2070*/  ISETP.NE.U32.AND P0, PT, R2, 0x1, PT ;  /* 0x000000010200780c */ /* 0x000fc80003f05070 */
[----:B------:R-:W-:Y:S01]  /*2080*/  ISETP.NE.AND.EX P0, PT, RZ, RZ, PT, P0 ;  /* 0x000000ffff00720c */ /* 0x000fe20003f05300 */
[----:B0-----:R-:W-:-:S07]  /*2090*/  DFMA R26, R24, R28, R26 ;  /* 0x0000001c181a722b */ /* 0x001fce000000001a */
[----:B------:R0:W-:Y:S01]  /*20a0*/  STG.E.64 desc[UR8][R22.64], R26 ;  /* 0x0000001a16007986 */ /* 0x0001e2000c101b08 */
[----:B------:R-:W-:-:S04]  /*20b0*/  IADD3 R24, P1, R10, 0x1, RZ ;  /* 0x000000010a187810 */ /* 0x000fc80007f3e0ff */
[----:B------:R-:W-:Y:S01]  /*20c0*/  IADD3.X R3, RZ, R11, RZ, P1, !PT ;  /* 0x0000000bff037210 */ /* 0x000fe20000ffe4ff */
[----:B------:R-:W-:Y:S08]  /*20d0*/  @!P0 BRA `(.L_x_410) ;  /* 0x0000000000748947 */ /* 0x000ff00003800000 */
[----:B0-----:R-:W2:Y:S02]  /*20e0*/  LDG.E.64 R22, desc[UR8][R14.64+0x8] ;  /* 0x000008080e167981 */ /* 0x001ea4000c1e1b00 */
[-C--:B--2---:R-:W-:Y:S02]  /*20f0*/  IMAD R3, R23, R16.reuse, RZ ;  /* 0x0000001017037224 */ /* 0x084fe400078e02ff */
[----:B------:R-:W-:-:S04]  /*2100*/  IMAD.WIDE.U32 R24, R22, R16, R20 ;  /* 0x0000001016187225 */ /* 0x000fc800078e0014 */
[----:B------:R-:W-:Y:S01]  /*2110*/  IMAD R3, R22, R17, R3 ;  /* 0x0000001116037224 */ /* 0x000fe200078e0203 */
[----:B------:R-:W-:-:S03]  /*2120*/  LEA R22, P0, R24, R18, 0x3 ;  /* 0x0000001218167211 */ /* 0x000fc600078018ff */
[----:B------:R-:W-:-:S05]  /*2130*/  IMAD.IADD R3, R25, 0x1, R3 ;  /* 0x0000000119037824 */ /* 0x000fca00078e0203 */
[----:B------:R-:W-:Y:S02]  /*2140*/  LEA.HI.X R23, R24, R19, R3, 0x3, P0 ;  /* 0x0000001318177211 */ /* 0x000fe400000f1c03 */
[----:B------:R-:W2:Y:S04]  /*2150*/  LDG.E.64 R24, desc[UR8][R12.64+0x8] ;  /* 0x000008080c187981 */ /* 0x000ea8000c1e1b00 */
[----:B------:R-:W2:Y:S01]  /*2160*/  LDG.E.64 R26, desc[UR8][R22.64] ;  /* 0x00000008161a7981 */ /* 0x000ea2000c1e1b00 */
[----:B------:R-:W-:-:S04]  /*2170*/  ISETP.NE.U32.AND P0, PT, R2, 0x2, PT ;  /* 0x000000020200780c */ /* 0x000fc80003f05070 */
[----:B------:R-:W-:Y:S01]  /*2180*/  ISETP.NE.AND.EX P0, PT, RZ, RZ, PT, P0 ;  /* 0x000000ffff00720c */ /* 0x000fe20003f05300 */
[----:B--2---:R-:W-:Y:S01]  /*2190*/  DFMA R26, R24, R28, R26 ;  /* 0x0000001c181a722b */ /* 0x004fe2000000001a */
[----:B------:R-:W-:-:S06]  /*21a0*/  IADD3 R24, P1, R10, 0x2, RZ ;  /* 0x000000020a187810 */ /* 0x000fcc0007f3e0ff */
[----:B------:R1:W-:Y:S01]  /*21b0*/  STG.E.64 desc[UR8][R22.64], R26 ;  /* 0x0000001a16007986 */ /* 0x0003e2000c101b08 */
[----:B------:R-:W-:-:S04]  /*21c0*/  IMAD.X R3, RZ, RZ, R11, P1 ;  /* 0x000000ffff037224 */ /* 0x000fc800008e060b */
        /* <DEDUP_REMOVED lines=9> */
[----:B------:R-:W3:Y:S01]  /*2260*/  LDG.E.64 R2, desc[UR8][R18.64] ;  /* 0x0000000812027981 */ /* 0x000ee2000c1e1b00 */
[----:B------:R-:W-:Y:S01]  /*2270*/  IADD3 R24, P0, R10, 0x3, RZ ;  /* 0x000000030a187810 */ /* 0x000fe20007f1e0ff */
[----:B---3--:R-:W-:-:S07]  /*2280*/  DFMA R28, R12, R28, R2 ;  /* 0x0000001c0c1c722b */ /* 0x008fce0000000002 */
[----:B------:R2:W-:Y:S01]  /*2290*/  STG.E.64 desc[UR8][R18.64], R28 ;  /* 0x0000001c12007986 */ /* 0x0005e2000c101b08 */
[----:B------:R-:W-:-:S07]  /*22a0*/  IMAD.X R3, RZ, RZ, R11, P0 ;  /* 0x000000ffff037224 */ /* 0x000fce00000e060b */
.L_x_410:
[----:B------:R-:W-:Y:S05]  /*22b0*/  BSYNC B1 ;  /* 0x0000000000017941 */ /* 0x000fea0003800000 */
.L_x_409:
[----:B------:R-:W-:Y:S02]  /*22c0*/  LOP3.LUT R13, RZ, R10, RZ, 0x33, !PT ;  /* 0x0000000aff0d7212 */ /* 0x000fe400078e33ff */
[----:B------:R-:W-:Y:S02]  /*22d0*/  LOP3.LUT R11, RZ, R11, RZ, 0x33, !PT ;  /* 0x0000000bff0b7212 */ /* 0x000fe400078e33ff */
[----:B------:R-:W-:-:S04]  /*22e0*/  IADD3 R2, P1, R8, R13, RZ ;  /* 0x0000000d08027210 */ /* 0x000fc80007f3e0ff */
[----:B------:R-:W-:Y:S02]  /*22f0*/  ISETP.GE.U32.AND P0, PT, R2, 0x3, PT ;  /* 0x000000030200780c */ /* 0x000fe40003f06070 */
[----:B------:R-:W-:-:S04]  /*2300*/  IADD3.X R2, R9, R11, RZ, P1, !PT ;  /* 0x0000000b09027210 */ /* 0x000fc80000ffe4ff */
[----:B------:R-:W-:-:S13]  /*2310*/  ISETP.GE.U32.AND.EX P0, PT, R2, RZ, PT, P0 ;  /* 0x000000ff0200720c */ /* 0x000fda0003f06100 */
[----:B------:R-:W-:Y:S05]  /*2320*/  @!P0 BRA `(.L_x_408) ;  /* 0x0000000400208947 */ /* 0x000fea0003800000 */
[----:B------:R-:W3:Y:S01]  /*2330*/  LDC.64 R14, c[0x0][0x248] ;  /* 0x00009200ff0e7b82 */ /* 0x000ee20000000a00 */
[----:B------:R-:W-:Y:S01]  /*2340*/  MOV R13, R0 ;  /* 0x00000000000d7202 */ /* 0x000fe20000000f00 */
[----:B------:R-:W-:-:S06]  /*2350*/  IMAD.MOV.U32 R12, RZ, RZ, R6 ;  /* 0x000000ffff0c7224 */ /* 0x000fcc00078e0006 */
[----:B------:R-:W4:Y:S01]  /*2360*/  LDC.64 R10, c[0x0][0x268] ;  /* 0x00009a00ff0a7b82 */ /* 0x000f220000000a00 */
[C---:B---3--:R-:W-:Y:S02]  /*2370*/  IMAD R2, R14.reuse, UR5, RZ ;  /* 0x000000050e027c24 */ /* 0x048fe4000f8e02ff */
[----:B------:R-:W-:-:S04]  /*2380*/  IMAD.WIDE.U32 R12, R14, UR4, R12 ;  /* 0x000000040e0c7c25 */ /* 0x000fc8000f8e000c */
[----:B------:R-:W-:-:S04]  /*2390*/  IMAD R15, R15, UR4, R2 ;  /* 0x000000040f0f7c24 */ /* 0x000fc8000f8e0202 */
[----:B--2-4-:R-:W-:-:S07]  /*23a0*/  IMAD.IADD R19, R15, 0x1, R13 ;  /* 0x000000010f137824 */ /* 0x014fce00078e020d */
.L_x_411:
[----:B------:R-:W-:Y:S01]  /*23b0*/  MOV R2, R24 ;  /* 0x0000001800027202 */ /* 0x000fe20000000f00 */
[C---:B------:R-:W-:Y:S01]  /*23c0*/  IMAD R0, R10.reuse, UR5, RZ ;  /* 0x000000050a007c24 */ /* 0x040fe2000f8e02ff */
[----:B01----:R-:W0:Y:S03]  /*23d0*/  LDC.64 R22, c[0x0][0x270] ;  /* 0x00009c00ff167b82 */ /* 0x003e260000000a00 */
[----:B------:R-:W-:Y:S02]  /*23e0*/  IMAD R17, R11, UR4, R0 ;  /* 0x000000040b117c24 */ /* 0x000fe4000f8e0200 */
[----:B------:R-:W-:-:S04]  /*23f0*/  IMAD.WIDE.U32 R14, R10, UR4, R2 ;  /* 0x000000040a0e7c25 */ /* 0x000fc8000f8e0002 */
[----:B------:R-:W-:Y:S01]  /*2400*/  IMAD.IADD R15, R17, 0x1, R15 ;  /* 0x00000001110f7824 */ /* 0x000fe200078e020f */
[----:B------:R-:W-:-:S04]  /*2410*/  LEA R16, P0, R14, UR12, 0x3 ;  /* 0x0000000c0e107c11 */ /* 0x000fc8000f8018ff */
[----:B------:R-:W-:-:S05]  /*2420*/  LEA.HI.X R17, R14, UR13, R15, 0x3, P0 ;  /* 0x0000000d0e117c11 */ /* 0x000fca00080f1c0f */
[----:B------:R-:W2:Y:S01]  /*2430*/  LDG.E.64 R14, desc[UR8][R16.64] ;  /* 0x00000008100e7981 */ /* 0x000ea2000c1e1b00 */
[----:B------:R-:W-:Y:S01]  /*2440*/  MOV R18, R12 ;  /* 0x0000000c00127202 */ /* 0x000fe20000000f00 */
[C---:B0-----:R-:W-:Y:S02]  /*2450*/  IMAD R0, R22.reuse, UR5, RZ ;  /* 0x0000000516007c24 */ /* 0x041fe4000f8e02ff */
[----:B---3--:R-:W-:-:S04]  /*2460*/  IMAD.WIDE.U32 R20, R22, UR4, R2 ;  /* 0x0000000416147c25 */ /* 0x008fc8000f8e0002 */
[----:B------:R-:W-:Y:S02]  /*2470*/  IMAD R25, R23, UR4, R0 ;  /* 0x0000000417197c24 */ /* 0x000fe4000f8e0200 */
[----:B--2---:R-:W-:Y:S02]  /*2480*/  IMAD R15, R15, UR14, RZ ;  /* 0x0000000e0f0f7c24 */ /* 0x004fe4000f8e02ff */
[----:B------:R-:W-:-:S04]  /*2490*/  IMAD.WIDE.U32 R26, R14, UR14, R18 ;  /* 0x0000000e0e1a7c25 */ /* 0x000fc8000f8e0012 */
[----:B------:R-:W-:Y:S01]  /*24a0*/  IMAD R23, R14, UR15, R15 ;  /* 0x0000000f0e177c24 */ /* 0x000fe2000f8e020f */
[----:B------:R-:W-:Y:S01]  /*24b0*/  LEA R14, P0, R20, UR16, 0x3 ;  /* 0x00000010140e7c11 */ /* 0x000fe2000f8018ff */
[----:B------:R-:W-:Y:S01]  /*24c0*/  IMAD.IADD R15, R25, 0x1, R21 ;  /* 0x00000001190f7824 */ /* 0x000fe200078e0215 */
[----:B------:R-:W-:Y:S02]  /*24d0*/  LEA R22, P1, R26, UR18, 0x3 ;  /* 0x000000121a167c11 */ /* 0x000fe4000f8218ff */
[----:B------:R-:W-:Y:S02]  /*24e0*/  IADD3 R21, R27, R23, RZ ;  /* 0x000000171b157210 */ /* 0x000fe40007ffe0ff */
[----:B------:R-:W-:Y:S02]  /*24f0*/  LEA.HI.X R15, R20, UR17, R15, 0x3, P0 ;  /* 0x00000011140f7c11 */ /* 0x000fe400080f1c0f */
[----:B------:R-:W-:-:S03]  /*2500*/  LEA.HI.X R23, R26, UR19, R21, 0x3, P1 ;  /* 0x000000131a177c11 */ /* 0x000fc600088f1c15 */
        /* <DEDUP_REMOVED lines=12> */
[----:B0-----:R-:W2:Y:S02]  /*25d0*/  LDG.E.64 R22, desc[UR8][R20.64] ;  /* 0x0000000814167981 */ /* 0x001ea4000c1e1b00 */
[----:B--2---:R-:W-:-:S07]  /*25e0*/  DFMA R28, R26, UR20, R22 ;  /* 0x000000141a1c7c2b */ /* 0x004fce0008000016 */
[----:B------:R0:W-:Y:S04]  /*25f0*/  STG.E.64 desc[UR8][R20.64], R28 ;  /* 0x0000001c14007986 */ /* 0x0001e8000c101b08 */
[----:B------:R-:W2:Y:S02]  /*2600*/  LDG.E.64 R22, desc[UR8][R16.64+0x10] ;  /* 0x0000100810167981 */ /* 0x000ea4000c1e1b00 */
[----:B--2---:R-:W-:Y:S02]  /*2610*/  IMAD R23, R23, UR14, RZ ;  /* 0x0000000e17177c24 */ /* 0x004fe4000f8e02ff */
[----:B------:R-:W-:-:S04]  /*2620*/  IMAD.WIDE.U32 R26, R22, UR14, R18 ;  /* 0x0000000e161a7c25 */ /* 0x000fc8000f8e0012 */
[----:B------:R-:W-:Y:S01]  /*2630*/  IMAD R23, R22, UR15, R23 ;  /* 0x0000000f16177c24 */ /* 0x000fe2000f8e0217 */
[----:B------:R-:W-:-:S04]  /*2640*/  LEA R22, P0, R26, UR18, 0x3 ;  /* 0x000000121a167c11 */ /* 0x000fc8000f8018ff */
[----:B------:R-:W-:-:S04]  /*2650*/  IADD3 R23, R27, R23, RZ ;  /* 0x000000171b177210 */ /* 0x000fc80007ffe0ff */
[----:B------:R-:W-:Y:S02]  /*2660*/  LEA.HI.X R23, R26, UR19, R23, 0x3, P0 ;  /* 0x000000131a177c11 */ /* 0x000fe400080f1c17 */
[----:B------:R-:W2:Y:S04]  /*2670*/  LDG.E.64 R26, desc[UR8][R14.64+0x10] ;  /* 0x000010080e1a7981 */ /* 0x000ea8000c1e1b00 */
[----:B0-----:R-:W2:Y:S02]  /*2680*/  LDG.E.64 R20, desc[UR8][R22.64] ;  /* 0x0000000816147981 */ /* 0x001ea4000c1e1b00 */
[----:B--2---:R-:W-:-:S07]  /*2690*/  DFMA R26, R26, UR20, R20 ;  /* 0x000000141a1a7c2b */ /* 0x004fce0008000014 */
[----:B------:R0:W-:Y:S04]  /*26a0*/  STG.E.64 desc[UR8][R22.64], R26 ;  /* 0x0000001a16007986 */ /* 0x0001e8000c101b08 */
[----:B------:R-:W2:Y:S04]  /*26b0*/  LDG.E.64 R16, desc[UR8][R16.64+0x18] ;  /* 0x0000180810107981 */ /* 0x000ea8000c1e1b00 */
[----:B------:R-:W3:Y:S01]  /*26c0*/  LDG.E.64 R14, desc[UR8][R14.64+0x18] ;  /* 0x000018080e0e7981 */ /* 0x000ee2000c1e1b00 */
[----:B--2---:R-:W-:Y:S02]  /*26d0*/  IMAD R21, R17, UR14, RZ ;  /* 0x0000000e11157c24 */ /* 0x004fe4000f8e02ff */
[----:B0-----:R-:W-:-:S04]  /*26e0*/  IMAD.WIDE.U32 R26, R16, UR14, R18 ;  /* 0x0000000e101a7c25 */ /* 0x001fc8000f8e0012 */
[----:B------:R-:W-:Y:S01]  /*26f0*/  IMAD R21, R16, UR15, R21 ;  /* 0x0000000f10157c24 */ /* 0x000fe2000f8e0215 */
[----:B------:R-:W-:-:S03]  /*2700*/  LEA R20, P0, R26, UR18, 0x3 ;  /* 0x000000121a147c11 */ /* 0x000fc6000f8018ff */
[----:B------:R-:W-:-:S05]  /*2710*/  IMAD.IADD R21, R27, 0x1, R21 ;  /* 0x000000011b157824 */ /* 0x000fca00078e0215 */
[----:B------:R-:W-:-:S05]  /*2720*/  LEA.HI.X R21, R26, UR19, R21, 0x3, P0 ;  /* 0x000000131a157c11 */ /* 0x000fca00080f1c15 */
[----:B------:R-:W3:Y:S01]  /*2730*/  LDG.E.64 R28, desc[UR8][R20.64] ;  /* 0x00000008141c7981 */ /* 0x000ee2000c1e1b00 */
[----:B------:R-:W-:-:S04]  /*2740*/  IADD3 R24, P0, R24, 0x4, RZ ;  /* 0x0000000418187810 */ /* 0x000fc80007f1e0ff */
[----:B------:R-:W-:Y:S02]  /*2750*/  IADD3.X R3, RZ, R3, RZ, P0, !PT ;  /* 0x00000003ff037210 */ /* 0x000fe400007fe4ff */
[----:B------:R-:W-:-:S04]  /*2760*/  ISETP.GE.U32.AND P0, PT, R24, R8, PT ;  /* 0x000000081800720c */ /* 0x000fc80003f06070 */
[----:B------:R-:W-:Y:S01]  /*2770*/  ISETP.GE.AND.EX P0, PT, R3, R9, PT, P0 ;  /* 0x000000090300720c */ /* 0x000fe20003f06300 */
[----:B---3--:R-:W-:-:S07]  /*2780*/  DFMA R28, R14, UR20, R28 ;  /* 0x000000140e1c7c2b */ /* 0x008fce000800001c */
[----:B------:R3:W-:Y:S05]  /*2790*/  STG.E.64 desc[UR8][R20.64], R28 ;  /* 0x0000001c14007986 */ /* 0x0007ea000c101b08 */
[----:B------:R-:W-:Y:S05]  /*27a0*/  @!P0 BRA `(.L_x_411) ;  /* 0xfffffffc00008947 */ /* 0x000fea000383ffff */
.L_x_408:
[----:B------:R-:W-:Y:S05]  /*27b0*/  BSYNC B0 ;  /* 0x0000000000007941 */ /* 0x000fea0003800000 */
.L_x_407:
[----:B------:R-:W4:Y:S01]  /*27c0*/  LDC.64 R2, c[0x0][0x278] ;  /* 0x00009e00ff027b82 */ /* 0x000f220000000a00 */
[----:B------:R-:W-:-:S04]  /*27d0*/  UIADD3 UR4, UP0, UR4, 0x1, URZ ;  /* 0x0000000104047890 */ /* 0x000fc8000ff1e03f */
[----:B------:R-:W-:-:S06]  /*27e0*/  UIADD3.X UR5, URZ, UR5, URZ, UP0, !UPT ;  /* 0x000000053f057290 */ /* 0x000fcc00087fe43f */
[----:B------:R-:W-:Y:S01]  /*27f0*/  IMAD.U32 R0, RZ, RZ, UR5 ;  /* 0x00000005ff007e24 */ /* 0x000fe2000f8e00ff */
[----:B----4-:R-:W-:-:S04]  /*2800*/  ISETP.LE.U32.AND P0, PT, R2, UR4, PT ;  /* 0x0000000402007c0c */ /* 0x010fc8000bf03070 */
[----:B------:R-:W-:-:S13]  /*2810*/  ISETP.GE.AND.EX P0, PT, R0, R3, PT, P0 ;  /* 0x000000030000720c */ /* 0x000fda0003f06300 */
[----:B------:R-:W-:Y:S05]  /*2820*/  @!P0 BRA `(.L_x_412) ;  /* 0xfffffff400088947 */ /* 0x000fea000383ffff */
[----:B------:R-:W4:Y:S01]  /*2830*/  S2R R0, SR_TID.X ;  /* 0x0000000000007919 */ /* 0x000f220000002100 */
[----:B------:R-:W-:Y:S01]  /*2840*/  ULDC.64 UR4, c[0x0][0x250] ;  /* 0x0000940000047ab9 */ /* 0x000fe20000000a00 */
[----:B----4-:R-:W-:-:S04]  /*2850*/  IADD3 R0, R0, 0x100, RZ ;  /* 0x0000010000007810 */ /* 0x010fc80007ffe0ff */
[----:B--23--:R-:W-:-:S05]  /*2860*/  IADD3 R28, P0, R0, UR6, RZ ;  /* 0x00000006001c7c10 */ /* 0x00cfca000ff1e0ff */
[----:B------:R-:W-:Y:S02]  /*2870*/  IMAD.X R29, RZ, RZ, UR7, P0 ;  /* 0x00000007ff1d7e24 */ /* 0x000fe400080e06ff */
[----:B------:R-:W-:-:S04]  /*2880*/  IMAD.WIDE.U32 R4, R28, UR4, RZ ;  /* 0x000000041c047c25 */ /* 0x000fc8000f8e00ff */
[----:B------:R-:W-:Y:S01]  /*2890*/  IMAD R3, R29, UR4, RZ ;  /* 0x000000041d037c24 */ /* 0x000fe2000f8e02ff */
[----:B------:R-:W-:-:S03]  /*28a0*/  UMOV UR4, URZ ;  /* 0x0000003f00047c82 */ /* 0x000fc60008000000 */
[----:B------:R-:W-:Y:S01]  /*28b0*/  IMAD R3, R28, UR5, R3 ;  /* 0x000000051c037c24 */ /* 0x000fe2000f8e0203 */
[----:B------:R-:W-:-:S04]  /*28c0*/  UMOV UR5, URZ ;  /* 0x0000003f00057c82 */ /* 0x000fc80008000000 */
[----:B------:R-:W-:-:S05]  /*28d0*/  IADD3 R0, R5, R3, RZ ;  /* 0x0000000305007210 */ /* 0x000fca0007ffe0ff */
[----:B------:R2:W-:Y:S02]  /*28e0*/  STL [R1], R0 ;  /* 0x0000000001007387 */ /* 0x0005e40000100800 */
.L_x_418:
[----:B--2---:R-:W2:Y:S01]  /*28f0*/  LDC.64 R2, c[0x0][0x260] ;  /* 0x00009800ff027b82 */ /* 0x004ea20000000a00 */
        /* <DEDUP_REMOVED lines=15> */
[----:B---345:R-:W-:Y:S05]  /*29f0*/  @!P0 BRA `(.L_x_414) ;  /* 0x0000000800b48947 */ /* 0x038fea0003800000 */
[----:B------:R-:W2:Y:S01]  /*2a00*/  LDL R10, [R1] ;  /* 0x00000000010a7983 */ /* 0x000ea20000100800 */
[----:B------:R-:W3:Y:S01]  /*2a10*/  LDC.64 R14, c[0x0][0x248] ;  /* 0x00009200ff0e7b82 */ /* 0x000ee20000000a00 */
[----:B------:R-:W-:Y:S01]  /*2a20*/  IADD3 R0, R6, -R8, RZ ;  /* 0x8000000806007210 */ /* 0x000fe20007ffe0ff */
[----:B------:R-:W-:Y:S01]  /*2a30*/  IMAD.MOV.U32 R2, RZ, RZ, R4 ;  /* 0x000000ffff027224 */ /* 0x000fe200078e0004 */
[----:B------:R-:W-:Y:S01]  /*2a40*/  BSSY B1, `(.L_x_415) ;  /* 0x0000054000017945 */ /* 0x000fe20003800000 */
[----:B------:R-:W-:Y:S01]  /*2a50*/  IMAD.MOV.U32 R24, RZ, RZ, R8 ;  /* 0x000000ffff187224 */ /* 0x000fe200078e0008 */
[----:B------:R-:W-:-:S04]  /*2a60*/  LOP3.LUT R0, R0, 0x3, RZ, 0xc0, !PT ;  /* 0x0000000300007812 */ /* 0x000fc800078ec0ff */
[----:B------:R-:W-:-:S04]  /*2a70*/  ISETP.NE.U32.AND P0, PT, R0, RZ, PT ;  /* 0x000000ff0000720c */ /* 0x000fc80003f05070 */
[----:B------:R-:W-:Y:S01]  /*2a80*/  ISETP.NE.AND.EX P0, PT, RZ, RZ, PT, P0 ;  /* 0x000000ffff00720c */ /* 0x000fe20003f05300 */
[----:B---3--:R-:W-:-:S04]  /*2a90*/  IMAD R12, R14, UR5, RZ ;  /* 0x000000050e0c7c24 */ /* 0x008fc8000f8e02ff */
[----:B------:R-:W-:Y:S01]  /*2aa0*/  IMAD R13, R15, UR4, R12 ;  /* 0x000000040f0d7c24 */ /* 0x000fe2000f8e020c */
[----:B--2---:R-:W-:-:S03]  /*2ab0*/  MOV R3, R10 ;  /* 0x0000000a00037202 */ /* 0x004fc60000000f00 */
[----:B------:R-:W-:Y:S01]  /*2ac0*/  IMAD.WIDE.U32 R10, R14, UR4, R2 ;  /* 0x000000040e0a7c25 */ /* 0x000fe2000f8e0002 */
[----:B------:R-:W-:-:S03]  /*2ad0*/  MOV R3, R9 ;  /* 0x0000000900037202 */ /* 0x000fc60000000f00 */
[----:B------:R-:W-:Y:S01]  /*2ae0*/  IMAD.IADD R2, R11, 0x1, R13 ;  /* 0x000000010b027824 */ /* 0x000fe200078e020d */
[----:B------:R-:W-:Y:S06]  /*2af0*/  @!P0 BRA `(.L_x_416) ;  /* 0x0000000400208947 */ /* 0x000fec0003800000 */
[----:B------:R-:W2:Y:S01]  /*2b00*/  LDC.64 R16, c[0x0][0x268] ;  /* 0x00009a00ff107b82 */ /* 0x000ea20000000a00 */
[----:B------:R-:W-:Y:S01]  /*2b10*/  ULDC.64 UR6, c[0x0][0x230] ;  /* 0x00008c0000067ab9 */ /* 0x000fe20000000a00 */
[----:B------:R3:W-:Y:S06]  /*2b20*/  STL.64 [R1+0x8], R4 ;  /* 0x0000080401007387 */ /* 0x0007ec0000100a00 */
[----:B------:R-:W4:Y:S08]  /*2b30*/  LDC.64 R24, c[0x0][0x270] ;  /* 0x00009c00ff187b82 */ /* 0x000f300000000a00 */
[----:B------:R-:W0:Y:S01]  /*2b40*/  LDC.64 R18, c[0x0][0x238] ;  /* 0x00008e00ff127b82 */ /* 0x000e220000000a00 */
[C---:B--2---:R-:W-:Y:S01]  /*2b50*/  IMAD R14, R16.reuse, UR5, RZ ;  /* 0x00000005100e7c24 */ /* 0x044fe2000f8e02ff */
[----:B------:R-:W-:Y:S01]  /*2b60*/  MOV R21, R2 ;  /* 0x0000000200157202 */ /* 0x000fe20000000f00 */
[----:B------:R-:W-:-:S05]  /*2b70*/  IMAD.WIDE.U32 R12, R16, UR4, R8 ;  /* 0x00000004100c7c25 */ /* 0x000fca000f8e0008 */
[----:B---3--:R-:W2:Y:S01]  /*2b80*/  LDC.64 R4, c[0x0][0x240] ;  /* 0x00009000ff047b82 */ /* 0x008ea20000000a00 */
[----:B------:R-:W-:Y:S01]  /*2b90*/  IMAD R3, R17, UR4, R14 ;  /* 0x0000000411037c24 */ /* 0x000fe2000f8e020e */
[----:B------:R-:W-:-:S04]  /*2ba0*/  LEA R14, P0, R12, UR6, 0x3 ;  /* 0x000000060c0e7c11 */ /* 0x000fc8000f8018ff */
[----:B------:R-:W-:Y:S02]  /*2bb0*/  IADD3 R3, R13, R3, RZ ;  /* 0x000000030d037210 */ /* 0x000fe40007ffe0ff */
[----:B------:R-:W3:Y:S02]  /*2bc0*/  LDC.64 R16, c[0x0][0x258] ;  /* 0x00009600ff107b82 */ /* 0x000ee40000000a00 */
[----:B------:R-:W-:Y:S01]  /*2bd0*/  LEA.HI.X R15, R12, UR7, R3, 0x3, P0 ;  /* 0x000000070c0f7c11 */ /* 0x000fe200080f1c03 */
[----:B----4-:R-:W-:Y:S01]  /*2be0*/  IMAD R12, R24, UR5, RZ ;  /* 0x00000005180c7c24 */ /* 0x010fe2000f8e02ff */
[----:B------:R-:W-:-:S03]  /*2bf0*/  ULDC.64 UR6, c[0x0][0x220] ;  /* 0x0000880000067ab9 */ /* 0x000fc60000000a00 */
[----:B01----:R-:W3:Y:S01]  /*2c00*/  LDG.E.64 R22, desc[UR8][R14.64] ;  /* 0x000000080e167981 */ /* 0x003ee2000c1e1b00 */
[----:B------:R-:W-:Y:S02]  /*2c10*/  IMAD.MOV.U32 R20, RZ, RZ, R10 ;  /* 0x000000ffff147224 */ /* 0x000fe400078e000a */
[----:B------:R-:W-:Y:S02]  /*2c20*/  IMAD R3, R25, UR4, R12 ;  /* 0x0000000419037c24 */ /* 0x000fe4000f8e020c */
[----:B------:R-:W-:-:S04]  /*2c30*/  IMAD.WIDE.U32 R24, R24, UR4, R8 ;  /* 0x0000000418187c25 */ /* 0x000fc8000f8e0008 */
[----:B------:R-:W-:Y:S01]  /*2c40*/  IMAD.IADD R3, R25, 0x1, R3 ;  /* 0x0000000119037824 */ /* 0x000fe200078e0203 */
[----:B------:R-:W-:Y:S01]  /*2c50*/  LEA R12, P0, R24, UR6, 0x3 ;  /* 0x00000006180c7c11 */ /* 0x000fe2000f8018ff */
[----:B---3--:R-:W-:-:S04]  /*2c60*/  IMAD R13, R23, R16, RZ ;  /* 0x00000010170d7224 */ /* 0x008fc800078e02ff */
[C---:B------:R-:W-:Y:S02]  /*2c70*/  IMAD R13, R22.reuse, R17, R13 ;  /* 0x00000011160d7224 */ /* 0x040fe400078e020d */
[----:B------:R-:W-:-:S03]  /*2c80*/  IMAD.WIDE.U32 R22, R22, R16, R20 ;  /* 0x0000001016167225 */ /* 0x000fc600078e0014 */
[----:B------:R-:W-:Y:S02]  /*2c90*/  LEA R26, P1, R22, R18, 0x3 ;  /* 0x00000012161a7211 */ /* 0x000fe400078218ff */
[----:B------:R-:W-:Y:S02]  /*2ca0*/  IADD3 R23, R23, R13, RZ ;  /* 0x0000000d17177210 */ /* 0x000fe40007ffe0ff */
[----:B------:R-:W-:Y:S02]  /*2cb0*/  LEA.HI.X R13, R24, UR7, R3, 0x3, P0 ;  /* 0x00000007180d7c11 */ /* 0x000fe400080f1c03 */
[----:B------:R-:W-:-:S03]  /*2cc0*/  LEA.HI.X R27, R22, R19, R23, 0x3, P1 ;  /* 0x00000013161b7211 */ /* 0x000fc600008f1c17 */
[----:B------:R-:W2:Y:S04]  /*2cd0*/  LDG.E.64 R22, desc[UR8][R12.64] ;  /* 0x000000080c167981 */ /* 0x000ea8000c1e1b00 */
[----:B------:R-:W2:Y:S01]  /*2ce0*/  LDG.E.64 R24, desc[UR8][R26.64] ;  /* 0x000000081a187981 */ /* 0x000ea2000c1e1b00 */
[----:B------:R-:W-:-:S04]  /*2cf0*/  ISETP.NE.U32.AND P0, PT, R0, 0x1, PT ;  /* 0x000000010000780c */ /* 0x000fc80003f05070 */
[----:B------:R-:W-:Y:S01]  /*2d00*/  ISETP.NE.AND.EX P0, PT, RZ, RZ, PT, P0 ;  /* 0x000000ffff00720c */ /* 0x000fe20003f05300 */
[----:B--2---:R-:W-:Y:S01]  /*2d10*/  DFMA R22, R22, R4, R24 ;  /* 0x000000041616722b */ /* 0x004fe20000000018 */
[----:B------:R2:W5:Y:S01]  /*2d20*/  LDL.LU.64 R4, [R1+0x8] ;  /* 0x0000080001047983 */ /* 0x0005620000300a00 */
[----:B------:R-:W-:-:S05]  /*2d30*/  IADD3 R24, P1, R8, 0x1, RZ ;  /* 0x0000000108187810 */ /* 0x000fca0007f3e0ff */
[----:B------:R2:W-:Y:S01]  /*2d40*/  STG.E.64 desc[UR8][R26.64], R22 ;  /* 0x000000161a007986 */ /* 0x0005e2000c101b08 */
[----:B------:R-:W-:-:S04]  /*2d50*/  IMAD.X R3, RZ, RZ, R9, P1 ;  /* 0x000000ffff037224 */ /* 0x000fc800008e0609 */
[----:B------:R-:W-:Y:S05]  /*2d60*/  @!P0 BRA `(.L_x_416) ;  /* 0x0000000000848947 */ /* 0x000fea0003800000 */
[----:B--2---:R-:W2:Y:S04]  /*2d70*/  LDG.E.64 R22, desc[UR8][R14.64+0x8] ;  /* 0x000008080e167981 */ /* 0x004ea8000c1e1b00 */
[----:B-----5:R0:W-:Y:S02]  /*2d80*/  STL.64 [R1+0x8], R4 ;  /* 0x0000080401007387 */ /* 0x0201e40000100a00 */
[----:B0-----:R-:W0:Y:S01]  /*2d90*/  LDC.64 R4, c[0x0][0x240] ;  /* 0x00009000ff047b82 */ /* 0x001e220000000a00 */
[-C--:B--2---:R-:W-:Y:S02]  /*2da0*/  IMAD R3, R23, R16.reuse, RZ ;  /* 0x0000001017037224 */ /* 0x084fe400078e02ff */
[----:B------:R-:W-:-:S04]  /*2db0*/  IMAD.WIDE.U32 R24, R22, R16, R20 ;  /* 0x0000001016187225 */ /* 0x000fc800078e0014 */
[----:B------:R-:W-:Y:S01]  /*2dc0*/  IMAD R3, R22, R17, R3 ;  /* 0x0000001116037224 */ /* 0x000fe200078e0203 */
[----:B------:R-:W-:-:S04]  /*2dd0*/  LEA R22, P0, R24, R18, 0x3 ;  /* 0x0000001218167211 */ /* 0x000fc800078018ff */
[----:B------:R-:W-:-:S04]  /*2de0*/  IADD3 R3, R25, R3, RZ ;  /* 0x0000000319037210 */ /* 0x000fc80007ffe0ff */
        /* <DEDUP_REMOVED lines=8> */
[----:B0-----:R-:W-:-:S05]  /*2e70*/  IADD3 R24, P1, R8, 0x2, RZ ;  /* 0x0000000208187810 */ /* 0x001fca0007f3e0ff */
[----:B------:R-:W-:Y:S01]  /*2e80*/  IMAD.X R3, RZ, RZ, R9, P1 ;  /* 0x000000ffff037224 */ /* 0x000fe200008e0609 */
[----:B---3--:R-:W-:Y:S07]  /*2e90*/  @!P0 BRA `(.L_x_416) ;  /* 0x0000000000388947 */ /* 0x008fee0003800000 */
[----:B------:R-:W2:Y:S01]  /*2ea0*/  LDG.E.64 R14, desc[UR8][R14.64+0x10] ;  /* 0x000010080e0e7981 */ /* 0x000ea2000c1e1b00 */
[----:B------:R-:W0:Y:S03]  /*2eb0*/  LDC.64 R26, c[0x0][0x240] ;  /* 0x00009000ff1a7b82 */ /* 0x000e260000000a00 */
[----:B------:R-:W0:Y:S01]  /*2ec0*/  LDG.E.64 R12, desc[UR8][R12.64+0x10] ;  /* 0x000010080c0c7981 */ /* 0x000e22000c1e1b00 */
[-C--:B--2---:R-:W-:Y:S02]  /*2ed0*/  IMAD R0, R15, R16.reuse, RZ ;  /* 0x000000100f007224 */ /* 0x084fe400078e02ff */
[----:B------:R-:W-:-:S04]  /*2ee0*/  IMAD.WIDE.U32 R20, R14, R16, R20 ;  /* 0x000000100e147225 */ /* 0x000fc800078e0014 */
[----:B------:R-:W-:Y:S01]  /*2ef0*/  IMAD R17, R14, R17, R0 ;  /* 0x000000110e117224 */ /* 0x000fe200078e0200 */
[----:B------:R-:W-:-:S04]  /*2f00*/  LEA R18, P0, R20, R18, 0x3 ;  /* 0x0000001214127211 */ /* 0x000fc800078018ff */
[----:B------:R-:W-:-:S04]  /*2f10*/  IADD3 R0, R21, R17, RZ ;  /* 0x0000001115007210 */ /* 0x000fc80007ffe0ff */
[----:B------:R-:W-:-:S05]  /*2f20*/  LEA.HI.X R19, R20, R19, R0, 0x3, P0 ;  /* 0x0000001314137211 */ /* 0x000fca00000f1c00 */
[----:B------:R-:W0:Y:S01]  /*2f30*/  LDG.E.64 R16, desc[UR8][R18.64] ;  /* 0x0000000812107981 */ /* 0x000e22000c1e1b00 */
[----:B------:R-:W-:-:S05]  /*2f40*/  IADD3 R24, P0, R8, 0x3, RZ ;  /* 0x0000000308187810 */ /* 0x000fca0007f1e0ff */
[----:B------:R-:W-:Y:S01]  /*2f50*/  IMAD.X R3, RZ, RZ, R9, P0 ;  /* 0x000000ffff037224 */ /* 0x000fe200000e0609 */
[----:B0-----:R-:W-:-:S07]  /*2f60*/  DFMA R16, R12, R26, R16 ;  /* 0x0000001a0c10722b */ /* 0x001fce0000000010 */
[----:B------:R3:W-:Y:S04]  /*2f70*/  STG.E.64 desc[UR8][R18.64], R16 ;  /* 0x0000001012007986 */ /* 0x0007e8000c101b08 */
.L_x_416:
[----:B------:R-:W-:Y:S05]  /*2f80*/  BSYNC B1 ;  /* 0x0000000000017941 */ /* 0x000fea0003800000 */
.L_x_415:
[----:B------:R-:W-:Y:S02]  /*2f90*/  LOP3.LUT R13, RZ, R8, RZ, 0x33, !PT ;  /* 0x00000008ff0d7212 */ /* 0x000fe400078e33ff */
[----:B------:R-:W-:Y:S02]  /*2fa0*/  LOP3.LUT R9, RZ, R9, RZ, 0x33, !PT ;  /* 0x00000009ff097212 */ /* 0x000fe400078e33ff */
[----:B------:R-:W-:-:S04]  /*2fb0*/  IADD3 R0, P1, R6, R13, RZ ;  /* 0x0000000d06007210 */ /* 0x000fc80007f3e0ff */
[----:B------:R-:W-:Y:S02]  /*2fc0*/  ISETP.GE.U32.AND P0, PT, R0, 0x3, PT ;  /* 0x000000030000780c */ /* 0x000fe40003f06070 */
[----:B------:R-:W-:-:S04]  /*2fd0*/  IADD3.X R0, R7, R9, RZ, P1, !PT ;  /* 0x0000000907007210 */ /* 0x000fc80000ffe4ff */
[----:B------:R-:W-:-:S13]  /*2fe0*/  ISETP.GE.U32.AND.EX P0, PT, R0, RZ, PT, P0 ;  /* 0x000000ff0000720c */ /* 0x000fda0003f06100 */
[----:B------:R-:W-:Y:S05]  /*2ff0*/  @!P0 BRA `(.L_x_414) ;  /* 0x0000000400348947 */ /* 0x000fea0003800000 */
[----:B------:R-:W4:Y:S01]  /*3000*/  LDC.64 R12, c[0x0][0x270] ;  /* 0x00009c00ff0c7b82 */ /* 0x000f220000000a00 */
[----:B------:R-:W-:Y:S01]  /*3010*/  IMAD.MOV.U32 R25, RZ, RZ, R3 ;  /* 0x000000ffff197224 */ /* 0x000fe200078e0003 */
[----:B------:R-:W-:Y:S01]  /*3020*/  ULDC.64 UR10, c[0x0][0x230] ;  /* 0x00008c00000a7ab9 */ /* 0x000fe20000000a00 */
[----:B------:R-:W-:-:S05]  /*3030*/  ULDC.64 UR6, c[0x0][0x220] ;  /* 0x0000880000067ab9 */ /* 0x000fca0000000a00 */
[----:B------:R-:W0:Y:S01]  /*3040*/  LDC.64 R14, c[0x0][0x268] ;  /* 0x00009a00ff0e7b82 */ /* 0x000e220000000a00 */
[C---:B----4-:R-:W-:Y:S02]  /*3050*/  IMAD R0, R12.reuse, UR5, RZ ;  /* 0x000000050c007c24 */ /* 0x050fe4000f8e02ff */
[----:B------:R-:W-:-:S04]  /*3060*/  IMAD.WIDE.U32 R8, R12, UR4, R24 ;  /* 0x000000040c087c25 */ /* 0x000fc8000f8e0018 */
[----:B---3--:R-:W-:Y:S02]  /*3070*/  IMAD R17, R13, UR4, R0 ;  /* 0x000000040d117c24 */ /* 0x008fe4000f8e0200 */
[C---:B0-----:R-:W-:Y:S02]  /*3080*/  IMAD R16, R14.reuse, UR5, RZ ;  /* 0x000000050e107c24 */ /* 0x041fe4000f8e02ff */
[----:B------:R-:W-:Y:S01]  /*3090*/  IMAD.WIDE.U32 R12, R14, UR4, R24 ;  /* 0x000000040e0c7c25 */ /* 0x000fe2000f8e0018 */
[----:B------:R-:W-:-:S03]  /*30a0*/  LEA R14, P0, R8, UR6, 0x3 ;  /* 0x00000006080e7c11 */ /* 0x000fc6000f8018ff */
[----:B------:R-:W-:Y:S01]  /*30b0*/  IMAD R19, R15, UR4, R16 ;  /* 0x000000040f137c24 */ /* 0x000fe2000f8e0210 */
[----:B------:R-:W-:Y:S02]  /*30c0*/  IADD3 R15, R17, R9, RZ ;  /* 0x00000009110f7210 */ /* 0x000fe40007ffe0ff */
[----:B------:R-:W-:Y:S01]  /*30d0*/  LEA R0, P2, R12, UR10, 0x3 ;  /* 0x0000000a0c007c11 */ /* 0x000fe2000f8418ff */
[----:B------:R-:W-:Y:S01]  /*30e0*/  IMAD.IADD R9, R19, 0x1, R13 ;  /* 0x0000000113097824 */ /* 0x000fe200078e020d */
[----:B------:R-:W-:Y:S02]  /*30f0*/  IADD3 R14, P1, R14, 0x10, RZ ;  /* 0x000000100e0e7810 */ /* 0x000fe40007f3e0ff */
[----:B------:R-:W-:Y:S02]  /*3100*/  IADD3 R0, P3, R0, 0x10, RZ ;  /* 0x0000001000007810 */ /* 0x000fe40007f7e0ff */
[----:B------:R-:W-:Y:S02]  /*3110*/  LEA.HI.X R9, R12, UR11, R9, 0x3, P2 ;  /* 0x0000000b0c097c11 */ /* 0x000fe400090f1c09 */
[----:B------:R-:W-:-:S03]  /*3120*/  LEA.HI.X R8, R8, UR7, R15, 0x3, P0 ;  /* 0x0000000708087c11 */ /* 0x000fc600080f1c0f */
[----:B------:R-:W-:Y:S01]  /*3130*/  IMAD.X R9, RZ, RZ, R9, P3 ;  /* 0x000000ffff097224 */ /* 0x000fe200018e0609 */
[----:B------:R-:W-:-:S07]  /*3140*/  IADD3.X R15, RZ, R8, RZ, P1, !PT ;  /* 0x00000008ff0f7210 */ /* 0x000fce0000ffe4ff */
.L_x_417:
[----:B------:R-:W-:-:S05]  /*3150*/  MOV R8, R0 ;  /* 0x0000000000087202 */ /* 0x000fca0000000f00 */
[----:B----4-:R-:W3:Y:S01]  /*3160*/  LDG.E.64 R18, desc[UR8][R8.64+-0x10] ;  /* 0xfffff00808127981 */ /* 0x010ee2000c1e1b00 */
[----:B------:R-:W-:Y:S01]  /*3170*/  MOV R13, R2 ;  /* 0x00000002000d7202 */ /* 0x000fe20000000f00 */
[----:B------:R-:W-:Y:S02]  /*3180*/  IMAD.MOV.U32 R12, RZ, RZ, R10 ;  /* 0x000000ffff0c7224 */ /* 0x000fe400078e000a */
[----:B---3--:R-:W-:Y:S02]  /*3190*/  IMAD R19, R19, UR12, RZ ;  /* 0x0000000c13137c24 */ /* 0x008fe4000f8e02ff */
[----:B------:R-:W-:-:S04]  /*31a0*/  IMAD.WIDE.U32 R16, R18, UR12, R12 ;  /* 0x0000000c12107c25 */ /* 0x000fc8000f8e000c */
[----:B------:R-:W-:Y:S01]  /*31b0*/  IMAD R19, R18, UR13, R19 ;  /* 0x0000000d12137c24 */ /* 0x000fe2000f8e0213 */
[----:B------:R-:W-:-:S03]  /*31c0*/  LEA R18, P0, R16, UR14, 0x3 ;  /* 0x0000000e10127c11 */ /* 0x000fc6000f8018ff */
[----:B------:R-:W-:-:S05]  /*31d0*/  IMAD.IADD R17, R17, 0x1, R19 ;  /* 0x0000000111117824 */ /* 0x000fca00078e0213 */
[----:B------:R-:W-:Y:S02]  /*31e0*/  LEA.HI.X R19, R16, UR15, R17, 0x3, P0 ;  /* 0x0000000f10137c11 */ /* 0x000fe400080f1c11 */
[----:B------:R-:W1:Y:S04]  /*31f0*/  LDG.E.64 R16, desc[UR8][R14.64+-0x10] ;  /* 0xfffff0080e107981 */ /* 0x000e68000c1e1b00 */
[----:B------:R-:W1:Y:S02]  /*3200*/  LDG.E.64 R20, desc[UR8][R18.64] ;  /* 0x0000000812147981 */ /* 0x000e64000c1e1b00 */
[----:B-12---:R-:W-:-:S07]  /*3210*/  DFMA R22, R16, UR16, R20 ;  /* 0x0000001010167c2b */ /* 0x006fce0008000014 */
        /* <DEDUP_REMOVED lines=9> */
[----:B------:R-:W2:Y:S02]  /*32b0*/  LDG.E.64 R26, desc[UR8][R16.64] ;  /* 0x00000008101a7981 */ /* 0x000ea4000c1e1b00 */
[----:B--2---:R-:W-:-:S07]  /*32c0*/  DFMA R26, R20, UR16, R26 ;  /* 0x00000010141a7c2b */ /* 0x004fce000800001a */
[----:B------:R1:W-:Y:S04]  /*32d0*/  STG.E.64 desc[UR8][R16.64], R26 ;  /* 0x0000001a10007986 */ /* 0x0003e8000c101b08 */
[----:B0-----:R-:W2:Y:S02]  /*32e0*/  LDG.E.64 R18, desc[UR8][R8.64] ;  /* 0x0000000808127981 */ /* 0x001ea4000c1e1b00 */
        /* <DEDUP_REMOVED lines=12> */
[----:B-1----:R-:W-:-:S04]  /*33b0*/  IMAD.WIDE.U32 R16, R22, UR12, R12 ;  /* 0x0000000c16107c25 */ /* 0x002fc8000f8e000c */
[----:B------:R-:W-:Y:S01]  /*33c0*/  IMAD R23, R22, UR13, R23 ;  /* 0x0000000d16177c24 */ /* 0x000fe2000f8e0217 */
[----:B------:R-:W-:-:S04]  /*33d0*/  LEA R12, P0, R16, UR14, 0x3 ;  /* 0x0000000e100c7c11 */ /* 0x000fc8000f8018ff */
[----:B------:R-:W-:-:S04]  /*33e0*/  IADD3 R13, R17, R23, RZ ;  /* 0x00000017110d7210 */ /* 0x000fc80007ffe0ff */
[----:B------:R-:W-:Y:S02]  /*33f0*/  LEA.HI.X R13, R16, UR15, R13, 0x3, P0 ;  /* 0x0000000f100d7c11 */ /* 0x000fe400080f1c0d */
[----:B------:R0:W2:Y:S04]  /*3400*/  LDG.E.64 R16, desc[UR8][R14.64+0x8] ;  /* 0x000008080e107981 */ /* 0x0000a8000c1e1b00 */
[----:B------:R-:W2:Y:S01]  /*3410*/  LDG.E.64 R22, desc[UR8][R12.64] ;  /* 0x000000080c167981 */ /* 0x000ea2000c1e1b00 */
[----:B------:R-:W-:Y:S02]  /*3420*/  IADD3 R24, P0, R24, 0x4, RZ ;  /* 0x0000000418187810 */ /* 0x000fe40007f1e0ff */
[----:B------:R-:W-:-:S03]  /*3430*/  IADD3 R0, P2, R8, 0x20, RZ ;  /* 0x0000002008007810 */ /* 0x000fc60007f5e0ff */
[----:B------:R-:W-:Y:S01]  /*3440*/  IMAD.X R3, RZ, RZ, R3, P0 ;  /* 0x000000ffff037224 */ /* 0x000fe200000e0603 */
[----:B------:R-:W-:Y:S01]  /*3450*/  ISETP.GE.U32.AND P0, PT, R24, R6, PT ;  /* 0x000000061800720c */ /* 0x000fe20003f06070 */
[----:B------:R-:W-:Y:S01]  /*3460*/  IMAD.X R9, RZ, RZ, R9, P2 ;  /* 0x000000ffff097224 */ /* 0x000fe200010e0609 */
[----:B0-----:R-:W-:Y:S02]  /*3470*/  IADD3 R14, P1, R14, 0x20, RZ ;  /* 0x000000200e0e7810 */ /* 0x001fe40007f3e0ff */
[----:B------:R-:W-:Y:S02]  /*3480*/  ISETP.GE.AND.EX P0, PT, R3, R7, PT, P0 ;  /* 0x000000070300720c */ /* 0x000fe40003f06300 */
[----:B------:R-:W-:Y:S01]  /*3490*/  IADD3.X R15, RZ, R15, RZ, P1, !PT ;  /* 0x0000000fff0f7210 */ /* 0x000fe20000ffe4ff */
[----:B--2---:R-:W-:-:S07]  /*34a0*/  DFMA R16, R16, UR16, R22 ;  /* 0x0000001010107c2b */ /* 0x004fce0008000016 */
[----:B------:R4:W-:Y:S03]  /*34b0*/  STG.E.64 desc[UR8][R12.64], R16 ;  /* 0x000000100c007986 */ /* 0x0009e6000c101b08 */
[----:B------:R-:W-:Y:S05]  /*34c0*/  @!P0 BRA `(.L_x_417) ;  /* 0xfffffffc00208947 */ /* 0x000fea000383ffff */
.L_x_414:
[----:B------:R-:W-:Y:S05]  /*34d0*/  BSYNC B0 ;  /* 0x0000000000007941 */ /* 0x000fea0003800000 */
.L_x_413:
[----:B------:R-:W0:Y:S01]  /*34e0*/  LDC.64 R2, c[0x0][0x278] ;  /* 0x00009e00ff027b82 */ /* 0x000e220000000a00 */
[----:B------:R-:W-:-:S04]  /*34f0*/  UIADD3 UR4, UP0, UR4, 0x1, URZ ;  /* 0x0000000104047890 */ /* 0x000fc8000ff1e03f */
[----:B------:R-:W-:-:S06]  /*3500*/  UIADD3.X UR5, URZ, UR5, URZ, UP0, !UPT ;  /* 0x000000053f057290 */ /* 0x000fcc00087fe43f */
[----:B------:R-:W-:Y:S02]  /*3510*/  MOV R0, UR5 ;  /* 0x0000000500007c02 */ /* 0x000fe40008000f00 */
[----:B0-----:R-:W-:-:S04]  /*3520*/  ISETP.LE.U32.AND P0, PT, R2, UR4, PT ;  /* 0x0000000402007c0c */ /* 0x001fc8000bf03070 */
[----:B------:R-:W-:-:S13]  /*3530*/  ISETP.GE.AND.EX P0, PT, R0, R3, PT, P0 ;  /* 0x000000030000720c */ /* 0x000fda0003f06300 */
[----:B------:R-:W-:Y:S05]  /*3540*/  @!P0 BRA `(.L_x_418) ;  /* 0xfffffff000e88947 */ /* 0x000fea000383ffff */
[----:B------:R-:W-:Y:S05]  /*3550*/  EXIT ;  /* 0x000000000000794d */ /* 0x000fea0003800000 */
.L_x_419:
        /* <DEDUP_REMOVED lines=10> */
.L_x_8889:


//--------------------- .text._ZN3cub17CUB_300001_SM_9006detail8for_each13static_kernelINS2_12policy_hub_t12policy_500_tElNS2_12op_wrapper_tIlZZZZZN2at6native36add_out_dense_sparse_compressed_cudaERNS7_6TensorERKS9_SC_RKN3c106ScalarEENKUlvE_clEvENKUlvE4_clEvENKUlvE_clEvENKUlvE_clEvEUllE_N6thrust23THRUST_300001_SM_900_NS17counting_iteratorIlNSN_11use_defaultESP_SP_EEEEEEvT0_T1_ --------------------------
	.section	.text._ZN3cub17CUB_300001_SM_9006detail8for_each13static_kernelINS2_12policy_hub_t12policy_500_tElNS2_12op_wrapper_tIlZZZZZN2at6native36add_out_dense_sparse_compressed_cudaERNS7_6TensorERKS9_SC_RKN3c106ScalarEENKUlvE_clEvENKUlvE4_clEvENKUlvE_clEvENKUlvE_clEvEUllE_N6thrust23THRUST_300001_SM_900_NS17counting_iteratorIlNSN_11use_defaultESP_SP_EEEEEEvT0_T1_,"ax",@progbits
	.align	128
        .global         _ZN3cub17CUB_300001_SM_9006detail8for_each13static_kernelINS2_12policy_hub_t12policy_500_tElNS2_12op_wrapper_tIlZZZZZN2at6native36add_out_dense_sparse_compressed_cudaERNS7_6TensorERKS9_SC_RKN3c106ScalarEENKUlvE_clEvENKUlvE4_clEvENKUlvE_clEvENKUlvE_clEvEUllE_N6thrust23THRUST_300001_SM_900_NS17counting_iteratorIlNSN_11use_defaultESP_SP_EEEEEEvT0_T1_
        .type           _ZN3cub17CUB_300001_SM_9006detail8for_each13static_kernelINS2_12policy_hub_t12policy_500_tElNS2_12op_wrapper_tIlZZZZZN2at6native36add_out_dense_sparse_compressed_cudaERNS7_6TensorERKS9_SC_RKN3c106ScalarEENKUlvE_clEvENKUlvE4_clEvENKUlvE_clEvENKUlvE_clEvEUllE_N6thrust23THRUST_300001_SM_900_NS17counting_iteratorIlNSN_11use_defaultESP_SP_EEEEEEvT0_T1_,@function
        .size           _ZN3cub17CUB_300001_SM_9006detail8for_each13static_kernelINS2_12policy_hub_t12policy_500_tElNS2_12op_wrapper_tIlZZZZZN2at6native36add_out_dense_sparse_compressed_cudaERNS7_6TensorERKS9_SC_RKN3c106ScalarEENKUlvE_clEvENKUlvE4_clEvENKUlvE_clEvENKUlvE_clEvEUllE_N6thrust23THRUST_300001_SM_900_NS17counting_iteratorIlNSN_11use_defaultESP_SP_EEEEEEvT0_T1_,(.L_x_8890 - _ZN3cub17CUB_300001_SM_9006detail8for_each13static_kernelINS2_12policy_hub_t12policy_500_tElNS2_12op_wrapper_tIlZZZZZN2at6native36add_out_dense_sparse_compressed_cudaERNS7_6TensorERKS9_SC_RKN3c106ScalarEENKUlvE_clEvENKUlvE4_clEvENKUlvE_clEvENKUlvE_clEvEUllE_N6thrust23THRUST_300001_SM_900_NS17counting_iteratorIlNSN_11use_defaultESP_SP_EEEEEEvT0_T1_)
        .other          _ZN3cub17CUB_300001_SM_9006detail8for_each13static_kernelINS2_12policy_hub_t12policy_500_tElNS2_12op_wrapper_tIlZZZZZN2at6native36add_out_dense_sparse_compressed_cudaERNS7_6TensorERKS9_SC_RKN3c106ScalarEENKUlvE_clEvENKUlvE4_clEvENKUlvE_clEvENKUlvE_clEvEUllE_N6thrust23THRUST_300001_SM_900_NS17counting_iteratorIlNSN_11use_defaultESP_SP_EEEEEEvT0_T1_,@"STO_CUDA_ENTRY STV_DEFAULT"
_ZN3cub17CUB_300001_SM_9006detail8for_each13static_kernelINS2_12policy_hub_t12policy_500_tElNS2_12op_wrapper_tIlZZZZZN2at6native36add_out_dense_sparse_compressed_cudaERNS7_6TensorERKS9_SC_RKN3c106ScalarEENKUlvE_clEvENKUlvE4_clEvENKUlvE_clEvENKUlvE_clEvEUllE_N6thrust23THRUST_300001_SM_900_NS17counting_iteratorIlNSN_11use_defaultESP_SP_EEEEEEvT0_T1_:
.text._ZN3cub17CUB_300001_SM_9006detail8for_each13static_kernelINS2_12policy_hub_t12policy_500_tElNS2_12op_wrapper_tIlZZZZZN2at6native36add_out_dense_sparse_compressed_cudaERNS7_6TensorERKS9_SC_RKN3c106ScalarEENKUlvE_clEvENKUlvE4_clEvENKUlvE_clEvENKUlvE_clEvEUllE_N6thrust23THRUST_300001_SM_900_NS17counting_iteratorIlNSN_11use_defaultESP_SP_EEEEEEvT0_T1_:
        /* <DEDUP_REMOVED lines=32> */
[----:B------:R-:W-:-:S03]  /*0200*/  IMAD.MOV.U32 R0, RZ, RZ, RZ ;  /* 0x000000ffff007224 */ /* 0x000fc600078e00ff */
[----:B------:R-:W-:-:S09]  /*0210*/  IADD3.X R9, RZ, UR5, RZ, P0, !PT ;  /* 0x00000005ff097c10 */ /* 0x000fd200087fe4ff */
.L_x_428:
        /* <DEDUP_REMOVED lines=9> */
[----:B--2---:R-:W2:Y:S04]  /*02b0*/  LDG.E R6, desc[UR8][R4.64] ;  /* 0x0000000804067981 */ /* 0x004ea8000c1e1900 */
[----:B------:R-:W2:Y:S01]  /*02c0*/  LDG.E R3, desc[UR8][R4.64+0x4] ;  /* 0x0000040804037981 */ /* 0x000ea2000c1e1900 */
[----:B------:R-:W-:Y:S01]  /*02d0*/  BSSY B1, `(.L_x_423) ;  /* 0x0000099000017945 */ /* 0x000fe20003800000 */
[----:B--2---:R-:W-:-:S13]  /*02e0*/  ISETP.GT.AND P0, PT, R3, R6, PT ;  /* 0x000000060300720c */ /* 0x004fda0003f04270 */
[----:B01-3--:R-:W-:Y:S05]  /*02f0*/  @!P0 BRA `(.L_x_424) ;  /* 0x0000000800588947 */ /* 0x00bfea0003800000 */
[----:B------:R-:W-:Y:S01]  /*0300*/  ULDC.64 UR12, c[0x0][0x250] ;  /* 0x00009400000c7ab9 */ /* 0x000fe20000000a00 */
[----:B------:R-:W-:Y:S01]  /*0310*/  IMAD.IADD R26, R3, 0x1, -R6 ;  /* 0x00000001031a7824 */ /* 0x000fe200078e0a06 */
[----:B------:R-:W-:Y:S01]  /*0320*/  BSSY B2, `(.L_x_425) ;  /* 0x000004d000027945 */ /* 0x000fe20003800000 */
[----:B------:R-:W-:Y:S02]  /*0330*/  IMAD R11, R9, UR12, RZ ;  /* 0x0000000c090b7c24 */ /* 0x000fe4000f8e02ff */
        /* <DEDUP_REMOVED lines=25> */
[----:B------:R-:W-:Y:S02]  /*04d0*/  IMAD.MOV.U32 R16, RZ, RZ, R4 ;  /* 0x000000ffff107224 */ /* 0x000fe400078e0004 */
[----:B------:R-:W-:Y:S02]  /*04e0*/  IMAD R25, R2, UR12, RZ ;  /* 0x0000000c02197c24 */ /* 0x000fe4000f8e02ff */
[----:B------:R-:W-:-:S04]  /*04f0*/  IMAD.WIDE.U32 R20, R0, UR12, R6 ;  /* 0x0000000c00147c25 */ /* 0x000fc8000f8e0006 */
[----:B------:R-:W-:Y:S01]  /*0500*/  IMAD R25, R0, UR13, R25 ;  /* 0x0000000d00197c24 */ /* 0x000fe2000f8e0219 */
[----:B------:R-:W-:-:S03]  /*0510*/  ULDC.64 UR12, c[0x0][0x220] ;  /* 0x00008800000c7ab9 */ /* 0x000fc60000000a00 */
[----:B------:R-:W-:Y:S01]  /*0520*/  IMAD.IADD R21, R21, 0x1, R25 ;  /* 0x0000000115157824 */ /* 0x000fe200078e0219 */
[----:B---3--:R-:W-:-:S05]  /*0530*/  SHF.R.S32.HI R23, RZ, 0x1f, R19 ;  /* 0x0000001fff177819 */ /* 0x008fca0000011413 */
[-C--:B--2---:R-:W-:Y:S02]  /*0540*/  IMAD R18, R23, R12.reuse, RZ ;  /* 0x0000000c17127224 */ /* 0x084fe400078e02ff */
[----:B------:R-:W-:-:S04]  /*0550*/  IMAD.WIDE.U32 R22, R19, R12, R16 ;  /* 0x0000000c13167225 */ /* 0x000fc800078e0010 */
[----:B------:R-:W-:Y:S01]  /*0560*/  IMAD R19, R19, R13, R18 ;  /* 0x0000000d13137224 */ /* 0x000fe200078e0212 */
[----:B------:R-:W-:Y:S02]  /*0570*/  LEA R18, P0, R20, UR12, 0x3 ;  /* 0x0000000c14127c11 */ /* 0x000fe4000f8018ff */
[----:B0-----:R-:W-:Y:S02]  /*0580*/  LEA R24, P1, R22, R14, 0x3 ;  /* 0x0000000e16187211 */ /* 0x001fe400078218ff */
[----:B------:R-:W-:Y:S02]  /*0590*/  IADD3 R23, R23, R19, RZ ;  /* 0x0000001317177210 */ /* 0x000fe40007ffe0ff */
[----:B------:R-:W-:Y:S02]  /*05a0*/  LEA.HI.X R19, R20, UR13, R21, 0x3, P0 ;  /* 0x0000000d14137c11 */ /* 0x000fe400080f1c15 */
[----:B------:R-:W-:-:S03]  /*05b0*/  LEA.HI.X R25, R22, R15, R23, 0x3, P1 ;  /* 0x0000000f16197211 */ /* 0x000fc600008f1c17 */
[----:B------:R-:W1:Y:S04]  /*05c0*/  LDG.E.64 R22, desc[UR8][R18.64] ;  /* 0x0000000812167981 */ /* 0x000e68000c1e1b00 */
[----:B------:R-:W1:Y:S01]  /*05d0*/  LDG.E.64 R20, desc[UR8][R24.64] ;  /* 0x0000000818147981 */ /* 0x000e62000c1e1b00 */
[----:B------:R-:W-:Y:S01]  /*05e0*/  ISETP.NE.AND P0, PT, R26, 0x1, PT ;  /* 0x000000011a00780c */ /* 0x000fe20003f05270 */
[----:B------:R-:W-:Y:S01]  /*05f0*/  VIADD R27, R6, 0x1 ;  /* 0x00000001061b7836 */ /* 0x000fe20000000000 */
[----:B-1----:R-:W-:-:S07]  /*0600*/  DFMA R20, R22, R28, R20 ;  /* 0x0000001c1614722b */ /* 0x002fce0000000014 */
[----:B------:R0:W-:Y:S04]  /*0610*/  STG.E.64 desc[UR8][R24.64], R20 ;  /* 0x0000001418007986 */ /* 0x0001e8000c101b08 */
[----:B------:R-:W-:Y:S05]  /*0620*/  @!P0 BRA `(.L_x_426) ;  /* 0x0000000000708947 */ /* 0x000fea0003800000 */
[----:B0-----:R-:W2:Y:S04]  /*0630*/  LDG.E R21, desc[UR8][R10.64+0x4] ;  /* 0x000004080a157981 */ /* 0x001ea8000c1e1900 */
[----:B------:R-:W3:Y:S01]  /*0640*/  LDG.E.64 R24, desc[UR8][R18.64+0x8] ;  /* 0x0000080812187981 */ /* 0x000ee2000c1e1b00 */
[----:B--2---:R-:W-:-:S05]  /*0650*/  SHF.R.S32.HI R23, RZ, 0x1f, R21 ;  /* 0x0000001fff177819 */ /* 0x004fca0000011415 */
[-C--:B------:R-:W-:Y:S02]  /*0660*/  IMAD R20, R23, R12.reuse, RZ ;  /* 0x0000000c17147224 */ /* 0x080fe400078e02ff */
[----:B------:R-:W-:-:S04]  /*0670*/  IMAD.WIDE.U32 R22, R21, R12, R16 ;  /* 0x0000000c15167225 */ /* 0x000fc800078e0010 */
[----:B------:R-:W-:Y:S01]  /*0680*/  IMAD R21, R21, R13, R20 ;  /* 0x0000000d15157224 */ /* 0x000fe200078e0214 */
[----:B------:R-:W-:-:S03]  /*0690*/  LEA R20, P0, R22, R14, 0x3 ;  /* 0x0000000e16147211 */ /* 0x000fc600078018ff */
[----:B------:R-:W-:-:S05]  /*06a0*/  IMAD.IADD R21, R23, 0x1, R21 ;  /* 0x0000000117157824 */ /* 0x000fca00078e0215 */
[----:B------:R-:W-:-:S05]  /*06b0*/  LEA.HI.X R21, R22, R15, R21, 0x3, P0 ;  /* 0x0000000f16157211 */ /* 0x000fca00000f1c15 */
[----:B------:R-:W3:Y:S01]  /*06c0*/  LDG.E.64 R22, desc[UR8][R20.64] ;  /* 0x0000000814167981 */ /* 0x000ee2000c1e1b00 */
[----:B------:R-:W-:Y:S02]  /*06d0*/  ISETP.NE.AND P0, PT, R26, 0x2, PT ;  /* 0x000000021a00780c */ /* 0x000fe40003f05270 */
[----:B------:R-:W-:Y:S01]  /*06e0*/  IADD3 R27, R6, 0x2, RZ ;  /* 0x00000002061b7810 */ /* 0x000fe20007ffe0ff */
[----:B---3--:R-:W-:-:S07]  /*06f0*/  DFMA R22, R24, R28, R22 ;  /* 0x0000001c1816722b */ /* 0x008fce0000000016 */
[----:B------:R1:W-:Y:S03]  /*0700*/  STG.E.64 desc[UR8][R20.64], R22 ;  /* 0x0000001614007986 */ /* 0x0003e6000c101b08 */
[----:B------:R-:W-:Y:S05]  /*0710*/  @!P0 BRA `(.L_x_426) ;  /* 0x0000000000348947 */ /* 0x000fea0003800000 */
[----:B------:R-:W1:Y:S04]  /*0720*/  LDG.E R11, desc[UR8][R10.64+0x8] ;  /* 0x000008080a0b7981 */ /* 0x000e68000c1e1900 */
[----:B------:R-:W2:Y:S01]  /*0730*/  LDG.E.64 R18, desc[UR8][R18.64+0x10] ;  /* 0x0000100812127981 */ /* 0x000ea2000c1e1b00 */
[----:B-1----:R-:W-:-:S05]  /*0740*/  SHF.R.S32.HI R21, RZ, 0x1f, R11 ;  /* 0x0000001fff157819 */ /* 0x002fca000001140b */
[-C--:B------:R-:W-:Y:S02]  /*0750*/  IMAD R22, R21, R12.reuse, RZ ;  /* 0x0000000c15167224 */ /* 0x080fe400078e02ff */
[----:B------:R-:W-:-:S04]  /*0760*/  IMAD.WIDE.U32 R20, R11, R12, R16 ;  /* 0x0000000c0b147225 */ /* 0x000fc800078e0010 */
[----:B------:R-:W-:Y:S01]  /*0770*/  IMAD R13, R11, R13, R22 ;  /* 0x0000000d0b0d7224 */ /* 0x000fe200078e0216 */
[----:B------:R-:W-:-:S03]  /*0780*/  LEA R14, P0, R20, R14, 0x3 ;  /* 0x0000000e140e7211 */ /* 0x000fc600078018ff */
[----:B------:R-:W-:-:S05]  /*0790*/  IMAD.IADD R12, R21, 0x1, R13 ;  /* 0x00000001150c7824 */ /* 0x000fca00078e020d */
[----:B------:R-:W-:-:S05]  /*07a0*/  LEA.HI.X R15, R20, R15, R12, 0x3, P0 ;  /* 0x0000000f140f7211 */ /* 0x000fca00000f1c0c */
[----:B------:R-:W2:Y:S01]  /*07b0*/  LDG.E.64 R12, desc[UR8][R14.64] ;  /* 0x000000080e0c7981 */ /* 0x000ea2000c1e1b00 */
[----:B------:R-:W-:Y:S01]  /*07c0*/  VIADD R27, R6, 0x3 ;  /* 0x00000003061b7836 */ /* 0x000fe20000000000 */
[----:B--2---:R-:W-:-:S07]  /*07d0*/  DFMA R12, R18, R28, R12 ;  /* 0x0000001c120c722b */ /* 0x004fce000000000c */
[----:B------:R2:W-:Y:S04]  /*07e0*/  STG.E.64 desc[UR8][R14.64], R12 ;  /* 0x0000000c0e007986 */ /* 0x0005e8000c101b08 */
.L_x_426:
[----:B------:R-:W-:Y:S05]  /*07f0*/  BSYNC B2 ;  /* 0x0000000000027941 */ /* 0x000fea0003800000 */
.L_x_425:
[----:B------:R-:W-:-:S04]  /*0800*/  LOP3.LUT R6, RZ, R6, RZ, 0x33, !PT ;  /* 0x00000006ff067212 */ /* 0x000fc800078e33ff */
[----:B------:R-:W-:-:S04]  /*0810*/  IADD3 R6, R3, R6, RZ ;  /* 0x0000000603067210 */ /* 0x000fc80007ffe0ff */
[----:B------:R-:W-:-:S13]  /*0820*/  ISETP.GE.U32.AND P0, PT, R6, 0x3, PT ;  /* 0x000000030600780c */ /* 0x000fda0003f06070 */
[----:B------:R-:W-:Y:S05]  /*0830*/  @!P0 BRA `(.L_x_424) ;  /* 0x0000000400088947 */ /* 0x000fea0003800000 */
.L_x_427:
[--C-:B------:R-:W-:Y:S01]  /*0840*/  SHF.R.S32.HI R11, RZ, 0x1f, R27.reuse ;  /* 0x0000001fff0b7819 */ /* 0x100fe2000001141b */
[----:B------:R-:W-:Y:S02]  /*0850*/  IMAD R7, R2, UR14, RZ ;  /* 0x0000000e02077c24 */ /* 0x000fe4000f8e02ff */
[----:B------:R-:W-:Y:S02]  /*0860*/  IMAD.MOV.U32 R10, RZ, RZ, R27 ;  /* 0x000000ffff0a7224 */ /* 0x000fe400078e001b */
[C---:B------:R-:W-:Y:S02]  /*0870*/  IMAD R7, R0.reuse, UR15, R7 ;  /* 0x0000000f00077c24 */ /* 0x040fe4000f8e0207 */
[----:B--23--:R-:W-:-:S04]  /*0880*/  IMAD.WIDE.U32 R12, R0, UR14, R10 ;  /* 0x0000000e000c7c25 */ /* 0x00cfc8000f8e000a */
[----:B------:R-:W-:Y:S01]  /*0890*/  IMAD.IADD R7, R7, 0x1, R13 ;  /* 0x0000000107077824 */ /* 0x000fe200078e020d */
[----:B------:R-:W-:-:S04]  /*08a0*/  LEA R6, P0, R12, UR16, 0x2 ;  /* 0x000000100c067c11 */ /* 0x000fc8000f8010ff */
[----:B------:R-:W-:-:S05]  /*08b0*/  LEA.HI.X R7, R12, UR17, R7, 0x2, P0 ;  /* 0x000000110c077c11 */ /* 0x000fca00080f1407 */
[----:B------:R-:W2:Y:S01]  /*08c0*/  LDG.E R13, desc[UR8][R6.64] ;  /* 0x00000008060d7981 */ /* 0x000ea2000c1e1900 */
[----:B------:R-:W-:Y:S01]  /*08d0*/  MOV R16, R4 ;  /* 0x0000000400107202 */ /* 0x000fe20000000f00 */
[----:B------:R-:W-:-:S04]  /*08e0*/  IMAD R15, R2, UR20, RZ ;  /* 0x00000014020f7c24 */ /* 0x000fc8000f8e02ff */
[C---:B01----:R-:W-:Y:S02]  /*08f0*/  IMAD R21, R0.reuse, UR21, R15 ;  /* 0x0000001500157c24 */ /* 0x043fe4000f8e020f */
[----:B------:R-:W-:-:S04]  /*0900*/  IMAD.WIDE.U32 R14, R0, UR20, R10 ;  /* 0x00000014000e7c25 */ /* 0x000fc8000f8e000a */
[----:B------:R-:W-:Y:S01]  /*0910*/  IMAD.IADD R11, R21, 0x1, R15 ;  /* 0x00000001150b7824 */ /* 0x000fe200078e020f */
[----:B------:R-:W-:-:S04]  /*0920*/  LEA R10, P0, R14, UR22, 0x3 ;  /* 0x000000160e0a7c11 */ /* 0x000fc8000f8018ff */
[----:B------:R-:W-:-:S05]  /*0930*/  LEA.HI.X R11, R14, UR23, R11, 0x3, P0 ;  /* 0x000000170e0b7c11 */ /* 0x000fca00080f1c0b */
[----:B------:R-:W3:Y:S01]  /*0940*/  LDG.E.64 R14, desc[UR8][R10.64] ;  /* 0x000000080a0e7981 */ /* 0x000ee2000c1e1b00 */
[----:B--2---:R-:W-:Y:S01]  /*0950*/  SHF.R.S32.HI R12, RZ, 0x1f, R13 ;  /* 0x0000001fff0c7819 */ /* 0x004fe2000001140d */
[----:B------:R-:W-:-:S04]  /*0960*/  IMAD.WIDE.U32 R18, R13, UR18, R16 ;  /* 0x000000120d127c25 */ /* 0x000fc8000f8e0010 */
[----:B------:R-:W-:-:S04]  /*0970*/  IMAD R12, R12, UR18, RZ ;  /* 0x000000120c0c7c24 */ /* 0x000fc8000f8e02ff */
[----:B------:R-:W-:Y:S01]  /*0980*/  IMAD R13, R13, UR19, R12 ;  /* 0x000000130d0d7c24 */ /* 0x000fe2000f8e020c */
[----:B------:R-:W-:-:S03]  /*0990*/  LEA R12, P1, R18, UR24, 0x3 ;  /* 0x00000018120c7c11 */ /* 0x000fc6000f8218ff */
[----:B------:R-:W-:-:S05]  /*09a0*/  IMAD.IADD R13, R19, 0x1, R13 ;  /* 0x00000001130d7824 */ /* 0x000fca00078e020d */
[----:B------:R-:W-:-:S05]  /*09b0*/  LEA.HI.X R13, R18, UR25, R13, 0x3, P1 ;  /* 0x00000019120d7c11 */ /* 0x000fca00088f1c0d */
[----:B------:R-:W3:Y:S02]  /*09c0*/  LDG.E.64 R18, desc[UR8][R12.64] ;  /* 0x000000080c127981 */ /* 0x000ee4000c1e1b00 */
[----:B---3--:R-:W-:-:S07]  /*09d0*/  DFMA R20, R14, UR26, R18 ;  /* 0x0000001a0e147c2b */ /* 0x008fce0008000012 */
[----:B------:R0:W-:Y:S04]  /*09e0*/  STG.E.64 desc[UR8][R12.64], R20 ;  /* 0x000000140c007986 */ /* 0x0001e8000c101b08 */
        /* <DEDUP_REMOVED lines=12> */
[----:B0-----:R-:W2:Y:S02]  /*0ab0*/  LDG.E R13, desc[UR8][R6.64+0x8] ;  /* 0x00000808060d7981 */ /* 0x001ea4000c1e1900 */
[----:B--2---:R-:W-:Y:S01]  /*0ac0*/  SHF.R.S32.HI R12, RZ, 0x1f, R13 ;  /* 0x0000001fff0c7819 */ /* 0x004fe2000001140d */
[----:B------:R-:W-:-:S04]  /*0ad0*/  IMAD.WIDE.U32 R18, R13, UR18, R16 ;  /* 0x000000120d127c25 */ /* 0x000fc8000f8e0010 */
[----:B------:R-:W-:-:S04]  /*0ae0*/  IMAD R12, R12, UR18, RZ ;  /* 0x000000120c0c7c24 */ /* 0x000fc8000f8e02ff */
        /* <DEDUP_REMOVED lines=8> */
[----:B------:R-:W1:Y:S04]  /*0b70*/  LDG.E R7, desc[UR8][R6.64+0xc] ;  /* 0x00000c0806077981 */ /* 0x000e68000c1e1900 */
[----:B------:R-:W2:Y:S01]  /*0b80*/  LDG.E.64 R10, desc[UR8][R10.64+0x18] ;  /* 0x000018080a0a7981 */ /* 0x000ea2000c1e1b00 */
[----:B-1----:R-:W-:Y:S01]  /*0b90*/  SHF.R.S32.HI R14, RZ, 0x1f, R7 ;  /* 0x0000001fff0e7819 */ /* 0x002fe20000011407 */
[----:B------:R-:W-:-:S04]  /*0ba0*/  IMAD.WIDE.U32 R18, R7, UR18, R16 ;  /* 0x0000001207127c25 */ /* 0x000fc8000f8e0010 */
[----:B------:R-:W-:-:S04]  /*0bb0*/  IMAD R14, R14, UR18, RZ ;  /* 0x000000120e0e7c24 */ /* 0x000fc8000f8e02ff */
[----:B------:R-:W-:Y:S01]  /*0bc0*/  IMAD R15, R7, UR19, R14 ;  /* 0x00000013070f7c24 */ /* 0x000fe2000f8e020e */
[----:B------:R-:W-:-:S03]  /*0bd0*/  LEA R14, P0, R18, UR24, 0x3 ;  /* 0x00000018120e7c11 */ /* 0x000fc6000f8018ff */
[----:B------:R-:W-:-:S05]  /*0be0*/  IMAD.IADD R15, R19, 0x1, R15 ;  /* 0x00000001130f7824 */ /* 0x000fca00078e020f */
[----:B------:R-:W-:-:S05]  /*0bf0*/  LEA.HI.X R15, R18, UR25, R15, 0x3, P0 ;  /* 0x00000019120f7c11 */ /* 0x000fca00080f1c0f */
[----:B------:R-:W2:Y:S01]  /*0c00*/  LDG.E.64 R18, desc[UR8][R14.64] ;  /* 0x000000080e127981 */ /* 0x000ea2000c1e1b00 */
[----:B------:R-:W-:-:S04]  /*0c10*/  IADD3 R27, R27, 0x4, RZ ;  /* 0x000000041b1b7810 */ /* 0x000fc80007ffe0ff */
[----:B------:R-:W-:Y:S01]  /*0c20*/  ISETP.GE.AND P0, PT, R27, R3, PT ;  /* 0x000000031b00720c */ /* 0x000fe20003f06270 */
[----:B--2---:R-:W-:-:S07]  /*0c30*/  DFMA R18, R10, UR26, R18 ;  /* 0x0000001a0a127c2b */ /* 0x004fce0008000012 */
[----:B------:R3:W-:Y:S05]  /*0c40*/  STG.E.64 desc[UR8][R14.64], R18 ;  /* 0x000000120e007986 */ /* 0x0007ea000c101b08 */
[----:B------:R-:W-:Y:S05]  /*0c50*/  @!P0 BRA `(.L_x_427) ;  /* 0xfffffff800f88947 */ /* 0x000fea000383ffff */
.L_x_424:
[----:B------:R-:W-:Y:S05]  /*0c60*/  BSYNC B1 ;  /* 0x0000000000017941 */ /* 0x000fea0003800000 */
.L_x_423:
[----:B------:R-:W-:Y:S01]  /*0c70*/  VIADD R0, R0, 0x1 ;  /* 0x0000000100007836 */ /* 0x000fe20000000000 */
[----:B------:R-:W-:-:S04]  /*0c80*/  ULDC.64 UR12, c[0x0][0x278] ;  /* 0x00009e00000c7ab9 */ /* 0x000fc80000000a00 */
[----:B------:R-:W-:-:S04]  /*0c90*/  ISETP.GE.U32.AND P0, PT, R0, UR12, PT ;  /* 0x0000000c00007c0c */ /* 0x000fc8000bf06070 */
[----:B------:R-:W-:-:S13]  /*0ca0*/  ISETP.GE.AND.EX P0, PT, RZ, UR13, PT, P0 ;  /* 0x0000000dff007c0c */ /* 0x000fda000bf06300 */
[----:B------:R-:W-:Y:S05]  /*0cb0*/  @!P0 BRA `(.L_x_428) ;  /* 0xfffffff400588947 */ /* 0x000fea000383ffff */
.L_x_422:
[----:B------:R-:W-:Y:S05]  /*0cc0*/  BSYNC B0 ;  /* 0x0000000000007941 */ /* 0x000fea0003800000 */
.L_x_421:
        /* <DEDUP_REMOVED lines=15> */
[----:B------:R-:W-:-:S04]  /*0dc0*/  IMAD R3, R26, UR5, R3 ;  /* 0x000000051a037c24 */ /* 0x000fc8000f8e0203 */
[----:B------:R-:W-:-:S07]  /*0dd0*/  IMAD.IADD R28, R5, 0x1, R3 ;  /* 0x00000001051c7824 */ /* 0x000fce00078e0203 */
.L_x_434:
        /* <DEDUP_REMOVED lines=9> */
[----:B0-----:R-:W-:-:S04]  /*0e70*/  IMAD.WIDE.U32 R6, R2, UR4, R26 ;  /* 0x0000000402067c25 */ /* 0x001fc8000f8e001a */
        /* <DEDUP_REMOVED lines=8> */
[----:B--2--5:R-:W-:Y:S05]  /*0f00*/  @!P0 BRA `(.L_x_430) ;  /* 0x0000000800708947 */ /* 0x024fea0003800000 */
[----:B--23--:R-:W2:Y:S01]  /*0f10*/  LDC.64 R14, c[0x0][0x248] ;  /* 0x00009200ff0e7b82 */ /* 0x00cea20000000a00 */
[----:B------:R-:W-:Y:S01]  /*0f20*/  MOV R3, R28 ;  /* 0x0000001c00037202 */ /* 0x000fe20000000f00 */
[----:B------:R-:W-:Y:S01]  /*0f30*/  IMAD.IADD R10, R0, 0x1, -R6 ;  /* 0x00000001000a7824 */ /* 0x000fe200078e0a06 */
[----:B------:R-:W-:Y:S01]  /*0f40*/  BSSY B1, `(.L_x_431) ;  /* 0x0000050000017945 */ /* 0x000fe20003800000 */
[----:B------:R-:W-:Y:S02]  /*0f50*/  IMAD.MOV.U32 R2, RZ, RZ, R4 ;  /* 0x000000ffff027224 */ /* 0x000fe400078e0004 */
[----:B0-----:R-:W-:Y:S02]  /*0f60*/  IMAD.MOV.U32 R24, RZ, RZ, R6 ;  /* 0x000000ffff187224 */ /* 0x001fe400078e0006 */
[----:B--2---:R-:W-:Y:S01]  /*0f70*/  IMAD.WIDE.U32 R8, R14, UR4, R2 ;  /* 0x000000040e087c25 */ /* 0x004fe2000f8e0002 */
[----:B------:R-:W-:-:S03]  /*0f80*/  LOP3.LUT P0, R3, R10, 0x3, RZ, 0xc0, !PT ;  /* 0x000000030a037812 */ /* 0x000fc6000780c0ff */
[----:B------:R-:W-:-:S04]  /*0f90*/  IMAD R12, R14, UR5, RZ ;  /* 0x000000050e0c7c24 */ /* 0x000fc8000f8e02ff */
[----:B------:R-:W-:-:S04]  /*0fa0*/  IMAD R11, R15, UR4, R12 ;  /* 0x000000040f0b7c24 */ /* 0x000fc8000f8e020c */
[----:B------:R-:W-:Y:S02]  /*0fb0*/  IMAD.IADD R2, R9, 0x1, R11 ;  /* 0x0000000109027824 */ /* 0x000fe400078e020b */
[----:B------:R-:W-:Y:S05]  /*0fc0*/  @!P0 BRA `(.L_x_432) ;  /* 0x00000004001c8947 */ /* 0x000fea0003800000 */
[----:B------:R-:W0:Y:S01]  /*0fd0*/  LDC.64 R12, c[0x0][0x268] ;  /* 0x00009a00ff0c7b82 */ /* 0x000e220000000a00 */
[----:B------:R-:W-:Y:S01]  /*0fe0*/  SHF.R.S32.HI R7, RZ, 0x1f, R6 ;  /* 0x0000001fff077819 */ /* 0x000fe20000011406 */
[----:B------:R-:W-:Y:S01]  /*0ff0*/  ULDC.64 UR6, c[0x0][0x230] ;  /* 0x00008c0000067ab9 */ /* 0x000fe20000000a00 */
[----:B------:R2:W-:Y:S05]  /*1000*/  STL.64 [R1+0x8], R4 ;  /* 0x0000080401007387 */ /* 0x0005ea0000100a00 */
[----:B------:R-:W1:Y:S08]  /*1010*/  LDC.64 R16, c[0x0][0x270] ;  /* 0x00009c00ff107b82 */ /* 0x000e700000000a00 */
[----:B------:R-:W3:Y:S01]  /*1020*/  LDC.64 R14, c[0x0][0x238] ;  /* 0x00008e00ff0e7b82 */ /* 0x000ee20000000a00 */
[----:B0-----:R-:W-:-:S07]  /*1030*/  IMAD R10, R12, UR5, RZ ;  /* 0x000000050c0a7c24 */ /* 0x001fce000f8e02ff */
[----:B--2---:R-:W0:Y:S01]  /*1040*/  LDC.64 R4, c[0x0][0x240] ;  /* 0x00009000ff047b82 */ /* 0x004e220000000a00 */
[----:B------:R-:W-:Y:S02]  /*1050*/  IMAD R11, R13, UR4, R10 ;  /* 0x000000040d0b7c24 */ /* 0x000fe4000f8e020a */
[----:B------:R-:W-:-:S05]  /*1060*/  IMAD.WIDE.U32 R12, R12, UR4, R6 ;  /* 0x000000040c0c7c25 */ /* 0x000fca000f8e0006 */
[----:B------:R-:W-:Y:S02]  /*1070*/  IADD3 R11, R13, R11, RZ ;  /* 0x0000000b0d0b7210 */ /* 0x000fe40007ffe0ff */
[----:B------:R-:W-:-:S04]  /*1080*/  LEA R10, P0, R12, UR6, 0x2 ;  /* 0x000000060c0a7c11 */ /* 0x000fc8000f8010ff */
[----:B------:R-:W-:Y:S01]  /*1090*/  LEA.HI.X R11, R12, UR7, R11, 0x2, P0 ;  /* 0x000000070c0b7c11 */ /* 0x000fe200080f140b */
[C---:B-1----:R-:W-:Y:S01]  /*10a0*/  IMAD R20, R16.reuse, UR5, RZ ;  /* 0x0000000510147c24 */ /* 0x042fe2000f8e02ff */
[----:B------:R-:W1:Y:S01]  /*10b0*/  LDC.64 R12, c[0x0][0x258] ;  /* 0x00009600ff0c7b82 */ /* 0x000e620000000a00 */
[----:B------:R-:W-:Y:S01]  /*10c0*/  IMAD.WIDE.U32 R22, R16, UR4, R6 ;  /* 0x0000000410167c25 */ /* 0x000fe2000f8e0006 */
[----:B------:R-:W-:Y:S01]  /*10d0*/  ULDC.64 UR6, c[0x0][0x220] ;  /* 0x0000880000067ab9 */ /* 0x000fe20000000a00 */
[----:B------:R-:W2:Y:S02]  /*10e0*/  LDG.E R21, desc[UR8][R10.64] ;  /* 0x000000080a157981 */ /* 0x000ea4000c1e1900 */
[----:B------:R-:W-:Y:S01]  /*10f0*/  IMAD.MOV.U32 R16, RZ, RZ, R8 ;  /* 0x000000ffff107224 */ /* 0x000fe200078e0008 */
[----:B--2---:R-:W-:-:S05]  /*1100*/  SHF.R.S32.HI R19, RZ, 0x1f, R21 ;  /* 0x0000001fff137819 */ /* 0x004fca0000011415 */
[----:B-1----:R-:W-:Y:S02]  /*1110*/  IMAD R18, R19, R12, RZ ;  /* 0x0000000c13127224 */ /* 0x002fe400078e02ff */
[----:B------:R-:W-:Y:S02]  /*1120*/  IMAD R19, R17, UR4, R20 ;  /* 0x0000000411137c24 */ /* 0x000fe4000f8e0214 */
[----:B------:R-:W-:-:S03]  /*1130*/  IMAD.MOV.U32 R17, RZ, RZ, R2 ;  /* 0x000000ffff117224 */ /* 0x000fc600078e0002 */
[----:B------:R-:W-:Y:S01]  /*1140*/  IADD3 R19, R23, R19, RZ ;  /* 0x0000001317137210 */ /* 0x000fe20007ffe0ff */
[----:B------:R-:W-:-:S04]  /*1150*/  IMAD.WIDE.U32 R24, R21, R12, R16 ;  /* 0x0000000c15187225 */ /* 0x000fc800078e0010 */
[----:B------:R-:W-:Y:S01]  /*1160*/  IMAD R21, R21, R13, R18 ;  /* 0x0000000d15157224 */ /* 0x000fe200078e0212 */
[----:B------:R-:W-:Y:S02]  /*1170*/  LEA R18, P0, R22, UR6, 0x3 ;  /* 0x0000000616127c11 */ /* 0x000fe4000f8018ff */
[----:B---3--:R-:W-:Y:S01]  /*1180*/  LEA R20, P1, R24, R14, 0x3 ;  /* 0x0000000e18147211 */ /* 0x008fe200078218ff */
[----:B------:R-:W-:Y:S01]  /*1190*/  IMAD.IADD R21, R25, 0x1, R21 ;  /* 0x0000000119157824 */ /* 0x000fe200078e0215 */
[----:B------:R-:W-:-:S04]  /*11a0*/  LEA.HI.X R19, R22, UR7, R19, 0x3, P0 ;  /* 0x0000000716137c11 */ /* 0x000fc800080f1c13 */
[----:B------:R-:W-:Y:S01]  /*11b0*/  LEA.HI.X R21, R24, R15, R21, 0x3, P1 ;  /* 0x0000000f18157211 */ /* 0x000fe200008f1c15 */
[----:B------:R-:W0:Y:S04]  /*11c0*/  LDG.E.64 R22, desc[UR8][R18.64] ;  /* 0x0000000812167981 */ /* 0x000e28000c1e1b00 */
[----:B------:R-:W0:Y:S01]  /*11d0*/  LDG.E.64 R24, desc[UR8][R20.64] ;  /* 0x0000000814187981 */ /* 0x000e22000c1e1b00 */
[----:B------:R-:W-:Y:S01]  /*11e0*/  ISETP.NE.AND P0, PT, R3, 0x1, PT ;  /* 0x000000010300780c */ /* 0x000fe20003f05270 */
[----:B0-----:R-:W-:Y:S02]  /*11f0*/  DFMA R22, R22, R4, R24 ;  /* 0x000000041616722b */ /* 0x001fe40000000018 */
[----:B------:R0:W5:Y:S01]  /*1200*/  LDL.LU.64 R4, [R1+0x8] ;  /* 0x0000080001047983 */ /* 0x0001620000300a00 */
[----:B------:R-:W-:-:S04]  /*1210*/  VIADD R24, R6, 0x1 ;  /* 0x0000000106187836 */ /* 0x000fc80000000000 */
[----:B------:R0:W-:Y:S05]  /*1220*/  STG.E.64 desc[UR8][R20.64], R22 ;  /* 0x0000001614007986 */ /* 0x0001ea000c101b08 */
[----:B------:R-:W-:Y:S05]  /*1230*/  @!P0 BRA `(.L_x_432) ;  /* 0x0000000000808947 */ /* 0x000fea0003800000 */
[----:B0-----:R-:W2:Y:S04]  /*1240*/  LDG.E R21, desc[UR8][R10.64+0x4] ;  /* 0x000004080a157981 */ /* 0x001ea8000c1e1900 */
[----:B-----5:R0:W-:Y:S02]  /*1250*/  STL.64 [R1+0x8], R4 ;  /* 0x0000080401007387 */ /* 0x0201e40000100a00 */
[----:B0-----:R-:W0:Y:S01]  /*1260*/  LDC.64 R4, c[0x0][0x240] ;  /* 0x00009000ff047b82 */ /* 0x001e220000000a00 */
[----:B--2---:R-:W-:-:S05]  /*1270*/  SHF.R.S32.HI R23, RZ, 0x1f, R21 ;  /* 0x0000001fff177819 */ /* 0x004fca0000011415 */
[-C--:B------:R-:W-:Y:S02]  /*1280*/  IMAD R20, R23, R12.reuse, RZ ;  /* 0x0000000c17147224 */ /* 0x080fe400078e02ff */
[----:B------:R-:W-:-:S04]  /*1290*/  IMAD.WIDE.U32 R22, R21, R12, R16 ;  /* 0x0000000c15167225 */ /* 0x000fc800078e0010 */
[----:B------:R-:W-:Y:S01]  /*12a0*/  IMAD R21, R21, R13, R20 ;  /* 0x0000000d15157224 */ /* 0x000fe200078e0214 */
[----:B------:R-:W-:-:S04]  /*12b0*/  LEA R20, P0, R22, R14, 0x3 ;  /* 0x0000000e16147211 */ /* 0x000fc800078018ff */
[----:B------:R-:W-:-:S04]  /*12c0*/  IADD3 R21, R23, R21, RZ ;  /* 0x0000001517157210 */ /* 0x000fc80007ffe0ff */
[----:B------:R-:W-:Y:S02]  /*12d0*/  LEA.HI.X R21, R22, R15, R21, 0x3, P0 ;  /* 0x0000000f16157211 */ /* 0x000fe400000f1c15 */
[----:B------:R-:W0:Y:S04]  /*12e0*/  LDG.E.64 R22, desc[UR8][R18.64+0x8] ;  /* 0x0000080812167981 */ /* 0x000e28000c1e1b00 */
[----:B------:R-:W0:Y:S01]  /*12f0*/  LDG.E.64 R24, desc[UR8][R20.64] ;  /* 0x0000000814187981 */ /* 0x000e22000c1e1b00 */
[----:B------:R-:W-:Y:S01]  /*1300*/  ISETP.NE.AND P0, PT, R3, 0x2, PT ;  /* 0x000000020300780c */ /* 0x000fe20003f05270 */
[----:B0-----:R-:W-:Y:S02]  /*1310*/  DFMA R22, R22, R4, R24 ;  /* 0x000000041616722b */ /* 0x001fe40000000018 */
[----:B------:R2:W5:Y:S05]  /*1320*/  LDL.LU.64 R4, [R1+0x8] ;  /* 0x0000080001047983 */ /* 0x00056a0000300a00 */
[----:B------:R2:W-:Y:S01]  /*1330*/  STG.E.64 desc[UR8][R20.64], R22 ;  /* 0x0000001614007986 */ /* 0x0005e2000c101b08 */
[----:B------:R-:W-:-:S04]  /*1340*/  VIADD R24, R6, 0x2 ;  /* 0x0000000206187836 */ /* 0x000fc80000000000 */
[----:B------:R-:W-:Y:S05]  /*1350*/  @!P0 BRA `(.L_x_432) ;  /* 0x0000000000388947 */ /* 0x000fea0003800000 */
[----:B------:R-:W3:Y:S01]  /*1360*/  LDG.E R11, desc[UR8][R10.64+0x8] ;  /* 0x000008080a0b7981 */ /* 0x000ee2000c1e1900 */
[----:B--2---:R-:W0:Y:S03]  /*1370*/  LDC.64 R22, c[0x0][0x240] ;  /* 0x00009000ff167b82 */ /* 0x004e260000000a00 */
[----:B------:R-:W0:Y:S01]  /*1380*/  LDG.E.64 R18, desc[UR8][R18.64+0x10] ;  /* 0x0000100812127981 */ /* 0x000e22000c1e1b00 */
[----:B---3--:R-:W-:Y:S01]  /*1390*/  SHF.R.S32.HI R3, RZ, 0x1f, R11 ;  /* 0x0000001fff037819 */ /* 0x008fe2000001140b */
[----:B------:R-:W-:-:S04]  /*13a0*/  IMAD.WIDE.U32 R16, R11, R12, R16 ;  /* 0x0000000c0b107225 */ /* 0x000fc800078e0010 */
[----:B------:R-:W-:Y:S01]  /*13b0*/  IMAD R20, R3, R12, RZ ;  /* 0x0000000c03147224 */ /* 0x000fe200078e02ff */
[----:B------:R-:W-:-:S03]  /*13c0*/  LEA R14, P0, R16, R14, 0x3 ;  /* 0x0000000e100e7211 */ /* 0x000fc600078018ff */
[----:B------:R-:W-:-:S04]  /*13d0*/  IMAD R3, R11, R13, R20 ;  /* 0x0000000d0b037224 */ /* 0x000fc800078e0214 */
[----:B------:R-:W-:-:S05]  /*13e0*/  IMAD.IADD R3, R17, 0x1, R3 ;  /* 0x0000000111037824 */ /* 0x000fca00078e0203 */
[----:B------:R-:W-:-:S05]  /*13f0*/  LEA.HI.X R15, R16, R15, R3, 0x3, P0 ;  /* 0x0000000f100f7211 */ /* 0x000fca00000f1c03 */
[----:B------:R-:W0:Y:S01]  /*1400*/  LDG.E.64 R12, desc[UR8][R14.64] ;  /* 0x000000080e0c7981 */ /* 0x000e22000c1e1b00 */
[----:B------:R-:W-:Y:S01]  /*1410*/  IADD3 R24, R6, 0x3, RZ ;  /* 0x0000000306187810 */ /* 0x000fe20007ffe0ff */
[----:B0-----:R-:W-:-:S07]  /*1420*/  DFMA R12, R18, R22, R12 ;  /* 0x00000016120c722b */ /* 0x001fce000000000c */
[----:B------:R3:W-:Y:S04]  /*1430*/  STG.E.64 desc[UR8][R14.64], R12 ;  /* 0x0000000c0e007986 */ /* 0x0007e8000c101b08 */
.L_x_432:
[----:B------:R-:W-:Y:S05]  /*1440*/  BSYNC B1 ;  /* 0x0000000000017941 */ /* 0x000fea0003800000 */
.L_x_431:
[----:B------:R-:W-:Y:S01]  /*1450*/  LOP3.LUT R3, RZ, R6, RZ, 0x33, !PT ;  /* 0x00000006ff037212 */ /* 0x000fe200078e33ff */
[----:B------:R-:W4:Y:S04]  /*1460*/  LDC.64 R10, c[0x0][0x268] ;  /* 0x00009a00ff0a7b82 */ /* 0x000f280000000a00 */
[----:B------:R-:W-:-:S05]  /*1470*/  IMAD.IADD R3, R0, 0x1, R3 ;  /* 0x0000000100037824 */ /* 0x000fca00078e0203 */
[----:B------:R-:W-:-:S13]  /*1480*/  ISETP.GE.U32.AND P0, PT, R3, 0x3, PT ;  /* 0x000000030300780c */ /* 0x000fda0003f06070 */
[----:B------:R-:W-:Y:S05]  /*1490*/  @!P0 BRA `(.L_x_430) ;  /* 0x00000004000c8947 */ /* 0x000fea0003800000 */
.L_x_433:
[----:B0---4-:R-:W-:Y:S01]  /*14a0*/  IMAD R6, R10, UR5, RZ ;  /* 0x000000050a067c24 */ /* 0x011fe2000f8e02ff */
[----:B------:R-:W-:-:S03]  /*14b0*/  SHF.R.S32.HI R25, RZ, 0x1f, R24 ;  /* 0x0000001fff197819 */ /* 0x000fc60000011418 */
[----:B------:R-:W-:Y:S02]  /*14c0*/  IMAD R3, R11, UR4, R6 ;  /* 0x000000040b037c24 */ /* 0x000fe4000f8e0206 */
[----:B------:R-:W-:-:S04]  /*14d0*/  IMAD.WIDE.U32 R6, R10, UR4, R24 ;  /* 0x000000040a067c25 */ /* 0x000fc8000f8e0018 */
[----:B------:R-:W-:Y:S01]  /*14e0*/  IMAD.IADD R3, R3, 0x1, R7 ;  /* 0x0000000103037824 */ /* 0x000fe200078e0207 */
[----:B---3--:R-:W-:-:S04]  /*14f0*/  LEA R14, P0, R6, UR10, 0x2 ;  /* 0x0000000a060e7c11 */ /* 0x008fc8000f8010ff */
[----:B------:R-:W-:Y:S02]  /*1500*/  LEA.HI.X R15, R6, UR11, R3, 0x2, P0 ;  /* 0x0000000b060f7c11 */ /* 0x000fe400080f1403 */
[----:B------:R-:W3:Y:S03]  /*1510*/  LDC.64 R6, c[0x0][0x270] ;  /* 0x00009c00ff067b82 */ /* 0x000ee60000000a00 */
[----:B------:R-:W4:Y:S01]  /*1520*/  LDG.E R3, desc[UR8][R14.64] ;  /* 0x000000080e037981 */ /* 0x000f22000c1e1900 */
[C---:B---3--:R-:W-:Y:S02]  /*1530*/  IMAD R18, R6.reuse, UR5, RZ ;  /* 0x0000000506127c24 */ /* 0x048fe4000f8e02ff */
[----:B------:R-:W-:Y:S01]  /*1540*/  IMAD.WIDE.U32 R16, R6, UR4, R24 ;  /* 0x0000000406107c25 */ /* 0x000fe2000f8e0018 */
[----:B------:R-:W-:-:S03]  /*1550*/  MOV R6, R8 ;  /* 0x0000000800067202 */ /* 0x000fc60000000f00 */
[----:B------:R-:W-:Y:S02]  /*1560*/  IMAD R19, R7, UR4, R18 ;  /* 0x0000000407137c24 */ /* 0x000fe4000f8e0212 */
[----:B------:R-:W-:Y:S01]  /*1570*/  IMAD.MOV.U32 R7, RZ, RZ, R2 ;  /* 0x000000ffff077224 */ /* 0x000fe200078e0002 */
[----:B----4-:R-:W-:Y:S01]  /*1580*/  SHF.R.S32.HI R12, RZ, 0x1f, R3 ;  /* 0x0000001fff0c7819 */ /* 0x010fe20000011403 */
[----:B012---:R-:W-:-:S04]  /*1590*/  IMAD.WIDE.U32 R20, R3, UR12, R6 ;  /* 0x0000000c03147c25 */ /* 0x007fc8000f8e0006 */
        /* <DEDUP_REMOVED lines=8> */
[----:B------:R-:W2:Y:S04]  /*1620*/  LDG.E.64 R16, desc[UR8][R12.64] ;  /* 0x000000080c107981 */ /* 0x000ea8000c1e1b00 */
[----:B------:R-:W2:Y:S02]  /*1630*/  LDG.E.64 R20, desc[UR8][R18.64] ;  /* 0x0000000812147981 */ /* 0x000ea4000c1e1b00 */
[----:B--2---:R-:W-:-:S07]  /*1640*/  DFMA R22, R16, UR18, R20 ;  /* 0x0000001210167c2b */ /* 0x004fce0008000014 */
[----:B------:R0:W-:Y:S04]  /*1650*/  STG.E.64 desc[UR8][R18.64], R22 ;  /* 0x0000001612007986 */ /* 0x0001e8000c101b08 */
        /* <DEDUP_REMOVED lines=24> */
[----:B------:R-:W2:Y:S04]  /*17e0*/  LDG.E R15, desc[UR8][R14.64+0xc] ;  /* 0x00000c080e0f7981 */ /* 0x000ea8000c1e1900 */
[----:B------:R-:W3:Y:S01]  /*17f0*/  LDG.E.64 R12, desc[UR8][R12.64+0x18] ;  /* 0x000018080c0c7981 */ /* 0x000ee2000c1e1b00 */
[----:B--2---:R-:W-:Y:S01]  /*1800*/  SHF.R.S32.HI R3, RZ, 0x1f, R15 ;  /* 0x0000001fff037819 */ /* 0x004fe2000001140f */
[----:B------:R-:W-:-:S04]  /*1810*/  IMAD.WIDE.U32 R16, R15, UR12, R6 ;  /* 0x0000000c0f107c25 */ /* 0x000fc8000f8e0006 */
[----:B------:R-:W-:Y:S01]  /*1820*/  IMAD R22, R3, UR12, RZ ;  /* 0x0000000c03167c24 */ /* 0x000fe2000f8e02ff */
[----:B------:R-:W-:-:S03]  /*1830*/  LEA R6, P0, R16, UR16, 0x3 ;  /* 0x0000001010067c11 */ /* 0x000fc6000f8018ff */
[----:B------:R-:W-:-:S05]  /*1840*/  IMAD R3, R15, UR13, R22 ;  /* 0x0000000d0f037c24 */ /* 0x000fca000f8e0216 */
[----:B------:R-:W-:-:S04]  /*1850*/  IADD3 R3, R17, R3, RZ ;  /* 0x0000000311037210 */ /* 0x000fc80007ffe0ff */
[----:B------:R-:W-:-:S05]  /*1860*/  LEA.HI.X R7, R16, UR17, R3, 0x3, P0 ;  /* 0x0000001110077c11 */ /* 0x000fca00080f1c03 */
[----:B------:R-:W3:Y:S01]  /*1870*/  LDG.E.64 R16, desc[UR8][R6.64] ;  /* 0x0000000806107981 */ /* 0x000ee2000c1e1b00 */
[----:B------:R-:W-:-:S05]  /*1880*/  VIADD R24, R24, 0x4 ;  /* 0x0000000418187836 */ /* 0x000fca0000000000 */
[----:B------:R-:W-:Y:S01]  /*1890*/  ISETP.GE.AND P0, PT, R24, R0, PT ;  /* 0x000000001800720c */ /* 0x000fe20003f06270 */
[----:B---3--:R-:W-:-:S07]  /*18a0*/  DFMA R16, R12, UR18, R16 ;  /* 0x000000120c107c2b */ /* 0x008fce0008000010 */
[----:B------:R0:W-:Y:S05]  /*18b0*/  STG.E.64 desc[UR8][R6.64], R16 ;  /* 0x0000001006007986 */ /* 0x0001ea000c101b08 */
[----:B------:R-:W-:Y:S05]  /*18c0*/  @!P0 BRA `(.L_x_433) ;  /* 0xfffffff800f48947 */ /* 0x000fea000383ffff */
.L_x_430:
[----:B------:R-:W-:Y:S05]  /*18d0*/  BSYNC B0 ;  /* 0x0000000000007941 */ /* 0x000fea0003800000 */
.L_x_429:
[----:B------:R-:W1:Y:S01]  /*18e0*/  LDC.64 R2, c[0x0][0x278] ;  /* 0x00009e00ff027b82 */ /* 0x000e620000000a00 */
[----:B------:R-:W-:-:S06]  /*18f0*/  UIADD3 UR4, UR4, 0x1, URZ ;  /* 0x0000000104047890 */ /* 0x000fcc000fffe03f */
[----:B-1----:R-:W-:-:S04]  /*1900*/  ISETP.LE.U32.AND P0, PT, R2, UR4, PT ;  /* 0x0000000402007c0c */ /* 0x002fc8000bf03070 */
[----:B------:R-:W-:-:S13]  /*1910*/  ISETP.GE.AND.EX P0, PT, RZ, R3, PT, P0 ;  /* 0x00000003ff00720c */ /* 0x000fda0003f06300 */
[----:B------:R-:W-:Y:S05]  /*1920*/  @!P0 BRA `(.L_x_434) ;  /* 0xfffffff4002c8947 */ /* 0x000fea000383ffff */
[----:B------:R-:W-:Y:S05]  /*1930*/  EXIT ;  /* 0x000000000000794d */ /* 0x000fea0003800000 */
.L_x_420:
[----:B------:R-:W0:Y:S01]  /*1940*/  LDC.64 R2, c[0x0][0x278] ;  /* 0x00009e00ff027b82 */ /* 0x000e220000000a00 */
[----:B------:R-:W-:Y:S02]  /*1950*/  ULDC.64 UR6, c[0x0][0x218] ;  /* 0x0000860000067ab9 */ /* 0x000fe40000000a00 */
[----:B------:R-:W-:-:S04]  /*1960*/  UIADD3 UR6, UP0, UR4, UR6, URZ ;  /* 0x0000000604067290 */ /* 0x000fc8000ff1e03f */
[----:B------:R-:W-:Y:S01]  /*1970*/  UIADD3.X UR7, UR5, UR7, URZ, UP0, !UPT ;  /* 0x0000000705077290 */ /* 0x000fe200087fe43f */
[----:B0-----:R-:W-:-:S04]  /*1980*/  ISETP.GE.U32.AND P0, PT, R2, 0x1, PT ;  /* 0x000000010200780c */ /* 0x001fc80003f06070 */
[----:B------:R-:W-:-:S13]  /*1990*/  ISETP.GE.AND.EX P0, PT, R3, RZ, PT, P0 ;  /* 0x000000ff0300720c */ /* 0x000fda0003f06300 */
[----:B------:R-:W-:Y:S05]  /*19a0*/  @!P0 EXIT ;  /* 0x000000000000894d */ /* 0x000fea0003800000 */
[----:B------:R-:W0:Y:S01]  /*19b0*/  S2R R0, SR_TID.X ;  /* 0x0000000000007919 */ /* 0x000e220000002100 */
[----:B------:R-:W-:Y:S01]  /*19c0*/  UMOV UR4, URZ ;  /* 0x0000003f00047c82 */ /* 0x000fe20008000000 */
[----:B0-----:R-:W-:-:S05]  /*19d0*/  IADD3 R4, P0, R0, UR6, RZ ;  /* 0x0000000600047c10 */ /* 0x001fca000ff1e0ff */
[----:B------:R-:W-:-:S08]  /*19e0*/  IMAD.X R5, RZ, RZ, UR7, P0 ;  /* 0x00000007ff057e24 */ /* 0x000fd000080e06ff */
.L_x_440:
[----:B0-----:R-:W0:Y:S01]  /*19f0*/  LDC.64 R2, c[0x0][0x260] ;  /* 0x00009800ff027b82 */ /* 0x001e220000000a00 */
        /* <DEDUP_REMOVED lines=17> */
[----:B-1-34-:R-:W-:Y:S05]  /*1b10*/  @!P0 BRA `(.L_x_436) ;  /* 0x0000000800688947 */ /* 0x01afea0003800000 */
[----:B------:R-:W0:Y:S01]  /*1b20*/  LDC.64 R12, c[0x0][0x248] ;  /* 0x00009200ff0c7b82 */ /* 0x000e220000000a00 */
[----:B------:R-:W-:Y:S01]  /*1b30*/  ULDC.64 UR10, c[0x0][0x250] ;  /* 0x00009400000a7ab9 */ /* 0x000fe20000000a00 */
[----:B------:R-:W-:Y:S01]  /*1b40*/  IMAD.IADD R8, R0, 0x1, -R6 ;  /* 0x0000000100087824 */ /* 0x000fe200078e0a06 */
[----:B------:R-:W-:Y:S01]  /*1b50*/  BSSY B1, `(.L_x_437) ;  /* 0x000004e000017945 */ /* 0x000fe20003800000 */
[----:B------:R-:W-:Y:S02]  /*1b60*/  IMAD R9, R5, UR10, RZ ;  /* 0x0000000a05097c24 */ /* 0x000fe4000f8e02ff */
[----:B------:R-:W-:-:S04]  /*1b70*/  IMAD.WIDE.U32 R2, R4, UR10, RZ ;  /* 0x0000000a04027c25 */ /* 0x000fc8000f8e00ff */
[----:B------:R-:W-:Y:S02]  /*1b80*/  IMAD R9, R4, UR11, R9 ;  /* 0x0000000b04097c24 */ /* 0x000fe4000f8e0209 */
[----:B------:R-:W-:Y:S02]  /*1b90*/  IMAD.MOV.U32 R24, RZ, RZ, R6 ;  /* 0x000000ffff187224 */ /* 0x000fe400078e0006 */
[----:B------:R-:W-:Y:S01]  /*1ba0*/  IMAD.IADD R9, R3, 0x1, R9 ;  /* 0x0000000103097824 */ /* 0x000fe200078e0209 */
[----:B------:R-:W-:Y:S02]  /*1bb0*/  LOP3.LUT P0, R3, R8, 0x3, RZ, 0xc0, !PT ;  /* 0x0000000308037812 */ /* 0x000fe4000780c0ff */
[----:B------:R-:W-:Y:S01]  /*1bc0*/  MOV R8, R2 ;  /* 0x0000000200087202 */ /* 0x000fe20000000f00 */
[----:B0-----:R-:W-:-:S04]  /*1bd0*/  IMAD R10, R12, UR5, RZ ;  /* 0x000000050c0a7c24 */ /* 0x001fc8000f8e02ff */
        /* <DEDUP_REMOVED lines=11> */
[----:B------:R-:W-:-:S04]  /*1c90*/  IMAD.WIDE.U32 R12, R12, UR4, R6 ;  /* 0x000000040c0c7c25 */ /* 0x000fc8000f8e0006 */
[----:B------:R-:W-:Y:S01]  /*1ca0*/  IMAD.IADD R11, R13, 0x1, R11 ;  /* 0x000000010d0b7824 */ /* 0x000fe200078e020b */
        /* <DEDUP_REMOVED lines=8> */
[----:B------:R-:W-:Y:S02]  /*1d30*/  IMAD R27, R17, UR4, R20 ;  /* 0x00000004111b7c24 */ /* 0x000fe4000f8e0214 */
[----:B------:R-:W-:Y:S01]  /*1d40*/  IMAD.MOV.U32 R17, RZ, RZ, R2 ;  /* 0x000000ffff117224 */ /* 0x000fe200078e0002 */
[----:B---3--:R-:W-:Y:S01]  /*1d50*/  SHF.R.S32.HI R21, RZ, 0x1f, R19 ;  /* 0x0000001fff157819 */ /* 0x008fe20000011413 */
[----:B0-----:R-:W-:-:S04]  /*1d60*/  IMAD.WIDE.U32 R24, R19, R12, R16 ;  /* 0x0000000c13187225 */ /* 0x001fc800078e0010 */
[----:B------:R-:W-:Y:S01]  /*1d70*/  IMAD R18, R21, R12, RZ ;  /* 0x0000000c15127224 */ /* 0x000fe200078e02ff */
[----:B--2---:R-:W-:-:S03]  /*1d80*/  LEA R20, P1, R24, R14, 0x3 ;  /* 0x0000000e18147211 */ /* 0x004fc600078218ff */
[----:B------:R-:W-:Y:S01]  /*1d90*/  IMAD R21, R19, R13, R18 ;  /* 0x0000000d13157224 */ /* 0x000fe200078e0212 */
[----:B------:R-:W-:Y:S02]  /*1da0*/  IADD3 R19, R23, R27, RZ ;  /* 0x0000001b17137210 */ /* 0x000fe40007ffe0ff */
[C---:B------:R-:W-:Y:S01]  /*1db0*/  LEA R18, P0, R22.reuse, UR10, 0x3 ;  /* 0x0000000a16127c11 */ /* 0x040fe2000f8018ff */
[----:B------:R-:W-:Y:S01]  /*1dc0*/  IMAD.IADD R21, R25, 0x1, R21 ;  /* 0x0000000119157824 */ /* 0x000fe200078e0215 */
[----:B------:R-:W0:Y:S02]  /*1dd0*/  LDC.64 R26, c[0x0][0x240] ;  /* 0x00009000ff1a7b82 */ /* 0x000e240000000a00 */
[----:B------:R-:W-:Y:S02]  /*1de0*/  LEA.HI.X R19, R22, UR11, R19, 0x3, P0 ;  /* 0x0000000b16137c11 */ /* 0x000fe400080f1c13 */
[----:B------:R-:W-:-:S03]  /*1df0*/  LEA.HI.X R21, R24, R15, R21, 0x3, P1 ;  /* 0x0000000f18157211 */ /* 0x000fc600008f1c15 */
[----:B------:R-:W0:Y:S04]  /*1e00*/  LDG.E.64 R22, desc[UR8][R18.64] ;  /* 0x0000000812167981 */ /* 0x000e28000c1e1b00 */
[----:B------:R-:W0:Y:S01]  /*1e10*/  LDG.E.64 R24, desc[UR8][R20.64] ;  /* 0x0000000814187981 */ /* 0x000e22000c1e1b00 */
[----:B------:R-:W-:Y:S01]  /*1e20*/  ISETP.NE.AND P0, PT, R3, 0x1, PT ;  /* 0x000000010300780c */ /* 0x000fe20003f05270 */
[----:B0-----:R-:W-:Y:S01]  /*1e30*/  DFMA R22, R22, R26, R24 ;  /* 0x0000001a1616722b */ /* 0x001fe20000000018 */
[----:B------:R-:W-:-:S06]  /*1e40*/  IADD3 R24, R6, 0x1, RZ ;  /* 0x0000000106187810 */ /* 0x000fcc0007ffe0ff */
[----:B------:R0:W-:Y:S05]  /*1e50*/  STG.E.64 desc[UR8][R20.64], R22 ;  /* 0x0000001614007986 */ /* 0x0001ea000c101b08 */
[----:B------:R-:W-:Y:S05]  /*1e60*/  @!P0 BRA `(.L_x_438) ;  /* 0x0000000000708947 */ /* 0x000fea0003800000 */
[----:B0-----:R-:W2:Y:S02]  /*1e70*/  LDG.E R21, desc[UR8][R10.64+0x4] ;  /* 0x000004080a157981 */ /* 0x001ea4000c1e1900 */
[----:B--2---:R-:W-:-:S05]  /*1e80*/  SHF.R.S32.HI R23, RZ, 0x1f, R21 ;  /* 0x0000001fff177819 */ /* 0x004fca0000011415 */
[-C--:B------:R-:W-:Y:S02]  /*1e90*/  IMAD R20, R23, R12.reuse, RZ ;  /* 0x0000000c17147224 */ /* 0x080fe400078e02ff */
[----:B------:R-:W-:-:S04]  /*1ea0*/  IMAD.WIDE.U32 R22, R21, R12, R16 ;  /* 0x0000000c15167225 */ /* 0x000fc800078e0010 */
[----:B------:R-:W-:Y:S01]  /*1eb0*/  IMAD R21, R21, R13, R20 ;  /* 0x0000000d15157224 */ /* 0x000fe200078e0214 */
[----:B------:R-:W-:-:S03]  /*1ec0*/  LEA R20, P0, R22, R14, 0x3 ;  /* 0x0000000e16147211 */ /* 0x000fc600078018ff */
[----:B------:R-:W-:-:S05]  /*1ed0*/  IMAD.IADD R21, R23, 0x1, R21 ;  /* 0x0000000117157824 */ /* 0x000fca00078e0215 */
[----:B------:R-:W-:Y:S02]  /*1ee0*/  LEA.HI.X R21, R22, R15, R21, 0x3, P0 ;  /* 0x0000000f16157211 */ /* 0x000fe400000f1c15 */
[----:B------:R-:W2:Y:S04]  /*1ef0*/  LDG.E.64 R22, desc[UR8][R18.64+0x8] ;  /* 0x0000080812167981 */ /* 0x000ea8000c1e1b00 */
[----:B------:R-:W2:Y:S01]  /*1f00*/  LDG.E.64 R24, desc[UR8][R20.64] ;  /* 0x0000000814187981 */ /* 0x000ea2000c1e1b00 */
[----:B------:R-:W-:Y:S01]  /*1f10*/  ISETP.NE.AND P0, PT, R3, 0x2, PT ;  /* 0x000000020300780c */ /* 0x000fe20003f05270 */
[----:B--2---:R-:W-:Y:S01]  /*1f20*/  DFMA R22, R22, R26, R24 ;  /* 0x0000001a1616722b */ /* 0x004fe20000000018 */
[----:B------:R-:W-:-:S06]  /*1f30*/  IADD3 R24, R6, 0x2, RZ ;  /* 0x0000000206187810 */ /* 0x000fcc0007ffe0ff */
[----:B------:R1:W-:Y:S05]  /*1f40*/  STG.E.64 desc[UR8][R20.64], R22 ;  /* 0x0000001614007986 */ /* 0x0003ea000c101b08 */
[----:B------:R-:W-:Y:S05]  /*1f50*/  @!P0 BRA `(.L_x_438) ;  /* 0x0000000000348947 */ /* 0x000fea0003800000 */
[----:B------:R-:W2:Y:S04]  /*1f60*/  LDG.E R11, desc[UR8][R10.64+0x8] ;  /* 0x000008080a0b7981 */ /* 0x000ea8000c1e1900 */
[----:B------:R-:W3:Y:S01]  /*1f70*/  LDG.E.64 R18, desc[UR8][R18.64+0x10] ;  /* 0x0000100812127981 */ /* 0x000ee2000c1e1b00 */
[----:B--2---:R-:W-:Y:S01]  /*1f80*/  SHF.R.S32.HI R3, RZ, 0x1f, R11 ;  /* 0x0000001fff037819 */ /* 0x004fe2000001140b */
[----:B------:R-:W-:-:S04]  /*1f90*/  IMAD.WIDE.U32 R16, R11, R12, R16 ;  /* 0x0000000c0b107225 */ /* 0x000fc800078e0010 */
[----:B-1----:R-:W-:Y:S01]  /*1fa0*/  IMAD R20, R3, R12, RZ ;  /* 0x0000000c03147224 */ /* 0x002fe200078e02ff */
[----:B------:R-:W-:-:S03]  /*1fb0*/  LEA R14, P0, R16, R14, 0x3 ;  /* 0x0000000e100e7211 */ /* 0x000fc600078018ff */
[----:B------:R-:W-:-:S04]  /*1fc0*/  IMAD R3, R11, R13, R20 ;  /* 0x0000000d0b037224 */ /* 0x000fc800078e0214 */
[----:B------:R-:W-:-:S05]  /*1fd0*/  IMAD.IADD R3, R17, 0x1, R3 ;  /* 0x0000000111037824 */ /* 0x000fca00078e0203 */
[----:B------:R-:W-:-:S05]  /*1fe0*/  LEA.HI.X R15, R16, R15, R3, 0x3, P0 ;  /* 0x0000000f100f7211 */ /* 0x000fca00000f1c03 */
[----:B------:R-:W3:Y:S01]  /*1ff0*/  LDG.E.64 R12, desc[UR8][R14.64] ;  /* 0x000000080e0c7981 */ /* 0x000ee2000c1e1b00 */
[----:B------:R-:W-:Y:S01]  /*2000*/  IADD3 R24, R6, 0x3, RZ ;  /* 0x0000000306187810 */ /* 0x000fe20007ffe0ff */
[----:B---3--:R-:W-:-:S07]  /*2010*/  DFMA R12, R18, R26, R12 ;  /* 0x0000001a120c722b */ /* 0x008fce000000000c */
[----:B------:R2:W-:Y:S04]  /*2020*/  STG.E.64 desc[UR8][R14.64], R12 ;  /* 0x0000000c0e007986 */ /* 0x0005e8000c101b08 */
.L_x_438:
[----:B------:R-:W-:Y:S05]  /*2030*/  BSYNC B1 ;  /* 0x0000000000017941 */ /* 0x000fea0003800000 */
.L_x_437:
[----:B------:R-:W-:Y:S01]  /*2040*/  LOP3.LUT R3, RZ, R6, RZ, 0x33, !PT ;  /* 0x00000006ff037212 */ /* 0x000fe200078e33ff */
[----:B------:R-:W3:Y:S04]  /*2050*/  LDC.64 R10, c[0x0][0x268] ;  /* 0x00009a00ff0a7b82 */ /* 0x000ee80000000a00 */
[----:B------:R-:W-:-:S04]  /*2060*/  IMAD.IADD R3, R0, 0x1, R3 ;  /* 0x0000000100037824 */ /* 0x000fc800078e0203 */
[----:B--2---:R-:W2:Y:S01]  /*2070*/  LDC.64 R12, c[0x0][0x270] ;  /* 0x00009c00ff0c7b82 */ /* 0x004ea20000000a00 */
[----:B------:R-:W-:-:S13]  /*2080*/  ISETP.GE.U32.AND P0, PT, R3, 0x3, PT ;  /* 0x000000030300780c */ /* 0x000fda0003f06070 */
[----:B------:R-:W-:Y:S05]  /*2090*/  @!P0 BRA `(.L_x_436) ;  /* 0x0000000400088947 */ /* 0x000fea0003800000 */
.L_x_439:
[----:B------:R-:W-:Y:S01]  /*20a0*/  SHF.R.S32.HI R25, RZ, 0x1f, R24 ;  /* 0x0000001fff197819 */ /* 0x000fe20000011418 */
[----:B---3--:R-:W-:-:S04]  /*20b0*/  IMAD R6, R10, UR5, RZ ;  /* 0x000000050a067c24 */ /* 0x008fc8000f8e02ff */
[----:B------:R-:W-:Y:S02]  /*20c0*/  IMAD R3, R11, UR4, R6 ;  /* 0x000000040b037c24 */ /* 0x000fe4000f8e0206 */
[----:B----4-:R-:W-:-:S05]  /*20d0*/  IMAD.WIDE.U32 R14, R10, UR4, R24 ;  /* 0x000000040a0e7c25 */ /* 0x010fca000f8e0018 */
[----:B------:R-:W-:Y:S02]  /*20e0*/  IADD3 R3, R3, R15, RZ ;  /* 0x0000000f03037210 */ /* 0x000fe40007ffe0ff */
[----:B------:R-:W-:-:S04]  /*20f0*/  LEA R6, P0, R14, UR12, 0x2 ;  /* 0x0000000c0e067c11 */ /* 0x000fc8000f8010ff */
[----:B------:R-:W-:-:S05]  /*2100*/  LEA.HI.X R7, R14, UR13, R3, 0x2, P0 ;  /* 0x0000000d0e077c11 */ /* 0x000fca00080f1403 */
[----:B------:R-:W3:Y:S01]  /*2110*/  LDG.E R3, desc[UR8][R6.64] ;  /* 0x0000000806037981 */ /* 0x000ee2000c1e1900 */
[C---:B--2---:R-:W-:Y:S01]  /*2120*/  IMAD R16, R12.reuse, UR5, RZ ;  /* 0x000000050c107c24 */ /* 0x044fe2000f8e02ff */
[----:B------:R-:W-:Y:S01]  /*2130*/  MOV R15, R2 ;  /* 0x00000002000f7202 */ /* 0x000fe20000000f00 */
[----:B01----:R-:W-:-:S04]  /*2140*/  IMAD.WIDE.U32 R20, R12, UR4, R24 ;  /* 0x000000040c147c25 */ /* 0x003fc8000f8e0018 */
[----:B------:R-:W-:Y:S01]  /*2150*/  IMAD R17, R13, UR4, R16 ;  /* 0x000000040d117c24 */ /* 0x000fe2000f8e0210 */
[----:B---3--:R-:W-:-:S05]  /*2160*/  SHF.R.S32.HI R14, RZ, 0x1f, R3 ;  /* 0x0000001fff0e7819 */ /* 0x008fca0000011403 */
[----:B------:R-:W-:Y:S02]  /*2170*/  IMAD R16, R14, UR14, RZ ;  /* 0x0000000e0e107c24 */ /* 0x000fe4000f8e02ff */
[----:B------:R-:W-:Y:S02]  /*2180*/  IMAD.MOV.U32 R14, RZ, RZ, R8 ;  /* 0x000000ffff0e7224 */ /* 0x000fe400078e0008 */
[C---:B------:R-:W-:Y:S01]  /*2190*/  IMAD R19, R3.reuse, UR15, R16 ;  /* 0x0000000f03137c24 */ /* 0x040fe2000f8e0210 */
[----:B------:R-:W-:Y:S01]  /*21a0*/  LEA R16, P0, R20, UR16, 0x3 ;  /* 0x0000001014107c11 */ /* 0x000fe2000f8018ff */
[----:B------:R-:W-:-:S04]  /*21b0*/  IMAD.WIDE.U32 R22, R3, UR14, R14 ;  /* 0x0000000e03167c25 */ /* 0x000fc8000f8e000e */
        /* <DEDUP_REMOVED lines=21> */
[----:B------:R-:W0:Y:S02]  /*2310*/  LDG.E R3, desc[UR8][R6.64+0x8] ;  /* 0x0000080806037981 */ /* 0x000e24000c1e1900 */
[----:B0-----:R-:W-:Y:S01]  /*2320*/  SHF.R.S32.HI R18, RZ, 0x1f, R3 ;  /* 0x0000001fff127819 */ /* 0x001fe20000011403 */
        /* <DEDUP_REMOVED lines=10> */
[----:B------:R-:W2:Y:S04]  /*23d0*/  LDG.E R7, desc[UR8][R6.64+0xc] ;  /* 0x00000c0806077981 */ /* 0x000ea8000c1e1900 */
[----:B------:R-:W3:Y:S01]  /*23e0*/  LDG.E.64 R16, desc[UR8][R16.64+0x18] ;  /* 0x0000180810107981 */ /* 0x000ee2000c1e1b00 */
[----:B--2---:R-:W-:Y:S01]  /*23f0*/  SHF.R.S32.HI R3, RZ, 0x1f, R7 ;  /* 0x0000001fff037819 */ /* 0x004fe20000011407 */
[----:B-1----:R-:W-:-:S04]  /*2400*/  IMAD.WIDE.U32 R20, R7, UR14, R14 ;  /* 0x0000000e07147c25 */ /* 0x002fc8000f8e000e */
[----:B------:R-:W-:Y:S01]  /*2410*/  IMAD R26, R3, UR14, RZ ;  /* 0x0000000e031a7c24 */ /* 0x000fe2000f8e02ff */
[----:B------:R-:W-:-:S03]  /*2420*/  LEA R14, P0, R20, UR18, 0x3 ;  /* 0x00000012140e7c11 */ /* 0x000fc6000f8018ff */
[----:B------:R-:W-:-:S04]  /*2430*/  IMAD R3, R7, UR15, R26 ;  /* 0x0000000f07037c24 */ /* 0x000fc8000f8e021a */
[----:B------:R-:W-:-:S05]  /*2440*/  IMAD.IADD R3, R21, 0x1, R3 ;  /* 0x0000000115037824 */ /* 0x000fca00078e0203 */
[----:B------:R-:W-:-:S05]  /*2450*/  LEA.HI.X R15, R20, UR19, R3, 0x3, P0 ;  /* 0x00000013140f7c11 */ /* 0x000fca00080f1c03 */
[----:B------:R-:W3:Y:S01]  /*2460*/  LDG.E.64 R20, desc[UR8][R14.64] ;  /* 0x000000080e147981 */ /* 0x000ee2000c1e1b00 */
[----:B------:R-:W-:-:S04]  /*2470*/  IADD3 R24, R24, 0x4, RZ ;  /* 0x0000000418187810 */ /* 0x000fc80007ffe0ff */
[----:B------:R-:W-:Y:S01]  /*2480*/  ISETP.GE.AND P0, PT, R24, R0, PT ;  /* 0x000000001800720c */ /* 0x000fe20003f06270 */
[----:B---3--:R-:W-:-:S07]  /*2490*/  DFMA R20, R16, UR20, R20 ;  /* 0x0000001410147c2b */ /* 0x008fce0008000014 */
[----:B------:R4:W-:Y:S05]  /*24a0*/  STG.E.64 desc[UR8][R14.64], R20 ;  /* 0x000000140e007986 */ /* 0x0009ea000c101b08 */
[----:B------:R-:W-:Y:S05]  /*24b0*/  @!P0 BRA `(.L_x_439) ;  /* 0xfffffff800f88947 */ /* 0x000fea000383ffff */
.L_x_436:
[----:B------:R-:W-:Y:S05]  /*24c0*/  BSYNC B0 ;  /* 0x0000000000007941 */ /* 0x000fea0003800000 */
.L_x_435:
[----:B------:R-:W5:Y:S01]  /*24d0*/  LDC.64 R2, c[0x0][0x278] ;  /* 0x00009e00ff027b82 */ /* 0x000f620000000a00 */
[----:B------:R-:W-:-:S06]  /*24e0*/  UIADD3 UR4, UR4, 0x1, URZ ;  /* 0x0000000104047890 */ /* 0x000fcc000fffe03f */
[----:B-----5:R-:W-:-:S04]  /*24f0*/  ISETP.LE.U32.AND P0, PT, R2, UR4, PT ;  /* 0x0000000402007c0c */ /* 0x020fc8000bf03070 */
[----:B------:R-:W-:-:S13]  /*2500*/  ISETP.GE.AND.EX P0, PT, RZ, R3, PT, P0 ;  /* 0x00000003ff00720c */ /* 0x000fda0003f06300 */
[----:B------:R-:W-:Y:S05]  /*2510*/  @!P0 BRA `(.L_x_440) ;  /* 0xfffffff400348947 */ /* 0x000fea000383ffff */
[----:B------:R-:W5:Y:S01]  /*2520*/  S2R R6, SR_TID.X ;  /* 0x0000000000067919 */ /* 0x000f620000002100 */
[----:B------:R-:W-:Y:S01]  /*2530*/  ULDC.64 UR4, c[0x0][0x250] ;  /* 0x0000940000047ab9 */ /* 0x000fe20000000a00 */
[----:B-----5:R-:W-:-:S05]  /*2540*/  VIADD R0, R6, 0x100 ;  /* 0x0000010006007836 */ /* 0x020fca0000000000 */
[----:B------:R-:W-:-:S04]  /*2550*/  IADD3 R2, P0, R0, UR6, RZ ;  /* 0x0000000600027c10 */ /* 0x000fc8000ff1e0ff */
[----:B------:R-:W-:Y:S01]  /*2560*/  IADD3.X R3, RZ, UR7, RZ, P0, !PT ;  /* 0x00000007ff037c10 */ /* 0x000fe200087fe4ff */
[----:B------:R-:W-:-:S04]  /*2570*/  IMAD.WIDE.U32 R28, R2, UR4, RZ ;  /* 0x00000004021c7c25 */ /* 0x000fc8000f8e00ff */
[----:B------:R0:W-:Y:S01]  /*2580*/  STL.64 [R1], R2 ;  /* 0x0000000201007387 */ /* 0x0001e20000100a00 */
[----:B------:R-:W-:Y:S01]  /*2590*/  IMAD R0, R3, UR4, RZ ;  /* 0x0000000403007c24 */ /* 0x000fe2000f8e02ff */
[----:B------:R-:W-:-:S03]  /*25a0*/  UMOV UR4, URZ ;  /* 0x0000003f00047c82 */ /* 0x000fc60008000000 */
[----:B------:R-:W-:-:S04]  /*25b0*/  IMAD R27, R2, UR5, R0 ;  /* 0x00000005021b7c24 */ /* 0x000fc8000f8e0200 */
[----:B------:R-:W-:-:S07]  /*25c0*/  IMAD.IADD R27, R29, 0x1, R27 ;  /* 0x000000011d1b7824 */ /* 0x000fce00078e021b */
.L_x_446:
[----:B-----5:R-:W5:Y:S01]  /*25d0*/  LDL.64 R4, [R1] ;  /* 0x0000000001047983 */ /* 0x020f620000100a00 */
[----:B0-----:R-:W0:Y:S01]  /*25e0*/  LDC.64 R2, c[0x0][0x260] ;  /* 0x00009800ff027b82 */ /* 0x001e220000000a00 */
[----:B------:R-:W-:Y:S01]  /*25f0*/  USHF.R.S32.HI UR5, URZ, 0x1f, UR4 ;  /* 0x0000001f3f057899 */ /* 0x000fe20008011404 */
[----:B------:R-:W-:Y:S01]  /*2600*/  ULDC.64 UR6, c[0x0][0x228] ;  /* 0x00008a0000067ab9 */ /* 0x000fe20000000a00 */
[----:B------:R-:W-:Y:S01]  /*2610*/  ULDC.64 UR16, c[0x0][0x240] ;  /* 0x0000900000107ab9 */ /* 0x000fe20000000a00 */
[----:B------:R-:W-:Y:S01]  /*2620*/  ULDC.64 UR12, c[0x0][0x258] ;  /* 0x00009600000c7ab9 */ /* 0x000fe20000000a00 */
[----:B------:R-:W-:Y:S02]  /*2630*/  ULDC.64 UR14, c[0x0][0x238] ;  /* 0x00008e00000e7ab9 */ /* 0x000fe40000000a00 */
[----:B0-----:R-:W-:-:S04]  /*2640*/  IMAD R0, R2, UR5, RZ ;  /* 0x0000000502007c24 */ /* 0x001fc8000f8e02ff */
[----:B------:R-:W-:Y:S02]  /*2650*/  IMAD R3, R3, UR4, R0 ;  /* 0x0000000403037c24 */ /* 0x000fe4000f8e0200 */
[----:B-----5:R-:W-:-:S03]  /*2660*/  IMAD.WIDE.U32 R4, R2, UR4, R4 ;  /* 0x0000000402047c25 */ /* 0x020fc6000f8e0004 */
[----:B------:R-:W-:Y:S02]  /*2670*/  LEA R2, P0, R4, UR6, 0x2 ;  /* 0x0000000604027c11 */ /* 0x000fe4000f8010ff */
[----:B------:R-:W-:-:S04]  /*2680*/  IADD3 R3, R5, R3, RZ ;  /* 0x0000000305037210 */ /* 0x000fc80007ffe0ff */
[----:B------:R-:W-:-:S05]  /*2690*/  LEA.HI.X R3, R4, UR7, R3, 0x2, P0 ;  /* 0x0000000704037c11 */ /* 0x000fca00080f1403 */
[----:B------:R-:W5:Y:S04]  /*26a0*/  LDG.E R4, desc[UR8][R2.64] ;  /* 0x0000000802047981 */ /* 0x000f68000c1e1900 */
[----:B------:R-:W5:Y:S01]  /*26b0*/  LDG.E R0, desc[UR8][R2.64+0x4] ;  /* 0x0000040802007981 */ /* 0x000f62000c1e1900 */
[----:B------:R-:W-:Y:S01]  /*26c0*/  BSSY B0, `(.L_x_441) ;  /* 0x00000a6000007945 */ /* 0x000fe20003800000 */
[----:B-----5:R-:W-:-:S13]  /*26d0*/  ISETP.GT.AND P0, PT, R0, R4, PT ;  /* 0x000000040000720c */ /* 0x020fda0003f04270 */
[----:B------:R-:W-:Y:S05]  /*26e0*/  @!P0 BRA `(.L_x_442) ;  /* 0x00000008008c8947 */ /* 0x000fea0003800000 */
[----:B--2---:R-:W0:Y:S01]  /*26f0*/  LDC.64 R12, c[0x0][0x248] ;  /* 0x00009200ff0c7b82 */ /* 0x004e220000000a00 */
[--C-:B------:R-:W-:Y:S01]  /*2700*/  IMAD.IADD R3, R0, 0x1, -R4.reuse ;  /* 0x0000000100037824 */ /* 0x100fe200078e0a04 */
[----:B------:R-:W-:Y:S01]  /*2710*/  MOV R26, R28 ;  /* 0x0000001c001a7202 */ /* 0x000fe20000000f00 */
[----:B------:R-:W-:Y:S01]  /*2720*/  BSSY B1, `(.L_x_443) ;  /* 0x0000051000017945 */ /* 0x000fe20003800000 */
[----:B-1--4-:R-:W-:Y:S02]  /*2730*/  IMAD.MOV.U32 R20, RZ, RZ, R4 ;  /* 0x000000ffff147224 */ /* 0x012fe400078e0004 */
[----:B------:R-:W-:Y:S02]  /*2740*/  LOP3.LUT P0, R3, R3, 0x3, RZ, 0xc0, !PT ;  /* 0x0000000303037812 */ /* 0x000fe4000780c0ff */
[----:B------:R-:W1:Y:S01]  /*2750*/  LDC.64 R8, c[0x0][0x270] ;  /* 0x00009c00ff087b82 */ /* 0x000e620000000a00 */
[C---:B0-----:R-:W-:Y:S02]  /*2760*/  IMAD R2, R12.reuse, UR5, RZ ;  /* 0x000000050c027c24 */ /* 0x041fe4000f8e02ff */
[----:B------:R-:W-:-:S04]  /*2770*/  IMAD.WIDE.U32 R6, R12, UR4, R26 ;  /* 0x000000040c067c25 */ /* 0x000fc8000f8e001a */
[----:B---3--:R-:W-:Y:S02]  /*2780*/  IMAD R11, R13, UR4, R2 ;  /* 0x000000040d0b7c24 */ /* 0x008fe4000f8e0202 */
[----:B-1----:R-:W-:-:S03]  /*2790*/  IMAD R10, R8, UR5, RZ ;  /* 0x00000005080a7c24 */ /* 0x002fc6000f8e02ff */
[----:B------:R-:W-:Y:S01]  /*27a0*/  IADD3 R2, R7, R11, RZ ;  /* 0x0000000b07027210 */ /* 0x000fe20007ffe0ff */
[----:B------:R-:W-:Y:S02]  /*27b0*/  IMAD R13, R9, UR4, R10 ;  /* 0x00000004090d7c24 */ /* 0x000fe4000f8e020a */
[----:B------:R-:W-:-:S04]  /*27c0*/  IMAD.WIDE.U32 R8, R8, UR4, RZ ;  /* 0x0000000408087c25 */ /* 0x000fc8000f8e00ff */
[----:B------:R-:W-:Y:S01]  /*27d0*/  IMAD.IADD R26, R9, 0x1, R13 ;  /* 0x00000001091a7824 */ /* 0x000fe200078e020d */
[----:B------:R-:W-:Y:S06]  /*27e0*/  @!P0 BRA `(.L_x_444) ;  /* 0x0000000400108947 */ /* 0x000fec0003800000 */
[----:B------:R-:W0:Y:S01]  /*27f0*/  LDC.64 R12, c[0x0][0x268] ;  /* 0x00009a00ff0c7b82 */ /* 0x000e220000000a00 */
[----:B------:R-:W-:Y:S01]  /*2800*/  SHF.R.S32.HI R5, RZ, 0x1f, R4 ;  /* 0x0000001fff057819 */ /* 0x000fe20000011404 */
[----:B------:R-:W-:Y:S01]  /*2810*/  ULDC.64 UR6, c[0x0][0x230] ;  /* 0x00008c0000067ab9 */ /* 0x000fe20000000a00 */
[----:B------:R1:W-:Y:S05]  /*2820*/  STL.64 [R1+0x8], R28 ;  /* 0x0000081c01007387 */ /* 0x0003ea0000100a00 */
[----:B------:R-:W2:Y:S01]  /*2830*/  LDC.64 R14, c[0x0][0x238] ;  /* 0x00008e00ff0e7b82 */ /* 0x000ea20000000a00 */
[----:B------:R-:W-:-:S07]  /*2840*/  IMAD.MOV.U32 R16, RZ, RZ, R6 ;  /* 0x000000ffff107224 */ /* 0x000fce00078e0006 */
[----:B-1----:R-:W1:Y:S01]  /*2850*/  LDC.64 R28, c[0x0][0x240] ;  /* 0x00009000ff1c7b82 */ /* 0x002e620000000a00 */
[----:B0-----:R-:W-:-:S04]  /*2860*/  IMAD R10, R12, UR5, RZ ;  /* 0x000000050c0a7c24 */ /* 0x001fc8000f8e02ff */
[----:B------:R-:W-:Y:S02]  /*2870*/  IMAD R11, R13, UR4, R10 ;  /* 0x000000040d0b7c24 */ /* 0x000fe4000f8e020a */
[----:B------:R-:W-:-:S05]  /*2880*/  IMAD.WIDE.U32 R12, R12, UR4, R4 ;  /* 0x000000040c0c7c25 */ /* 0x000fca000f8e0004 */
[----:B------:R-:W-:Y:S02]  /*2890*/  IADD3 R11, R13, R11, RZ ;  /* 0x0000000b0d0b7210 */ /* 0x000fe40007ffe0ff */
[----:B------:R-:W-:-:S04]  /*28a0*/  LEA R10, P0, R12, UR6, 0x2 ;  /* 0x000000060c0a7c11 */ /* 0x000fc8000f8010ff */
[----:B------:R-:W-:Y:S01]  /*28b0*/  LEA.HI.X R11, R12, UR7, R11, 0x2, P0 ;  /* 0x000000070c0b7c11 */ /* 0x000fe200080f140b */
[----:B------:R-:W-:Y:S01]  /*28c0*/  ULDC.64 UR6, c[0x0][0x220] ;  /* 0x0000880000067ab9 */ /* 0x000fe20000000a00 */
[----:B------:R-:W0:Y:S03]  /*28d0*/  LDC.64 R12, c[0x0][0x258] ;  /* 0x00009600ff0c7b82 */ /* 0x000e260000000a00 */
[----:B------:R-:W3:Y:S01]  /*28e0*/  LDG.E R21, desc[UR8][R10.64] ;  /* 0x000000080a157981 */ /* 0x000ee2000c1e1900 */
[----:B------:R-:W-:Y:S02]  /*28f0*/  IADD3 R19, P0, R4, R8, RZ ;  /* 0x0000000804137210 */ /* 0x000fe40007f1e0ff */
[----:B---3--:R-:W-:-:S05]  /*2900*/  SHF.R.S32.HI R17, RZ, 0x1f, R21 ;  /* 0x0000001fff117819 */ /* 0x008fca0000011415 */
[----:B0-----:R-:W-:Y:S01]  /*2910*/  IMAD R24, R17, R12, RZ ;  /* 0x0000000c11187224 */ /* 0x001fe200078e02ff */
[----:B------:R-:W-:-:S03]  /*2920*/  MOV R17, R2 ;  /* 0x0000000200117202 */ /* 0x000fc60000000f00 */
[C---:B------:R-:W-:Y:S02]  /*2930*/  IMAD R24, R21.reuse, R13, R24 ;  /* 0x0000000d15187224 */ /* 0x040fe400078e0218 */
[----:B------:R-:W-:-:S04]  /*2940*/  IMAD.WIDE.U32 R22, R21, R12, R16 ;  /* 0x0000000c15167225 */ /* 0x000fc800078e0010 */
[----:B------:R-:W-:Y:S01]  /*2950*/  IMAD.X R21, R5, 0x1, R26, P0 ;  /* 0x0000000105157824 */ /* 0x000fe200000e061a */
[----:B------:R-:W-:Y:S02]  /*2960*/  LEA R18, P0, R19, UR6, 0x3 ;  /* 0x0000000613127c11 */ /* 0x000fe4000f8018ff */
[C---:B--2---:R-:W-:Y:S02]  /*2970*/  LEA R20, P1, R22.reuse, R14, 0x3 ;  /* 0x0000000e16147211 */ /* 0x044fe400078218ff */
[----:B------:R-:W-:Y:S02]  /*2980*/  IADD3 R24, R23, R24, RZ ;  /* 0x0000001817187210 */ /* 0x000fe40007ffe0ff */
[----:B------:R-:W-:Y:S02]  /*2990*/  LEA.HI.X R19, R19, UR7, R21, 0x3, P0 ;  /* 0x0000000713137c11 */ /* 0x000fe400080f1c15 */
[----:B------:R-:W-:-:S03]  /*29a0*/  LEA.HI.X R21, R22, R15, R24, 0x3, P1 ;  /* 0x0000000f16157211 */ /* 0x000fc600008f1c18 */
[----:B------:R-:W1:Y:S04]  /*29b0*/  LDG.E.64 R22, desc[UR8][R18.64] ;  /* 0x0000000812167981 */ /* 0x000e68000c1e1b00 */
[----:B------:R-:W1:Y:S01]  /*29c0*/  LDG.E.64 R24, desc[UR8][R20.64] ;  /* 0x0000000814187981 */ /* 0x000e62000c1e1b00 */
[----:B------:R-:W-:Y:S01]  /*29d0*/  ISETP.NE.AND P0, PT, R3, 0x1, PT ;  /* 0x000000010300780c */ /* 0x000fe20003f05270 */
[----:B-1----:R-:W-:Y:S02]  /*29e0*/  DFMA R22, R22, R28, R24 ;  /* 0x0000001c1616722b */ /* 0x002fe40000000018 */
[----:B------:R0:W5:Y:S05]  /*29f0*/  LDL.LU.64 R28, [R1+0x8] ;  /* 0x00000800011c7983 */ /* 0x00016a0000300a00 */
[----:B------:R1:W-:Y:S02]  /*2a00*/  STG.E.64 desc[UR8][R20.64], R22 ;  /* 0x0000001614007986 */ /* 0x0003e4000c101b08 */
[----:B-1----:R-:W-:-:S03]  /*2a10*/  VIADD R20, R4, 0x1 ;  /* 0x0000000104147836 */ /* 0x002fc60000000000 */
[----:B0-----:R-:W-:Y:S05]  /*2a20*/  @!P0 BRA `(.L_x_444) ;  /* 0x0000000000808947 */ /* 0x001fea0003800000 */
[----:B------:R-:W2:Y:S04]  /*2a30*/  LDG.E R21, desc[UR8][R10.64+0x4] ;  /* 0x000004080a157981 */ /* 0x000ea8000c1e1900 */
[----:B------:R0:W-:Y:S02]  /*2a40*/  STL.64 [R1+0x8], R6 ;  /* 0x0000080601007387 */ /* 0x0001e40000100a00 */
        /* <DEDUP_REMOVED lines=13> */
[----:B------:R1:W-:Y:S02]  /*2b20*/  STG.E.64 desc[UR8][R20.64], R22 ;  /* 0x0000001614007986 */ /* 0x0003e4000c101b08 */
[----:B-1----:R-:W-:-:S03]  /*2b30*/  VIADD R20, R4, 0x2 ;  /* 0x0000000204147836 */ /* 0x002fc60000000000 */
[----:B0-----:R-:W-:Y:S05]  /*2b40*/  @!P0 BRA `(.L_x_444) ;  /* 0x0000000000388947 */ /* 0x001fea0003800000 */
[----:B------:R-:W2:Y:S01]  /*2b50*/  LDG.E R11, desc[UR8][R10.64+0x8] ;  /* 0x000008080a0b7981 */ /* 0x000ea2000c1e1900 */
[----:B------:R-:W0:Y:S03]  /*2b60*/  LDC.64 R24, c[0x0][0x240] ;  /* 0x00009000ff187b82 */ /* 0x000e260000000a00 */
[----:B------:R-:W0:Y:S01]  /*2b70*/  LDG.E.64 R18, desc[UR8][R18.64+0x10] ;  /* 0x0000100812127981 */ /* 0x000e22000c1e1b00 */
[----:B--2---:R-:W-:Y:S01]  /*2b80*/  SHF.R.S32.HI R3, RZ, 0x1f, R11 ;  /* 0x0000001fff037819 */ /* 0x004fe2000001140b */
[----:B------:R-:W-:-:S04]  /*2b90*/  IMAD.WIDE.U32 R16, R11, R12, R16 ;  /* 0x0000000c0b107225 */ /* 0x000fc800078e0010 */
[----:B------:R-:W-:Y:S01]  /*2ba0*/  IMAD R20, R3, R12, RZ ;  /* 0x0000000c03147224 */ /* 0x000fe200078e02ff */
[----:B------:R-:W-:-:S03]  /*2bb0*/  LEA R14, P0, R16, R14, 0x3 ;  /* 0x0000000e100e7211 */ /* 0x000fc600078018ff */
[----:B------:R-:W-:-:S05]  /*2bc0*/  IMAD R3, R11, R13, R20 ;  /* 0x0000000d0b037224 */ /* 0x000fca00078e0214 */
[----:B------:R-:W-:-:S04]  /*2bd0*/  IADD3 R3, R17, R3, RZ ;  /* 0x0000000311037210 */ /* 0x000fc80007ffe0ff */
[----:B------:R-:W-:-:S05]  /*2be0*/  LEA.HI.X R15, R16, R15, R3, 0x3, P0 ;  /* 0x0000000f100f7211 */ /* 0x000fca00000f1c03 */
[----:B------:R-:W0:Y:S01]  /*2bf0*/  LDG.E.64 R12, desc[UR8][R14.64] ;  /* 0x000000080e0c7981 */ /* 0x000e22000c1e1b00 */
[----:B------:R-:W-:Y:S01]  /*2c00*/  VIADD R20, R4, 0x3 ;  /* 0x0000000304147836 */ /* 0x000fe20000000000 */
[----:B0-----:R-:W-:-:S07]  /*2c10*/  DFMA R12, R18, R24, R12 ;  /* 0x00000018120c722b */ /* 0x001fce000000000c */
[----:B------:R0:W-:Y:S04]  /*2c20*/  STG.E.64 desc[UR8][R14.64], R12 ;  /* 0x0000000c0e007986 */ /* 0x0001e8000c101b08 */
.L_x_444:
[----:B------:R-:W-:Y:S05]  /*2c30*/  BSYNC B1 ;  /* 0x0000000000017941 */ /* 0x000fea0003800000 */
.L_x_443:
[----:B------:R-:W-:-:S04]  /*2c40*/  LOP3.LUT R3, RZ, R4, RZ, 0x33, !PT ;  /* 0x00000004ff037212 */ /* 0x000fc800078e33ff */
[----:B------:R-:W-:-:S04]  /*2c50*/  IADD3 R3, R0, R3, RZ ;  /* 0x0000000300037210 */ /* 0x000fc80007ffe0ff */
[----:B------:R-:W-:-:S13]  /*2c60*/  ISETP.GE.U32.AND P0, PT, R3, 0x3, PT ;  /* 0x000000030300780c */ /* 0x000fda0003f06070 */
[----:B------:R-:W-:Y:S05]  /*2c70*/  @!P0 BRA `(.L_x_442) ;  /* 0x0000000400288947 */ /* 0x000fea0003800000 */
[----:B------:R-:W0:Y:S01]  /*2c80*/  LDC.64 R4, c[0x0][0x268] ;  /* 0x00009a00ff047b82 */ /* 0x000e220000000a00 */
[----:B------:R-:W-:Y:S01]  /*2c90*/  SHF.R.S32.HI R21, RZ, 0x1f, R20 ;  /* 0x0000001fff157819 */ /* 0x000fe20000011414 */
[----:B------:R-:W-:Y:S01]  /*2ca0*/  ULDC.64 UR6, c[0x0][0x220] ;  /* 0x0000880000067ab9 */ /* 0x000fe20000000a00 */
[----:B------:R-:W-:Y:S01]  /*2cb0*/  ULDC.64 UR10, c[0x0][0x230] ;  /* 0x00008c00000a7ab9 */ /* 0x000fe20000000a00 */
[----:B------:R-:W-:-:S04]  /*2cc0*/  LEA R3, P0, R8, UR6, 0x3 ;  /* 0x0000000608037c11 */ /* 0x000fc8000f8018ff */
[----:B------:R-:W-:Y:S01]  /*2cd0*/  LEA.HI.X R8, R8, UR7, R26, 0x3, P0 ;  /* 0x0000000708087c11 */ /* 0x000fe200080f1c1a */
[C---:B0-----:R-:W-:Y:S02]  /*2ce0*/  IMAD R12, R4.reuse, UR5, RZ ;  /* 0x00000005040c7c24 */ /* 0x041fe4000f8e02ff */
[----:B------:R-:W-:Y:S01]  /*2cf0*/  IMAD.WIDE.U32 R10, R4, UR4, R20 ;  /* 0x00000004040a7c25 */ /* 0x000fe2000f8e0014 */
[----:B------:R-:W-:-:S03]  /*2d00*/  MOV R4, R20 ;  /* 0x0000001400047202 */ /* 0x000fc60000000f00 */
[----:B------:R-:W-:Y:S01]  /*2d10*/  IMAD R9, R5, UR4, R12 ;  /* 0x0000000405097c24 */ /* 0x000fe2000f8e020c */
[----:B------:R-:W-:-:S03]  /*2d20*/  LEA R5, P1, R10, UR10, 0x2 ;  /* 0x0000000a0a057c11 */ /* 0x000fc6000f8210ff */
[----:B------:R-:W-:-:S05]  /*2d30*/  IMAD.IADD R11, R9, 0x1, R11 ;  /* 0x00000001090b7824 */ /* 0x000fca00078e020b */
[----:B------:R-:W-:-:S07]  /*2d40*/  LEA.HI.X R11, R10, UR11, R11, 0x2, P1 ;  /* 0x0000000b0a0b7c11 */ /* 0x000fce00088f140b */
.L_x_445:
[----:B------:R-:W-:-:S05]  /*2d50*/  IMAD.MOV.U32 R10, RZ, RZ, R5 ;  /* 0x000000ffff0a7224 */ /* 0x000fca00078e0005 */
[----:B------:R-:W2:Y:S01]  /*2d60*/  LDG.E R5, desc[UR8][R10.64] ;  /* 0x000000080a057981 */ /* 0x000ea2000c1e1900 */
[----:B0----5:R-:W-:Y:S01]  /*2d70*/  MOV R12, R6 ;  /* 0x00000006000c7202 */ /* 0x021fe20000000f00 */
[----:B------:R-:W-:Y:S01]  /*2d80*/  IMAD.MOV.U32 R13, RZ, RZ, R2 ;  /* 0x000000ffff0d7224 */ /* 0x000fe200078e0002 */
[----:B------:R-:W-:Y:S02]  /*2d90*/  MOV R15, R8 ;  /* 0x00000008000f7202 */ /* 0x000fe40000000f00 */
[----:B--2---:R-:W-:Y:S01]  /*2da0*/  SHF.R.S32.HI R9, RZ, 0x1f, R5 ;  /* 0x0000001fff097819 */ /* 0x004fe20000011405 */
[----:B------:R-:W-:-:S04]  /*2db0*/  IMAD.WIDE.U32 R18, R5, UR12, R12 ;  /* 0x0000000c05127c25 */ /* 0x000fc8000f8e000c */
[----:B------:R-:W-:Y:S01]  /*2dc0*/  IMAD R14, R9, UR12, RZ ;  /* 0x0000000c090e7c24 */ /* 0x000fe2000f8e02ff */
[----:B------:R-:W-:-:S03]  /*2dd0*/  LEA R16, P0, R18, UR14, 0x3 ;  /* 0x0000000e12107c11 */ /* 0x000fc6000f8018ff */
[----:B------:R-:W-:Y:S02]  /*2de0*/  IMAD R5, R5, UR13, R14 ;  /* 0x0000000d05057c24 */ /* 0x000fe4000f8e020e */
[----:B------:R-:W-:-:S03]  /*2df0*/  IMAD.MOV.U32 R14, RZ, RZ, R3 ;  /* 0x000000ffff0e7224 */ /* 0x000fc600078e0003 */
[----:B------:R-:W-:Y:S01]  /*2e00*/  IADD3 R5, R19, R5, RZ ;  /* 0x0000000513057210 */ /* 0x000fe20007ffe0ff */
[----:B------:R-:W-:-:S03]  /*2e10*/  IMAD.WIDE R14, R4, 0x8, R14 ;  /* 0x00000008040e7825 */ /* 0x000fc600078e020e */
[----:B------:R-:W-:Y:S02]  /*2e20*/  LEA.HI.X R17, R18, UR15, R5, 0x3, P0 ;  /* 0x0000000f12117c11 */ /* 0x000fe400080f1c05 */
[----:B------:R-:W2:Y:S04]  /*2e30*/  LDG.E.64 R18, desc[UR8][R14.64] ;  /* 0x000000080e127981 */ /* 0x000ea8000c1e1b00 */
[----:B------:R-:W2:Y:S02]  /*2e40*/  LDG.E.64 R22, desc[UR8][R16.64] ;  /* 0x0000000810167981 */ /* 0x000ea4000c1e1b00 */
[----:B--2---:R-:W-:-:S07]  /*2e50*/  DFMA R18, R18, UR16, R22 ;  /* 0x0000001012127c2b */ /* 0x004fce0008000016 */
[----:B------:R0:W-:Y:S04]  /*2e60*/  STG.E.64 desc[UR8][R16.64], R18 ;  /* 0x0000001210007986 */ /* 0x0001e8000c101b08 */
[----:B------:R-:W2:Y:S02]  /*2e70*/  LDG.E R5, desc[UR8][R10.64+0x4] ;  /* 0x000004080a057981 */ /* 0x000ea4000c1e1900 */
[----:B--2---:R-:W-:Y:S01]  /*2e80*/  SHF.R.S32.HI R9, RZ, 0x1f, R5 ;  /* 0x0000001fff097819 */ /* 0x004fe20000011405 */
[----:B0-----:R-:W-:-:S04]  /*2e90*/  IMAD.WIDE.U32 R18, R5, UR12, R12 ;  /* 0x0000000c05127c25 */ /* 0x001fc8000f8e000c */
[----:B------:R-:W-:Y:S01]  /*2ea0*/  IMAD R22, R9, UR12, RZ ;  /* 0x0000000c09167c24 */ /* 0x000fe2000f8e02ff */
[----:B------:R-:W-:-:S03]  /*2eb0*/  LEA R16, P0, R18, UR14, 0x3 ;  /* 0x0000000e12107c11 */ /* 0x000fc6000f8018ff */
[----:B------:R-:W-:-:S04]  /*2ec0*/  IMAD R5, R5, UR13, R22 ;  /* 0x0000000d05057c24 */ /* 0x000fc8000f8e0216 */
[----:B------:R-:W-:-:S05]  /*2ed0*/  IMAD.IADD R5, R19, 0x1, R5 ;  /* 0x0000000113057824 */ /* 0x000fca00078e0205 */
        /* <DEDUP_REMOVED lines=10> */
[----:B------:R-:W-:-:S05]  /*2f80*/  IMAD R5, R5, UR13, R22 ;  /* 0x0000000d05057c24 */ /* 0x000fca000f8e0216 */
        /* <DEDUP_REMOVED lines=12> */
[----:B------:R-:W-:-:S04]  /*3050*/  IMAD R5, R5, UR13, R24 ;  /* 0x0000000d05057c24 */ /* 0x000fc8000f8e0218 */
[----:B------:R-:W-:-:S05]  /*3060*/  IMAD.IADD R5, R23, 0x1, R5 ;  /* 0x0000000117057824 */ /* 0x000fca00078e0205 */
[----:B------:R-:W-:-:S05]  /*3070*/  LEA.HI.X R13, R22, UR15, R5, 0x3, P0 ;  /* 0x0000000f160d7c11 */ /* 0x000fca00080f1c05 */
[----:B------:R-:W3:Y:S01]  /*3080*/  LDG.E.64 R22, desc[UR8][R12.64] ;  /* 0x000000080c167981 */ /* 0x000ee2000c1e1b00 */
[----:B------:R-:W-:-:S04]  /*3090*/  IADD3 R20, R20, 0x4, RZ ;  /* 0x0000000414147810 */ /* 0x000fc80007ffe0ff */
[----:B------:R-:W-:Y:S02]  /*30a0*/  ISETP.GE.AND P0, PT, R20, R0, PT ;  /* 0x000000001400720c */ /* 0x000fe40003f06270 */
[----:B------:R-:W-:Y:S02]  /*30b0*/  IADD3 R5, P2, R10, 0x10, RZ ;  /* 0x000000100a057810 */ /* 0x000fe40007f5e0ff */
[----:B------:R-:W-:-:S03]  /*30c0*/  IADD3 R3, P1, R3, 0x20, RZ ;  /* 0x0000002003037810 */ /* 0x000fc60007f3e0ff */
[----:B------:R-:W-:Y:S01]  /*30d0*/  IMAD.X R11, RZ, RZ, R11, P2 ;  /* 0x000000ffff0b7224 */ /* 0x000fe200010e060b */
[----:B------:R-:W-:Y:S01]  /*30e0*/  IADD3.X R8, RZ, R8, RZ, P1, !PT ;  /* 0x00000008ff087210 */ /* 0x000fe20000ffe4ff */
[----:B---3--:R-:W-:-:S07]  /*30f0*/  DFMA R22, R14, UR16, R22 ;  /* 0x000000100e167c2b */ /* 0x008fce0008000016 */
[----:B------:R0:W-:Y:S01]  /*3100*/  STG.E.64 desc[UR8][R12.64], R22 ;  /* 0x000000160c007986 */ /* 0x0001e2000c101b08 */
[----:B------:R-:W-:Y:S05]  /*3110*/  @!P0 BRA `(.L_x_445) ;  /* 0xfffffffc000c8947 */ /* 0x000fea000383ffff */
.L_x_442:
[----:B------:R-:W-:Y:S05]  /*3120*/  BSYNC B0 ;  /* 0x0000000000007941 */ /* 0x000fea0003800000 */
.L_x_441:
[----:B------:R-:W1:Y:S01]  /*3130*/  LDC.64 R2, c[0x0][0x278] ;  /* 0x00009e00ff027b82 */ /* 0x000e620000000a00 */
[----:B------:R-:W-:-:S06]  /*3140*/  UIADD3 UR4, UR4, 0x1, URZ ;  /* 0x0000000104047890 */ /* 0x000fcc000fffe03f */
[----:B-1----:R-:W-:-:S04]  /*3150*/  ISETP.LE.U32.AND P0, PT, R2, UR4, PT ;  /* 0x0000000402007c0c */ /* 0x002fc8000bf03070 */
[----:B------:R-:W-:-:S13]  /*3160*/  ISETP.GE.AND.EX P0, PT, RZ, R3, PT, P0 ;  /* 0x00000003ff00720c */ /* 0x000fda0003f06300 */
[----:B------:R-:W-:Y:S05]  /*3170*/  @!P0 BRA `(.L_x_446) ;  /* 0xfffffff400148947 */ /* 0x000fea000383ffff */
[----:B------:R-:W-:Y:S05]  /*3180*/  EXIT ;  /* 0x000000000000794d */ /* 0x000fea0003800000 */
.L_x_447:
        /* <DEDUP_REMOVED lines=15> */
.L_x_8890:


//--------------------- .text._ZN3cub17CUB_300001_SM_9006detail8for_each13static_kernelINS2_12policy_hub_t12policy_500_tElNS2_12op_wrapper_tIlZZZZZN2at6native36add_out_dense_sparse_compressed_cudaERNS7_6TensorERKS9_SC_RKN3c106ScalarEENKUlvE_clEvENKUlvE3_clEvENKUlvE_clEvENKUlvE0_clEvEUllE_N6thrust23THRUST_300001_SM_900_NS17counting_iteratorIlNSN_11use_defaultESP_SP_EEEEEEvT0_T1_ --------------------------
	.section	.text._ZN3cub17CUB_300001_SM_9006detail8for_each13static_kernelINS2_12policy_hub_t12policy_500_tElNS2_12op_wrapper_tIlZZZZZN2at6native36add_out_dense_sparse_compressed_cudaERNS7_6TensorERKS9_SC_RKN3c106ScalarEENKUlvE_clEvENKUlvE3_clEvENKUlvE_clEvENKUlvE0_clEvEUllE_N6thrust23THRUST_300001_SM_900_NS17counting_iteratorIlNSN_11use_defaultESP_SP_EEEEEEvT0_T1_,"ax",@progbits
	.align	128
        .global         _ZN3cub17CUB_300001_SM_9006detail8for_each13static_kernelINS2_12policy_hub_t12policy_500_tElNS2_12op_wrapper_tIlZZZZZN2at6native36add_out_dense_sparse_compressed_cudaERNS7_6TensorERKS9_SC_RKN3c106ScalarEENKUlvE_clEvENKUlvE3_clEvENKUlvE_clEvENKUlvE0_clEvEUllE_N6thrust23THRUST_300001_SM_900_NS17counting_iteratorIlNSN_11use_defaultESP_SP_EEEEEEvT0_T1_
        .type           _ZN3cub17CUB_300001_SM_9006detail8for_each13static_kernelINS2_12policy_hub_t12policy_500_tElNS2_12op_wrapper_tIlZZZZZN2at6native36add_out_dense_sparse_compressed_cudaERNS7_6TensorERKS9_SC_RKN3c106ScalarEENKUlvE_clEvENKUlvE3_clEvENKUlvE_clEvENKUlvE0_clEvEUllE_N6thrust23THRUST_300001_SM_900_NS17counting_iteratorIlNSN_11use_defaultESP_SP_EEEEEEvT0_T1_,@function
        .size           _ZN3cub17CUB_300001_SM_9006detail8for_each13static_kernelINS2_12policy_hub_t12policy_500_tElNS2_12op_wrapper_tIlZZZZZN2at6native36add_out_dense_sparse_compressed_cudaERNS7_6TensorERKS9_SC_RKN3c106ScalarEENKUlvE_clEvENKUlvE3_clEvENKUlvE_clEvENKUlvE0_clEvEUllE_N6thrust23THRUST_300001_SM_900_NS17counting_iteratorIlNSN_11use_defaultESP_SP_EEEEEEvT0_T1_,(.L_x_8891 - _ZN3cub17CUB_300001_SM_9006detail8for_each13static_kernelINS2_12policy_hub_t12policy_500_tElNS2_12op_wrapper_tIlZZZZZN2at6native36add_out_dense_sparse_compressed_cudaERNS7_6TensorERKS9_SC_RKN3c106ScalarEENKUlvE_clEvENKUlvE3_clEvENKUlvE_clEvENKUlvE0_clEvEUllE_N6thrust23THRUST_300001_SM_900_NS17counting_iteratorIlNSN_11use_defaultESP_SP_EEEEEEvT0_T1_)
        .other          _ZN3cub17CUB_300001_SM_9006detail8for_each13static_kernelINS2_12policy_hub_t12policy_500_tElNS2_12op_wrapper_tIlZZZZZN2at6native36add_out_dense_sparse_compressed_cudaERNS7_6TensorERKS9_SC_RKN3c106ScalarEENKUlvE_clEvENKUlvE3_clEvENKUlvE_clEvENKUlvE0_clEvEUllE_N6thrust23THRUST_300001_SM_900_NS17counting_iteratorIlNSN_11use_defaultESP_SP_EEEEEEvT0_T1_,@"STO_CUDA_ENTRY STV_DEFAULT"
_ZN3cub17CUB_300001_SM_9006detail8for_each13static_kernelINS2_12policy_hub_t12policy_500_tElNS2_12op_wrapper_tIlZZZZZN2at6native36add_out_dense_sparse_compressed_cudaERNS7_6TensorERKS9_SC_RKN3c106ScalarEENKUlvE_clEvENKUlvE3_clEvENKUlvE_clEvENKUlvE0_clEvEUllE_N6thrust23THRUST_300001_SM_900_NS17counting_iteratorIlNSN_11use_defaultESP_SP_EEEEEEvT0_T1_:
.text._ZN3cub17CUB_300001_SM_9006detail8for_each13static_kernelINS2_12policy_hub_t12policy_500_tElNS2_12op_wrapper_tIlZZZZZN2at6native36add_out_dense_sparse_compressed_cudaERNS7_6TensorERKS9_SC_RKN3c106ScalarEENKUlvE_clEvENKUlvE3_clEvENKUlvE_clEvENKUlvE0_clEvEUllE_N6thrust23THRUST_300001_SM_900_NS17counting_iteratorIlNSN_11use_defaultESP_SP_EEEEEEvT0_T1_:
        /* <DEDUP_REMOVED lines=32> */
.L_x_456:
        /* <DEDUP_REMOVED lines=15> */
[----:B------:R-:W-:Y:S01]  /*02f0*/  BSSY B2, `(.L_x_453) ;  /* 0x0000052000027945 */ /* 0x000fe20003800000 */
[----:B------:R-:W-:Y:S02]  /*0300*/  IMAD.MOV.U32 R26, RZ, RZ, R6 ;  /* 0x000000ffff1a7224 */ /* 0x000fe400078e0006 */
[----:B------:R-:W-:Y:S01]  /*0310*/  LOP3.LUT R28, R28, 0x3, RZ, 0xc0, !PT ;  /* 0x000000031c1c7812 */ /* 0x000fe200078ec0ff */
[----:B------:R-:W-:-:S03]  /*0320*/  IMAD.MOV.U32 R5, RZ, RZ, R7 ;  /* 0x000000ffff057224 */ /* 0x000fc600078e0007 */
        /* <DEDUP_REMOVED lines=10> */
[----:B------:R-:W-:Y:S01]  /*03d0*/  LEA R16, P0, R4, UR12, 0x3 ;  /* 0x0000000c04107c11 */ /* 0x000fe2000f8018ff */
[----:B------:R-:W1:Y:S01]  /*03e0*/  LDC.U16 R26, c[0x0][0x240] ;  /* 0x00009000ff1a7b82 */ /* 0x000e620000000400 */
        /* <DEDUP_REMOVED lines=26> */
[----:B-1----:R-:W-:Y:S02]  /*0590*/  PRMT R27, R26, 0x9910, RZ ;  /* 0x000099101a1b7816 */ /* 0x002fe400000000ff */
[----:B------:R-:W-:Y:S02]  /*05a0*/  ISETP.NE.U32.AND P0, PT, R28, 0x1, PT ;  /* 0x000000011c00780c */ /* 0x000fe40003f05070 */
[----:B------:R-:W-:-:S02]  /*05b0*/  IADD3 R26, P1, R6, 0x1, RZ ;  /* 0x00000001061a7810 */ /* 0x000fc40007f3e0ff */
[----:B------:R-:W-:Y:S02]  /*05c0*/  ISETP.NE.AND.EX P0, PT, RZ, RZ, PT, P0 ;  /* 0x000000ffff00720c */ /* 0x000fe40003f05300 */
[----:B--2---:R-:W-:Y:S02]  /*05d0*/  PRMT R29, R5, 0x9910, RZ ;  /* 0x00009910051d7816 */ /* 0x004fe400000000ff */
[----:B------:R-:W-:-:S03]  /*05e0*/  IADD3.X R5, RZ, R7, RZ, P1, !PT ;  /* 0x00000007ff057210 */ /* 0x000fc60000ffe4ff */
[----:B---3--:R-:W-:-:S05]  /*05f0*/  IMAD R29, R27, R29, R4 ;  /* 0x0000001d1b1d7224 */ /* 0x008fca00078e0204 */
[----:B------:R0:W-:Y:S01]  /*0600*/  STG.E.U16 desc[UR8][R24.64], R29 ;  /* 0x0000001d18007986 */ /* 0x0001e2000c101508 */
[----:B------:R-:W-:Y:S05]  /*0610*/  @!P0 BRA `(.L_x_454) ;  /* 0x00000000007c8947 */ /* 0x000fea0003800000 */
        /* <DEDUP_REMOVED lines=11> */
[----:B--2---:R-:W-:-:S05]  /*06d0*/  PRMT R29, R4, 0x9910, RZ ;  /* 0x00009910041d7816 */ /* 0x004fca00000000ff */
[----:B---3--:R-:W-:Y:S01]  /*06e0*/  IMAD R29, R27, R29, R26 ;  /* 0x0000001d1b1d7224 */ /* 0x008fe200078e021a */
[----:B------:R-:W-:-:S04]  /*06f0*/  IADD3 R26, P1, R6, 0x2, RZ ;  /* 0x00000002061a7810 */ /* 0x000fc80007f3e0ff */
[----:B------:R1:W-:Y:S01]  /*0700*/  STG.E.U16 desc[UR8][R24.64], R29 ;  /* 0x0000001d18007986 */ /* 0x0003e2000c101508 */
[----:B------:R-:W-:Y:S01]  /*0710*/  IMAD.X R5, RZ, RZ, R7, P1 ;  /* 0x000000ffff057224 */ /* 0x000fe200008e0607 */
[----:B------:R-:W-:Y:S07]  /*0720*/  @!P0 BRA `(.L_x_454) ;  /* 0x0000000000388947 */ /* 0x000fee0003800000 */
[----:B------:R-:W2:Y:S04]  /*0730*/  LDG.E.64 R16, desc[UR8][R16.64+0x10] ;  /* 0x0000100810107981 */ /* 0x000ea8000c1e1b00 */
[----:B------:R-:W3:Y:S01]  /*0740*/  LDG.E.U16 R20, desc[UR8][R20.64+0x4] ;  /* 0x0000040814147981 */ /* 0x000ee2000c1e1500 */
[-C--:B--2---:R-:W-:Y:S02]  /*0750*/  IMAD R4, R17, R18.reuse, RZ ;  /* 0x0000001211047224 */ /* 0x084fe400078e02ff */
[----:B------:R-:W-:-:S04]  /*0760*/  IMAD.WIDE.U32 R14, R16, R18, R14 ;  /* 0x00000012100e7225 */ /* 0x000fc800078e000e */
[----:B------:R-:W-:Y:S01]  /*0770*/  IMAD R19, R16, R19, R4 ;  /* 0x0000001310137224 */ /* 0x000fe200078e0204 */
[----:B------:R-:W-:-:S04]  /*0780*/  LEA R22, P0, R14, R22, 0x1 ;  /* 0x000000160e167211 */ /* 0x000fc800078008ff */
[----:B------:R-:W-:-:S04]  /*0790*/  IADD3 R4, R15, R19, RZ ;  /* 0x000000130f047210 */ /* 0x000fc80007ffe0ff */
[----:B------:R-:W-:-:S05]  /*07a0*/  LEA.HI.X R23, R14, R23, R4, 0x1, P0 ;  /* 0x000000170e177211 */ /* 0x000fca00000f0c04 */
[----:B------:R-:W2:Y:S01]  /*07b0*/  LDG.E.U16 R4, desc[UR8][R22.64] ;  /* 0x0000000816047981 */ /* 0x000ea2000c1e1500 */
[----:B---3--:R-:W-:Y:S02]  /*07c0*/  PRMT R5, R20, 0x9910, RZ ;  /* 0x0000991014057816 */ /* 0x008fe400000000ff */
[----:B------:R-:W-:-:S03]  /*07d0*/  IADD3 R26, P0, R6, 0x3, RZ ;  /* 0x00000003061a7810 */ /* 0x000fc60007f1e0ff */
[----:B--2---:R-:W-:-:S05]  /*07e0*/  IMAD R27, R27, R5, R4 ;  /* 0x000000051b1b7224 */ /* 0x004fca00078e0204 */
[----:B------:R2:W-:Y:S01]  /*07f0*/  STG.E.U16 desc[UR8][R22.64], R27 ;  /* 0x0000001b16007986 */ /* 0x0005e2000c101508 */
[----:B------:R-:W-:-:S07]  /*0800*/  IMAD.X R5, RZ, RZ, R7, P0 ;  /* 0x000000ffff057224 */ /* 0x000fce00000e0607 */
.L_x_454:
[----:B------:R-:W-:Y:S05]  /*0810*/  BSYNC B2 ;  /* 0x0000000000027941 */ /* 0x000fea0003800000 */
.L_x_453:
[----:B------:R-:W-:Y:S02]  /*0820*/  LOP3.LUT R15, RZ, R6, RZ, 0x33, !PT ;  /* 0x00000006ff0f7212 */ /* 0x000fe400078e33ff */
[----:B------:R-:W-:Y:S02]  /*0830*/  LOP3.LUT R7, RZ, R7, RZ, 0x33, !PT ;  /* 0x00000007ff077212 */ /* 0x000fe400078e33ff */
[----:B------:R-:W-:-:S04]  /*0840*/  IADD3 R4, P1, R12, R15, RZ ;  /* 0x0000000f0c047210 */ /* 0x000fc80007f3e0ff */
[----:B------:R-:W-:Y:S01]  /*0850*/  ISETP.GE.U32.AND P0, PT, R4, 0x3, PT ;  /* 0x000000030400780c */ /* 0x000fe20003f06070 */
[----:B------:R-:W-:-:S05]  /*0860*/  IMAD.X R4, R13, 0x1, R7, P1 ;  /* 0x000000010d047824 */ /* 0x000fca00008e0607 */
[----:B------:R-:W-:-:S13]  /*0870*/  ISETP.GE.U32.AND.EX P0, PT, R4, RZ, PT, P0 ;  /* 0x000000ff0400720c */ /* 0x000fda0003f06100 */
[----:B------:R-:W-:Y:S05]  /*0880*/  @!P0 BRA `(.L_x_452) ;  /* 0x0000000400508947 */ /* 0x000fea0003800000 */
[----:B------:R-:W3:Y:S01]  /*0890*/  LDC.U16 R4, c[0x0][0x240] ;  /* 0x00009000ff047b82 */ /* 0x000ee20000000400 */
[----:B------:R-:W-:Y:S01]  /*08a0*/  ULDC.64 UR12, c[0x0][0x248] ;  /* 0x00009200000c7ab9 */ /* 0x000fe20000000a00 */
[----:B------:R-:W-:Y:S01]  /*08b0*/  MOV R6, R10 ;  /* 0x0000000a00067202 */ /* 0x000fe20000000f00 */
[----:B------:R-:W-:Y:S02]  /*08c0*/  IMAD.MOV.U32 R7, RZ, RZ, R3 ;  /* 0x000000ffff077224 */ /* 0x000fe400078e0003 */
[----:B------:R-:W-:Y:S02]  /*08d0*/  IMAD R17, R2, UR12, RZ ;  /* 0x0000000c02117c24 */ /* 0x000fe4000f8e02ff */
[----:B------:R-:W-:-:S04]  /*08e0*/  IMAD.WIDE.U32 R14, R0, UR12, R6 ;  /* 0x0000000c000e7c25 */ /* 0x000fc8000f8e0006 */
[----:B------:R-:W-:-:S04]  /*08f0*/  IMAD R7, R0, UR13, R17 ;  /* 0x0000000d00077c24 */ /* 0x000fc8000f8e0211 */
[----:B------:R-:W-:Y:S01]  /*0900*/  IMAD.IADD R7, R7, 0x1, R15 ;  /* 0x0000000107077824 */ /* 0x000fe200078e020f */
[----:B---3--:R-:W-:-:S07]  /*0910*/  PRMT R4, R4, 0x9910, RZ ;  /* 0x0000991004047816 */ /* 0x008fce00000000ff */
.L_x_455:
[----:B------:R-:W-:Y:S01]  /*0920*/  ULDC.64 UR12, c[0x0][0x268] ;  /* 0x00009a00000c7ab9 */ /* 0x000fe20000000a00 */
[----:B--23--:R-:W-:Y:S01]  /*0930*/  MOV R27, R5 ;  /* 0x00000005001b7202 */ /* 0x00cfe20000000f00 */
        /* <DEDUP_REMOVED lines=10> */
[----:B------:R-:W-:Y:S01]  /*09e0*/  IMAD R17, R2, UR12, RZ ;  /* 0x0000000c02117c24 */ /* 0x000fe2000f8e02ff */
[----:B------:R-:W-:Y:S01]  /*09f0*/  MOV R6, R14 ;  /* 0x0000000e00067202 */ /* 0x000fe20000000f00 */
[----:B------:R-:W-:-:S04]  /*0a00*/  IMAD.WIDE.U32 R20, R0, UR12, R26 ;  /* 0x0000000c00147c25 */ /* 0x000fc8000f8e001a */
[----:B------:R-:W-:Y:S01]  /*0a10*/  IMAD R17, R0, UR13, R17 ;  /* 0x0000000d00117c24 */ /* 0x000fe2000f8e0211 */
[----:B------:R-:W-:Y:S01]  /*0a20*/  ULDC.64 UR12, c[0x0][0x258] ;  /* 0x00009600000c7ab9 */ /* 0x000fe20000000a00 */
[----:B------:R-:W-:Y:S02]  /*0a30*/  LEA R16, P0, R20, UR14, 0x1 ;  /* 0x0000000e14107c11 */ /* 0x000fe4000f8008ff */
[----:B------:R-:W-:-:S05]  /*0a40*/  IMAD.IADD R17, R17, 0x1, R21 ;  /* 0x0000000111117824 */ /* 0x000fca00078e0215 */
[----:B------:R-:W-:Y:S01]  /*0a50*/  LEA.HI.X R17, R20, UR15, R17, 0x1, P0 ;  /* 0x0000000f14117c11 */ /* 0x000fe200080f0c11 */
[----:B------:R-:W-:Y:S01]  /*0a60*/  ULDC.64 UR14, c[0x0][0x238] ;  /* 0x00008e00000e7ab9 */ /* 0x000fe20000000a00 */
[----:B--2---:R-:W-:Y:S02]  /*0a70*/  IMAD R23, R23, UR12, RZ ;  /* 0x0000000c17177c24 */ /* 0x004fe4000f8e02ff */
[C---:B------:R-:W-:Y:S02]  /*0a80*/  IMAD.WIDE.U32 R20, R22.reuse, UR12, R6 ;  /* 0x0000000c16147c25 */ /* 0x040fe4000f8e0006 */
[----:B------:R-:W2:Y:S02]  /*0a90*/  LDG.E.U16 R6, desc[UR8][R16.64] ;  /* 0x0000000810067981 */ /* 0x000ea4000c1e1500 */
[----:B------:R-:W-:Y:S01]  /*0aa0*/  IMAD R23, R22, UR13, R23 ;  /* 0x0000000d16177c24 */ /* 0x000fe2000f8e0217 */
[----:B01----:R-:W-:-:S03]  /*0ab0*/  LEA R24, P0, R20, UR14, 0x1 ;  /* 0x0000000e14187c11 */ /* 0x003fc6000f8008ff */
[----:B------:R-:W-:-:S05]  /*0ac0*/  IMAD.IADD R21, R21, 0x1, R23 ;  /* 0x0000000115157824 */ /* 0x000fca00078e0217 */
[----:B------:R-:W-:-:S05]  /*0ad0*/  LEA.HI.X R25, R20, UR15, R21, 0x1, P0 ;  /* 0x0000000f14197c11 */ /* 0x000fca00080f0c15 */
[----:B------:R-:W3:Y:S01]  /*0ae0*/  LDG.E.U16 R21, desc[UR8][R24.64] ;  /* 0x0000000818157981 */ /* 0x000ee2000c1e1500 */
[----:B--2---:R-:W-:-:S05]  /*0af0*/  PRMT R27, R6, 0x9910, RZ ;  /* 0x00009910061b7816 */ /* 0x004fca00000000ff */
[----:B---3--:R-:W-:-:S05]  /*0b00*/  IMAD R27, R4, R27, R21 ;  /* 0x0000001b041b7224 */ /* 0x008fca00078e0215 */
[----:B------:R0:W-:Y:S04]  /*0b10*/  STG.E.U16 desc[UR8][R24.64], R27 ;  /* 0x0000001b18007986 */ /* 0x0001e8000c101508 */
[----:B------:R-:W2:Y:S01]  /*0b20*/  LDG.E.64 R20, desc[UR8][R18.64+0x8] ;  /* 0x0000080812147981 */ /* 0x000ea2000c1e1b00 */
[----:B------:R-:W-:Y:S02]  /*0b30*/  IMAD.MOV.U32 R6, RZ, RZ, R14 ;  /* 0x000000ffff067224 */ /* 0x000fe400078e000e */
[----:B--2---:R-:W-:-:S04]  /*0b40*/  IMAD R21, R21, UR12, RZ ;  /* 0x0000000c15157c24 */ /* 0x004fc8000f8e02ff */
[C---:B------:R-:W-:Y:S02]  /*0b50*/  IMAD R23, R20.reuse, UR13, R21 ;  /* 0x0000000d14177c24 */ /* 0x040fe4000f8e0215 */
[----:B------:R-:W-:-:S05]  /*0b60*/  IMAD.WIDE.U32 R20, R20, UR12, R6 ;  /* 0x0000000c14147c25 */ /* 0x000fca000f8e0006 */
[----:B------:R-:W-:Y:S02]  /*0b70*/  IADD3 R21, R21, R23, RZ ;  /* 0x0000001715157210 */ /* 0x000fe40007ffe0ff */
[----:B------:R-:W-:-:S04]  /*0b80*/  LEA R22, P0, R20, UR14, 0x1 ;  /* 0x0000000e14167c11 */ /* 0x000fc8000f8008ff */
[----:B------:R-:W-:Y:S02]  /*0b90*/  LEA.HI.X R23, R20, UR15, R21, 0x1, P0 ;  /* 0x0000000f14177c11 */ /* 0x000fe400080f0c15 */
[----:B------:R-:W0:Y:S04]  /*0ba0*/  LDG.E.U16 R20, desc[UR8][R16.64+0x2] ;  /* 0x0000020810147981 */ /* 0x000e28000c1e1500 */
[----:B------:R-:W2:Y:S01]  /*0bb0*/  LDG.E.U16 R21, desc[UR8][R22.64] ;  /* 0x0000000816157981 */ /* 0x000ea2000c1e1500 */
[----:B0-----:R-:W-:-:S05]  /*0bc0*/  PRMT R27, R20, 0x9910, RZ ;  /* 0x00009910141b7816 */ /* 0x001fca00000000ff */
[----:B--2---:R-:W-:-:S05]  /*0bd0*/  IMAD R27, R4, R27, R21 ;  /* 0x0000001b041b7224 */ /* 0x004fca00078e0215 */
[----:B------:R0:W-:Y:S04]  /*0be0*/  STG.E.U16 desc[UR8][R22.64], R27 ;  /* 0x0000001b16007986 */ /* 0x0001e8000c101508 */
[----:B------:R-:W2:Y:S02]  /*0bf0*/  LDG.E.64 R20, desc[UR8][R18.64+0x10] ;  /* 0x0000100812147981 */ /* 0x000ea4000c1e1b00 */
[----:B--2---:R-:W-:-:S04]  /*0c00*/  IMAD R21, R21, UR12, RZ ;  /* 0x0000000c15157c24 */ /* 0x004fc8000f8e02ff */
[C---:B------:R-:W-:Y:S02]  /*0c10*/  IMAD R25, R20.reuse, UR13, R21 ;  /* 0x0000000d14197c24 */ /* 0x040fe4000f8e0215 */
[----:B------:R-:W-:-:S04]  /*0c20*/  IMAD.WIDE.U32 R20, R20, UR12, R6 ;  /* 0x0000000c14147c25 */ /* 0x000fc8000f8e0006 */
[----:B------:R-:W-:Y:S01]  /*0c30*/  IMAD.IADD R21, R21, 0x1, R25 ;  /* 0x0000000115157824 */ /* 0x000fe200078e0219 */
[----:B------:R-:W-:-:S04]  /*0c40*/  LEA R24, P0, R20, UR14, 0x1 ;  /* 0x0000000e14187c11 */ /* 0x000fc8000f8008ff */
[----:B------:R-:W-:Y:S02]  /*0c50*/  LEA.HI.X R25, R20, UR15, R21, 0x1, P0 ;  /* 0x0000000f14197c11 */ /* 0x000fe400080f0c15 */
[----:B------:R-:W2:Y:S04]  /*0c60*/  LDG.E.U16 R20, desc[UR8][R16.64+0x4] ;  /* 0x0000040810147981 */ /* 0x000ea8000c1e1500 */
[----:B------:R-:W3:Y:S01]  /*0c70*/  LDG.E.U16 R21, desc[UR8][R24.64] ;  /* 0x0000000818157981 */ /* 0x000ee2000c1e1500 */
[----:B--2---:R-:W-:-:S05]  /*0c80*/  PRMT R20, R20, 0x9910, RZ ;  /* 0x0000991014147816 */ /* 0x004fca00000000ff */
[----:B0-----:R-:W-:-:S04]  /*0c90*/  IMAD.MOV.U32 R27, RZ, RZ, R20 ;  /* 0x000000ffff1b7224 */ /* 0x001fc800078e0014 */
[----:B---3--:R-:W-:-:S05]  /*0ca0*/  IMAD R27, R4, R27, R21 ;  /* 0x0000001b041b7224 */ /* 0x008fca00078e0215 */
[----:B------:R3:W-:Y:S04]  /*0cb0*/  STG.E.U16 desc[UR8][R24.64], R27 ;  /* 0x0000001b18007986 */ /* 0x0007e8000c101508 */
[----:B------:R-:W2:Y:S04]  /*0cc0*/  LDG.E.64 R18, desc[UR8][R18.64+0x18] ;  /* 0x0000180812127981 */ /* 0x000ea8000c1e1b00 */
[----:B------:R-:W4:Y:S01]  /*0cd0*/  LDG.E.U16 R16, desc[UR8][R16.64+0x6] ;  /* 0x0000060810107981 */ /* 0x000f22000c1e1500 */
[----:B--2---:R-:W-:Y:S02]  /*0ce0*/  IMAD R23, R19, UR12, RZ ;  /* 0x0000000c13177c24 */ /* 0x004fe4000f8e02ff */
[----:B------:R-:W-:-:S04]  /*0cf0*/  IMAD.WIDE.U32 R20, R18, UR12, R6 ;  /* 0x0000000c12147c25 */ /* 0x000fc8000f8e0006 */
[----:B------:R-:W-:Y:S01]  /*0d00*/  IMAD R23, R18, UR13, R23 ;  /* 0x0000000d12177c24 */ /* 0x000fe2000f8e0217 */
[----:B------:R-:W-:-:S04]  /*0d10*/  LEA R22, P0, R20, UR14, 0x1 ;  /* 0x0000000e14167c11 */ /* 0x000fc8000f8008ff */
[----:B------:R-:W-:-:S04]  /*0d20*/  IADD3 R21, R21, R23, RZ ;  /* 0x0000001715157210 */ /* 0x000fc80007ffe0ff */
[----:B------:R-:W-:-:S05]  /*0d30*/  LEA.HI.X R23, R20, UR15, R21, 0x1, P0 ;  /* 0x0000000f14177c11 */ /* 0x000fca00080f0c15 */
[----:B------:R-:W2:Y:S01]  /*0d40*/  LDG.E.U16 R21, desc[UR8][R22.64] ;  /* 0x0000000816157981 */ /* 0x000ea2000c1e1500 */
[----:B----4-:R-:W-:Y:S02]  /*0d50*/  PRMT R6, R16, 0x9910, RZ ;  /* 0x0000991010067816 */ /* 0x010fe400000000ff */
[----:B------:R-:W-:-:S05]  /*0d60*/  IADD3 R26, P0, R26, 0x4, RZ ;  /* 0x000000041a1a7810 */ /* 0x000fca0007f1e0ff */
[----:B------:R-:W-:Y:S01]  /*0d70*/  IMAD.X R5, RZ, RZ, R5, P0 ;  /* 0x000000ffff057224 */ /* 0x000fe200000e0605 */
[----:B------:R-:W-:-:S04]  /*0d80*/  ISETP.GE.U32.AND P0, PT, R26, R12, PT ;  /* 0x0000000c1a00720c */ /* 0x000fc80003f06070 */
[----:B------:R-:W-:Y:S01]  /*0d90*/  ISETP.GE.AND.EX P0, PT, R5, R13, PT, P0 ;  /* 0x0000000d0500720c */ /* 0x000fe20003f06300 */
[----:B--2---:R-:W-:-:S05]  /*0da0*/  IMAD R21, R4, R6, R21 ;  /* 0x0000000604157224 */ /* 0x004fca00078e0215 */
[----:B------:R3:W-:Y:S07]  /*0db0*/  STG.E.U16 desc[UR8][R22.64], R21 ;  /* 0x0000001516007986 */ /* 0x0007ee000c101508 */
[----:B------:R-:W-:Y:S05]  /*0dc0*/  @!P0 BRA `(.L_x_455) ;  /* 0xfffffff800d48947 */ /* 0x000fea000383ffff */
.L_x_452:
[----:B------:R-:W-:Y:S05]  /*0dd0*/  BSYNC B1 ;  /* 0x0000000000017941 */ /* 0x000fea0003800000 */
.L_x_451:
[----:B------:R-:W-:Y:S01]  /*0de0*/  IADD3 R0, P0, R0, 0x1, RZ ;  /* 0x0000000100007810 */ /* 0x000fe20007f1e0ff */
[----:B------:R-:W-:-:S04]  /*0df0*/  ULDC.64 UR12, c[0x0][0x278] ;  /* 0x00009e00000c7ab9 */ /* 0x000fc80000000a00 */
[----:B------:R-:W-:Y:S01]  /*0e00*/  IMAD.X R2, RZ, RZ, R2, P0 ;  /* 0x000000ffff027224 */ /* 0x000fe200000e0602 */
[----:B------:R-:W-:-:S04]  /*0e10*/  ISETP.GE.U32.AND P0, PT, R0, UR12, PT ;  /* 0x0000000c00007c0c */ /* 0x000fc8000bf06070 */
[----:B------:R-:W-:-:S13]  /*0e20*/  ISETP.GE.AND.EX P0, PT, R2, UR13, PT, P0 ;  /* 0x0000000d02007c0c */ /* 0x000fda000bf06300 */
[----:B------:R-:W-:Y:S05]  /*0e30*/  @!P0 BRA `(.L_x_456) ;  /* 0xfffffff000f08947 */ /* 0x000fea000383ffff */
.L_x_450:
[----:B------:R-:W-:Y:S05]  /*0e40*/  BSYNC B0 ;  /* 0x0000000000007941 */ /* 0x000fea0003800000 */
.L_x_449:
[----:B--23--:R-:W2:Y:S01]  /*0e50*/  S2R R22, SR_TID.X ;  /* 0x0000000000167919 */ /* 0x00cea20000002100 */
[----:B------:R-:W-:Y:S02]  /*0e60*/  ULDC UR4, c[0x0][0x210] ;  /* 0x0000840000047ab9 */ /* 0x000fe40000000800 */
[----:B------:R-:W-:-:S04]  /*0e70*/  UIMAD UR4, UR10, -0x200, UR4 ;  /* 0xfffffe000a0478a4 */ /* 0x000fc8000f8e0204 */
[----:B------:R-:W-:-:S06]  /*0e80*/  USHF.R.S32.HI UR7, URZ, 0x1f, UR4 ;  /* 0x0000001f3f077899 */ /* 0x000fcc0008011404 */
[----:B------:R-:W-:Y:S01]  /*0e90*/  IMAD.U32 R0, RZ, RZ, UR7 ;  /* 0x00000007ff007e24 */ /* 0x000fe2000f8e00ff */
[----:B--2---:R-:W-:-:S04]  /*0ea0*/  IADD3 R22, R22, 0x100, RZ ;  /* 0x0000010016167810 */ /* 0x004fc80007ffe0ff */
        /* <DEDUP_REMOVED lines=12> */
.L_x_462:
        /* <DEDUP_REMOVED lines=13> */
[----:B---3--:R-:W2:Y:S01]  /*1040*/  LDG.E.64 R16, desc[UR8][R4.64] ;  /* 0x0000000804107981 */ /* 0x008ea2000c1e1b00 */
[----:B------:R-:W-:Y:S01]  /*1050*/  BSSY B0, `(.L_x_457) ;  /* 0x00000aa000007945 */ /* 0x000fe20003800000 */
[----:B--2---:R-:W-:-:S04]  /*1060*/  ISETP.GT.U32.AND P0, PT, R18, R16, PT ;  /* 0x000000101200720c */ /* 0x004fc80003f04070 */
[----:B------:R-:W-:-:S13]  /*1070*/  ISETP.GT.AND.EX P0, PT, R19, R17, PT, P0 ;  /* 0x000000111300720c */ /* 0x000fda0003f04300 */
[----:B01----:R-:W-:Y:S05]  /*1080*/  @!P0 BRA `(.L_x_458) ;  /* 0x0000000800988947 */ /* 0x003fea0003800000 */
[----:B------:R-:W2:Y:S01]  /*1090*/  LDC.64 R6, c[0x0][0x248] ;  /* 0x00009200ff067b82 */ /* 0x000ea20000000a00 */
[--C-:B------:R-:W-:Y:S01]  /*10a0*/  IMAD.IADD R2, R18, 0x1, -R16.reuse ;  /* 0x0000000112027824 */ /* 0x100fe200078e0a10 */
[----:B------:R-:W-:Y:S01]  /*10b0*/  MOV R4, R20 ;  /* 0x0000001400047202 */ /* 0x000fe20000000f00 */
[----:B------:R-:W-:Y:S01]  /*10c0*/  IMAD.MOV.U32 R5, RZ, RZ, R3 ;  /* 0x000000ffff057224 */ /* 0x000fe200078e0003 */
[----:B------:R-:W-:Y:S01]  /*10d0*/  BSSY B1, `(.L_x_459) ;  /* 0x0000052000017945 */ /* 0x000fe20003800000 */
[----:B------:R-:W-:Y:S01]  /*10e0*/  IMAD.MOV.U32 R28, RZ, RZ, R16 ;  /* 0x000000ffff1c7224 */ /* 0x000fe200078e0010 */
[----:B------:R-:W-:Y:S02]  /*10f0*/  LOP3.LUT R2, R2, 0x3, RZ, 0xc0, !PT ;  /* 0x0000000302027812 */ /* 0x000fe400078ec0ff */
[----:B01----:R-:W-:Y:S02]  /*1100*/  MOV R29, R17 ;  /* 0x00000011001d7202 */ /* 0x003fe40000000f00 */
[----:B------:R-:W-:-:S04]  /*1110*/  ISETP.NE.U32.AND P0, PT, R2, RZ, PT ;  /* 0x000000ff0200720c */ /* 0x000fc80003f05070 */
[----:B------:R-:W-:Y:S01]  /*1120*/  ISETP.NE.AND.EX P0, PT, RZ, RZ, PT, P0 ;  /* 0x000000ffff00720c */ /* 0x000fe20003f05300 */
[C---:B--2---:R-:W-:Y:S02]  /*1130*/  IMAD R0, R6.reuse, UR5, RZ ;  /* 0x0000000506007c24 */ /* 0x044fe4000f8e02ff */
        /* <DEDUP_REMOVED lines=26> */
[----:B------:R-:W-:-:S04]  /*12e0*/  IMAD.WIDE.U32 R26, R26, R10, R4 ;  /* 0x0000000a1a1a7225 */ /* 0x000fc800078e0004 */
[----:B------:R-:W-:Y:S01]  /*12f0*/  IMAD.IADD R0, R27, 0x1, R25 ;  /* 0x000000011b007824 */ /* 0x000fe200078e0219 */
[----:B0-----:R-:W-:-:S04]  /*1300*/  LEA R24, P0, R26, R8, 0x1 ;  /* 0x000000081a187211 */ /* 0x001fc800078008ff */
[----:B------:R-:W-:Y:S02]  /*1310*/  LEA.HI.X R25, R26, R9, R0, 0x1, P0 ;  /* 0x000000091a197211 */ /* 0x000fe400000f0c00 */
[----:B------:R-:W2:Y:S01]  /*1320*/  LDG.E.U16 R0, desc[UR8][R6.64] ;  /* 0x0000000806007981 */ /* 0x000ea2000c1e1500 */
[----:B------:R-:W0:Y:S03]  /*1330*/  LDC.U16 R26, c[0x0][0x240] ;  /* 0x00009000ff1a7b82 */ /* 0x000e260000000400 */
[----:B------:R-:W3:Y:S01]  /*1340*/  LDG.E.U16 R27, desc[UR8][R24.64] ;  /* 0x00000008181b7981 */ /* 0x000ee2000c1e1500 */
[----:B------:R-:W-:-:S04]  /*1350*/  ISETP.NE.U32.AND P0, PT, R2, 0x1, PT ;  /* 0x000000010200780c */ /* 0x000fc80003f05070 */
[----:B------:R-:W-:Y:S02]  /*1360*/  ISETP.NE.AND.EX P0, PT, RZ, RZ, PT, P0 ;  /* 0x000000ffff00720c */ /* 0x000fe40003f05300 */
[----:B0-----:R-:W-:Y:S02]  /*1370*/  PRMT R26, R26, 0x9910, RZ ;  /* 0x000099101a1a7816 */ /* 0x001fe400000000ff */
[----:B--2---:R-:W-:Y:S02]  /*1380*/  PRMT R28, R0, 0x9910, RZ ;  /* 0x00009910001c7816 */ /* 0x004fe400000000ff */
[----:B------:R-:W-:-:S03]  /*1390*/  MOV R0, R26 ;  /* 0x0000001a00007202 */ /* 0x000fc60000000f00 */
[----:B------:R-:W-:Y:S01]  /*13a0*/  IMAD.MOV.U32 R26, RZ, RZ, R28 ;  /* 0x000000ffff1a7224 */ /* 0x000fe200078e001c */
[----:B------:R-:W-:-:S03]  /*13b0*/  IADD3 R28, P1, R16, 0x1, RZ ;  /* 0x00000001101c7810 */ /* 0x000fc60007f3e0ff */
[----:B---3--:R-:W-:Y:S02]  /*13c0*/  IMAD R27, R0, R26, R27 ;  /* 0x0000001a001b7224 */ /* 0x008fe400078e021b */
[----:B------:R-:W-:-:S03]  /*13d0*/  IMAD.X R29, RZ, RZ, R17, P1 ;  /* 0x000000ffff1d7224 */ /* 0x000fc600008e0611 */
[----:B------:R0:W-:Y:S01]  /*13e0*/  STG.E.U16 desc[UR8][R24.64], R27 ;  /* 0x0000001b18007986 */ /* 0x0001e2000c101508 */
        /* <DEDUP_REMOVED lines=11> */
[----:B------:R-:W-:Y:S02]  /*14a0*/  ISETP.NE.AND.EX P0, PT, RZ, RZ, PT, P0 ;  /* 0x000000ffff00720c */ /* 0x000fe40003f05300 */
[----:B------:R-:W-:-:S05]  /*14b0*/  IADD3 R28, P1, R16, 0x2, RZ ;  /* 0x00000002101c7810 */ /* 0x000fca0007f3e0ff */
[----:B------:R-:W-:Y:S01]  /*14c0*/  IMAD.X R29, RZ, RZ, R17, P1 ;  /* 0x000000ffff1d7224 */ /* 0x000fe200008e0611 */
[----:B--2---:R-:W-:-:S05]  /*14d0*/  PRMT R2, R2, 0x9910, RZ ;  /* 0x0000991002027816 */ /* 0x004fca00000000ff */
[----:B---3--:R-:W-:-:S05]  /*14e0*/  IMAD R25, R0, R2, R25 ;  /* 0x0000000200197224 */ /* 0x008fca00078e0219 */
[----:B------:R1:W-:Y:S01]  /*14f0*/  STG.E.U16 desc[UR8][R26.64], R25 ;  /* 0x000000191a007986 */ /* 0x0003e2000c101508 */
[----:B------:R-:W-:Y:S05]  /*1500*/  @!P0 BRA `(.L_x_460) ;  /* 0x0000000000388947 */ /* 0x000fea0003800000 */
[----:B------:R-:W2:Y:S04]  /*1510*/  LDG.E.64 R12, desc[UR8][R12.64+0x10] ;  /* 0x000010080c0c7981 */ /* 0x000ea8000c1e1b00 */
[----:B------:R-:W3:Y:S01]  /*1520*/  LDG.E.U16 R6, desc[UR8][R6.64+0x4] ;  /* 0x0000040806067981 */ /* 0x000ee2000c1e1500 */
[-C--:B--2---:R-:W-:Y:S02]  /*1530*/  IMAD R2, R13, R10.reuse, RZ ;  /* 0x0000000a0d027224 */ /* 0x084fe400078e02ff */
[----:B-1----:R-:W-:-:S04]  /*1540*/  IMAD.WIDE.U32 R24, R12, R10, R4 ;  /* 0x0000000a0c187225 */ /* 0x002fc800078e0004 */
[----:B------:R-:W-:Y:S01]  /*1550*/  IMAD R11, R12, R11, R2 ;  /* 0x0000000b0c0b7224 */ /* 0x000fe200078e0202 */
[----:B------:R-:W-:-:S03]  /*1560*/  LEA R8, P0, R24, R8, 0x1 ;  /* 0x0000000818087211 */ /* 0x000fc600078008ff */
[----:B------:R-:W-:-:S05]  /*1570*/  IMAD.IADD R2, R25, 0x1, R11 ;  /* 0x0000000119027824 */ /* 0x000fca00078e020b */
[----:B------:R-:W-:-:S05]  /*1580*/  LEA.HI.X R9, R24, R9, R2, 0x1, P0 ;  /* 0x0000000918097211 */ /* 0x000fca00000f0c02 */
[----:B------:R-:W2:Y:S01]  /*1590*/  LDG.E.U16 R11, desc[UR8][R8.64] ;  /* 0x00000008080b7981 */ /* 0x000ea2000c1e1500 */
[----:B---3--:R-:W-:Y:S02]  /*15a0*/  PRMT R2, R6, 0x9910, RZ ;  /* 0x0000991006027816 */ /* 0x008fe400000000ff */
[----:B------:R-:W-:-:S04]  /*15b0*/  IADD3 R28, P0, R16, 0x3, RZ ;  /* 0x00000003101c7810 */ /* 0x000fc80007f1e0ff */
[----:B------:R-:W-:Y:S01]  /*15c0*/  IADD3.X R29, RZ, R17, RZ, P0, !PT ;  /* 0x00000011ff1d7210 */ /* 0x000fe200007fe4ff */
[----:B--2---:R-:W-:-:S05]  /*15d0*/  IMAD R11, R0, R2, R11 ;  /* 0x00000002000b7224 */ /* 0x004fca00078e020b */
[----:B------:R2:W-:Y:S03]  /*15e0*/  STG.E.U16 desc[UR8][R8.64], R11 ;  /* 0x0000000b08007986 */ /* 0x0005e6000c101508 */
.L_x_460:
[----:B------:R-:W-:Y:S05]  /*15f0*/  BSYNC B1 ;  /* 0x0000000000017941 */ /* 0x000fea0003800000 */
.L_x_459:
[----:B------:R-:W-:-:S04]  /*1600*/  LOP3.LUT R7, RZ, R16, RZ, 0x33, !PT ;  /* 0x00000010ff077212 */ /* 0x000fc800078e33ff */
[----:B------:R-:W-:Y:S02]  /*1610*/  IADD3 R0, P1, R18, R7, RZ ;  /* 0x0000000712007210 */ /* 0x000fe40007f3e0ff */
[----:B------:R-:W-:Y:S02]  /*1620*/  LOP3.LUT R7, RZ, R17, RZ, 0x33, !PT ;  /* 0x00000011ff077212 */ /* 0x000fe400078e33ff */
[----:B------:R-:W-:-:S03]  /*1630*/  ISETP.GE.U32.AND P0, PT, R0, 0x3, PT ;  /* 0x000000030000780c */ /* 0x000fc60003f06070 */
[----:B------:R-:W-:-:S05]  /*1640*/  IMAD.X R0, R19, 0x1, R7, P1 ;  /* 0x0000000113007824 */ /* 0x000fca00008e0607 */
[----:B------:R-:W-:-:S13]  /*1650*/  ISETP.GE.U32.AND.EX P0, PT, R0, RZ, PT, P0 ;  /* 0x000000ff0000720c */ /* 0x000fda0003f06100 */
[----:B------:R-:W-:Y:S05]  /*1660*/  @!P0 BRA `(.L_x_458) ;  /* 0x0000000400208947 */ /* 0x000fea0003800000 */
[----:B------:R-:W3:Y:S02]  /*1670*/  LDC.U16 R0, c[0x0][0x240] ;  /* 0x00009000ff007b82 */ /* 0x000ee40000000400 */
[----:B---3--:R-:W-:-:S07]  /*1680*/  PRMT R0, R0, 0x9910, RZ ;  /* 0x0000991000007816 */ /* 0x008fce00000000ff */
.L_x_461:
[----:B--2---:R-:W2:Y:S02]  /*1690*/  LDC.64 R8, c[0x0][0x268] ;  /* 0x00009a00ff087b82 */ /* 0x004ea40000000a00 */
[C---:B--2---:R-:W-:Y:S02]  /*16a0*/  IMAD R2, R8.reuse, UR5, RZ ;  /* 0x0000000508027c24 */ /* 0x044fe4000f8e02ff */
[----:B------:R-:W-:-:S04]  /*16b0*/  IMAD.WIDE.U32 R6, R8, UR4, R28 ;  /* 0x0000000408067c25 */ /* 0x000fc8000f8e001c */
[----:B------:R-:W-:Y:S01]  /*16c0*/  IMAD R9, R9, UR4, R2 ;  /* 0x0000000409097c24 */ /* 0x000fe2000f8e0202 */
[----:B------:R-:W-:-:S03]  /*16d0*/  LEA R8, P0, R6, UR10, 0x3 ;  /* 0x0000000a06087c11 */ /* 0x000fc6000f8018ff */
[----:B------:R-:W-:-:S05]  /*16e0*/  IMAD.IADD R7, R9, 0x1, R7 ;  /* 0x0000000109077824 */ /* 0x000fca00078e0207 */
[----:B------:R-:W-:Y:S02]  /*16f0*/  LEA.HI.X R9, R6, UR11, R7, 0x3, P0 ;  /* 0x0000000b06097c11 */ /* 0x000fe400080f1c07 */
[----:B------:R-:W2:Y:S03]  /*1700*/  LDC.64 R6, c[0x0][0x270] ;  /* 0x00009c00ff067b82 */ /* 0x000ea60000000a00 */
[----:B---3--:R-:W3:Y:S01]  /*1710*/  LDG.E.64 R10, desc[UR8][R8.64] ;  /* 0x00000008080a7981 */ /* 0x008ee2000c1e1b00 */
[----:B------:R-:W-:Y:S02]  /*1720*/  IMAD.MOV.U32 R4, RZ, RZ, R14 ;  /* 0x000000ffff047224 */ /* 0x000fe400078e000e */
[C---:B--2---:R-:W-:Y:S02]  /*1730*/  IMAD R2, R6.reuse, UR5, RZ ;  /* 0x0000000506027c24 */ /* 0x044fe4000f8e02ff */
[----:B------:R-:W-:-:S04]  /*1740*/  IMAD.WIDE.U32 R12, R6, UR4, R28 ;  /* 0x00000004060c7c25 */ /* 0x000fc8000f8e001c */
[----:B------:R-:W-:Y:S01]  /*1750*/  IMAD R7, R7, UR4, R2 ;  /* 0x0000000407077c24 */ /* 0x000fe2000f8e0202 */
[----:B------:R-:W-:-:S04]  /*1760*/  LEA R6, P0, R12, UR14, 0x1 ;  /* 0x0000000e0c067c11 */ /* 0x000fc8000f8008ff */
[----:B------:R-:W-:-:S04]  /*1770*/  IADD3 R7, R7, R13, RZ ;  /* 0x0000000d07077210 */ /* 0x000fc80007ffe0ff */
[----:B------:R-:W-:-:S05]  /*1780*/  LEA.HI.X R7, R12, UR15, R7, 0x1, P0 ;  /* 0x0000000f0c077c11 */ /* 0x000fca00080f0c07 */
[----:B------:R-:W0:Y:S01]  /*1790*/  LDG.E.U16 R2, desc[UR8][R6.64] ;  /* 0x0000000806027981 */ /* 0x000e22000c1e1500 */
[----:B---3--:R-:W-:Y:S02]  /*17a0*/  IMAD R11, R11, UR12, RZ ;  /* 0x0000000c0b0b7c24 */ /* 0x008fe4000f8e02ff */
[----:B------:R-:W-:-:S04]  /*17b0*/  IMAD.WIDE.U32 R12, R10, UR12, R4 ;  /* 0x0000000c0a0c7c25 */ /* 0x000fc8000f8e0004 */
[----:B------:R-:W-:Y:S01]  /*17c0*/  IMAD R11, R10, UR13, R11 ;  /* 0x0000000d0a0b7c24 */ /* 0x000fe2000f8e020b */
[----:B------:R-:W-:-:S03]  /*17d0*/  LEA R16, P0, R12, UR16, 0x1 ;  /* 0x000000100c107c11 */ /* 0x000fc6000f8008ff */
[----:B------:R-:W-:-:S05]  /*17e0*/  IMAD.IADD R11, R13, 0x1, R11 ;  /* 0x000000010d0b7824 */ /* 0x000fca00078e020b */
[----:B------:R-:W-:-:S05]  /*17f0*/  LEA.HI.X R17, R12, UR17, R11, 0x1, P0 ;  /* 0x000000110c117c11 */ /* 0x000fca00080f0c0b */
[----:B------:R-:W2:Y:S01]  /*1800*/  LDG.E.U16 R11, desc[UR8][R16.64] ;  /* 0x00000008100b7981 */ /* 0x000ea2000c1e1500 */
[----:B01----:R-:W-:-:S05]  /*1810*/  PRMT R25, R2, 0x9910, RZ ;  /* 0x0000991002197816 */ /* 0x003fca00000000ff */
[----:B--2---:R-:W-:-:S05]  /*1820*/  IMAD R25, R0, R25, R11 ;  /* 0x0000001900197224 */ /* 0x004fca00078e020b */
        /* <DEDUP_REMOVED lines=10> */
[----:B---3--:R-:W-:-:S05]  /*18d0*/  PRMT R2, R2, 0x9910, RZ ;  /* 0x0000991002027816 */ /* 0x008fca00000000ff */
[----:B0-----:R-:W-:-:S04]  /*18e0*/  IMAD.MOV.U32 R25, RZ, RZ, R2 ;  /* 0x000000ffff197224 */ /* 0x001fc800078e0002 */
[----:B--2---:R-:W-:-:S05]  /*18f0*/  IMAD R25, R0, R25, R11 ;  /* 0x0000001900197224 */ /* 0x004fca00078e020b */
        /* <DEDUP_REMOVED lines=10> */
[----:B---3--:R-:W-:-:S04]  /*19a0*/  PRMT R2, R2, 0x9910, RZ ;  /* 0x0000991002027816 */ /* 0x008fc800000000ff */
[----:B0-----:R-:W-:-:S05]  /*19b0*/  MOV R25, R2 ;  /* 0x0000000200197202 */ /* 0x001fca0000000f00 */
[----:B--2---:R-:W-:-:S05]  /*19c0*/  IMAD R25, R0, R25, R11 ;  /* 0x0000001900197224 */ /* 0x004fca00078e020b */
[----:B------:R3:W-:Y:S04]  /*19d0*/  STG.E.U16 desc[UR8][R16.64], R25 ;  /* 0x0000001910007986 */ /* 0x0007e8000c101508 */
[----:B------:R-:W2:Y:S04]  /*19e0*/  LDG.E.64 R8, desc[UR8][R8.64+0x18] ;  /* 0x0000180808087981 */ /* 0x000ea8000c1e1b00 */
[----:B------:R-:W4:Y:S01]  /*19f0*/  LDG.E.U16 R6, desc[UR8][R6.64+0x6] ;  /* 0x0000060806067981 */ /* 0x000f22000c1e1500 */
[----:B--2---:R-:W-:Y:S02]  /*1a00*/  IMAD R11, R9, UR12, RZ ;  /* 0x0000000c090b7c24 */ /* 0x004fe4000f8e02ff */
[----:B------:R-:W-:-:S04]  /*1a10*/  IMAD.WIDE.U32 R12, R8, UR12, R4 ;  /* 0x0000000c080c7c25 */ /* 0x000fc8000f8e0004 */
[----:B------:R-:W-:Y:S01]  /*1a20*/  IMAD R11, R8, UR13, R11 ;  /* 0x0000000d080b7c24 */ /* 0x000fe2000f8e020b */
[----:B------:R-:W-:-:S03]  /*1a30*/  LEA R10, P0, R12, UR16, 0x1 ;  /* 0x000000100c0a7c11 */ /* 0x000fc6000f8008ff */
[----:B------:R-:W-:-:S05]  /*1a40*/  IMAD.IADD R11, R13, 0x1, R11 ;  /* 0x000000010d0b7824 */ /* 0x000fca00078e020b */
        /* <DEDUP_REMOVED lines=10> */
.L_x_458:
[----:B------:R-:W-:Y:S05]  /*1af0*/  BSYNC B0 ;  /* 0x0000000000007941 */ /* 0x000fea0003800000 */
.L_x_457:
        /* <DEDUP_REMOVED lines=8> */
.L_x_448:
        /* <DEDUP_REMOVED lines=8> */
[----:B------:R-:W-:-:S04]  /*1c00*/  ULDC.64 UR4, c[0x0][0x250] ;  /* 0x0000940000047ab9 */ /* 0x000fc80000000a00 */
[----:B------:R-:W-:Y:S02]  /*1c10*/  IMAD.X R7, RZ, RZ, UR7, P0 ;  /* 0x00000007ff077e24 */ /* 0x000fe400080e06ff */
[----:B------:R-:W-:-:S04]  /*1c20*/  IMAD.WIDE.U32 R4, R6, UR4, RZ ;  /* 0x0000000406047c25 */ /* 0x000fc8000f8e00ff */
[----:B------:R-:W-:Y:S01]  /*1c30*/  IMAD R3, R7, UR4, RZ ;  /* 0x0000000407037c24 */ /* 0x000fe2000f8e02ff */
[----:B------:R-:W-:-:S03]  /*1c40*/  UMOV UR4, URZ ;  /* 0x0000003f00047c82 */ /* 0x000fc60008000000 */
[----:B------:R-:W-:Y:S01]  /*1c50*/  IMAD R3, R6, UR5, R3 ;  /* 0x0000000506037c24 */ /* 0x000fe2000f8e0203 */
[----:B------:R-:W-:-:S03]  /*1c60*/  UMOV UR5, URZ ;  /* 0x0000003f00057c82 */ /* 0x000fc60008000000 */
[----:B------:R-:W-:-:S07]  /*1c70*/  IMAD.IADD R23, R5, 0x1, R3 ;  /* 0x0000000105177824 */ /* 0x000fce00078e0203 */
.L_x_468:
        /* <DEDUP_REMOVED lines=17> */
[----:B-1-3--:R-:W-:Y:S05]  /*1d90*/  @!P0 BRA `(.L_x_464) ;  /* 0x0000000800b08947 */ /* 0x00afea0003800000 */
[--C-:B------:R-:W-:Y:S01]  /*1da0*/  IMAD.IADD R24, R2, 0x1, -R8.reuse ;  /* 0x0000000102187824 */ /* 0x100fe200078e0a08 */
[----:B------:R-:W-:Y:S01]  /*1db0*/  BSSY B1, `(.L_x_465) ;  /* 0x0000053000017945 */ /* 0x000fe20003800000 */
[----:B------:R-:W-:Y:S01]  /*1dc0*/  IMAD.MOV.U32 R22, RZ, RZ, R8 ;  /* 0x000000ffff167224 */ /* 0x000fe200078e0008 */
[----:B------:R-:W-:Y:S02]  /*1dd0*/  MOV R25, R9 ;  /* 0x0000000900197202 */ /* 0x000fe40000000f00 */
[----:B------:R-:W-:-:S04]  /*1de0*/  LOP3.LUT R24, R24, 0x3, RZ, 0xc0, !PT ;  /* 0x0000000318187812 */ /* 0x000fc800078ec0ff */
[----:B------:R-:W-:-:S04]  /*1df0*/  ISETP.NE.U32.AND P0, PT, R24, RZ, PT ;  /* 0x000000ff1800720c */ /* 0x000fc80003f05070 */
[----:B------:R-:W-:-:S13]  /*1e00*/  ISETP.NE.AND.EX P0, PT, RZ, RZ, PT, P0 ;  /* 0x000000ffff00720c */ /* 0x000fda0003f05300 */
        /* <DEDUP_REMOVED lines=11> */
[----:B------:R-:W-:Y:S01]  /*1ec0*/  IMAD.MOV.U32 R22, RZ, RZ, R4 ;  /* 0x000000ffff167224 */ /* 0x000fe200078e0004 */
[----:B------:R-:W2:Y:S01]  /*1ed0*/  LDC.64 R12, c[0x0][0x258] ;  /* 0x00009600ff0c7b82 */ /* 0x000ea20000000a00 */
[----:B------:R-:W-:Y:S02]  /*1ee0*/  ULDC.64 UR10, c[0x0][0x220] ;  /* 0x00008800000a7ab9 */ /* 0x000fe40000000a00 */
[----:B------:R-:W2:Y:S01]  /*1ef0*/  LDG.E.64 R20, desc[UR8][R10.64] ;  /* 0x000000080a147981 */ /* 0x000ea2000c1e1b00 */
[C---:B0-----:R-:W-:Y:S02]  /*1f00*/  IMAD R18, R14.reuse, UR5, RZ ;  /* 0x000000050e127c24 */ /* 0x041fe4000f8e02ff */
[----:B------:R-:W-:Y:S02]  /*1f10*/  IMAD.WIDE.U32 R16, R14, UR4, R22 ;  /* 0x000000040e107c25 */ /* 0x000fe4000f8e0016 */
[----:B------:R-:W0:Y:S02]  /*1f20*/  LDC.U16 R22, c[0x0][0x240] ;  /* 0x00009000ff167b82 */ /* 0x000e240000000400 */
[----:B------:R-:W-:-:S02]  /*1f30*/  IMAD R19, R15, UR4, R18 ;  /* 0x000000040f137c24 */ /* 0x000fc4000f8e0212 */
[----:B-1----:R-:W-:-:S03]  /*1f40*/  IMAD R18, R26, UR5, RZ ;  /* 0x000000051a127c24 */ /* 0x002fc6000f8e02ff */
[----:B------:R-:W-:Y:S01]  /*1f50*/  IADD3 R17, R17, R19, RZ ;  /* 0x0000001311117210 */ /* 0x000fe20007ffe0ff */
[----:B------:R-:W1:Y:S01]  /*1f60*/  LDC.64 R14, c[0x0][0x238] ;  /* 0x00008e00ff0e7b82 */ /* 0x000e620000000a00 */
[----:B------:R-:W-:Y:S02]  /*1f70*/  IMAD R19, R27, UR4, R18 ;  /* 0x000000041b137c24 */ /* 0x000fe4000f8e0212 */
[----:B------:R-:W-:-:S04]  /*1f80*/  IMAD.WIDE.U32 R26, R26, UR4, R8 ;  /* 0x000000041a1a7c25 */ /* 0x000fc8000f8e0008 */
[----:B------:R-:W-:Y:S02]  /*1f90*/  IMAD.IADD R19, R27, 0x1, R19 ;  /* 0x000000011b137824 */ /* 0x000fe400078e0213 */
[----:B--2---:R-:W-:-:S04]  /*1fa0*/  IMAD R18, R21, R12, RZ ;  /* 0x0000000c15127224 */ /* 0x004fc800078e02ff */
[----:B------:R-:W-:Y:S01]  /*1fb0*/  IMAD R25, R20, R13, R18 ;  /* 0x0000000d14197224 */ /* 0x000fe200078e0212 */
[----:B------:R-:W-:Y:S01]  /*1fc0*/  LEA R18, P0, R26, UR10, 0x1 ;  /* 0x0000000a1a127c11 */ /* 0x000fe2000f8008ff */
[----:B------:R-:W-:-:S03]  /*1fd0*/  IMAD.WIDE.U32 R20, R20, R12, R16 ;  /* 0x0000000c14147225 */ /* 0x000fc600078e0010 */
[----:B------:R-:W-:Y:S01]  /*1fe0*/  LEA.HI.X R19, R26, UR11, R19, 0x1, P0 ;  /* 0x0000000b1a137c11 */ /* 0x000fe200080f0c13 */
[----:B------:R-:W-:Y:S01]  /*1ff0*/  IMAD.IADD R21, R21, 0x1, R25 ;  /* 0x0000000115157824 */ /* 0x000fe200078e0219 */
[----:B-1----:R-:W-:-:S04]  /*2000*/  LEA R26, P0, R20, R14, 0x1 ;  /* 0x0000000e141a7211 */ /* 0x002fc800078008ff */
[----:B------:R-:W-:Y:S02]  /*2010*/  LEA.HI.X R27, R20, R15, R21, 0x1, P0 ;  /* 0x0000000f141b7211 */ /* 0x000fe400000f0c15 */
[----:B------:R-:W2:Y:S04]  /*2020*/  LDG.E.U16 R20, desc[UR8][R18.64] ;  /* 0x0000000812147981 */ /* 0x000ea8000c1e1500 */
[----:B------:R-:W3:Y:S01]  /*2030*/  LDG.E.U16 R21, desc[UR8][R26.64] ;  /* 0x000000081a157981 */ /* 0x000ee2000c1e1500 */
[----:B0-----:R-:W-:Y:S02]  /*2040*/  PRMT R22, R22, 0x9910, RZ ;  /* 0x0000991016167816 */ /* 0x001fe400000000ff */
[----:B------:R-:W-:-:S04]  /*2050*/  ISETP.NE.U32.AND P0, PT, R24, 0x1, PT ;  /* 0x000000011800780c */ /* 0x000fc80003f05070 */
[----:B------:R-:W-:Y:S02]  /*2060*/  ISETP.NE.AND.EX P0, PT, RZ, RZ, PT, P0 ;  /* 0x000000ffff00720c */ /* 0x000fe40003f05300 */
[----:B--2---:R-:W-:Y:S02]  /*2070*/  PRMT R25, R20, 0x9910, RZ ;  /* 0x0000991014197816 */ /* 0x004fe400000000ff */
[----:B------:R-:W-:-:S03]  /*2080*/  MOV R20, R22 ;  /* 0x0000001600147202 */ /* 0x000fc60000000f00 */
[----:B------:R-:W-:-:S04]  /*2090*/  IMAD.MOV.U32 R22, RZ, RZ, R25 ;  /* 0x000000ffff167224 */ /* 0x000fc800078e0019 */
[----:B---3--:R-:W-:Y:S01]  /*20a0*/  IMAD R21, R22, R20, R21 ;  /* 0x0000001416157224 */ /* 0x008fe200078e0215 */
[----:B------:R-:W-:-:S04]  /*20b0*/  IADD3 R22, P1, R8, 0x1, RZ ;  /* 0x0000000108167810 */ /* 0x000fc80007f3e0ff */
[----:B------:R0:W-:Y:S01]  /*20c0*/  STG.E.U16 desc[UR8][R26.64], R21 ;  /* 0x000000151a007986 */ /* 0x0001e2000c101508 */
[----:B------:R-:W-:Y:S01]  /*20d0*/  IMAD.X R25, RZ, RZ, R9, P1 ;  /* 0x000000ffff197224 */ /* 0x000fe200008e0609 */
[----:B------:R-:W-:Y:S07]  /*20e0*/  @!P0 BRA `(.L_x_466) ;  /* 0x00000000007c8947 */ /* 0x000fee0003800000 */
[----:B0-----:R-:W2:Y:S01]  /*20f0*/  LDG.E.64 R26, desc[UR8][R10.64+0x8] ;  /* 0x000008080a1a7981 */ /* 0x001ea2000c1e1b00 */
[----:B------:R-:W-:Y:S01]  /*2100*/  ISETP.NE.U32.AND P0, PT, R24, 0x2, PT ;  /* 0x000000021800780c */ /* 0x000fe20003f05070 */
[-C--:B--2---:R-:W-:Y:S02]  /*2110*/  IMAD R21, R27, R12.reuse, RZ ;  /* 0x0000000c1b157224 */ /* 0x084fe400078e02ff */
[----:B------:R-:W-:-:S04]  /*2120*/  IMAD.WIDE.U32 R24, R26, R12, R16 ;  /* 0x0000000c1a187225 */ /* 0x000fc800078e0010 */
[----:B------:R-:W-:Y:S01]  /*2130*/  IMAD R21, R26, R13, R21 ;  /* 0x0000000d1a157224 */ /* 0x000fe200078e0215 */
[----:B------:R-:W-:-:S04]  /*2140*/  LEA R26, P1, R24, R14, 0x1 ;  /* 0x0000000e181a7211 */ /* 0x000fc800078208ff */
[----:B------:R-:W-:-:S04]  /*2150*/  IADD3 R21, R25, R21, RZ ;  /* 0x0000001519157210 */ /* 0x000fc80007ffe0ff */
[----:B------:R-:W-:Y:S02]  /*2160*/  LEA.HI.X R27, R24, R15, R21, 0x1, P1 ;  /* 0x0000000f181b7211 */ /* 0x000fe400008f0c15 */
[----:B------:R-:W2:Y:S04]  /*2170*/  LDG.E.U16 R21, desc[UR8][R18.64+0x2] ;  /* 0x0000020812157981 */ /* 0x000ea8000c1e1500 */
[----:B------:R-:W3:Y:S01]  /*2180*/  LDG.E.U16 R25, desc[UR8][R26.64] ;  /* 0x000000081a197981 */ /* 0x000ee2000c1e1500 */
[----:B------:R-:W-:Y:S02]  /*2190*/  ISETP.NE.AND.EX P0, PT, RZ, RZ, PT, P0 ;  /* 0x000000ffff00720c */ /* 0x000fe40003f05300 */
[----:B------:R-:W-:Y:S02]  /*21a0*/  IADD3 R22, P1, R8, 0x2, RZ ;  /* 0x0000000208167810 */ /* 0x000fe40007f3e0ff */
[----:B--2---:R-:W-:-:S05]  /*21b0*/  PRMT R21, R21, 0x9910, RZ ;  /* 0x0000991015157816 */ /* 0x004fca00000000ff */
[----:B---3--:R-:W-:Y:S02]  /*21c0*/  IMAD R21, R21, R20, R25 ;  /* 0x0000001415157224 */ /* 0x008fe400078e0219 */
[----:B------:R-:W-:-:S03]  /*21d0*/  IMAD.X R25, RZ, RZ, R9, P1 ;  /* 0x000000ffff197224 */ /* 0x000fc600008e0609 */
[----:B------:R1:W-:Y:S01]  /*21e0*/  STG.E.U16 desc[UR8][R26.64], R21 ;  /* 0x000000151a007986 */ /* 0x0003e2000c101508 */
[----:B------:R-:W-:Y:S05]  /*21f0*/  @!P0 BRA `(.L_x_466) ;  /* 0x0000000000388947 */ /* 0x000fea0003800000 */
[----:B------:R-:W1:Y:S04]  /*2200*/  LDG.E.64 R10, desc[UR8][R10.64+0x10] ;  /* 0x000010080a0a7981 */ /* 0x000e68000c1e1b00 */
[----:B------:R-:W2:Y:S01]  /*2210*/  LDG.E.U16 R18, desc[UR8][R18.64+0x4] ;  /* 0x0000040812127981 */ /* 0x000ea2000c1e1500 */
[-C--:B-1----:R-:W-:Y:S02]  /*2220*/  IMAD R21, R11, R12.reuse, RZ ;  /* 0x0000000c0b157224 */ /* 0x082fe400078e02ff */
[----:B------:R-:W-:-:S04]  /*2230*/  IMAD.WIDE.U32 R16, R10, R12, R16 ;  /* 0x0000000c0a107225 */ /* 0x000fc800078e0010 */
[----:B------:R-:W-:Y:S01]  /*2240*/  IMAD R21, R10, R13, R21 ;  /* 0x0000000d0a157224 */ /* 0x000fe200078e0215 */
[----:B------:R-:W-:-:S03]  /*2250*/  LEA R14, P0, R16, R14, 0x1 ;  /* 0x0000000e100e7211 */ /* 0x000fc600078008ff */
[----:B------:R-:W-:-:S05]  /*2260*/  IMAD.IADD R12, R17, 0x1, R21 ;  /* 0x00000001110c7824 */ /* 0x000fca00078e0215 */
[----:B------:R-:W-:-:S05]  /*2270*/  LEA.HI.X R15, R16, R15, R12, 0x1, P0 ;  /* 0x0000000f100f7211 */ /* 0x000fca00000f0c0c */
[----:B------:R-:W3:Y:S01]  /*2280*/  LDG.E.U16 R13, desc[UR8][R14.64] ;  /* 0x000000080e0d7981 */ /* 0x000ee2000c1e1500 */
[----:B--2---:R-:W-:Y:S02]  /*2290*/  PRMT R12, R18, 0x9910, RZ ;  /* 0x00009910120c7816 */ /* 0x004fe400000000ff */
[----:B------:R-:W-:-:S04]  /*22a0*/  IADD3 R22, P0, R8, 0x3, RZ ;  /* 0x0000000308167810 */ /* 0x000fc80007f1e0ff */
[----:B------:R-:W-:Y:S01]  /*22b0*/  IADD3.X R25, RZ, R9, RZ, P0, !PT ;  /* 0x00000009ff197210 */ /* 0x000fe200007fe4ff */
[----:B---3--:R-:W-:-:S05]  /*22c0*/  IMAD R13, R12, R20, R13 ;  /* 0x000000140c0d7224 */ /* 0x008fca00078e020d */
[----:B------:R2:W-:Y:S03]  /*22d0*/  STG.E.U16 desc[UR8][R14.64], R13 ;  /* 0x0000000d0e007986 */ /* 0x0005e6000c101508 */
.L_x_466:
[----:B------:R-:W-:Y:S05]  /*22e0*/  BSYNC B1 ;  /* 0x0000000000017941 */ /* 0x000fea0003800000 */
.L_x_465:
[----:B------:R-:W-:Y:S02]  /*22f0*/  LOP3.LUT R11, RZ, R8, RZ, 0x33, !PT ;  /* 0x00000008ff0b7212 */ /* 0x000fe400078e33ff */
[----:B------:R-:W-:Y:S02]  /*2300*/  LOP3.LUT R9, RZ, R9, RZ, 0x33, !PT ;  /* 0x00000009ff097212 */ /* 0x000fe400078e33ff */
[----:B------:R-:W-:-:S04]  /*2310*/  IADD3 R8, P1, R2, R11, RZ ;  /* 0x0000000b02087210 */ /* 0x000fc80007f3e0ff */
[----:B------:R-:W-:Y:S01]  /*2320*/  ISETP.GE.U32.AND P0, PT, R8, 0x3, PT ;  /* 0x000000030800780c */ /* 0x000fe20003f06070 */
[----:B------:R-:W-:-:S05]  /*2330*/  IMAD.X R8, R3, 0x1, R9, P1 ;  /* 0x0000000103087824 */ /* 0x000fca00008e0609 */
[----:B------:R-:W-:-:S13]  /*2340*/  ISETP.GE.U32.AND.EX P0, PT, R8, RZ, PT, P0 ;  /* 0x000000ff0800720c */ /* 0x000fda0003f06100 */
[----:B------:R-:W-:Y:S05]  /*2350*/  @!P0 BRA `(.L_x_464) ;  /* 0x0000000400408947 */ /* 0x000fea0003800000 */
[----:B------:R-:W3:Y:S01]  /*2360*/  LDC.64 R10, c[0x0][0x248] ;  /* 0x00009200ff0a7b82 */ /* 0x000ee20000000a00 */
[----:B------:R-:W-:Y:S01]  /*2370*/  MOV R9, R23 ;  /* 0x0000001700097202 */ /* 0x000fe20000000f00 */
[----:B------:R-:W-:-:S06]  /*2380*/  IMAD.MOV.U32 R8, RZ, RZ, R4 ;  /* 0x000000ffff087224 */ /* 0x000fcc00078e0004 */
[----:B--2---:R-:W2:Y:S01]  /*2390*/  LDC.U16 R13, c[0x0][0x240] ;  /* 0x00009000ff0d7b82 */ /* 0x004ea20000000400 */
[C---:B---3--:R-:W-:Y:S02]  /*23a0*/  IMAD R12, R10.reuse, UR5, RZ ;  /* 0x000000050a0c7c24 */ /* 0x048fe4000f8e02ff */
[----:B------:R-:W-:-:S04]  /*23b0*/  IMAD.WIDE.U32 R8, R10, UR4, R8 ;  /* 0x000000040a087c25 */ /* 0x000fc8000f8e0008 */
[----:B------:R-:W-:Y:S01]  /*23c0*/  IMAD R11, R11, UR4, R12 ;  /* 0x000000040b0b7c24 */ /* 0x000fe2000f8e020c */
[----:B--2---:R-:W-:-:S03]  /*23d0*/  PRMT R24, R13, 0x9910, RZ ;  /* 0x000099100d187816 */ /* 0x004fc600000000ff */
[----:B------:R-:W-:-:S07]  /*23e0*/  IMAD.IADD R15, R11, 0x1, R9 ;  /* 0x000000010b0f7824 */ /* 0x000fce00078e0209 */
.L_x_467:
[----:B------:R-:W2:Y:S01]  /*23f0*/  LDC.64 R10, c[0x0][0x268] ;  /* 0x00009a00ff0a7b82 */ /* 0x000ea20000000a00 */
[----:B---3--:R-:W-:Y:S01]  /*2400*/  MOV R17, R25 ;  /* 0x0000001900117202 */ /* 0x008fe20000000f00 */
        /* <DEDUP_REMOVED lines=8> */
[----:B------:R-:W3:Y:S01]  /*2490*/  LDG.E.64 R18, desc[UR8][R10.64] ;  /* 0x000000080a127981 */ /* 0x000ee2000c1e1b00 */
[C---:B--2---:R-:W-:Y:S02]  /*24a0*/  IMAD R14, R12.reuse, UR5, RZ ;  /* 0x000000050c0e7c24 */ /* 0x044fe4000f8e02ff */
[----:B------:R-:W-:-:S04]  /*24b0*/  IMAD.WIDE.U32 R16, R12, UR4, R16 ;  /* 0x000000040c107c25 */ /* 0x000fc8000f8e0010 */
[----:B------:R-:W-:Y:S01]  /*24c0*/  IMAD R13, R13, UR4, R14 ;  /* 0x000000040d0d7c24 */ /* 0x000fe2000f8e020e */
[----:B------:R-:W-:Y:S02]  /*24d0*/  LEA R12, P0, R16, UR16, 0x1 ;  /* 0x00000010100c7c11 */ /* 0x000fe4000f8008ff */
[----:B------:R-:W-:Y:S01]  /*24e0*/  MOV R14, R8 ;  /* 0x00000008000e7202 */ /* 0x000fe20000000f00 */
[----:B------:R-:W-:-:S05]  /*24f0*/  IMAD.IADD R13, R13, 0x1, R17 ;  /* 0x000000010d0d7824 */ /* 0x000fca00078e0211 */
[----:B------:R-:W-:Y:S01]  /*2500*/  LEA.HI.X R13, R16, UR17, R13, 0x1, P0 ;  /* 0x00000011100d7c11 */ /* 0x000fe200080f0c0d */
[----:B---3--:R-:W-:Y:S02]  /*2510*/  IMAD R19, R19, UR14, RZ ;  /* 0x0000000e13137c24 */ /* 0x008fe4000f8e02ff */
[C---:B------:R-:W-:Y:S02]  /*2520*/  IMAD.WIDE.U32 R16, R18.reuse, UR14, R14 ;  /* 0x0000000e12107c25 */ /* 0x040fe4000f8e000e */
[----:B------:R-:W2:Y:S02]  /*2530*/  LDG.E.U16 R14, desc[UR8][R12.64] ;  /* 0x000000080c0e7981 */ /* 0x000ea4000c1e1500 */
[----:B------:R-:W-:Y:S01]  /*2540*/  IMAD R19, R18, UR15, R19 ;  /* 0x0000000f12137c24 */ /* 0x000fe2000f8e0213 */
[----:B------:R-:W-:-:S03]  /*2550*/  LEA R20, P0, R16, UR18, 0x1 ;  /* 0x0000001210147c11 */ /* 0x000fc6000f8008ff */
[----:B------:R-:W-:-:S05]  /*2560*/  IMAD.IADD R17, R17, 0x1, R19 ;  /* 0x0000000111117824 */ /* 0x000fca00078e0213 */
[----:B01----:R-:W-:-:S05]  /*2570*/  LEA.HI.X R21, R16, UR19, R17, 0x1, P0 ;  /* 0x0000001310157c11 */ /* 0x003fca00080f0c11 */
        /* <DEDUP_REMOVED lines=8> */
[----:B------:R-:W-:-:S03]  /*2600*/  IMAD.WIDE.U32 R16, R16, UR14, R14 ;  /* 0x0000000e10107c25 */ /* 0x000fc6000f8e000e */
[C---:B------:R-:W-:Y:S02]  /*2610*/  LEA R18, P0, R16.reuse, UR18, 0x1 ;  /* 0x0000001210127c11 */ /* 0x040fe4000f8008ff */
[----:B------:R-:W-:Y:S02]  /*2620*/  IADD3 R19, R17, R19, RZ ;  /* 0x0000001311137210 */ /* 0x000fe40007ffe0ff */
[----:B------:R-:W2:Y:S02]  /*2630*/  LDG.E.U16 R17, desc[UR8][R12.64+0x2] ;  /* 0x000002080c117981 */ /* 0x000ea4000c1e1500 */
[----:B------:R-:W-:-:S05]  /*2640*/  LEA.HI.X R19, R16, UR19, R19, 0x1, P0 ;  /* 0x0000001310137c11 */ /* 0x000fca00080f0c13 */
[----:B------:R-:W3:Y:S01]  /*2650*/  LDG.E.U16 R29, desc[UR8][R18.64] ;  /* 0x00000008121d7981 */ /* 0x000ee2000c1e1500 */
[----:B--2---:R-:W-:-:S05]  /*2660*/  PRMT R16, R17, 0x9910, RZ ;  /* 0x0000991011107816 */ /* 0x004fca00000000ff */
[----:B---3--:R-:W-:-:S05]  /*2670*/  IMAD R29, R16, R24, R29 ;  /* 0x00000018101d7224 */ /* 0x008fca00078e021d */
[----:B------:R1:W-:Y:S04]  /*2680*/  STG.E.U16 desc[UR8][R18.64], R29 ;  /* 0x0000001d12007986 */ /* 0x0003e8000c101508 */
[----:B------:R-:W2:Y:S02]  /*2690*/  LDG.E.64 R16, desc[UR8][R10.64+0x10] ;  /* 0x000010080a107981 */ /* 0x000ea4000c1e1b00 */
[----:B--2---:R-:W-:-:S04]  /*26a0*/  IMAD R17, R17, UR14, RZ ;  /* 0x0000000e11117c24 */ /* 0x004fc8000f8e02ff */
[C---:B0-----:R-:W-:Y:S02]  /*26b0*/  IMAD R21, R16.reuse, UR15, R17 ;  /* 0x0000000f10157c24 */ /* 0x041fe4000f8e0211 */
[----:B------:R-:W-:-:S04]  /*26c0*/  IMAD.WIDE.U32 R16, R16, UR14, R14 ;  /* 0x0000000e10107c25 */ /* 0x000fc8000f8e000e */
[----:B------:R-:W-:Y:S01]  /*26d0*/  IMAD.IADD R21, R17, 0x1, R21 ;  /* 0x0000000111157824 */ /* 0x000fe200078e0215 */
[C---:B------:R-:W-:Y:S01]  /*26e0*/  LEA R20, P0, R16.reuse, UR18, 0x1 ;  /* 0x0000001210147c11 */ /* 0x040fe2000f8008ff */
[----:B------:R-:W2:Y:S03]  /*26f0*/  LDG.E.U16 R17, desc[UR8][R12.64+0x4] ;  /* 0x000004080c117981 */ /* 0x000ea6000c1e1500 */
[----:B------:R-:W-:-:S05]  /*2700*/  LEA.HI.X R21, R16, UR19, R21, 0x1, P0 ;  /* 0x0000001310157c11 */ /* 0x000fca00080f0c15 */
[----:B------:R-:W3:Y:S01]  /*2710*/  LDG.E.U16 R27, desc[UR8][R20.64] ;  /* 0x00000008141b7981 */ /* 0x000ee2000c1e1500 */
[----:B--2---:R-:W-:-:S05]  /*2720*/  PRMT R16, R17, 0x9910, RZ ;  /* 0x0000991011107816 */ /* 0x004fca00000000ff */
[----:B---3--:R-:W-:-:S05]  /*2730*/  IMAD R27, R16, R24, R27 ;  /* 0x00000018101b7224 */ /* 0x008fca00078e021b */
[----:B------:R3:W-:Y:S04]  /*2740*/  STG.E.U16 desc[UR8][R20.64], R27 ;  /* 0x0000001b14007986 */ /* 0x0007e8000c101508 */
[----:B------:R-:W1:Y:S04]  /*2750*/  LDG.E.64 R10, desc[UR8][R10.64+0x18] ;  /* 0x000018080a0a7981 */ /* 0x000e68000c1e1b00 */
[----:B------:R-:W2:Y:S01]  /*2760*/  LDG.E.U16 R12, desc[UR8][R12.64+0x6] ;  /* 0x000006080c0c7981 */ /* 0x000ea2000c1e1500 */
[----:B-1----:R-:W-:Y:S02]  /*2770*/  IMAD R19, R11, UR14, RZ ;  /* 0x0000000e0b137c24 */ /* 0x002fe4000f8e02ff */
[----:B------:R-:W-:-:S04]  /*2780*/  IMAD.WIDE.U32 R16, R10, UR14, R14 ;  /* 0x0000000e0a107c25 */ /* 0x000fc8000f8e000e */
[----:B------:R-:W-:Y:S01]  /*2790*/  IMAD R19, R10, UR15, R19 ;  /* 0x0000000f0a137c24 */ /* 0x000fe2000f8e0213 */
[----:B------:R-:W-:-:S03]  /*27a0*/  LEA R18, P0, R16, UR18, 0x1 ;  /* 0x0000001210127c11 */ /* 0x000fc6000f8008ff */
[----:B------:R-:W-:-:S05]  /*27b0*/  IMAD.IADD R17, R17, 0x1, R19 ;  /* 0x0000000111117824 */ /* 0x000fca00078e0213 */
[----:B------:R-:W-:-:S05]  /*27c0*/  LEA.HI.X R19, R16, UR19, R17, 0x1, P0 ;  /* 0x0000001310137c11 */ /* 0x000fca00080f0c11 */
[----:B------:R-:W4:Y:S01]  /*27d0*/  LDG.E.U16 R17, desc[UR8][R18.64] ;  /* 0x0000000812117981 */ /* 0x000f22000c1e1500 */
[----:B--2---:R-:W-:Y:S02]  /*27e0*/  PRMT R14, R12, 0x9910, RZ ;  /* 0x000099100c0e7816 */ /* 0x004fe400000000ff */
[----:B------:R-:W-:-:S04]  /*27f0*/  IADD3 R22, P0, R22, 0x4, RZ ;  /* 0x0000000416167810 */ /* 0x000fc80007f1e0ff */
[----:B------:R-:W-:Y:S02]  /*2800*/  IADD3.X R25, RZ, R25, RZ, P0, !PT ;  /* 0x00000019ff197210 */ /* 0x000fe400007fe4ff */
[----:B------:R-:W-:-:S04]  /*2810*/  ISETP.GE.U32.AND P0, PT, R22, R2, PT ;  /* 0x000000021600720c */ /* 0x000fc80003f06070 */
[----:B------:R-:W-:Y:S01]  /*2820*/  ISETP.GE.AND.EX P0, PT, R25, R3, PT, P0 ;  /* 0x000000031900720c */ /* 0x000fe20003f06300 */
[----:B----4-:R-:W-:-:S05]  /*2830*/  IMAD R17, R14, R24, R17 ;  /* 0x000000180e117224 */ /* 0x010fca00078e0211 */
[----:B------:R3:W-:Y:S07]  /*2840*/  STG.E.U16 desc[UR8][R18.64], R17 ;  /* 0x0000001112007986 */ /* 0x0007ee000c101508 */
[----:B------:R-:W-:Y:S05]  /*2850*/  @!P0 BRA `(.L_x_467) ;  /* 0xfffffff800e48947 */ /* 0x000fea000383ffff */
.L_x_464:
[----:B------:R-:W-:Y:S05]  /*2860*/  BSYNC B0 ;  /* 0x0000000000007941 */ /* 0x000fea0003800000 */
.L_x_463:
[----:B------:R-:W4:Y:S01]  /*2870*/  LDC.64 R2, c[0x0][0x278] ;  /* 0x00009e00ff027b82 */ /* 0x000f220000000a00 */
[----:B------:R-:W-:-:S04]  /*2880*/  UIADD3 UR4, UP0, UR4, 0x1, URZ ;  /* 0x0000000104047890 */ /* 0x000fc8000ff1e03f */
[----:B------:R-:W-:Y:S02]  /*2890*/  UIADD3.X UR5, URZ, UR5, URZ, UP0, !UPT ;  /* 0x000000053f057290 */ /* 0x000fe400087fe43f */
[----:B----4-:R-:W-:-:S04]  /*28a0*/  ISETP.LE.U32.AND P0, PT, R2, UR4, PT ;  /* 0x0000000402007c0c */ /* 0x010fc8000bf03070 */
[----:B------:R-:W-:-:S05]  /*28b0*/  IMAD.U32 R2, RZ, RZ, UR5 ;  /* 0x00000005ff027e24 */ /* 0x000fca000f8e00ff */
        /* <DEDUP_REMOVED lines=11> */
[----:B01-3--:R-:W-:-:S07]  /*2970*/  IMAD.IADD R27, R5, 0x1, R7 ;  /* 0x00000001051b7824 */ /* 0x00bfce00078e0207 */
.L_x_474:
        /* <DEDUP_REMOVED lines=10> */
[----:B---3--:R-:W3:Y:S04]  /*2a20*/  LDG.E.64 R6, desc[UR8][R10.64+0x8] ;  /* 0x000008080a067981 */ /* 0x008ee8000c1e1b00 */
[----:B------:R-:W3:Y:S01]  /*2a30*/  LDG.E.64 R8, desc[UR8][R10.64] ;  /* 0x000000080a087981 */ /* 0x000ee2000c1e1b00 */
[----:B------:R-:W-:Y:S01]  /*2a40*/  BSSY B0, `(.L_x_469) ;  /* 0x00000b3000007945 */ /* 0x000fe20003800000 */
[----:B---3--:R-:W-:-:S04]  /*2a50*/  ISETP.GT.U32.AND P0, PT, R6, R8, PT ;  /* 0x000000080600720c */ /* 0x008fc80003f04070 */
[----:B------:R-:W-:-:S13]  /*2a60*/  ISETP.GT.AND.EX P0, PT, R7, R9, PT, P0 ;  /* 0x000000090700720c */ /* 0x000fda0003f04300 */
[----:B-12---:R-:W-:Y:S05]  /*2a70*/  @!P0 BRA `(.L_x_470) ;  /* 0x0000000800bc8947 */ /* 0x006fea0003800000 */
[----:B--2---:R-:W0:Y:S01]  /*2a80*/  LDC.64 R12, c[0x0][0x248] ;  /* 0x00009200ff0c7b82 */ /* 0x004e220000000a00 */
[-C--:B------:R-:W-:Y:S01]  /*2a90*/  IADD3 R26, R6, -R8.reuse, RZ ;  /* 0x80000008061a7210 */ /* 0x080fe20007ffe0ff */
[----:B------:R-:W-:Y:S01]  /*2aa0*/  IMAD.MOV.U32 R10, RZ, RZ, R4 ;  /* 0x000000ffff0a7224 */ /* 0x000fe200078e0004 */
[----:B------:R-:W-:Y:S01]  /*2ab0*/  BSSY B1, `(.L_x_471) ;  /* 0x0000053000017945 */ /* 0x000fe20003800000 */
[----:B------:R-:W-:Y:S01]  /*2ac0*/  IMAD.MOV.U32 R11, RZ, RZ, R27 ;  /* 0x000000ffff0b7224 */ /* 0x000fe200078e001b */
[----:B------:R-:W-:Y:S01]  /*2ad0*/  LOP3.LUT R26, R26, 0x3, RZ, 0xc0, !PT ;  /* 0x000000031a1a7812 */ /* 0x000fe200078ec0ff */
[----:B------:R-:W-:Y:S01]  /*2ae0*/  IMAD.MOV.U32 R29, RZ, RZ, R9 ;  /* 0x000000ffff1d7224 */ /* 0x000fe200078e0009 */
[----:B------:R-:W-:Y:S02]  /*2af0*/  MOV R28, R8 ;  /* 0x00000008001c7202 */ /* 0x000fe40000000f00 */
        /* <DEDUP_REMOVED lines=31> */
[----:B--2---:R-:W-:-:S04]  /*2cf0*/  LEA R22, P0, R24, R18, 0x1 ;  /* 0x0000001218167211 */ /* 0x004fc800078008ff */
[----:B------:R-:W-:Y:S02]  /*2d00*/  LEA.HI.X R23, R24, R19, R0, 0x1, P0 ;  /* 0x0000001318177211 */ /* 0x000fe400000f0c00 */
[----:B------:R-:W2:Y:S01]  /*2d10*/  LDG.E.U16 R0, desc[UR8][R20.64] ;  /* 0x0000000814007981 */ /* 0x000ea2000c1e1500 */
[----:B------:R-:W0:Y:S03]  /*2d20*/  LDC.U16 R24, c[0x0][0x240] ;  /* 0x00009000ff187b82 */ /* 0x000e260000000400 */
[----:B------:R-:W3:Y:S01]  /*2d30*/  LDG.E.U16 R25, desc[UR8][R22.64] ;  /* 0x0000000816197981 */ /* 0x000ee2000c1e1500 */
[----:B------:R-:W-:-:S04]  /*2d40*/  ISETP.NE.U32.AND P0, PT, R26, 0x1, PT ;  /* 0x000000011a00780c */ /* 0x000fc80003f05070 */
[----:B------:R-:W-:Y:S02]  /*2d50*/  ISETP.NE.AND.EX P0, PT, RZ, RZ, PT, P0 ;  /* 0x000000ffff00720c */ /* 0x000fe40003f05300 */
[----:B0-----:R-:W-:Y:S02]  /*2d60*/  PRMT R24, R24, 0x9910, RZ ;  /* 0x0000991018187816 */ /* 0x001fe400000000ff */
[----:B--2---:R-:W-:-:S03]  /*2d70*/  PRMT R28, R0, 0x9910, RZ ;  /* 0x00009910001c7816 */ /* 0x004fc600000000ff */
[----:B------:R-:W-:Y:S01]  /*2d80*/  IMAD.MOV.U32 R0, RZ, RZ, R24 ;  /* 0x000000ffff007224 */ /* 0x000fe200078e0018 */
[----:B------:R-:W-:Y:S02]  /*2d90*/  MOV R24, R28 ;  /* 0x0000001c00187202 */ /* 0x000fe40000000f00 */
        /* <DEDUP_REMOVED lines=31> */
[----:B--2---:R-:W-:Y:S02]  /*2f90*/  PRMT R12, R20, 0x9910, RZ ;  /* 0x00009910140c7816 */ /* 0x004fe400000000ff */
[----:B------:R-:W-:-:S05]  /*2fa0*/  IADD3 R28, P0, R8, 0x3, RZ ;  /* 0x00000003081c7810 */ /* 0x000fca0007f1e0ff */
[----:B------:R-:W-:Y:S02]  /*2fb0*/  IMAD.X R29, RZ, RZ, R9, P0 ;  /* 0x000000ffff1d7224 */ /* 0x000fe400000e0609 */
[----:B---3--:R-:W-:-:S05]  /*2fc0*/  IMAD R17, R12, R0, R17 ;  /* 0x000000000c117224 */ /* 0x008fca00078e0211 */
[----:B------:R2:W-:Y:S02]  /*2fd0*/  STG.E.U16 desc[UR8][R18.64], R17 ;  /* 0x0000001112007986 */ /* 0x0005e4000c101508 */
.L_x_472:
[----:B------:R-:W-:Y:S05]  /*2fe0*/  BSYNC B1 ;  /* 0x0000000000017941 */ /* 0x000fea0003800000 */
.L_x_471:
        /* <DEDUP_REMOVED lines=8> */
[----:B------:R-:W-:Y:S01]  /*3070*/  ULDC.64 UR6, c[0x0][0x220] ;  /* 0x0000880000067ab9 */ /* 0x000fe20000000a00 */
[----:B------:R-:W-:-:S06]  /*3080*/  ULDC.64 UR10, c[0x0][0x230] ;  /* 0x00008c00000a7ab9 */ /* 0x000fcc0000000a00 */
[----:B------:R-:W4:Y:S08]  /*3090*/  LDC.64 R14, c[0x0][0x268] ;  /* 0x00009a00ff0e7b82 */ /* 0x000f300000000a00 */
[----:B--2---:R-:W2:Y:S01]  /*30a0*/  LDC.U16 R18, c[0x0][0x240] ;  /* 0x00009000ff127b82 */ /* 0x004ea20000000400 */
[----:B---3--:R-:W-:-:S04]  /*30b0*/  IMAD R0, R8, UR5, RZ ;  /* 0x0000000508007c24 */ /* 0x008fc8000f8e02ff */
[----:B------:R-:W-:Y:S02]  /*30c0*/  IMAD R19, R9, UR4, R0 ;  /* 0x0000000409137c24 */ /* 0x000fe4000f8e0200 */
[----:B------:R-:W-:-:S04]  /*30d0*/  IMAD.WIDE.U32 R8, R8, UR4, R28 ;  /* 0x0000000408087c25 */ /* 0x000fc8000f8e001c */
[C---:B----4-:R-:W-:Y:S02]  /*30e0*/  IMAD R12, R14.reuse, UR5, RZ ;  /* 0x000000050e0c7c24 */ /* 0x050fe4000f8e02ff */
        /* <DEDUP_REMOVED lines=10> */
[----:B------:R-:W-:Y:S01]  /*3190*/  IMAD.X R15, RZ, RZ, R8, P1 ;  /* 0x000000ffff0f7224 */ /* 0x000fe200008e0608 */
[----:B--2---:R-:W-:-:S02]  /*31a0*/  PRMT R0, R18, 0x9910, RZ ;  /* 0x0000991012007816 */ /* 0x004fc400000000ff */
[----:B------:R-:W-:-:S07]  /*31b0*/  IADD3.X R9, RZ, R9, RZ, P3, !PT ;  /* 0x00000009ff097210 */ /* 0x000fce0001ffe4ff */
.L_x_473:
[----:B------:R-:W-:-:S05]  /*31c0*/  IMAD.MOV.U32 R8, RZ, RZ, R12 ;  /* 0x000000ffff087224 */ /* 0x000fca00078e000c */
[----:B---3--:R-:W2:Y:S01]  /*31d0*/  LDG.E.64 R18, desc[UR8][R8.64+-0x10] ;  /* 0xfffff00808127981 */ /* 0x008ea2000c1e1b00 */
[----:B------:R-:W-:Y:S01]  /*31e0*/  MOV R12, R10 ;  /* 0x0000000a000c7202 */ /* 0x000fe20000000f00 */
[----:B--2---:R-:W-:-:S04]  /*31f0*/  IMAD R19, R19, UR12, RZ ;  /* 0x0000000c13137c24 */ /* 0x004fc8000f8e02ff */
[----:B------:R-:W-:-:S04]  /*3200*/  IMAD.WIDE.U32 R16, R18, UR12, R12 ;  /* 0x0000000c12107c25 */ /* 0x000fc8000f8e000c */
[----:B------:R-:W-:Y:S01]  /*3210*/  IMAD R19, R18, UR13, R19 ;  /* 0x0000000d12137c24 */ /* 0x000fe2000f8e0213 */
[----:B------:R-:W-:-:S03]  /*3220*/  LEA R18, P0, R16, UR14, 0x1 ;  /* 0x0000000e10127c11 */ /* 0x000fc6000f8008ff */
[----:B------:R-:W-:Y:S02]  /*3230*/  IMAD.IADD R19, R17, 0x1, R19 ;  /* 0x0000000111137824 */ /* 0x000fe400078e0213 */
[----:B------:R-:W0:Y:S03]  /*3240*/  LDG.E.U16 R17, desc[UR8][R14.64+-0x4] ;  /* 0xfffffc080e117981 */ /* 0x000e26000c1e1500 */
[----:B------:R-:W-:-:S05]  /*3250*/  LEA.HI.X R19, R16, UR15, R19, 0x1, P0 ;  /* 0x0000000f10137c11 */ /* 0x000fca00080f0c13 */
[----:B------:R-:W2:Y:S01]  /*3260*/  LDG.E.U16 R21, desc[UR8][R18.64] ;  /* 0x0000000812157981 */ /* 0x000ea2000c1e1500 */
[----:B01----:R-:W-:-:S05]  /*3270*/  PRMT R23, R17, 0x9910, RZ ;  /* 0x0000991011177816 */ /* 0x003fca00000000ff */
[----:B--2---:R-:W-:-:S05]  /*3280*/  IMAD R23, R23, R0, R21 ;  /* 0x0000000017177224 */ /* 0x004fca00078e0215 */
[----:B------:R0:W-:Y:S04]  /*3290*/  STG.E.U16 desc[UR8][R18.64], R23 ;  /* 0x0000001712007986 */ /* 0x0001e8000c101508 */
[----:B------:R-:W2:Y:S02]  /*32a0*/  LDG.E.64 R20, desc[UR8][R8.64+-0x8] ;  /* 0xfffff80808147981 */ /* 0x000ea4000c1e1b00 */
[----:B--2---:R-:W-:Y:S02]  /*32b0*/  IMAD R21, R21, UR12, RZ ;  /* 0x0000000c15157c24 */ /* 0x004fe4000f8e02ff */
[----:B------:R-:W-:-:S04]  /*32c0*/  IMAD.WIDE.U32 R16, R20, UR12, R12 ;  /* 0x0000000c14107c25 */ /* 0x000fc8000f8e000c */
[----:B------:R-:W-:Y:S01]  /*32d0*/  IMAD R21, R20, UR13, R21 ;  /* 0x0000000d14157c24 */ /* 0x000fe2000f8e0215 */
[----:B------:R-:W-:-:S04]  /*32e0*/  LEA R20, P0, R16, UR14, 0x1 ;  /* 0x0000000e10147c11 */ /* 0x000fc8000f8008ff */
[----:B------:R-:W-:Y:S02]  /*32f0*/  IADD3 R21, R17, R21, RZ ;  /* 0x0000001511157210 */ /* 0x000fe40007ffe0ff */
[----:B------:R-:W2:Y:S02]  /*3300*/  LDG.E.U16 R17, desc[UR8][R14.64+-0x2] ;  /* 0xfffffe080e117981 */ /* 0x000ea4000c1e1500 */
[----:B------:R-:W-:-:S05]  /*3310*/  LEA.HI.X R21, R16, UR15, R21, 0x1, P0 ;  /* 0x0000000f10157c11 */ /* 0x000fca00080f0c15 */
[----:B------:R-:W3:Y:S01]  /*3320*/  LDG.E.U16 R25, desc[UR8][R20.64] ;  /* 0x0000000814197981 */ /* 0x000ee2000c1e1500 */
[----:B--2---:R-:W-:-:S05]  /*3330*/  PRMT R16, R17, 0x9910, RZ ;  /* 0x0000991011107816 */ /* 0x004fca00000000ff */
[----:B---3--:R-:W-:-:S05]  /*3340*/  IMAD R25, R16, R0, R25 ;  /* 0x0000000010197224 */ /* 0x008fca00078e0219 */
[----:B------:R1:W-:Y:S04]  /*3350*/  STG.E.U16 desc[UR8][R20.64], R25 ;  /* 0x0000001914007986 */ /* 0x0003e8000c101508 */
[----:B0-----:R-:W2:Y:S02]  /*3360*/  LDG.E.64 R18, desc[UR8][R8.64] ;  /* 0x0000000808127981 */ /* 0x001ea4000c1e1b00 */
[----:B--2---:R-:W-:Y:S02]  /*3370*/  IMAD R19, R19, UR12, RZ ;  /* 0x0000000c13137c24 */ /* 0x004fe4000f8e02ff */
[----:B------:R-:W-:-:S04]  /*3380*/  IMAD.WIDE.U32 R16, R18, UR12, R12 ;  /* 0x0000000c12107c25 */ /* 0x000fc8000f8e000c */
[----:B------:R-:W-:Y:S01]  /*3390*/  IMAD R19, R18, UR13, R19 ;  /* 0x0000000d12137c24 */ /* 0x000fe2000f8e0213 */
[----:B------:R-:W-:-:S03]  /*33a0*/  LEA R18, P0, R16, UR14, 0x1 ;  /* 0x0000000e10127c11 */ /* 0x000fc6000f8008ff */
[----:B------:R-:W-:Y:S02]  /*33b0*/  IMAD.IADD R19, R17, 0x1, R19 ;  /* 0x0000000111137824 */ /* 0x000fe400078e0213 */
[----:B------:R-:W2:Y:S03]  /*33c0*/  LDG.E.U16 R17, desc[UR8][R14.64] ;  /* 0x000000080e117981 */ /* 0x000ea6000c1e1500 */
[----:B------:R-:W-:-:S05]  /*33d0*/  LEA.HI.X R19, R16, UR15, R19, 0x1, P0 ;  /* 0x0000000f10137c11 */ /* 0x000fca00080f0c13 */
[----:B------:R-:W3:Y:S01]  /*33e0*/  LDG.E.U16 R23, desc[UR8][R18.64] ;  /* 0x0000000812177981 */ /* 0x000ee2000c1e1500 */
[----:B--2---:R-:W-:-:S05]  /*33f0*/  PRMT R16, R17, 0x9910, RZ ;  /* 0x0000991011107816 */ /* 0x004fca00000000ff */
[----:B---3--:R-:W-:-:S05]  /*3400*/  IMAD R23, R16, R0, R23 ;  /* 0x0000000010177224 */ /* 0x008fca00078e0217 */
[----:B------:R3:W-:Y:S04]  /*3410*/  STG.E.U16 desc[UR8][R18.64], R23 ;  /* 0x0000001712007986 */ /* 0x0007e8000c101508 */
[----:B-1----:R-:W2:Y:S02]  /*3420*/  LDG.E.64 R20, desc[UR8][R8.64+0x8] ;  /* 0x0000080808147981 */ /* 0x002ea4000c1e1b00 */
[----:B--2---:R-:W-:Y:S02]  /*3430*/  IMAD R21, R21, UR12, RZ ;  /* 0x0000000c15157c24 */ /* 0x004fe4000f8e02ff */
[C---:B------:R-:W-:Y:S02]  /*3440*/  IMAD.WIDE.U32 R16, R20.reuse, UR12, R12 ;  /* 0x0000000c14107c25 */ /* 0x040fe4000f8e000c */
[----:B------:R0:W2:Y:S02]  /*3450*/  LDG.E.U16 R12, desc[UR8][R14.64+0x2] ;  /* 0x000002080e0c7981 */ /* 0x0000a4000c1e1500 */
[----:B------:R-:W-:Y:S01]  /*3460*/  IMAD R21, R20, UR13, R21 ;  /* 0x0000000d14157c24 */ /* 0x000fe2000f8e0215 */
[----:B------:R-:W-:-:S04]  /*3470*/  LEA R20, P0, R16, UR14, 0x1 ;  /* 0x0000000e10147c11 */ /* 0x000fc8000f8008ff */
[----:B------:R-:W-:-:S04]  /*3480*/  IADD3 R17, R17, R21, RZ ;  /* 0x0000001511117210 */ /* 0x000fc80007ffe0ff */
[----:B------:R-:W-:-:S05]  /*3490*/  LEA.HI.X R21, R16, UR15, R17, 0x1, P0 ;  /* 0x0000000f10157c11 */ /* 0x000fca00080f0c11 */
[----:B------:R-:W4:Y:S01]  /*34a0*/  LDG.E.U16 R17, desc[UR8][R20.64] ;  /* 0x0000000814117981 */ /* 0x000f22000c1e1500 */
[----:B------:R-:W-:-:S05]  /*34b0*/  IADD3 R28, P0, R28, 0x4, RZ ;  /* 0x000000041c1c7810 */ /* 0x000fca0007f1e0ff */
[----:B------:R-:W-:Y:S01]  /*34c0*/  IMAD.X R29, RZ, RZ, R29, P0 ;  /* 0x000000ffff1d7224 */ /* 0x000fe200000e061d */
[----:B------:R-:W-:-:S04]  /*34d0*/  ISETP.GE.U32.AND P0, PT, R28, R6, PT ;  /* 0x000000061c00720c */ /* 0x000fc80003f06070 */
[----:B------:R-:W-:Y:S02]  /*34e0*/  ISETP.GE.AND.EX P0, PT, R29, R7, PT, P0 ;  /* 0x000000071d00720c */ /* 0x000fe40003f06300 */
[----:B0-----:R-:W-:-:S04]  /*34f0*/  IADD3 R14, P1, R14, 0x8, RZ ;  /* 0x000000080e0e7810 */ /* 0x001fc80007f3e0ff */
[----:B------:R-:W-:Y:S02]  /*3500*/  IADD3.X R15, RZ, R15, RZ, P1, !PT ;  /* 0x0000000fff0f7210 */ /* 0x000fe40000ffe4ff */
[----:B--2---:R-:W-:-:S05]  /*3510*/  PRMT R12, R12, 0x9910, RZ ;  /* 0x000099100c0c7816 */ /* 0x004fca00000000ff */
[----:B----4-:R-:W-:-:S05]  /*3520*/  IMAD R17, R12, R0, R17 ;  /* 0x000000000c117224 */ /* 0x010fca00078e0211 */
[----:B------:R3:W-:Y:S01]  /*3530*/  STG.E.U16 desc[UR8][R20.64], R17 ;  /* 0x0000001114007986 */ /* 0x0007e2000c101508 */
[----:B------:R-:W-:-:S05]  /*3540*/  IADD3 R12, P2, R8, 0x20, RZ ;  /* 0x00000020080c7810 */ /* 0x000fca0007f5e0ff */
[----:B------:R-:W-:Y:S01]  /*3550*/  IMAD.X R9, RZ, RZ, R9, P2 ;  /* 0x000000ffff097224 */ /* 0x000fe200010e0609 */
[----:B------:R-:W-:Y:S07]  /*3560*/  @!P0 BRA `(.L_x_473) ;  /* 0xfffffffc00148947 */ /* 0x000fee000383ffff */
.L_x_470:
[----:B------:R-:W-:Y:S05]  /*3570*/  BSYNC B0 ;  /* 0x0000000000007941 */ /* 0x000fea0003800000 */
.L_x_469:
        /* <DEDUP_REMOVED lines=8> */
.L_x_475:
        /* <DEDUP_REMOVED lines=16> */
.L_x_8891:


//--------------------- .text._ZN3cub17CUB_300001_SM_9006detail8for_each13static_kernelINS2_12policy_hub_t12policy_500_tElNS2_12op_wrapper_tIlZZZZZN2at6native36add_out_dense_sparse_compressed_cudaERNS7_6TensorERKS9_SC_RKN3c106ScalarEENKUlvE_clEvENKUlvE3_clEvENKUlvE_clEvENKUlvE_clEvEUllE_N6thrust23THRUST_300001_SM_900_NS17counting_iteratorIlNSN_11use_defaultESP_SP_EEEEEEvT0_T1_ --------------------------
	.section	.text._ZN3cub17CUB_300001_SM_9006detail8for_each13static_kernelINS2_12policy_hub_t12policy_500_tElNS2_12op_wrapper_tIlZZZZZN2at6native36add_out_dense_sparse_compressed_cudaERNS7_6TensorERKS9_SC_RKN3c106ScalarEENKUlvE_clEvENKUlvE3_clEvENKUlvE_clEvENKUlvE_clEvEUllE_N6thrust23THRUST_300001_SM_900_NS17counting_iteratorIlNSN_11use_defaultESP_SP_EEEEEEvT0_T1_,"ax",@progbits
	.align	128
        .global         _ZN3cub17CUB_300001_SM_9006detail8for_each13static_kernelINS2_12policy_hub_t12policy_500_tElNS2_12op_wrapper_tIlZZZZZN2at6native36add_out_dense_sparse_compressed_cudaERNS7_6TensorERKS9_SC_RKN3c106ScalarEENKUlvE_clEvENKUlvE3_clEvENKUlvE_clEvENKUlvE_clEvEUllE_N6thrust23THRUST_300001_SM_900_NS17counting_iteratorIlNSN_11use_defaultESP_SP_EEEEEEvT0_T1_
        .type           _ZN3cub17CUB_300001_SM_9006detail8for_each13static_kernelINS2_12policy_hub_t12policy_500_tElNS2_12op_wrapper_tIlZZZZZN2at6native36add_out_dense_sparse_compressed_cudaERNS7_6TensorERKS9_SC_RKN3c106ScalarEENKUlvE_clEvENKUlvE3_clEvENKUlvE_clEvENKUlvE_clEvEUllE_N6thrust23THRUST_300001_SM_900_NS17counting_iteratorIlNSN_11use_defaultESP_SP_EEEEEEvT0_T1_,@function
        .size           _ZN3cub17CUB_300001_SM_9006detail8for_each13static_kernelINS2_12policy_hub_t12policy_500_tElNS2_12op_wrapper_tIlZZZZZN2at6native36add_out_dense_sparse_compressed_cudaERNS7_6TensorERKS9_SC_RKN3c106ScalarEENKUlvE_clEvENKUlvE3_clEvENKUlvE_clEvENKUlvE_clEvEUllE_N6thrust23THRUST_300001_SM_900_NS17counting_iteratorIlNSN_11use_defaultESP_SP_EEEEEEvT0_T1_,(.L_x_8892 - _ZN3cub17CUB_300001_SM_9006detail8for_each13static_kernelINS2_12policy_hub_t12policy_500_tElNS2_12op_wrapper_tIlZZZZZN2at6native36add_out_dense_sparse_compressed_cudaERNS7_6TensorERKS9_SC_RKN3c106ScalarEENKUlvE_clEvENKUlvE3_clEvENKUlvE_clEvENKUlvE_clEvEUllE_N6thrust23THRUST_300001_SM_900_NS17counting_iteratorIlNSN_11use_defaultESP_SP_EEEEEEvT0_T1_)
        .other          _ZN3cub17CUB_300001_SM_9006detail8for_each13static_kernelINS2_12policy_hub_t12policy_500_tElNS2_12op_wrapper_tIlZZZZZN2at6native36add_out_dense_sparse_compressed_cudaERNS7_6TensorERKS9_SC_RKN3c106ScalarEENKUlvE_clEvENKUlvE3_clEvENKUlvE_clEvENKUlvE_clEvEUllE_N6thrust23THRUST_300001_SM_900_NS17counting_iteratorIlNSN_11use_defaultESP_SP_EEEEEEvT0_T1_,@"STO_CUDA_ENTRY STV_DEFAULT"
_ZN3cub17CUB_300001_SM_9006detail8for_each13static_kernelINS2_12policy_hub_t12policy_500_tElNS2_12op_wrapper_tIlZZZZZN2at6native36add_out_dense_sparse_compressed_cudaERNS7_6TensorERKS9_SC_RKN3c106ScalarEENKUlvE_clEvENKUlvE3_clEvENKUlvE_clEvENKUlvE_clEvEUllE_N6thrust23THRUST_300001_SM_900_NS17counting_iteratorIlNSN_11use_defaultESP_SP_EEEEEEvT0_T1_:
.text._ZN3cub17CUB_300001_SM_9006detail8for_each13static_kernelINS2_12policy_hub_t12policy_500_tElNS2_12op_wrapper_tIlZZZZZN2at6native36add_out_dense_sparse_compressed_cudaERNS7_6TensorERKS9_SC_RKN3c106ScalarEENKUlvE_clEvENKUlvE3_clEvENKUlvE_clEvENKUlvE_clEvEUllE_N6thrust23THRUST_300001_SM_900_NS17counting_iteratorIlNSN_11use_defaultESP_SP_EEEEEEvT0_T1_:
        /* <DEDUP_REMOVED lines=25> */
[----:B------:R-:W-:-:S03]  /*0190*/  IMAD.MOV.U32 R0, RZ, RZ, RZ ;  /* 0x000000ffff007224 */ /* 0x000fc600078e00ff */
[----:B------:R-:W-:-:S09]  /*01a0*/  IADD3.X R7, RZ, UR5, RZ, P0, !PT ;  /* 0x00000005ff077c10 */ /* 0x000fd200087fe4ff */
.L_x_484:
[----:B------:R-:W-:Y:S01]  /*01b0*/  SHF.R.S32.HI R2, RZ, 0x1f, R0 ;  /* 0x0000001fff027819 */ /* 0x000fe20000011400 */
[----:B------:R-:W-:Y:S02]  /*01c0*/  ULDC.64 UR12, c[0x0][0x260] ;  /* 0x00009800000c7ab9 */ /* 0x000fe40000000a00 */
[----:B---3--:R-:W-:-:S04]  /*01d0*/  IMAD.WIDE.U32 R8, R0, UR12, R6 ;  /* 0x0000000c00087c25 */ /* 0x008fc8000f8e0006 */
        /* <DEDUP_REMOVED lines=10> */
[----:B01----:R-:W-:Y:S05]  /*0280*/  @!P0 BRA `(.L_x_480) ;  /* 0x0000000800a08947 */ /* 0x003fea0003800000 */
[----:B------:R-:W-:Y:S01]  /*0290*/  ULDC.64 UR12, c[0x0][0x250] ;  /* 0x00009400000c7ab9 */ /* 0x000fe20000000a00 */
[----:B------:R-:W-:Y:S01]  /*02a0*/  IMAD.IADD R10, R3, 0x1, -R8 ;  /* 0x00000001030a7824 */ /* 0x000fe200078e0a08 */
[----:B------:R-:W-:Y:S01]  /*02b0*/  BSSY B2, `(.L_x_481) ;  /* 0x0000053000027945 */ /* 0x000fe20003800000 */
[----:B------:R-:W-:Y:S02]  /*02c0*/  IMAD R11, R7, UR12, RZ ;  /* 0x0000000c070b7c24 */ /* 0x000fe4000f8e02ff */
[----:B------:R-:W-:-:S04]  /*02d0*/  IMAD.WIDE.U32 R4, R6, UR12, RZ ;  /* 0x0000000c06047c25 */ /* 0x000fc8000f8e00ff */
[----:B------:R-:W-:Y:S01]  /*02e0*/  IMAD R11, R6, UR13, R11 ;  /* 0x0000000d060b7c24 */ /* 0x000fe2000f8e020b */
[----:B------:R-:W-:Y:S01]  /*02f0*/  ULDC.64 UR12, c[0x0][0x248] ;  /* 0x00009200000c7ab9 */ /* 0x000fe20000000a00 */
[----:B------:R-:W-:Y:S02]  /*0300*/  IMAD.MOV.U32 R22, RZ, RZ, R8 ;  /* 0x000000ffff167224 */ /* 0x000fe400078e0008 */
[----:B------:R-:W-:Y:S01]  /*0310*/  IMAD R13, R2, UR12, RZ ;  /* 0x0000000c020d7c24 */ /* 0x000fe2000f8e02ff */
[----:B------:R-:W-:Y:S02]  /*0320*/  IADD3 R11, R5, R11, RZ ;  /* 0x0000000b050b7210 */ /* 0x000fe40007ffe0ff */
[----:B------:R-:W-:Y:S01]  /*0330*/  LOP3.LUT P0, R5, R10, 0x3, RZ, 0xc0, !PT ;  /* 0x000000030a057812 */ /* 0x000fe2000780c0ff */
[----:B------:R-:W-:Y:S02]  /*0340*/  IMAD.MOV.U32 R10, RZ, RZ, R4 ;  /* 0x000000ffff0a7224 */ /* 0x000fe400078e0004 */
[----:B------:R-:W-:-:S02]  /*0350*/  IMAD R13, R0, UR13, R13 ;  /* 0x0000000d000d7c24 */ /* 0x000fc4000f8e020d */
[----:B------:R-:W-:-:S05]  /*0360*/  IMAD.WIDE.U32 R10, R0, UR12, R10 ;  /* 0x0000000c000a7c25 */ /* 0x000fca000f8e000a */
[----:B------:R-:W-:-:S03]  /*0370*/  IADD3 R4, R11, R13, RZ ;  /* 0x0000000d0b047210 */ /* 0x000fc60007ffe0ff */
[----:B------:R-:W-:Y:S05]  /*0380*/  @!P0 BRA `(.L_x_482) ;  /* 0x0000000400148947 */ /* 0x000fea0003800000 */
[----:B------:R-:W-:Y:S01]  /*0390*/  ULDC.64 UR12, c[0x0][0x268] ;  /* 0x00009a00000c7ab9 */ /* 0x000fe20000000a00 */
[--C-:B------:R-:W-:Y:S01]  /*03a0*/  SHF.R.S32.HI R9, RZ, 0x1f, R8.reuse ;  /* 0x0000001fff097819 */ /* 0x100fe20000011408 */
[----:B------:R-:W-:Y:S01]  /*03b0*/  IMAD R13, R2, UR12, RZ ;  /* 0x0000000c020d7c24 */ /* 0x000fe2000f8e02ff */
[----:B------:R-:W0:Y:S03]  /*03c0*/  LDC.64 R16, c[0x0][0x238] ;  /* 0x00008e00ff107b82 */ /* 0x000e260000000a00 */
[C---:B------:R-:W-:Y:S02]  /*03d0*/  IMAD R13, R0.reuse, UR13, R13 ;  /* 0x0000000d000d7c24 */ /* 0x040fe4000f8e020d */
[----:B------:R-:W-:Y:S01]  /*03e0*/  IMAD.WIDE.U32 R14, R0, UR12, R8 ;  /* 0x0000000c000e7c25 */ /* 0x000fe2000f8e0008 */
[----:B------:R-:W-:Y:S02]  /*03f0*/  ULDC.64 UR12, c[0x0][0x230] ;  /* 0x00008c00000c7ab9 */ /* 0x000fe40000000a00 */
[----:B------:R-:W1:Y:S01]  /*0400*/  LDC.U16 R27, c[0x0][0x240] ;  /* 0x00009000ff1b7b82 */ /* 0x000e620000000400 */
        /* <DEDUP_REMOVED lines=10> */
[----:B------:R-:W-:Y:S02]  /*04b0*/  IMAD.MOV.U32 R18, RZ, RZ, R10 ;  /* 0x000000ffff127224 */ /* 0x000fe400078e000a */
[----:B------:R-:W-:Y:S01]  /*04c0*/  IMAD.IADD R21, R25, 0x1, R21 ;  /* 0x0000000119157824 */ /* 0x000fe200078e0215 */
[----:B---3--:R-:W-:-:S05]  /*04d0*/  SHF.R.S32.HI R19, RZ, 0x1f, R23 ;  /* 0x0000001fff137819 */ /* 0x008fca0000011417 */
[----:B--2---:R-:W-:Y:S01]  /*04e0*/  IMAD R20, R19, R14, RZ ;  /* 0x0000000e13147224 */ /* 0x004fe200078e02ff */
[----:B------:R-:W-:-:S03]  /*04f0*/  MOV R19, R4 ;  /* 0x0000000400137202 */ /* 0x000fc60000000f00 */
[C---:B------:R-:W-:Y:S01]  /*0500*/  IMAD R25, R23.reuse, R15, R20 ;  /* 0x0000000f17197224 */ /* 0x040fe200078e0214 */
[----:B------:R-:W-:Y:S01]  /*0510*/  LEA R20, P0, R24, UR12, 0x1 ;  /* 0x0000000c18147c11 */ /* 0x000fe2000f8008ff */
[----:B------:R-:W-:-:S03]  /*0520*/  IMAD.WIDE.U32 R22, R23, R14, R18 ;  /* 0x0000000e17167225 */ /* 0x000fc600078e0012 */
[----:B------:R-:W-:Y:S01]  /*0530*/  LEA.HI.X R21, R24, UR13, R21, 0x1, P0 ;  /* 0x0000000d18157c11 */ /* 0x000fe200080f0c15 */
[----:B------:R-:W-:Y:S01]  /*0540*/  IMAD.IADD R23, R23, 0x1, R25 ;  /* 0x0000000117177824 */ /* 0x000fe200078e0219 */
[----:B0-----:R-:W-:-:S04]  /*0550*/  LEA R24, P0, R22, R16, 0x1 ;  /* 0x0000001016187211 */ /* 0x001fc800078008ff */
[----:B------:R-:W-:Y:S02]  /*0560*/  LEA.HI.X R25, R22, R17, R23, 0x1, P0 ;  /* 0x0000001116197211 */ /* 0x000fe400000f0c17 */
[----:B------:R-:W2:Y:S04]  /*0570*/  LDG.E.U16 R23, desc[UR8][R20.64] ;  /* 0x0000000814177981 */ /* 0x000ea8000c1e1500 */
[----:B------:R-:W3:Y:S01]  /*0580*/  LDG.E.U16 R22, desc[UR8][R24.64] ;  /* 0x0000000818167981 */ /* 0x000ee2000c1e1500 */
[----:B-1----:R-:W-:Y:S02]  /*0590*/  PRMT R27, R27, 0x9910, RZ ;  /* 0x000099101b1b7816 */ /* 0x002fe400000000ff */
[----:B------:R-:W-:Y:S02]  /*05a0*/  ISETP.NE.AND P0, PT, R5, 0x1, PT ;  /* 0x000000010500780c */ /* 0x000fe40003f05270 */
[----:B--2---:R-:W-:-:S05]  /*05b0*/  PRMT R23, R23, 0x9910, RZ ;  /* 0x0000991017177816 */ /* 0x004fca00000000ff */
[----:B---3--:R-:W-:Y:S01]  /*05c0*/  IMAD R23, R27, R23, R22 ;  /* 0x000000171b177224 */ /* 0x008fe200078e0216 */
[----:B------:R-:W-:-:S04]  /*05d0*/  IADD3 R22, R8, 0x1, RZ ;  /* 0x0000000108167810 */ /* 0x000fc80007ffe0ff */
[----:B------:R0:W-:Y:S01]  /*05e0*/  STG.E.U16 desc[UR8][R24.64], R23 ;  /* 0x0000001718007986 */ /* 0x0001e2000c101508 */
[----:B------:R-:W-:Y:S05]  /*05f0*/  @!P0 BRA `(.L_x_482) ;  /* 0x0000000000788947 */ /* 0x000fea0003800000 */
[----:B0-----:R-:W2:Y:S02]  /*0600*/  LDG.E R23, desc[UR8][R12.64+0x4] ;  /* 0x000004080c177981 */ /* 0x001ea4000c1e1900 */
        /* <DEDUP_REMOVED lines=10> */
[----:B--2---:R-:W-:Y:S01]  /*06b0*/  PRMT R23, R22, 0x9910, RZ ;  /* 0x0000991016177816 */ /* 0x004fe200000000ff */
[----:B------:R-:W-:-:S04]  /*06c0*/  VIADD R22, R8, 0x2 ;  /* 0x0000000208167836 */ /* 0x000fc80000000000 */
[----:B---3--:R-:W-:-:S05]  /*06d0*/  IMAD R23, R27, R23, R28 ;  /* 0x000000171b177224 */ /* 0x008fca00078e021c */
        /* <DEDUP_REMOVED lines=12> */
[----:B---3--:R-:W-:Y:S01]  /*07a0*/  PRMT R5, R20, 0x9910, RZ ;  /* 0x0000991014057816 */ /* 0x008fe200000000ff */
[----:B------:R-:W-:-:S04]  /*07b0*/  VIADD R22, R8, 0x3 ;  /* 0x0000000308167836 */ /* 0x000fc80000000000 */
[----:B--2---:R-:W-:-:S05]  /*07c0*/  IMAD R27, R27, R5, R14 ;  /* 0x000000051b1b7224 */ /* 0x004fca00078e020e */
[----:B------:R2:W-:Y:S02]  /*07d0*/  STG.E.U16 desc[UR8][R16.64], R27 ;  /* 0x0000001b10007986 */ /* 0x0005e4000c101508 */
.L_x_482:
[----:B------:R-:W-:Y:S05]  /*07e0*/  BSYNC B2 ;  /* 0x0000000000027941 */ /* 0x000fea0003800000 */
.L_x_481:
[----:B------:R-:W-:-:S05]  /*07f0*/  LOP3.LUT R8, RZ, R8, RZ, 0x33, !PT ;  /* 0x00000008ff087212 */ /* 0x000fca00078e33ff */
[----:B------:R-:W-:-:S05]  /*0800*/  IMAD.IADD R8, R3, 0x1, R8 ;  /* 0x0000000103087824 */ /* 0x000fca00078e0208 */
[----:B------:R-:W-:-:S13]  /*0810*/  ISETP.GE.U32.AND P0, PT, R8, 0x3, PT ;  /* 0x000000030800780c */ /* 0x000fda0003f06070 */
[----:B------:R-:W-:Y:S05]  /*0820*/  @!P0 BRA `(.L_x_480) ;  /* 0x0000000400388947 */ /* 0x000fea0003800000 */
[----:B------:R-:W3:Y:S02]  /*0830*/  LDC.U16 R5, c[0x0][0x240] ;  /* 0x00009000ff057b82 */ /* 0x000ee40000000400 */
[----:B---3--:R-:W-:-:S07]  /*0840*/  PRMT R5, R5, 0x9910, RZ ;  /* 0x0000991005057816 */ /* 0x008fce00000000ff */
.L_x_483:
[----:B------:R-:W-:Y:S01]  /*0850*/  ULDC.64 UR12, c[0x0][0x268] ;  /* 0x00009a00000c7ab9 */ /* 0x000fe20000000a00 */
[----:B01----:R-:W-:Y:S01]  /*0860*/  SHF.R.S32.HI R23, RZ, 0x1f, R22 ;  /* 0x0000001fff177819 */ /* 0x003fe20000011416 */
[----:B---3--:R-:W-:Y:S01]  /*0870*/  IMAD R9, R2, UR12, RZ ;  /* 0x0000000c02097c24 */ /* 0x008fe2000f8e02ff */
[----:B------:R-:W-:-:S03]  /*0880*/  ULDC.64 UR14, c[0x0][0x220] ;  /* 0x00008800000e7ab9 */ /* 0x000fc60000000a00 */
[C---:B------:R-:W-:Y:S02]  /*0890*/  IMAD R13, R0.reuse, UR13, R9 ;  /* 0x0000000d000d7c24 */ /* 0x040fe4000f8e0209 */
[----:B------:R-:W-:Y:S01]  /*08a0*/  IMAD.WIDE.U32 R8, R0, UR12, R22 ;  /* 0x0000000c00087c25 */ /* 0x000fe2000f8e0016 */
[----:B------:R-:W-:-:S04]  /*08b0*/  ULDC.64 UR12, c[0x0][0x230] ;  /* 0x00008c00000c7ab9 */ /* 0x000fc80000000a00 */
[----:B------:R-:W-:Y:S02]  /*08c0*/  IADD3 R9, R13, R9, RZ ;  /* 0x000000090d097210 */ /* 0x000fe40007ffe0ff */
[----:B------:R-:W-:-:S04]  /*08d0*/  LEA R14, P0, R8, UR12, 0x2 ;  /* 0x0000000c080e7c11 */ /* 0x000fc8000f8010ff */
[----:B------:R-:W-:Y:S01]  /*08e0*/  LEA.HI.X R15, R8, UR13, R9, 0x2, P0 ;  /* 0x0000000d080f7c11 */ /* 0x000fe200080f1409 */
[----:B------:R-:W-:-:S04]  /*08f0*/  ULDC.64 UR12, c[0x0][0x270] ;  /* 0x00009c00000c7ab9 */ /* 0x000fc80000000a00 */
[----:B------:R-:W3:Y:S01]  /*0900*/  LDG.E R19, desc[UR8][R14.64] ;  /* 0x000000080e137981 */ /* 0x000ee2000c1e1900 */
[----:B------:R-:W-:Y:S02]  /*0910*/  IMAD R9, R2, UR12, RZ ;  /* 0x0000000c02097c24 */ /* 0x000fe4000f8e02ff */
[----:B--2---:R-:W-:-:S04]  /*0920*/  IMAD.WIDE.U32 R16, R0, UR12, R22 ;  /* 0x0000000c00107c25 */ /* 0x004fc8000f8e0016 */
[----:B------:R-:W-:Y:S01]  /*0930*/  IMAD R9, R0, UR13, R9 ;  /* 0x0000000d00097c24 */ /* 0x000fe2000f8e0209 */
[----:B------:R-:W-:Y:S01]  /*0940*/  ULDC.64 UR12, c[0x0][0x258] ;  /* 0x00009600000c7ab9 */ /* 0x000fe20000000a00 */
[----:B------:R-:W-:Y:S02]  /*0950*/  LEA R12, P0, R16, UR14, 0x1 ;  /* 0x0000000e100c7c11 */ /* 0x000fe4000f8008ff */
[----:B------:R-:W-:Y:S01]  /*0960*/  IMAD.IADD R13, R9, 0x1, R17 ;  /* 0x00000001090d7824 */ /* 0x000fe200078e0211 */
[----:B------:R-:W-:-:S04]  /*0970*/  MOV R9, R4 ;  /* 0x0000000400097202 */ /* 0x000fc80000000f00 */
[----:B------:R-:W-:Y:S01]  /*0980*/  LEA.HI.X R13, R16, UR15, R13, 0x1, P0 ;  /* 0x0000000f100d7c11 */ /* 0x000fe200080f0c0d */
[----:B------:R-:W-:Y:S01]  /*0990*/  ULDC.64 UR14, c[0x0][0x238] ;  /* 0x00008e00000e7ab9 */ /* 0x000fe20000000a00 */
[----:B---3--:R-:W-:-:S05]  /*09a0*/  SHF.R.S32.HI R8, RZ, 0x1f, R19 ;  /* 0x0000001fff087819 */ /* 0x008fca0000011413 */
[----:B------:R-:W-:Y:S02]  /*09b0*/  IMAD R18, R8, UR12, RZ ;  /* 0x0000000c08127c24 */ /* 0x000fe4000f8e02ff */
[----:B------:R-:W-:-:S04]  /*09c0*/  IMAD.MOV.U32 R8, RZ, RZ, R10 ;  /* 0x000000ffff087224 */ /* 0x000fc800078e000a */
        /* <DEDUP_REMOVED lines=10> */
[----:B------:R-:W2:Y:S02]  /*0a70*/  LDG.E R21, desc[UR8][R14.64+0x4] ;  /* 0x000004080e157981 */ /* 0x000ea4000c1e1900 */
[----:B--2---:R-:W-:-:S05]  /*0a80*/  SHF.R.S32.HI R16, RZ, 0x1f, R21 ;  /* 0x0000001fff107819 */ /* 0x004fca0000011415 */
[----:B------:R-:W-:Y:S02]  /*0a90*/  IMAD R20, R16, UR12, RZ ;  /* 0x0000000c10147c24 */ /* 0x000fe4000f8e02ff */
[----:B------:R-:W-:-:S04]  /*0aa0*/  IMAD.WIDE.U32 R16, R21, UR12, R8 ;  /* 0x0000000c15107c25 */ /* 0x000fc8000f8e0008 */
[----:B------:R-:W-:Y:S01]  /*0ab0*/  IMAD R21, R21, UR13, R20 ;  /* 0x0000000d15157c24 */ /* 0x000fe2000f8e0214 */
[----:B------:R-:W-:-:S03]  /*0ac0*/  LEA R20, P0, R16, UR14, 0x1 ;  /* 0x0000000e10147c11 */ /* 0x000fc6000f8008ff */
[----:B------:R-:W-:Y:S02]  /*0ad0*/  IMAD.IADD R21, R17, 0x1, R21 ;  /* 0x0000000111157824 */ /* 0x000fe400078e0215 */
[----:B------:R-:W0:Y:S03]  /*0ae0*/  LDG.E.U16 R17, desc[UR8][R12.64+0x2] ;  /* 0x000002080c117981 */ /* 0x000e26000c1e1500 */
[----:B------:R-:W-:-:S05]  /*0af0*/  LEA.HI.X R21, R16, UR15, R21, 0x1, P0 ;  /* 0x0000000f10157c11 */ /* 0x000fca00080f0c15 */
[----:B------:R-:W2:Y:S01]  /*0b00*/  LDG.E.U16 R16, desc[UR8][R20.64] ;  /* 0x0000000814107981 */ /* 0x000ea2000c1e1500 */
[----:B0-----:R-:W-:-:S05]  /*0b10*/  PRMT R23, R17, 0x9910, RZ ;  /* 0x0000991011177816 */ /* 0x001fca00000000ff */
[----:B--2---:R-:W-:-:S05]  /*0b20*/  IMAD R23, R5, R23, R16 ;  /* 0x0000001705177224 */ /* 0x004fca00078e0210 */
[----:B------:R0:W-:Y:S04]  /*0b30*/  STG.E.U16 desc[UR8][R20.64], R23 ;  /* 0x0000001714007986 */ /* 0x0001e8000c101508 */
[----:B------:R-:W2:Y:S02]  /*0b40*/  LDG.E R19, desc[UR8][R14.64+0x8] ;  /* 0x000008080e137981 */ /* 0x000ea4000c1e1900 */
[----:B--2---:R-:W-:-:S05]  /*0b50*/  SHF.R.S32.HI R16, RZ, 0x1f, R19 ;  /* 0x0000001fff107819 */ /* 0x004fca0000011413 */
[----:B------:R-:W-:Y:S02]  /*0b60*/  IMAD R18, R16, UR12, RZ ;  /* 0x0000000c10127c24 */ /* 0x000fe4000f8e02ff */
[----:B------:R-:W-:-:S04]  /*0b70*/  IMAD.WIDE.U32 R16, R19, UR12, R8 ;  /* 0x0000000c13107c25 */ /* 0x000fc8000f8e0008 */
[----:B------:R-:W-:Y:S01]  /*0b80*/  IMAD R19, R19, UR13, R18 ;  /* 0x0000000d13137c24 */ /* 0x000fe2000f8e0212 */
[----:B------:R-:W-:-:S04]  /*0b90*/  LEA R18, P0, R16, UR14, 0x1 ;  /* 0x0000000e10127c11 */ /* 0x000fc8000f8008ff */
[----:B------:R-:W-:Y:S02]  /*0ba0*/  IADD3 R19, R17, R19, RZ ;  /* 0x0000001311137210 */ /* 0x000fe40007ffe0ff */
[----:B------:R-:W0:Y:S02]  /*0bb0*/  LDG.E.U16 R17, desc[UR8][R12.64+0x4] ;  /* 0x000004080c117981 */ /* 0x000e24000c1e1500 */
[----:B------:R-:W-:-:S05]  /*0bc0*/  LEA.HI.X R19, R16, UR15, R19, 0x1, P0 ;  /* 0x0000000f10137c11 */ /* 0x000fca00080f0c13 */
[----:B------:R-:W2:Y:S01]  /*0bd0*/  LDG.E.U16 R16, desc[UR8][R18.64] ;  /* 0x0000000812107981 */ /* 0x000ea2000c1e1500 */
[----:B0-----:R-:W-:-:S05]  /*0be0*/  PRMT R21, R17, 0x9910, RZ ;  /* 0x0000991011157816 */ /* 0x001fca00000000ff */
[----:B--2---:R-:W-:-:S05]  /*0bf0*/  IMAD R21, R5, R21, R16 ;  /* 0x0000001505157224 */ /* 0x004fca00078e0210 */
[----:B------:R3:W-:Y:S04]  /*0c00*/  STG.E.U16 desc[UR8][R18.64], R21 ;  /* 0x0000001512007986 */ /* 0x0007e8000c101508 */
[----:B------:R-:W2:Y:S04]  /*0c10*/  LDG.E R15, desc[UR8][R14.64+0xc] ;  /* 0x00000c080e0f7981 */ /* 0x000ea8000c1e1900 */
[----:B------:R-:W4:Y:S01]  /*0c20*/  LDG.E.U16 R12, desc[UR8][R12.64+0x6] ;  /* 0x000006080c0c7981 */ /* 0x000f22000c1e1500 */
        /* <DEDUP_REMOVED lines=8> */
[----:B----4-:R-:W-:Y:S01]  /*0cb0*/  PRMT R15, R12, 0x9910, RZ ;  /* 0x000099100c0f7816 */ /* 0x010fe200000000ff */
[----:B------:R-:W-:-:S05]  /*0cc0*/  VIADD R22, R22, 0x4 ;  /* 0x0000000416167836 */ /* 0x000fca0000000000 */
[----:B------:R-:W-:Y:S01]  /*0cd0*/  ISETP.GE.AND P0, PT, R22, R3, PT ;  /* 0x000000031600720c */ /* 0x000fe20003f06270 */
[----:B--2---:R-:W-:-:S05]  /*0ce0*/  IMAD R15, R5, R15, R16 ;  /* 0x0000000f050f7224 */ /* 0x004fca00078e0210 */
[----:B------:R3:W-:Y:S07]  /*0cf0*/  STG.E.U16 desc[UR8][R8.64], R15 ;  /* 0x0000000f08007986 */ /* 0x0007ee000c101508 */
[----:B------:R-:W-:Y:S05]  /*0d00*/  @!P0 BRA `(.L_x_483) ;  /* 0xfffffff800d08947 */ /* 0x000fea000383ffff */
.L_x_480:
[----:B------:R-:W-:Y:S05]  /*0d10*/  BSYNC B1 ;  /* 0x0000000000017941 */ /* 0x000fea0003800000 */
.L_x_479:
[----:B------:R-:W-:Y:S01]  /*0d20*/  IADD3 R0, R0, 0x1, RZ ;  /* 0x0000000100007810 */ /* 0x000fe20007ffe0ff */
[----:B------:R-:W-:-:S03]  /*0d30*/  ULDC.64 UR12, c[0x0][0x278] ;  /* 0x00009e00000c7ab9 */ /* 0x000fc60000000a00 */
[----:B------:R-:W-:-:S04]  /*0d40*/  ISETP.GE.U32.AND P0, PT, R0, UR12, PT ;  /* 0x0000000c00007c0c */ /* 0x000fc8000bf06070 */
[----:B------:R-:W-:-:S13]  /*0d50*/  ISETP.GE.AND.EX P0, PT, RZ, UR13, PT, P0 ;  /* 0x0000000dff007c0c */ /* 0x000fda000bf06300 */
[----:B------:R-:W-:Y:S05]  /*0d60*/  @!P0 BRA `(.L_x_484) ;  /* 0xfffffff400108947 */ /* 0x000fea000383ffff */
.L_x_478:
[----:B------:R-:W-:Y:S05]  /*0d70*/  BSYNC B0 ;  /* 0x0000000000007941 */ /* 0x000fea0003800000 */
.L_x_477:
        /* <DEDUP_REMOVED lines=14> */
[----:B------:R-:W-:-:S04]  /*0e60*/  IMAD R3, R4, UR5, R3 ;  /* 0x0000000504037c24 */ /* 0x000fc8000f8e0203 */
[----:B------:R-:W-:-:S07]  /*0e70*/  IMAD.IADD R26, R7, 0x1, R3 ;  /* 0x00000001071a7824 */ /* 0x000fce00078e0203 */
.L_x_490:
[----:B----4-:R-:W4:Y:S01]  /*0e80*/  LDC.64 R2, c[0x0][0x260] ;  /* 0x00009800ff027b82 */ /* 0x010f220000000a00 */
[----:B------:R-:W-:Y:S01]  /*0e90*/  USHF.R.S32.HI UR5, URZ, 0x1f, UR4 ;  /* 0x0000001f3f057899 */ /* 0x000fe20008011404 */
[----:B------:R-:W-:Y:S01]  /*0ea0*/  ULDC.64 UR6, c[0x0][0x228] ;  /* 0x00008a0000067ab9 */ /* 0x000fe20000000a00 */
[----:B------:R-:W-:Y:S01]  /*0eb0*/  ULDC.64 UR10, c[0x0][0x230] ;  /* 0x00008c00000a7ab9 */ /* 0x000fe20000000a00 */
[----:B------:R-:W-:Y:S01]  /*0ec0*/  ULDC.64 UR14, c[0x0][0x220] ;  /* 0x00008800000e7ab9 */ /* 0x000fe20000000a00 */
[----:B------:R-:W-:Y:S01]  /*0ed0*/  ULDC.64 UR12, c[0x0][0x258] ;  /* 0x00009600000c7ab9 */ /* 0x000fe20000000a00 */
[----:B------:R-:W-:Y:S01]  /*0ee0*/  ULDC.64 UR16, c[0x0][0x238] ;  /* 0x00008e0000107ab9 */ /* 0x000fe20000000a00 */
[C---:B----4-:R-:W-:Y:S02]  /*0ef0*/  IMAD R0, R2.reuse, UR5, RZ ;  /* 0x0000000502007c24 */ /* 0x050fe4000f8e02ff */
[----:B---3--:R-:W-:-:S04]  /*0f00*/  IMAD.WIDE.U32 R8, R2, UR4, R4 ;  /* 0x0000000402087c25 */ /* 0x008fc8000f8e0004 */
[----:B------:R-:W-:Y:S01]  /*0f10*/  IMAD R3, R3, UR4, R0 ;  /* 0x0000000403037c24 */ /* 0x000fe2000f8e0200 */
[----:B------:R-:W-:-:S03]  /*0f20*/  LEA R2, P0, R8, UR6, 0x2 ;  /* 0x0000000608027c11 */ /* 0x000fc6000f8010ff */
[----:B------:R-:W-:-:S05]  /*0f30*/  IMAD.IADD R3, R9, 0x1, R3 ;  /* 0x0000000109037824 */ /* 0x000fca00078e0203 */
[----:B------:R-:W-:-:S05]  /*0f40*/  LEA.HI.X R3, R8, UR7, R3, 0x2, P0 ;  /* 0x0000000708037c11 */ /* 0x000fca00080f1403 */
[----:B------:R-:W3:Y:S04]  /*0f50*/  LDG.E R8, desc[UR8][R2.64] ;  /* 0x0000000802087981 */ /* 0x000ee8000c1e1900 */
[----:B------:R-:W3:Y:S01]  /*0f60*/  LDG.E R0, desc[UR8][R2.64+0x4] ;  /* 0x0000040802007981 */ /* 0x000ee2000c1e1900 */
[----:B------:R-:W-:Y:S01]  /*0f70*/  BSSY B0, `(.L_x_485) ;  /* 0x00000a3000007945 */ /* 0x000fe20003800000 */
[----:B---3--:R-:W-:-:S13]  /*0f80*/  ISETP.GT.AND P0, PT, R0, R8, PT ;  /* 0x000000080000720c */ /* 0x008fda0003f04270 */
[----:B0-2---:R-:W-:Y:S05]  /*0f90*/  @!P0 BRA `(.L_x_486) ;  /* 0x0000000800808947 */ /* 0x005fea0003800000 */
[----:B--2---:R-:W2:Y:S01]  /*0fa0*/  LDC.64 R16, c[0x0][0x248] ;  /* 0x00009200ff107b82 */ /* 0x004ea20000000a00 */
[----:B------:R-:W-:Y:S01]  /*0fb0*/  IMAD.MOV.U32 R2, RZ, RZ, R6 ;  /* 0x000000ffff027224 */ /* 0x000fe200078e0006 */
[----:B------:R-:W-:Y:S01]  /*0fc0*/  IADD3 R12, -R8, R0, RZ ;  /* 0x00000000080c7210 */ /* 0x000fe20007ffe1ff */
[----:B------:R-:W-:Y:S01]  /*0fd0*/  IMAD.MOV.U32 R3, RZ, RZ, R26 ;  /* 0x000000ffff037224 */ /* 0x000fe200078e001a */
        /* <DEDUP_REMOVED lines=13> */
[----:B--2---:R-:W-:-:S04]  /*10b0*/  IMAD R12, R14, UR5, RZ ;  /* 0x000000050e0c7c24 */ /* 0x004fc8000f8e02ff */
[----:B------:R-:W-:Y:S02]  /*10c0*/  IMAD R13, R15, UR4, R12 ;  /* 0x000000040f0d7c24 */ /* 0x000fe4000f8e020c */
[----:B------:R-:W-:-:S04]  /*10d0*/  IMAD.WIDE.U32 R14, R14, UR4, R8 ;  /* 0x000000040e0e7c25 */ /* 0x000fc8000f8e0008 */
[----:B------:R-:W-:Y:S01]  /*10e0*/  IMAD.IADD R13, R15, 0x1, R13 ;  /* 0x000000010f0d7824 */ /* 0x000fe200078e020d */
[----:B------:R-:W-:-:S04]  /*10f0*/  LEA R12, P0, R14, UR6, 0x2 ;  /* 0x000000060e0c7c11 */ /* 0x000fc8000f8010ff */
[----:B------:R-:W-:Y:S01]  /*1100*/  LEA.HI.X R13, R14, UR7, R13, 0x2, P0 ;  /* 0x000000070e0d7c11 */ /* 0x000fe200080f140d */
[C---:B---3--:R-:W-:Y:S01]  /*1110*/  IMAD R20, R18.reuse, UR5, RZ ;  /* 0x0000000512147c24 */ /* 0x048fe2000f8e02ff */
[----:B------:R-:W2:Y:S01]  /*1120*/  LDC.64 R14, c[0x0][0x258] ;  /* 0x00009600ff0e7b82 */ /* 0x000ea20000000a00 */
[----:B01----:R-:W-:Y:S01]  /*1130*/  IMAD.WIDE.U32 R24, R18, UR4, R8 ;  /* 0x0000000412187c25 */ /* 0x003fe2000f8e0008 */
[----:B------:R-:W-:Y:S01]  /*1140*/  ULDC.64 UR6, c[0x0][0x220] ;  /* 0x0000880000067ab9 */ /* 0x000fe20000000a00 */
[----:B------:R-:W3:Y:S01]  /*1150*/  LDG.E R23, desc[UR8][R12.64] ;  /* 0x000000080c177981 */ /* 0x000ee2000c1e1900 */
[----:B------:R-:W-:Y:S01]  /*1160*/  MOV R18, R10 ;  /* 0x0000000a00127202 */ /* 0x000fe20000000f00 */
[----:B------:R-:W-:Y:S02]  /*1170*/  IMAD R27, R19, UR4, R20 ;  /* 0x00000004131b7c24 */ /* 0x000fe4000f8e0214 */
[----:B------:R-:W-:Y:S01]  /*1180*/  IMAD.MOV.U32 R19, RZ, RZ, R2 ;  /* 0x000000ffff137224 */ /* 0x000fe200078e0002 */
[----:B---3--:R-:W-:-:S05]  /*1190*/  SHF.R.S32.HI R21, RZ, 0x1f, R23 ;  /* 0x0000001fff157819 */ /* 0x008fca0000011417 */
[-C--:B--2---:R-:W-:Y:S02]  /*11a0*/  IMAD R20, R21, R14.reuse, RZ ;  /* 0x0000000e15147224 */ /* 0x084fe400078e02ff */
[----:B------:R-:W-:Y:S02]  /*11b0*/  IMAD.IADD R21, R25, 0x1, R27 ;  /* 0x0000000119157824 */ /* 0x000fe400078e021b */
[C---:B------:R-:W-:Y:S01]  /*11c0*/  IMAD R25, R23.reuse, R15, R20 ;  /* 0x0000000f17197224 */ /* 0x040fe200078e0214 */
[C---:B------:R-:W-:Y:S01]  /*11d0*/  LEA R20, P0, R24.reuse, UR6, 0x1 ;  /* 0x0000000618147c11 */ /* 0x040fe2000f8008ff */
[----:B------:R-:W-:Y:S01]  /*11e0*/  IMAD.WIDE.U32 R22, R23, R14, R18 ;  /* 0x0000000e17167225 */ /* 0x000fe200078e0012 */
[----:B------:R-:W0:Y:S02]  /*11f0*/  LDC.U16 R27, c[0x0][0x240] ;  /* 0x00009000ff1b7b82 */ /* 0x000e240000000400 */
[----:B------:R-:W-:Y:S02]  /*1200*/  LEA.HI.X R21, R24, UR7, R21, 0x1, P0 ;  /* 0x0000000718157c11 */ /* 0x000fe400080f0c15 */
[----:B------:R-:W-:-:S02]  /*1210*/  IADD3 R23, R23, R25, RZ ;  /* 0x0000001917177210 */ /* 0x000fc40007ffe0ff */
[----:B----4-:R-:W-:-:S04]  /*1220*/  LEA R24, P0, R22, R16, 0x1 ;  /* 0x0000001016187211 */ /* 0x010fc800078008ff */
[----:B------:R-:W-:Y:S02]  /*1230*/  LEA.HI.X R25, R22, R17, R23, 0x1, P0 ;  /* 0x0000001116197211 */ /* 0x000fe400000f0c17 */
[----:B------:R-:W2:Y:S04]  /*1240*/  LDG.E.U16 R23, desc[UR8][R20.64] ;  /* 0x0000000814177981 */ /* 0x000ea8000c1e1500 */
[----:B------:R-:W3:Y:S01]  /*1250*/  LDG.E.U16 R22, desc[UR8][R24.64] ;  /* 0x0000000818167981 */ /* 0x000ee2000c1e1500 */
[----:B------:R-:W-:Y:S02]  /*1260*/  ISETP.NE.AND P0, PT, R3, 0x1, PT ;  /* 0x000000010300780c */ /* 0x000fe40003f05270 */
[----:B0-----:R-:W-:Y:S02]  /*1270*/  PRMT R27, R27, 0x9910, RZ ;  /* 0x000099101b1b7816 */ /* 0x001fe400000000ff */
[----:B--2---:R-:W-:-:S05]  /*1280*/  PRMT R23, R23, 0x9910, RZ ;  /* 0x0000991017177816 */ /* 0x004fca00000000ff */
[----:B---3--:R-:W-:Y:S02]  /*1290*/  IMAD R23, R27, R23, R22 ;  /* 0x000000171b177224 */ /* 0x008fe400078e0216 */
[----:B------:R-:W-:-:S03]  /*12a0*/  VIADD R22, R8, 0x1 ;  /* 0x0000000108167836 */ /* 0x000fc60000000000 */
        /* <DEDUP_REMOVED lines=13> */
[----:B--2---:R-:W-:Y:S02]  /*1380*/  PRMT R23, R22, 0x9910, RZ ;  /* 0x0000991016177816 */ /* 0x004fe400000000ff */
[----:B------:R-:W-:-:S03]  /*1390*/  IADD3 R22, R8, 0x2, RZ ;  /* 0x0000000208167810 */ /* 0x000fc60007ffe0ff */
[----:B---3--:R-:W-:-:S05]  /*13a0*/  IMAD R23, R27, R23, R28 ;  /* 0x000000171b177224 */ /* 0x008fca00078e021c */
[----:B------:R3:W-:Y:S01]  /*13b0*/  STG.E.U16 desc[UR8][R24.64], R23 ;  /* 0x0000001718007986 */ /* 0x0007e2000c101508 */
[----:B------:R-:W-:Y:S05]  /*13c0*/  @!P0 BRA `(.L_x_488) ;  /* 0x0000000000388947 */ /* 0x000fea0003800000 */
[----:B------:R-:W2:Y:S04]  /*13d0*/  LDG.E R13, desc[UR8][R12.64+0x8] ;  /* 0x000008080c0d7981 */ /* 0x000ea8000c1e1900 */
[----:B------:R-:W4:Y:S01]  /*13e0*/  LDG.E.U16 R20, desc[UR8][R20.64+0x4] ;  /* 0x0000040814147981 */ /* 0x000f22000c1e1500 */
        /* <DEDUP_REMOVED lines=8> */
[----:B----4-:R-:W-:Y:S01]  /*1470*/  PRMT R3, R20, 0x9910, RZ ;  /* 0x0000991014037816 */ /* 0x010fe200000000ff */
[----:B------:R-:W-:-:S04]  /*1480*/  VIADD R22, R8, 0x3 ;  /* 0x0000000308167836 */ /* 0x000fc80000000000 */
[----:B--2---:R-:W-:-:S05]  /*1490*/  IMAD R27, R27, R3, R14 ;  /* 0x000000031b1b7224 */ /* 0x004fca00078e020e */
[----:B------:R4:W-:Y:S02]  /*14a0*/  STG.E.U16 desc[UR8][R16.64], R27 ;  /* 0x0000001b10007986 */ /* 0x0009e4000c101508 */
.L_x_488:
[----:B------:R-:W-:Y:S05]  /*14b0*/  BSYNC B1 ;  /* 0x0000000000017941 */ /* 0x000fea0003800000 */
.L_x_487:
[----:B------:R-:W-:-:S04]  /*14c0*/  LOP3.LUT R3, RZ, R8, RZ, 0x33, !PT ;  /* 0x00000008ff037212 */ /* 0x000fc800078e33ff */
[----:B------:R-:W-:-:S04]  /*14d0*/  IADD3 R3, R0, R3, RZ ;  /* 0x0000000300037210 */ /* 0x000fc80007ffe0ff */
[----:B------:R-:W-:-:S13]  /*14e0*/  ISETP.GE.U32.AND P0, PT, R3, 0x3, PT ;  /* 0x000000030300780c */ /* 0x000fda0003f06070 */
[----:B------:R-:W-:Y:S05]  /*14f0*/  @!P0 BRA `(.L_x_486) ;  /* 0x0000000400288947 */ /* 0x000fea0003800000 */
[----:B------:R-:W5:Y:S08]  /*1500*/  LDC.U16 R3, c[0x0][0x240] ;  /* 0x00009000ff037b82 */ /* 0x000f700000000400 */
[----:B------:R-:W0:Y:S01]  /*1510*/  LDC.64 R8, c[0x0][0x268] ;  /* 0x00009a00ff087b82 */ /* 0x000e220000000a00 */
[----:B-----5:R-:W-:-:S07]  /*1520*/  PRMT R3, R3, 0x9910, RZ ;  /* 0x0000991003037816 */ /* 0x020fce00000000ff */
.L_x_489:
[----:B0-----:R-:W-:Y:S01]  /*1530*/  IMAD R12, R8, UR5, RZ ;  /* 0x00000005080c7c24 */ /* 0x001fe2000f8e02ff */
[----:B-123--:R-:W-:-:S03]  /*1540*/  SHF.R.S32.HI R23, RZ, 0x1f, R22 ;  /* 0x0000001fff177819 */ /* 0x00efc60000011416 */
[----:B------:R-:W-:Y:S02]  /*1550*/  IMAD R15, R9, UR4, R12 ;  /* 0x00000004090f7c24 */ /* 0x000fe4000f8e020c */
[----:B------:R-:W-:-:S04]  /*1560*/  IMAD.WIDE.U32 R12, R8, UR4, R22 ;  /* 0x00000004080c7c25 */ /* 0x000fc8000f8e0016 */
[----:B------:R-:W-:Y:S01]  /*1570*/  IMAD.IADD R13, R15, 0x1, R13 ;  /* 0x000000010f0d7824 */ /* 0x000fe200078e020d */
[----:B----4-:R-:W-:-:S04]  /*1580*/  LEA R16, P0, R12, UR10, 0x2 ;  /* 0x0000000a0c107c11 */ /* 0x010fc8000f8010ff */
[----:B------:R-:W-:Y:S02]  /*1590*/  LEA.HI.X R17, R12, UR11, R13, 0x2, P0 ;  /* 0x0000000b0c117c11 */ /* 0x000fe400080f140d */
[----:B------:R-:W0:Y:S03]  /*15a0*/  LDC.64 R12, c[0x0][0x270] ;  /* 0x00009c00ff0c7b82 */ /* 0x000e260000000a00 */
[----:B------:R-:W2:Y:S01]  /*15b0*/  LDG.E R21, desc[UR8][R16.64] ;  /* 0x0000000810157981 */ /* 0x000ea2000c1e1900 */
[C---:B0-----:R-:W-:Y:S02]  /*15c0*/  IMAD R14, R12.reuse, UR5, RZ ;  /* 0x000000050c0e7c24 */ /* 0x041fe4000f8e02ff */
[----:B------:R-:W-:-:S04]  /*15d0*/  IMAD.WIDE.U32 R18, R12, UR4, R22 ;  /* 0x000000040c127c25 */ /* 0x000fc8000f8e0016 */
[----:B------:R-:W-:Y:S01]  /*15e0*/  IMAD R13, R13, UR4, R14 ;  /* 0x000000040d0d7c24 */ /* 0x000fe2000f8e020e */
[----:B------:R-:W-:-:S03]  /*15f0*/  LEA R14, P0, R18, UR14, 0x1 ;  /* 0x0000000e120e7c11 */ /* 0x000fc6000f8008ff */
[----:B------:R-:W-:Y:S02]  /*1600*/  IMAD.IADD R15, R13, 0x1, R19 ;  /* 0x000000010d0f7824 */ /* 0x000fe400078e0213 */
[----:B------:R-:W-:-:S03]  /*1610*/  IMAD.MOV.U32 R13, RZ, RZ, R2 ;  /* 0x000000ffff0d7224 */ /* 0x000fc600078e0002 */
[----:B------:R-:W-:Y:S02]  /*1620*/  LEA.HI.X R15, R18, UR15, R15, 0x1, P0 ;  /* 0x0000000f120f7c11 */ /* 0x000fe400080f0c0f */
[----:B--2---:R-:W-:-:S05]  /*1630*/  SHF.R.S32.HI R12, RZ, 0x1f, R21 ;  /* 0x0000001fff0c7819 */ /* 0x004fca0000011415 */
[----:B------:R-:W-:Y:S01]  /*1640*/  IMAD R20, R12, UR12, RZ ;  /* 0x0000000c0c147c24 */ /* 0x000fe2000f8e02ff */
[----:B------:R-:W-:-:S05]  /*1650*/  MOV R12, R10 ;  /* 0x0000000a000c7202 */ /* 0x000fca0000000f00 */
        /* <DEDUP_REMOVED lines=46> */
[----:B---3--:R-:W-:Y:S02]  /*1940*/  PRMT R17, R14, 0x9910, RZ ;  /* 0x000099100e117816 */ /* 0x008fe400000000ff */
[----:B------:R-:W-:-:S04]  /*1950*/  IADD3 R22, R22, 0x4, RZ ;  /* 0x0000000416167810 */ /* 0x000fc80007ffe0ff */
[----:B------:R-:W-:Y:S01]  /*1960*/  ISETP.GE.AND P0, PT, R22, R0, PT ;  /* 0x000000001600720c */ /* 0x000fe20003f06270 */
[----:B--2---:R-:W-:-:S05]  /*1970*/  IMAD R17, R3, R17, R18 ;  /* 0x0000001103117224 */ /* 0x004fca00078e0212 */
[----:B------:R0:W-:Y:S07]  /*1980*/  STG.E.U16 desc[UR8][R12.64], R17 ;  /* 0x000000110c007986 */ /* 0x0001ee000c101508 */
[----:B------:R-:W-:Y:S05]  /*1990*/  @!P0 BRA `(.L_x_489) ;  /* 0xfffffff800e48947 */ /* 0x000fea000383ffff */
.L_x_486:
[----:B------:R-:W-:Y:S05]  /*19a0*/  BSYNC B0 ;  /* 0x0000000000007941 */ /* 0x000fea0003800000 */
.L_x_485:
[----:B------:R-:W5:Y:S01]  /*19b0*/  LDC.64 R2, c[0x0][0x278] ;  /* 0x00009e00ff027b82 */ /* 0x000f620000000a00 */
[----:B------:R-:W-:-:S06]  /*19c0*/  UIADD3 UR4, UR4, 0x1, URZ ;  /* 0x0000000104047890 */ /* 0x000fcc000fffe03f */
[----:B-----5:R-:W-:-:S04]  /*19d0*/  ISETP.LE.U32.AND P0, PT, R2, UR4, PT ;  /* 0x0000000402007c0c */ /* 0x020fc8000bf03070 */
[----:B------:R-:W-:-:S13]  /*19e0*/  ISETP.GE.AND.EX P0, PT, RZ, R3, PT, P0 ;  /* 0x00000003ff00720c */ /* 0x000fda0003f06300 */
[----:B------:R-:W-:Y:S05]  /*19f0*/  @!P0 BRA `(.L_x_490) ;  /* 0xfffffff400208947 */ /* 0x000fea000383ffff */
[----:B------:R-:W-:Y:S05]  /*1a00*/  EXIT ;  /* 0x000000000000794d */ /* 0x000fea0003800000 */
.L_x_476:
        /* <DEDUP_REMOVED lines=10> */
.L_x_496:
        /* <DEDUP_REMOVED lines=24> */
[----:B------:R-:W-:-:S03]  /*1c30*/  LOP3.LUT P0, R18, R18, 0x3, RZ, 0xc0, !PT ;  /* 0x0000000312127812 */ /* 0x000fc6000780c0ff */
        /* <DEDUP_REMOVED lines=26> */
[----:B------:R-:W-:-:S03]  /*1de0*/  LEA R14, P0, R20, UR10, 0x1 ;  /* 0x0000000a140e7c11 */ /* 0x000fc6000f8008ff */
[----:B------:R-:W-:Y:S01]  /*1df0*/  IMAD.IADD R21, R21, 0x1, R23 ;  /* 0x0000000115157824 */ /* 0x000fe200078e0217 */
[----:B---3--:R-:W-:Y:S01]  /*1e00*/  SHF.R.S32.HI R15, RZ, 0x1f, R25 ;  /* 0x0000001fff0f7819 */ /* 0x008fe20000011419 */
[----:B0-----:R-:W-:-:S04]  /*1e10*/  IMAD.WIDE.U32 R22, R25, R10, R16 ;  /* 0x0000000a19167225 */ /* 0x001fc800078e0010 */
[----:B------:R-:W-:Y:S01]  /*1e20*/  IMAD R0, R15, R10, RZ ;  /* 0x0000000a0f007224 */ /* 0x000fe200078e02ff */
[----:B------:R-:W-:Y:S02]  /*1e30*/  LEA.HI.X R15, R20, UR11, R21, 0x1, P0 ;  /* 0x0000000b140f7c11 */ /* 0x000fe400080f0c15 */
[----:B--2---:R-:W-:Y:S01]  /*1e40*/  LEA R20, P0, R22, R12, 0x1 ;  /* 0x0000000c16147211 */ /* 0x004fe200078008ff */
[----:B------:R-:W-:Y:S02]  /*1e50*/  IMAD R21, R25, R11, R0 ;  /* 0x0000000b19157224 */ /* 0x000fe400078e0200 */
[----:B------:R-:W2:Y:S02]  /*1e60*/  LDG.E.U16 R0, desc[UR8][R14.64] ;  /* 0x000000080e007981 */ /* 0x000ea4000c1e1500 */
[----:B------:R-:W-:-:S05]  /*1e70*/  IMAD.IADD R21, R23, 0x1, R21 ;  /* 0x0000000117157824 */ /* 0x000fca00078e0215 */
[----:B------:R-:W-:Y:S02]  /*1e80*/  LEA.HI.X R21, R22, R13, R21, 0x1, P0 ;  /* 0x0000000d16157211 */ /* 0x000fe400000f0c15 */
[----:B------:R-:W0:Y:S03]  /*1e90*/  LDC.U16 R22, c[0x0][0x240] ;  /* 0x00009000ff167b82 */ /* 0x000e260000000400 */
[----:B------:R-:W3:Y:S01]  /*1ea0*/  LDG.E.U16 R23, desc[UR8][R20.64] ;  /* 0x0000000814177981 */ /* 0x000ee2000c1e1500 */
[----:B------:R-:W-:Y:S02]  /*1eb0*/  ISETP.NE.AND P0, PT, R18, 0x1, PT ;  /* 0x000000011200780c */ /* 0x000fe40003f05270 */
[----:B0-----:R-:W-:Y:S02]  /*1ec0*/  PRMT R24, R22, 0x9910, RZ ;  /* 0x0000991016187816 */ /* 0x001fe400000000ff */
[----:B--2---:R-:W-:-:S05]  /*1ed0*/  PRMT R0, R0, 0x9910, RZ ;  /* 0x0000991000007816 */ /* 0x004fca00000000ff */
[----:B---3--:R-:W-:-:S05]  /*1ee0*/  IMAD R23, R0, R24, R23 ;  /* 0x0000001800177224 */ /* 0x008fca00078e0217 */
[----:B------:R0:W-:Y:S01]  /*1ef0*/  STG.E.U16 desc[UR8][R20.64], R23 ;  /* 0x0000001714007986 */ /* 0x0001e2000c101508 */
[----:B------:R-:W-:Y:S01]  /*1f00*/  VIADD R0, R2, 0x1 ;  /* 0x0000000102007836 */ /* 0x000fe20000000000 */
[----:B------:R-:W-:Y:S06]  /*1f10*/  @!P0 BRA `(.L_x_494) ;  /* 0x0000000000788947 */ /* 0x000fec0003800000 */
[----:B0-----:R-:W2:Y:S02]  /*1f20*/  LDG.E R23, desc[UR8][R8.64+0x4] ;  /* 0x0000040808177981 */ /* 0x001ea4000c1e1900 */
[----:B--2---:R-:W-:-:S05]  /*1f30*/  SHF.R.S32.HI R21, RZ, 0x1f, R23 ;  /* 0x0000001fff157819 */ /* 0x004fca0000011417 */
[-C--:B------:R-:W-:Y:S02]  /*1f40*/  IMAD R0, R21, R10.reuse, RZ ;  /* 0x0000000a15007224 */ /* 0x080fe400078e02ff */
[----:B------:R-:W-:-:S04]  /*1f50*/  IMAD.WIDE.U32 R20, R23, R10, R16 ;  /* 0x0000000a17147225 */ /* 0x000fc800078e0010 */
[----:B------:R-:W-:Y:S01]  /*1f60*/  IMAD R23, R23, R11, R0 ;  /* 0x0000000b17177224 */ /* 0x000fe200078e0200 */
[----:B------:R-:W-:Y:S01]  /*1f70*/  LEA R22, P0, R20, R12, 0x1 ;  /* 0x0000000c14167211 */ /* 0x000fe200078008ff */
[----:B------:R-:W2:Y:S03]  /*1f80*/  LDG.E.U16 R0, desc[UR8][R14.64+0x2] ;  /* 0x000002080e007981 */ /* 0x000ea6000c1e1500 */
[----:B------:R-:W-:-:S04]  /*1f90*/  IADD3 R21, R21, R23, RZ ;  /* 0x0000001715157210 */ /* 0x000fc80007ffe0ff */
[----:B------:R-:W-:-:S05]  /*1fa0*/  LEA.HI.X R23, R20, R13, R21, 0x1, P0 ;  /* 0x0000000d14177211 */ /* 0x000fca00000f0c15 */
[----:B------:R-:W3:Y:S01]  /*1fb0*/  LDG.E.U16 R21, desc[UR8][R22.64] ;  /* 0x0000000816157981 */ /* 0x000ee2000c1e1500 */
[----:B------:R-:W-:Y:S02]  /*1fc0*/  ISETP.NE.AND P0, PT, R18, 0x2, PT ;  /* 0x000000021200780c */ /* 0x000fe40003f05270 */
[----:B--2---:R-:W-:-:S05]  /*1fd0*/  PRMT R0, R0, 0x9910, RZ ;  /* 0x0000991000007816 */ /* 0x004fca00000000ff */
[----:B---3--:R-:W-:-:S05]  /*1fe0*/  IMAD R21, R0, R24, R21 ;  /* 0x0000001800157224 */ /* 0x008fca00078e0215 */
[----:B------:R1:W-:Y:S01]  /*1ff0*/  STG.E.U16 desc[UR8][R22.64], R21 ;  /* 0x0000001516007986 */ /* 0x0003e2000c101508 */
[----:B------:R-:W-:Y:S01]  /*2000*/  VIADD R0, R2, 0x2 ;  /* 0x0000000202007836 */ /* 0x000fe20000000000 */
[----:B------:R-:W-:Y:S06]  /*2010*/  @!P0 BRA `(.L_x_494) ;  /* 0x0000000000388947 */ /* 0x000fec0003800000 */
[----:B------:R-:W1:Y:S04]  /*2020*/  LDG.E R9, desc[UR8][R8.64+0x8] ;  /* 0x0000080808097981 */ /* 0x000e68000c1e1900 */
[----:B------:R-:W2:Y:S01]  /*2030*/  LDG.E.U16 R14, desc[UR8][R14.64+0x4] ;  /* 0x000004080e0e7981 */ /* 0x000ea2000c1e1500 */
[----:B-1----:R-:W-:-:S05]  /*2040*/  SHF.R.S32.HI R21, RZ, 0x1f, R9 ;  /* 0x0000001fff157819 */ /* 0x002fca0000011409 */
[-C--:B------:R-:W-:Y:S02]  /*2050*/  IMAD R0, R21, R10.reuse, RZ ;  /* 0x0000000a15007224 */ /* 0x080fe400078e02ff */
[----:B------:R-:W-:-:S04]  /*2060*/  IMAD.WIDE.U32 R20, R9, R10, R16 ;  /* 0x0000000a09147225 */ /* 0x000fc800078e0010 */
[----:B------:R-:W-:Y:S01]  /*2070*/  IMAD R11, R9, R11, R0 ;  /* 0x0000000b090b7224 */ /* 0x000fe200078e0200 */
[----:B------:R-:W-:-:S03]  /*2080*/  LEA R12, P0, R20, R12, 0x1 ;  /* 0x0000000c140c7211 */ /* 0x000fc600078008ff */
[----:B------:R-:W-:-:S05]  /*2090*/  IMAD.IADD R0, R21, 0x1, R11 ;  /* 0x0000000115007824 */ /* 0x000fca00078e020b */
[----:B------:R-:W-:-:S05]  /*20a0*/  LEA.HI.X R13, R20, R13, R0, 0x1, P0 ;  /* 0x0000000d140d7211 */ /* 0x000fca00000f0c00 */
[----:B------:R-:W3:Y:S01]  /*20b0*/  LDG.E.U16 R11, desc[UR8][R12.64] ;  /* 0x000000080c0b7981 */ /* 0x000ee2000c1e1500 */
[----:B--2---:R-:W-:-:S05]  /*20c0*/  PRMT R0, R14, 0x9910, RZ ;  /* 0x000099100e007816 */ /* 0x004fca00000000ff */
[----:B---3--:R-:W-:-:S05]  /*20d0*/  IMAD R11, R0, R24, R11 ;  /* 0x00000018000b7224 */ /* 0x008fca00078e020b */
[----:B------:R2:W-:Y:S01]  /*20e0*/  STG.E.U16 desc[UR8][R12.64], R11 ;  /* 0x0000000b0c007986 */ /* 0x0005e2000c101508 */
[----:B------:R-:W-:-:S07]  /*20f0*/  IADD3 R0, R2, 0x3, RZ ;  /* 0x0000000302007810 */ /* 0x000fce0007ffe0ff */
.L_x_494:
[----:B------:R-:W-:Y:S05]  /*2100*/  BSYNC B1 ;  /* 0x0000000000017941 */ /* 0x000fea0003800000 */
.L_x_493:
[----:B------:R-:W-:-:S05]  /*2110*/  LOP3.LUT R2, RZ, R2, RZ, 0x33, !PT ;  /* 0x00000002ff027212 */ /* 0x000fca00078e33ff */
[----:B------:R-:W-:-:S05]  /*2120*/  IMAD.IADD R2, R19, 0x1, R2 ;  /* 0x0000000113027824 */ /* 0x000fca00078e0202 */
[----:B------:R-:W-:-:S13]  /*2130*/  ISETP.GE.U32.AND P0, PT, R2, 0x3, PT ;  /* 0x000000030200780c */ /* 0x000fda0003f06070 */
[----:B------:R-:W-:Y:S05]  /*2140*/  @!P0 BRA `(.L_x_492) ;  /* 0x0000000400288947 */ /* 0x000fea0003800000 */
[----:B------:R-:W3:Y:S08]  /*2150*/  LDC.U16 R10, c[0x0][0x240] ;  /* 0x00009000ff0a7b82 */ /* 0x000ef00000000400 */
[----:B------:R-:W4:Y:S08]  /*2160*/  LDC.64 R2, c[0x0][0x268] ;  /* 0x00009a00ff027b82 */ /* 0x000f300000000a00 */
[----:B------:R-:W0:Y:S01]  /*2170*/  LDC.64 R8, c[0x0][0x270] ;  /* 0x00009c00ff087b82 */ /* 0x000e220000000a00 */
[----:B---3--:R-:W-:-:S07]  /*2180*/  PRMT R14, R10, 0x9910, RZ ;  /* 0x000099100a0e7816 */ /* 0x008fce00000000ff */
.L_x_495:
[----:B----4-:R-:W-:Y:S01]  /*2190*/  IMAD R10, R2, UR5, RZ ;  /* 0x00000005020a7c24 */ /* 0x010fe2000f8e02ff */
[----:B--2---:R-:W-:-:S03]  /*21a0*/  SHF.R.S32.HI R11, RZ, 0x1f, R0 ;  /* 0x0000001fff0b7819 */ /* 0x004fc60000011400 */
[----:B------:R-:W-:Y:S02]  /*21b0*/  IMAD R13, R3, UR4, R10 ;  /* 0x00000004030d7c24 */ /* 0x000fe4000f8e020a */
[----:B------:R-:W-:-:S04]  /*21c0*/  IMAD.MOV.U32 R10, RZ, RZ, R0 ;  /* 0x000000ffff0a7224 */ /* 0x000fc800078e0000 */
[----:B01-3--:R-:W-:-:S05]  /*21d0*/  IMAD.WIDE.U32 R20, R2, UR4, R10 ;  /* 0x0000000402147c25 */ /* 0x00bfca000f8e000a */
[----:B------:R-:W-:Y:S02]  /*21e0*/  IADD3 R13, R13, R21, RZ ;  /* 0x000000150d0d7210 */ /* 0x000fe40007ffe0ff */
[----:B------:R-:W-:-:S04]  /*21f0*/  LEA R12, P0, R20, UR12, 0x2 ;  /* 0x0000000c140c7c11 */ /* 0x000fc8000f8010ff */
[----:B------:R-:W-:-:S05]  /*2200*/  LEA.HI.X R13, R20, UR13, R13, 0x2, P0 ;  /* 0x0000000d140d7c11 */ /* 0x000fca00080f140d */
[----:B------:R-:W2:Y:S01]  /*2210*/  LDG.E R15, desc[UR8][R12.64] ;  /* 0x000000080c0f7981 */ /* 0x000ea2000c1e1900 */
[C---:B------:R-:W-:Y:S02]  /*2220*/  IMAD R16, R8.reuse, UR5, RZ ;  /* 0x0000000508107c24 */ /* 0x040fe4000f8e02ff */
[----:B------:R-:W-:-:S04]  /*2230*/  IMAD.WIDE.U32 R20, R8, UR4, R10 ;  /* 0x0000000408147c25 */ /* 0x000fc8000f8e000a */
[----:B------:R-:W-:Y:S01]  /*2240*/  IMAD R23, R9, UR4, R16 ;  /* 0x0000000409177c24 */ /* 0x000fe2000f8e0210 */
[----:B------:R-:W-:Y:S01]  /*2250*/  LEA R10, P0, R20, UR16, 0x1 ;  /* 0x00000010140a7c11 */ /* 0x000fe2000f8008ff */
[----:B------:R-:W-:Y:S02]  /*2260*/  IMAD.MOV.U32 R16, RZ, RZ, R6 ;  /* 0x000000ffff107224 */ /* 0x000fe400078e0006 */
[----:B------:R-:W-:Y:S01]  /*2270*/  IMAD.IADD R21, R23, 0x1, R21 ;  /* 0x0000000117157824 */ /* 0x000fe200078e0215 */
[----:B--2---:R-:W-:-:S05]  /*2280*/  SHF.R.S32.HI R11, RZ, 0x1f, R15 ;  /* 0x0000001fff0b7819 */ /* 0x004fca000001140f */
[----:B------:R-:W-:Y:S01]  /*2290*/  IMAD R18, R11, UR14, RZ ;  /* 0x0000000e0b127c24 */ /* 0x000fe2000f8e02ff */
[----:B------:R-:W-:Y:S01]  /*22a0*/  LEA.HI.X R11, R20, UR17, R21, 0x1, P0 ;  /* 0x00000011140b7c11 */ /* 0x000fe200080f0c15 */
        /* <DEDUP_REMOVED lines=10> */
[----:B------:R-:W2:Y:S02]  /*2350*/  LDG.E R25, desc[UR8][R12.64+0x4] ;  /* 0x000004080c197981 */ /* 0x000ea4000c1e1900 */
[----:B--2---:R-:W-:Y:S01]  /*2360*/  SHF.R.S32.HI R18, RZ, 0x1f, R25 ;  /* 0x0000001fff127819 */ /* 0x004fe20000011419 */
[----:B------:R-:W-:-:S04]  /*2370*/  IMAD.WIDE.U32 R20, R25, UR14, R16 ;  /* 0x0000000e19147c25 */ /* 0x000fc8000f8e0010 */
[----:B------:R-:W-:Y:S01]  /*2380*/  IMAD R18, R18, UR14, RZ ;  /* 0x0000000e12127c24 */ /* 0x000fe2000f8e02ff */
[----:B------:R-:W-:-:S03]  /*2390*/  LEA R24, P0, R20, UR18, 0x1 ;  /* 0x0000001214187c11 */ /* 0x000fc6000f8008ff */
[----:B------:R-:W-:Y:S02]  /*23a0*/  IMAD R25, R25, UR15, R18 ;  /* 0x0000000f19197c24 */ /* 0x000fe4000f8e0212 */
[----:B------:R-:W0:Y:S02]  /*23b0*/  LDG.E.U16 R18, desc[UR8][R10.64+0x2] ;  /* 0x000002080a127981 */ /* 0x000e24000c1e1500 */
[----:B------:R-:W-:-:S05]  /*23c0*/  IMAD.IADD R21, R21, 0x1, R25 ;  /* 0x0000000115157824 */ /* 0x000fca00078e0219 */
[----:B------:R-:W-:-:S05]  /*23d0*/  LEA.HI.X R25, R20, UR19, R21, 0x1, P0 ;  /* 0x0000001314197c11 */ /* 0x000fca00080f0c15 */
[----:B------:R-:W2:Y:S01]  /*23e0*/  LDG.E.U16 R21, desc[UR8][R24.64] ;  /* 0x0000000818157981 */ /* 0x000ea2000c1e1500 */
[----:B0-----:R-:W-:-:S05]  /*23f0*/  PRMT R15, R18, 0x9910, RZ ;  /* 0x00009910120f7816 */ /* 0x001fca00000000ff */
[----:B--2---:R-:W-:-:S05]  /*2400*/  IMAD R15, R15, R14, R21 ;  /* 0x0000000e0f0f7224 */ /* 0x004fca00078e0215 */
[----:B------:R0:W-:Y:S04]  /*2410*/  STG.E.U16 desc[UR8][R24.64], R15 ;  /* 0x0000000f18007986 */ /* 0x0001e8000c101508 */
[----:B------:R-:W2:Y:S02]  /*2420*/  LDG.E R23, desc[UR8][R12.64+0x8] ;  /* 0x000008080c177981 */ /* 0x000ea4000c1e1900 */
[----:B--2---:R-:W-:Y:S01]  /*2430*/  SHF.R.S32.HI R18, RZ, 0x1f, R23 ;  /* 0x0000001fff127819 */ /* 0x004fe20000011417 */
[----:B------:R-:W-:-:S04]  /*2440*/  IMAD.WIDE.U32 R20, R23, UR14, R16 ;  /* 0x0000000e17147c25 */ /* 0x000fc8000f8e0010 */
[----:B------:R-:W-:-:S04]  /*2450*/  IMAD R18, R18, UR14, RZ ;  /* 0x0000000e12127c24 */ /* 0x000fc8000f8e02ff */
[----:B------:R-:W-:Y:S01]  /*2460*/  IMAD R23, R23, UR15, R18 ;  /* 0x0000000f17177c24 */ /* 0x000fe2000f8e0212 */
[----:B------:R-:W-:Y:S01]  /*2470*/  LEA R22, P0, R20, UR18, 0x1 ;  /* 0x0000001214167c11 */ /* 0x000fe2000f8008ff */
[----:B------:R-:W0:Y:S02]  /*2480*/  LDG.E.U16 R18, desc[UR8][R10.64+0x4] ;  /* 0x000004080a127981 */ /* 0x000e24000c1e1500 */
[----:B------:R-:W-:-:S05]  /*2490*/  IMAD.IADD R21, R21, 0x1, R23 ;  /* 0x0000000115157824 */ /* 0x000fca00078e0217 */
[----:B------:R-:W-:-:S05]  /*24a0*/  LEA.HI.X R23, R20, UR19, R21, 0x1, P0 ;  /* 0x0000001314177c11 */ /* 0x000fca00080f0c15 */
[----:B------:R-:W2:Y:S01]  /*24b0*/  LDG.E.U16 R21, desc[UR8][R22.64] ;  /* 0x0000000816157981 */ /* 0x000ea2000c1e1500 */
[----:B0-----:R-:W-:-:S05]  /*24c0*/  PRMT R15, R18, 0x9910, RZ ;  /* 0x00009910120f7816 */ /* 0x001fca00000000ff */
[----:B--2---:R-:W-:-:S05]  /*24d0*/  IMAD R15, R15, R14, R21 ;  /* 0x0000000e0f0f7224 */ /* 0x004fca00078e0215 */
[----:B------:R3:W-:Y:S04]  /*24e0*/  STG.E.U16 desc[UR8][R22.64], R15 ;  /* 0x0000000f16007986 */ /* 0x0007e8000c101508 */
[----:B------:R-:W2:Y:S04]  /*24f0*/  LDG.E R13, desc[UR8][R12.64+0xc] ;  /* 0x00000c080c0d7981 */ /* 0x000ea8000c1e1900 */
        /* <DEDUP_REMOVED lines=15> */
.L_x_492:
[----:B------:R-:W-:Y:S05]  /*25f0*/  BSYNC B0 ;  /* 0x0000000000007941 */ /* 0x000fea0003800000 */
.L_x_491:
[----:B------:R-:W4:Y:S01]  /*2600*/  LDC.64 R2, c[0x0][0x278] ;  /* 0x00009e00ff027b82 */ /* 0x000f220000000a00 */
[----:B------:R-:W-:-:S06]  /*2610*/  UIADD3 UR4, UR4, 0x1, URZ ;  /* 0x0000000104047890 */ /* 0x000fcc000fffe03f */
[----:B----4-:R-:W-:-:S04]  /*2620*/  ISETP.LE.U32.AND P0, PT, R2, UR4, PT ;  /* 0x0000000402007c0c */ /* 0x010fc8000bf03070 */
[----:B------:R-:W-:-:S13]  /*2630*/  ISETP.GE.AND.EX P0, PT, RZ, R3, PT, P0 ;  /* 0x00000003ff00720c */ /* 0x000fda0003f06300 */
[----:B------:R-:W-:Y:S05]  /*2640*/  @!P0 BRA `(.L_x_496) ;  /* 0xfffffff400188947 */ /* 0x000fea000383ffff */
[----:B------:R-:W-:Y:S01]  /*2650*/  VIADD R26, R26, 0x100 ;  /* 0x000001001a1a7836 */ /* 0x000fe20000000000 */
[----:B------:R-:W-:-:S04]  /*2660*/  ULDC.64 UR4, c[0x0][0x250] ;  /* 0x0000940000047ab9 */ /* 0x000fc80000000a00 */
[----:B------:R-:W-:-:S04]  /*2670*/  IADD3 R28, P0, R26, UR6, RZ ;  /* 0x000000061a1c7c10 */ /* 0x000fc8000ff1e0ff */
[----:B------:R-:W-:Y:S01]  /*2680*/  IADD3.X R29, RZ, UR7, RZ, P0, !PT ;  /* 0x00000007ff1d7c10 */ /* 0x000fe200087fe4ff */
[----:B--2---:R-:W-:-:S04]  /*2690*/  IMAD.WIDE.U32 R10, R28, UR4, RZ ;  /* 0x000000041c0a7c25 */ /* 0x004fc8000f8e00ff */
[----:B------:R-:W-:Y:S01]  /*26a0*/  IMAD R3, R29, UR4, RZ ;  /* 0x000000041d037c24 */ /* 0x000fe2000f8e02ff */
[----:B------:R-:W-:-:S03]  /*26b0*/  UMOV UR4, URZ ;  /* 0x0000003f00047c82 */ /* 0x000fc60008000000 */
[----:B------:R-:W-:-:S04]  /*26c0*/  IMAD R3, R28, UR5, R3 ;  /* 0x000000051c037c24 */ /* 0x000fc8000f8e0203 */
[----:B------:R-:W-:-:S07]  /*26d0*/  IMAD.IADD R27, R11, 0x1, R3 ;  /* 0x000000010b1b7824 */ /* 0x000fce00078e0203 */
.L_x_502:
        /* <DEDUP_REMOVED lines=15> */
[----:B-1--4-:R-:W-:Y:S05]  /*27d0*/  @!P0 BRA `(.L_x_498) ;  /* 0x0000000800bc8947 */ /* 0x012fea0003800000 */
[----:B------:R-:W2:Y:S01]  /*27e0*/  LDC.64 R16, c[0x0][0x248] ;  /* 0x00009200ff107b82 */ /* 0x000ea20000000a00 */
[----:B------:R-:W-:Y:S01]  /*27f0*/  IADD3 R2, -R8, R0, RZ ;  /* 0x0000000008027210 */ /* 0x000fe20007ffe1ff */
[----:B------:R-:W-:Y:S01]  /*2800*/  IMAD.MOV.U32 R26, RZ, RZ, R10 ;  /* 0x000000ffff1a7224 */ /* 0x000fe200078e000a */
[----:B------:R-:W-:Y:S01]  /*2810*/  BSSY B1, `(.L_x_499) ;  /* 0x0000057000017945 */ /* 0x000fe20003800000 */
[----:B-1-3--:R-:W-:Y:S01]  /*2820*/  IMAD.MOV.U32 R22, RZ, RZ, R8 ;  /* 0x000000ffff167224 */ /* 0x00afe200078e0008 */
[----:B------:R-:W-:-:S03]  /*2830*/  LOP3.LUT P0, R2, R2, 0x3, RZ, 0xc0, !PT ;  /* 0x0000000302027812 */ /* 0x000fc6000780c0ff */
[----:B------:R-:W1:Y:S01]  /*2840*/  LDC.64 R4, c[0x0][0x270] ;  /* 0x00009c00ff047b82 */ /* 0x000e620000000a00 */
[C---:B--2---:R-:W-:Y:S02]  /*2850*/  IMAD R12, R16.reuse, UR5, RZ ;  /* 0x00000005100c7c24 */ /* 0x044fe4000f8e02ff */
[----:B------:R-:W-:-:S04]  /*2860*/  IMAD.WIDE.U32 R6, R16, UR4, R26 ;  /* 0x0000000410067c25 */ /* 0x000fc8000f8e001a */
[----:B------:R-:W-:Y:S02]  /*2870*/  IMAD R3, R17, UR4, R12 ;  /* 0x0000000411037c24 */ /* 0x000fe4000f8e020c */
[----:B-1----:R-:W-:-:S03]  /*2880*/  IMAD R14, R4, UR5, RZ ;  /* 0x00000005040e7c24 */ /* 0x002fc6000f8e02ff */
[----:B------:R-:W-:Y:S01]  /*2890*/  IADD3 R3, R7, R3, RZ ;  /* 0x0000000307037210 */ /* 0x000fe20007ffe0ff */
[----:B------:R-:W-:Y:S02]  /*28a0*/  IMAD R13, R5, UR4, R14 ;  /* 0x00000004050d7c24 */ /* 0x000fe4000f8e020e */
[----:B------:R-:W-:-:S04]  /*28b0*/  IMAD.WIDE.U32 R4, R4, UR4, RZ ;  /* 0x0000000404047c25 */ /* 0x000fc8000f8e00ff */
[----:B------:R-:W-:Y:S01]  /*28c0*/  IMAD.IADD R26, R5, 0x1, R13 ;  /* 0x00000001051a7824 */ /* 0x000fe200078e020d */
[----:B------:R-:W-:Y:S06]  /*28d0*/  @!P0 BRA `(.L_x_500) ;  /* 0x0000000400288947 */ /* 0x000fec0003800000 */
[----:B------:R-:W1:Y:S01]  /*28e0*/  LDC.64 R14, c[0x0][0x268] ;  /* 0x00009a00ff0e7b82 */ /* 0x000e620000000a00 */
[----:B------:R-:W-:Y:S01]  /*28f0*/  SHF.R.S32.HI R9, RZ, 0x1f, R8 ;  /* 0x0000001fff097819 */ /* 0x000fe20000011408 */
[----:B------:R-:W-:Y:S01]  /*2900*/  ULDC.64 UR6, c[0x0][0x230] ;  /* 0x00008c0000067ab9 */ /* 0x000fe20000000a00 */
[----:B------:R2:W-:Y:S05]  /*2910*/  STL [R1], R0 ;  /* 0x0000000001007387 */ /* 0x0005ea0000100800 */
[----:B------:R-:W3:Y:S08]  /*2920*/  LDC.64 R16, c[0x0][0x238] ;  /* 0x00008e00ff107b82 */ /* 0x000ef00000000a00 */
[----:B--2---:R-:W2:Y:S01]  /*2930*/  LDC.U16 R0, c[0x0][0x240] ;  /* 0x00009000ff007b82 */ /* 0x004ea20000000400 */
[----:B-1----:R-:W-:-:S04]  /*2940*/  IMAD R12, R14, UR5, RZ ;  /* 0x000000050e0c7c24 */ /* 0x002fc8000f8e02ff */
[----:B------:R-:W-:Y:S02]  /*2950*/  IMAD R13, R15, UR4, R12 ;  /* 0x000000040f0d7c24 */ /* 0x000fe4000f8e020c */
[----:B------:R-:W-:-:S05]  /*2960*/  IMAD.WIDE.U32 R14, R14, UR4, R8 ;  /* 0x000000040e0e7c25 */ /* 0x000fca000f8e0008 */
[----:B------:R-:W-:Y:S02]  /*2970*/  IADD3 R13, R15, R13, RZ ;  /* 0x0000000d0f0d7210 */ /* 0x000fe40007ffe0ff */
[----:B------:R-:W-:-:S04]  /*2980*/  LEA R12, P0, R14, UR6, 0x2 ;  /* 0x000000060e0c7c11 */ /* 0x000fc8000f8010ff */
[----:B------:R-:W-:Y:S01]  /*2990*/  LEA.HI.X R13, R14, UR7, R13, 0x2, P0 ;  /* 0x000000070e0d7c11 */ /* 0x000fe200080f140d */
[----:B------:R-:W-:Y:S01]  /*29a0*/  ULDC.64 UR6, c[0x0][0x220] ;  /* 0x0000880000067ab9 */ /* 0x000fe20000000a00 */
[----:B------:R-:W1:Y:S03]  /*29b0*/  LDC.64 R14, c[0x0][0x258] ;  /* 0x00009600ff0e7b82 */ /* 0x000e660000000a00 */
[----:B0-----:R-:W4:Y:S02]  /*29c0*/  LDG.E R21, desc[UR8][R12.64] ;  /* 0x000000080c157981 */ /* 0x001f24000c1e1900 */
[----:B----4-:R-:W-:-:S05]  /*29d0*/  SHF.R.S32.HI R19, RZ, 0x1f, R21 ;  /* 0x0000001fff137819 */ /* 0x010fca0000011415 */
[----:B-1----:R-:W-:Y:S01]  /*29e0*/  IMAD R18, R19, R14, RZ ;  /* 0x0000000e13127224 */ /* 0x002fe200078e02ff */
[----:B------:R-:W-:-:S03]  /*29f0*/  MOV R19, R3 ;  /* 0x0000000300137202 */ /* 0x000fc60000000f00 */
[----:B------:R-:W-:Y:S02]  /*2a00*/  IMAD R23, R21, R15, R18 ;  /* 0x0000000f15177224 */ /* 0x000fe400078e0212 */
[----:B------:R-:W-:-:S04]  /*2a10*/  IMAD.MOV.U32 R18, RZ, RZ, R6 ;  /* 0x000000ffff127224 */ /* 0x000fc800078e0006 */
[----:B------:R-:W-:-:S04]  /*2a20*/  IMAD.WIDE.U32 R20, R21, R14, R18 ;  /* 0x0000000e15147225 */ /* 0x000fc800078e0012 */
[----:B------:R-:W-:Y:S01]  /*2a30*/  IMAD.IADD R21, R21, 0x1, R23 ;  /* 0x0000000115157824 */ /* 0x000fe200078e0217 */
[----:B---3--:R-:W-:-:S04]  /*2a40*/  LEA R22, P0, R20, R16, 0x1 ;  /* 0x0000001014167211 */ /* 0x008fc800078008ff */
[----:B------:R-:W-:Y:S02]  /*2a50*/  LEA.HI.X R23, R20, R17, R21, 0x1, P0 ;  /* 0x0000001114177211 */ /* 0x000fe400000f0c15 */
[----:B------:R-:W-:-:S04]  /*2a60*/  IADD3 R21, P0, R8, R4, RZ ;  /* 0x0000000408157210 */ /* 0x000fc80007f1e0ff */
[----:B------:R-:W-:Y:S02]  /*2a70*/  IADD3.X R24, R9, R26, RZ, P0, !PT ;  /* 0x0000001a09187210 */ /* 0x000fe400007fe4ff */
[----:B------:R-:W-:-:S04]  /*2a80*/  LEA R20, P0, R21, UR6, 0x1 ;  /* 0x0000000615147c11 */ /* 0x000fc8000f8008ff */
[----:B------:R-:W-:Y:S02]  /*2a90*/  LEA.HI.X R21, R21, UR7, R24, 0x1, P0 ;  /* 0x0000000715157c11 */ /* 0x000fe400080f0c18 */
[----:B------:R-:W3:Y:S04]  /*2aa0*/  LDG.E.U16 R24, desc[UR8][R22.64] ;  /* 0x0000000816187981 */ /* 0x000ee8000c1e1500 */
[----:B------:R-:W4:Y:S01]  /*2ab0*/  LDG.E.U16 R25, desc[UR8][R20.64] ;  /* 0x0000000814197981 */ /* 0x000f22000c1e1500 */
[----:B--2---:R-:W-:Y:S02]  /*2ac0*/  PRMT R0, R0, 0x9910, RZ ;  /* 0x0000991000007816 */ /* 0x004fe400000000ff */
[----:B------:R-:W-:Y:S02]  /*2ad0*/  ISETP.NE.AND P0, PT, R2, 0x1, PT ;  /* 0x000000010200780c */ /* 0x000fe40003f05270 */
[----:B----4-:R-:W-:-:S05]  /*2ae0*/  PRMT R25, R25, 0x9910, RZ ;  /* 0x0000991019197816 */ /* 0x010fca00000000ff */
[----:B---3--:R-:W-:Y:S02]  /*2af0*/  IMAD R25, R25, R0, R24 ;  /* 0x0000000019197224 */ /* 0x008fe400078e0218 */
[----:B------:R1:W5:Y:S04]  /*2b00*/  LDL.LU R0, [R1] ;  /* 0x0000000001007983 */ /* 0x0003680000300800 */
[----:B------:R0:W-:Y:S02]  /*2b10*/  STG.E.U16 desc[UR8][R22.64], R25 ;  /* 0x0000001916007986 */ /* 0x0001e4000c101508 */
[----:B0-----:R-:W-:Y:S01]  /*2b20*/  VIADD R22, R8, 0x1 ;  /* 0x0000000108167836 */ /* 0x001fe20000000000 */
[----:B-1----:R-:W-:Y:S06]  /*2b30*/  @!P0 BRA `(.L_x_500) ;  /* 0x0000000000908947 */ /* 0x002fec0003800000 */
[----:B------:R-:W2:Y:S01]  /*2b40*/  LDG.E R23, desc[UR8][R12.64+0x4] ;  /* 0x000004080c177981 */ /* 0x000ea2000c1e1900 */
[----:B------:R-:W0:Y:S03]  /*2b50*/  LDC.U16 R24, c[0x0][0x240] ;  /* 0x00009000ff187b82 */ /* 0x000e260000000400 */
[----:B-----5:R0:W-:Y:S02]  /*2b60*/  STL [R1], R0 ;  /* 0x0000000001007387 */ /* 0x0201e40000100800 */
[----:B0-----:R-:W-:Y:S02]  /*2b70*/  PRMT R0, R24, 0x9910, RZ ;  /* 0x0000991018007816 */ /* 0x001fe400000000ff */
        /* <DEDUP_REMOVED lines=9> */
[----:B------:R-:W-:Y:S02]  /*2c10*/  ISETP.NE.AND P0, PT, R2, 0x2, PT ;  /* 0x000000020200780c */ /* 0x000fe40003f05270 */
[----:B--2---:R-:W-:-:S05]  /*2c20*/  PRMT R23, R23, 0x9910, RZ ;  /* 0x0000991017177816 */ /* 0x004fca00000000ff */
[----:B---3--:R-:W-:Y:S02]  /*2c30*/  IMAD R23, R23, R0, R22 ;  /* 0x0000000017177224 */ /* 0x008fe400078e0216 */
[----:B------:R1:W5:Y:S04]  /*2c40*/  LDL.LU R0, [R1] ;  /* 0x0000000001007983 */ /* 0x0003680000300800 */
[----:B------:R1:W-:Y:S01]  /*2c50*/  STG.E.U16 desc[UR8][R24.64], R23 ;  /* 0x0000001718007986 */ /* 0x0003e2000c101508 */
[----:B------:R-:W-:Y:S01]  /*2c60*/  VIADD R22, R8, 0x2 ;  /* 0x0000000208167836 */ /* 0x000fe20000000000 */
[----:B------:R-:W-:Y:S06]  /*2c70*/  @!P0 BRA `(.L_x_500) ;  /* 0x0000000000408947 */ /* 0x000fec0003800000 */
[----:B------:R-:W2:Y:S01]  /*2c80*/  LDG.E R13, desc[UR8][R12.64+0x8] ;  /* 0x000008080c0d7981 */ /* 0x000ea2000c1e1900 */
[----:B-1----:R-:W0:Y:S03]  /*2c90*/  LDC.U16 R25, c[0x0][0x240] ;  /* 0x00009000ff197b82 */ /* 0x002e260000000400 */
[----:B------:R-:W3:Y:S01]  /*2ca0*/  LDG.E.U16 R20, desc[UR8][R20.64+0x4] ;  /* 0x0000040814147981 */ /* 0x000ee2000c1e1500 */
[----:B0-----:R-:W-:Y:S02]  /*2cb0*/  PRMT R25, R25, 0x9910, RZ ;  /* 0x0000991019197816 */ /* 0x001fe400000000ff */
        /* <DEDUP_REMOVED lines=12> */
.L_x_500:
[----:B------:R-:W-:Y:S05]  /*2d80*/  BSYNC B1 ;  /* 0x0000000000017941 */ /* 0x000fea0003800000 */
.L_x_499:
[----:B------:R-:W-:-:S04]  /*2d90*/  LOP3.LUT R9, RZ, R8, RZ, 0x33, !PT ;  /* 0x00000008ff097212 */ /* 0x000fc800078e33ff */
[----:B-----5:R-:W-:-:S04]  /*2da0*/  IADD3 R9, R0, R9, RZ ;  /* 0x0000000900097210 */ /* 0x020fc80007ffe0ff */
[----:B------:R-:W-:-:S13]  /*2db0*/  ISETP.GE.U32.AND P0, PT, R9, 0x3, PT ;  /* 0x000000030900780c */ /* 0x000fda0003f06070 */
[----:B------:R-:W-:Y:S05]  /*2dc0*/  @!P0 BRA `(.L_x_498) ;  /* 0x0000000400408947 */ /* 0x000fea0003800000 */
[----:B--2---:R-:W2:Y:S01]  /*2dd0*/  LDC.64 R12, c[0x0][0x268] ;  /* 0x00009a00ff0c7b82 */ /* 0x004ea20000000a00 */
[----:B01----:R-:W-:Y:S01]  /*2de0*/  SHF.R.S32.HI R23, RZ, 0x1f, R22 ;  /* 0x0000001fff177819 */ /* 0x003fe20000011416 */
[----:B------:R-:W-:Y:S01]  /*2df0*/  ULDC.64 UR10, c[0x0][0x230] ;  /* 0x00008c00000a7ab9 */ /* 0x000fe20000000a00 */
[----:B------:R-:W-:-:S05]  /*2e00*/  ULDC.64 UR6, c[0x0][0x220] ;  /* 0x0000880000067ab9 */ /* 0x000fca0000000a00 */
[----:B------:R-:W0:Y:S01]  /*2e10*/  LDC.U16 R5, c[0x0][0x240] ;  /* 0x00009000ff057b82 */ /* 0x000e220000000400 */
[C---:B--2---:R-:W-:Y:S02]  /*2e20*/  IMAD R2, R12.reuse, UR5, RZ ;  /* 0x000000050c027c24 */ /* 0x044fe4000f8e02ff */
[----:B------:R-:W-:-:S04]  /*2e30*/  IMAD.WIDE.U32 R8, R12, UR4, R22 ;  /* 0x000000040c087c25 */ /* 0x000fc8000f8e0016 */
[----:B------:R-:W-:Y:S01]  /*2e40*/  IMAD R13, R13, UR4, R2 ;  /* 0x000000040d0d7c24 */ /* 0x000fe2000f8e0202 */
[----:B------:R-:W-:Y:S02]  /*2e50*/  LEA R12, P1, R8, UR10, 0x2 ;  /* 0x0000000a080c7c11 */ /* 0x000fe4000f8210ff */
[C---:B------:R-:W-:Y:S01]  /*2e60*/  LEA R2, P0, R4.reuse, UR6, 0x1 ;  /* 0x0000000604027c11 */ /* 0x040fe2000f8008ff */
[----:B------:R-:W-:Y:S01]  /*2e70*/  IMAD.IADD R13, R13, 0x1, R9 ;  /* 0x000000010d0d7824 */ /* 0x000fe200078e0209 */
[----:B0-----:R-:W-:Y:S02]  /*2e80*/  PRMT R9, R5, 0x9910, RZ ;  /* 0x0000991005097816 */ /* 0x001fe400000000ff */
[----:B------:R-:W-:Y:S02]  /*2e90*/  LEA.HI.X R4, R4, UR7, R26, 0x1, P0 ;  /* 0x0000000704047c11 */ /* 0x000fe400080f0c1a */
[----:B------:R-:W-:Y:S01]  /*2ea0*/  LEA.HI.X R13, R8, UR11, R13, 0x2, P1 ;  /* 0x0000000b080d7c11 */ /* 0x000fe200088f140d */
[----:B------:R-:W-:Y:S01]  /*2eb0*/  IMAD.MOV.U32 R8, RZ, RZ, R9 ;  /* 0x000000ffff087224 */ /* 0x000fe200078e0009 */
[----:B------:R-:W-:-:S07]  /*2ec0*/  MOV R5, R22 ;  /* 0x0000001600057202 */ /* 0x000fce0000000f00 */
.L_x_501:
[----:B------:R-:W2:Y:S01]  /*2ed0*/  LDG.E R9, desc[UR8][R12.64] ;  /* 0x000000080c097981 */ /* 0x000ea2000c1e1900 */
[----:B----4-:R-:W-:Y:S01]  /*2ee0*/  IMAD.MOV.U32 R15, RZ, RZ, R3 ;  /* 0x000000ffff0f7224 */ /* 0x010fe200078e0003 */
[----:B------:R-:W-:Y:S01]  /*2ef0*/  MOV R16, R2 ;  /* 0x0000000200107202 */ /* 0x000fe20000000f00 */
[----:B------:R-:W-:-:S04]  /*2f00*/  IMAD.MOV.U32 R17, RZ, RZ, R4 ;  /* 0x000000ffff117224 */ /* 0x000fc800078e0004 */
[----:B------:R-:W-:Y:S01]  /*2f10*/  IMAD.WIDE R16, R5, 0x2, R16 ;  /* 0x0000000205107825 */ /* 0x000fe200078e0210 */
[----:B--2---:R-:W-:-:S05]  /*2f20*/  SHF.R.S32.HI R14, RZ, 0x1f, R9 ;  /* 0x0000001fff0e7819 */ /* 0x004fca0000011409 */
[----:B------:R-:W-:Y:S01]  /*2f30*/  IMAD R20, R14, UR12, RZ ;  /* 0x0000000c0e147c24 */ /* 0x000fe2000f8e02ff */
[----:B------:R-:W-:-:S05]  /*2f40*/  MOV R14, R6 ;  /* 0x00000006000e7202 */ /* 0x000fca0000000f00 */
        /* <DEDUP_REMOVED lines=15> */
[----:B0-----:R-:W-:-:S03]  /*3040*/  LEA R20, P0, R18, UR14, 0x1 ;  /* 0x0000000e12147c11 */ /* 0x001fc6000f8008ff */
        /* <DEDUP_REMOVED lines=12> */
[----:B0-----:R-:W-:-:S04]  /*3110*/  LEA R20, P0, R18, UR14, 0x1 ;  /* 0x0000000e12147c11 */ /* 0x001fc8000f8008ff */
[----:B------:R-:W-:Y:S02]  /*3120*/  IADD3 R19, R19, R9, RZ ;  /* 0x0000000913137210 */ /* 0x000fe40007ffe0ff */
[----:B------:R-:W2:Y:S02]  /*3130*/  LDG.E.U16 R9, desc[UR8][R16.64+0x4] ;  /* 0x0000040810097981 */ /* 0x000ea4000c1e1500 */
[----:B------:R-:W-:-:S05]  /*3140*/  LEA.HI.X R21, R18, UR15, R19, 0x1, P0 ;  /* 0x0000000f12157c11 */ /* 0x000fca00080f0c13 */
[----:B------:R-:W3:Y:S01]  /*3150*/  LDG.E.U16 R19, desc[UR8][R20.64] ;  /* 0x0000000814137981 */ /* 0x000ee2000c1e1500 */
[----:B--2---:R-:W-:-:S05]  /*3160*/  PRMT R9, R9, 0x9910, RZ ;  /* 0x0000991009097816 */ /* 0x004fca00000000ff */
[----:B---3--:R-:W-:-:S05]  /*3170*/  IMAD R9, R9, R8, R19 ;  /* 0x0000000809097224 */ /* 0x008fca00078e0213 */
        /* <DEDUP_REMOVED lines=11> */
[----:B0-----:R-:W-:Y:S02]  /*3230*/  PRMT R9, R16, 0x9910, RZ ;  /* 0x0000991010097816 */ /* 0x001fe400000000ff */
[----:B------:R-:W-:-:S04]  /*3240*/  IADD3 R22, R22, 0x4, RZ ;  /* 0x0000000416167810 */ /* 0x000fc80007ffe0ff */
[----:B------:R-:W-:Y:S02]  /*3250*/  ISETP.GE.AND P0, PT, R22, R0, PT ;  /* 0x000000001600720c */ /* 0x000fe40003f06270 */
[----:B------:R-:W-:Y:S02]  /*3260*/  IADD3 R12, P2, R12, 0x10, RZ ;  /* 0x000000100c0c7810 */ /* 0x000fe40007f5e0ff */
[----:B------:R-:W-:-:S03]  /*3270*/  IADD3 R2, P1, R2, 0x8, RZ ;  /* 0x0000000802027810 */ /* 0x000fc60007f3e0ff */
[----:B------:R-:W-:Y:S01]  /*3280*/  IMAD.X R13, RZ, RZ, R13, P2 ;  /* 0x000000ffff0d7224 */ /* 0x000fe200010e060d */
[----:B------:R-:W-:Y:S01]  /*3290*/  IADD3.X R4, RZ, R4, RZ, P1, !PT ;  /* 0x00000004ff047210 */ /* 0x000fe20000ffe4ff */
[----:B--2---:R-:W-:-:S05]  /*32a0*/  IMAD R15, R9, R8, R15 ;  /* 0x00000008090f7224 */ /* 0x004fca00078e020f */
[----:B------:R4:W-:Y:S01]  /*32b0*/  STG.E.U16 desc[UR8][R18.64], R15 ;  /* 0x0000000f12007986 */ /* 0x0009e2000c101508 */
[----:B------:R-:W-:Y:S05]  /*32c0*/  @!P0 BRA `(.L_x_501) ;  /* 0xfffffffc00008947 */ /* 0x000fea000383ffff */
.L_x_498:
[----:B------:R-:W-:Y:S05]  /*32d0*/  BSYNC B0 ;  /* 0x0000000000007941 */ /* 0x000fea0003800000 */
.L_x_497:
[----:B------:R-:W5:Y:S01]  /*32e0*/  LDC.64 R2, c[0x0][0x278] ;  /* 0x00009e00ff027b82 */ /* 0x000f620000000a00 */
[----:B------:R-:W-:-:S06]  /*32f0*/  UIADD3 UR4, UR4, 0x1, URZ ;  /* 0x0000000104047890 */ /* 0x000fcc000fffe03f */
[----:B-----5:R-:W-:-:S04]  /*3300*/  ISETP.LE.U32.AND P0, PT, R2, UR4, PT ;  /* 0x0000000402007c0c */ /* 0x020fc8000bf03070 */
[----:B------:R-:W-:-:S13]  /*3310*/  ISETP.GE.AND.EX P0, PT, RZ, R3, PT, P0 ;  /* 0x00000003ff00720c */ /* 0x000fda0003f06300 */
[----:B------:R-:W-:Y:S05]  /*3320*/  @!P0 BRA `(.L_x_502) ;  /* 0xfffffff000ec8947 */ /* 0x000fea000383ffff */
[----:B------:R-:W-:Y:S05]  /*3330*/  EXIT ;  /* 0x000000000000794d */ /* 0x000fea0003800000 */
.L_x_503:
        /* <DEDUP_REMOVED lines=12> */
.L_x_8892:


//--------------------- .text._ZN3cub17CUB_300001_SM_9006detail8for_each13static_kernelINS2_12policy_hub_t12policy_500_tElNS2_12op_wrapper_tIlZZZZZN2at6native36add_out_dense_sparse_compressed_cudaERNS7_6TensorERKS9_SC_RKN3c106ScalarEENKUlvE_clEvENKUlvE2_clEvENKUlvE_clEvENKUlvE0_clEvEUllE_N6thrust23THRUST_300001_SM_900_NS17counting_iteratorIlNSN_11use_defaultESP_SP_EEEEEEvT0_T1_ --------------------------
	.section	.text._ZN3cub17CUB_300001_SM_9006detail8for_each13static_kernelINS2_12policy_hub_t12policy_500_tElNS2_12op_wrapper_tIlZZZZZN2at6native36add_out_dense_sparse_compressed_cudaERNS7_6TensorERKS9_SC_RKN3c106ScalarEENKUlvE_clEvENKUlvE2_clEvENKUlvE_clEvENKUlvE0_clEvEUllE_N6thrust23THRUST_300001_SM_900_NS17counting_iteratorIlNSN_11use_defaultESP_SP_EEEEEEvT0_T1_,"ax",@progbits
	.align	128
        .global         _ZN3cub17CUB_300001_SM_9006detail8for_each13static_kernelINS2_12policy_hub_t12policy_500_tElNS2_12op_wrapper_tIlZZZZZN2at6native36add_out_dense_sparse_compressed_cudaERNS7_6TensorERKS9_SC_RKN3c106ScalarEENKUlvE_clEvENKUlvE2_clEvENKUlvE_clEvENKUlvE0_clEvEUllE_N6thrust23THRUST_300001_SM_900_NS17counting_iteratorIlNSN_11use_defaultESP_SP_EEEEEEvT0_T1_
        .type           _ZN3cub17CUB_300001_SM_9006detail8for_each13static_kernelINS2_12policy_hub_t12policy_500_tElNS2_12op_wrapper_tIlZZZZZN2at6native36add_out_dense_sparse_compressed_cudaERNS7_6TensorERKS9_SC_RKN3c106ScalarEENKUlvE_clEvENKUlvE2_clEvENKUlvE_clEvENKUlvE0_clEvEUllE_N6thrust23THRUST_300001_SM_900_NS17counting_iteratorIlNSN_11use_defaultESP_SP_EEEEEEvT0_T1_,@function
        .size           _ZN3cub17CUB_300001_SM_9006detail8for_each13static_kernelINS2_12policy_hub_t12policy_500_tElNS2_12op_wrapper_tIlZZZZZN2at6native36add_out_dense_sparse_compressed_cudaERNS7_6TensorERKS9_SC_RKN3c106ScalarEENKUlvE_clEvENKUlvE2_clEvENKUlvE_clEvENKUlvE0_clEvEUllE_N6thrust23THRUST_300001_SM_900_NS17counting_iteratorIlNSN_11use_defaultESP_SP_EEEEEEvT0_T1_,(.L_x_8893 - _ZN3cub17CUB_300001_SM_9006detail8for_each13static_kernelINS2_12policy_hub_t12policy_500_tElNS2_12op_wrapper_tIlZZZZZN2at6native36add_out_dense_sparse_compressed_cudaERNS7_6TensorERKS9_SC_RKN3c106ScalarEENKUlvE_clEvENKUlvE2_clEvENKUlvE_clEvENKUlvE0_clEvEUllE_N6thrust23THRUST_300001_SM_900_NS17counting_iteratorIlNSN_11use_defaultESP_SP_EEEEEEvT0_T1_)
        .other          _ZN3cub17CUB_300001_SM_9006detail8for_each13static_kernelINS2_12policy_hub_t12policy_500_tElNS2_12op_wrapper_tIlZZZZZN2at6native36add_out_dense_sparse_compressed_cudaERNS7_6TensorERKS9_SC_RKN3c106ScalarEENKUlvE_clEvENKUlvE2_clEvENKUlvE_clEvENKUlvE0_clEvEUllE_N6thrust23THRUST_300001_SM_900_NS17counting_iteratorIlNSN_11use_defaultESP_SP_EEEEEEvT0_T1_,@"STO_CUDA_ENTRY STV_DEFAULT"
_ZN3cub17CUB_300001_SM_9006detail8for_each13static_kernelINS2_12policy_hub_t12policy_500_tElNS2_12op_wrapper_tIlZZZZZN2at6native36add_out_dense_sparse_compressed_cudaERNS7_6TensorERKS9_SC_RKN3c106ScalarEENKUlvE_clEvENKUlvE2_clEvENKUlvE_clEvENKUlvE0_clEvEUllE_N6thrust23THRUST_300001_SM_900_NS17counting_iteratorIlNSN_11use_defaultESP_SP_EEEEEEvT0_T1_:
.text._ZN3cub17CUB_300001_SM_9006detail8for_each13static_kernelINS2_12policy_hub_t12policy_500_tElNS2_12op_wrapper_tIlZZZZZN2at6native36add_out_dense_sparse_compressed_cudaERNS7_6TensorERKS9_SC_RKN3c106ScalarEENKUlvE_clEvENKUlvE2_clEvENKUlvE_clEvENKUlvE0_clEvEUllE_N6thrust23THRUST_300001_SM_900_NS17counting_iteratorIlNSN_11use_defaultESP_SP_EEEEEEvT0_T1_:
        /* <DEDUP_REMOVED lines=23> */
[----:B------:R-:W-:Y:S01]  /*0170*/  IADD3 R6, R6, UR6, RZ ;  /* 0x0000000606067c10 */ /* 0x000fe2000fffe0ff */
[----:B------:R-:W-:Y:S01]  /*0180*/  ULDC UR4, c[0x0][0x250] ;  /* 0x0000940000047ab9 */ /* 0x000fe20000000800 */
[----:B------:R-:W-:-:S03]  /*0190*/  CS2R R8, SRZ ;  /* 0x0000000000087805 */ /* 0x000fc6000001ff00 */
[----:B------:R-:W-:-:S07]  /*01a0*/  IMAD.WIDE.U32 R4, R6, UR4, RZ ;  /* 0x0000000406047c25 */ /* 0x000fce000f8e00ff */
.L_x_512:
[----:B0-----:R-:W0:Y:S01]  /*01b0*/  S2R R0, SR_TID.X ;  /* 0x0000000000007919 */ /* 0x001e220000002100 */
[----:B------:R-:W-:Y:S01]  /*01c0*/  ULDC.64 UR10, c[0x0][0x260] ;  /* 0x00009800000a7ab9 */ /* 0x000fe20000000a00 */
[----:B0-----:R-:W-:Y:S01]  /*01d0*/  IADD3 RZ, P0, R0, UR6, RZ ;  /* 0x0000000600ff7c10 */ /* 0x001fe2000ff1e0ff */
[----:B------:R-:W-:-:S04]  /*01e0*/  IMAD R0, R8, UR10, RZ ;  /* 0x0000000a08007c24 */ /* 0x000fc8000f8e02ff */
[----:B------:R-:W-:Y:S02]  /*01f0*/  IMAD.X R7, RZ, RZ, UR5, P0 ;  /* 0x00000005ff077e24 */ /* 0x000fe400080e06ff */
[C---:B------:R-:W-:Y:S02]  /*0200*/  IMAD R11, R9.reuse, UR11, R0 ;  /* 0x0000000b090b7c24 */ /* 0x040fe4000f8e0200 */
[----:B------:R-:W-:Y:S01]  /*0210*/  IMAD.WIDE.U32 R2, R9, UR10, R6 ;  /* 0x0000000a09027c25 */ /* 0x000fe2000f8e0006 */
[----:B------:R-:W-:-:S04]  /*0220*/  ULDC.64 UR10, c[0x0][0x228] ;  /* 0x00008a00000a7ab9 */ /* 0x000fc80000000a00 */
[----:B------:R-:W-:Y:S02]  /*0230*/  IADD3 R3, R3, R11, RZ ;  /* 0x0000000b03037210 */ /* 0x000fe40007ffe0ff */
[----:B------:R-:W-:-:S04]  /*0240*/  LEA R10, P0, R2, UR10, 0x3 ;  /* 0x0000000a020a7c11 */ /* 0x000fc8000f8018ff */
[----:B------:R-:W-:-:S05]  /*0250*/  LEA.HI.X R11, R2, UR11, R3, 0x3, P0 ;  /* 0x0000000b020b7c11 */ /* 0x000fca00080f1c03 */
[----:B--2---:R-:W2:Y:S04]  /*0260*/  LDG.E.64 R2, desc[UR8][R10.64+0x8] ;  /* 0x000008080a027981 */ /* 0x004ea8000c1e1b00 */
[----:B---3--:R-:W2:Y:S01]  /*0270*/  LDG.E.64 R20, desc[UR8][R10.64] ;  /* 0x000000080a147981 */ /* 0x008ea2000c1e1b00 */
[----:B------:R-:W-:Y:S01]  /*0280*/  BSSY B1, `(.L_x_507) ;  /* 0x00000c1000017945 */ /* 0x000fe20003800000 */
[----:B--2---:R-:W-:-:S04]  /*0290*/  ISETP.GT.U32.AND P0, PT, R2, R20, PT ;  /* 0x000000140200720c */ /* 0x004fc80003f04070 */
[----:B------:R-:W-:-:S13]  /*02a0*/  ISETP.GT.AND.EX P0, PT, R3, R21, PT, P0 ;  /* 0x000000150300720c */ /* 0x000fda0003f04300 */
[----:B-1----:R-:W-:Y:S05]  /*02b0*/  @!P0 BRA `(.L_x_508) ;  /* 0x0000000800f48947 */ /* 0x002fea0003800000 */
        /* <DEDUP_REMOVED lines=8> */
[----:B------:R-:W-:-:S02]  /*0340*/  ISETP.NE.U32.AND P0, PT, R0, RZ, PT ;  /* 0x000000ff0000720c */ /* 0x000fc40003f05070 */
[----:B------:R-:W-:Y:S02]  /*0350*/  IADD3 R27, R5, R27, RZ ;  /* 0x0000001b051b7210 */ /* 0x000fe40007ffe0ff */
[----:B------:R-:W-:-:S13]  /*0360*/  ISETP.NE.AND.EX P0, PT, RZ, RZ, PT, P0 ;  /* 0x000000ffff00720c */ /* 0x000fda0003f05300 */
[----:B------:R-:W-:Y:S05]  /*0370*/  @!P0 BRA `(.L_x_510) ;  /* 0x0000000400408947 */ /* 0x000fea0003800000 */
[----:B------:R-:W-:Y:S01]  /*0380*/  ULDC.64 UR10, c[0x0][0x268] ;  /* 0x00009a00000a7ab9 */ /* 0x000fe20000000a00 */
[----:B------:R-:W0:Y:S01]  /*0390*/  LDC.64 R18, c[0x0][0x258] ;  /* 0x00009600ff127b82 */ /* 0x000e220000000a00 */
[----:B------:R-:W-:Y:S02]  /*03a0*/  IMAD R12, R8, UR10, RZ ;  /* 0x0000000a080c7c24 */ /* 0x000fe4000f8e02ff */
[----:B------:R-:W-:-:S04]  /*03b0*/  IMAD.WIDE.U32 R10, R9, UR10, R20 ;  /* 0x0000000a090a7c25 */ /* 0x000fc8000f8e0014 */
[----:B------:R-:W-:Y:S01]  /*03c0*/  IMAD R13, R9, UR11, R12 ;  /* 0x0000000b090d7c24 */ /* 0x000fe2000f8e020c */
[----:B------:R-:W-:Y:S01]  /*03d0*/  ULDC.64 UR10, c[0x0][0x230] ;  /* 0x00008c00000a7ab9 */ /* 0x000fe20000000a00 */
[----:B------:R-:W1:Y:S01]  /*03e0*/  LDC.64 R16, c[0x0][0x238] ;  /* 0x00008e00ff107b82 */ /* 0x000e620000000a00 */
[----:B------:R-:W-:Y:S01]  /*03f0*/  LEA R22, P0, R10, UR10, 0x3 ;  /* 0x0000000a0a167c11 */ /* 0x000fe2000f8018ff */
[----:B------:R-:W-:-:S05]  /*0400*/  IMAD.IADD R11, R11, 0x1, R13 ;  /* 0x000000010b0b7824 */ /* 0x000fca00078e020d */
[----:B------:R-:W-:Y:S01]  /*0410*/  LEA.HI.X R23, R10, UR11, R11, 0x3, P0 ;  /* 0x0000000b0a177c11 */ /* 0x000fe200080f1c0b */
[----:B------:R-:W-:-:S04]  /*0420*/  ULDC.64 UR10, c[0x0][0x248] ;  /* 0x00009200000a7ab9 */ /* 0x000fc80000000a00 */
[----:B------:R-:W0:Y:S01]  /*0430*/  LDG.E.64 R10, desc[UR8][R22.64] ;  /* 0x00000008160a7981 */ /* 0x000e22000c1e1b00 */
[----:B------:R-:W-:Y:S01]  /*0440*/  MOV R26, R4 ;  /* 0x00000004001a7202 */ /* 0x000fe20000000f00 */
[----:B------:R-:W-:-:S04]  /*0450*/  IMAD R12, R8, UR10, RZ ;  /* 0x0000000a080c7c24 */ /* 0x000fc8000f8e02ff */
[----:B------:R-:W-:-:S04]  /*0460*/  IMAD.WIDE.U32 R14, R9, UR10, R26 ;  /* 0x0000000a090e7c25 */ /* 0x000fc8000f8e001a */
[C---:B------:R-:W-:Y:S01]  /*0470*/  IMAD R13, R9.reuse, UR11, R12 ;  /* 0x0000000b090d7c24 */ /* 0x040fe2000f8e020c */
[----:B------:R-:W-:Y:S02]  /*0480*/  ULDC.64 UR10, c[0x0][0x270] ;  /* 0x00009c00000a7ab9 */ /* 0x000fe40000000a00 */
[----:B------:R-:W-:Y:S02]  /*0490*/  IMAD R12, R8, UR10, RZ ;  /* 0x0000000a080c7c24 */ /* 0x000fe4000f8e02ff */
[----:B------:R-:W-:-:S04]  /*04a0*/  IMAD.WIDE.U32 R28, R9, UR10, R20 ;  /* 0x0000000a091c7c25 */ /* 0x000fc8000f8e0014 */
[----:B------:R-:W-:Y:S01]  /*04b0*/  IMAD R25, R9, UR11, R12 ;  /* 0x0000000b09197c24 */ /* 0x000fe2000f8e020c */
[----:B------:R-:W-:Y:S01]  /*04c0*/  ULDC.64 UR10, c[0x0][0x220] ;  /* 0x00008800000a7ab9 */ /* 0x000fe20000000a00 */
[----:B------:R-:W-:Y:S01]  /*04d0*/  IMAD.IADD R15, R15, 0x1, R13 ;  /* 0x000000010f0f7824 */ /* 0x000fe200078e020d */
[----:B------:R-:W-:Y:S01]  /*04e0*/  LEA R12, P0, R28, UR10, 0x3 ;  /* 0x0000000a1c0c7c11 */ /* 0x000fe2000f8018ff */
[-C--:B0-----:R-:W-:Y:S01]  /*04f0*/  IMAD R13, R11, R18.reuse, RZ ;  /* 0x000000120b0d7224 */ /* 0x081fe200078e02ff */
[----:B------:R-:W-:Y:S01]  /*0500*/  IADD3 R11, R29, R25, RZ ;  /* 0x000000191d0b7210 */ /* 0x000fe20007ffe0ff */
[----:B------:R-:W-:-:S04]  /*0510*/  IMAD.WIDE.U32 R24, R10, R18, R14 ;  /* 0x000000120a187225 */ /* 0x000fc800078e000e */
[----:B------:R-:W-:Y:S01]  /*0520*/  IMAD R29, R10, R19, R13 ;  /* 0x000000130a1d7224 */ /* 0x000fe200078e020d */
[----:B------:R-:W-:Y:S02]  /*0530*/  LEA.HI.X R13, R28, UR11, R11, 0x3, P0 ;  /* 0x0000000b1c0d7c11 */ /* 0x000fe400080f1c0b */
[----:B-1----:R-:W-:Y:S01]  /*0540*/  LEA R28, P0, R24, R16, 0x3 ;  /* 0x00000010181c7211 */ /* 0x002fe200078018ff */
[----:B------:R-:W-:-:S05]  /*0550*/  IMAD.IADD R10, R25, 0x1, R29 ;  /* 0x00000001190a7824 */ /* 0x000fca00078e021d */
[----:B------:R-:W-:Y:S02]  /*0560*/  LEA.HI.X R29, R24, R17, R10, 0x3, P0 ;  /* 0x00000011181d7211 */ /* 0x000fe400000f1c0a */
[----:B------:R-:W2:Y:S01]  /*0570*/  LDG.E.64 R10, desc[UR8][R12.64] ;  /* 0x000000080c0a7981 */ /* 0x000ea2000c1e1b00 */
[----:B------:R-:W2:Y:S03]  /*0580*/  LDC.64 R24, c[0x0][0x240] ;  /* 0x00009000ff187b82 */ /* 0x000ea60000000a00 */
[----:B------:R-:W3:Y:S01]  /*0590*/  LDG.E.64 R30, desc[UR8][R28.64] ;  /* 0x000000081c1e7981 */ /* 0x000ee2000c1e1b00 */
[----:B------:R-:W-:-:S04]  /*05a0*/  ISETP.NE.U32.AND P0, PT, R0, 0x1, PT ;  /* 0x000000010000780c */ /* 0x000fc80003f05070 */
[----:B------:R-:W-:Y:S01]  /*05b0*/  ISETP.NE.AND.EX P0, PT, RZ, RZ, PT, P0 ;  /* 0x000000ffff00720c */ /* 0x000fe20003f05300 */
[----:B--2---:R-:W-:-:S04]  /*05c0*/  IMAD R11, R11, R24, RZ ;  /* 0x000000180b0b7224 */ /* 0x004fc800078e02ff */
[C---:B------:R-:W-:Y:S02]  /*05d0*/  IMAD R11, R10.reuse, R25, R11 ;  /* 0x000000190a0b7224 */ /* 0x040fe400078e020b */
[----:B---3--:R-:W-:Y:S01]  /*05e0*/  IMAD.WIDE.U32 R30, R10, R24, R30 ;  /* 0x000000180a1e7225 */ /* 0x008fe200078e001e */
[----:B------:R-:W-:-:S04]  /*05f0*/  IADD3 R10, P1, R20, 0x1, RZ ;  /* 0x00000001140a7810 */ /* 0x000fc80007f3e0ff */
[----:B------:R-:W-:Y:S01]  /*0600*/  IADD3 R31, R31, R11, RZ ;  /* 0x0000000b1f1f7210 */ /* 0x000fe20007ffe0ff */
[----:B------:R-:W-:-:S04]  /*0610*/  IMAD.X R11, RZ, RZ, R21, P1 ;  /* 0x000000ffff0b7224 */ /* 0x000fc800008e0615 */
[----:B------:R0:W-:Y:S01]  /*0620*/  STG.E.64 desc[UR8][R28.64], R30 ;  /* 0x0000001e1c007986 */ /* 0x0001e2000c101b08 */
[----:B------:R-:W-:Y:S05]  /*0630*/  @!P0 BRA `(.L_x_510) ;  /* 0x0000000000908947 */ /* 0x000fea0003800000 */
[----:B0-----:R-:W2:Y:S02]  /*0640*/  LDG.E.64 R28, desc[UR8][R22.64+0x8] ;  /* 0x00000808161c7981 */ /* 0x001ea4000c1e1b00 */
[-C--:B--2---:R-:W-:Y:S02]  /*0650*/  IMAD R26, R29, R18.reuse, RZ ;  /* 0x000000121d1a7224 */ /* 0x084fe400078e02ff */
[----:B------:R-:W-:-:S04]  /*0660*/  IMAD.WIDE.U32 R10, R28, R18, R14 ;  /* 0x000000121c0a7225 */ /* 0x000fc800078e000e */
[----:B------:R-:W-:Y:S01]  /*0670*/  IMAD R29, R28, R19, R26 ;  /* 0x000000131c1d7224 */ /* 0x000fe200078e021a */
[----:B------:R-:W-:-:S04]  /*0680*/  LEA R28, P0, R10, R16, 0x3 ;  /* 0x000000100a1c7211 */ /* 0x000fc800078018ff */
[----:B------:R-:W-:-:S04]  /*0690*/  IADD3 R11, R11, R29, RZ ;  /* 0x0000001d0b0b7210 */ /* 0x000fc80007ffe0ff */
[----:B------:R-:W-:Y:S02]  /*06a0*/  LEA.HI.X R29, R10, R17, R11, 0x3, P0 ;  /* 0x000000110a1d7211 */ /* 0x000fe400000f1c0b */
[----:B------:R-:W2:Y:S04]  /*06b0*/  LDG.E.64 R10, desc[UR8][R12.64+0x8] ;  /* 0x000008080c0a7981 */ /* 0x000ea8000c1e1b00 */
        /* <DEDUP_REMOVED lines=20> */
[----:B---3--:R-:W-:-:S04]  /*0800*/  IMAD R0, R13, R24, RZ ;  /* 0x000000180d007224 */ /* 0x008fc800078e02ff */
[C---:B------:R-:W-:Y:S02]  /*0810*/  IMAD R15, R12.reuse, R25, R0 ;  /* 0x000000190c0f7224 */ /* 0x040fe400078e0200 */
[----:B--2---:R-:W-:-:S04]  /*0820*/  IMAD.WIDE.U32 R10, R12, R24, R10 ;  /* 0x000000180c0a7225 */ /* 0x004fc800078e000a */
[----:B------:R-:W-:Y:S01]  /*0830*/  IMAD.MOV.U32 R14, RZ, RZ, R10 ;  /* 0x000000ffff0e7224 */ /* 0x000fe200078e000a */
[----:B------:R-:W-:-:S05]  /*0840*/  IADD3 R15, R11, R15, RZ ;  /* 0x0000000f0b0f7210 */ /* 0x000fca0007ffe0ff */
[----:B------:R2:W-:Y:S01]  /*0850*/  STG.E.64 desc[UR8][R16.64], R14 ;  /* 0x0000000e10007986 */ /* 0x0005e2000c101b08 */
[----:B------:R-:W-:-:S04]  /*0860*/  IADD3 R10, P0, R20, 0x3, RZ ;  /* 0x00000003140a7810 */ /* 0x000fc80007f1e0ff */
[----:B------:R-:W-:-:S09]  /*0870*/  IADD3.X R11, RZ, R21, RZ, P0, !PT ;  /* 0x00000015ff0b7210 */ /* 0x000fd200007fe4ff */
.L_x_510:
[----:B------:R-:W-:Y:S05]  /*0880*/  BSYNC B2 ;  /* 0x0000000000027941 */ /* 0x000fea0003800000 */
.L_x_509:
[----:B------:R-:W-:-:S04]  /*0890*/  LOP3.LUT R13, RZ, R20, RZ, 0x33, !PT ;  /* 0x00000014ff0d7212 */ /* 0x000fc800078e33ff */
[----:B------:R-:W-:Y:S02]  /*08a0*/  IADD3 R0, P1, R2, R13, RZ ;  /* 0x0000000d02007210 */ /* 0x000fe40007f3e0ff */
[----:B------:R-:W-:Y:S02]  /*08b0*/  LOP3.LUT R13, RZ, R21, RZ, 0x33, !PT ;  /* 0x00000015ff0d7212 */ /* 0x000fe400078e33ff */
        /* <DEDUP_REMOVED lines=10> */
.L_x_511:
[----:B------:R-:W-:Y:S01]  /*0960*/  ULDC.64 UR10, c[0x0][0x268] ;  /* 0x00009a00000a7ab9 */ /* 0x000fe20000000a00 */
[----:B------:R-:W-:Y:S01]  /*0970*/  IMAD.MOV.U32 R18, RZ, RZ, R12 ;  /* 0x000000ffff127224 */ /* 0x000fe200078e000c */
[----:B------:R-:W-:Y:S01]  /*0980*/  ULDC.64 UR12, c[0x0][0x220] ;  /* 0x00008800000c7ab9 */ /* 0x000fe20000000a00 */
[----:B------:R-:W-:Y:S01]  /*0990*/  IMAD R0, R8, UR10, RZ ;  /* 0x0000000a08007c24 */ /* 0x000fe2000f8e02ff */
[----:B------:R-:W-:Y:S01]  /*09a0*/  ULDC.64 UR14, c[0x0][0x238] ;  /* 0x00008e00000e7ab9 */ /* 0x000fe20000000a00 */
[----:B--2---:R-:W-:-:S04]  /*09b0*/  IMAD.WIDE.U32 R14, R9, UR10, R10 ;  /* 0x0000000a090e7c25 */ /* 0x004fc8000f8e000a */
[----:B------:R-:W-:Y:S01]  /*09c0*/  IMAD R17, R9, UR11, R0 ;  /* 0x0000000b09117c24 */ /* 0x000fe2000f8e0200 */
[----:B------:R-:W-:Y:S02]  /*09d0*/  ULDC.64 UR10, c[0x0][0x230] ;  /* 0x00008c00000a7ab9 */ /* 0x000fe40000000a00 */
[----:B------:R-:W-:Y:S02]  /*09e0*/  LEA R16, P0, R14, UR10, 0x3 ;  /* 0x0000000a0e107c11 */ /* 0x000fe4000f8018ff */
[----:B------:R-:W-:-:S04]  /*09f0*/  IADD3 R15, R17, R15, RZ ;  /* 0x0000000f110f7210 */ /* 0x000fc80007ffe0ff */
[----:B------:R-:W-:Y:S01]  /*0a00*/  LEA.HI.X R17, R14, UR11, R15, 0x3, P0 ;  /* 0x0000000b0e117c11 */ /* 0x000fe200080f1c0f */
[----:B------:R-:W-:-:S04]  /*0a10*/  ULDC.64 UR10, c[0x0][0x270] ;  /* 0x00009c00000a7ab9 */ /* 0x000fc80000000a00 */
[----:B---3--:R-:W2:Y:S01]  /*0a20*/  LDG.E.64 R22, desc[UR8][R16.64] ;  /* 0x0000000810167981 */ /* 0x008ea2000c1e1b00 */
[----:B------:R-:W-:Y:S02]  /*0a30*/  IMAD R0, R8, UR10, RZ ;  /* 0x0000000a08007c24 */ /* 0x000fe4000f8e02ff */
[----:B------:R-:W-:-:S04]  /*0a40*/  IMAD.WIDE.U32 R24, R9, UR10, R10 ;  /* 0x0000000a09187c25 */ /* 0x000fc8000f8e000a */
[----:B------:R-:W-:Y:S01]  /*0a50*/  IMAD R15, R9, UR11, R0 ;  /* 0x0000000b090f7c24 */ /* 0x000fe2000f8e0200 */
[----:B------:R-:W-:Y:S01]  /*0a60*/  ULDC.64 UR10, c[0x0][0x258] ;  /* 0x00009600000a7ab9 */ /* 0x000fe20000000a00 */
[----:B------:R-:W-:-:S03]  /*0a70*/  LEA R14, P0, R24, UR12, 0x3 ;  /* 0x0000000c180e7c11 */ /* 0x000fc6000f8018ff */
[----:B------:R-:W-:-:S04]  /*0a80*/  IADD3 R15, R15, R25, RZ ;  /* 0x000000190f0f7210 */ /* 0x000fc80007ffe0ff */
[----:B------:R-:W-:Y:S01]  /*0a90*/  LEA.HI.X R15, R24, UR13, R15, 0x3, P0 ;  /* 0x0000000d180f7c11 */ /* 0x000fe200080f1c0f */
[----:B------:R-:W-:Y:S01]  /*0aa0*/  ULDC.64 UR12, c[0x0][0x240] ;  /* 0x00009000000c7ab9 */ /* 0x000fe20000000a00 */
[----:B--2---:R-:W-:Y:S02]  /*0ab0*/  IMAD R23, R23, UR10, RZ ;  /* 0x0000000a17177c24 */ /* 0x004fe4000f8e02ff */
[----:B------:R-:W-:-:S04]  /*0ac0*/  IMAD.WIDE.U32 R20, R22, UR10, R18 ;  /* 0x0000000a16147c25 */ /* 0x000fc8000f8e0012 */
[----:B------:R-:W-:Y:S01]  /*0ad0*/  IMAD R23, R22, UR11, R23 ;  /* 0x0000000b16177c24 */ /* 0x000fe2000f8e0217 */
[----:B------:R-:W-:-:S04]  /*0ae0*/  LEA R24, P0, R20, UR14, 0x3 ;  /* 0x0000000e14187c11 */ /* 0x000fc8000f8018ff */
[----:B------:R-:W-:-:S04]  /*0af0*/  IADD3 R21, R21, R23, RZ ;  /* 0x0000001715157210 */ /* 0x000fc80007ffe0ff */
[----:B------:R-:W-:Y:S02]  /*0b00*/  LEA.HI.X R25, R20, UR15, R21, 0x3, P0 ;  /* 0x0000000f14197c11 */ /* 0x000fe400080f1c15 */
[----:B------:R-:W2:Y:S04]  /*0b10*/  LDG.E.64 R20, desc[UR8][R14.64] ;  /* 0x000000080e147981 */ /* 0x000ea8000c1e1b00 */
[----:B------:R-:W3:Y:S01]  /*0b20*/  LDG.E.64 R22, desc[UR8][R24.64] ;  /* 0x0000000818167981 */ /* 0x000ee2000c1e1b00 */
[----:B--2---:R-:W-:Y:S02]  /*0b30*/  IMAD R21, R21, UR12, RZ ;  /* 0x0000000c15157c24 */ /* 0x004fe4000f8e02ff */
[----:B---3--:R-:W-:-:S04]  /*0b40*/  IMAD.WIDE.U32 R22, R20, UR12, R22 ;  /* 0x0000000c14167c25 */ /* 0x008fc8000f8e0016 */
[----:B------:R-:W-:Y:S01]  /*0b50*/  IMAD R21, R20, UR13, R21 ;  /* 0x0000000d14157c24 */ /* 0x000fe2000f8e0215 */
[----:B01----:R-:W-:-:S03]  /*0b60*/  MOV R28, R22 ;  /* 0x00000016001c7202 */ /* 0x003fc60000000f00 */
[----:B------:R-:W-:-:S05]  /*0b70*/  IMAD.IADD R29, R23, 0x1, R21 ;  /* 0x00000001171d7824 */ /* 0x000fca00078e0215 */
        /* <DEDUP_REMOVED lines=13> */
[----:B0-----:R-:W-:-:S03]  /*0c50*/  MOV R28, R26 ;  /* 0x0000001a001c7202 */ /* 0x001fc60000000f00 */
        /* <DEDUP_REMOVED lines=11> */
[----:B--2---:R-:W-:-:S04]  /*0d10*/  IMAD R25, R25, UR12, RZ ;  /* 0x0000000c19197c24 */ /* 0x004fc8000f8e02ff */
[C---:B------:R-:W-:Y:S02]  /*0d20*/  IMAD R25, R24.reuse, UR13, R25 ;  /* 0x0000000d18197c24 */ /* 0x040fe4000f8e0219 */
[----:B---3--:R-:W-:-:S04]  /*0d30*/  IMAD.WIDE.U32 R26, R24, UR12, R26 ;  /* 0x0000000c181a7c25 */ /* 0x008fc8000f8e001a */
[----:B------:R-:W-:-:S05]  /*0d40*/  IMAD.IADD R27, R27, 0x1, R25 ;  /* 0x000000011b1b7824 */ /* 0x000fca00078e0219 */
        /* <DEDUP_REMOVED lines=9> */
[----:B------:R-:W4:Y:S01]  /*0de0*/  LDG.E.64 R24, desc[UR8][R22.64] ;  /* 0x0000000816187981 */ /* 0x000f22000c1e1b00 */
[----:B--2---:R-:W-:-:S04]  /*0df0*/  IMAD R29, R15, UR12, RZ ;  /* 0x0000000c0f1d7c24 */ /* 0x004fc8000f8e02ff */
[----:B------:R-:W-:Y:S01]  /*0e00*/  IMAD R29, R14, UR13, R29 ;  /* 0x0000000d0e1d7c24 */ /* 0x000fe2000f8e021d */
[----:B------:R-:W-:-:S05]  /*0e10*/  IADD3 R10, P0, R10, 0x4, RZ ;  /* 0x000000040a0a7810 */ /* 0x000fca0007f1e0ff */
[----:B------:R-:W-:Y:S01]  /*0e20*/  IMAD.X R11, RZ, RZ, R11, P0 ;  /* 0x000000ffff0b7224 */ /* 0x000fe200000e060b */
[----:B------:R-:W-:-:S04]  /*0e30*/  ISETP.GE.U32.AND P0, PT, R10, R2, PT ;  /* 0x000000020a00720c */ /* 0x000fc80003f06070 */
[----:B------:R-:W-:Y:S01]  /*0e40*/  ISETP.GE.AND.EX P0, PT, R11, R3, PT, P0 ;  /* 0x000000030b00720c */ /* 0x000fe20003f06300 */
[----:B----4-:R-:W-:-:S05]  /*0e50*/  IMAD.WIDE.U32 R24, R14, UR12, R24 ;  /* 0x0000000c0e187c25 */ /* 0x010fca000f8e0018 */
[----:B------:R-:W-:-:S05]  /*0e60*/  IADD3 R25, R25, R29, RZ ;  /* 0x0000001d19197210 */ /* 0x000fca0007ffe0ff */
[----:B------:R3:W-:Y:S02]  /*0e70*/  STG.E.64 desc[UR8][R22.64], R24 ;  /* 0x0000001816007986 */ /* 0x0007e4000c101b08 */
[----:B------:R-:W-:Y:S05]  /*0e80*/  @!P0 BRA `(.L_x_511) ;  /* 0xfffffff800b48947 */ /* 0x000fea000383ffff */
.L_x_508:
[----:B------:R-:W-:Y:S05]  /*0e90*/  BSYNC B1 ;  /* 0x0000000000017941 */ /* 0x000fea0003800000 */
.L_x_507:
[----:B------:R-:W-:Y:S01]  /*0ea0*/  IADD3 R9, P0, R9, 0x1, RZ ;  /* 0x0000000109097810 */ /* 0x000fe20007f1e0ff */
[----:B------:R-:W-:-:S03]  /*0eb0*/  ULDC.64 UR10, c[0x0][0x278] ;  /* 0x00009e00000a7ab9 */ /* 0x000fc60000000a00 */
[----:B------:R-:W-:Y:S02]  /*0ec0*/  IADD3.X R8, RZ, R8, RZ, P0, !PT ;  /* 0x00000008ff087210 */ /* 0x000fe400007fe4ff */
[----:B------:R-:W-:-:S04]  /*0ed0*/  ISETP.GE.U32.AND P0, PT, R9, UR10, PT ;  /* 0x0000000a09007c0c */ /* 0x000fc8000bf06070 */
[----:B------:R-:W-:-:S13]  /*0ee0*/  ISETP.GE.AND.EX P0, PT, R8, UR11, PT, P0 ;  /* 0x0000000b08007c0c */ /* 0x000fda000bf06300 */
[----:B------:R-:W-:Y:S05]  /*0ef0*/  @!P0 BRA `(.L_x_512) ;  /* 0xfffffff000ac8947 */ /* 0x000fea000383ffff */
.L_x_506:
[----:B------:R-:W-:Y:S05]  /*0f00*/  BSYNC B0 ;  /* 0x0000000000007941 */ /* 0x000fea0003800000 */
.L_x_505:
[----:B------:R-:W4:Y:S01]  /*0f10*/  S2R R2, SR_TID.X ;  /* 0x0000000000027919 */ /* 0x000f220000002100 */
[----:B------:R-:W5:Y:S01]  /*0f20*/  S2UR UR4, SR_CTAID.X ;  /* 0x00000000000479c3 */ /* 0x000f620000002500 */
[----:B------:R-:W-:Y:S02]  /*0f30*/  ULDC UR7, c[0x0][0x210] ;  /* 0x0000840000077ab9 */ /* 0x000fe40000000800 */
[----:B-----5:R-:W-:-:S04]  /*0f40*/  UIMAD UR4, UR4, -0x200, UR7 ;  /* 0xfffffe00040478a4 */ /* 0x020fc8000f8e0207 */
[----:B------:R-:W-:Y:S01]  /*0f50*/  USHF.R.S32.HI UR7, URZ, 0x1f, UR4 ;  /* 0x0000001f3f077899 */ /* 0x000fe20008011404 */
[----:B----4-:R-:W-:-:S05]  /*0f60*/  IADD3 R2, R2, 0x100, RZ ;  /* 0x0000010002027810 */ /* 0x010fca0007ffe0ff */
        /* <DEDUP_REMOVED lines=13> */
.L_x_518:
[----:B----4-:R-:W4:Y:S01]  /*1040*/  LDC.64 R8, c[0x0][0x260] ;  /* 0x00009800ff087b82 */ /* 0x010f220000000a00 */
        /* <DEDUP_REMOVED lines=12> */
[----:B------:R-:W4:Y:S04]  /*1110*/  LDG.E.64 R6, desc[UR8][R8.64+0x8] ;  /* 0x0000080808067981 */ /* 0x000f28000c1e1b00 */
[----:B--2---:R-:W4:Y:S01]  /*1120*/  LDG.E.64 R14, desc[UR8][R8.64] ;  /* 0x00000008080e7981 */ /* 0x004f22000c1e1b00 */
[----:B------:R-:W-:Y:S01]  /*1130*/  BSSY B0, `(.L_x_513) ;  /* 0x00000b3000007945 */ /* 0x000fe20003800000 */
[----:B----4-:R-:W-:-:S04]  /*1140*/  ISETP.GT.U32.AND P0, PT, R6, R14, PT ;  /* 0x0000000e0600720c */ /* 0x010fc80003f04070 */
[----:B------:R-:W-:-:S13]  /*1150*/  ISETP.GT.AND.EX P0, PT, R7, R15, PT, P0 ;  /* 0x0000000f0700720c */ /* 0x000fda0003f04300 */
[----:B-1-3--:R-:W-:Y:S05]  /*1160*/  @!P0 BRA `(.L_x_514) ;  /* 0x0000000800bc8947 */ /* 0x00afea0003800000 */
[----:B------:R-:W2:Y:S01]  /*1170*/  LDC.64 R16, c[0x0][0x248] ;  /* 0x00009200ff107b82 */ /* 0x000ea20000000a00 */
[----:B------:R-:W-:Y:S01]  /*1180*/  IADD3 R0, R6, -R14, RZ ;  /* 0x8000000e06007210 */ /* 0x000fe20007ffe0ff */
[----:B------:R-:W-:Y:S01]  /*1190*/  BSSY B1, `(.L_x_515) ;  /* 0x0000056000017945 */ /* 0x000fe20003800000 */
[----:B------:R-:W-:Y:S02]  /*11a0*/  MOV R12, R4 ;  /* 0x00000004000c7202 */ /* 0x000fe40000000f00 */
[----:B------:R-:W-:Y:S02]  /*11b0*/  LOP3.LUT R0, R0, 0x3, RZ, 0xc0, !PT ;  /* 0x0000000300007812 */ /* 0x000fe400078ec0ff */
[----:B---3--:R-:W-:Y:S02]  /*11c0*/  MOV R27, R15 ;  /* 0x0000000f001b7202 */ /* 0x008fe40000000f00 */
[----:B------:R-:W-:-:S04]  /*11d0*/  ISETP.NE.U32.AND P0, PT, R0, RZ, PT ;  /* 0x000000ff0000720c */ /* 0x000fc80003f05070 */
[----:B------:R-:W-:Y:S01]  /*11e0*/  ISETP.NE.AND.EX P0, PT, RZ, RZ, PT, P0 ;  /* 0x000000ffff00720c */ /* 0x000fe20003f05300 */
[C---:B--2---:R-:W-:Y:S02]  /*11f0*/  IMAD R10, R16.reuse, UR5, RZ ;  /* 0x00000005100a7c24 */ /* 0x044fe4000f8e02ff */
[----:B------:R-:W-:-:S04]  /*1200*/  IMAD.WIDE.U32 R8, R16, UR4, R12 ;  /* 0x0000000410087c25 */ /* 0x000fc8000f8e000c */
[----:B------:R-:W-:Y:S02]  /*1210*/  IMAD R17, R17, UR4, R10 ;  /* 0x0000000411117c24 */ /* 0x000fe4000f8e020a */
[----:B------:R-:W-:-:S03]  /*1220*/  IMAD.MOV.U32 R12, RZ, RZ, R14 ;  /* 0x000000ffff0c7224 */ /* 0x000fc600078e000e */
[----:B------:R-:W-:Y:S01]  /*1230*/  IADD3 R17, R9, R17, RZ ;  /* 0x0000001109117210 */ /* 0x000fe20007ffe0ff */
[----:B------:R-:W-:Y:S06]  /*1240*/  @!P0 BRA `(.L_x_516) ;  /* 0x0000000400288947 */ /* 0x000fec0003800000 */
[----:B------:R-:W2:Y:S01]  /*1250*/  LDC.64 R18, c[0x0][0x268] ;  /* 0x00009a00ff127b82 */ /* 0x000ea20000000a00 */
[----:B------:R-:W-:-:S07]  /*1260*/  ULDC.64 UR6, c[0x0][0x230] ;  /* 0x00008c0000067ab9 */ /* 0x000fce0000000a00 */
[----:B------:R-:W3:Y:S08]  /*1270*/  LDC.64 R24, c[0x0][0x270] ;  /* 0x00009c00ff187b82 */ /* 0x000ef00000000a00 */
[----:B------:R-:W4:Y:S01]  /*1280*/  LDC.64 R20, c[0x0][0x258] ;  /* 0x00009600ff147b82 */ /* 0x000f220000000a00 */
[----:B--2---:R-:W-:-:S07]  /*1290*/  IMAD R12, R18, UR5, RZ ;  /* 0x00000005120c7c24 */ /* 0x004fce000f8e02ff */
[----:B------:R-:W2:Y:S01]  /*12a0*/  LDC.64 R22, c[0x0][0x238] ;  /* 0x00008e00ff167b82 */ /* 0x000ea20000000a00 */
[----:B------:R-:W-:-:S04]  /*12b0*/  IMAD.WIDE.U32 R10, R18, UR4, R14 ;  /* 0x00000004120a7c25 */ /* 0x000fc8000f8e000e */
[----:B------:R-:W-:Y:S01]  /*12c0*/  IMAD R19, R19, UR4, R12 ;  /* 0x0000000413137c24 */ /* 0x000fe2000f8e020c */
[----:B------:R-:W-:-:S03]  /*12d0*/  LEA R18, P0, R10, UR6, 0x3 ;  /* 0x000000060a127c11 */ /* 0x000fc6000f8018ff */
[----:B------:R-:W-:-:S05]  /*12e0*/  IMAD.IADD R11, R11, 0x1, R19 ;  /* 0x000000010b0b7824 */ /* 0x000fca00078e0213 */
[----:B------:R-:W-:Y:S01]  /*12f0*/  LEA.HI.X R19, R10, UR7, R11, 0x3, P0 ;  /* 0x000000070a137c11 */ /* 0x000fe200080f1c0b */
[C---:B---3--:R-:W-:Y:S01]  /*1300*/  IMAD R10, R24.reuse, UR5, RZ ;  /* 0x00000005180a7c24 */ /* 0x048fe2000f8e02ff */
[----:B------:R-:W-:Y:S01]  /*1310*/  MOV R16, R8 ;  /* 0x0000000800107202 */ /* 0x000fe20000000f00 */
[----:B------:R-:W-:Y:S01]  /*1320*/  IMAD.WIDE.U32 R26, R24, UR4, R14 ;  /* 0x00000004181a7c25 */ /* 0x000fe2000f8e000e */
[----:B------:R-:W-:Y:S01]  /*1330*/  ULDC.64 UR6, c[0x0][0x220] ;  /* 0x0000880000067ab9 */ /* 0x000fe20000000a00 */
[----:B01----:R-:W4:Y:S02]  /*1340*/  LDG.E.64 R28, desc[UR8][R18.64] ;  /* 0x00000008121c7981 */ /* 0x003f24000c1e1b00 */
[----:B------:R-:W-:Y:S01]  /*1350*/  IMAD R11, R25, UR4, R10 ;  /* 0x00000004190b7c24 */ /* 0x000fe2000f8e020a */
[----:B------:R-:W-:-:S04]  /*1360*/  LEA R10, P0, R26, UR6, 0x3 ;  /* 0x000000061a0a7c11 */ /* 0x000fc8000f8018ff */
[----:B------:R-:W-:-:S04]  /*1370*/  IADD3 R11, R27, R11, RZ ;  /* 0x0000000b1b0b7210 */ /* 0x000fc80007ffe0ff */
[----:B------:R-:W-:-:S05]  /*1380*/  LEA.HI.X R11, R26, UR7, R11, 0x3, P0 ;  /* 0x000000071a0b7c11 */ /* 0x000fca00080f1c0b */
[----:B------:R-:W3:Y:S01]  /*1390*/  LDG.E.64 R26, desc[UR8][R10.64] ;  /* 0x000000080a1a7981 */ /* 0x000ee2000c1e1b00 */
[-C--:B----4-:R-:W-:Y:S02]  /*13a0*/  IMAD R12, R29, R20.reuse, RZ ;  /* 0x000000141d0c7224 */ /* 0x090fe400078e02ff */
[----:B------:R-:W-:-:S04]  /*13b0*/  IMAD.WIDE.U32 R24, R28, R20, R16 ;  /* 0x000000141c187225 */ /* 0x000fc800078e0010 */
[----:B------:R-:W-:Y:S01]  /*13c0*/  IMAD R29, R28, R21, R12 ;  /* 0x000000151c1d7224 */ /* 0x000fe200078e020c */
[----:B--2---:R-:W-:-:S03]  /*13d0*/  LEA R28, P0, R24, R22, 0x3 ;  /* 0x00000016181c7211 */ /* 0x004fc600078018ff */
[----:B------:R-:W-:-:S05]  /*13e0*/  IMAD.IADD R12, R25, 0x1, R29 ;  /* 0x00000001190c7824 */ /* 0x000fca00078e021d */
[----:B------:R-:W-:Y:S02]  /*13f0*/  LEA.HI.X R29, R24, R23, R12, 0x3, P0 ;  /* 0x00000017181d7211 */ /* 0x000fe400000f1c0c */
[----:B------:R-:W3:Y:S03]  /*1400*/  LDC.64 R24, c[0x0][0x240] ;  /* 0x00009000ff187b82 */ /* 0x000ee60000000a00 */
[----:B------:R-:W2:Y:S01]  /*1410*/  LDG.E.64 R30, desc[UR8][R28.64] ;  /* 0x000000081c1e7981 */ /* 0x000ea2000c1e1b00 */
[----:B------:R-:W-:Y:S01]  /*1420*/  ISETP.NE.U32.AND P0, PT, R0, 0x1, PT ;  /* 0x000000010000780c */ /* 0x000fe20003f05070 */
[----:B---3--:R-:W-:-:S04]  /*1430*/  IMAD R12, R27, R24, RZ ;  /* 0x000000181b0c7224 */ /* 0x008fc800078e02ff */
[----:B------:R-:W-:Y:S01]  /*1440*/  IMAD R27, R26, R25, R12 ;  /* 0x000000191a1b7224 */ /* 0x000fe200078e020c */
[----:B------:R-:W-:Y:S02]  /*1450*/  ISETP.NE.AND.EX P0, PT, RZ, RZ, PT, P0 ;  /* 0x000000ffff00720c */ /* 0x000fe40003f05300 */
[----:B------:R-:W-:Y:S01]  /*1460*/  IADD3 R12, P1, R14, 0x1, RZ ;  /* 0x000000010e0c7810 */ /* 0x000fe20007f3e0ff */
[----:B--2---:R-:W-:-:S05]  /*1470*/  IMAD.WIDE.U32 R30, R26, R24, R30 ;  /* 0x000000181a1e7225 */ /* 0x004fca00078e001e */
[----:B------:R-:W-:-:S05]  /*1480*/  IADD3 R31, R31, R27, RZ ;  /* 0x0000001b1f1f7210 */ /* 0x000fca0007ffe0ff */
[----:B------:R2:W-:Y:S01]  /*1490*/  STG.E.64 desc[UR8][R28.64], R30 ;  /* 0x0000001e1c007986 */ /* 0x0005e2000c101b08 */
[----:B------:R-:W-:Y:S01]  /*14a0*/  IADD3.X R27, RZ, R15, RZ, P1, !PT ;  /* 0x0000000fff1b7210 */ /* 0x000fe20000ffe4ff */
[----:B------:R-:W-:Y:S06]  /*14b0*/  @!P0 BRA `(.L_x_516) ;  /* 0x00000000008c8947 */ /* 0x000fec0003800000 */
[----:B--2---:R-:W2:Y:S02]  /*14c0*/  LDG.E.64 R28, desc[UR8][R18.64+0x8] ;  /* 0x00000808121c7981 */ /* 0x004ea4000c1e1b00 */
[-C--:B--2---:R-:W-:Y:S02]  /*14d0*/  IMAD R12, R29, R20.reuse, RZ ;  /* 0x000000141d0c7224 */ /* 0x084fe400078e02ff */
[----:B------:R-:W-:-:S04]  /*14e0*/  IMAD.WIDE.U32 R26, R28, R20, R16 ;  /* 0x000000141c1a7225 */ /* 0x000fc800078e0010 */
[----:B------:R-:W-:Y:S01]  /*14f0*/  IMAD R29, R28, R21, R12 ;  /* 0x000000151c1d7224 */ /* 0x000fe200078e020c */
[----:B------:R-:W-:-:S03]  /*1500*/  LEA R28, P0, R26, R22, 0x3 ;  /* 0x000000161a1c7211 */ /* 0x000fc600078018ff */
[----:B------:R-:W-:-:S05]  /*1510*/  IMAD.IADD R12, R27, 0x1, R29 ;  /* 0x000000011b0c7824 */ /* 0x000fca00078e021d */
[----:B------:R-:W-:Y:S02]  /*1520*/  LEA.HI.X R29, R26, R23, R12, 0x3, P0 ;  /* 0x000000171a1d7211 */ /* 0x000fe400000f1c0c */
[----:B------:R-:W2:Y:S04]  /*1530*/  LDG.E.64 R26, desc[UR8][R10.64+0x8] ;  /* 0x000008080a1a7981 */ /* 0x000ea8000c1e1b00 */
[----:B------:R-:W3:Y:S01]  /*1540*/  LDG.E.64 R30, desc[UR8][R28.64] ;  /* 0x000000081c1e7981 */ /* 0x000ee2000c1e1b00 */
[----:B------:R-:W-:-:S04]  /*1550*/  ISETP.NE.U32.AND P0, PT, R0, 0x2, PT ;  /* 0x000000020000780c */ /* 0x000fc80003f05070 */
[----:B------:R-:W-:Y:S01]  /*1560*/  ISETP.NE.AND.EX P0, PT, RZ, RZ, PT, P0 ;  /* 0x000000ffff00720c */ /* 0x000fe20003f05300 */
[----:B--2---:R-:W-:-:S04]  /*1570*/  IMAD R12, R27, R24, RZ ;  /* 0x000000181b0c7224 */ /* 0x004fc800078e02ff */
[----:B------:R-:W-:Y:S01]  /*1580*/  IMAD R27, R26, R25, R12 ;  /* 0x000000191a1b7224 */ /* 0x000fe200078e020c */
[----:B------:R-:W-:Y:S01]  /*1590*/  IADD3 R12, P1, R14, 0x2, RZ ;  /* 0x000000020e0c7810 */ /* 0x000fe20007f3e0ff */
[----:B---3--:R-:W-:-:S05]  /*15a0*/  IMAD.WIDE.U32 R30, R26, R24, R30 ;  /* 0x000000181a1e7225 */ /* 0x008fca00078e001e */
[----:B------:R-:W-:Y:S02]  /*15b0*/  IADD3 R31, R31, R27, RZ ;  /* 0x0000001b1f1f7210 */ /* 0x000fe40007ffe0ff */
[----:B------:R-:W-:-:S03]  /*15c0*/  IADD3.X R27, RZ, R15, RZ, P1, !PT ;  /* 0x0000000fff1b7210 */ /* 0x000fc60000ffe4ff */
[----:B------:R3:W-:Y:S01]  /*15d0*/  STG.E.64 desc[UR8][R28.64], R30 ;  /* 0x0000001e1c007986 */ /* 0x0007e2000c101b08 */
[----:B------:R-:W-:Y:S05]  /*15e0*/  @!P0 BRA `(.L_x_516) ;  /* 0x0000000000408947 */ /* 0x000fea0003800000 */
[----:B------:R-:W2:Y:S04]  /*15f0*/  LDG.E.64 R18, desc[UR8][R18.64+0x10] ;  /* 0x0000100812127981 */ /* 0x000ea8000c1e1b00 */
[----:B------:R-:W4:Y:S01]  /*1600*/  LDG.E.64 R10, desc[UR8][R10.64+0x10] ;  /* 0x000010080a0a7981 */ /* 0x000f22000c1e1b00 */
[-C--:B--2---:R-:W-:Y:S02]  /*1610*/  IMAD R0, R19, R20.reuse, RZ ;  /* 0x0000001413007224 */ /* 0x084fe400078e02ff */
[----:B------:R-:W-:-:S04]  /*1620*/  IMAD.WIDE.U32 R26, R18, R20, R16 ;  /* 0x00000014121a7225 */ /* 0x000fc800078e0010 */
[----:B------:R-:W-:Y:S01]  /*1630*/  IMAD R21, R18, R21, R0 ;  /* 0x0000001512157224 */ /* 0x000fe200078e0200 */
[----:B------:R-:W-:-:S03]  /*1640*/  LEA R22, P0, R26, R22, 0x3 ;  /* 0x000000161a167211 */ /* 0x000fc600078018ff */
[----:B------:R-:W-:-:S05]  /*1650*/  IMAD.IADD R0, R27, 0x1, R21 ;  /* 0x000000011b007824 */ /* 0x000fca00078e0215 */
[----:B------:R-:W-:-:S05]  /*1660*/  LEA.HI.X R23, R26, R23, R0, 0x3, P0 ;  /* 0x000000171a177211 */ /* 0x000fca00000f1c00 */
[----:B------:R-:W2:Y:S01]  /*1670*/  LDG.E.64 R20, desc[UR8][R22.64] ;  /* 0x0000000816147981 */ /* 0x000ea2000c1e1b00 */
[----:B----4-:R-:W-:-:S04]  /*1680*/  IMAD R0, R11, R24, RZ ;  /* 0x000000180b007224 */ /* 0x010fc800078e02ff */
[----:B------:R-:W-:Y:S01]  /*1690*/  IMAD R25, R10, R25, R0 ;  /* 0x000000190a197224 */ /* 0x000fe200078e0200 */
[----:B------:R-:W-:-:S04]  /*16a0*/  IADD3 R12, P0, R14, 0x3, RZ ;  /* 0x000000030e0c7810 */ /* 0x000fc80007f1e0ff */
[----:B------:R-:W-:Y:S01]  /*16b0*/  IADD3.X R27, RZ, R15, RZ, P0, !PT ;  /* 0x0000000fff1b7210 */ /* 0x000fe200007fe4ff */
[----:B--2---:R-:W-:-:S05]  /*16c0*/  IMAD.WIDE.U32 R20, R10, R24, R20 ;  /* 0x000000180a147225 */ /* 0x004fca00078e0014 */
[----:B------:R-:W-:-:S05]  /*16d0*/  IADD3 R21, R21, R25, RZ ;  /* 0x0000001915157210 */ /* 0x000fca0007ffe0ff */
[----:B------:R4:W-:Y:S02]  /*16e0*/  STG.E.64 desc[UR8][R22.64], R20 ;  /* 0x0000001416007986 */ /* 0x0009e4000c101b08 */
.L_x_516:
[----:B------:R-:W-:Y:S05]  /*16f0*/  BSYNC B1 ;  /* 0x0000000000017941 */ /* 0x000fea0003800000 */
.L_x_515:
[----:B------:R-:W-:-:S04]  /*1700*/  LOP3.LUT R11, RZ, R14, RZ, 0x33, !PT ;  /* 0x0000000eff0b7212 */ /* 0x000fc800078e33ff */
[----:B------:R-:W-:Y:S02]  /*1710*/  IADD3 R0, P1, R6, R11, RZ ;  /* 0x0000000b06007210 */ /* 0x000fe40007f3e0ff */
[----:B------:R-:W-:Y:S02]  /*1720*/  LOP3.LUT R11, RZ, R15, RZ, 0x33, !PT ;  /* 0x0000000fff0b7212 */ /* 0x000fe400078e33ff */
[----:B------:R-:W-:-:S03]  /*1730*/  ISETP.GE.U32.AND P0, PT, R0, 0x3, PT ;  /* 0x000000030000780c */ /* 0x000fc60003f06070 */
[----:B------:R-:W-:-:S05]  /*1740*/  IMAD.X R0, R7, 0x1, R11, P1 ;  /* 0x0000000107007824 */ /* 0x000fca00008e060b */
[----:B------:R-:W-:-:S13]  /*1750*/  ISETP.GE.U32.AND.EX P0, PT, R0, RZ, PT, P0 ;  /* 0x000000ff0000720c */ /* 0x000fda0003f06100 */
[----:B------:R-:W-:Y:S05]  /*1760*/  @!P0 BRA `(.L_x_514) ;  /* 0x00000004003c8947 */ /* 0x000fea0003800000 */
.L_x_517:
[----:B------:R-:W5:Y:S01]  /*1770*/  LDC.64 R14, c[0x0][0x268] ;  /* 0x00009a00ff0e7b82 */ /* 0x000f620000000a00 */
[----:B------:R-:W-:Y:S01]  /*1780*/  MOV R26, R12 ;  /* 0x0000000c001a7202 */ /* 0x000fe20000000f00 */
[----:B-----5:R-:W-:-:S04]  /*1790*/  IMAD R0, R14, UR5, RZ ;  /* 0x000000050e007c24 */ /* 0x020fc8000f8e02ff */
[----:B------:R-:W-:-:S04]  /*17a0*/  IMAD.WIDE.U32 R10, R14, UR4, R26 ;  /* 0x000000040e0a7c25 */ /* 0x000fc8000f8e001a */
[----:B------:R-:W-:Y:S01]  /*17b0*/  IMAD R15, R15, UR4, R0 ;  /* 0x000000040f0f7c24 */ /* 0x000fe2000f8e0200 */
[----:B------:R-:W-:-:S04]  /*17c0*/  LEA R14, P0, R10, UR10, 0x3 ;  /* 0x0000000a0a0e7c11 */ /* 0x000fc8000f8018ff */
[----:B------:R-:W-:-:S04]  /*17d0*/  IADD3 R11, R15, R11, RZ ;  /* 0x0000000b0f0b7210 */ /* 0x000fc80007ffe0ff */
[----:B------:R-:W-:Y:S02]  /*17e0*/  LEA.HI.X R15, R10, UR11, R11, 0x3, P0 ;  /* 0x0000000b0a0f7c11 */ /* 0x000fe400080f1c0b */
[----:B------:R-:W5:Y:S03]  /*17f0*/  LDC.64 R10, c[0x0][0x270] ;  /* 0x00009c00ff0a7b82 */ /* 0x000f660000000a00 */
[----:B-1----:R-:W2:Y:S01]  /*1800*/  LDG.E.64 R18, desc[UR8][R14.64] ;  /* 0x000000080e127981 */ /* 0x002ea2000c1e1b00 */
[----:B------:R-:W-:Y:S02]  /*1810*/  IMAD.MOV.U32 R16, RZ, RZ, R8 ;  /* 0x000000ffff107224 */ /* 0x000fe400078e0008 */
[C---:B-----5:R-:W-:Y:S02]  /*1820*/  IMAD R0, R10.reuse, UR5, RZ ;  /* 0x000000050a007c24 */ /* 0x060fe4000f8e02ff */
[----:B----4-:R-:W-:-:S04]  /*1830*/  IMAD.WIDE.U32 R20, R10, UR4, R26 ;  /* 0x000000040a147c25 */ /* 0x010fc8000f8e001a */
[----:B------:R-:W-:Y:S01]  /*1840*/  IMAD R11, R11, UR4, R0 ;  /* 0x000000040b0b7c24 */ /* 0x000fe2000f8e0200 */
[----:B------:R-:W-:-:S04]  /*1850*/  LEA R10, P0, R20, UR14, 0x3 ;  /* 0x0000000e140a7c11 */ /* 0x000fc8000f8018ff */
[----:B------:R-:W-:-:S04]  /*1860*/  IADD3 R11, R11, R21, RZ ;  /* 0x000000150b0b7210 */ /* 0x000fc80007ffe0ff */
[----:B------:R-:W-:-:S05]  /*1870*/  LEA.HI.X R11, R20, UR15, R11, 0x3, P0 ;  /* 0x0000000f140b7c11 */ /* 0x000fca00080f1c0b */
[----:B------:R-:W4:Y:S01]  /*1880*/  LDG.E.64 R20, desc[UR8][R10.64] ;  /* 0x000000080a147981 */ /* 0x000f22000c1e1b00 */
[----:B--2---:R-:W-:Y:S02]  /*1890*/  IMAD R19, R19, UR12, RZ ;  /* 0x0000000c13137c24 */ /* 0x004fe4000f8e02ff */
[----:B------:R-:W-:-:S04]  /*18a0*/  IMAD.WIDE.U32 R22, R18, UR12, R16 ;  /* 0x0000000c12167c25 */ /* 0x000fc8000f8e0010 */
[----:B------:R-:W-:Y:S01]  /*18b0*/  IMAD R19, R18, UR13, R19 ;  /* 0x0000000d12137c24 */ /* 0x000fe2000f8e0213 */
[----:B------:R-:W-:-:S04]  /*18c0*/  LEA R18, P0, R22, UR16, 0x3 ;  /* 0x0000001016127c11 */ /* 0x000fc8000f8018ff */
[----:B------:R-:W-:-:S04]  /*18d0*/  IADD3 R19, R23, R19, RZ ;  /* 0x0000001317137210 */ /* 0x000fc80007ffe0ff */
[----:B------:R-:W-:-:S05]  /*18e0*/  LEA.HI.X R19, R22, UR17, R19, 0x3, P0 ;  /* 0x0000001116137c11 */ /* 0x000fca00080f1c13 */
[----:B------:R-:W2:Y:S01]  /*18f0*/  LDG.E.64 R22, desc[UR8][R18.64] ;  /* 0x0000000812167981 */ /* 0x000ea2000c1e1b00 */
[----:B----4-:R-:W-:-:S04]  /*1900*/  IMAD R21, R21, UR18, RZ ;  /* 0x0000001215157c24 */ /* 0x010fc8000f8e02ff */
[C---:B------:R-:W-:Y:S02]  /*1910*/  IMAD R21, R20.reuse, UR19, R21 ;  /* 0x0000001314157c24 */ /* 0x040fe4000f8e0215 */
[----:B--2---:R-:W-:-:S04]  /*1920*/  IMAD.WIDE.U32 R22, R20, UR18, R22 ;  /* 0x0000001214167c25 */ /* 0x004fc8000f8e0016 */
[----:B01-3--:R-:W-:Y:S01]  /*1930*/  IMAD.IADD R29, R23, 0x1, R21 ;  /* 0x00000001171d7824 */ /* 0x00bfe200078e0215 */
[----:B------:R-:W-:-:S05]  /*1940*/  MOV R28, R22 ;  /* 0x00000016001c7202 */ /* 0x000fca0000000f00 */
        /* <DEDUP_REMOVED lines=8> */
[----:B------:R-:W0:Y:S04]  /*19d0*/  LDG.E.64 R22, desc[UR8][R10.64+0x8] ;  /* 0x000008080a167981 */ /* 0x000e28000c1e1b00 */
[----:B------:R-:W2:Y:S01]  /*19e0*/  LDG.E.64 R24, desc[UR8][R20.64] ;  /* 0x0000000814187981 */ /* 0x000ea2000c1e1b00 */
[----:B0-----:R-:W-:Y:S02]  /*19f0*/  IMAD R19, R23, UR18, RZ ;  /* 0x0000001217137c24 */ /* 0x001fe4000f8e02ff */
[----:B--2---:R-:W-:-:S04]  /*1a00*/  IMAD.WIDE.U32 R24, R22, UR18, R24 ;  /* 0x0000001216187c25 */ /* 0x004fc8000f8e0018 */
[----:B------:R-:W-:Y:S01]  /*1a10*/  IMAD R19, R22, UR19, R19 ;  /* 0x0000001316137c24 */ /* 0x000fe2000f8e0213 */
[----:B------:R-:W-:-:S03]  /*1a20*/  MOV R28, R24 ;  /* 0x00000018001c7202 */ /* 0x000fc60000000f00 */
        /* <DEDUP_REMOVED lines=25> */
[----:B--2---:R-:W-:-:S04]  /*1bc0*/  IMAD R29, R11, UR18, RZ ;  /* 0x000000120b1d7c24 */ /* 0x004fc8000f8e02ff */
[----:B------:R-:W-:Y:S01]  /*1bd0*/  IMAD R29, R10, UR19, R29 ;  /* 0x000000130a1d7c24 */ /* 0x000fe2000f8e021d */
[----:B------:R-:W-:-:S05]  /*1be0*/  IADD3 R12, P0, R12, 0x4, RZ ;  /* 0x000000040c0c7810 */ /* 0x000fca0007f1e0ff */
[----:B------:R-:W-:Y:S01]  /*1bf0*/  IMAD.X R27, RZ, RZ, R27, P0 ;  /* 0x000000ffff1b7224 */ /* 0x000fe200000e061b */
[----:B------:R-:W-:-:S04]  /*1c00*/  ISETP.GE.U32.AND P0, PT, R12, R6, PT ;  /* 0x000000060c00720c */ /* 0x000fc80003f06070 */
[----:B------:R-:W-:Y:S01]  /*1c10*/  ISETP.GE.AND.EX P0, PT, R27, R7, PT, P0 ;  /* 0x000000071b00720c */ /* 0x000fe20003f06300 */
[----:B---3--:R-:W-:-:S05]  /*1c20*/  IMAD.WIDE.U32 R22, R10, UR18, R22 ;  /* 0x000000120a167c25 */ /* 0x008fca000f8e0016 */
[----:B------:R-:W-:-:S05]  /*1c30*/  IADD3 R23, R23, R29, RZ ;  /* 0x0000001d17177210 */ /* 0x000fca0007ffe0ff */
[----:B------:R1:W-:Y:S02]  /*1c40*/  STG.E.64 desc[UR8][R20.64], R22 ;  /* 0x0000001614007986 */ /* 0x0003e4000c101b08 */
[----:B------:R-:W-:Y:S05]  /*1c50*/  @!P0 BRA `(.L_x_517) ;  /* 0xfffffff800c48947 */ /* 0x000fea000383ffff */
.L_x_514:
[----:B------:R-:W-:Y:S05]  /*1c60*/  BSYNC B0 ;  /* 0x0000000000007941 */ /* 0x000fea0003800000 */
.L_x_513:
        /* <DEDUP_REMOVED lines=8> */
.L_x_504:
        /* <DEDUP_REMOVED lines=10> */
.L_x_524:
[----:B0-----:R-:W0:Y:S01]  /*1d90*/  LDC.64 R4, c[0x0][0x260] ;  /* 0x00009800ff047b82 */ /* 0x001e220000000a00 */
[----:B------:R-:W-:Y:S01]  /*1da0*/  IADD3 RZ, P0, R6, UR6, RZ ;  /* 0x0000000606ff7c10 */ /* 0x000fe2000ff1e0ff */
[----:B------:R-:W-:Y:S01]  /*1db0*/  ULDC.64 UR10, c[0x0][0x228] ;  /* 0x00008a00000a7ab9 */ /* 0x000fe20000000a00 */
[----:B------:R-:W-:Y:S01]  /*1dc0*/  ULDC.64 UR12, c[0x0][0x230] ;  /* 0x00008c00000c7ab9 */ /* 0x000fe20000000a00 */
[----:B------:R-:W-:Y:S01]  /*1dd0*/  ULDC.64 UR16, c[0x0][0x220] ;  /* 0x0000880000107ab9 */ /* 0x000fe20000000a00 */
[----:B------:R-:W-:Y:S01]  /*1de0*/  ULDC.64 UR14, c[0x0][0x258] ;  /* 0x00009600000e7ab9 */ /* 0x000fe20000000a00 */
[----:B------:R-:W-:Y:S01]  /*1df0*/  IMAD.X R3, RZ, RZ, UR7, P0 ;  /* 0x00000007ff037e24 */ /* 0x000fe200080e06ff */
        /* <DEDUP_REMOVED lines=19> */
[----:B------:R-:W-:Y:S01]  /*1f30*/  IMAD.WIDE.U32 R8, R2, UR10, RZ ;  /* 0x0000000a02087c25 */ /* 0x000fe2000f8e00ff */
[----:B------:R-:W-:Y:S02]  /*1f40*/  MOV R25, R15 ;  /* 0x0000000f00197202 */ /* 0x000fe40000000f00 */
[----:B------:R-:W-:Y:S01]  /*1f50*/  ISETP.NE.U32.AND P0, PT, R0, RZ, PT ;  /* 0x000000ff0000720c */ /* 0x000fe20003f05070 */
[----:B------:R-:W-:Y:S02]  /*1f60*/  IMAD R7, R2, UR11, R7 ;  /* 0x0000000b02077c24 */ /* 0x000fe4000f8e0207 */
[----:B------:R-:W-:Y:S01]  /*1f70*/  IMAD.MOV.U32 R24, RZ, RZ, R14 ;  /* 0x000000ffff187224 */ /* 0x000fe200078e000e */
[----:B------:R-:W-:-:S02]  /*1f80*/  ISETP.NE.AND.EX P0, PT, RZ, RZ, PT, P0 ;  /* 0x000000ffff00720c */ /* 0x000fc40003f05300 */
        /* <DEDUP_REMOVED lines=13> */
[C---:B-1----:R-:W-:Y:S01]  /*2060*/  IMAD R24, R26.reuse, UR5, RZ ;  /* 0x000000051a187c24 */ /* 0x042fe2000f8e02ff */
[----:B------:R-:W1:Y:S01]  /*2070*/  LDC.64 R10, c[0x0][0x270] ;  /* 0x00009c00ff0a7b82 */ /* 0x000e620000000a00 */
[----:B------:R-:W-:Y:S01]  /*2080*/  MOV R12, R8 ;  /* 0x00000008000c7202 */ /* 0x000fe20000000f00 */
[----:B------:R-:W-:Y:S01]  /*2090*/  ULDC.64 UR10, c[0x0][0x220] ;  /* 0x00008800000a7ab9 */ /* 0x000fe20000000a00 */
[----:B------:R-:W2:Y:S01]  /*20a0*/  LDG.E.64 R22, desc[UR8][R16.64] ;  /* 0x0000000810167981 */ /* 0x000ea2000c1e1b00 */
[----:B------:R-:W-:Y:S01]  /*20b0*/  MOV R13, R7 ;  /* 0x00000007000d7202 */ /* 0x000fe20000000f00 */
[----:B------:R-:W-:Y:S02]  /*20c0*/  IMAD R25, R27, UR4, R24 ;  /* 0x000000041b197c24 */ /* 0x000fe4000f8e0218 */
[----:B------:R-:W-:-:S04]  /*20d0*/  IMAD.WIDE.U32 R12, R26, UR4, R12 ;  /* 0x000000041a0c7c25 */ /* 0x000fc8000f8e000c */
[----:B------:R-:W-:Y:S02]  /*20e0*/  IMAD.IADD R13, R13, 0x1, R25 ;  /* 0x000000010d0d7824 */ /* 0x000fe400078e0219 */
[C---:B-1----:R-:W-:Y:S02]  /*20f0*/  IMAD R26, R10.reuse, UR5, RZ ;  /* 0x000000050a1a7c24 */ /* 0x042fe4000f8e02ff */
[----:B------:R-:W-:-:S04]  /*2100*/  IMAD.WIDE.U32 R24, R10, UR4, R14 ;  /* 0x000000040a187c25 */ /* 0x000fc8000f8e000e */
        /* <DEDUP_REMOVED lines=14> */
[----:B---3--:R-:W-:-:S04]  /*21f0*/  IMAD R25, R25, R22, RZ ;  /* 0x0000001619197224 */ /* 0x008fc800078e02ff */
[C---:B------:R-:W-:Y:S01]  /*2200*/  IMAD R25, R24.reuse, R23, R25 ;  /* 0x0000001718197224 */ /* 0x040fe200078e0219 */
[----:B------:R-:W-:Y:S01]  /*2210*/  ISETP.NE.AND.EX P0, PT, RZ, RZ, PT, P0 ;  /* 0x000000ffff00720c */ /* 0x000fe20003f05300 */
[----:B--2---:R-:W-:-:S04]  /*2220*/  IMAD.WIDE.U32 R28, R24, R22, R28 ;  /* 0x00000016181c7225 */ /* 0x004fc800078e001c */
[----:B------:R-:W-:-:S05]  /*2230*/  IMAD.IADD R29, R29, 0x1, R25 ;  /* 0x000000011d1d7824 */ /* 0x000fca00078e0219 */
        /* <DEDUP_REMOVED lines=18> */
[----:B------:R-:W-:-:S03]  /*2360*/  IADD3 R24, P1, R14, 0x2, RZ ;  /* 0x000000020e187810 */ /* 0x000fc60007f3e0ff */
[----:B------:R-:W-:Y:S01]  /*2370*/  IMAD.IADD R29, R29, 0x1, R25 ;  /* 0x000000011d1d7824 */ /* 0x000fe200078e0219 */
        /* <DEDUP_REMOVED lines=13> */
[----:B------:R-:W-:Y:S01]  /*2450*/  IMAD R23, R10, R23, R0 ;  /* 0x000000170a177224 */ /* 0x000fe200078e0200 */
[----:B------:R-:W-:-:S04]  /*2460*/  IADD3 R24, P0, R14, 0x3, RZ ;  /* 0x000000030e187810 */ /* 0x000fc80007f1e0ff */
[----:B------:R-:W-:Y:S01]  /*2470*/  IADD3.X R25, RZ, R15, RZ, P0, !PT ;  /* 0x0000000fff197210 */ /* 0x000fe200007fe4ff */
[----:B--2---:R-:W-:-:S04]  /*2480*/  IMAD.WIDE.U32 R12, R10, R22, R12 ;  /* 0x000000160a0c7225 */ /* 0x004fc800078e000c */
[----:B------:R-:W-:-:S05]  /*2490*/  IMAD.IADD R13, R13, 0x1, R23 ;  /* 0x000000010d0d7824 */ /* 0x000fca00078e0217 */
[----:B------:R2:W-:Y:S02]  /*24a0*/  STG.E.64 desc[UR8][R20.64], R12 ;  /* 0x0000000c14007986 */ /* 0x0005e4000c101b08 */
.L_x_522:
[----:B------:R-:W-:Y:S05]  /*24b0*/  BSYNC B1 ;  /* 0x0000000000017941 */ /* 0x000fea0003800000 */
.L_x_521:
[----:B------:R-:W-:-:S04]  /*24c0*/  LOP3.LUT R11, RZ, R14, RZ, 0x33, !PT ;  /* 0x0000000eff0b7212 */ /* 0x000fc800078e33ff */
[----:B------:R-:W-:Y:S02]  /*24d0*/  IADD3 R0, P1, R4, R11, RZ ;  /* 0x0000000b04007210 */ /* 0x000fe40007f3e0ff */
[----:B------:R-:W-:Y:S02]  /*24e0*/  LOP3.LUT R11, RZ, R15, RZ, 0x33, !PT ;  /* 0x0000000fff0b7212 */ /* 0x000fe400078e33ff */
[----:B------:R-:W-:Y:S02]  /*24f0*/  ISETP.GE.U32.AND P0, PT, R0, 0x3, PT ;  /* 0x000000030000780c */ /* 0x000fe40003f06070 */
[----:B------:R-:W-:-:S04]  /*2500*/  IADD3.X R0, R5, R11, RZ, P1, !PT ;  /* 0x0000000b05007210 */ /* 0x000fc80000ffe4ff */
[----:B------:R-:W-:-:S13]  /*2510*/  ISETP.GE.U32.AND.EX P0, PT, R0, RZ, PT, P0 ;  /* 0x000000ff0000720c */ /* 0x000fda0003f06100 */
[----:B------:R-:W-:Y:S05]  /*2520*/  @!P0 BRA `(.L_x_520) ;  /* 0x00000004005c8947 */ /* 0x000fea0003800000 */
[----:B--2---:R-:W2:Y:S01]  /*2530*/  LDC.64 R12, c[0x0][0x248] ;  /* 0x00009200ff0c7b82 */ /* 0x004ea20000000a00 */
[----:B------:R-:W-:-:S07]  /*2540*/  IMAD.MOV.U32 R9, RZ, RZ, R7 ;  /* 0x000000ffff097224 */ /* 0x000fce00078e0007 */
[----:B------:R-:W3:Y:S01]  /*2550*/  LDC.64 R10, c[0x0][0x268] ;  /* 0x00009a00ff0a7b82 */ /* 0x000ee20000000a00 */
[C---:B--2---:R-:W-:Y:S02]  /*2560*/  IMAD R0, R12.reuse, UR5, RZ ;  /* 0x000000050c007c24 */ /* 0x044fe4000f8e02ff */
[----:B------:R-:W-:-:S04]  /*2570*/  IMAD.WIDE.U32 R8, R12, UR4, R8 ;  /* 0x000000040c087c25 */ /* 0x000fc8000f8e0008 */
[----:B------:R-:W-:-:S05]  /*2580*/  IMAD R7, R13, UR4, R0 ;  /* 0x000000040d077c24 */ /* 0x000fca000f8e0200 */
[----:B---3--:R-:W-:-:S07]  /*2590*/  IADD3 R7, R7, R9, RZ ;  /* 0x0000000907077210 */ /* 0x008fce0007ffe0ff */
.L_x_523:
[C---:B------:R-:W-:Y:S02]  /*25a0*/  IMAD R0, R10.reuse, UR5, RZ ;  /* 0x000000050a007c24 */ /* 0x040fe4000f8e02ff */
[----:B------:R-:W-:-:S04]  /*25b0*/  IMAD.WIDE.U32 R12, R10, UR4, R24 ;  /* 0x000000040a0c7c25 */ /* 0x000fc8000f8e0018 */
[----:B------:R-:W-:Y:S01]  /*25c0*/  IMAD R15, R11, UR4, R0 ;  /* 0x000000040b0f7c24 */ /* 0x000fe2000f8e0200 */
[----:B------:R-:W-:-:S04]  /*25d0*/  LEA R14, P0, R12, UR12, 0x3 ;  /* 0x0000000c0c0e7c11 */ /* 0x000fc8000f8018ff */
[----:B------:R-:W-:-:S04]  /*25e0*/  IADD3 R13, R15, R13, RZ ;  /* 0x0000000d0f0d7210 */ /* 0x000fc80007ffe0ff */
[----:B------:R-:W-:Y:S02]  /*25f0*/  LEA.HI.X R15, R12, UR13, R13, 0x3, P0 ;  /* 0x0000000d0c0f7c11 */ /* 0x000fe400080f1c0d */
[----:B------:R-:W2:Y:S03]  /*2600*/  LDC.64 R12, c[0x0][0x270] ;  /* 0x00009c00ff0c7b82 */ /* 0x000ea60000000a00 */
[----:B---3--:R-:W3:Y:S01]  /*2610*/  LDG.E.64 R16, desc[UR8][R14.64] ;  /* 0x000000080e107981 */ /* 0x008ee2000c1e1b00 */
[----:B------:R-:W-:Y:S01]  /*2620*/  MOV R21, R7 ;  /* 0x0000000700157202 */ /* 0x000fe20000000f00 */
[----:B------:R-:W-:Y:S02]  /*2630*/  IMAD.MOV.U32 R20, RZ, RZ, R8 ;  /* 0x000000ffff147224 */ /* 0x000fe400078e0008 */
[C---:B--2---:R-:W-:Y:S02]  /*2640*/  IMAD R0, R12.reuse, UR5, RZ ;  /* 0x000000050c007c24 */ /* 0x044fe4000f8e02ff */
[----:B------:R-:W-:-:S04]  /*2650*/  IMAD.WIDE.U32 R18, R12, UR4, R24 ;  /* 0x000000040c127c25 */ /* 0x000fc8000f8e0018 */
[----:B------:R-:W-:Y:S01]  /*2660*/  IMAD R13, R13, UR4, R0 ;  /* 0x000000040d0d7c24 */ /* 0x000fe2000f8e0200 */
[----:B------:R-:W-:-:S04]  /*2670*/  LEA R12, P0, R18, UR16, 0x3 ;  /* 0x00000010120c7c11 */ /* 0x000fc8000f8018ff */
[----:B------:R-:W-:-:S04]  /*2680*/  IADD3 R13, R13, R19, RZ ;  /* 0x000000130d0d7210 */ /* 0x000fc80007ffe0ff */
[----:B------:R-:W-:-:S05]  /*2690*/  LEA.HI.X R13, R18, UR17, R13, 0x3, P0 ;  /* 0x00000011120d7c11 */ /* 0x000fca00080f1c0d */
[----:B------:R-:W2:Y:S01]  /*26a0*/  LDG.E.64 R18, desc[UR8][R12.64] ;  /* 0x000000080c127981 */ /* 0x000ea2000c1e1b00 */
[----:B---3--:R-:W-:Y:S02]  /*26b0*/  IMAD R17, R17, UR14, RZ ;  /* 0x0000000e11117c24 */ /* 0x008fe4000f8e02ff */
[----:B------:R-:W-:-:S04]  /*26c0*/  IMAD.WIDE.U32 R20, R16, UR14, R20 ;  /* 0x0000000e10147c25 */ /* 0x000fc8000f8e0014 */
[----:B------:R-:W-:Y:S01]  /*26d0*/  IMAD R17, R16, UR15, R17 ;  /* 0x0000000f10117c24 */ /* 0x000fe2000f8e0211 */
[----:B------:R-:W-:-:S03]  /*26e0*/  LEA R16, P0, R20, UR18, 0x3 ;  /* 0x0000001214107c11 */ /* 0x000fc6000f8018ff */
[----:B------:R-:W-:-:S05]  /*26f0*/  IMAD.IADD R17, R21, 0x1, R17 ;  /* 0x0000000115117824 */ /* 0x000fca00078e0211 */
[----:B------:R-:W-:-:S05]  /*2700*/  LEA.HI.X R17, R20, UR19, R17, 0x3, P0 ;  /* 0x0000001314117c11 */ /* 0x000fca00080f1c11 */
[----:B------:R-:W3:Y:S01]  /*2710*/  LDG.E.64 R20, desc[UR8][R16.64] ;  /* 0x0000000810147981 */ /* 0x000ee2000c1e1b00 */
[----:B--2---:R-:W-:-:S04]  /*2720*/  IMAD R19, R19, UR20, RZ ;  /* 0x0000001413137c24 */ /* 0x004fc8000f8e02ff */
[C---:B------:R-:W-:Y:S02]  /*2730*/  IMAD R19, R18.reuse, UR21, R19 ;  /* 0x0000001512137c24 */ /* 0x040fe4000f8e0213 */
[----:B---3--:R-:W-:-:S05]  /*2740*/  IMAD.WIDE.U32 R20, R18, UR20, R20 ;  /* 0x0000001412147c25 */ /* 0x008fca000f8e0014 */
[----:B01----:R-:W-:Y:S02]  /*2750*/  IADD3 R27, R21, R19, RZ ;  /* 0x00000013151b7210 */ /* 0x003fe40007ffe0ff */
[----:B------:R-:W-:-:S05]  /*2760*/  MOV R26, R20 ;  /* 0x00000014001a7202 */ /* 0x000fca0000000f00 */
[----:B------:R0:W-:Y:S04]  /*2770*/  STG.E.64 desc[UR8][R16.64], R26 ;  /* 0x0000001a10007986 */ /* 0x0001e8000c101b08 */
[----:B------:R-:W2:Y:S01]  /*2780*/  LDG.E.64 R18, desc[UR8][R14.64+0x8] ;  /* 0x000008080e127981 */ /* 0x000ea2000c1e1b00 */
[----:B0-----:R-:W-:Y:S01]  /*2790*/  MOV R17, R7 ;  /* 0x0000000700117202 */ /* 0x001fe20000000f00 */
[----:B------:R-:W-:Y:S02]  /*27a0*/  IMAD.MOV.U32 R16, RZ, RZ, R8 ;  /* 0x000000ffff107224 */ /* 0x000fe400078e0008 */
        /* <DEDUP_REMOVED lines=28> */
[----:B------:R-:W2:Y:S04]  /*2970*/  LDG.E.64 R14, desc[UR8][R14.64+0x18] ;  /* 0x000018080e0e7981 */ /* 0x000ea8000c1e1b00 */
[----:B------:R-:W4:Y:S01]  /*2980*/  LDG.E.64 R12, desc[UR8][R12.64+0x18] ;  /* 0x000018080c0c7981 */ /* 0x000f22000c1e1b00 */
[----:B--2---:R-:W-:Y:S02]  /*2990*/  IMAD R23, R15, UR14, RZ ;  /* 0x0000000e0f177c24 */ /* 0x004fe4000f8e02ff */
[----:B0-----:R-:W-:-:S04]  /*29a0*/  IMAD.WIDE.U32 R18, R14, UR14, R16 ;  /* 0x0000000e0e127c25 */ /* 0x001fc8000f8e0010 */
[----:B------:R-:W-:Y:S01]  /*29b0*/  IMAD R17, R14, UR15, R23 ;  /* 0x0000000f0e117c24 */ /* 0x000fe2000f8e0217 */
[----:B------:R-:W-:-:S04]  /*29c0*/  LEA R16, P0, R18, UR18, 0x3 ;  /* 0x0000001212107c11 */ /* 0x000fc8000f8018ff */
[----:B------:R-:W-:-:S04]  /*29d0*/  IADD3 R17, R19, R17, RZ ;  /* 0x0000001113117210 */ /* 0x000fc80007ffe0ff */
[----:B------:R-:W-:-:S05]  /*29e0*/  LEA.HI.X R17, R18, UR19, R17, 0x3, P0 ;  /* 0x0000001312117c11 */ /* 0x000fca00080f1c11 */
[----:B------:R-:W2:Y:S01]  /*29f0*/  LDG.E.64 R18, desc[UR8][R16.64] ;  /* 0x0000000810127981 */ /* 0x000ea2000c1e1b00 */
[----:B----4-:R-:W-:-:S04]  /*2a00*/  IMAD R23, R13, UR20, RZ ;  /* 0x000000140d177c24 */ /* 0x010fc8000f8e02ff */
[----:B------:R-:W-:Y:S01]  /*2a10*/  IMAD R23, R12, UR21, R23 ;  /* 0x000000150c177c24 */ /* 0x000fe2000f8e0217 */
[----:B------:R-:W-:-:S05]  /*2a20*/  IADD3 R24, P0, R24, 0x4, RZ ;  /* 0x0000000418187810 */ /* 0x000fca0007f1e0ff */
[----:B------:R-:W-:Y:S01]  /*2a30*/  IMAD.X R25, RZ, RZ, R25, P0 ;  /* 0x000000ffff197224 */ /* 0x000fe200000e0619 */
[----:B------:R-:W-:-:S04]  /*2a40*/  ISETP.GE.U32.AND P0, PT, R24, R4, PT ;  /* 0x000000041800720c */ /* 0x000fc80003f06070 */
[----:B------:R-:W-:Y:S01]  /*2a50*/  ISETP.GE.AND.EX P0, PT, R25, R5, PT, P0 ;  /* 0x000000051900720c */ /* 0x000fe20003f06300 */
[----:B--2---:R-:W-:-:S05]  /*2a60*/  IMAD.WIDE.U32 R18, R12, UR20, R18 ;  /* 0x000000140c127c25 */ /* 0x004fca000f8e0012 */
[----:B------:R-:W-:-:S05]  /*2a70*/  IADD3 R19, R19, R23, RZ ;  /* 0x0000001713137210 */ /* 0x000fca0007ffe0ff */
[----:B------:R3:W-:Y:S02]  /*2a80*/  STG.E.64 desc[UR8][R16.64], R18 ;  /* 0x0000001210007986 */ /* 0x0007e4000c101b08 */
[----:B------:R-:W-:Y:S05]  /*2a90*/  @!P0 BRA `(.L_x_523) ;  /* 0xfffffff800c08947 */ /* 0x000fea000383ffff */
.L_x_520:
[----:B------:R-:W-:Y:S05]  /*2aa0*/  BSYNC B0 ;  /* 0x0000000000007941 */ /* 0x000fea0003800000 */
.L_x_519:
[----:B------:R-:W4:Y:S01]  /*2ab0*/  LDC.64 R4, c[0x0][0x278] ;  /* 0x00009e00ff047b82 */ /* 0x000f220000000a00 */
[----:B------:R-:W-:-:S04]  /*2ac0*/  UIADD3 UR4, UP0, UR4, 0x1, URZ ;  /* 0x0000000104047890 */ /* 0x000fc8000ff1e03f */
[----:B------:R-:W-:-:S06]  /*2ad0*/  UIADD3.X UR5, URZ, UR5, URZ, UP0, !UPT ;  /* 0x000000053f057290 */ /* 0x000fcc00087fe43f */
[----:B------:R-:W-:Y:S02]  /*2ae0*/  MOV R0, UR5 ;  /* 0x0000000500007c02 */ /* 0x000fe40008000f00 */
[----:B----4-:R-:W-:-:S04]  /*2af0*/  ISETP.LE.U32.AND P0, PT, R4, UR4, PT ;  /* 0x0000000404007c0c */ /* 0x010fc8000bf03070 */
        /* <DEDUP_REMOVED lines=10> */
[----:B------:R-:W-:-:S04]  /*2ba0*/  UMOV UR5, URZ ;  /* 0x0000003f00057c82 */ /* 0x000fc80008000000 */
[----:B------:R-:W-:-:S07]  /*2bb0*/  IADD3 R11, R5, R7, RZ ;  /* 0x00000007050b7210 */ /* 0x000fce0007ffe0ff */
.L_x_530:
[----:B------:R-:W4:Y:S01]  /*2bc0*/  LDC.64 R8, c[0x0][0x260] ;  /* 0x00009800ff087b82 */ /* 0x000f220000000a00 */
        /* <DEDUP_REMOVED lines=11> */
[----:B---3--:R-:W4:Y:S01]  /*2c80*/  LDG.E.64 R16, desc[UR8][R8.64] ;  /* 0x0000000808107981 */ /* 0x008f22000c1e1b00 */
[----:B------:R-:W-:Y:S01]  /*2c90*/  BSSY B0, `(.L_x_525) ;  /* 0x00000be000007945 */ /* 0x000fe20003800000 */
[----:B----4-:R-:W-:-:S04]  /*2ca0*/  ISETP.GT.U32.AND P0, PT, R6, R16, PT ;  /* 0x000000100600720c */ /* 0x010fc80003f04070 */
[----:B------:R-:W-:-:S13]  /*2cb0*/  ISETP.GT.AND.EX P0, PT, R7, R17, PT, P0 ;  /* 0x000000110700720c */ /* 0x000fda0003f04300 */
[----:B012---:R-:W-:Y:S05]  /*2cc0*/  @!P0 BRA `(.L_x_526) ;  /* 0x0000000800e88947 */ /* 0x007fea0003800000 */
[----:B------:R-:W2:Y:S01]  /*2cd0*/  LDC.64 R14, c[0x0][0x248] ;  /* 0x00009200ff0e7b82 */ /* 0x000ea20000000a00 */
[----:B------:R-:W-:Y:S01]  /*2ce0*/  IMAD.IADD R0, R6, 0x1, -R16 ;  /* 0x0000000106007824 */ /* 0x000fe200078e0a10 */
[----:B------:R-:W-:Y:S01]  /*2cf0*/  MOV R10, R4 ;  /* 0x00000004000a7202 */ /* 0x000fe20000000f00 */
[----:B------:R-:W-:Y:S01]  /*2d00*/  BSSY B1, `(.L_x_527) ;  /* 0x0000055000017945 */ /* 0x000fe20003800000 */
[----:B01----:R-:W-:Y:S01]  /*2d10*/  MOV R26, R16 ;  /* 0x00000010001a7202 */ /* 0x003fe20000000f00 */
[----:B------:R-:W-:Y:S01]  /*2d20*/  IMAD.MOV.U32 R27, RZ, RZ, R17 ;  /* 0x000000ffff1b7224 */ /* 0x000fe200078e0011 */
        /* <DEDUP_REMOVED lines=82> */
.L_x_528:
[----:B------:R-:W-:Y:S05]  /*3250*/  BSYNC B1 ;  /* 0x0000000000017941 */ /* 0x000fea0003800000 */
.L_x_527:
[----:B------:R-:W-:-:S04]  /*3260*/  LOP3.LUT R15, RZ, R16, RZ, 0x33, !PT ;  /* 0x00000010ff0f7212 */ /* 0x000fc800078e33ff */
[----:B------:R-:W-:Y:S02]  /*3270*/  IADD3 R0, P1, R6, R15, RZ ;  /* 0x0000000f06007210 */ /* 0x000fe40007f3e0ff */
[----:B------:R-:W-:Y:S02]  /*3280*/  LOP3.LUT R15, RZ, R17, RZ, 0x33, !PT ;  /* 0x00000011ff0f7212 */ /* 0x000fe400078e33ff */
[----:B------:R-:W-:Y:S02]  /*3290*/  ISETP.GE.U32.AND P0, PT, R0, 0x3, PT ;  /* 0x000000030000780c */ /* 0x000fe40003f06070 */
[----:B------:R-:W-:-:S04]  /*32a0*/  IADD3.X R0, R7, R15, RZ, P1, !PT ;  /* 0x0000000f07007210 */ /* 0x000fc80000ffe4ff */
[----:B------:R-:W-:-:S13]  /*32b0*/  ISETP.GE.U32.AND.EX P0, PT, R0, RZ, PT, P0 ;  /* 0x000000ff0000720c */ /* 0x000fda0003f06100 */
[----:B------:R-:W-:Y:S05]  /*32c0*/  @!P0 BRA `(.L_x_526) ;  /* 0x0000000400688947 */ /* 0x000fea0003800000 */
[----:B------:R-:W3:Y:S01]  /*32d0*/  LDC.64 R16, c[0x0][0x270] ;  /* 0x00009c00ff107b82 */ /* 0x000ee20000000a00 */
[----:B------:R-:W-:Y:S01]  /*32e0*/  ULDC.64 UR10, c[0x0][0x230] ;  /* 0x00008c00000a7ab9 */ /* 0x000fe20000000a00 */
[----:B------:R-:W-:-:S06]  /*32f0*/  ULDC.64 UR6, c[0x0][0x220] ;  /* 0x0000880000067ab9 */ /* 0x000fcc0000000a00 */
[----:B--2---:R-:W2:Y:S01]  /*3300*/  LDC.64 R20, c[0x0][0x268] ;  /* 0x00009a00ff147b82 */ /* 0x004ea20000000a00 */
[C---:B---3--:R-:W-:Y:S02]  /*3310*/  IMAD R0, R16.reuse, UR5, RZ ;  /* 0x0000000510007c24 */ /* 0x048fe4000f8e02ff */
[----:B------:R-:W-:-:S04]  /*3320*/  IMAD.WIDE.U32 R14, R16, UR4, R26 ;  /* 0x00000004100e7c25 */ /* 0x000fc8000f8e001a */
[----:B------:R-:W-:Y:S01]  /*3330*/  IMAD R17, R17, UR4, R0 ;  /* 0x0000000411117c24 */ /* 0x000fe2000f8e0200 */
[----:B------:R-:W-:Y:S01]  /*3340*/  LEA R16, P0, R14, UR6, 0x3 ;  /* 0x000000060e107c11 */ /* 0x000fe2000f8018ff */
[C---:B--2---:R-:W-:Y:S02]  /*3350*/  IMAD R10, R20.reuse, UR5, RZ ;  /* 0x00000005140a7c24 */ /* 0x044fe4000f8e02ff */
        /* <DEDUP_REMOVED lines=11> */
.L_x_529:
[----:B------:R-:W-:-:S05]  /*3410*/  MOV R14, R0 ;  /* 0x00000000000e7202 */ /* 0x000fca0000000f00 */
[----:B---3--:R-:W2:Y:S01]  /*3420*/  LDG.E.64 R18, desc[UR8][R14.64+-0x10] ;  /* 0xfffff0080e127981 */ /* 0x008ea2000c1e1b00 */
[----:B------:R-:W-:Y:S01]  /*3430*/  MOV R12, R8 ;  /* 0x00000008000c7202 */ /* 0x000fe20000000f00 */
[----:B--2---:R-:W-:-:S04]  /*3440*/  IMAD R19, R19, UR12, RZ ;  /* 0x0000000c13137c24 */ /* 0x004fc8000f8e02ff */
[----:B------:R-:W-:-:S04]  /*3450*/  IMAD.WIDE.U32 R20, R18, UR12, R12 ;  /* 0x0000000c12147c25 */ /* 0x000fc8000f8e000c */
[----:B------:R-:W-:Y:S01]  /*3460*/  IMAD R19, R18, UR13, R19 ;  /* 0x0000000d12137c24 */ /* 0x000fe2000f8e0213 */
[----:B------:R-:W-:-:S03]  /*3470*/  LEA R18, P0, R20, UR14, 0x3 ;  /* 0x0000000e14127c11 */ /* 0x000fc6000f8018ff */
[----:B------:R-:W-:-:S05]  /*3480*/  IMAD.IADD R19, R21, 0x1, R19 ;  /* 0x0000000115137824 */ /* 0x000fca00078e0213 */
[----:B------:R-:W-:Y:S02]  /*3490*/  LEA.HI.X R19, R20, UR15, R19, 0x3, P0 ;  /* 0x0000000f14137c11 */ /* 0x000fe400080f1c13 */
[----:B------:R-:W2:Y:S04]  /*34a0*/  LDG.E.64 R20, desc[UR8][R16.64+-0x10] ;  /* 0xfffff00810147981 */ /* 0x000ea8000c1e1b00 */
[----:B------:R-:W3:Y:S01]  /*34b0*/  LDG.E.64 R22, desc[UR8][R18.64] ;  /* 0x0000000812167981 */ /* 0x000ee2000c1e1b00 */
[----:B--2---:R-:W-:-:S04]  /*34c0*/  IMAD R21, R21, UR16, RZ ;  /* 0x0000001015157c24 */ /* 0x004fc8000f8e02ff */
[C---:B------:R-:W-:Y:S02]  /*34d0*/  IMAD R21, R20.reuse, UR17, R21 ;  /* 0x0000001114157c24 */ /* 0x040fe4000f8e0215 */
[----:B---3--:R-:W-:-:S05]  /*34e0*/  IMAD.WIDE.U32 R22, R20, UR16, R22 ;  /* 0x0000001014167c25 */ /* 0x008fca000f8e0016 */
[----:B01----:R-:W-:Y:S02]  /*34f0*/  IADD3 R29, R23, R21, RZ ;  /* 0x00000015171d7210 */ /* 0x003fe40007ffe0ff */
[----:B------:R-:W-:-:S05]  /*3500*/  MOV R28, R22 ;  /* 0x00000016001c7202 */ /* 0x000fca0000000f00 */
        /* <DEDUP_REMOVED lines=13> */
[----:B0-----:R-:W-:Y:S02]  /*35e0*/  IADD3 R29, R25, R23, RZ ;  /* 0x00000017191d7210 */ /* 0x001fe40007ffe0ff */
        /* <DEDUP_REMOVED lines=24> */
[----:B------:R0:W2:Y:S04]  /*3770*/  LDG.E.64 R22, desc[UR8][R16.64+0x8] ;  /* 0x0000080810167981 */ /* 0x0000a8000c1e1b00 */
[----:B------:R-:W4:Y:S01]  /*3780*/  LDG.E.64 R24, desc[UR8][R20.64] ;  /* 0x0000000814187981 */ /* 0x000f22000c1e1b00 */
[----:B------:R-:W-:Y:S02]  /*3790*/  IADD3 R26, P0, R26, 0x4, RZ ;  /* 0x000000041a1a7810 */ /* 0x000fe40007f1e0ff */
[----:B------:R-:W-:Y:S02]  /*37a0*/  IADD3 R0, P2, R14, 0x20, RZ ;  /* 0x000000200e007810 */ /* 0x000fe40007f5e0ff */
[----:B------:R-:W-:-:S02]  /*37b0*/  IADD3.X R27, RZ, R27, RZ, P0, !PT ;  /* 0x0000001bff1b7210 */ /* 0x000fc400007fe4ff */
[----:B------:R-:W-:Y:S02]  /*37c0*/  ISETP.GE.U32.AND P0, PT, R26, R6, PT ;  /* 0x000000061a00720c */ /* 0x000fe40003f06070 */
[----:B0-----:R-:W-:Y:S02]  /*37d0*/  IADD3 R16, P1, R16, 0x20, RZ ;  /* 0x0000002010107810 */ /* 0x001fe40007f3e0ff */
[----:B------:R-:W-:Y:S02]  /*37e0*/  ISETP.GE.AND.EX P0, PT, R27, R7, PT, P0 ;  /* 0x000000071b00720c */ /* 0x000fe40003f06300 */
[----:B------:R-:W-:Y:S01]  /*37f0*/  IADD3.X R15, RZ, R15, RZ, P2, !PT ;  /* 0x0000000fff0f7210 */ /* 0x000fe200017fe4ff */
[----:B------:R-:W-:Y:S02]  /*3800*/  IMAD.X R17, RZ, RZ, R17, P1 ;  /* 0x000000ffff117224 */ /* 0x000fe400008e0611 */
[----:B--2---:R-:W-:-:S04]  /*3810*/  IMAD R23, R23, UR16, RZ ;  /* 0x0000001017177c24 */ /* 0x004fc8000f8e02ff */
[C---:B------:R-:W-:Y:S02]  /*3820*/  IMAD R23, R22.reuse, UR17, R23 ;  /* 0x0000001116177c24 */ /* 0x040fe4000f8e0217 */
[----:B----4-:R-:W-:-:S05]  /*3830*/  IMAD.WIDE.U32 R24, R22, UR16, R24 ;  /* 0x0000001016187c25 */ /* 0x010fca000f8e0018 */
[----:B------:R-:W-:-:S05]  /*3840*/  IADD3 R25, R25, R23, RZ ;  /* 0x0000001719197210 */ /* 0x000fca0007ffe0ff */
[----:B------:R3:W-:Y:S01]  /*3850*/  STG.E.64 desc[UR8][R20.64], R24 ;  /* 0x0000001814007986 */ /* 0x0007e2000c101b08 */
[----:B------:R-:W-:Y:S05]  /*3860*/  @!P0 BRA `(.L_x_529) ;  /* 0xfffffff800e88947 */ /* 0x000fea000383ffff */
.L_x_526:
[----:B------:R-:W-:Y:S05]  /*3870*/  BSYNC B0 ;  /* 0x0000000000007941 */ /* 0x000fea0003800000 */
.L_x_525:
        /* <DEDUP_REMOVED lines=8> */
.L_x_531:
        /* <DEDUP_REMOVED lines=16> */
.L_x_8893:


//--------------------- .text._ZN3cub17CUB_300001_SM_9006detail8for_each13static_kernelINS2_12policy_hub_t12policy_500_tElNS2_12op_wrapper_tIlZZZZZN2at6native36add_out_dense_sparse_compressed_cudaERNS7_6TensorERKS9_SC_RKN3c106ScalarEENKUlvE_clEvENKUlvE2_clEvENKUlvE_clEvENKUlvE_clEvEUllE_N6thrust23THRUST_300001_SM_900_NS17counting_iteratorIlNSN_11use_defaultESP_SP_EEEEEEvT0_T1_ --------------------------
	.section	.text._ZN3cub17CUB_300001_SM_9006detail8for_each13static_kernelINS2_12policy_hub_t12policy_500_tElNS2_12op_wrapper_tIlZZZZZN2at6native36add_out_dense_sparse_compressed_cudaERNS7_6TensorERKS9_SC_RKN3c106ScalarEENKUlvE_clEvENKUlvE2_clEvENKUlvE_clEvENKUlvE_clEvEUllE_N6thrust23THRUST_300001_SM_900_NS17counting_iteratorIlNSN_11use_defaultESP_SP_EEEEEEvT0_T1_,"ax",@progbits
	.align	128
        .global         _ZN3cub17CUB_300001_SM_9006detail8for_each13static_kernelINS2_12policy_hub_t12policy_500_tElNS2_12op_wrapper_tIlZZZZZN2at6native36add_out_dense_sparse_compressed_cudaERNS7_6TensorERKS9_SC_RKN3c106ScalarEENKUlvE_clEvENKUlvE2_clEvENKUlvE_clEvENKUlvE_clEvEUllE_N6thrust23THRUST_300001_SM_900_NS17counting_iteratorIlNSN_11use_defaultESP_SP_EEEEEEvT0_T1_
        .type           _ZN3cub17CUB_300001_SM_9006detail8for_each13static_kernelINS2_12policy_hub_t12policy_500_tElNS2_12op_wrapper_tIlZZZZZN2at6native36add_out_dense_sparse_compressed_cudaERNS7_6TensorERKS9_SC_RKN3c106ScalarEENKUlvE_clEvENKUlvE2_clEvENKUlvE_clEvENKUlvE_clEvEUllE_N6thrust23THRUST_300001_SM_900_NS17counting_iteratorIlNSN_11use_defaultESP_SP_EEEEEEvT0_T1_,@function
        .size           _ZN3cub17CUB_300001_SM_9006detail8for_each13static_kernelINS2_12policy_hub_t12policy_500_tElNS2_12op_wrapper_tIlZZZZZN2at6native36add_out_dense_sparse_compressed_cudaERNS7_6TensorERKS9_SC_RKN3c106ScalarEENKUlvE_clEvENKUlvE2_clEvENKUlvE_clEvENKUlvE_clEvEUllE_N6thrust23THRUST_300001_SM_900_NS17counting_iteratorIlNSN_11use_defaultESP_SP_EEEEEEvT0_T1_,(.L_x_8894 - _ZN3cub17CUB_300001_SM_9006detail8for_each13static_kernelINS2_12policy_hub_t12policy_500_tElNS2_12op_wrapper_tIlZZZZZN2at6native36add_out_dense_sparse_compressed_cudaERNS7_6TensorERKS9_SC_RKN3c106ScalarEENKUlvE_clEvENKUlvE2_clEvENKUlvE_clEvENKUlvE_clEvEUllE_N6thrust23THRUST_300001_SM_900_NS17counting_iteratorIlNSN_11use_defaultESP_SP_EEEEEEvT0_T1_)
        .other          _ZN3cub17CUB_300001_SM_9006detail8for_each13static_kernelINS2_12policy_hub_t12policy_500_tElNS2_12op_wrapper_tIlZZZZZN2at6native36add_out_dense_sparse_compressed_cudaERNS7_6TensorERKS9_SC_RKN3c106ScalarEENKUlvE_clEvENKUlvE2_clEvENKUlvE_clEvENKUlvE_clEvEUllE_N6thrust23THRUST_300001_SM_900_NS17counting_iteratorIlNSN_11use_defaultESP_SP_EEEEEEvT0_T1_,@"STO_CUDA_ENTRY STV_DEFAULT"
_ZN3cub17CUB_300001_SM_9006detail8for_each13static_kernelINS2_12policy_hub_t12policy_500_tElNS2_12op_wrapper_tIlZZZZZN2at6native36add_out_dense_sparse_compressed_cudaERNS7_6TensorERKS9_SC_RKN3c106ScalarEENKUlvE_clEvENKUlvE2_clEvENKUlvE_clEvENKUlvE_clEvEUllE_N6thrust23THRUST_300001_SM_900_NS17counting_iteratorIlNSN_11use_defaultESP_SP_EEEEEEvT0_T1_:
.text._ZN3cub17CUB_300001_SM_9006detail8for_each13static_kernelINS2_12policy_hub_t12policy_500_tElNS2_12op_wrapper_tIlZZZZZN2at6native36add_out_dense_sparse_compressed_cudaERNS7_6TensorERKS9_SC_RKN3c106ScalarEENKUlvE_clEvENKUlvE2_clEvENKUlvE_clEvENKUlvE_clEvEUllE_N6thrust23THRUST_300001_SM_900_NS17counting_iteratorIlNSN_11use_defaultESP_SP_EEEEEEvT0_T1_:
[----:B------:R-:W0:Y:S08]  /*0000*/  LDC R1, c[0x0][0x28] ;  /* 0x00000a00ff017b82 */ /* 0x000e300000000800 */
[----:B------:R-:W1:Y:S01]  /*0010*/  S2UR UR10, SR_CTAID.X ;  /* 0x00000000000a79c3 */ /* 0x000e620000002500 */
[----:B------:R-:W2:Y:S01]  /*0020*/  S2R R4, SR_TID.X ;  /* 0x0000000000047919 */ /* 0x000ea20000002100 */
[----:B------:R-:W-:Y:S01]  /*0030*/  ULDC.64 UR8, c[0x0][0x208] ;  /* 0x0000820000087ab9 */ /* 0x000fe20000000a00 */
[----:B0-----:R-:W-:-:S05]  /*0040*/  IADD3 R1, R1, -0x18, RZ ;  /* 0xffffffe801017810 */ /* 0x001fca0007ffe0ff */
        /* <DEDUP_REMOVED lines=26> */
[----:B------:R-:W-:Y:S01]  /*01f0*/  IADD3 RZ, P0, R4, UR6, RZ ;  /* 0x0000000604ff7c10 */ /* 0x000fe2000ff1e0ff */
[----:B------:R-:W-:-:S04]  /*0200*/  HFMA2.MMA R0, -RZ, RZ, 0, 0 ;  /* 0x00000000ff007435 */ /* 0x000fc800000001ff */
[----:B------:R-:W-:-:S08]  /*0210*/  IMAD.X R7, RZ, RZ, UR5, P0 ;  /* 0x00000005ff077e24 */ /* 0x000fd000080e06ff */
.L_x_540:
[----:B0-----:R-:W0:Y:S01]  /*0220*/  S2R R3, SR_TID.X ;  /* 0x0000000000037919 */ /* 0x001e220000002100 */
[----:B------:R-:W-:Y:S01]  /*0230*/  SHF.R.S32.HI R2, RZ, 0x1f, R0 ;  /* 0x0000001fff027819 */ /* 0x000fe20000011400 */
[----:B------:R-:W-:Y:S01]  /*0240*/  ULDC.64 UR12, c[0x0][0x260] ;  /* 0x00009800000c7ab9 */ /* 0x000fe20000000a00 */
[----:B0-----:R-:W-:-:S03]  /*0250*/  IADD3 R6, R3, UR6, RZ ;  /* 0x0000000603067c10 */ /* 0x001fc6000fffe0ff */
[----:B------:R-:W-:Y:S02]  /*0260*/  IMAD R3, R2, UR12, RZ ;  /* 0x0000000c02037c24 */ /* 0x000fe4000f8e02ff */
[----:B------:R-:W-:-:S04]  /*0270*/  IMAD.WIDE.U32 R8, R0, UR12, R6 ;  /* 0x0000000c00087c25 */ /* 0x000fc8000f8e0006 */
        /* <DEDUP_REMOVED lines=21> */
[----:B------:R-:W-:Y:S01]  /*03d0*/  IMAD R13, R0, UR13, R13 ;  /* 0x0000000d000d7c24 */ /* 0x000fe2000f8e020d */
[----:B------:R-:W-:-:S05]  /*03e0*/  MOV R10, R4 ;  /* 0x00000004000a7202 */ /* 0x000fca0000000f00 */
[----:B------:R-:W-:-:S05]  /*03f0*/  IMAD.WIDE.U32 R10, R0, UR12, R10 ;  /* 0x0000000c000a7c25 */ /* 0x000fca000f8e000a */
[----:B------:R-:W-:Y:S01]  /*0400*/  IADD3 R4, R11, R13, RZ ;  /* 0x0000000d0b047210 */ /* 0x000fe20007ffe0ff */
[----:B------:R-:W-:Y:S06]  /*0410*/  @!P0 BRA `(.L_x_538) ;  /* 0x0000000400488947 */ /* 0x000fec0003800000 */
[----:B------:R-:W-:Y:S01]  /*0420*/  ULDC.64 UR12, c[0x0][0x268] ;  /* 0x00009a00000c7ab9 */ /* 0x000fe20000000a00 */
[--C-:B------:R-:W-:Y:S01]  /*0430*/  SHF.R.S32.HI R9, RZ, 0x1f, R8.reuse ;  /* 0x0000001fff097819 */ /* 0x100fe20000011408 */
[----:B------:R-:W-:Y:S01]  /*0440*/  IMAD R13, R2, UR12, RZ ;  /* 0x0000000c020d7c24 */ /* 0x000fe2000f8e02ff */
[----:B------:R-:W0:Y:S01]  /*0450*/  LDC.64 R16, c[0x0][0x238] ;  /* 0x00008e00ff107b82 */ /* 0x000e220000000a00 */
[----:B------:R1:W-:Y:S02]  /*0460*/  STL [R1+0x10], R3 ;  /* 0x0000100301007387 */ /* 0x0003e40000100800 */
[C---:B------:R-:W-:Y:S02]  /*0470*/  IMAD R13, R0.reuse, UR13, R13 ;  /* 0x0000000d000d7c24 */ /* 0x040fe4000f8e020d */
[----:B------:R-:W-:Y:S01]  /*0480*/  IMAD.WIDE.U32 R14, R0, UR12, R8 ;  /* 0x0000000c000e7c25 */ /* 0x000fe2000f8e0008 */
[----:B------:R-:W-:-:S04]  /*0490*/  ULDC.64 UR12, c[0x0][0x230] ;  /* 0x00008c00000c7ab9 */ /* 0x000fc80000000a00 */
[----:B------:R-:W-:Y:S02]  /*04a0*/  IADD3 R13, R15, R13, RZ ;  /* 0x0000000d0f0d7210 */ /* 0x000fe40007ffe0ff */
[----:B------:R-:W-:-:S04]  /*04b0*/  LEA R12, P0, R14, UR12, 0x2 ;  /* 0x0000000c0e0c7c11 */ /* 0x000fc8000f8010ff */
[----:B------:R-:W-:Y:S01]  /*04c0*/  LEA.HI.X R13, R14, UR13, R13, 0x2, P0 ;  /* 0x0000000d0e0d7c11 */ /* 0x000fe200080f140d */
[----:B------:R-:W-:Y:S01]  /*04d0*/  ULDC.64 UR12, c[0x0][0x270] ;  /* 0x00009c00000c7ab9 */ /* 0x000fe20000000a00 */
[----:B------:R-:W2:Y:S03]  /*04e0*/  LDC.64 R14, c[0x0][0x258] ;  /* 0x00009600ff0e7b82 */ /* 0x000ea60000000a00 */
[----:B------:R-:W3:Y:S01]  /*04f0*/  LDG.E R25, desc[UR8][R12.64] ;  /* 0x000000080c197981 */ /* 0x000ee2000c1e1900 */
[----:B------:R-:W-:Y:S01]  /*0500*/  IMAD R21, R2, UR12, RZ ;  /* 0x0000000c02157c24 */ /* 0x000fe2000f8e02ff */
[----:B------:R-:W-:Y:S01]  /*0510*/  MOV R27, R4 ;  /* 0x00000004001b7202 */ /* 0x000fe20000000f00 */
[----:B------:R-:W-:-:S04]  /*0520*/  IMAD.WIDE.U32 R22, R0, UR12, R8 ;  /* 0x0000000c00167c25 */ /* 0x000fc8000f8e0008 */
[----:B------:R-:W-:Y:S01]  /*0530*/  IMAD R21, R0, UR13, R21 ;  /* 0x0000000d00157c24 */ /* 0x000fe2000f8e0215 */
[----:B------:R-:W-:Y:S01]  /*0540*/  ULDC.64 UR12, c[0x0][0x220] ;  /* 0x00008800000c7ab9 */ /* 0x000fe20000000a00 */
[----:B------:R-:W-:Y:S01]  /*0550*/  IMAD.MOV.U32 R26, RZ, RZ, R10 ;  /* 0x000000ffff1a7224 */ /* 0x000fe200078e000a */
[----:B------:R-:W-:Y:S02]  /*0560*/  LEA R18, P0, R22, UR12, 0x3 ;  /* 0x0000000c16127c11 */ /* 0x000fe4000f8018ff */
[----:B---3--:R-:W-:-:S05]  /*0570*/  SHF.R.S32.HI R19, RZ, 0x1f, R25 ;  /* 0x0000001fff137819 */ /* 0x008fca0000011419 */
[-C--:B--2---:R-:W-:Y:S01]  /*0580*/  IMAD R24, R19, R14.reuse, RZ ;  /* 0x0000000e13187224 */ /* 0x084fe200078e02ff */
[----:B------:R-:W-:Y:S01]  /*0590*/  IADD3 R19, R23, R21, RZ ;  /* 0x0000001517137210 */ /* 0x000fe20007ffe0ff */
[----:B------:R-:W-:-:S03]  /*05a0*/  IMAD.WIDE.U32 R20, R25, R14, R26 ;  /* 0x0000000e19147225 */ /* 0x000fc600078e001a */
[----:B------:R-:W-:Y:S01]  /*05b0*/  LEA.HI.X R19, R22, UR13, R19, 0x3, P0 ;  /* 0x0000000d16137c11 */ /* 0x000fe200080f1c13 */
[----:B------:R-:W-:Y:S01]  /*05c0*/  IMAD R23, R25, R15, R24 ;  /* 0x0000000f19177224 */ /* 0x000fe200078e0218 */
[----:B0-----:R-:W-:-:S03]  /*05d0*/  LEA R22, P0, R20, R16, 0x3 ;  /* 0x0000001014167211 */ /* 0x001fc600078018ff */
[----:B------:R-:W-:Y:S01]  /*05e0*/  IMAD.IADD R23, R21, 0x1, R23 ;  /* 0x0000000115177824 */ /* 0x000fe200078e0217 */
[----:B------:R-:W2:Y:S04]  /*05f0*/  LDG.E.64 R24, desc[UR8][R18.64] ;  /* 0x0000000812187981 */ /* 0x000ea8000c1e1b00 */
[----:B------:R-:W-:Y:S02]  /*0600*/  LEA.HI.X R23, R20, R17, R23, 0x3, P0 ;  /* 0x0000001114177211 */ /* 0x000fe400000f1c17 */
[----:B------:R-:W2:Y:S03]  /*0610*/  LDC.64 R20, c[0x0][0x240] ;  /* 0x00009000ff147b82 */ /* 0x000ea60000000a00 */
[----:B------:R-:W3:Y:S01]  /*0620*/  LDG.E.64 R28, desc[UR8][R22.64] ;  /* 0x00000008161c7981 */ /* 0x000ee2000c1e1b00 */
[----:B--2---:R-:W-:-:S04]  /*0630*/  IMAD R25, R25, R20, RZ ;  /* 0x0000001419197224 */ /* 0x004fc800078e02ff */
[----:B-1----:R-:W-:-:S05]  /*0640*/  IMAD R3, R24, R21, R25 ;  /* 0x0000001518037224 */ /* 0x002fca00078e0219 */
[----:B------:R0:W-:Y:S01]  /*0650*/  STL [R1], R3 ;  /* 0x0000000301007387 */ /* 0x0001e20000100800 */
[----:B---3--:R-:W-:-:S03]  /*0660*/  IMAD.WIDE.U32 R24, R24, R20, R28 ;  /* 0x0000001418187225 */ /* 0x008fc600078e001c */
[----:B0-----:R0:W5:Y:S04]  /*0670*/  LDL.LU R3, [R1+0x10] ;  /* 0x0000100001037983 */ /* 0x0011680000300800 */
[----:B------:R-:W2:Y:S01]  /*0680*/  LDL.LU R29, [R1] ;  /* 0x00000000011d7983 */ /* 0x000ea20000300800 */
[----:B------:R-:W-:Y:S02]  /*0690*/  ISETP.NE.AND P0, PT, R5, 0x1, PT ;  /* 0x000000010500780c */ /* 0x000fe40003f05270 */
[----:B------:R-:W-:Y:S02]  /*06a0*/  IADD3 R28, R8, 0x1, RZ ;  /* 0x00000001081c7810 */ /* 0x000fe40007ffe0ff */
[----:B--2---:R-:W-:-:S05]  /*06b0*/  IADD3 R25, R25, R29, RZ ;  /* 0x0000001d19197210 */ /* 0x004fca0007ffe0ff */
[----:B------:R0:W-:Y:S04]  /*06c0*/  STG.E.64 desc[UR8][R22.64], R24 ;  /* 0x0000001816007986 */ /* 0x0001e8000c101b08 */
[----:B------:R-:W-:Y:S05]  /*06d0*/  @!P0 BRA `(.L_x_538) ;  /* 0x0000000000988947 */ /* 0x000fea0003800000 */
[----:B0-----:R-:W2:Y:S04]  /*06e0*/  LDG.E R23, desc[UR8][R12.64+0x4] ;  /* 0x000004080c177981 */ /* 0x001ea8000c1e1900 */
[----:B------:R0:W-:Y:S01]  /*06f0*/  STL [R1+0x10], R0 ;  /* 0x0000100001007387 */ /* 0x0001e20000100800 */
        /* <DEDUP_REMOVED lines=8> */
[----:B------:R-:W3:Y:S01]  /*0780*/  LDG.E.64 R28, desc[UR8][R22.64] ;  /* 0x00000008161c7981 */ /* 0x000ee2000c1e1b00 */
[----:B--2---:R-:W-:-:S04]  /*0790*/  IMAD R25, R25, R20, RZ ;  /* 0x0000001419197224 */ /* 0x004fc800078e02ff */
[C---:B0-----:R-:W-:Y:S02]  /*07a0*/  IMAD R0, R24.reuse, R21, R25 ;  /* 0x0000001518007224 */ /* 0x041fe400078e0219 */
[----:B---3--:R-:W-:-:S03]  /*07b0*/  IMAD.WIDE.U32 R24, R24, R20, R28 ;  /* 0x0000001418187225 */ /* 0x008fc600078e001c */
[----:B------:R0:W-:Y:S04]  /*07c0*/  STL [R1], R0 ;  /* 0x0000000001007387 */ /* 0x0001e80000100800 */
[----:B0-----:R1:W5:Y:S04]  /*07d0*/  LDL.LU R0, [R1+0x10] ;  /* 0x0000100001007983 */ /* 0x0013680000300800 */
[----:B------:R-:W2:Y:S01]  /*07e0*/  LDL.LU R29, [R1] ;  /* 0x00000000011d7983 */ /* 0x000ea20000300800 */
[----:B------:R-:W-:Y:S02]  /*07f0*/  ISETP.NE.AND P0, PT, R5, 0x2, PT ;  /* 0x000000020500780c */ /* 0x000fe40003f05270 */
[----:B------:R-:W-:-:S02]  /*0800*/  IADD3 R28, R8, 0x2, RZ ;  /* 0x00000002081c7810 */ /* 0x000fc40007ffe0ff */
[----:B--2---:R-:W-:-:S05]  /*0810*/  IADD3 R25, R25, R29, RZ ;  /* 0x0000001d19197210 */ /* 0x004fca0007ffe0ff */
[----:B------:R1:W-:Y:S04]  /*0820*/  STG.E.64 desc[UR8][R22.64], R24 ;  /* 0x0000001816007986 */ /* 0x0003e8000c101b08 */
[----:B------:R-:W-:Y:S05]  /*0830*/  @!P0 BRA `(.L_x_538) ;  /* 0x0000000000408947 */ /* 0x000fea0003800000 */
[----:B------:R-:W2:Y:S04]  /*0840*/  LDG.E R13, desc[UR8][R12.64+0x8] ;  /* 0x000008080c0d7981 */ /* 0x000ea8000c1e1900 */
[----:B------:R-:W3:Y:S01]  /*0850*/  LDG.E.64 R18, desc[UR8][R18.64+0x10] ;  /* 0x0000100812127981 */ /* 0x000ee2000c1e1b00 */
[----:B--2---:R-:W-:Y:S01]  /*0860*/  SHF.R.S32.HI R5, RZ, 0x1f, R13 ;  /* 0x0000001fff057819 */ /* 0x004fe2000001140d */
[----:B-1----:R-:W-:-:S04]  /*0870*/  IMAD.WIDE.U32 R22, R13, R14, R26 ;  /* 0x0000000e0d167225 */ /* 0x002fc800078e001a */
[----:B------:R-:W-:Y:S01]  /*0880*/  IMAD R24, R5, R14, RZ ;  /* 0x0000000e05187224 */ /* 0x000fe200078e02ff */
[----:B------:R-:W-:-:S03]  /*0890*/  LEA R16, P0, R22, R16, 0x3 ;  /* 0x0000001016107211 */ /* 0x000fc600078018ff */
[----:B------:R-:W-:-:S04]  /*08a0*/  IMAD R5, R13, R15, R24 ;  /* 0x0000000f0d057224 */ /* 0x000fc800078e0218 */
[----:B------:R-:W-:-:S05]  /*08b0*/  IMAD.IADD R5, R23, 0x1, R5 ;  /* 0x0000000117057824 */ /* 0x000fca00078e0205 */
[----:B------:R-:W-:-:S05]  /*08c0*/  LEA.HI.X R17, R22, R17, R5, 0x3, P0 ;  /* 0x0000001116117211 */ /* 0x000fca00000f1c05 */
[----:B------:R-:W2:Y:S01]  /*08d0*/  LDG.E.64 R14, desc[UR8][R16.64] ;  /* 0x00000008100e7981 */ /* 0x000ea2000c1e1b00 */
[----:B---3--:R-:W-:-:S04]  /*08e0*/  IMAD R5, R19, R20, RZ ;  /* 0x0000001413057224 */ /* 0x008fc800078e02ff */
[----:B------:R-:W-:Y:S01]  /*08f0*/  IMAD R5, R18, R21, R5 ;  /* 0x0000001512057224 */ /* 0x000fe200078e0205 */
[----:B------:R-:W-:Y:S01]  /*0900*/  IADD3 R28, R8, 0x3, RZ ;  /* 0x00000003081c7810 */ /* 0x000fe20007ffe0ff */
[----:B--2---:R-:W-:-:S05]  /*0910*/  IMAD.WIDE.U32 R14, R18, R20, R14 ;  /* 0x00000014120e7225 */ /* 0x004fca00078e000e */
[----:B------:R-:W-:-:S05]  /*0920*/  IADD3 R15, R15, R5, RZ ;  /* 0x000000050f0f7210 */ /* 0x000fca0007ffe0ff */
[----:B------:R2:W-:Y:S02]  /*0930*/  STG.E.64 desc[UR8][R16.64], R14 ;  /* 0x0000000e10007986 */ /* 0x0005e4000c101b08 */
.L_x_538:
[----:B------:R-:W-:Y:S05]  /*0940*/  BSYNC B2 ;  /* 0x0000000000027941 */ /* 0x000fea0003800000 */
.L_x_537:
[----:B------:R-:W-:-:S05]  /*0950*/  LOP3.LUT R8, RZ, R8, RZ, 0x33, !PT ;  /* 0x00000008ff087212 */ /* 0x000fca00078e33ff */
[----:B-----5:R-:W-:-:S05]  /*0960*/  IMAD.IADD R8, R3, 0x1, R8 ;  /* 0x0000000103087824 */ /* 0x020fca00078e0208 */
[----:B------:R-:W-:-:S13]  /*0970*/  ISETP.GE.U32.AND P0, PT, R8, 0x3, PT ;  /* 0x000000030800780c */ /* 0x000fda0003f06070 */
[----:B------:R-:W-:Y:S05]  /*0980*/  @!P0 BRA `(.L_x_536) ;  /* 0x0000000400408947 */ /* 0x000fea0003800000 */
.L_x_539:
[----:B------:R-:W-:Y:S01]  /*0990*/  SHF.R.S32.HI R29, RZ, 0x1f, R28 ;  /* 0x0000001fff1d7819 */ /* 0x000fe2000001141c */
[----:B------:R-:W-:-:S04]  /*09a0*/  IMAD R5, R2, UR14, RZ ;  /* 0x0000000e02057c24 */ /* 0x000fc8000f8e02ff */
[C---:B------:R-:W-:Y:S02]  /*09b0*/  IMAD R5, R0.reuse, UR15, R5 ;  /* 0x0000000f00057c24 */ /* 0x040fe4000f8e0205 */
[----:B------:R-:W-:-:S05]  /*09c0*/  IMAD.WIDE.U32 R8, R0, UR14, R28 ;  /* 0x0000000e00087c25 */ /* 0x000fca000f8e001c */
[----:B------:R-:W-:Y:S02]  /*09d0*/  IADD3 R5, R5, R9, RZ ;  /* 0x0000000905057210 */ /* 0x000fe40007ffe0ff */
[----:B--2---:R-:W-:-:S04]  /*09e0*/  LEA R14, P0, R8, UR16, 0x2 ;  /* 0x00000010080e7c11 */ /* 0x004fc8000f8010ff */
[----:B------:R-:W-:-:S05]  /*09f0*/  LEA.HI.X R15, R8, UR17, R5, 0x2, P0 ;  /* 0x00000011080f7c11 */ /* 0x000fca00080f1405 */
[----:B------:R-:W2:Y:S01]  /*0a00*/  LDG.E R5, desc[UR8][R14.64] ;  /* 0x000000080e057981 */ /* 0x000ea2000c1e1900 */
[----:B------:R-:W-:Y:S01]  /*0a10*/  IMAD R9, R2, UR20, RZ ;  /* 0x0000001402097c24 */ /* 0x000fe2000f8e02ff */
[----:B---3--:R-:W-:Y:S01]  /*0a20*/  MOV R12, R10 ;  /* 0x0000000a000c7202 */ /* 0x008fe20000000f00 */
[----:B------:R-:W-:-:S04]  /*0a30*/  IMAD.WIDE.U32 R16, R0, UR20, R28 ;  /* 0x0000001400107c25 */ /* 0x000fc8000f8e001c */
[----:B------:R-:W-:Y:S02]  /*0a40*/  IMAD R9, R0, UR21, R9 ;  /* 0x0000001500097c24 */ /* 0x000fe4000f8e0209 */
[----:B------:R-:W-:-:S03]  /*0a50*/  IMAD.MOV.U32 R13, RZ, RZ, R4 ;  /* 0x000000ffff0d7224 */ /* 0x000fc600078e0004 */
[----:B------:R-:W-:Y:S02]  /*0a60*/  IADD3 R9, R9, R17, RZ ;  /* 0x0000001109097210 */ /* 0x000fe40007ffe0ff */
[----:B--2---:R-:W-:Y:S01]  /*0a70*/  SHF.R.S32.HI R8, RZ, 0x1f, R5 ;  /* 0x0000001fff087819 */ /* 0x004fe20000011405 */
[----:B------:R-:W-:-:S04]  /*0a80*/  IMAD.WIDE.U32 R18, R5, UR18, R12 ;  /* 0x0000001205127c25 */ /* 0x000fc8000f8e000c */
[----:B------:R-:W-:Y:S01]  /*0a90*/  IMAD R20, R8, UR18, RZ ;  /* 0x0000001208147c24 */ /* 0x000fe2000f8e02ff */
[----:B------:R-:W-:-:S03]  /*0aa0*/  LEA R8, P0, R16, UR22, 0x3 ;  /* 0x0000001610087c11 */ /* 0x000fc6000f8018ff */
[----:B------:R-:W-:Y:S01]  /*0ab0*/  IMAD R5, R5, UR19, R20 ;  /* 0x0000001305057c24 */ /* 0x000fe2000f8e0214 */
[----:B------:R-:W-:Y:S02]  /*0ac0*/  LEA.HI.X R9, R16, UR23, R9, 0x3, P0 ;  /* 0x0000001710097c11 */ /* 0x000fe400080f1c09 */
[C---:B------:R-:W-:Y:S02]  /*0ad0*/  LEA R16, P0, R18.reuse, UR24, 0x3 ;  /* 0x0000001812107c11 */ /* 0x040fe4000f8018ff */
[----:B------:R-:W-:Y:S01]  /*0ae0*/  IADD3 R5, R19, R5, RZ ;  /* 0x0000000513057210 */ /* 0x000fe20007ffe0ff */
[----:B------:R-:W2:Y:S03]  /*0af0*/  LDG.E.64 R20, desc[UR8][R8.64] ;  /* 0x0000000808147981 */ /* 0x000ea6000c1e1b00 */
[----:B------:R-:W-:-:S05]  /*0b00*/  LEA.HI.X R17, R18, UR25, R5, 0x3, P0 ;  /* 0x0000001912117c11 */ /* 0x000fca00080f1c05 */
[----:B------:R-:W3:Y:S01]  /*0b10*/  LDG.E.64 R18, desc[UR8][R16.64] ;  /* 0x0000000810127981 */ /* 0x000ee2000c1e1b00 */
[----:B--2---:R-:W-:-:S04]  /*0b20*/  IMAD R5, R21, UR26, RZ ;  /* 0x0000001a15057c24 */ /* 0x004fc8000f8e02ff */
[C---:B------:R-:W-:Y:S02]  /*0b30*/  IMAD R5, R20.reuse, UR27, R5 ;  /* 0x0000001b14057c24 */ /* 0x040fe4000f8e0205 */
[----:B---3--:R-:W-:-:S04]  /*0b40*/  IMAD.WIDE.U32 R18, R20, UR26, R18 ;  /* 0x0000001a14127c25 */ /* 0x008fc8000f8e0012 */
[----:B01----:R-:W-:Y:S01]  /*0b50*/  IMAD.IADD R25, R19, 0x1, R5 ;  /* 0x0000000113197824 */ /* 0x003fe200078e0205 */
[----:B------:R-:W-:-:S05]  /*0b60*/  MOV R24, R18 ;  /* 0x0000001200187202 */ /* 0x000fca0000000f00 */
        /* <DEDUP_REMOVED lines=11> */
[----:B---3--:R-:W-:-:S04]  /*0c20*/  IMAD R5, R23, UR26, RZ ;  /* 0x0000001a17057c24 */ /* 0x008fc8000f8e02ff */
[C---:B------:R-:W-:Y:S02]  /*0c30*/  IMAD R5, R22.reuse, UR27, R5 ;  /* 0x0000001b16057c24 */ /* 0x040fe4000f8e0205 */
[----:B--2---:R-:W-:-:S04]  /*0c40*/  IMAD.WIDE.U32 R20, R22, UR26, R20 ;  /* 0x0000001a16147c25 */ /* 0x004fc8000f8e0014 */
[----:B0-----:R-:W-:Y:S01]  /*0c50*/  IMAD.IADD R25, R21, 0x1, R5 ;  /* 0x0000000115197824 */ /* 0x001fe200078e0205 */
        /* <DEDUP_REMOVED lines=15> */
[----:B------:R-:W-:-:S05]  /*0d50*/  IMAD.IADD R21, R21, 0x1, R5 ;  /* 0x0000000115157824 */ /* 0x000fca00078e0205 */
[----:B------:R3:W-:Y:S04]  /*0d60*/  STG.E.64 desc[UR8][R16.64], R20 ;  /* 0x0000001410007986 */ /* 0x0007e8000c101b08 */
[----:B------:R-:W2:Y:S04]  /*0d70*/  LDG.E R15, desc[UR8][R14.64+0xc] ;  /* 0x00000c080e0f7981 */ /* 0x000ea8000c1e1900 */
[----:B------:R-:W4:Y:S01]  /*0d80*/  LDG.E.64 R8, desc[UR8][R8.64+0x18] ;  /* 0x0000180808087981 */ /* 0x000f22000c1e1b00 */
[----:B--2---:R-:W-:Y:S01]  /*0d90*/  SHF.R.S32.HI R5, RZ, 0x1f, R15 ;  /* 0x0000001fff057819 */ /* 0x004fe2000001140f */
[----:B0-----:R-:W-:-:S04]  /*0da0*/  IMAD.WIDE.U32 R18, R15, UR18, R12 ;  /* 0x000000120f127c25 */ /* 0x001fc8000f8e000c */
[----:B------:R-:W-:-:S04]  /*0db0*/  IMAD R22, R5, UR18, RZ ;  /* 0x0000001205167c24 */ /* 0x000fc8000f8e02ff */
[----:B------:R-:W-:Y:S01]  /*0dc0*/  IMAD R5, R15, UR19, R22 ;  /* 0x000000130f057c24 */ /* 0x000fe2000f8e0216 */
[----:B------:R-:W-:-:S04]  /*0dd0*/  LEA R12, P0, R18, UR24, 0x3 ;  /* 0x00000018120c7c11 */ /* 0x000fc8000f8018ff */
[----:B------:R-:W-:-:S04]  /*0de0*/  IADD3 R5, R19, R5, RZ ;  /* 0x0000000513057210 */ /* 0x000fc80007ffe0ff */
[----:B------:R-:W-:-:S05]  /*0df0*/  LEA.HI.X R13, R18, UR25, R5, 0x3, P0 ;  /* 0x00000019120d7c11 */ /* 0x000fca00080f1c05 */
[----:B------:R-:W2:Y:S01]  /*0e00*/  LDG.E.64 R18, desc[UR8][R12.64] ;  /* 0x000000080c127981 */ /* 0x000ea2000c1e1b00 */
[----:B----4-:R-:W-:-:S04]  /*0e10*/  IMAD R5, R9, UR26, RZ ;  /* 0x0000001a09057c24 */ /* 0x010fc8000f8e02ff */
[----:B------:R-:W-:Y:S02]  /*0e20*/  IMAD R5, R8, UR27, R5 ;  /* 0x0000001b08057c24 */ /* 0x000fe4000f8e0205 */
[----:B------:R-:W-:-:S05]  /*0e30*/  VIADD R28, R28, 0x4 ;  /* 0x000000041c1c7836 */ /* 0x000fca0000000000 */
[----:B------:R-:W-:Y:S01]  /*0e40*/  ISETP.GE.AND P0, PT, R28, R3, PT ;  /* 0x000000031c00720c */ /* 0x000fe20003f06270 */
[----:B--2---:R-:W-:-:S05]  /*0e50*/  IMAD.WIDE.U32 R18, R8, UR26, R18 ;  /* 0x0000001a08127c25 */ /* 0x004fca000f8e0012 */
[----:B------:R-:W-:-:S05]  /*0e60*/  IADD3 R19, R19, R5, RZ ;  /* 0x0000000513137210 */ /* 0x000fca0007ffe0ff */
[----:B------:R3:W-:Y:S02]  /*0e70*/  STG.E.64 desc[UR8][R12.64], R18 ;  /* 0x000000120c007986 */ /* 0x0007e4000c101b08 */
[----:B------:R-:W-:Y:S05]  /*0e80*/  @!P0 BRA `(.L_x_539) ;  /* 0xfffffff800c08947 */ /* 0x000fea000383ffff */
.L_x_536:
[----:B------:R-:W-:Y:S05]  /*0e90*/  BSYNC B1 ;  /* 0x0000000000017941 */ /* 0x000fea0003800000 */
.L_x_535:
[----:B------:R-:W-:Y:S01]  /*0ea0*/  IADD3 R0, R0, 0x1, RZ ;  /* 0x0000000100007810 */ /* 0x000fe20007ffe0ff */
[----:B------:R-:W-:-:S03]  /*0eb0*/  ULDC.64 UR12, c[0x0][0x278] ;  /* 0x00009e00000c7ab9 */ /* 0x000fc60000000a00 */
[----:B------:R-:W-:-:S04]  /*0ec0*/  ISETP.GE.U32.AND P0, PT, R0, UR12, PT ;  /* 0x0000000c00007c0c */ /* 0x000fc8000bf06070 */
[----:B------:R-:W-:-:S13]  /*0ed0*/  ISETP.GE.AND.EX P0, PT, RZ, UR13, PT, P0 ;  /* 0x0000000dff007c0c */ /* 0x000fda000bf06300 */
[----:B------:R-:W-:Y:S05]  /*0ee0*/  @!P0 BRA `(.L_x_540) ;  /* 0xfffffff000cc8947 */ /* 0x000fea000383ffff */
.L_x_534:
[----:B------:R-:W-:Y:S05]  /*0ef0*/  BSYNC B0 ;  /* 0x0000000000007941 */ /* 0x000fea0003800000 */
.L_x_533:
[----:B------:R-:W4:Y:S01]  /*0f00*/  S2R R2, SR_TID.X ;  /* 0x0000000000027919 */ /* 0x000f220000002100 */
[----:B------:R-:W-:Y:S02]  /*0f10*/  ULDC UR4, c[0x0][0x210] ;  /* 0x0000840000047ab9 */ /* 0x000fe40000000800 */
[----:B------:R-:W-:-:S04]  /*0f20*/  UIMAD UR4, UR10, -0x200, UR4 ;  /* 0xfffffe000a0478a4 */ /* 0x000fc8000f8e0204 */
[----:B------:R-:W-:-:S06]  /*0f30*/  USHF.R.S32.HI UR7, URZ, 0x1f, UR4 ;  /* 0x0000001f3f077899 */ /* 0x000fcc0008011404 */
[----:B------:R-:W-:Y:S01]  /*0f40*/  IMAD.U32 R0, RZ, RZ, UR7 ;  /* 0x00000007ff007e24 */ /* 0x000fe2000f8e00ff */
[----:B----4-:R-:W-:-:S04]  /*0f50*/  IADD3 R28, R2, 0x100, RZ ;  /* 0x00000100021c7810 */ /* 0x010fc80007ffe0ff */
        /* <DEDUP_REMOVED lines=10> */
[----:B------:R-:W-:-:S05]  /*1000*/  IADD3 R0, R27, R3, RZ ;  /* 0x000000031b007210 */ /* 0x000fca0007ffe0ff */
[----:B------:R4:W-:Y:S02]  /*1010*/  STL [R1], R0 ;  /* 0x0000000001007387 */ /* 0x0009e40000100800 */
.L_x_546:
        /* <DEDUP_REMOVED lines=19> */
[----:B------:R-:W4:Y:S01]  /*1150*/  LDL R6, [R1] ;  /* 0x0000000001067983 */ /* 0x000f220000100800 */
[----:B---3--:R-:W3:Y:S01]  /*1160*/  LDC.64 R12, c[0x0][0x248] ;  /* 0x00009200ff0c7b82 */ /* 0x008ee20000000a00 */
[----:B------:R-:W-:Y:S01]  /*1170*/  MOV R2, R26 ;  /* 0x0000001a00027202 */ /* 0x000fe20000000f00 */
[----:B------:R-:W-:Y:S01]  /*1180*/  BSSY B1, `(.L_x_543) ;  /* 0x0000054000017945 */ /* 0x000fe20003800000 */
[----:B------:R-:W-:Y:S02]  /*1190*/  IADD3 R8, -R4, R0, RZ ;  /* 0x0000000004087210 */ /* 0x000fe40007ffe1ff */
[----:B01----:R-:W-:Y:S01]  /*11a0*/  MOV R22, R4 ;  /* 0x0000000400167202 */ /* 0x003fe20000000f00 */
[----:B---3--:R-:W-:-:S04]  /*11b0*/  IMAD R10, R12, UR5, RZ ;  /* 0x000000050c0a7c24 */ /* 0x008fc8000f8e02ff */
[----:B------:R-:W-:Y:S02]  /*11c0*/  IMAD R9, R13, UR4, R10 ;  /* 0x000000040d097c24 */ /* 0x000fe4000f8e020a */
[----:B----4-:R-:W-:Y:S02]  /*11d0*/  IMAD.MOV.U32 R3, RZ, RZ, R6 ;  /* 0x000000ffff037224 */ /* 0x010fe400078e0006 */
[----:B------:R-:W-:Y:S01]  /*11e0*/  IMAD.WIDE.U32 R6, R12, UR4, R2 ;  /* 0x000000040c067c25 */ /* 0x000fe2000f8e0002 */
[----:B------:R-:W-:-:S04]  /*11f0*/  LOP3.LUT P0, R3, R8, 0x3, RZ, 0xc0, !PT ;  /* 0x0000000308037812 */ /* 0x000fc8000780c0ff */
[----:B------:R-:W-:-:S09]  /*1200*/  IADD3 R2, R7, R9, RZ ;  /* 0x0000000907027210 */ /* 0x000fd20007ffe0ff */
[----:B------:R-:W-:Y:S05]  /*1210*/  @!P0 BRA `(.L_x_544) ;  /* 0x0000000400288947 */ /* 0x000fea0003800000 */
[----:B------:R-:W0:Y:S01]  /*1220*/  LDC.64 R10, c[0x0][0x268] ;  /* 0x00009a00ff0a7b82 */ /* 0x000e220000000a00 */
[----:B------:R-:W-:Y:S01]  /*1230*/  SHF.R.S32.HI R5, RZ, 0x1f, R4 ;  /* 0x0000001fff057819 */ /* 0x000fe20000011404 */
[----:B------:R-:W-:-:S06]  /*1240*/  ULDC.64 UR6, c[0x0][0x230] ;  /* 0x00008c0000067ab9 */ /* 0x000fcc0000000a00 */
[----:B--2---:R-:W1:Y:S08]  /*1250*/  LDC.64 R14, c[0x0][0x270] ;  /* 0x00009c00ff0e7b82 */ /* 0x004e700000000a00 */
        /* <DEDUP_REMOVED lines=14> */
[----:B------:R-:W-:Y:S02]  /*1340*/  MOV R15, R2 ;  /* 0x00000002000f7202 */ /* 0x000fe40000000f00 */
[----:B------:R-:W-:Y:S01]  /*1350*/  LEA R16, P0, R20, UR6, 0x3 ;  /* 0x0000000614107c11 */ /* 0x000fe2000f8018ff */
[----:B------:R-:W-:Y:S01]  /*1360*/  IMAD.IADD R23, R21, 0x1, R23 ;  /* 0x0000000115177824 */ /* 0x000fe200078e0217 */
[----:B---3--:R-:W-:-:S05]  /*1370*/  SHF.R.S32.HI R19, RZ, 0x1f, R17 ;  /* 0x0000001fff137819 */ /* 0x008fca0000011411 */
[-C--:B0-----:R-:W-:Y:S02]  /*1380*/  IMAD R22, R19, R10.reuse, RZ ;  /* 0x0000000a13167224 */ /* 0x081fe400078e02ff */
[----:B------:R-:W-:-:S04]  /*1390*/  IMAD.WIDE.U32 R18, R17, R10, R14 ;  /* 0x0000000a11127225 */ /* 0x000fc800078e000e */
[----:B------:R-:W-:Y:S01]  /*13a0*/  IMAD R21, R17, R11, R22 ;  /* 0x0000000b11157224 */ /* 0x000fe200078e0216 */
[----:B------:R-:W-:Y:S02]  /*13b0*/  LEA.HI.X R17, R20, UR7, R23, 0x3, P0 ;  /* 0x0000000714117c11 */ /* 0x000fe400080f1c17 */
[C---:B--2---:R-:W-:Y:S02]  /*13c0*/  LEA R20, P0, R18.reuse, R12, 0x3 ;  /* 0x0000000c12147211 */ /* 0x044fe400078018ff */
[----:B------:R-:W-:Y:S01]  /*13d0*/  IADD3 R21, R19, R21, RZ ;  /* 0x0000001513157210 */ /* 0x000fe20007ffe0ff */
[----:B------:R-:W2:Y:S03]  /*13e0*/  LDG.E.64 R22, desc[UR8][R16.64] ;  /* 0x0000000810167981 */ /* 0x000ea6000c1e1b00 */
[----:B------:R-:W-:Y:S02]  /*13f0*/  LEA.HI.X R21, R18, R13, R21, 0x3, P0 ;  /* 0x0000000d12157211 */ /* 0x000fe400000f1c15 */
[----:B------:R-:W2:Y:S03]  /*1400*/  LDC.64 R18, c[0x0][0x240] ;  /* 0x00009000ff127b82 */ /* 0x000ea60000000a00 */
[----:B------:R-:W3:Y:S01]  /*1410*/  LDG.E.64 R24, desc[UR8][R20.64] ;  /* 0x0000000814187981 */ /* 0x000ee2000c1e1b00 */
[----:B------:R-:W-:Y:S01]  /*1420*/  ISETP.NE.AND P0, PT, R3, 0x1, PT ;  /* 0x000000010300780c */ /* 0x000fe20003f05270 */
[----:B--2---:R-:W-:-:S04]  /*1430*/  IMAD R23, R23, R18, RZ ;  /* 0x0000001217177224 */ /* 0x004fc800078e02ff */
[C---:B------:R-:W-:Y:S02]  /*1440*/  IMAD R23, R22.reuse, R19, R23 ;  /* 0x0000001316177224 */ /* 0x040fe400078e0217 */
[----:B---3--:R-:W-:-:S05]  /*1450*/  IMAD.WIDE.U32 R24, R22, R18, R24 ;  /* 0x0000001216187225 */ /* 0x008fca00078e0018 */
[----:B------:R-:W-:-:S05]  /*1460*/  IADD3 R25, R25, R23, RZ ;  /* 0x0000001719197210 */ /* 0x000fca0007ffe0ff */
[----:B------:R0:W-:Y:S01]  /*1470*/  STG.E.64 desc[UR8][R20.64], R24 ;  /* 0x0000001814007986 */ /* 0x0001e2000c101b08 */
[----:B------:R-:W-:Y:S01]  /*1480*/  VIADD R22, R4, 0x1 ;  /* 0x0000000104167836 */ /* 0x000fe20000000000 */
[----:B------:R-:W-:Y:S06]  /*1490*/  @!P0 BRA `(.L_x_544) ;  /* 0x0000000000888947 */ /* 0x000fec0003800000 */
[----:B0-----:R-:W2:Y:S02]  /*14a0*/  LDG.E R21, desc[UR8][R8.64+0x4] ;  /* 0x0000040808157981 */ /* 0x001ea4000c1e1900 */
[----:B--2---:R-:W-:-:S05]  /*14b0*/  SHF.R.S32.HI R23, RZ, 0x1f, R21 ;  /* 0x0000001fff177819 */ /* 0x004fca0000011415 */
[-C--:B------:R-:W-:Y:S02]  /*14c0*/  IMAD R20, R23, R10.reuse, RZ ;  /* 0x0000000a17147224 */ /* 0x080fe400078e02ff */
[----:B------:R-:W-:-:S04]  /*14d0*/  IMAD.WIDE.U32 R22, R21, R10, R14 ;  /* 0x0000000a15167225 */ /* 0x000fc800078e000e */
[----:B------:R-:W-:Y:S01]  /*14e0*/  IMAD R21, R21, R11, R20 ;  /* 0x0000000b15157224 */ /* 0x000fe200078e0214 */
[----:B------:R-:W-:-:S04]  /*14f0*/  LEA R20, P0, R22, R12, 0x3 ;  /* 0x0000000c16147211 */ /* 0x000fc800078018ff */
[----:B------:R-:W-:-:S04]  /*1500*/  IADD3 R21, R23, R21, RZ ;  /* 0x0000001517157210 */ /* 0x000fc80007ffe0ff */
[----:B------:R-:W-:Y:S02]  /*1510*/  LEA.HI.X R21, R22, R13, R21, 0x3, P0 ;  /* 0x0000000d16157211 */ /* 0x000fe400000f1c15 */
[----:B------:R-:W2:Y:S04]  /*1520*/  LDG.E.64 R22, desc[UR8][R16.64+0x8] ;  /* 0x0000080810167981 */ /* 0x000ea8000c1e1b00 */
[----:B------:R-:W3:Y:S01]  /*1530*/  LDG.E.64 R24, desc[UR8][R20.64] ;  /* 0x0000000814187981 */ /* 0x000ee2000c1e1b00 */
[----:B------:R-:W-:Y:S01]  /*1540*/  ISETP.NE.AND P0, PT, R3, 0x2, PT ;  /* 0x000000020300780c */ /* 0x000fe20003f05270 */
[----:B--2---:R-:W-:-:S04]  /*1550*/  IMAD R23, R23, R18, RZ ;  /* 0x0000001217177224 */ /* 0x004fc800078e02ff */
[C---:B------:R-:W-:Y:S02]  /*1560*/  IMAD R23, R22.reuse, R19, R23 ;  /* 0x0000001316177224 */ /* 0x040fe400078e0217 */
[----:B---3--:R-:W-:-:S04]  /*1570*/  IMAD.WIDE.U32 R24, R22, R18, R24 ;  /* 0x0000001216187225 */ /* 0x008fc800078e0018 */
[----:B------:R-:W-:Y:S01]  /*1580*/  VIADD R22, R4, 0x2 ;  /* 0x0000000204167836 */ /* 0x000fe20000000000 */
[----:B------:R-:W-:-:S05]  /*1590*/  IADD3 R25, R25, R23, RZ ;  /* 0x0000001719197210 */ /* 0x000fca0007ffe0ff */
[----:B------:R1:W-:Y:S01]  /*15a0*/  STG.E.64 desc[UR8][R20.64], R24 ;  /* 0x0000001814007986 */ /* 0x0003e2000c101b08 */
[----:B------:R-:W-:Y:S05]  /*15b0*/  @!P0 BRA `(.L_x_544) ;  /* 0x0000000000408947 */ /* 0x000fea0003800000 */
[----:B------:R-:W2:Y:S04]  /*15c0*/  LDG.E R9, desc[UR8][R8.64+0x8] ;  /* 0x0000080808097981 */ /* 0x000ea8000c1e1900 */
[----:B------:R-:W3:Y:S01]  /*15d0*/  LDG.E.64 R16, desc[UR8][R16.64+0x10] ;  /* 0x0000100810107981 */ /* 0x000ee2000c1e1b00 */
[----:B--2---:R-:W-:Y:S01]  /*15e0*/  SHF.R.S32.HI R3, RZ, 0x1f, R9 ;  /* 0x0000001fff037819 */ /* 0x004fe20000011409 */
[----:B------:R-:W-:-:S04]  /*15f0*/  IMAD.WIDE.U32 R14, R9, R10, R14 ;  /* 0x0000000a090e7225 */ /* 0x000fc800078e000e */
[----:B-1----:R-:W-:Y:S01]  /*1600*/  IMAD R20, R3, R10, RZ ;  /* 0x0000000a03147224 */ /* 0x002fe200078e02ff */
[----:B------:R-:W-:-:S03]  /*1610*/  LEA R12, P0, R14, R12, 0x3 ;  /* 0x0000000c0e0c7211 */ /* 0x000fc600078018ff */
[----:B------:R-:W-:-:S05]  /*1620*/  IMAD R3, R9, R11, R20 ;  /* 0x0000000b09037224 */ /* 0x000fca00078e0214 */
[----:B------:R-:W-:-:S04]  /*1630*/  IADD3 R3, R15, R3, RZ ;  /* 0x000000030f037210 */ /* 0x000fc80007ffe0ff */
[----:B------:R-:W-:-:S05]  /*1640*/  LEA.HI.X R13, R14, R13, R3, 0x3, P0 ;  /* 0x0000000d0e0d7211 */ /* 0x000fca00000f1c03 */
[----:B------:R-:W2:Y:S01]  /*1650*/  LDG.E.64 R10, desc[UR8][R12.64] ;  /* 0x000000080c0a7981 */ /* 0x000ea2000c1e1b00 */
[----:B---3--:R-:W-:-:S04]  /*1660*/  IMAD R3, R17, R18, RZ ;  /* 0x0000001211037224 */ /* 0x008fc800078e02ff */
[----:B------:R-:W-:Y:S02]  /*1670*/  IMAD R3, R16, R19, R3 ;  /* 0x0000001310037224 */ /* 0x000fe400078e0203 */
[----:B------:R-:W-:Y:S02]  /*1680*/  VIADD R22, R4, 0x3 ;  /* 0x0000000304167836 */ /* 0x000fe40000000000 */
[----:B--2---:R-:W-:-:S05]  /*1690*/  IMAD.WIDE.U32 R10, R16, R18, R10 ;  /* 0x00000012100a7225 */ /* 0x004fca00078e000a */
[----:B------:R-:W-:-:S05]  /*16a0*/  IADD3 R11, R11, R3, RZ ;  /* 0x000000030b0b7210 */ /* 0x000fca0007ffe0ff */
[----:B------:R3:W-:Y:S02]  /*16b0*/  STG.E.64 desc[UR8][R12.64], R10 ;  /* 0x0000000a0c007986 */ /* 0x0007e4000c101b08 */
.L_x_544:
[----:B------:R-:W-:Y:S05]  /*16c0*/  BSYNC B1 ;  /* 0x0000000000017941 */ /* 0x000fea0003800000 */
.L_x_543:
[----:B------:R-:W-:-:S04]  /*16d0*/  LOP3.LUT R3, RZ, R4, RZ, 0x33, !PT ;  /* 0x00000004ff037212 */ /* 0x000fc800078e33ff */
[----:B------:R-:W-:-:S04]  /*16e0*/  IADD3 R3, R0, R3, RZ ;  /* 0x0000000300037210 */ /* 0x000fc80007ffe0ff */
[----:B------:R-:W-:-:S13]  /*16f0*/  ISETP.GE.U32.AND P0, PT, R3, 0x3, PT ;  /* 0x000000030300780c */ /* 0x000fda0003f06070 */
[----:B------:R-:W-:Y:S05]  /*1700*/  @!P0 BRA `(.L_x_542) ;  /* 0x0000000400488947 */ /* 0x000fea0003800000 */
.L_x_545:
[----:B----4-:R-:W4:Y:S01]  /*1710*/  LDC.64 R4, c[0x0][0x268] ;  /* 0x00009a00ff047b82 */ /* 0x010f220000000a00 */
[----:B------:R-:W-:Y:S01]  /*1720*/  SHF.R.S32.HI R23, RZ, 0x1f, R22 ;  /* 0x0000001fff177819 */ /* 0x000fe20000011416 */
[----:B----4-:R-:W-:-:S04]  /*1730*/  IMAD R8, R4, UR5, RZ ;  /* 0x0000000504087c24 */ /* 0x010fc8000f8e02ff */
[----:B------:R-:W-:Y:S02]  /*1740*/  IMAD R3, R5, UR4, R8 ;  /* 0x0000000405037c24 */ /* 0x000fe4000f8e0208 */
[----:B------:R-:W-:-:S05]  /*1750*/  IMAD.WIDE.U32 R4, R4, UR4, R22 ;  /* 0x0000000404047c25 */ /* 0x000fca000f8e0016 */
[----:B------:R-:W-:Y:S02]  /*1760*/  IADD3 R3, R3, R5, RZ ;  /* 0x0000000503037210 */ /* 0x000fe40007ffe0ff */
[----:B---3--:R-:W-:-:S04]  /*1770*/  LEA R10, P0, R4, UR10, 0x2 ;  /* 0x0000000a040a7c11 */ /* 0x008fc8000f8010ff */
[----:B------:R-:W-:Y:S02]  /*1780*/  LEA.HI.X R11, R4, UR11, R3, 0x2, P0 ;  /* 0x0000000b040b7c11 */ /* 0x000fe400080f1403 */
[----:B------:R-:W3:Y:S03]  /*1790*/  LDC.64 R4, c[0x0][0x270] ;  /* 0x00009c00ff047b82 */ /* 0x000ee60000000a00 */
[----:B------:R-:W4:Y:S01]  /*17a0*/  LDG.E R3, desc[UR8][R10.64] ;  /* 0x000000080a037981 */ /* 0x000f22000c1e1900 */
[----:B------:R-:W-:Y:S01]  /*17b0*/  MOV R9, R2 ;  /* 0x0000000200097202 */ /* 0x000fe20000000f00 */
[C---:B---3--:R-:W-:Y:S02]  /*17c0*/  IMAD R8, R4.reuse, UR5, RZ ;  /* 0x0000000504087c24 */ /* 0x048fe4000f8e02ff */
[----:B------:R-:W-:-:S04]  /*17d0*/  IMAD.WIDE.U32 R12, R4, UR4, R22 ;  /* 0x00000004040c7c25 */ /* 0x000fc8000f8e0016 */
[----:B------:R-:W-:Y:S02]  /*17e0*/  IMAD R5, R5, UR4, R8 ;  /* 0x0000000405057c24 */ /* 0x000fe4000f8e0208 */
[----:B------:R-:W-:-:S03]  /*17f0*/  IMAD.MOV.U32 R8, RZ, RZ, R6 ;  /* 0x000000ffff087224 */ /* 0x000fc600078e0006 */
[----:B------:R-:W-:Y:S02]  /*1800*/  IADD3 R5, R5, R13, RZ ;  /* 0x0000000d05057210 */ /* 0x000fe40007ffe0ff */
[----:B----4-:R-:W-:Y:S01]  /*1810*/  SHF.R.S32.HI R4, RZ, 0x1f, R3 ;  /* 0x0000001fff047819 */ /* 0x010fe20000011403 */
[----:B--2---:R-:W-:-:S04]  /*1820*/  IMAD.WIDE.U32 R14, R3, UR12, R8 ;  /* 0x0000000c030e7c25 */ /* 0x004fc8000f8e0008 */
[----:B------:R-:W-:Y:S01]  /*1830*/  IMAD R16, R4, UR12, RZ ;  /* 0x0000000c04107c24 */ /* 0x000fe2000f8e02ff */
[----:B------:R-:W-:-:S03]  /*1840*/  LEA R4, P0, R12, UR14, 0x3 ;  /* 0x0000000e0c047c11 */ /* 0x000fc6000f8018ff */
[----:B------:R-:W-:Y:S01]  /*1850*/  IMAD R3, R3, UR13, R16 ;  /* 0x0000000d03037c24 */ /* 0x000fe2000f8e0210 */
[----:B------:R-:W-:Y:S02]  /*1860*/  LEA.HI.X R5, R12, UR15, R5, 0x3, P0 ;  /* 0x0000000f0c057c11 */ /* 0x000fe400080f1c05 */
[----:B------:R-:W-:Y:S01]  /*1870*/  LEA R12, P0, R14, UR16, 0x3 ;  /* 0x000000100e0c7c11 */ /* 0x000fe2000f8018ff */
        /* <DEDUP_REMOVED lines=39> */
[----:B------:R-:W-:-:S05]  /*1af0*/  IADD3 R19, R19, R3, RZ ;  /* 0x0000000313137210 */ /* 0x000fca0007ffe0ff */
[----:B------:R4:W-:Y:S04]  /*1b00*/  STG.E.64 desc[UR8][R12.64], R18 ;  /* 0x000000120c007986 */ /* 0x0009e8000c101b08 */
[----:B------:R-:W2:Y:S04]  /*1b10*/  LDG.E R11, desc[UR8][R10.64+0xc] ;  /* 0x00000c080a0b7981 */ /* 0x000ea8000c1e1900 */
[----:B------:R-:W3:Y:S01]  /*1b20*/  LDG.E.64 R4, desc[UR8][R4.64+0x18] ;  /* 0x0000180804047981 */ /* 0x000ee2000c1e1b00 */
[----:B--2---:R-:W-:Y:S01]  /*1b30*/  SHF.R.S32.HI R3, RZ, 0x1f, R11 ;  /* 0x0000001fff037819 */ /* 0x004fe2000001140b */
[----:B0-----:R-:W-:-:S04]  /*1b40*/  IMAD.WIDE.U32 R14, R11, UR12, R8 ;  /* 0x0000000c0b0e7c25 */ /* 0x001fc8000f8e0008 */
[----:B------:R-:W-:Y:S01]  /*1b50*/  IMAD R16, R3, UR12, RZ ;  /* 0x0000000c03107c24 */ /* 0x000fe2000f8e02ff */
[----:B------:R-:W-:-:S03]  /*1b60*/  LEA R8, P0, R14, UR16, 0x3 ;  /* 0x000000100e087c11 */ /* 0x000fc6000f8018ff */
[----:B------:R-:W-:-:S05]  /*1b70*/  IMAD R3, R11, UR13, R16 ;  /* 0x0000000d0b037c24 */ /* 0x000fca000f8e0210 */
[----:B------:R-:W-:-:S04]  /*1b80*/  IADD3 R3, R15, R3, RZ ;  /* 0x000000030f037210 */ /* 0x000fc80007ffe0ff */
[----:B------:R-:W-:-:S05]  /*1b90*/  LEA.HI.X R9, R14, UR17, R3, 0x3, P0 ;  /* 0x000000110e097c11 */ /* 0x000fca00080f1c03 */
[----:B------:R-:W2:Y:S01]  /*1ba0*/  LDG.E.64 R14, desc[UR8][R8.64] ;  /* 0x00000008080e7981 */ /* 0x000ea2000c1e1b00 */
[----:B---3--:R-:W-:-:S04]  /*1bb0*/  IMAD R3, R5, UR18, RZ ;  /* 0x0000001205037c24 */ /* 0x008fc8000f8e02ff */
[----:B------:R-:W-:Y:S01]  /*1bc0*/  IMAD R3, R4, UR19, R3 ;  /* 0x0000001304037c24 */ /* 0x000fe2000f8e0203 */
[----:B------:R-:W-:-:S04]  /*1bd0*/  IADD3 R22, R22, 0x4, RZ ;  /* 0x0000000416167810 */ /* 0x000fc80007ffe0ff */
[----:B------:R-:W-:Y:S01]  /*1be0*/  ISETP.GE.AND P0, PT, R22, R0, PT ;  /* 0x000000001600720c */ /* 0x000fe20003f06270 */
[----:B--2---:R-:W-:-:S04]  /*1bf0*/  IMAD.WIDE.U32 R14, R4, UR18, R14 ;  /* 0x00000012040e7c25 */ /* 0x004fc8000f8e000e */
[----:B------:R-:W-:-:S05]  /*1c00*/  IMAD.IADD R15, R15, 0x1, R3 ;  /* 0x000000010f0f7824 */ /* 0x000fca00078e0203 */
[----:B------:R4:W-:Y:S03]  /*1c10*/  STG.E.64 desc[UR8][R8.64], R14 ;  /* 0x0000000e08007986 */ /* 0x0009e6000c101b08 */
[----:B------:R-:W-:Y:S05]  /*1c20*/  @!P0 BRA `(.L_x_545) ;  /* 0xfffffff800b88947 */ /* 0x000fea000383ffff */
.L_x_542:
[----:B------:R-:W-:Y:S05]  /*1c30*/  BSYNC B0 ;  /* 0x0000000000007941 */ /* 0x000fea0003800000 */
.L_x_541:
[----:B------:R-:W5:Y:S01]  /*1c40*/  LDC.64 R2, c[0x0][0x278] ;  /* 0x00009e00ff027b82 */ /* 0x000f620000000a00 */
[----:B------:R-:W-:-:S06]  /*1c50*/  UIADD3 UR4, UR4, 0x1, URZ ;  /* 0x0000000104047890 */ /* 0x000fcc000fffe03f */
[----:B-----5:R-:W-:-:S04]  /*1c60*/  ISETP.LE.U32.AND P0, PT, R2, UR4, PT ;  /* 0x0000000402007c0c */ /* 0x020fc8000bf03070 */
[----:B------:R-:W-:-:S13]  /*1c70*/  ISETP.GE.AND.EX P0, PT, RZ, R3, PT, P0 ;  /* 0x00000003ff00720c */ /* 0x000fda0003f06300 */
[----:B------:R-:W-:Y:S05]  /*1c80*/  @!P0 BRA `(.L_x_546) ;  /* 0xfffffff000e48947 */ /* 0x000fea000383ffff */
[----:B------:R-:W-:Y:S05]  /*1c90*/  EXIT ;  /* 0x000000000000794d */ /* 0x000fea0003800000 */
.L_x_532:
        /* <DEDUP_REMOVED lines=9> */
[----:B0-----:R-:W-:-:S04]  /*1d30*/  IADD3 R4, P0, R0, UR6, RZ ;  /* 0x0000000600047c10 */ /* 0x001fc8000ff1e0ff */
[----:B------:R-:W-:-:S09]  /*1d40*/  IADD3.X R5, RZ, UR7, RZ, P0, !PT ;  /* 0x00000007ff057c10 */ /* 0x000fd200087fe4ff */
.L_x_552:
        /* <DEDUP_REMOVED lines=9> */
[----:B---3--:R-:W-:-:S04]  /*1de0*/  IMAD.WIDE.U32 R6, R2, UR4, R4 ;  /* 0x0000000402067c25 */ /* 0x008fc8000f8e0004 */
        /* <DEDUP_REMOVED lines=14> */
[----:B------:R-:W-:Y:S01]  /*1ed0*/  IMAD.WIDE.U32 R2, R4, UR10, RZ ;  /* 0x0000000a04027c25 */ /* 0x000fe2000f8e00ff */
[----:B------:R-:W-:-:S03]  /*1ee0*/  MOV R24, R6 ;  /* 0x0000000600187202 */ /* 0x000fc60000000f00 */
[----:B------:R-:W-:-:S05]  /*1ef0*/  IMAD R9, R4, UR11, R9 ;  /* 0x0000000b04097c24 */ /* 0x000fca000f8e0209 */
[----:B------:R-:W-:Y:S02]  /*1f00*/  IADD3 R9, R3, R9, RZ ;  /* 0x0000000903097210 */ /* 0x000fe40007ffe0ff */
[----:B------:R-:W-:Y:S01]  /*1f10*/  LOP3.LUT P0, R3, R8, 0x3, RZ, 0xc0, !PT ;  /* 0x0000000308037812 */ /* 0x000fe2000780c0ff */
[----:B------:R-:W-:Y:S02]  /*1f20*/  IMAD.MOV.U32 R8, RZ, RZ, R2 ;  /* 0x000000ffff087224 */ /* 0x000fe400078e0002 */
        /* <DEDUP_REMOVED lines=32> */
[----:B------:R-:W-:Y:S02]  /*2130*/  IADD3 R21, R21, R25, RZ ;  /* 0x0000001915157210 */ /* 0x000fe40007ffe0ff */
[----:B------:R-:W2:Y:S02]  /*2140*/  LDG.E.64 R24, desc[UR8][R18.64] ;  /* 0x0000000812187981 */ /* 0x000ea4000c1e1b00 */
        /* <DEDUP_REMOVED lines=45> */
.L_x_550:
[----:B------:R-:W-:Y:S05]  /*2420*/  BSYNC B1 ;  /* 0x0000000000017941 */ /* 0x000fea0003800000 */
.L_x_549:
[----:B------:R-:W-:Y:S02]  /*2430*/  LOP3.LUT R3, RZ, R6, RZ, 0x33, !PT ;  /* 0x00000006ff037212 */ /* 0x000fe400078e33ff */
[----:B------:R-:W3:Y:S02]  /*2440*/  LDC.64 R6, c[0x0][0x268] ;  /* 0x00009a00ff067b82 */ /* 0x000ee40000000a00 */
[----:B------:R-:W-:-:S04]  /*2450*/  IADD3 R3, R0, R3, RZ ;  /* 0x0000000300037210 */ /* 0x000fc80007ffe0ff */
[----:B------:R-:W-:-:S13]  /*2460*/  ISETP.GE.U32.AND P0, PT, R3, 0x3, PT ;  /* 0x000000030300780c */ /* 0x000fda0003f06070 */
[----:B------:R-:W-:Y:S05]  /*2470*/  @!P0 BRA `(.L_x_548) ;  /* 0x0000000400448947 */ /* 0x000fea0003800000 */
.L_x_551:
[----:B---3--:R-:W-:Y:S01]  /*2480*/  IMAD R10, R6, UR5, RZ ;  /* 0x00000005060a7c24 */ /* 0x008fe2000f8e02ff */
[----:B------:R-:W-:-:S03]  /*2490*/  SHF.R.S32.HI R25, RZ, 0x1f, R24 ;  /* 0x0000001fff197819 */ /* 0x000fc60000011418 */
[----:B------:R-:W-:Y:S02]  /*24a0*/  IMAD R3, R7, UR4, R10 ;  /* 0x0000000407037c24 */ /* 0x000fe4000f8e020a */
[----:B------:R-:W-:-:S05]  /*24b0*/  IMAD.WIDE.U32 R10, R6, UR4, R24 ;  /* 0x00000004060a7c25 */ /* 0x000fca000f8e0018 */
[----:B------:R-:W-:Y:S02]  /*24c0*/  IADD3 R3, R3, R11, RZ ;  /* 0x0000000b03037210 */ /* 0x000fe40007ffe0ff */
[----:B--2---:R-:W-:-:S04]  /*24d0*/  LEA R14, P0, R10, UR12, 0x2 ;  /* 0x0000000c0a0e7c11 */ /* 0x004fc8000f8010ff */
[----:B------:R-:W-:Y:S02]  /*24e0*/  LEA.HI.X R15, R10, UR13, R3, 0x2, P0 ;  /* 0x0000000d0a0f7c11 */ /* 0x000fe400080f1403 */
[----:B------:R-:W2:Y:S03]  /*24f0*/  LDC.64 R10, c[0x0][0x270] ;  /* 0x00009c00ff0a7b82 */ /* 0x000ea60000000a00 */
[----:B------:R-:W3:Y:S01]  /*2500*/  LDG.E R3, desc[UR8][R14.64] ;  /* 0x000000080e037981 */ /* 0x000ee2000c1e1900 */
[----:B----4-:R-:W-:Y:S01]  /*2510*/  MOV R13, R2 ;  /* 0x00000002000d7202 */ /* 0x010fe20000000f00 */
[C---:B--2---:R-:W-:Y:S02]  /*2520*/  IMAD R12, R10.reuse, UR5, RZ ;  /* 0x000000050a0c7c24 */ /* 0x044fe4000f8e02ff */
[----:B------:R-:W-:-:S04]  /*2530*/  IMAD.WIDE.U32 R16, R10, UR4, R24 ;  /* 0x000000040a107c25 */ /* 0x000fc8000f8e0018 */
[----:B------:R-:W-:Y:S02]  /*2540*/  IMAD R11, R11, UR4, R12 ;  /* 0x000000040b0b7c24 */ /* 0x000fe4000f8e020c */
[----:B------:R-:W-:-:S03]  /*2550*/  IMAD.MOV.U32 R12, RZ, RZ, R8 ;  /* 0x000000ffff0c7224 */ /* 0x000fc600078e0008 */
[----:B------:R-:W-:Y:S02]  /*2560*/  IADD3 R11, R11, R17, RZ ;  /* 0x000000110b0b7210 */ /* 0x000fe40007ffe0ff */
[----:B---3--:R-:W-:Y:S01]  /*2570*/  SHF.R.S32.HI R10, RZ, 0x1f, R3 ;  /* 0x0000001fff0a7819 */ /* 0x008fe20000011403 */
[----:B------:R-:W-:-:S04]  /*2580*/  IMAD.WIDE.U32 R18, R3, UR14, R12 ;  /* 0x0000000e03127c25 */ /* 0x000fc8000f8e000c */
        /* <DEDUP_REMOVED lines=64> */
.L_x_548:
[----:B------:R-:W-:Y:S05]  /*2990*/  BSYNC B0 ;  /* 0x0000000000007941 */ /* 0x000fea0003800000 */
.L_x_547:
[----:B------:R-:W5:Y:S01]  /*29a0*/  LDC.64 R2, c[0x0][0x278] ;  /* 0x00009e00ff027b82 */ /* 0x000f620000000a00 */
[----:B------:R-:W-:-:S06]  /*29b0*/  UIADD3 UR4, UR4, 0x1, URZ ;  /* 0x0000000104047890 */ /* 0x000fcc000fffe03f */
[----:B-----5:R-:W-:-:S04]  /*29c0*/  ISETP.LE.U32.AND P0, PT, R2, UR4, PT ;  /* 0x0000000402007c0c */ /* 0x020fc8000bf03070 */
[----:B------:R-:W-:-:S13]  /*29d0*/  ISETP.GE.AND.EX P0, PT, RZ, R3, PT, P0 ;  /* 0x00000003ff00720c */ /* 0x000fda0003f06300 */
[----:B------:R-:W-:Y:S05]  /*29e0*/  @!P0 BRA `(.L_x_552) ;  /* 0xfffffff000d88947 */ /* 0x000fea000383ffff */
[----:B------:R-:W5:Y:S01]  /*29f0*/  S2R R10, SR_TID.X ;  /* 0x00000000000a7919 */ /* 0x000f620000002100 */
[----:B------:R-:W-:Y:S01]  /*2a00*/  ULDC.64 UR4, c[0x0][0x250] ;  /* 0x0000940000047ab9 */ /* 0x000fe20000000a00 */
[----:B-----5:R-:W-:-:S04]  /*2a10*/  IADD3 R0, R10, 0x100, RZ ;  /* 0x000001000a007810 */ /* 0x020fc80007ffe0ff */
[----:B------:R-:W-:-:S05]  /*2a20*/  IADD3 R4, P0, R0, UR6, RZ ;  /* 0x0000000600047c10 */ /* 0x000fca000ff1e0ff */
[----:B------:R-:W-:Y:S02]  /*2a30*/  IMAD.X R5, RZ, RZ, UR7, P0 ;  /* 0x00000007ff057e24 */ /* 0x000fe400080e06ff */
[----:B------:R-:W-:-:S03]  /*2a40*/  IMAD.WIDE.U32 R2, R4, UR4, RZ ;  /* 0x0000000404027c25 */ /* 0x000fc6000f8e00ff */
[----:B------:R0:W-:Y:S01]  /*2a50*/  STL.64 [R1+0x8], R4 ;  /* 0x0000080401007387 */ /* 0x0001e20000100a00 */
[----:B------:R-:W-:Y:S01]  /*2a60*/  IMAD R0, R5, UR4, RZ ;  /* 0x0000000405007c24 */ /* 0x000fe2000f8e02ff */
[----:B------:R-:W-:Y:S02]  /*2a70*/  UMOV UR4, URZ ;  /* 0x0000003f00047c82 */ /* 0x000fe40008000000 */
[----:B------:R0:W-:Y:S01]  /*2a80*/  STL.64 [R1], R2 ;  /* 0x0000000201007387 */ /* 0x0001e20000100a00 */
[----:B------:R-:W-:-:S05]  /*2a90*/  IMAD R0, R4, UR5, R0 ;  /* 0x0000000504007c24 */ /* 0x000fca000f8e0200 */
[----:B------:R-:W-:-:S07]  /*2aa0*/  IADD3 R29, R3, R0, RZ ;  /* 0x00000000031d7210 */ /* 0x000fce0007ffe0ff */
.L_x_558:
[----:B0-----:R-:W5:Y:S01]  /*2ab0*/  LDL.64 R4, [R1+0x8] ;  /* 0x0000080001047983 */ /* 0x001f620000100a00 */
[----:B------:R-:W0:Y:S01]  /*2ac0*/  LDC.64 R2, c[0x0][0x260] ;  /* 0x00009800ff027b82 */ /* 0x000e220000000a00 */
        /* <DEDUP_REMOVED lines=16> */
[----:B------:R-:W5:Y:S01]  /*2bd0*/  LDL.64 R8, [R1] ;  /* 0x0000000001087983 */ /* 0x000f620000100a00 */
[----:B----4-:R-:W0:Y:S01]  /*2be0*/  LDC.64 R16, c[0x0][0x270] ;  /* 0x00009c00ff107b82 */ /* 0x010e220000000a00 */
[----:B------:R-:W-:Y:S01]  /*2bf0*/  IMAD.IADD R2, R0, 0x1, -R20 ;  /* 0x0000000100027824 */ /* 0x000fe200078e0a14 */
[----:B------:R-:W-:Y:S01]  /*2c00*/  BSSY B1, `(.L_x_555) ;  /* 0x0000057000017945 */ /* 0x000fe20003800000 */
[----:B-1----:R-:W-:-:S03]  /*2c10*/  MOV R22, R20 ;  /* 0x0000001400167202 */ /* 0x002fc60000000f00 */
[----:B------:R-:W-:Y:S02]  /*2c20*/  LOP3.LUT P0, RZ, R2, 0x3, RZ, 0xc0, !PT ;  /* 0x0000000302ff7812 */ /* 0x000fe4000780c0ff */
[----:B---3--:R-:W1:Y:S01]  /*2c30*/  LDC.64 R6, c[0x0][0x248] ;  /* 0x00009200ff067b82 */ /* 0x008e620000000a00 */
[----:B0-----:R-:W-:-:S04]  /*2c40*/  IMAD R4, R16, UR5, RZ ;  /* 0x0000000510047c24 */ /* 0x001fc8000f8e02ff */
[----:B------:R-:W-:Y:S02]  /*2c50*/  IMAD R5, R17, UR4, R4 ;  /* 0x0000000411057c24 */ /* 0x000fe4000f8e0204 */
[----:B------:R-:W-:-:S04]  /*2c60*/  IMAD.WIDE.U32 R16, R16, UR4, RZ ;  /* 0x0000000410107c25 */ /* 0x000fc8000f8e00ff */
[----:B-1----:R-:W-:-:S04]  /*2c70*/  IMAD R2, R6, UR5, RZ ;  /* 0x0000000506027c24 */ /* 0x002fc8000f8e02ff */
[----:B------:R-:W-:Y:S01]  /*2c80*/  IMAD R3, R7, UR4, R2 ;  /* 0x0000000407037c24 */ /* 0x000fe2000f8e0202 */
[----:B-----5:R-:W-:-:S05]  /*2c90*/  MOV R28, R8 ;  /* 0x00000008001c7202 */ /* 0x020fca0000000f00 */
[----:B------:R-:W-:Y:S01]  /*2ca0*/  IMAD.WIDE.U32 R18, R6, UR4, R28 ;  /* 0x0000000406127c25 */ /* 0x000fe2000f8e001c */
[----:B------:R-:W-:-:S03]  /*2cb0*/  IADD3 R28, R17, R5, RZ ;  /* 0x00000005111c7210 */ /* 0x000fc60007ffe0ff */
[----:B------:R-:W-:Y:S01]  /*2cc0*/  IMAD.IADD R2, R19, 0x1, R3 ;  /* 0x0000000113027824 */ /* 0x000fe200078e0203 */
[----:B------:R-:W-:Y:S06]  /*2cd0*/  @!P0 BRA `(.L_x_556) ;  /* 0x0000000400248947 */ /* 0x000fec0003800000 */
[----:B------:R-:W0:Y:S01]  /*2ce0*/  LDC.64 R6, c[0x0][0x268] ;  /* 0x00009a00ff067b82 */ /* 0x000e220000000a00 */
[----:B------:R-:W-:Y:S01]  /*2cf0*/  SHF.R.S32.HI R21, RZ, 0x1f, R20 ;  /* 0x0000001fff157819 */ /* 0x000fe20000011414 */
[----:B------:R-:W-:-:S06]  /*2d00*/  ULDC.64 UR6, c[0x0][0x230] ;  /* 0x00008c0000067ab9 */ /* 0x000fcc0000000a00 */
[----:B--2---:R-:W1:Y:S08]  /*2d10*/  LDC.64 R12, c[0x0][0x258] ;  /* 0x00009600ff0c7b82 */ /* 0x004e700000000a00 */
[----:B------:R-:W2:Y:S01]  /*2d20*/  LDC.64 R10, c[0x0][0x238] ;  /* 0x00008e00ff0a7b82 */ /* 0x000ea20000000a00 */
[----:B0-----:R-:W-:-:S04]  /*2d30*/  IMAD R4, R6, UR5, RZ ;  /* 0x0000000506047c24 */ /* 0x001fc8000f8e02ff */
[----:B------:R-:W-:Y:S02]  /*2d40*/  IMAD R3, R7, UR4, R4 ;  /* 0x0000000407037c24 */ /* 0x000fe4000f8e0204 */
[----:B------:R-:W-:-:S05]  /*2d50*/  IMAD.WIDE.U32 R4, R6, UR4, R20 ;  /* 0x0000000406047c25 */ /* 0x000fca000f8e0014 */
[----:B------:R-:W-:Y:S02]  /*2d60*/  IADD3 R3, R5, R3, RZ ;  /* 0x0000000305037210 */ /* 0x000fe40007ffe0ff */
[----:B------:R-:W-:-:S04]  /*2d70*/  LEA R14, P0, R4, UR6, 0x2 ;  /* 0x00000006040e7c11 */ /* 0x000fc8000f8010ff */
[----:B------:R-:W-:Y:S01]  /*2d80*/  LEA.HI.X R15, R4, UR7, R3, 0x2, P0 ;  /* 0x00000007040f7c11 */ /* 0x000fe200080f1403 */
[----:B------:R-:W-:Y:S01]  /*2d90*/  IMAD.MOV.U32 R8, RZ, RZ, R18 ;  /* 0x000000ffff087224 */ /* 0x000fe200078e0012 */
[----:B------:R-:W-:Y:S01]  /*2da0*/  MOV R9, R2 ;  /* 0x0000000200097202 */ /* 0x000fe20000000f00 */
[----:B------:R-:W-:Y:S02]  /*2db0*/  ULDC.64 UR6, c[0x0][0x220] ;  /* 0x0000880000067ab9 */ /* 0x000fe40000000a00 */
[----:B------:R-:W3:Y:S01]  /*2dc0*/  LDG.E R3, desc[UR8][R14.64] ;  /* 0x000000080e037981 */ /* 0x000ee2000c1e1900 */
[----:B------:R-:W-:-:S04]  /*2dd0*/  IADD3 R7, P0, R20, R16, RZ ;  /* 0x0000001014077210 */ /* 0x000fc80007f1e0ff */
[----:B------:R-:W-:Y:S02]  /*2de0*/  IADD3.X R22, R21, R28, RZ, P0, !PT ;  /* 0x0000001c15167210 */ /* 0x000fe400007fe4ff */
[----:B------:R-:W-:-:S04]  /*2df0*/  LEA R6, P0, R7, UR6, 0x3 ;  /* 0x0000000607067c11 */ /* 0x000fc8000f8018ff */
[----:B------:R-:W-:-:S05]  /*2e00*/  LEA.HI.X R7, R7, UR7, R22, 0x3, P0 ;  /* 0x0000000707077c11 */ /* 0x000fca00080f1c16 */
[----:B------:R-:W4:Y:S01]  /*2e10*/  LDG.E.64 R24, desc[UR8][R6.64] ;  /* 0x0000000806187981 */ /* 0x000f22000c1e1b00 */
[----:B---3--:R-:W-:Y:S01]  /*2e20*/  SHF.R.S32.HI R23, RZ, 0x1f, R3 ;  /* 0x0000001fff177819 */ /* 0x008fe20000011403 */
[----:B-1----:R-:W-:-:S04]  /*2e30*/  IMAD.WIDE.U32 R4, R3, R12, R8 ;  /* 0x0000000c03047225 */ /* 0x002fc800078e0008 */
[----:B------:R-:W-:Y:S01]  /*2e40*/  IMAD R23, R23, R12, RZ ;  /* 0x0000000c17177224 */ /* 0x000fe200078e02ff */
[----:B--2---:R-:W-:-:S03]  /*2e50*/  LEA R22, P0, R4, R10, 0x3 ;  /* 0x0000000a04167211 */ /* 0x004fc600078018ff */
[----:B------:R-:W-:-:S04]  /*2e60*/  IMAD R3, R3, R13, R23 ;  /* 0x0000000d03037224 */ /* 0x000fc800078e0217 */
[----:B------:R-:W-:-:S05]  /*2e70*/  IMAD.IADD R3, R5, 0x1, R3 ;  /* 0x0000000105037824 */ /* 0x000fca00078e0203 */
[----:B------:R-:W-:Y:S02]  /*2e80*/  LEA.HI.X R23, R4, R11, R3, 0x3, P0 ;  /* 0x0000000b04177211 */ /* 0x000fe400000f1c03 */
[----:B------:R-:W4:Y:S03]  /*2e90*/  LDC.64 R4, c[0x0][0x240] ;  /* 0x00009000ff047b82 */ /* 0x000f260000000a00 */
[----:B------:R-:W2:Y:S01]  /*2ea0*/  LDG.E.64 R26, desc[UR8][R22.64] ;  /* 0x00000008161a7981 */ /* 0x000ea2000c1e1b00 */
[----:B----4-:R-:W-:-:S04]  /*2eb0*/  IMAD R3, R25, R4, RZ ;  /* 0x0000000419037224 */ /* 0x010fc800078e02ff */
[C---:B------:R-:W-:Y:S02]  /*2ec0*/  IMAD R3, R24.reuse, R5, R3 ;  /* 0x0000000518037224 */ /* 0x040fe400078e0203 */
[----:B--2---:R-:W-:-:S05]  /*2ed0*/  IMAD.WIDE.U32 R26, R24, R4, R26 ;  /* 0x00000004181a7225 */ /* 0x004fca00078e001a */
[----:B------:R-:W-:Y:S02]  /*2ee0*/  IADD3 R27, R27, R3, RZ ;  /* 0x000000031b1b7210 */ /* 0x000fe40007ffe0ff */
[----:B------:R-:W-:-:S04]  /*2ef0*/  IADD3 R3, -R20, R0, RZ ;  /* 0x0000000014037210 */ /* 0x000fc80007ffe1ff */
[----:B------:R-:W-:-:S04]  /*2f00*/  LOP3.LUT R3, R3, 0x3, RZ, 0xc0, !PT ;  /* 0x0000000303037812 */ /* 0x000fc800078ec0ff */
[----:B------:R-:W-:Y:S01]  /*2f10*/  ISETP.NE.AND P0, PT, R3, 0x1, PT ;  /* 0x000000010300780c */ /* 0x000fe20003f05270 */
[----:B------:R0:W-:Y:S02]  /*2f20*/  STG.E.64 desc[UR8][R22.64], R26 ;  /* 0x0000001a16007986 */ /* 0x0001e4000c101b08 */
[----:B0-----:R-:W-:-:S10]  /*2f30*/  IADD3 R22, R20, 0x1, RZ ;  /* 0x0000000114167810 */ /* 0x001fd40007ffe0ff */
[----:B------:R-:W-:Y:S05]  /*2f40*/  @!P0 BRA `(.L_x_556) ;  /* 0x0000000000888947 */ /* 0x000fea0003800000 */
[----:B------:R-:W2:Y:S02]  /*2f50*/  LDG.E R23, desc[UR8][R14.64+0x4] ;  /* 0x000004080e177981 */ /* 0x000ea4000c1e1900 */
        /* <DEDUP_REMOVED lines=9> */
[----:B------:R-:W-:Y:S01]  /*2ff0*/  ISETP.NE.AND P0, PT, R3, 0x2, PT ;  /* 0x000000020300780c */ /* 0x000fe20003f05270 */
[----:B--2---:R-:W-:-:S04]  /*3000*/  IMAD R25, R25, R4, RZ ;  /* 0x0000000419197224 */ /* 0x004fc800078e02ff */
[C---:B------:R-:W-:Y:S02]  /*3010*/  IMAD R25, R24.reuse, R5, R25 ;  /* 0x0000000518197224 */ /* 0x040fe400078e0219 */
[----:B---3--:R-:W-:-:S05]  /*3020*/  IMAD.WIDE.U32 R26, R24, R4, R26 ;  /* 0x00000004181a7225 */ /* 0x008fca00078e001a */
[----:B------:R-:W-:-:S05]  /*3030*/  IADD3 R27, R27, R25, RZ ;  /* 0x000000191b1b7210 */ /* 0x000fca0007ffe0ff */
[----:B------:R0:W-:Y:S02]  /*3040*/  STG.E.64 desc[UR8][R22.64], R26 ;  /* 0x0000001a16007986 */ /* 0x0001e4000c101b08 */
[----:B0-----:R-:W-:Y:S01]  /*3050*/  IADD3 R22, R20, 0x2, RZ ;  /* 0x0000000214167810 */ /* 0x001fe20007ffe0ff */
[----:B------:R-:W-:Y:S06]  /*3060*/  @!P0 BRA `(.L_x_556) ;  /* 0x0000000000408947 */ /* 0x000fec0003800000 */
        /* <DEDUP_REMOVED lines=10> */
[----:B---3--:R-:W-:-:S04]  /*3110*/  IMAD R3, R7, R4, RZ ;  /* 0x0000000407037224 */ /* 0x008fc800078e02ff */
[----:B------:R-:W-:Y:S01]  /*3120*/  IMAD R3, R6, R5, R3 ;  /* 0x0000000506037224 */ /* 0x000fe200078e0203 */
[----:B------:R-:W-:Y:S01]  /*3130*/  IADD3 R22, R20, 0x3, RZ ;  /* 0x0000000314167810 */ /* 0x000fe20007ffe0ff */
[----:B--2---:R-:W-:-:S04]  /*3140*/  IMAD.WIDE.U32 R8, R6, R4, R8 ;  /* 0x0000000406087225 */ /* 0x004fc800078e0008 */
[----:B------:R-:W-:-:S05]  /*3150*/  IMAD.IADD R9, R9, 0x1, R3 ;  /* 0x0000000109097824 */ /* 0x000fca00078e0203 */
[----:B------:R0:W-:Y:S02]  /*3160*/  STG.E.64 desc[UR8][R10.64], R8 ;  /* 0x000000080a007986 */ /* 0x0001e4000c101b08 */
.L_x_556:
[----:B------:R-:W-:Y:S05]  /*3170*/  BSYNC B1 ;  /* 0x0000000000017941 */ /* 0x000fea0003800000 */
.L_x_555:
        /* <DEDUP_REMOVED lines=11> */
[----:B------:R-:W-:-:S04]  /*3230*/  IMAD.WIDE.U32 R6, R4, UR4, R22 ;  /* 0x0000000404067c25 */ /* 0x000fc8000f8e0016 */
[----:B------:R-:W-:Y:S01]  /*3240*/  IMAD R9, R5, UR4, R8 ;  /* 0x0000000405097c24 */ /* 0x000fe2000f8e0208 */
[----:B------:R-:W-:Y:S01]  /*3250*/  LEA R5, P1, R6, UR10, 0x2 ;  /* 0x0000000a06057c11 */ /* 0x000fe2000f8210ff */
[----:B------:R-:W-:-:S03]  /*3260*/  IMAD.MOV.U32 R4, RZ, RZ, R22 ;  /* 0x000000ffff047224 */ /* 0x000fc600078e0016 */
[----:B------:R-:W-:-:S04]  /*3270*/  IADD3 R7, R9, R7, RZ ;  /* 0x0000000709077210 */ /* 0x000fc80007ffe0ff */
[----:B------:R-:W-:-:S07]  /*3280*/  LEA.HI.X R7, R6, UR11, R7, 0x2, P1 ;  /* 0x0000000b06077c11 */ /* 0x000fce00088f1407 */
.L_x_557:
[----:B------:R-:W-:-:S05]  /*3290*/  MOV R6, R5 ;  /* 0x0000000500067202 */ /* 0x000fca0000000f00 */
[----:B------:R-:W3:Y:S01]  /*32a0*/  LDG.E R5, desc[UR8][R6.64] ;  /* 0x0000000806057981 */ /* 0x000ee2000c1e1900 */
[----:B------:R-:W-:Y:S02]  /*32b0*/  MOV R9, R2 ;  /* 0x0000000200097202 */ /* 0x000fe40000000f00 */
[----:B---3--:R-:W-:-:S05]  /*32c0*/  SHF.R.S32.HI R8, RZ, 0x1f, R5 ;  /* 0x0000001fff087819 */ /* 0x008fca0000011405 */
[----:B------:R-:W-:Y:S01]  /*32d0*/  IMAD R10, R8, UR12, RZ ;  /* 0x0000000c080a7c24 */ /* 0x000fe2000f8e02ff */
[----:B------:R-:W-:-:S05]  /*32e0*/  MOV R8, R18 ;  /* 0x0000001200087202 */ /* 0x000fca0000000f00 */
[----:B--2---:R-:W-:Y:S01]  /*32f0*/  IMAD.WIDE.U32 R12, R5, UR12, R8 ;  /* 0x0000000c050c7c25 */ /* 0x004fe2000f8e0008 */
[----:B------:R-:W-:-:S03]  /*3300*/  MOV R9, R16 ;  /* 0x0000001000097202 */ /* 0x000fc60000000f00 */
[----:B------:R-:W-:Y:S02]  /*3310*/  IMAD R5, R5, UR13, R10 ;  /* 0x0000000d05057c24 */ /* 0x000fe4000f8e020a */
[----:B------:R-:W-:-:S03]  /*3320*/  IMAD.MOV.U32 R8, RZ, RZ, R3 ;  /* 0x000000ffff087224 */ /* 0x000fc600078e0003 */
[----:B------:R-:W-:Y:S01]  /*3330*/  IADD3 R5, R13, R5, RZ ;  /* 0x000000050d057210 */ /* 0x000fe20007ffe0ff */
[----:B------:R-:W-:Y:S01]  /*3340*/  IMAD.WIDE R10, R4, 0x8, R8 ;  /* 0x00000008040a7825 */ /* 0x000fe200078e0208 */
[----:B------:R-:W-:-:S04]  /*3350*/  LEA R8, P0, R12, UR14, 0x3 ;  /* 0x0000000e0c087c11 */ /* 0x000fc8000f8018ff */
[----:B------:R-:W-:Y:S02]  /*3360*/  LEA.HI.X R9, R12, UR15, R5, 0x3, P0 ;  /* 0x0000000f0c097c11 */ /* 0x000fe400080f1c05 */
[----:B------:R-:W2:Y:S04]  /*3370*/  LDG.E.64 R12, desc[UR8][R10.64] ;  /* 0x000000080a0c7981 */ /* 0x000ea8000c1e1b00 */
[----:B------:R-:W3:Y:S01]  /*3380*/  LDG.E.64 R14, desc[UR8][R8.64] ;  /* 0x00000008080e7981 */ /* 0x000ee2000c1e1b00 */
[----:B--2---:R-:W-:-:S04]  /*3390*/  IMAD R5, R13, UR16, RZ ;  /* 0x000000100d057c24 */ /* 0x004fc8000f8e02ff */
[C---:B------:R-:W-:Y:S02]  /*33a0*/  IMAD R5, R12.reuse, UR17, R5 ;  /* 0x000000110c057c24 */ /* 0x040fe4000f8e0205 */
[----:B---3--:R-:W-:-:S04]  /*33b0*/  IMAD.WIDE.U32 R14, R12, UR16, R14 ;  /* 0x000000100c0e7c25 */ /* 0x008fc8000f8e000e */
[----:B------:R-:W-:Y:S01]  /*33c0*/  IMAD.MOV.U32 R20, RZ, RZ, R14 ;  /* 0x000000ffff147224 */ /* 0x000fe200078e000e */
[----:B------:R-:W-:-:S05]  /*33d0*/  IADD3 R21, R15, R5, RZ ;  /* 0x000000050f157210 */ /* 0x000fca0007ffe0ff */
[----:B------:R0:W-:Y:S04]  /*33e0*/  STG.E.64 desc[UR8][R8.64], R20 ;  /* 0x0000001408007986 */ /* 0x0001e8000c101b08 */
[----:B------:R-:W2:Y:S01]  /*33f0*/  LDG.E R5, desc[UR8][R6.64+0x4] ;  /* 0x0000040806057981 */ /* 0x000ea2000c1e1900 */
[----:B0-----:R-:W-:Y:S02]  /*3400*/  MOV R8, R18 ;  /* 0x0000001200087202 */ /* 0x001fe40000000f00 */
[----:B------:R-:W-:Y:S02]  /*3410*/  MOV R9, R2 ;  /* 0x0000000200097202 */ /* 0x000fe40000000f00 */
        /* <DEDUP_REMOVED lines=14> */
[----:B------:R-:W2:Y:S02]  /*3500*/  LDG.E R5, desc[UR8][R6.64+0x8] ;  /* 0x0000080806057981 */ /* 0x000ea4000c1e1900 */
[----:B--2---:R-:W-:-:S05]  /*3510*/  SHF.R.S32.HI R14, RZ, 0x1f, R5 ;  /* 0x0000001fff0e7819 */ /* 0x004fca0000011405 */
[----:B------:R-:W-:Y:S02]  /*3520*/  IMAD R24, R14, UR12, RZ ;  /* 0x0000000c0e187c24 */ /* 0x000fe4000f8e02ff */
[----:B------:R-:W-:-:S04]  /*3530*/  IMAD.WIDE.U32 R14, R5, UR12, R8 ;  /* 0x0000000c050e7c25 */ /* 0x000fc8000f8e0008 */
[----:B------:R-:W-:Y:S01]  /*3540*/  IMAD R5, R5, UR13, R24 ;  /* 0x0000000d05057c24 */ /* 0x000fe2000f8e0218 */
[----:B0-----:R-:W-:-:S04]  /*3550*/  LEA R12, P0, R14, UR14, 0x3 ;  /* 0x0000000e0e0c7c11 */ /* 0x001fc8000f8018ff */
[----:B------:R-:W-:-:S04]  /*3560*/  IADD3 R5, R15, R5, RZ ;  /* 0x000000050f057210 */ /* 0x000fc80007ffe0ff */
        /* <DEDUP_REMOVED lines=18> */
[----:B---3--:R-:W-:-:S04]  /*3690*/  IMAD R5, R11, UR16, RZ ;  /* 0x000000100b057c24 */ /* 0x008fc8000f8e02ff */
[----:B------:R-:W-:Y:S01]  /*36a0*/  IMAD R5, R10, UR17, R5 ;  /* 0x000000110a057c24 */ /* 0x000fe2000f8e0205 */
[----:B------:R-:W-:Y:S02]  /*36b0*/  IADD3 R22, R22, 0x4, RZ ;  /* 0x0000000416167810 */ /* 0x000fe40007ffe0ff */
[----:B------:R-:W-:-:S04]  /*36c0*/  IADD3 R3, P0, R3, 0x20, RZ ;  /* 0x0000002003037810 */ /* 0x000fc80007f1e0ff */
[----:B------:R-:W-:Y:S01]  /*36d0*/  IADD3.X R16, RZ, R16, RZ, P0, !PT ;  /* 0x00000010ff107210 */ /* 0x000fe200007fe4ff */
[----:B--2---:R-:W-:-:S04]  /*36e0*/  IMAD.WIDE.U32 R14, R10, UR16, R14 ;  /* 0x000000100a0e7c25 */ /* 0x004fc8000f8e000e */
[----:B------:R-:W-:Y:S01]  /*36f0*/  IMAD.IADD R15, R15, 0x1, R5 ;  /* 0x000000010f0f7824 */ /* 0x000fe200078e0205 */
[----:B------:R-:W-:-:S04]  /*3700*/  IADD3 R5, P1, R6, 0x10, RZ ;  /* 0x0000001006057810 */ /* 0x000fc80007f3e0ff */
[----:B------:R0:W-:Y:S01]  /*3710*/  STG.E.64 desc[UR8][R8.64], R14 ;  /* 0x0000000e08007986 */ /* 0x0001e2000c101b08 */
[----:B------:R-:W-:Y:S02]  /*3720*/  IADD3.X R7, RZ, R7, RZ, P1, !PT ;  /* 0x00000007ff077210 */ /* 0x000fe40000ffe4ff */
[----:B------:R-:W-:-:S13]  /*3730*/  ISETP.GE.AND P1, PT, R22, R0, PT ;  /* 0x000000001600720c */ /* 0x000fda0003f26270 */
[----:B0-----:R-:W-:Y:S05]  /*3740*/  @!P1 BRA `(.L_x_557) ;  /* 0xfffffff800d09947 */ /* 0x001fea000383ffff */
.L_x_554:
[----:B------:R-:W-:Y:S05]  /*3750*/  BSYNC B0 ;  /* 0x0000000000007941 */ /* 0x000fea0003800000 */
.L_x_553:
[----:B------:R-:W5:Y:S01]  /*3760*/  LDC.64 R2, c[0x0][0x278] ;  /* 0x00009e00ff027b82 */ /* 0x000f620000000a00 */
[----:B------:R-:W-:-:S06]  /*3770*/  UIADD3 UR4, UR4, 0x1, URZ ;  /* 0x0000000104047890 */ /* 0x000fcc000fffe03f */
[----:B-----5:R-:W-:-:S04]  /*3780*/  ISETP.LE.U32.AND P0, PT, R2, UR4, PT ;  /* 0x0000000402007c0c */ /* 0x020fc8000bf03070 */
[----:B------:R-:W-:-:S13]  /*3790*/  ISETP.GE.AND.EX P0, PT, RZ, R3, PT, P0 ;  /* 0x00000003ff00720c */ /* 0x000fda0003f06300 */
[----:B------:R-:W-:Y:S05]  /*37a0*/  @!P0 BRA `(.L_x_558) ;  /* 0xfffffff000c08947 */ /* 0x000fea000383ffff */
[----:B------:R-:W-:Y:S05]  /*37b0*/  EXIT ;  /* 0x000000000000794d */ /* 0x000fea0003800000 */
.L_x_559:
        /* <DEDUP_REMOVED lines=12> */
.L_x_8894:


//--------------------- .text._ZN3cub17CUB_300001_SM_9006detail8for_each13static_kernelINS2_12policy_hub_t12policy_500_tElNS2_12op_wrapper_tIlZZZZZN2at6native36add_out_dense_sparse_compressed_cudaERNS7_6TensorERKS9_SC_RKN3c106ScalarEENKUlvE_clEvENKUlvE1_clEvENKUlvE_clEvENKUlvE0_clEvEUllE_N6thrust23THRUST_300001_SM_900_NS17counting_iteratorIlNSN_11use_defaultESP_SP_EEEEEEvT0_T1_ --------------------------
	.section	.text._ZN3cub17CUB_300001_SM_9006detail8for_each13static_kernelINS2_12policy_hub_t12policy_500_tElNS2_12op_wrapper_tIlZZZZZN2at6native36add_out_dense_sparse_compressed_cudaERNS7_6TensorERKS9_SC_RKN3c106ScalarEENKUlvE_clEvENKUlvE1_clEvENKUlvE_clEvENKUlvE0_clEvEUllE_N6thrust23THRUST_300001_SM_900_NS17counting_iteratorIlNSN_11use_defaultESP_SP_EEEEEEvT0_T1_,"ax",@progbits
	.align	128
        .global         _ZN3cub17CUB_300001_SM_9006detail8for_each13static_kernelINS2_12policy_hub_t12policy_500_tElNS2_12op_wrapper_tIlZZZZZN2at6native36add_out_dense_sparse_compressed_cudaERNS7_6TensorERKS9_SC_RKN3c106ScalarEENKUlvE_clEvENKUlvE1_clEvENKUlvE_clEvENKUlvE0_clEvEUllE_N6thrust23THRUST_300001_SM_900_NS17counting_iteratorIlNSN_11use_defaultESP_SP_EEEEEEvT0_T1_
        .type           _ZN3cub17CUB_300001_SM_9006detail8for_each13static_kernelINS2_12policy_hub_t12policy_500_tElNS2_12op_wrapper_tIlZZZZZN2at6native36add_out_dense_sparse_compressed_cudaERNS7_6TensorERKS9_SC_RKN3c106ScalarEENKUlvE_clEvENKUlvE1_clEvENKUlvE_clEvENKUlvE0_clEvEUllE_N6thrust23THRUST_300001_SM_900_NS17counting_iteratorIlNSN_11use_defaultESP_SP_EEEEEEvT0_T1_,@function
        .size           _ZN3cub17CUB_300001_SM_9006detail8for_each13static_kernelINS2_12policy_hub_t12policy_500_tElNS2_12op_wrapper_tIlZZZZZN2at6native36add_out_dense_sparse_compressed_cudaERNS7_6TensorERKS9_SC_RKN3c106ScalarEENKUlvE_clEvENKUlvE1_clEvENKUlvE_clEvENKUlvE0_clEvEUllE_N6thrust23THRUST_300001_SM_900_NS17counting_iteratorIlNSN_11use_defaultESP_SP_EEEEEEvT0_T1_,(.L_x_8895 - _ZN3cub17CUB_300001_SM_9006detail8for_each13static_kernelINS2_12policy_hub_t12policy_500_tElNS2_12op_wrapper_tIlZZZZZN2at6native36add_out_dense_sparse_compressed_cudaERNS7_6TensorERKS9_SC_RKN3c106ScalarEENKUlvE_clEvENKUlvE1_clEvENKUlvE_clEvENKUlvE0_clEvEUllE_N6thrust23THRUST_300001_SM_900_NS17counting_iteratorIlNSN_11use_defaultESP_SP_EEEEEEvT0_T1_)
        .other          _ZN3cub17CUB_300001_SM_9006detail8for_each13static_kernelINS2_12policy_hub_t12policy_500_tElNS2_12op_wrapper_tIlZZZZZN2at6native36add_out_dense_sparse_compressed_cudaERNS7_6TensorERKS9_SC_RKN3c106ScalarEENKUlvE_clEvENKUlvE1_clEvENKUlvE_clEvENKUlvE0_clEvEUllE_N6thrust23THRUST_300001_SM_900_NS17counting_iteratorIlNSN_11use_defaultESP_SP_EEEEEEvT0_T1_,@"STO_CUDA_ENTRY STV_DEFAULT"
_ZN3cub17CUB_300001_SM_9006detail8for_each13static_kernelINS2_12policy_hub_t12policy_500_tElNS2_12op_wrapper_tIlZZZZZN2at6native36add_out_dense_sparse_compressed_cudaERNS7_6TensorERKS9_SC_RKN3c106ScalarEENKUlvE_clEvENKUlvE1_clEvENKUlvE_clEvENKUlvE0_clEvEUllE_N6thrust23THRUST_300001_SM_900_NS17counting_iteratorIlNSN_11use_defaultESP_SP_EEEEEEvT0_T1_:
.text._ZN3cub17CUB_300001_SM_9006detail8for_each13static_kernelINS2_12policy_hub_t12policy_500_tElNS2_12op_wrapper_tIlZZZZZN2at6native36add_out_dense_sparse_compressed_cudaERNS7_6TensorERKS9_SC_RKN3c106ScalarEENKUlvE_clEvENKUlvE1_clEvENKUlvE_clEvENKUlvE0_clEvEUllE_N6thrust23THRUST_300001_SM_900_NS17counting_iteratorIlNSN_11use_defaultESP_SP_EEEEEEvT0_T1_:
        /* <DEDUP_REMOVED lines=32> */
.L_x_568:
        /* <DEDUP_REMOVED lines=59> */
[----:B-1----:R-:W-:Y:S01]  /*05b0*/  IMAD R29, R5, R26, R4 ;  /* 0x0000001a051d7224 */ /* 0x002fe200078e0204 */
        /* <DEDUP_REMOVED lines=15> */
[----:B--2---:R-:W-:Y:S01]  /*06b0*/  IMAD R27, R5, R26, R4 ;  /* 0x0000001a051b7224 */ /* 0x004fe200078e0204 */
        /* <DEDUP_REMOVED lines=13> */
[----:B---3--:R-:W-:-:S05]  /*0790*/  IMAD R15, R21, R26, R4 ;  /* 0x0000001a150f7224 */ /* 0x008fca00078e0204 */
[----:B------:R2:W-:Y:S01]  /*07a0*/  STG.E desc[UR8][R22.64], R15 ;  /* 0x0000000f16007986 */ /* 0x0005e2000c101908 */
[----:B------:R-:W-:-:S05]  /*07b0*/  IADD3 R4, P0, R6, 0x3, RZ ;  /* 0x0000000306047810 */ /* 0x000fca0007f1e0ff */
[----:B------:R-:W-:-:S08]  /*07c0*/  IMAD.X R5, RZ, RZ, R7, P0 ;  /* 0x000000ffff057224 */ /* 0x000fd000000e0607 */
.L_x_566:
[----:B------:R-:W-:Y:S05]  /*07d0*/  BSYNC B2 ;  /* 0x0000000000027941 */ /* 0x000fea0003800000 */
.L_x_565:
        /* <DEDUP_REMOVED lines=14> */
.L_x_567:
        /* <DEDUP_REMOVED lines=29> */
[----:B0-----:R-:W-:-:S05]  /*0a90*/  IMAD R29, R22, UR4, R23 ;  /* 0x00000004161d7c24 */ /* 0x001fca000f8e0217 */
        /* <DEDUP_REMOVED lines=10> */
[----:B--2---:R-:W-:-:S05]  /*0b40*/  IMAD R25, R6, UR4, R23 ;  /* 0x0000000406197c24 */ /* 0x004fca000f8e0217 */
        /* <DEDUP_REMOVED lines=11> */
[----:B-1----:R-:W-:-:S05]  /*0c00*/  IMAD R27, R18, UR4, R19 ;  /* 0x00000004121b7c24 */ /* 0x002fca000f8e0213 */
        /* <DEDUP_REMOVED lines=14> */
[----:B----4-:R-:W-:-:S05]  /*0cf0*/  IMAD R25, R20, UR4, R25 ;  /* 0x0000000414197c24 */ /* 0x010fca000f8e0219 */
[----:B------:R2:W-:Y:S07]  /*0d00*/  STG.E desc[UR8][R18.64], R25 ;  /* 0x0000001912007986 */ /* 0x0005ee000c101908 */
[----:B------:R-:W-:Y:S05]  /*0d10*/  @!P0 BRA `(.L_x_567) ;  /* 0xfffffff800e88947 */ /* 0x000fea000383ffff */
.L_x_564:
[----:B------:R-:W-:Y:S05]  /*0d20*/  BSYNC B1 ;  /* 0x0000000000017941 */ /* 0x000fea0003800000 */
.L_x_563:
[----:B------:R-:W-:Y:S01]  /*0d30*/  IADD3 R0, P0, R0, 0x1, RZ ;  /* 0x0000000100007810 */ /* 0x000fe20007f1e0ff */
[----:B------:R-:W-:-:S04]  /*0d40*/  ULDC.64 UR10, c[0x0][0x278] ;  /* 0x00009e00000a7ab9 */ /* 0x000fc80000000a00 */
[----:B------:R-:W-:Y:S01]  /*0d50*/  IMAD.X R2, RZ, RZ, R2, P0 ;  /* 0x000000ffff027224 */ /* 0x000fe200000e0602 */
[----:B------:R-:W-:-:S04]  /*0d60*/  ISETP.GE.U32.AND P0, PT, R0, UR10, PT ;  /* 0x0000000a00007c0c */ /* 0x000fc8000bf06070 */
[----:B------:R-:W-:-:S13]  /*0d70*/  ISETP.GE.AND.EX P0, PT, R2, UR11, PT, P0 ;  /* 0x0000000b02007c0c */ /* 0x000fda000bf06300 */
[----:B------:R-:W-:Y:S05]  /*0d80*/  @!P0 BRA `(.L_x_568) ;  /* 0xfffffff4001c8947 */ /* 0x000fea000383ffff */
.L_x_562:
[----:B------:R-:W-:Y:S05]  /*0d90*/  BSYNC B0 ;  /* 0x0000000000007941 */ /* 0x000fea0003800000 */
.L_x_561:
        /* <DEDUP_REMOVED lines=19> */
.L_x_574:
        /* <DEDUP_REMOVED lines=67> */
[----:B--2---:R-:W-:-:S05]  /*1300*/  IMAD R27, R27, R0, R26 ;  /* 0x000000001b1b7224 */ /* 0x004fca00078e021a */
        /* <DEDUP_REMOVED lines=15> */
[----:B--2---:R-:W-:-:S05]  /*1400*/  IMAD R25, R25, R0, R2 ;  /* 0x0000000019197224 */ /* 0x004fca00078e0202 */
        /* <DEDUP_REMOVED lines=13> */
[----:B----4-:R-:W-:-:S05]  /*14e0*/  IMAD R11, R7, R0, R2 ;  /* 0x00000000070b7224 */ /* 0x010fca00078e0202 */
[----:B------:R3:W-:Y:S02]  /*14f0*/  STG.E desc[UR8][R8.64], R11 ;  /* 0x0000000b08007986 */ /* 0x0007e4000c101908 */
.L_x_572:
[----:B------:R-:W-:Y:S05]  /*1500*/  BSYNC B1 ;  /* 0x0000000000017941 */ /* 0x000fea0003800000 */
.L_x_571:
        /* <DEDUP_REMOVED lines=8> */
.L_x_573:
        /* <DEDUP_REMOVED lines=23> */
[----:B012---:R-:W-:-:S05]  /*1700*/  IMAD R27, R0, UR18, R13 ;  /* 0x00000012001b7c24 */ /* 0x007fca000f8e020d */
        /* <DEDUP_REMOVED lines=10> */
[----:B---3--:R-:W-:-:S05]  /*17b0*/  IMAD R0, R0, UR18, R25 ;  /* 0x0000001200007c24 */ /* 0x008fca000f8e0219 */
        /* <DEDUP_REMOVED lines=10> */
[----:B--2---:R-:W-:-:S05]  /*1860*/  IMAD R27, R2, UR18, R25 ;  /* 0x00000012021b7c24 */ /* 0x004fca000f8e0219 */
        /* <DEDUP_REMOVED lines=14> */
[----:B--2---:R-:W-:-:S05]  /*1950*/  IMAD R25, R8, UR18, R25 ;  /* 0x0000001208197c24 */ /* 0x004fca000f8e0219 */
[----:B------:R4:W-:Y:S07]  /*1960*/  STG.E desc[UR8][R12.64], R25 ;  /* 0x000000190c007986 */ /* 0x0009ee000c101908 */
[----:B------:R-:W-:Y:S05]  /*1970*/  @!P0 BRA `(.L_x_573) ;  /* 0xfffffffc00048947 */ /* 0x000fea000383ffff */
.L_x_570:
[----:B------:R-:W-:Y:S05]  /*1980*/  BSYNC B0 ;  /* 0x0000000000007941 */ /* 0x000fea0003800000 */
.L_x_569:
        /* <DEDUP_REMOVED lines=8> */
.L_x_560:
        /* <DEDUP_REMOVED lines=13> */
.L_x_580:
        /* <DEDUP_REMOVED lines=68> */
[----:B--2---:R-:W-:Y:S01]  /*1f20*/  IMAD R27, R23, R26, R22 ;  /* 0x0000001a171b7224 */ /* 0x004fe200078e0216 */
        /* <DEDUP_REMOVED lines=16> */
[----:B--2---:R-:W-:-:S05]  /*2030*/  IMAD R27, R23, R26, R20 ;  /* 0x0000001a171b7224 */ /* 0x004fca00078e0214 */
        /* <DEDUP_REMOVED lines=14> */
[----:B---3--:R-:W-:-:S05]  /*2120*/  IMAD R13, R19, R26, R12 ;  /* 0x0000001a130d7224 */ /* 0x008fca00078e020c */
[----:B------:R2:W-:Y:S03]  /*2130*/  STG.E desc[UR8][R14.64], R13 ;  /* 0x0000000d0e007986 */ /* 0x0005e6000c101908 */
.L_x_578:
[----:B------:R-:W-:Y:S05]  /*2140*/  BSYNC B1 ;  /* 0x0000000000017941 */ /* 0x000fea0003800000 */
.L_x_577:
        /* <DEDUP_REMOVED lines=14> */
.L_x_579:
        /* <DEDUP_REMOVED lines=23> */
[----:B--2---:R-:W-:-:S05]  /*23a0*/  IMAD R27, R16, UR20, R17 ;  /* 0x00000014101b7c24 */ /* 0x004fca000f8e0211 */
        /* <DEDUP_REMOVED lines=10> */
[----:B0-----:R-:W-:-:S05]  /*2450*/  IMAD R27, R18, UR20, R19 ;  /* 0x00000014121b7c24 */ /* 0x001fca000f8e0213 */
        /* <DEDUP_REMOVED lines=10> */
[----:B--2---:R-:W-:-:S05]  /*2500*/  IMAD R29, R24, UR20, R25 ;  /* 0x00000014181d7c24 */ /* 0x004fca000f8e0219 */
        /* <DEDUP_REMOVED lines=14> */
[----:B--2---:R-:W-:-:S05]  /*25f0*/  IMAD R25, R14, UR20, R25 ;  /* 0x000000140e197c24 */ /* 0x004fca000f8e0219 */
[----:B------:R3:W-:Y:S07]  /*2600*/  STG.E desc[UR8][R16.64], R25 ;  /* 0x0000001910007986 */ /* 0x0007ee000c101908 */
[----:B------:R-:W-:Y:S05]  /*2610*/  @!P0 BRA `(.L_x_579) ;  /* 0xfffffffc00048947 */ /* 0x000fea000383ffff */
.L_x_576:
[----:B------:R-:W-:Y:S05]  /*2620*/  BSYNC B0 ;  /* 0x0000000000007941 */ /* 0x000fea0003800000 */
.L_x_575:
        /* <DEDUP_REMOVED lines=17> */
.L_x_586:
        /* <DEDUP_REMOVED lines=81> */
[----:B--2---:R-:W-:-:S05]  /*2c50*/  IMAD R23, R23, R0, R22 ;  /* 0x0000000017177224 */ /* 0x004fca00078e0216 */
        /* <DEDUP_REMOVED lines=13> */
[----:B--2---:R-:W-:-:S05]  /*2d30*/  IMAD R17, R21, R0, R12 ;  /* 0x0000000015117224 */ /* 0x004fca00078e020c */
[----:B------:R2:W-:Y:S02]  /*2d40*/  STG.E desc[UR8][R18.64], R17 ;  /* 0x0000001112007986 */ /* 0x0005e4000c101908 */
.L_x_584:
[----:B------:R-:W-:Y:S05]  /*2d50*/  BSYNC B1 ;  /* 0x0000000000017941 */ /* 0x000fea0003800000 */
.L_x_583:
        /* <DEDUP_REMOVED lines=27> */
.L_x_585:
        /* <DEDUP_REMOVED lines=11> */
[----:B01----:R-:W-:-:S05]  /*2fc0*/  IMAD R23, R0, UR16, R17 ;  /* 0x0000001000177c24 */ /* 0x003fca000f8e0211 */
        /* <DEDUP_REMOVED lines=10> */
[----:B---3--:R-:W-:-:S05]  /*3070*/  IMAD R25, R0, UR16, R21 ;  /* 0x0000001000197c24 */ /* 0x008fca000f8e0215 */
        /* <DEDUP_REMOVED lines=10> */
[----:B---3--:R-:W-:-:S05]  /*3120*/  IMAD R23, R0, UR16, R21 ;  /* 0x0000001000177c24 */ /* 0x008fca000f8e0215 */
        /* <DEDUP_REMOVED lines=16> */
[----:B---3--:R-:W-:-:S05]  /*3230*/  IMAD R21, R0, UR16, R21 ;  /* 0x0000001000157c24 */ /* 0x008fca000f8e0215 */
[----:B------:R4:W-:Y:S01]  /*3240*/  STG.E desc[UR8][R16.64], R21 ;  /* 0x0000001510007986 */ /* 0x0009e2000c101908 */
[----:B------:R-:W-:-:S05]  /*3250*/  IADD3 R0, P2, R8, 0x20, RZ ;  /* 0x0000002008007810 */ /* 0x000fca0007f5e0ff */
[----:B------:R-:W-:Y:S01]  /*3260*/  IMAD.X R9, RZ, RZ, R9, P2 ;  /* 0x000000ffff097224 */ /* 0x000fe200010e0609 */
[----:B------:R-:W-:Y:S07]  /*3270*/  @!P0 BRA `(.L_x_585) ;  /* 0xfffffffc00248947 */ /* 0x000fee000383ffff */
.L_x_582:
[----:B------:R-:W-:Y:S05]  /*3280*/  BSYNC B0 ;  /* 0x0000000000007941 */ /* 0x000fea0003800000 */
.L_x_581:
        /* <DEDUP_REMOVED lines=8> */
.L_x_587:
        /* <DEDUP_REMOVED lines=15> */
.L_x_8895:


//--------------------- .text._ZN3cub17CUB_300001_SM_9006detail8for_each13static_kernelINS2_12policy_hub_t12policy_500_tElNS2_12op_wrapper_tIlZZZZZN2at6native36add_out_dense_sparse_compressed_cudaERNS7_6TensorERKS9_SC_RKN3c106ScalarEENKUlvE_clEvENKUlvE1_clEvENKUlvE_clEvENKUlvE_clEvEUllE_N6thrust23THRUST_300001_SM_900_NS17counting_iteratorIlNSN_11use_defaultESP_SP_EEEEEEvT0_T1_ --------------------------
	.section	.text._ZN3cub17CUB_300001_SM_9006detail8for_each13static_kernelINS2_12policy_hub_t12policy_500_tElNS2_12op_wrapper_tIlZZZZZN2at6native36add_out_dense_sparse_compressed_cudaERNS7_6TensorERKS9_SC_RKN3c106ScalarEENKUlvE_clEvENKUlvE1_clEvENKUlvE_clEvENKUlvE_clEvEUllE_N6thrust23THRUST_300001_SM_900_NS17counting_iteratorIlNSN_11use_defaultESP_SP_EEEEEEvT0_T1_,"ax",@progbits
	.align	128
        .global         _ZN3cub17CUB_300001_SM_9006detail8for_each13static_kernelINS2_12policy_hub_t12policy_500_tElNS2_12op_wrapper_tIlZZZZZN2at6native36add_out_dense_sparse_compressed_cudaERNS7_6TensorERKS9_SC_RKN3c106ScalarEENKUlvE_clEvENKUlvE1_clEvENKUlvE_clEvENKUlvE_clEvEUllE_N6thrust23THRUST_300001_SM_900_NS17counting_iteratorIlNSN_11use_defaultESP_SP_EEEEEEvT0_T1_
        .type           _ZN3cub17CUB_300001_SM_9006detail8for_each13static_kernelINS2_12policy_hub_t12policy_500_tElNS2_12op_wrapper_tIlZZZZZN2at6native36add_out_dense_sparse_compressed_cudaERNS7_6TensorERKS9_SC_RKN3c106ScalarEENKUlvE_clEvENKUlvE1_clEvENKUlvE_clEvENKUlvE_clEvEUllE_N6thrust23THRUST_300001_SM_900_NS17counting_iteratorIlNSN_11use_defaultESP_SP_EEEEEEvT0_T1_,@function
        .size           _ZN3cub17CUB_300001_SM_9006detail8for_each13static_kernelINS2_12policy_hub_t12policy_500_tElNS2_12op_wrapper_tIlZZZZZN2at6native36add_out_dense_sparse_compressed_cudaERNS7_6TensorERKS9_SC_RKN3c106ScalarEENKUlvE_clEvENKUlvE1_clEvENKUlvE_clEvENKUlvE_clEvEUllE_N6thrust23THRUST_300001_SM_900_NS17counting_iteratorIlNSN_11use_defaultESP_SP_EEEEEEvT0_T1_,(.L_x_8896 - _ZN3cub17CUB_300001_SM_9006detail8for_each13static_kernelINS2_12policy_hub_t12policy_500_tElNS2_12op_wrapper_tIlZZZZZN2at6native36add_out_dense_sparse_compressed_cudaERNS7_6TensorERKS9_SC_RKN3c106ScalarEENKUlvE_clEvENKUlvE1_clEvENKUlvE_clEvENKUlvE_clEvEUllE_N6thrust23THRUST_300001_SM_900_NS17counting_iteratorIlNSN_11use_defaultESP_SP_EEEEEEvT0_T1_)
        .other          _ZN3cub17CUB_300001_SM_9006detail8for_each13static_kernelINS2_12policy_hub_t12policy_500_tElNS2_12op_wrapper_tIlZZZZZN2at6native36add_out_dense_sparse_compressed_cudaERNS7_6TensorERKS9_SC_RKN3c106ScalarEENKUlvE_clEvENKUlvE1_clEvENKUlvE_clEvENKUlvE_clEvEUllE_N6thrust23THRUST_300001_SM_900_NS17counting_iteratorIlNSN_11use_defaultESP_SP_EEEEEEvT0_T1_,@"STO_CUDA_ENTRY STV_DEFAULT"
_ZN3cub17CUB_300001_SM_9006detail8for_each13static_kernelINS2_12policy_hub_t12policy_500_tElNS2_12op_wrapper_tIlZZZZZN2at6native36add_out_dense_sparse_compressed_cudaERNS7_6TensorERKS9_SC_RKN3c106ScalarEENKUlvE_clEvENKUlvE1_clEvENKUlvE_clEvENKUlvE_clEvEUllE_N6thrust23THRUST_300001_SM_900_NS17counting_iteratorIlNSN_11use_defaultESP_SP_EEEEEEvT0_T1_:
.text._ZN3cub17CUB_300001_SM_9006detail8for_each13static_kernelINS2_12policy_hub_t12policy_500_tElNS2_12op_wrapper_tIlZZZZZN2at6native36add_out_dense_sparse_compressed_cudaERNS7_6TensorERKS9_SC_RKN3c106ScalarEENKUlvE_clEvENKUlvE1_clEvENKUlvE_clEvENKUlvE_clEvEUllE_N6thrust23THRUST_300001_SM_900_NS17counting_iteratorIlNSN_11use_defaultESP_SP_EEEEEEvT0_T1_:
        /* <DEDUP_REMOVED lines=33> */
.L_x_596:
        /* <DEDUP_REMOVED lines=62> */
[----:B-1----:R-:W-:-:S05]  /*05f0*/  IMAD R25, R25, R26, R24 ;  /* 0x0000001a19197224 */ /* 0x002fca00078e0218 */
        /* <DEDUP_REMOVED lines=14> */
[----:B--2---:R-:W-:-:S05]  /*06e0*/  IMAD R23, R23, R26, R22 ;  /* 0x0000001a17177224 */ /* 0x004fca00078e0216 */
        /* <DEDUP_REMOVED lines=13> */
[----:B---3--:R-:W-:-:S05]  /*07c0*/  IMAD R5, R21, R26, R5 ;  /* 0x0000001a15057224 */ /* 0x008fca00078e0205 */
[----:B------:R2:W-:Y:S02]  /*07d0*/  STG.E desc[UR8][R16.64], R5 ;  /* 0x0000000510007986 */ /* 0x0005e4000c101908 */
.L_x_594:
[----:B------:R-:W-:Y:S05]  /*07e0*/  BSYNC B2 ;  /* 0x0000000000027941 */ /* 0x000fea0003800000 */
.L_x_593:
[----:B--2---:R-:W-:-:S04]  /*07f0*/  LOP3.LUT R5, RZ, R8, RZ, 0x33, !PT ;  /* 0x00000008ff057212 */ /* 0x004fc800078e33ff */
[----:B------:R-:W-:-:S04]  /*0800*/  IADD3 R5, R4, R5, RZ ;  /* 0x0000000504057210 */ /* 0x000fc80007ffe0ff */
[----:B------:R-:W-:-:S13]  /*0810*/  ISETP.GE.U32.AND P0, PT, R5, 0x3, PT ;  /* 0x000000030500780c */ /* 0x000fda0003f06070 */
[----:B------:R-:W-:Y:S05]  /*0820*/  @!P0 BRA `(.L_x_592) ;  /* 0x0000000400088947 */ /* 0x000fea0003800000 */
.L_x_595:
        /* <DEDUP_REMOVED lines=49> */
[----:B--2---:R-:W-:-:S05]  /*0b40*/  IMAD R5, R20, UR11, R21 ;  /* 0x0000000b14057c24 */ /* 0x004fca000f8e0215 */
        /* <DEDUP_REMOVED lines=13> */
[----:B----4-:R-:W-:-:S05]  /*0c20*/  IMAD R21, R8, UR11, R21 ;  /* 0x0000000b08157c24 */ /* 0x010fca000f8e0215 */
[----:B------:R2:W-:Y:S07]  /*0c30*/  STG.E desc[UR8][R14.64], R21 ;  /* 0x000000150e007986 */ /* 0x0005ee000c101908 */
[----:B------:R-:W-:Y:S05]  /*0c40*/  @!P0 BRA `(.L_x_595) ;  /* 0xfffffff800f88947 */ /* 0x000fea000383ffff */
.L_x_592:
[----:B------:R-:W-:Y:S05]  /*0c50*/  BSYNC B1 ;  /* 0x0000000000017941 */ /* 0x000fea0003800000 */
.L_x_591:
[----:B------:R-:W-:Y:S01]  /*0c60*/  IADD3 R2, R2, 0x1, RZ ;  /* 0x0000000102027810 */ /* 0x000fe20007ffe0ff */
[----:B------:R-:W-:-:S03]  /*0c70*/  ULDC.64 UR12, c[0x0][0x278] ;  /* 0x00009e00000c7ab9 */ /* 0x000fc60000000a00 */
[----:B------:R-:W-:-:S04]  /*0c80*/  ISETP.GE.U32.AND P0, PT, R2, UR12, PT ;  /* 0x0000000c02007c0c */ /* 0x000fc8000bf06070 */
[----:B------:R-:W-:-:S13]  /*0c90*/  ISETP.GE.AND.EX P0, PT, RZ, UR13, PT, P0 ;  /* 0x0000000dff007c0c */ /* 0x000fda000bf06300 */
[----:B------:R-:W-:Y:S05]  /*0ca0*/  @!P0 BRA `(.L_x_596) ;  /* 0xfffffff400588947 */ /* 0x000fea000383ffff */
.L_x_590:
[----:B------:R-:W-:Y:S05]  /*0cb0*/  BSYNC B0 ;  /* 0x0000000000007941 */ /* 0x000fea0003800000 */
.L_x_589:
        /* <DEDUP_REMOVED lines=16> */
.L_x_602:
        /* <DEDUP_REMOVED lines=63> */
[----:B--2---:R-:W-:-:S05]  /*11b0*/  IMAD R25, R25, R26, R24 ;  /* 0x0000001a19197224 */ /* 0x004fca00078e0218 */
        /* <DEDUP_REMOVED lines=14> */
[----:B--2---:R-:W-:-:S05]  /*12a0*/  IMAD R23, R23, R26, R22 ;  /* 0x0000001a17177224 */ /* 0x004fca00078e0216 */
        /* <DEDUP_REMOVED lines=13> */
[----:B--2---:R-:W-:-:S05]  /*1380*/  IMAD R17, R21, R26, R2 ;  /* 0x0000001a15117224 */ /* 0x004fca00078e0202 */
[----:B------:R4:W-:Y:S02]  /*1390*/  STG.E desc[UR8][R18.64], R17 ;  /* 0x0000001112007986 */ /* 0x0009e4000c101908 */
.L_x_600:
[----:B------:R-:W-:Y:S05]  /*13a0*/  BSYNC B1 ;  /* 0x0000000000017941 */ /* 0x000fea0003800000 */
.L_x_599:
[----:B------:R-:W-:Y:S01]  /*13b0*/  LOP3.LUT R9, RZ, R8, RZ, 0x33, !PT ;  /* 0x00000008ff097212 */ /* 0x000fe200078e33ff */
[----:B------:R-:W0:Y:S04]  /*13c0*/  LDC.64 R14, c[0x0][0x268] ;  /* 0x00009a00ff0e7b82 */ /* 0x000e280000000a00 */
[----:B------:R-:W-:-:S05]  /*13d0*/  IMAD.IADD R9, R0, 0x1, R9 ;  /* 0x0000000100097824 */ /* 0x000fca00078e0209 */
[----:B------:R-:W-:-:S13]  /*13e0*/  ISETP.GE.U32.AND P0, PT, R9, 0x3, PT ;  /* 0x000000030900780c */ /* 0x000fda0003f06070 */
[----:B------:R-:W-:Y:S05]  /*13f0*/  @!P0 BRA `(.L_x_598) ;  /* 0x00000004000c8947 */ /* 0x000fea0003800000 */
.L_x_601:
        /* <DEDUP_REMOVED lines=26> */
[----:B--2---:R-:W-:-:S05]  /*15a0*/  IMAD R25, R2, UR18, R19 ;  /* 0x0000001202197c24 */ /* 0x004fca000f8e0213 */
        /* <DEDUP_REMOVED lines=11> */
[----:B0-----:R-:W-:-:S05]  /*1660*/  IMAD R25, R2, UR18, R21 ;  /* 0x0000001202197c24 */ /* 0x001fca000f8e0215 */
        /* <DEDUP_REMOVED lines=11> */
[----:B0-----:R-:W-:-:S05]  /*1720*/  IMAD R25, R2, UR18, R23 ;  /* 0x0000001202197c24 */ /* 0x001fca000f8e0217 */
        /* <DEDUP_REMOVED lines=13> */
[----:B---3--:R-:W-:-:S05]  /*1800*/  IMAD R23, R8, UR18, R23 ;  /* 0x0000001208177c24 */ /* 0x008fca000f8e0217 */
[----:B------:R0:W-:Y:S07]  /*1810*/  STG.E desc[UR8][R18.64], R23 ;  /* 0x0000001712007986 */ /* 0x0001ee000c101908 */
[----:B------:R-:W-:Y:S05]  /*1820*/  @!P0 BRA `(.L_x_601) ;  /* 0xfffffff800f48947 */ /* 0x000fea000383ffff */
.L_x_598:
[----:B------:R-:W-:Y:S05]  /*1830*/  BSYNC B0 ;  /* 0x0000000000007941 */ /* 0x000fea0003800000 */
.L_x_597:
[----:B------:R-:W5:Y:S01]  /*1840*/  LDC.64 R4, c[0x0][0x278] ;  /* 0x00009e00ff047b82 */ /* 0x000f620000000a00 */
[----:B------:R-:W-:-:S06]  /*1850*/  UIADD3 UR4, UR4, 0x1, URZ ;  /* 0x0000000104047890 */ /* 0x000fcc000fffe03f */
[----:B-----5:R-:W-:-:S04]  /*1860*/  ISETP.LE.U32.AND P0, PT, R4, UR4, PT ;  /* 0x0000000404007c0c */ /* 0x020fc8000bf03070 */
[----:B------:R-:W-:-:S13]  /*1870*/  ISETP.GE.AND.EX P0, PT, RZ, R5, PT, P0 ;  /* 0x00000005ff00720c */ /* 0x000fda0003f06300 */
[----:B------:R-:W-:Y:S05]  /*1880*/  @!P0 BRA `(.L_x_602) ;  /* 0xfffffff4004c8947 */ /* 0x000fea000383ffff */
[----:B------:R-:W-:Y:S05]  /*1890*/  EXIT ;  /* 0x000000000000794d */ /* 0x000fea0003800000 */
.L_x_588:
        /* <DEDUP_REMOVED lines=10> */
.L_x_608:
        /* <DEDUP_REMOVED lines=66> */
[----:B0-----:R-:W-:Y:S02]  /*1d60*/  IMAD R19, R19, R26, R18 ;  /* 0x0000001a13137224 */ /* 0x001fe400078e0212 */
[----:B------:R-:W-:-:S03]  /*1d70*/  VIADD R18, R2, 0x1 ;  /* 0x0000000102127836 */ /* 0x000fc60000000000 */
        /* <DEDUP_REMOVED lines=13> */
[----:B--2---:R-:W-:Y:S02]  /*1e50*/  IMAD R19, R19, R26, R18 ;  /* 0x0000001a13137224 */ /* 0x004fe400078e0212 */
[----:B------:R-:W-:-:S03]  /*1e60*/  VIADD R18, R2, 0x2 ;  /* 0x0000000202127836 */ /* 0x000fc60000000000 */
        /* <DEDUP_REMOVED lines=13> */
[----:B--2---:R-:W-:-:S05]  /*1f40*/  IMAD R11, R17, R26, R10 ;  /* 0x0000001a110b7224 */ /* 0x004fca00078e020a */
[----:B------:R2:W-:Y:S02]  /*1f50*/  STG.E desc[UR8][R12.64], R11 ;  /* 0x0000000b0c007986 */ /* 0x0005e4000c101908 */
.L_x_606:
[----:B------:R-:W-:Y:S05]  /*1f60*/  BSYNC B1 ;  /* 0x0000000000017941 */ /* 0x000fea0003800000 */
.L_x_605:
[----:B------:R-:W-:Y:S01]  /*1f70*/  LOP3.LUT R2, RZ, R2, RZ, 0x33, !PT ;  /* 0x00000002ff027212 */ /* 0x000fe200078e33ff */
[----:B------:R-:W3:Y:S03]  /*1f80*/  LDC.64 R8, c[0x0][0x268] ;  /* 0x00009a00ff087b82 */ /* 0x000ee60000000a00 */
[----:B------:R-:W-:-:S04]  /*1f90*/  IADD3 R2, R25, R2, RZ ;  /* 0x0000000219027210 */ /* 0x000fc80007ffe0ff */
[----:B------:R-:W-:Y:S01]  /*1fa0*/  ISETP.GE.U32.AND P0, PT, R2, 0x3, PT ;  /* 0x000000030200780c */ /* 0x000fe20003f06070 */
[----:B--2---:R-:W2:-:S12]  /*1fb0*/  LDC.64 R10, c[0x0][0x270] ;  /* 0x00009c00ff0a7b82 */ /* 0x004e980000000a00 */
[----:B------:R-:W-:Y:S05]  /*1fc0*/  @!P0 BRA `(.L_x_604) ;  /* 0x0000000400048947 */ /* 0x000fea0003800000 */
.L_x_607:
        /* <DEDUP_REMOVED lines=65> */
.L_x_604:
[----:B------:R-:W-:Y:S05]  /*23e0*/  BSYNC B0 ;  /* 0x0000000000007941 */ /* 0x000fea0003800000 */
.L_x_603:
        /* <DEDUP_REMOVED lines=9> */
.L_x_614:
        /* <DEDUP_REMOVED lines=68> */
[----:B--2---:R-:W-:-:S05]  /*28c0*/  IMAD R29, R27, R2, R28 ;  /* 0x000000021b1d7224 */ /* 0x004fca00078e021c */
        /* <DEDUP_REMOVED lines=29> */
[----:B---3--:R-:W-:-:S05]  /*2aa0*/  IMAD R17, R23, R2, R16 ;  /* 0x0000000217117224 */ /* 0x008fca00078e0210 */
[----:B------:R3:W-:Y:S02]  /*2ab0*/  STG.E desc[UR8][R18.64], R17 ;  /* 0x0000001112007986 */ /* 0x0007e4000c101908 */
.L_x_612:
[----:B------:R-:W-:Y:S05]  /*2ac0*/  BSYNC B1 ;  /* 0x0000000000017941 */ /* 0x000fea0003800000 */
.L_x_611:
        /* <DEDUP_REMOVED lines=12> */
.L_x_613:
        /* <DEDUP_REMOVED lines=58> */
[----:B---3--:R-:W-:-:S05]  /*2f30*/  IMAD R17, R10, UR16, R17 ;  /* 0x000000100a117c24 */ /* 0x008fca000f8e0211 */
[----:B------:R0:W-:Y:S01]  /*2f40*/  STG.E desc[UR8][R18.64], R17 ;  /* 0x0000001112007986 */ /* 0x0001e2000c101908 */
[----:B------:R-:W-:Y:S05]  /*2f50*/  @!P0 BRA `(.L_x_613) ;  /* 0xfffffffc000c8947 */ /* 0x000fea000383ffff */
.L_x_610:
[----:B------:R-:W-:Y:S05]  /*2f60*/  BSYNC B0 ;  /* 0x0000000000007941 */ /* 0x000fea0003800000 */
.L_x_609:
[----:B------:R-:W5:Y:S01]  /*2f70*/  LDC.64 R2, c[0x0][0x278] ;  /* 0x00009e00ff027b82 */ /* 0x000f620000000a00 */
[----:B------:R-:W-:-:S06]  /*2f80*/  UIADD3 UR4, UR4, 0x1, URZ ;  /* 0x0000000104047890 */ /* 0x000fcc000fffe03f */
[----:B-----5:R-:W-:-:S04]  /*2f90*/  ISETP.LE.U32.AND P0, PT, R2, UR4, PT ;  /* 0x0000000402007c0c */ /* 0x020fc8000bf03070 */
[----:B------:R-:W-:-:S13]  /*2fa0*/  ISETP.GE.AND.EX P0, PT, RZ, R3, PT, P0 ;  /* 0x00000003ff00720c */ /* 0x000fda0003f06300 */
[----:B------:R-:W-:Y:S05]  /*2fb0*/  @!P0 BRA `(.L_x_614) ;  /* 0xfffffff400308947 */ /* 0x000fea000383ffff */
[----:B------:R-:W-:Y:S05]  /*2fc0*/  EXIT ;  /* 0x000000000000794d */ /* 0x000fea0003800000 */
.L_x_615:
        /* <DEDUP_REMOVED lines=11> */
.L_x_8896:


//--------------------- .text._ZN3cub17CUB_300001_SM_9006detail8for_each13static_kernelINS2_12policy_hub_t12policy_500_tElNS2_12op_wrapper_tIlZZZZZN2at6native36add_out_dense_sparse_compressed_cudaERNS7_6TensorERKS9_SC_RKN3c106ScalarEENKUlvE_clEvENKUlvE0_clEvENKUlvE_clEvENKUlvE0_clEvEUllE_N6thrust23THRUST_300001_SM_900_NS17counting_iteratorIlNSN_11use_defaultESP_SP_EEEEEEvT0_T1_ --------------------------
	.section	.text._ZN3cub17CUB_300001_SM_9006detail8for_each13static_kernelINS2_12policy_hub_t12policy_500_tElNS2_12op_wrapper_tIlZZZZZN2at6native36add_out_dense_sparse_compressed_cudaERNS7_6TensorERKS9_SC_RKN3c106ScalarEENKUlvE_clEvENKUlvE0_clEvENKUlvE_clEvENKUlvE0_clEvEUllE_N6thrust23THRUST_300001_SM_900_NS17counting_iteratorIlNSN_11use_defaultESP_SP_EEEEEEvT0_T1_,"ax",@progbits
	.align	128
        .global         _ZN3cub17CUB_300001_SM_9006detail8for_each13static_kernelINS2_12policy_hub_t12policy_500_tElNS2_12op_wrapper_tIlZZZZZN2at6native36add_out_dense_sparse_compressed_cudaERNS7_6TensorERKS9_SC_RKN3c106ScalarEENKUlvE_clEvENKUlvE0_clEvENKUlvE_clEvENKUlvE0_clEvEUllE_N6thrust23THRUST_300001_SM_900_NS17counting_iteratorIlNSN_11use_defaultESP_SP_EEEEEEvT0_T1_
        .type           _ZN3cub17CUB_300001_SM_9006detail8for_each13static_kernelINS2_12policy_hub_t12policy_500_tElNS2_12op_wrapper_tIlZZZZZN2at6native36add_out_dense_sparse_compressed_cudaERNS7_6TensorERKS9_SC_RKN3c106ScalarEENKUlvE_clEvENKUlvE0_clEvENKUlvE_clEvENKUlvE0_clEvEUllE_N6thrust23THRUST_300001_SM_900_NS17counting_iteratorIlNSN_11use_defaultESP_SP_EEEEEEvT0_T1_,@function
        .size           _ZN3cub17CUB_300001_SM_9006detail8for_each13static_kernelINS2_12policy_hub_t12policy_500_tElNS2_12op_wrapper_tIlZZZZZN2at6native36add_out_dense_sparse_compressed_cudaERNS7_6TensorERKS9_SC_RKN3c106ScalarEENKUlvE_clEvENKUlvE0_clEvENKUlvE_clEvENKUlvE0_clEvEUllE_N6thrust23THRUST_300001_SM_900_NS17counting_iteratorIlNSN_11use_defaultESP_SP_EEEEEEvT0_T1_,(.L_x_8897 - _ZN3cub17CUB_300001_SM_9006detail8for_each13static_kernelINS2_12policy_hub_t12policy_500_tElNS2_12op_wrapper_tIlZZZZZN2at6native36add_out_dense_sparse_compressed_cudaERNS7_6TensorERKS9_SC_RKN3c106ScalarEENKUlvE_clEvENKUlvE0_clEvENKUlvE_clEvENKUlvE0_clEvEUllE_N6thrust23THRUST_300001_SM_900_NS17counting_iteratorIlNSN_11use_defaultESP_SP_EEEEEEvT0_T1_)
        .other          _ZN3cub17CUB_300001_SM_9006detail8for_each13static_kernelINS2_12policy_hub_t12policy_500_tElNS2_12op_wrapper_tIlZZZZZN2at6native36add_out_dense_sparse_compressed_cudaERNS7_6TensorERKS9_SC_RKN3c106ScalarEENKUlvE_clEvENKUlvE0_clEvENKUlvE_clEvENKUlvE0_clEvEUllE_N6thrust23THRUST_300001_SM_900_NS17counting_iteratorIlNSN_11use_defaultESP_SP_EEEEEEvT0_T1_,@"STO_CUDA_ENTRY STV_DEFAULT"
_ZN3cub17CUB_300001_SM_9006detail8for_each13static_kernelINS2_12policy_hub_t12policy_500_tElNS2_12op_wrapper_tIlZZZZZN2at6native36add_out_dense_sparse_compressed_cudaERNS7_6TensorERKS9_SC_RKN3c106ScalarEENKUlvE_clEvENKUlvE0_clEvENKUlvE_clEvENKUlvE0_clEvEUllE_N6thrust23THRUST_300001_SM_900_NS17counting_iteratorIlNSN_11use_defaultESP_SP_EEEEEEvT0_T1_:
.text._ZN3cub17CUB_300001_SM_9006detail8for_each13static_kernelINS2_12policy_hub_t12policy_500_tElNS2_12op_wrapper_tIlZZZZZN2at6native36add_out_dense_sparse_compressed_cudaERNS7_6TensorERKS9_SC_RKN3c106ScalarEENKUlvE_clEvENKUlvE0_clEvENKUlvE_clEvENKUlvE0_clEvEUllE_N6thrust23THRUST_300001_SM_900_NS17counting_iteratorIlNSN_11use_defaultESP_SP_EEEEEEvT0_T1_:
[----:B------:R-:W-:Y:S08]  /*0000*/  LDC R1, c[0x0][0x28] ;  /* 0x00000a00ff017b82 */ /* 0x000ff00000000800 */
[----:B------:R-:W0:Y:S01]  /*0010*/  S2UR UR10, SR_CTAID.X ;  /* 0x00000000000a79c3 */ /* 0x000e220000002500 */
[----:B------:R-:W1:Y:S01]  /*0020*/  S2R R26, SR_TID.X ;  /* 0x00000000001a7919 */ /* 0x000e620000002100 */
[----:B------:R-:W-:-:S06]  /*0030*/  ULDC.64 UR8, c[0x0][0x208] ;  /* 0x0000820000087ab9 */ /* 0x000fcc0000000a00 */
[----:B------:R-:W2:Y:S08]  /*0040*/  LDC.64 R4, c[0x0][0x210] ;  /* 0x00008400ff047b82 */ /* 0x000eb00000000a00 */
[----:B------:R-:W3:Y:S01]  /*0050*/  LDC.U8 R0, c[0x0][0x240] ;  /* 0x00009000ff007b82 */ /* 0x000ee20000000000 */
        /* <DEDUP_REMOVED lines=19> */
[----:B------:R-:W-:-:S04]  /*0190*/  ULDC.64 UR12, c[0x0][0x250] ;  /* 0x00009400000c7ab9 */ /* 0x000fc80000000a00 */
[----:B------:R-:W-:Y:S02]  /*01a0*/  IMAD.X R11, RZ, RZ, UR5, P0 ;  /* 0x00000005ff0b7e24 */ /* 0x000fe400080e06ff */
[----:B------:R-:W-:-:S04]  /*01b0*/  IMAD.WIDE.U32 R12, R10, UR12, RZ ;  /* 0x0000000c0a0c7c25 */ /* 0x000fc8000f8e00ff */
[----:B------:R-:W-:-:S04]  /*01c0*/  IMAD R3, R11, UR12, RZ ;  /* 0x0000000c0b037c24 */ /* 0x000fc8000f8e02ff */
[----:B------:R-:W-:Y:S01]  /*01d0*/  IMAD R5, R10, UR13, R3 ;  /* 0x0000000d0a057c24 */ /* 0x000fe2000f8e0203 */
[----:B------:R-:W-:-:S03]  /*01e0*/  CS2R R2, SRZ ;  /* 0x0000000000027805 */ /* 0x000fc6000001ff00 */
[----:B------:R-:W-:-:S07]  /*01f0*/  IMAD.IADD R5, R13, 0x1, R5 ;  /* 0x000000010d057824 */ /* 0x000fce00078e0205 */
.L_x_624:
[----:B------:R-:W-:Y:S02]  /*0200*/  ULDC.64 UR12, c[0x0][0x260] ;  /* 0x00009800000c7ab9 */ /* 0x000fe40000000a00 */
[----:B------:R-:W-:Y:S02]  /*0210*/  IMAD R7, R3, UR12, RZ ;  /* 0x0000000c03077c24 */ /* 0x000fe4000f8e02ff */
[----:B------:R-:W-:-:S04]  /*0220*/  IMAD.WIDE.U32 R8, R2, UR12, R10 ;  /* 0x0000000c02087c25 */ /* 0x000fc8000f8e000a */
[----:B------:R-:W-:Y:S01]  /*0230*/  IMAD R7, R2, UR13, R7 ;  /* 0x0000000d02077c24 */ /* 0x000fe2000f8e0207 */
[----:B------:R-:W-:Y:S02]  /*0240*/  ULDC.64 UR12, c[0x0][0x228] ;  /* 0x00008a00000c7ab9 */ /* 0x000fe40000000a00 */
[----:B------:R-:W-:Y:S02]  /*0250*/  LEA R6, P0, R8, UR12, 0x3 ;  /* 0x0000000c08067c11 */ /* 0x000fe4000f8018ff */
[----:B------:R-:W-:-:S04]  /*0260*/  IADD3 R7, R9, R7, RZ ;  /* 0x0000000709077210 */ /* 0x000fc80007ffe0ff */
[----:B------:R-:W-:-:S05]  /*0270*/  LEA.HI.X R7, R8, UR13, R7, 0x3, P0 ;  /* 0x0000000d08077c11 */ /* 0x000fca00080f1c07 */
[----:B--2---:R-:W2:Y:S04]  /*0280*/  LDG.E.64 R14, desc[UR8][R6.64+0x8] ;  /* 0x00000808060e7981 */ /* 0x004ea8000c1e1b00 */
[----:B------:R-:W2:Y:S01]  /*0290*/  LDG.E.64 R22, desc[UR8][R6.64] ;  /* 0x0000000806167981 */ /* 0x000ea2000c1e1b00 */
[----:B------:R-:W-:Y:S01]  /*02a0*/  BSSY B1, `(.L_x_619) ;  /* 0x000009d000017945 */ /* 0x000fe20003800000 */
[----:B--2---:R-:W-:-:S04]  /*02b0*/  ISETP.GT.U32.AND P0, PT, R14, R22, PT ;  /* 0x000000160e00720c */ /* 0x004fc80003f04070 */
[----:B------:R-:W-:-:S13]  /*02c0*/  ISETP.GT.AND.EX P0, PT, R15, R23, PT, P0 ;  /* 0x000000170f00720c */ /* 0x000fda0003f04300 */
[----:B01----:R-:W-:Y:S05]  /*02d0*/  @!P0 BRA `(.L_x_620) ;  /* 0x0000000800648947 */ /* 0x003fea0003800000 */
        /* <DEDUP_REMOVED lines=9> */
[----:B------:R-:W0:Y:S01]  /*0370*/  LDC.64 R18, c[0x0][0x258] ;  /* 0x00009600ff127b82 */ /* 0x000e220000000a00 */
        /* <DEDUP_REMOVED lines=8> */
[----:B------:R-:W0:Y:S01]  /*0400*/  LDG.E.64 R6, desc[UR8][R20.64] ;  /* 0x0000000814067981 */ /* 0x000e22000c1e1b00 */
[----:B------:R-:W-:Y:S02]  /*0410*/  IMAD R17, R3, UR12, RZ ;  /* 0x0000000c03117c24 */ /* 0x000fe4000f8e02ff */
[----:B------:R-:W-:-:S04]  /*0420*/  IMAD.WIDE.U32 R8, R2, UR12, R22 ;  /* 0x0000000c02087c25 */ /* 0x000fc8000f8e0016 */
[----:B------:R-:W-:Y:S01]  /*0430*/  IMAD R17, R2, UR13, R17 ;  /* 0x0000000d02117c24 */ /* 0x000fe2000f8e0211 */
[----:B------:R-:W-:Y:S01]  /*0440*/  ULDC.64 UR12, c[0x0][0x220] ;  /* 0x00008800000c7ab9 */ /* 0x000fe20000000a00 */
[----:B------:R-:W-:Y:S01]  /*0450*/  IMAD.MOV.U32 R4, RZ, RZ, R12 ;  /* 0x000000ffff047224 */ /* 0x000fe200078e000c */
[----:B------:R-:W-:-:S04]  /*0460*/  IADD3 R16, P0, R8, UR12, RZ ;  /* 0x0000000c08107c10 */ /* 0x000fc8000ff1e0ff */
[----:B------:R-:W-:Y:S01]  /*0470*/  IADD3.X R17, R9, UR13, R17, P0, !PT ;  /* 0x0000000d09117c10 */ /* 0x000fe200087fe411 */
[----:B------:R-:W-:Y:S01]  /*0480*/  ULDC.64 UR12, c[0x0][0x248] ;  /* 0x00009200000c7ab9 */ /* 0x000fe20000000a00 */
[----:B------:R-:W1:Y:S01]  /*0490*/  LDC.64 R8, c[0x0][0x238] ;  /* 0x00008e00ff087b82 */ /* 0x000e620000000a00 */
[----:B------:R-:W-:Y:S02]  /*04a0*/  IMAD R27, R3, UR12, RZ ;  /* 0x0000000c031b7c24 */ /* 0x000fe4000f8e02ff */
[----:B------:R-:W-:-:S04]  /*04b0*/  IMAD.WIDE.U32 R24, R2, UR12, R4 ;  /* 0x0000000c02187c25 */ /* 0x000fc8000f8e0004 */
[----:B------:R-:W-:-:S05]  /*04c0*/  IMAD R27, R2, UR13, R27 ;  /* 0x0000000d021b7c24 */ /* 0x000fca000f8e021b */
[----:B------:R-:W-:Y:S01]  /*04d0*/  IADD3 R25, R25, R27, RZ ;  /* 0x0000001b19197210 */ /* 0x000fe20007ffe0ff */
[----:B0-----:R-:W-:-:S04]  /*04e0*/  IMAD R4, R7, R18, RZ ;  /* 0x0000001207047224 */ /* 0x001fc800078e02ff */
[C---:B------:R-:W-:Y:S02]  /*04f0*/  IMAD R4, R6.reuse, R19, R4 ;  /* 0x0000001306047224 */ /* 0x040fe400078e0204 */
[----:B------:R-:W-:-:S03]  /*0500*/  IMAD.WIDE.U32 R6, R6, R18, R24 ;  /* 0x0000001206067225 */ /* 0x000fc600078e0018 */
[----:B-1----:R-:W-:-:S04]  /*0510*/  IADD3 R28, P0, R6, R8, RZ ;  /* 0x00000008061c7210 */ /* 0x002fc80007f1e0ff */
[----:B------:R-:W-:Y:S02]  /*0520*/  IADD3.X R29, R9, R7, R4, P0, !PT ;  /* 0x00000007091d7210 */ /* 0x000fe400007fe404 */
[----:B------:R-:W2:Y:S04]  /*0530*/  LDG.E.U8 R7, desc[UR8][R16.64] ;  /* 0x0000000810077981 */ /* 0x000ea8000c1e1100 */
[----:B------:R-:W2:Y:S01]  /*0540*/  LDG.E.U8 R6, desc[UR8][R28.64] ;  /* 0x000000081c067981 */ /* 0x000ea2000c1e1100 */
[----:B------:R-:W-:Y:S02]  /*0550*/  PRMT R4, R0, 0x9910, RZ ;  /* 0x0000991000047816 */ /* 0x000fe400000000ff */
[----:B------:R-:W-:-:S04]  /*0560*/  ISETP.NE.U32.AND P0, PT, R26, 0x1, PT ;  /* 0x000000011a00780c */ /* 0x000fc80003f05070 */
[----:B------:R-:W-:Y:S01]  /*0570*/  ISETP.NE.AND.EX P0, PT, RZ, RZ, PT, P0 ;  /* 0x000000ffff00720c */ /* 0x000fe20003f05300 */
[----:B--2---:R-:W-:Y:S01]  /*0580*/  IMAD R27, R7, R4, R6 ;  /* 0x00000004071b7224 */ /* 0x004fe200078e0206 */
[----:B------:R-:W-:-:S04]  /*0590*/  IADD3 R6, P1, R22, 0x1, RZ ;  /* 0x0000000116067810 */ /* 0x000fc80007f3e0ff */
[----:B------:R0:W-:Y:S01]  /*05a0*/  STG.E.U8 desc[UR8][R28.64], R27 ;  /* 0x0000001b1c007986 */ /* 0x0001e2000c101108 */
[----:B------:R-:W-:-:S06]  /*05b0*/  IMAD.X R7, RZ, RZ, R23, P1 ;  /* 0x000000ffff077224 */ /* 0x000fcc00008e0617 */
[----:B------:R-:W-:Y:S05]  /*05c0*/  @!P0 BRA `(.L_x_622) ;  /* 0x00000000006c8947 */ /* 0x000fea0003800000 */
[----:B------:R-:W0:Y:S01]  /*05d0*/  LDG.E.64 R6, desc[UR8][R20.64+0x8] ;  /* 0x0000080814067981 */ /* 0x000e22000c1e1b00 */
[----:B------:R-:W-:Y:S01]  /*05e0*/  ISETP.NE.U32.AND P0, PT, R26, 0x2, PT ;  /* 0x000000021a00780c */ /* 0x000fe20003f05070 */
[----:B0-----:R-:W-:-:S04]  /*05f0*/  IMAD R27, R7, R18, RZ ;  /* 0x00000012071b7224 */ /* 0x001fc800078e02ff */
[C---:B------:R-:W-:Y:S02]  /*0600*/  IMAD R27, R6.reuse, R19, R27 ;  /* 0x00000013061b7224 */ /* 0x040fe400078e021b */
[----:B------:R-:W-:-:S03]  /*0610*/  IMAD.WIDE.U32 R6, R6, R18, R24 ;  /* 0x0000001206067225 */ /* 0x000fc600078e0018 */
[----:B------:R-:W-:-:S04]  /*0620*/  IADD3 R26, P1, R6, R8, RZ ;  /* 0x00000008061a7210 */ /* 0x000fc80007f3e0ff */
[----:B------:R-:W-:Y:S02]  /*0630*/  IADD3.X R27, R9, R7, R27, P1, !PT ;  /* 0x00000007091b7210 */ /* 0x000fe40000ffe41b */
[----:B------:R-:W2:Y:S04]  /*0640*/  LDG.E.U8 R7, desc[UR8][R16.64+0x1] ;  /* 0x0000010810077981 */ /* 0x000ea8000c1e1100 */
[----:B------:R-:W2:Y:S01]  /*0650*/  LDG.E.U8 R6, desc[UR8][R26.64] ;  /* 0x000000081a067981 */ /* 0x000ea2000c1e1100 */
[----:B------:R-:W-:Y:S01]  /*0660*/  ISETP.NE.AND.EX P0, PT, RZ, RZ, PT, P0 ;  /* 0x000000ffff00720c */ /* 0x000fe20003f05300 */
[----:B--2---:R-:W-:Y:S01]  /*0670*/  IMAD R29, R7, R4, R6 ;  /* 0x00000004071d7224 */ /* 0x004fe200078e0206 */
[----:B------:R-:W-:-:S04]  /*0680*/  IADD3 R6, P1, R22, 0x2, RZ ;  /* 0x0000000216067810 */ /* 0x000fc80007f3e0ff */
[----:B------:R1:W-:Y:S01]  /*0690*/  STG.E.U8 desc[UR8][R26.64], R29 ;  /* 0x0000001d1a007986 */ /* 0x0003e2000c101108 */
[----:B------:R-:W-:-:S06]  /*06a0*/  IMAD.X R7, RZ, RZ, R23, P1 ;  /* 0x000000ffff077224 */ /* 0x000fcc00008e0617 */
[----:B------:R-:W-:Y:S05]  /*06b0*/  @!P0 BRA `(.L_x_622) ;  /* 0x0000000000308947 */ /* 0x000fea0003800000 */
[----:B------:R-:W2:Y:S04]  /*06c0*/  LDG.E.64 R20, desc[UR8][R20.64+0x10] ;  /* 0x0000100814147981 */ /* 0x000ea8000c1e1b00 */
[----:B------:R-:W3:Y:S01]  /*06d0*/  LDG.E.U8 R17, desc[UR8][R16.64+0x2] ;  /* 0x0000020810117981 */ /* 0x000ee2000c1e1100 */
[----:B--2---:R-:W-:-:S04]  /*06e0*/  IMAD.WIDE.U32 R24, R20, R18, R24 ;  /* 0x0000001214187225 */ /* 0x004fc800078e0018 */
[----:B------:R-:W-:Y:S01]  /*06f0*/  IMAD R18, R21, R18, RZ ;  /* 0x0000001215127224 */ /* 0x000fe200078e02ff */
[----:B------:R-:W-:-:S03]  /*0700*/  IADD3 R8, P0, R24, R8, RZ ;  /* 0x0000000818087210 */ /* 0x000fc60007f1e0ff */
[----:B------:R-:W-:-:S05]  /*0710*/  IMAD R18, R20, R19, R18 ;  /* 0x0000001314127224 */ /* 0x000fca00078e0212 */
[----:B------:R-:W-:-:S05]  /*0720*/  IADD3.X R9, R9, R25, R18, P0, !PT ;  /* 0x0000001909097210 */ /* 0x000fca00007fe412 */
[----:B------:R-:W3:Y:S02]  /*0730*/  LDG.E.U8 R6, desc[UR8][R8.64] ;  /* 0x0000000808067981 */ /* 0x000ee4000c1e1100 */
[----:B---3--:R-:W-:-:S05]  /*0740*/  IMAD R19, R17, R4, R6 ;  /* 0x0000000411137224 */ /* 0x008fca00078e0206 */
[----:B------:R2:W-:Y:S01]  /*0750*/  STG.E.U8 desc[UR8][R8.64], R19 ;  /* 0x0000001308007986 */ /* 0x0005e2000c101108 */
[----:B------:R-:W-:-:S04]  /*0760*/  IADD3 R6, P0, R22, 0x3, RZ ;  /* 0x0000000316067810 */ /* 0x000fc80007f1e0ff */
[----:B------:R-:W-:-:S09]  /*0770*/  IADD3.X R7, RZ, R23, RZ, P0, !PT ;  /* 0x00000017ff077210 */ /* 0x000fd200007fe4ff */
.L_x_622:
[----:B------:R-:W-:Y:S05]  /*0780*/  BSYNC B2 ;  /* 0x0000000000027941 */ /* 0x000fea0003800000 */
.L_x_621:
[----:B--2---:R-:W-:-:S04]  /*0790*/  LOP3.LUT R9, RZ, R22, RZ, 0x33, !PT ;  /* 0x00000016ff097212 */ /* 0x004fc800078e33ff */
[----:B------:R-:W-:Y:S02]  /*07a0*/  IADD3 R4, P1, R14, R9, RZ ;  /* 0x000000090e047210 */ /* 0x000fe40007f3e0ff */
[----:B------:R-:W-:Y:S02]  /*07b0*/  LOP3.LUT R9, RZ, R23, RZ, 0x33, !PT ;  /* 0x00000017ff097212 */ /* 0x000fe400078e33ff */
[----:B------:R-:W-:-:S03]  /*07c0*/  ISETP.GE.U32.AND P0, PT, R4, 0x3, PT ;  /* 0x000000030400780c */ /* 0x000fc60003f06070 */
        /* <DEDUP_REMOVED lines=9> */
.L_x_623:
[----:B------:R-:W-:Y:S01]  /*0860*/  ULDC.64 UR12, c[0x0][0x268] ;  /* 0x00009a00000c7ab9 */ /* 0x000fe20000000a00 */
[----:B------:R-:W-:Y:S01]  /*0870*/  ULDC.64 UR14, c[0x0][0x270] ;  /* 0x00009c00000e7ab9 */ /* 0x000fe20000000a00 */
        /* <DEDUP_REMOVED lines=9> */
[----:B--2---:R-:W2:Y:S01]  /*0910*/  LDG.E.64 R22, desc[UR8][R20.64] ;  /* 0x0000000814167981 */ /* 0x004ea2000c1e1b00 */
[----:B------:R-:W-:Y:S02]  /*0920*/  IMAD.MOV.U32 R8, RZ, RZ, R16 ;  /* 0x000000ffff087224 */ /* 0x000fe400078e0010 */
[----:B01----:R-:W-:Y:S02]  /*0930*/  IMAD R27, R3, UR14, RZ ;  /* 0x0000000e031b7c24 */ /* 0x003fe4000f8e02ff */
[----:B------:R-:W-:-:S04]  /*0940*/  IMAD.WIDE.U32 R18, R2, UR14, R6 ;  /* 0x0000000e02127c25 */ /* 0x000fc8000f8e0006 */
[----:B------:R-:W-:Y:S01]  /*0950*/  IMAD R27, R2, UR15, R27 ;  /* 0x0000000f021b7c24 */ /* 0x000fe2000f8e021b */
[----:B------:R-:W-:Y:S02]  /*0960*/  ULDC.64 UR14, c[0x0][0x220] ;  /* 0x00008800000e7ab9 */ /* 0x000fe40000000a00 */
[----:B------:R-:W-:-:S04]  /*0970*/  IADD3 R18, P0, R18, UR14, RZ ;  /* 0x0000000e12127c10 */ /* 0x000fc8000ff1e0ff */
[----:B------:R-:W-:Y:S01]  /*0980*/  IADD3.X R19, R27, UR15, R19, P0, !PT ;  /* 0x0000000f1b137c10 */ /* 0x000fe200087fe413 */
[----:B--2---:R-:W-:-:S04]  /*0990*/  IMAD R25, R23, UR12, RZ ;  /* 0x0000000c17197c24 */ /* 0x004fc8000f8e02ff */
[C---:B------:R-:W-:Y:S02]  /*09a0*/  IMAD R25, R22.reuse, UR13, R25 ;  /* 0x0000000d16197c24 */ /* 0x040fe4000f8e0219 */
[----:B------:R-:W-:-:S03]  /*09b0*/  IMAD.WIDE.U32 R22, R22, UR12, R8 ;  /* 0x0000000c16167c25 */ /* 0x000fc6000f8e0008 */
[----:B------:R-:W-:-:S04]  /*09c0*/  IADD3 R26, P1, R22, UR16, RZ ;  /* 0x00000010161a7c10 */ /* 0x000fc8000ff3e0ff */
[----:B------:R-:W-:Y:S02]  /*09d0*/  IADD3.X R27, R23, UR17, R25, P1, !PT ;  /* 0x00000011171b7c10 */ /* 0x000fe40008ffe419 */
[----:B------:R-:W2:Y:S04]  /*09e0*/  LDG.E.U8 R23, desc[UR8][R18.64] ;  /* 0x0000000812177981 */ /* 0x000ea8000c1e1100 */
[----:B------:R-:W2:Y:S01]  /*09f0*/  LDG.E.U8 R8, desc[UR8][R26.64] ;  /* 0x000000081a087981 */ /* 0x000ea2000c1e1100 */
[----:B------:R-:W-:-:S05]  /*0a00*/  PRMT R4, R0, 0x9910, RZ ;  /* 0x0000991000047816 */ /* 0x000fca00000000ff */
[----:B--2---:R-:W-:-:S05]  /*0a10*/  IMAD R29, R23, R4, R8 ;  /* 0x00000004171d7224 */ /* 0x004fca00078e0208 */
[----:B------:R0:W-:Y:S04]  /*0a20*/  STG.E.U8 desc[UR8][R26.64], R29 ;  /* 0x0000001d1a007986 */ /* 0x0001e8000c101108 */
[----:B------:R-:W2:Y:S01]  /*0a30*/  LDG.E.64 R22, desc[UR8][R20.64+0x8] ;  /* 0x0000080814167981 */ /* 0x000ea2000c1e1b00 */
[----:B------:R-:W-:Y:S01]  /*0a40*/  MOV R8, R16 ;  /* 0x0000001000087202 */ /* 0x000fe20000000f00 */
[----:B--2---:R-:W-:-:S04]  /*0a50*/  IMAD R23, R23, UR12, RZ ;  /* 0x0000000c17177c24 */ /* 0x004fc8000f8e02ff */
[C---:B------:R-:W-:Y:S02]  /*0a60*/  IMAD R25, R22.reuse, UR13, R23 ;  /* 0x0000000d16197c24 */ /* 0x040fe4000f8e0217 */
[----:B------:R-:W-:-:S03]  /*0a70*/  IMAD.WIDE.U32 R22, R22, UR12, R8 ;  /* 0x0000000c16167c25 */ /* 0x000fc6000f8e0008 */
[----:B------:R-:W-:-:S04]  /*0a80*/  IADD3 R24, P0, R22, UR16, RZ ;  /* 0x0000001016187c10 */ /* 0x000fc8000ff1e0ff */
[----:B------:R-:W-:Y:S02]  /*0a90*/  IADD3.X R25, R23, UR17, R25, P0, !PT ;  /* 0x0000001117197c10 */ /* 0x000fe400087fe419 */
[----:B------:R-:W2:Y:S04]  /*0aa0*/  LDG.E.U8 R23, desc[UR8][R18.64+0x1] ;  /* 0x0000010812177981 */ /* 0x000ea8000c1e1100 */
[----:B------:R-:W2:Y:S02]  /*0ab0*/  LDG.E.U8 R22, desc[UR8][R24.64] ;  /* 0x0000000818167981 */ /* 0x000ea4000c1e1100 */
[----:B--2---:R-:W-:-:S05]  /*0ac0*/  IMAD R28, R23, R4, R22 ;  /* 0x00000004171c7224 */ /* 0x004fca00078e0216 */
[----:B------:R1:W-:Y:S04]  /*0ad0*/  STG.E.U8 desc[UR8][R24.64], R28 ;  /* 0x0000001c18007986 */ /* 0x0003e8000c101108 */
[----:B------:R-:W2:Y:S02]  /*0ae0*/  LDG.E.64 R22, desc[UR8][R20.64+0x10] ;  /* 0x0000100814167981 */ /* 0x000ea4000c1e1b00 */
[----:B--2---:R-:W-:-:S04]  /*0af0*/  IMAD R23, R23, UR12, RZ ;  /* 0x0000000c17177c24 */ /* 0x004fc8000f8e02ff */
[C---:B0-----:R-:W-:Y:S02]  /*0b00*/  IMAD R27, R22.reuse, UR13, R23 ;  /* 0x0000000d161b7c24 */ /* 0x041fe4000f8e0217 */
[----:B------:R-:W-:-:S03]  /*0b10*/  IMAD.WIDE.U32 R22, R22, UR12, R8 ;  /* 0x0000000c16167c25 */ /* 0x000fc6000f8e0008 */
[----:B------:R-:W-:-:S04]  /*0b20*/  IADD3 R22, P0, R22, UR16, RZ ;  /* 0x0000001016167c10 */ /* 0x000fc8000ff1e0ff */
[----:B------:R-:W-:Y:S02]  /*0b30*/  IADD3.X R23, R23, UR17, R27, P0, !PT ;  /* 0x0000001117177c10 */ /* 0x000fe400087fe41b */
[----:B------:R-:W2:Y:S04]  /*0b40*/  LDG.E.U8 R27, desc[UR8][R18.64+0x2] ;  /* 0x00000208121b7981 */ /* 0x000ea8000c1e1100 */
[----:B------:R-:W2:Y:S02]  /*0b50*/  LDG.E.U8 R26, desc[UR8][R22.64] ;  /* 0x00000008161a7981 */ /* 0x000ea4000c1e1100 */
[----:B--2---:R-:W-:-:S05]  /*0b60*/  IMAD R29, R27, R4, R26 ;  /* 0x000000041b1d7224 */ /* 0x004fca00078e021a */
[----:B------:R2:W-:Y:S04]  /*0b70*/  STG.E.U8 desc[UR8][R22.64], R29 ;  /* 0x0000001d16007986 */ /* 0x0005e8000c101108 */
[----:B-1----:R-:W3:Y:S02]  /*0b80*/  LDG.E.64 R24, desc[UR8][R20.64+0x18] ;  /* 0x0000180814187981 */ /* 0x002ee4000c1e1b00 */
[----:B---3--:R-:W-:-:S04]  /*0b90*/  IMAD.WIDE.U32 R26, R24, UR12, R8 ;  /* 0x0000000c181a7c25 */ /* 0x008fc8000f8e0008 */
[----:B------:R-:W-:-:S04]  /*0ba0*/  IMAD R25, R25, UR12, RZ ;  /* 0x0000000c19197c24 */ /* 0x000fc8000f8e02ff */
[----:B------:R-:W-:Y:S01]  /*0bb0*/  IMAD R25, R24, UR13, R25 ;  /* 0x0000000d18197c24 */ /* 0x000fe2000f8e0219 */
[----:B------:R-:W-:-:S04]  /*0bc0*/  IADD3 R24, P0, R26, UR16, RZ ;  /* 0x000000101a187c10 */ /* 0x000fc8000ff1e0ff */
[----:B------:R-:W-:Y:S02]  /*0bd0*/  IADD3.X R25, R27, UR17, R25, P0, !PT ;  /* 0x000000111b197c10 */ /* 0x000fe400087fe419 */
[----:B------:R-:W3:Y:S04]  /*0be0*/  LDG.E.U8 R27, desc[UR8][R18.64+0x3] ;  /* 0x00000308121b7981 */ /* 0x000ee8000c1e1100 */
[----:B------:R-:W3:Y:S01]  /*0bf0*/  LDG.E.U8 R8, desc[UR8][R24.64] ;  /* 0x0000000818087981 */ /* 0x000ee2000c1e1100 */
[----:B------:R-:W-:-:S05]  /*0c00*/  IADD3 R6, P0, R6, 0x4, RZ ;  /* 0x0000000406067810 */ /* 0x000fca0007f1e0ff */
[----:B------:R-:W-:Y:S01]  /*0c10*/  IMAD.X R7, RZ, RZ, R7, P0 ;  /* 0x000000ffff077224 */ /* 0x000fe200000e0607 */
[----:B------:R-:W-:-:S04]  /*0c20*/  ISETP.GE.U32.AND P0, PT, R6, R14, PT ;  /* 0x0000000e0600720c */ /* 0x000fc80003f06070 */
[----:B------:R-:W-:Y:S01]  /*0c30*/  ISETP.GE.AND.EX P0, PT, R7, R15, PT, P0 ;  /* 0x0000000f0700720c */ /* 0x000fe20003f06300 */
[----:B---3--:R-:W-:-:S05]  /*0c40*/  IMAD R27, R27, R4, R8 ;  /* 0x000000041b1b7224 */ /* 0x008fca00078e0208 */
[----:B------:R2:W-:Y:S07]  /*0c50*/  STG.E.U8 desc[UR8][R24.64], R27 ;  /* 0x0000001b18007986 */ /* 0x0005ee000c101108 */
[----:B------:R-:W-:Y:S05]  /*0c60*/  @!P0 BRA `(.L_x_623) ;  /* 0xfffffff800fc8947 */ /* 0x000fea000383ffff */
.L_x_620:
[----:B------:R-:W-:Y:S05]  /*0c70*/  BSYNC B1 ;  /* 0x0000000000017941 */ /* 0x000fea0003800000 */
.L_x_619:
[----:B------:R-:W-:Y:S01]  /*0c80*/  IADD3 R2, P0, R2, 0x1, RZ ;  /* 0x0000000102027810 */ /* 0x000fe20007f1e0ff */
[----:B------:R-:W-:-:S04]  /*0c90*/  ULDC.64 UR12, c[0x0][0x278] ;  /* 0x00009e00000c7ab9 */ /* 0x000fc80000000a00 */
[----:B------:R-:W-:Y:S01]  /*0ca0*/  IMAD.X R3, RZ, RZ, R3, P0 ;  /* 0x000000ffff037224 */ /* 0x000fe200000e0603 */
[----:B------:R-:W-:-:S04]  /*0cb0*/  ISETP.GE.U32.AND P0, PT, R2, UR12, PT ;  /* 0x0000000c02007c0c */ /* 0x000fc8000bf06070 */
[----:B------:R-:W-:-:S13]  /*0cc0*/  ISETP.GE.AND.EX P0, PT, R3, UR13, PT, P0 ;  /* 0x0000000d03007c0c */ /* 0x000fda000bf06300 */
[----:B------:R-:W-:Y:S05]  /*0cd0*/  @!P0 BRA `(.L_x_624) ;  /* 0xfffffff400488947 */ /* 0x000fea000383ffff */
.L_x_618:
[----:B------:R-:W-:Y:S05]  /*0ce0*/  BSYNC B0 ;  /* 0x0000000000007941 */ /* 0x000fea0003800000 */
.L_x_617:
[----:B------:R-:W3:Y:S01]  /*0cf0*/  S2R R4, SR_TID.X ;  /* 0x0000000000047919 */ /* 0x000ee20000002100 */
[----:B------:R-:W-:Y:S02]  /*0d00*/  ULDC UR4, c[0x0][0x210] ;  /* 0x0000840000047ab9 */ /* 0x000fe40000000800 */
[----:B------:R-:W-:-:S04]  /*0d10*/  UIMAD UR4, UR10, -0x200, UR4 ;  /* 0xfffffe000a0478a4 */ /* 0x000fc8000f8e0204 */
[----:B------:R-:W-:-:S06]  /*0d20*/  USHF.R.S32.HI UR7, URZ, 0x1f, UR4 ;  /* 0x0000001f3f077899 */ /* 0x000fcc0008011404 */
[----:B------:R-:W-:Y:S01]  /*0d30*/  IMAD.U32 R2, RZ, RZ, UR7 ;  /* 0x00000007ff027e24 */ /* 0x000fe2000f8e00ff */
[----:B---3--:R-:W-:-:S04]  /*0d40*/  IADD3 R4, R4, 0x100, RZ ;  /* 0x0000010004047810 */ /* 0x008fc80007ffe0ff */
        /* <DEDUP_REMOVED lines=12> */
.L_x_630:
        /* <DEDUP_REMOVED lines=9> */
[----:B------:R-:W-:-:S03]  /*0ea0*/  LEA R12, P0, R8, UR6, 0x3 ;  /* 0x00000006080c7c11 */ /* 0x000fc6000f8018ff */
[----:B------:R-:W-:-:S05]  /*0eb0*/  IMAD.IADD R9, R9, 0x1, R11 ;  /* 0x0000000109097824 */ /* 0x000fca00078e020b */
[----:B------:R-:W-:-:S05]  /*0ec0*/  LEA.HI.X R13, R8, UR7, R9, 0x3, P0 ;  /* 0x00000007080d7c11 */ /* 0x000fca00080f1c09 */
[----:B------:R-:W3:Y:S04]  /*0ed0*/  LDG.E.64 R8, desc[UR8][R12.64+0x8] ;  /* 0x000008080c087981 */ /* 0x000ee8000c1e1b00 */
[----:B------:R-:W3:Y:S01]  /*0ee0*/  LDG.E.64 R10, desc[UR8][R12.64] ;  /* 0x000000080c0a7981 */ /* 0x000ee2000c1e1b00 */
[----:B------:R-:W-:Y:S01]  /*0ef0*/  BSSY B0, `(.L_x_625) ;  /* 0x0000094000007945 */ /* 0x000fe20003800000 */
[----:B---3--:R-:W-:-:S04]  /*0f00*/  ISETP.GT.U32.AND P0, PT, R8, R10, PT ;  /* 0x0000000a0800720c */ /* 0x008fc80003f04070 */
[----:B------:R-:W-:-:S13]  /*0f10*/  ISETP.GT.AND.EX P0, PT, R9, R11, PT, P0 ;  /* 0x0000000b0900720c */ /* 0x000fda0003f04300 */
[----:B012---:R-:W-:Y:S05]  /*0f20*/  @!P0 BRA `(.L_x_626) ;  /* 0x0000000800408947 */ /* 0x007fea0003800000 */
[----:B------:R-:W3:Y:S01]  /*0f30*/  LDC.64 R16, c[0x0][0x248] ;  /* 0x00009200ff107b82 */ /* 0x000ee20000000a00 */
[-C--:B-1----:R-:W-:Y:S01]  /*0f40*/  IADD3 R26, R8, -R10.reuse, RZ ;  /* 0x8000000a081a7210 */ /* 0x082fe20007ffe0ff */
[----:B------:R-:W-:Y:S01]  /*0f50*/  IMAD.MOV.U32 R2, RZ, RZ, R6 ;  /* 0x000000ffff027224 */ /* 0x000fe200078e0006 */
[----:B------:R-:W-:Y:S01]  /*0f60*/  BSSY B1, `(.L_x_627) ;  /* 0x0000048000017945 */ /* 0x000fe20003800000 */
[----:B0-----:R-:W-:Y:S01]  /*0f70*/  MOV R28, R10 ;  /* 0x0000000a001c7202 */ /* 0x001fe20000000f00 */
[----:B--2---:R-:W-:Y:S01]  /*0f80*/  IMAD.MOV.U32 R27, RZ, RZ, R11 ;  /* 0x000000ffff1b7224 */ /* 0x004fe200078e000b */
[----:B------:R-:W-:-:S04]  /*0f90*/  LOP3.LUT R26, R26, 0x3, RZ, 0xc0, !PT ;  /* 0x000000031a1a7812 */ /* 0x000fc800078ec0ff */
[----:B------:R-:W-:-:S04]  /*0fa0*/  ISETP.NE.U32.AND P0, PT, R26, RZ, PT ;  /* 0x000000ff1a00720c */ /* 0x000fc80003f05070 */
[----:B------:R-:W-:Y:S01]  /*0fb0*/  ISETP.NE.AND.EX P0, PT, RZ, RZ, PT, P0 ;  /* 0x000000ffff00720c */ /* 0x000fe20003f05300 */
[C---:B---3--:R-:W-:Y:S02]  /*0fc0*/  IMAD R14, R16.reuse, UR5, RZ ;  /* 0x00000005100e7c24 */ /* 0x048fe4000f8e02ff */
        /* <DEDUP_REMOVED lines=16> */
[----:B------:R-:W-:Y:S01]  /*10d0*/  MOV R14, R12 ;  /* 0x0000000c000e7202 */ /* 0x000fe20000000f00 */
[----:B------:R-:W-:Y:S01]  /*10e0*/  ULDC.64 UR6, c[0x0][0x220] ;  /* 0x0000880000067ab9 */ /* 0x000fe20000000a00 */
[----:B------:R-:W0:Y:S01]  /*10f0*/  LDG.E.64 R24, desc[UR8][R16.64] ;  /* 0x0000000810187981 */ /* 0x000e22000c1e1b00 */
[----:B------:R-:W-:Y:S02]  /*1100*/  IMAD R27, R23, UR4, R2 ;  /* 0x00000004171b7c24 */ /* 0x000fe4000f8e0202 */
[----:B------:R-:W-:-:S03]  /*1110*/  IMAD.WIDE.U32 R22, R22, UR4, R10 ;  /* 0x0000000416167c25 */ /* 0x000fc6000f8e000a */
[----:B------:R-:W-:-:S04]  /*1120*/  IADD3 R22, P0, R22, UR6, RZ ;  /* 0x0000000616167c10 */ /* 0x000fc8000ff1e0ff */
[----:B------:R-:W-:-:S05]  /*1130*/  IADD3.X R23, R23, UR7, R27, P0, !PT ;  /* 0x0000000717177c10 */ /* 0x000fca00087fe41b */
[----:B------:R-:W3:Y:S01]  /*1140*/  LDG.E.U8 R28, desc[UR8][R22.64] ;  /* 0x00000008161c7981 */ /* 0x000ee2000c1e1100 */
[----:B0-----:R-:W-:-:S04]  /*1150*/  IMAD R2, R25, R18, RZ ;  /* 0x0000001219027224 */ /* 0x001fc800078e02ff */
[C---:B------:R-:W-:Y:S02]  /*1160*/  IMAD R2, R24.reuse, R19, R2 ;  /* 0x0000001318027224 */ /* 0x040fe400078e0202 */
[----:B------:R-:W-:-:S03]  /*1170*/  IMAD.WIDE.U32 R24, R24, R18, R14 ;  /* 0x0000001218187225 */ /* 0x000fc600078e000e */
[----:B--2---:R-:W-:-:S04]  /*1180*/  IADD3 R24, P0, R24, R20, RZ ;  /* 0x0000001418187210 */ /* 0x004fc80007f1e0ff */
[----:B------:R-:W-:-:S05]  /*1190*/  IADD3.X R25, R21, R25, R2, P0, !PT ;  /* 0x0000001915197210 */ /* 0x000fca00007fe402 */
[----:B------:R-:W3:Y:S01]  /*11a0*/  LDG.E.U8 R27, desc[UR8][R24.64] ;  /* 0x00000008181b7981 */ /* 0x000ee2000c1e1100 */
[----:B------:R-:W-:Y:S02]  /*11b0*/  PRMT R2, R0, 0x9910, RZ ;  /* 0x0000991000027816 */ /* 0x000fe400000000ff */
[----:B------:R-:W-:-:S04]  /*11c0*/  ISETP.NE.U32.AND P0, PT, R26, 0x1, PT ;  /* 0x000000011a00780c */ /* 0x000fc80003f05070 */
[----:B------:R-:W-:Y:S01]  /*11d0*/  ISETP.NE.AND.EX P0, PT, RZ, RZ, PT, P0 ;  /* 0x000000ffff00720c */ /* 0x000fe20003f05300 */
[----:B---3--:R-:W-:-:S05]  /*11e0*/  IMAD R29, R28, R2, R27 ;  /* 0x000000021c1d7224 */ /* 0x008fca00078e021b */
[----:B------:R0:W-:Y:S01]  /*11f0*/  STG.E.U8 desc[UR8][R24.64], R29 ;  /* 0x0000001d18007986 */ /* 0x0001e2000c101108 */
[----:B------:R-:W-:-:S05]  /*1200*/  IADD3 R28, P1, R10, 0x1, RZ ;  /* 0x000000010a1c7810 */ /* 0x000fca0007f3e0ff */
[----:B------:R-:W-:Y:S01]  /*1210*/  IMAD.X R27, RZ, RZ, R11, P1 ;  /* 0x000000ffff1b7224 */ /* 0x000fe200008e060b */
[----:B------:R-:W-:Y:S07]  /*1220*/  @!P0 BRA `(.L_x_628) ;  /* 0x00000000006c8947 */ /* 0x000fee0003800000 */
[----:B0-----:R-:W2:Y:S01]  /*1230*/  LDG.E.64 R24, desc[UR8][R16.64+0x8] ;  /* 0x0000080810187981 */ /* 0x001ea2000c1e1b00 */
[----:B------:R-:W-:-:S03]  /*1240*/  ISETP.NE.U32.AND P0, PT, R26, 0x2, PT ;  /* 0x000000021a00780c */ /* 0x000fc60003f05070 */
[----:B------:R-:W3:Y:S01]  /*1250*/  LDG.E.U8 R27, desc[UR8][R22.64+0x1] ;  /* 0x00000108161b7981 */ /* 0x000ee2000c1e1100 */
[----:B--2---:R-:W-:-:S04]  /*1260*/  IMAD R26, R25, R18, RZ ;  /* 0x00000012191a7224 */ /* 0x004fc800078e02ff */
[C---:B------:R-:W-:Y:S02]  /*1270*/  IMAD R26, R24.reuse, R19, R26 ;  /* 0x00000013181a7224 */ /* 0x040fe400078e021a */
[----:B------:R-:W-:-:S03]  /*1280*/  IMAD.WIDE.U32 R24, R24, R18, R14 ;  /* 0x0000001218187225 */ /* 0x000fc600078e000e */
[----:B------:R-:W-:-:S04]  /*1290*/  IADD3 R24, P1, R24, R20, RZ ;  /* 0x0000001418187210 */ /* 0x000fc80007f3e0ff */
[----:B------:R-:W-:-:S05]  /*12a0*/  IADD3.X R25, R21, R25, R26, P1, !PT ;  /* 0x0000001915197210 */ /* 0x000fca0000ffe41a */
[----:B------:R-:W3:Y:S01]  /*12b0*/  LDG.E.U8 R26, desc[UR8][R24.64] ;  /* 0x00000008181a7981 */ /* 0x000ee2000c1e1100 */
[----:B------:R-:W-:Y:S02]  /*12c0*/  ISETP.NE.AND.EX P0, PT, RZ, RZ, PT, P0 ;  /* 0x000000ffff00720c */ /* 0x000fe40003f05300 */
[----:B------:R-:W-:Y:S01]  /*12d0*/  IADD3 R28, P1, R10, 0x2, RZ ;  /* 0x000000020a1c7810 */ /* 0x000fe20007f3e0ff */
[----:B---3--:R-:W-:-:S05]  /*12e0*/  IMAD R29, R27, R2, R26 ;  /* 0x000000021b1d7224 */ /* 0x008fca00078e021a */
[----:B------:R1:W-:Y:S01]  /*12f0*/  STG.E.U8 desc[UR8][R24.64], R29 ;  /* 0x0000001d18007986 */ /* 0x0003e2000c101108 */
[----:B------:R-:W-:-:S04]  /*1300*/  IADD3.X R27, RZ, R11, RZ, P1, !PT ;  /* 0x0000000bff1b7210 */ /* 0x000fc80000ffe4ff */
[----:B------:R-:W-:Y:S05]  /*1310*/  @!P0 BRA `(.L_x_628) ;  /* 0x0000000000308947 */ /* 0x000fea0003800000 */
[----:B------:R-:W1:Y:S04]  /*1320*/  LDG.E.64 R16, desc[UR8][R16.64+0x10] ;  /* 0x0000100810107981 */ /* 0x000e68000c1e1b00 */
[----:B------:R-:W2:Y:S01]  /*1330*/  LDG.E.U8 R23, desc[UR8][R22.64+0x2] ;  /* 0x0000020816177981 */ /* 0x000ea2000c1e1100 */
[----:B-1----:R-:W-:-:S04]  /*1340*/  IMAD.WIDE.U32 R24, R16, R18, R14 ;  /* 0x0000001210187225 */ /* 0x002fc800078e000e */
[----:B------:R-:W-:Y:S01]  /*1350*/  IMAD R18, R17, R18, RZ ;  /* 0x0000001211127224 */ /* 0x000fe200078e02ff */
[----:B------:R-:W-:-:S03]  /*1360*/  IADD3 R20, P0, R24, R20, RZ ;  /* 0x0000001418147210 */ /* 0x000fc60007f1e0ff */
[----:B------:R-:W-:-:S05]  /*1370*/  IMAD R18, R16, R19, R18 ;  /* 0x0000001310127224 */ /* 0x000fca00078e0212 */
[----:B------:R-:W-:-:S05]  /*1380*/  IADD3.X R21, R21, R25, R18, P0, !PT ;  /* 0x0000001915157210 */ /* 0x000fca00007fe412 */
[----:B------:R-:W2:Y:S01]  /*1390*/  LDG.E.U8 R14, desc[UR8][R20.64] ;  /* 0x00000008140e7981 */ /* 0x000ea2000c1e1100 */
[----:B------:R-:W-:-:S05]  /*13a0*/  IADD3 R28, P0, R10, 0x3, RZ ;  /* 0x000000030a1c7810 */ /* 0x000fca0007f1e0ff */
[----:B------:R-:W-:Y:S02]  /*13b0*/  IMAD.X R27, RZ, RZ, R11, P0 ;  /* 0x000000ffff1b7224 */ /* 0x000fe400000e060b */
[----:B--2---:R-:W-:-:S05]  /*13c0*/  IMAD R19, R23, R2, R14 ;  /* 0x0000000217137224 */ /* 0x004fca00078e020e */
[----:B------:R2:W-:Y:S02]  /*13d0*/  STG.E.U8 desc[UR8][R20.64], R19 ;  /* 0x0000001314007986 */ /* 0x0005e4000c101108 */
.L_x_628:
[----:B------:R-:W-:Y:S05]  /*13e0*/  BSYNC B1 ;  /* 0x0000000000017941 */ /* 0x000fea0003800000 */
.L_x_627:
[----:B------:R-:W-:Y:S02]  /*13f0*/  LOP3.LUT R17, RZ, R10, RZ, 0x33, !PT ;  /* 0x0000000aff117212 */ /* 0x000fe400078e33ff */
[----:B------:R-:W-:Y:S02]  /*1400*/  LOP3.LUT R11, RZ, R11, RZ, 0x33, !PT ;  /* 0x0000000bff0b7212 */ /* 0x000fe400078e33ff */
[----:B------:R-:W-:-:S04]  /*1410*/  IADD3 R2, P1, R8, R17, RZ ;  /* 0x0000001108027210 */ /* 0x000fc80007f3e0ff */
[----:B------:R-:W-:Y:S02]  /*1420*/  ISETP.GE.U32.AND P0, PT, R2, 0x3, PT ;  /* 0x000000030200780c */ /* 0x000fe40003f06070 */
[----:B------:R-:W-:-:S04]  /*1430*/  IADD3.X R2, R9, R11, RZ, P1, !PT ;  /* 0x0000000b09027210 */ /* 0x000fc80000ffe4ff */
[----:B------:R-:W-:-:S13]  /*1440*/  ISETP.GE.U32.AND.EX P0, PT, R2, RZ, PT, P0 ;  /* 0x000000ff0200720c */ /* 0x000fda0003f06100 */
[----:B------:R-:W-:Y:S05]  /*1450*/  @!P0 BRA `(.L_x_626) ;  /* 0x0000000000f48947 */ /* 0x000fea0003800000 */
[----:B------:R-:W-:-:S07]  /*1460*/  PRMT R2, R0, 0x9910, RZ ;  /* 0x0000991000027816 */ /* 0x000fce00000000ff */
.L_x_629:
[----:B---3--:R-:W3:Y:S01]  /*1470*/  LDC.64 R16, c[0x0][0x268] ;  /* 0x00009a00ff107b82 */ /* 0x008ee20000000a00 */
[----:B------:R-:W-:-:S07]  /*1480*/  IMAD.MOV.U32 R26, RZ, RZ, R28 ;  /* 0x000000ffff1a7224 */ /* 0x000fce00078e001c */
[----:B--2---:R-:W2:Y:S01]  /*1490*/  LDC.64 R20, c[0x0][0x270] ;  /* 0x00009c00ff147b82 */ /* 0x004ea20000000a00 */
[C---:B---3--:R-:W-:Y:S02]  /*14a0*/  IMAD R14, R16.reuse, UR5, RZ ;  /* 0x00000005100e7c24 */ /* 0x048fe4000f8e02ff */
        /* <DEDUP_REMOVED lines=8> */
[----:B------:R-:W-:Y:S01]  /*1530*/  IMAD R23, R21, UR4, R14 ;  /* 0x0000000415177c24 */ /* 0x000fe2000f8e020e */
[----:B------:R-:W-:Y:S01]  /*1540*/  IADD3 R10, P0, R10, UR14, RZ ;  /* 0x0000000e0a0a7c10 */ /* 0x000fe2000ff1e0ff */
[----:B------:R-:W-:-:S03]  /*1550*/  IMAD.MOV.U32 R14, RZ, RZ, R12 ;  /* 0x000000ffff0e7224 */ /* 0x000fc600078e000c */
[----:B------:R-:W-:Y:S01]  /*1560*/  IADD3.X R11, R23, UR15, R11, P0, !PT ;  /* 0x0000000f170b7c10 */ /* 0x000fe200087fe40b */
[----:B---3--:R-:W-:-:S04]  /*1570*/  IMAD R19, R19, UR12, RZ ;  /* 0x0000000c13137c24 */ /* 0x008fc8000f8e02ff */
[C---:B------:R-:W-:Y:S02]  /*1580*/  IMAD R21, R18.reuse, UR13, R19 ;  /* 0x0000000d12157c24 */ /* 0x040fe4000f8e0213 */
[----:B------:R-:W-:-:S03]  /*1590*/  IMAD.WIDE.U32 R18, R18, UR12, R14 ;  /* 0x0000000c12127c25 */ /* 0x000fc6000f8e000e */
[----:B------:R-:W-:-:S04]  /*15a0*/  IADD3 R22, P0, R18, UR16, RZ ;  /* 0x0000001012167c10 */ /* 0x000fc8000ff1e0ff */
[----:B------:R-:W-:Y:S02]  /*15b0*/  IADD3.X R23, R19, UR17, R21, P0, !PT ;  /* 0x0000001113177c10 */ /* 0x000fe400087fe415 */
[----:B------:R-:W0:Y:S04]  /*15c0*/  LDG.E.U8 R19, desc[UR8][R10.64] ;  /* 0x000000080a137981 */ /* 0x000e28000c1e1100 */
[----:B------:R-:W0:Y:S02]  /*15d0*/  LDG.E.U8 R18, desc[UR8][R22.64] ;  /* 0x0000000816127981 */ /* 0x000e24000c1e1100 */
[----:B01----:R-:W-:-:S05]  /*15e0*/  IMAD R29, R19, R2, R18 ;  /* 0x00000002131d7224 */ /* 0x003fca00078e0212 */
[----:B------:R0:W-:Y:S04]  /*15f0*/  STG.E.U8 desc[UR8][R22.64], R29 ;  /* 0x0000001d16007986 */ /* 0x0001e8000c101108 */
[----:B------:R-:W2:Y:S02]  /*1600*/  LDG.E.64 R18, desc[UR8][R16.64+0x8] ;  /* 0x0000080810127981 */ /* 0x000ea4000c1e1b00 */
[----:B--2---:R-:W-:Y:S02]  /*1610*/  IMAD R19, R19, UR12, RZ ;  /* 0x0000000c13137c24 */ /* 0x004fe4000f8e02ff */
[----:B------:R-:W-:-:S04]  /*1620*/  IMAD.WIDE.U32 R20, R18, UR12, R14 ;  /* 0x0000000c12147c25 */ /* 0x000fc8000f8e000e */
[----:B------:R-:W-:Y:S01]  /*1630*/  IMAD R19, R18, UR13, R19 ;  /* 0x0000000d12137c24 */ /* 0x000fe2000f8e0213 */
[----:B------:R-:W-:-:S04]  /*1640*/  IADD3 R24, P0, R20, UR16, RZ ;  /* 0x0000001014187c10 */ /* 0x000fc8000ff1e0ff */
[----:B------:R-:W-:Y:S02]  /*1650*/  IADD3.X R25, R21, UR17, R19, P0, !PT ;  /* 0x0000001115197c10 */ /* 0x000fe400087fe413 */
[----:B------:R-:W2:Y:S04]  /*1660*/  LDG.E.U8 R19, desc[UR8][R10.64+0x1] ;  /* 0x000001080a137981 */ /* 0x000ea8000c1e1100 */
[----:B------:R-:W2:Y:S02]  /*1670*/  LDG.E.U8 R18, desc[UR8][R24.64] ;  /* 0x0000000818127981 */ /* 0x000ea4000c1e1100 */
[----:B--2---:R-:W-:-:S05]  /*1680*/  IMAD R26, R19, R2, R18 ;  /* 0x00000002131a7224 */ /* 0x004fca00078e0212 */
[----:B------:R3:W-:Y:S04]  /*1690*/  STG.E.U8 desc[UR8][R24.64], R26 ;  /* 0x0000001a18007986 */ /* 0x0007e8000c101108 */
[----:B------:R-:W2:Y:S02]  /*16a0*/  LDG.E.64 R18, desc[UR8][R16.64+0x10] ;  /* 0x0000100810127981 */ /* 0x000ea4000c1e1b00 */
[----:B--2---:R-:W-:Y:S02]  /*16b0*/  IMAD R19, R19, UR12, RZ ;  /* 0x0000000c13137c24 */ /* 0x004fe4000f8e02ff */
[----:B------:R-:W-:-:S04]  /*16c0*/  IMAD.WIDE.U32 R20, R18, UR12, R14 ;  /* 0x0000000c12147c25 */ /* 0x000fc8000f8e000e */
[----:B------:R-:W-:Y:S01]  /*16d0*/  IMAD R19, R18, UR13, R19 ;  /* 0x0000000d12137c24 */ /* 0x000fe2000f8e0213 */
[----:B------:R-:W-:-:S04]  /*16e0*/  IADD3 R18, P0, R20, UR16, RZ ;  /* 0x0000001014127c10 */ /* 0x000fc8000ff1e0ff */
[----:B------:R-:W-:Y:S02]  /*16f0*/  IADD3.X R19, R21, UR17, R19, P0, !PT ;  /* 0x0000001115137c10 */ /* 0x000fe400087fe413 */
[----:B------:R-:W0:Y:S04]  /*1700*/  LDG.E.U8 R21, desc[UR8][R10.64+0x2] ;  /* 0x000002080a157981 */ /* 0x000e28000c1e1100 */
[----:B------:R-:W0:Y:S02]  /*1710*/  LDG.E.U8 R20, desc[UR8][R18.64] ;  /* 0x0000000812147981 */ /* 0x000e24000c1e1100 */
[----:B0-----:R-:W-:-:S05]  /*1720*/  IMAD R29, R21, R2, R20 ;  /* 0x00000002151d7224 */ /* 0x001fca00078e0214 */
[----:B------:R3:W-:Y:S04]  /*1730*/  STG.E.U8 desc[UR8][R18.64], R29 ;  /* 0x0000001d12007986 */ /* 0x0007e8000c101108 */
[----:B------:R-:W2:Y:S02]  /*1740*/  LDG.E.64 R20, desc[UR8][R16.64+0x18] ;  /* 0x0000180810147981 */ /* 0x000ea4000c1e1b00 */
[----:B--2---:R-:W-:-:S04]  /*1750*/  IMAD.WIDE.U32 R22, R20, UR12, R14 ;  /* 0x0000000c14167c25 */ /* 0x004fc8000f8e000e */
[----:B------:R-:W-:-:S04]  /*1760*/  IMAD R21, R21, UR12, RZ ;  /* 0x0000000c15157c24 */ /* 0x000fc8000f8e02ff */
[----:B------:R-:W-:Y:S01]  /*1770*/  IMAD R21, R20, UR13, R21 ;  /* 0x0000000d14157c24 */ /* 0x000fe2000f8e0215 */
[----:B------:R-:W-:-:S04]  /*1780*/  IADD3 R20, P0, R22, UR16, RZ ;  /* 0x0000001016147c10 */ /* 0x000fc8000ff1e0ff */
[----:B------:R-:W-:Y:S02]  /*1790*/  IADD3.X R21, R23, UR17, R21, P0, !PT ;  /* 0x0000001117157c10 */ /* 0x000fe400087fe415 */
[----:B------:R-:W2:Y:S04]  /*17a0*/  LDG.E.U8 R23, desc[UR8][R10.64+0x3] ;  /* 0x000003080a177981 */ /* 0x000ea8000c1e1100 */
[----:B------:R-:W2:Y:S01]  /*17b0*/  LDG.E.U8 R14, desc[UR8][R20.64] ;  /* 0x00000008140e7981 */ /* 0x000ea2000c1e1100 */
[----:B------:R-:W-:-:S04]  /*17c0*/  IADD3 R28, P0, R28, 0x4, RZ ;  /* 0x000000041c1c7810 */ /* 0x000fc80007f1e0ff */
[----:B------:R-:W-:Y:S02]  /*17d0*/  IADD3.X R27, RZ, R27, RZ, P0, !PT ;  /* 0x0000001bff1b7210 */ /* 0x000fe400007fe4ff */
[----:B------:R-:W-:-:S04]  /*17e0*/  ISETP.GE.U32.AND P0, PT, R28, R8, PT ;  /* 0x000000081c00720c */ /* 0x000fc80003f06070 */
[----:B------:R-:W-:Y:S01]  /*17f0*/  ISETP.GE.AND.EX P0, PT, R27, R9, PT, P0 ;  /* 0x000000091b00720c */ /* 0x000fe20003f06300 */
[----:B--2---:R-:W-:-:S05]  /*1800*/  IMAD R23, R23, R2, R14 ;  /* 0x0000000217177224 */ /* 0x004fca00078e020e */
[----:B------:R3:W-:Y:S07]  /*1810*/  STG.E.U8 desc[UR8][R20.64], R23 ;  /* 0x0000001714007986 */ /* 0x0007ee000c101108 */
[----:B------:R-:W-:Y:S05]  /*1820*/  @!P0 BRA `(.L_x_629) ;  /* 0xfffffffc00108947 */ /* 0x000fea000383ffff */
.L_x_626:
[----:B------:R-:W-:Y:S05]  /*1830*/  BSYNC B0 ;  /* 0x0000000000007941 */ /* 0x000fea0003800000 */
.L_x_625:
        /* <DEDUP_REMOVED lines=8> */
.L_x_616:
        /* <DEDUP_REMOVED lines=16> */
.L_x_636:
        /* <DEDUP_REMOVED lines=40> */
[----:B------:R-:W0:Y:S01]  /*1c40*/  LDG.E.64 R20, desc[UR8][R12.64] ;  /* 0x000000080c147981 */ /* 0x000e22000c1e1b00 */
[----:B------:R-:W-:Y:S01]  /*1c50*/  MOV R25, R3 ;  /* 0x0000000300197202 */ /* 0x000fe20000000f00 */
[----:B------:R-:W-:Y:S01]  /*1c60*/  IMAD R19, R19, UR4, R24 ;  /* 0x0000000413137c24 */ /* 0x000fe2000f8e0218 */
[----:B------:R-:W-:Y:S01]  /*1c70*/  IADD3 R16, P0, R16, UR10, RZ ;  /* 0x0000000a10107c10 */ /* 0x000fe2000ff1e0ff */
[----:B--2---:R-:W-:-:S03]  /*1c80*/  IMAD R24, R22, UR5, RZ ;  /* 0x0000000516187c24 */ /* 0x004fc6000f8e02ff */
[----:B------:R-:W-:Y:S01]  /*1c90*/  IADD3.X R17, R17, UR11, R19, P0, !PT ;  /* 0x0000000b11117c10 */ /* 0x000fe200087fe413 */
[----:B------:R-:W-:Y:S01]  /*1ca0*/  IMAD R27, R23, UR4, R24 ;  /* 0x00000004171b7c24 */ /* 0x000fe2000f8e0218 */
[----:B------:R-:W1:Y:S01]  /*1cb0*/  LDC.64 R18, c[0x0][0x238] ;  /* 0x00008e00ff127b82 */ /* 0x000e620000000a00 */
[----:B------:R-:W-:-:S04]  /*1cc0*/  IMAD.MOV.U32 R24, RZ, RZ, R6 ;  /* 0x000000ffff187224 */ /* 0x000fc800078e0006 */
[----:B------:R-:W-:-:S04]  /*1cd0*/  IMAD.WIDE.U32 R22, R22, UR4, R24 ;  /* 0x0000000416167c25 */ /* 0x000fc8000f8e0018 */
[----:B------:R-:W-:Y:S02]  /*1ce0*/  IMAD.IADD R23, R23, 0x1, R27 ;  /* 0x0000000117177824 */ /* 0x000fe400078e021b */
[----:B0-----:R-:W-:-:S04]  /*1cf0*/  IMAD R21, R21, R14, RZ ;  /* 0x0000000e15157224 */ /* 0x001fc800078e02ff */
[C---:B------:R-:W-:Y:S02]  /*1d00*/  IMAD R25, R20.reuse, R15, R21 ;  /* 0x0000000f14197224 */ /* 0x040fe400078e0215 */
[----:B------:R-:W-:-:S03]  /*1d10*/  IMAD.WIDE.U32 R20, R20, R14, R22 ;  /* 0x0000000e14147225 */ /* 0x000fc600078e0016 */
[----:B-1----:R-:W-:-:S03]  /*1d20*/  IADD3 R24, P0, R20, R18, RZ ;  /* 0x0000001214187210 */ /* 0x002fc60007f1e0ff */
[----:B------:R-:W2:Y:S01]  /*1d30*/  LDG.E.U8 R20, desc[UR8][R16.64] ;  /* 0x0000000810147981 */ /* 0x000ea2000c1e1100 */
[----:B------:R-:W-:-:S05]  /*1d40*/  IADD3.X R25, R19, R21, R25, P0, !PT ;  /* 0x0000001513197210 */ /* 0x000fca00007fe419 */
[----:B------:R-:W2:Y:S01]  /*1d50*/  LDG.E.U8 R21, desc[UR8][R24.64] ;  /* 0x0000000818157981 */ /* 0x000ea2000c1e1100 */
[----:B------:R-:W-:Y:S02]  /*1d60*/  PRMT R27, R0, 0x9910, RZ ;  /* 0x00009910001b7816 */ /* 0x000fe400000000ff */
[----:B------:R-:W-:-:S04]  /*1d70*/  ISETP.NE.U32.AND P0, PT, R2, 0x1, PT ;  /* 0x000000010200780c */ /* 0x000fc80003f05070 */
[----:B------:R-:W-:Y:S01]  /*1d80*/  ISETP.NE.AND.EX P0, PT, RZ, RZ, PT, P0 ;  /* 0x000000ffff00720c */ /* 0x000fe20003f05300 */
[----:B--2---:R-:W-:-:S05]  /*1d90*/  IMAD R29, R20, R27, R21 ;  /* 0x0000001b141d7224 */ /* 0x004fca00078e0215 */
[----:B------:R0:W-:Y:S01]  /*1da0*/  STG.E.U8 desc[UR8][R24.64], R29 ;  /* 0x0000001d18007986 */ /* 0x0001e2000c101108 */
[----:B------:R-:W-:-:S04]  /*1db0*/  IADD3 R20, P1, R10, 0x1, RZ ;  /* 0x000000010a147810 */ /* 0x000fc80007f3e0ff */
[----:B------:R-:W-:Y:S02]  /*1dc0*/  IADD3.X R21, RZ, R11, RZ, P1, !PT ;  /* 0x0000000bff157210 */ /* 0x000fe40000ffe4ff */
[----:B------:R-:W-:Y:S07]  /*1dd0*/  @!P0 BRA `(.L_x_634) ;  /* 0x00000000006c8947 */ /* 0x000fee0003800000 */
[----:B------:R-:W2:Y:S01]  /*1de0*/  LDG.E.64 R20, desc[UR8][R12.64+0x8] ;  /* 0x000008080c147981 */ /* 0x000ea2000c1e1b00 */
[----:B------:R-:W-:Y:S01]  /*1df0*/  ISETP.NE.U32.AND P0, PT, R2, 0x2, PT ;  /* 0x000000020200780c */ /* 0x000fe20003f05070 */
[----:B--2---:R-:W-:-:S04]  /*1e00*/  IMAD R2, R21, R14, RZ ;  /* 0x0000000e15027224 */ /* 0x004fc800078e02ff */
[C---:B------:R-:W-:Y:S02]  /*1e10*/  IMAD R2, R20.reuse, R15, R2 ;  /* 0x0000000f14027224 */ /* 0x040fe400078e0202 */
[----:B------:R-:W-:-:S03]  /*1e20*/  IMAD.WIDE.U32 R20, R20, R14, R22 ;  /* 0x0000000e14147225 */ /* 0x000fc600078e0016 */
[----:B0-----:R-:W-:-:S04]  /*1e30*/  IADD3 R24, P1, R20, R18, RZ ;  /* 0x0000001214187210 */ /* 0x001fc80007f3e0ff */
        /* <DEDUP_REMOVED lines=16> */
[----:B------:R-:W3:Y:S01]  /*1f40*/  LDG.E.U8 R2, desc[UR8][R18.64] ;  /* 0x0000000812027981 */ /* 0x000ee2000c1e1100 */
[----:B------:R-:W-:-:S04]  /*1f50*/  IADD3 R20, P0, R10, 0x3, RZ ;  /* 0x000000030a147810 */ /* 0x000fc80007f1e0ff */
[----:B------:R-:W-:Y:S01]  /*1f60*/  IADD3.X R21, RZ, R11, RZ, P0, !PT ;  /* 0x0000000bff157210 */ /* 0x000fe200007fe4ff */
[----:B---3--:R-:W-:-:S05]  /*1f70*/  IMAD R27, R16, R27, R2 ;  /* 0x0000001b101b7224 */ /* 0x008fca00078e0202 */
[----:B------:R2:W-:Y:S03]  /*1f80*/  STG.E.U8 desc[UR8][R18.64], R27 ;  /* 0x0000001b12007986 */ /* 0x0005e6000c101108 */
.L_x_634:
[----:B------:R-:W-:Y:S05]  /*1f90*/  BSYNC B1 ;  /* 0x0000000000017941 */ /* 0x000fea0003800000 */
.L_x_633:
        /* <DEDUP_REMOVED lines=9> */
[----:B---3--:R-:W-:-:S04]  /*2030*/  IMAD R14, R12, UR5, RZ ;  /* 0x000000050c0e7c24 */ /* 0x008fc8000f8e02ff */
[----:B------:R-:W-:-:S04]  /*2040*/  IMAD.WIDE.U32 R10, R12, UR4, R2 ;  /* 0x000000040c0a7c25 */ /* 0x000fc8000f8e0002 */
[----:B------:R-:W-:-:S04]  /*2050*/  IMAD R13, R13, UR4, R14 ;  /* 0x000000040d0d7c24 */ /* 0x000fc8000f8e020e */
[----:B01----:R-:W-:-:S07]  /*2060*/  IMAD.IADD R25, R13, 0x1, R11 ;  /* 0x000000010d197824 */ /* 0x003fce00078e020b */
.L_x_635:
[----:B------:R-:W0:Y:S08]  /*2070*/  LDC.64 R12, c[0x0][0x268] ;  /* 0x00009a00ff0c7b82 */ /* 0x000e300000000a00 */
[----:B---3--:R-:W1:Y:S01]  /*2080*/  LDC.64 R16, c[0x0][0x270] ;  /* 0x00009c00ff107b82 */ /* 0x008e620000000a00 */
[C---:B0-----:R-:W-:Y:S02]  /*2090*/  IMAD R2, R12.reuse, UR5, RZ ;  /* 0x000000050c027c24 */ /* 0x041fe4000f8e02ff */
[----:B------:R-:W-:-:S04]  /*20a0*/  IMAD.WIDE.U32 R14, R12, UR4, R20 ;  /* 0x000000040c0e7c25 */ /* 0x000fc8000f8e0014 */
[----:B------:R-:W-:Y:S01]  /*20b0*/  IMAD R13, R13, UR4, R2 ;  /* 0x000000040d0d7c24 */ /* 0x000fe2000f8e0202 */
[----:B------:R-:W-:-:S04]  /*20c0*/  LEA R12, P0, R14, UR12, 0x3 ;  /* 0x0000000c0e0c7c11 */ /* 0x000fc8000f8018ff */
[----:B------:R-:W-:-:S04]  /*20d0*/  IADD3 R13, R13, R15, RZ ;  /* 0x0000000f0d0d7210 */ /* 0x000fc80007ffe0ff */
[----:B------:R-:W-:-:S05]  /*20e0*/  LEA.HI.X R13, R14, UR13, R13, 0x3, P0 ;  /* 0x0000000d0e0d7c11 */ /* 0x000fca00080f1c0d */
[----:B--2---:R-:W2:Y:S01]  /*20f0*/  LDG.E.64 R18, desc[UR8][R12.64] ;  /* 0x000000080c127981 */ /* 0x004ea2000c1e1b00 */
[----:B------:R-:W-:Y:S01]  /*2100*/  MOV R23, R25 ;  /* 0x0000001900177202 */ /* 0x000fe20000000f00 */
[----:B------:R-:W-:Y:S02]  /*2110*/  IMAD.MOV.U32 R22, RZ, RZ, R10 ;  /* 0x000000ffff167224 */ /* 0x000fe400078e000a */
[----:B-1----:R-:W-:-:S04]  /*2120*/  IMAD.WIDE.U32 R14, R16, UR4, R20 ;  /* 0x00000004100e7c25 */ /* 0x002fc8000f8e0014 */
[----:B------:R-:W-:Y:S01]  /*2130*/  IMAD R16, R16, UR5, RZ ;  /* 0x0000000510107c24 */ /* 0x000fe2000f8e02ff */
[----:B------:R-:W-:-:S03]  /*2140*/  IADD3 R14, P0, R14, UR16, RZ ;  /* 0x000000100e0e7c10 */ /* 0x000fc6000ff1e0ff */
[----:B------:R-:W-:-:S05]  /*2150*/  IMAD R17, R17, UR4, R16 ;  /* 0x0000000411117c24 */ /* 0x000fca000f8e0210 */
[----:B------:R-:W-:-:S05]  /*2160*/  IADD3.X R15, R17, UR17, R15, P0, !PT ;  /* 0x00000011110f7c10 */ /* 0x000fca00087fe40f */
[----:B------:R-:W3:Y:S01]  /*2170*/  LDG.E.U8 R17, desc[UR8][R14.64] ;  /* 0x000000080e117981 */ /* 0x000ee2000c1e1100 */
[----:B--2---:R-:W-:Y:S02]  /*2180*/  IMAD R19, R19, UR14, RZ ;  /* 0x0000000e13137c24 */ /* 0x004fe4000f8e02ff */
[----:B------:R-:W-:-:S04]  /*2190*/  IMAD.WIDE.U32 R22, R18, UR14, R22 ;  /* 0x0000000e12167c25 */ /* 0x000fc8000f8e0016 */
[----:B------:R-:W-:Y:S01]  /*21a0*/  IMAD R19, R18, UR15, R19 ;  /* 0x0000000f12137c24 */ /* 0x000fe2000f8e0213 */
[----:B------:R-:W-:-:S04]  /*21b0*/  IADD3 R28, P1, R22, UR18, RZ ;  /* 0x00000012161c7c10 */ /* 0x000fc8000ff3e0ff */
[----:B------:R-:W-:-:S05]  /*21c0*/  IADD3.X R29, R23, UR19, R19, P1, !PT ;  /* 0x00000013171d7c10 */ /* 0x000fca0008ffe413 */
[----:B------:R-:W3:Y:S01]  /*21d0*/  LDG.E.U8 R16, desc[UR8][R28.64] ;  /* 0x000000081c107981 */ /* 0x000ee2000c1e1100 */
[----:B------:R-:W-:-:S05]  /*21e0*/  PRMT R2, R0, 0x9910, RZ ;  /* 0x0000991000027816 */ /* 0x000fca00000000ff */
[----:B---3--:R-:W-:-:S05]  /*21f0*/  IMAD R27, R17, R2, R16 ;  /* 0x00000002111b7224 */ /* 0x008fca00078e0210 */
[----:B------:R-:W-:Y:S04]  /*2200*/  STG.E.U8 desc[UR8][R28.64], R27 ;  /* 0x0000001b1c007986 */ /* 0x000fe8000c101108 */
[----:B------:R-:W2:Y:S01]  /*2210*/  LDG.E.64 R18, desc[UR8][R12.64+0x8] ;  /* 0x000008080c127981 */ /* 0x000ea2000c1e1b00 */
[----:B------:R-:W-:Y:S02]  /*2220*/  IMAD.MOV.U32 R24, RZ, RZ, R10 ;  /* 0x000000ffff187224 */ /* 0x000fe400078e000a */
        /* <DEDUP_REMOVED lines=9> */
[----:B0-----:R-:W2:Y:S02]  /*22c0*/  LDG.E.64 R18, desc[UR8][R12.64+0x10] ;  /* 0x000010080c127981 */ /* 0x001ea4000c1e1b00 */
        /* <DEDUP_REMOVED lines=24> */
.L_x_632:
[----:B------:R-:W-:Y:S05]  /*2450*/  BSYNC B0 ;  /* 0x0000000000007941 */ /* 0x000fea0003800000 */
.L_x_631:
        /* <DEDUP_REMOVED lines=17> */
.L_x_642:
[----:B------:R-:W4:Y:S01]  /*2570*/  LDC.64 R4, c[0x0][0x260] ;  /* 0x00009800ff047b82 */ /* 0x000f220000000a00 */
        /* <DEDUP_REMOVED lines=10> */
[----:B--23--:R-:W4:Y:S01]  /*2620*/  LDG.E.64 R26, desc[UR8][R4.64] ;  /* 0x00000008041a7981 */ /* 0x00cf22000c1e1b00 */
[----:B------:R-:W-:Y:S01]  /*2630*/  BSSY B0, `(.L_x_637) ;  /* 0x000009c000007945 */ /* 0x000fe20003800000 */
[----:B----4-:R-:W-:-:S04]  /*2640*/  ISETP.GT.U32.AND P0, PT, R12, R26, PT ;  /* 0x0000001a0c00720c */ /* 0x010fc80003f04070 */
[----:B------:R-:W-:-:S13]  /*2650*/  ISETP.GT.AND.EX P0, PT, R13, R27, PT, P0 ;  /* 0x0000001b0d00720c */ /* 0x000fda0003f04300 */
[----:B01----:R-:W-:Y:S05]  /*2660*/  @!P0 BRA `(.L_x_638) ;  /* 0x0000000800608947 */ /* 0x003fea0003800000 */
[----:B------:R-:W2:Y:S01]  /*2670*/  LDC.64 R16, c[0x0][0x248] ;  /* 0x00009200ff107b82 */ /* 0x000ea20000000a00 */
[-C--:B------:R-:W-:Y:S01]  /*2680*/  IADD3 R4, R12, -R26.reuse, RZ ;  /* 0x8000001a0c047210 */ /* 0x080fe20007ffe0ff */
[----:B------:R-:W-:Y:S01]  /*2690*/  IMAD.MOV.U32 R2, RZ, RZ, R10 ;  /* 0x000000ffff027224 */ /* 0x000fe200078e000a */
        /* <DEDUP_REMOVED lines=21> */
[----:B------:R-:W-:Y:S01]  /*27f0*/  ULDC.64 UR6, c[0x0][0x220] ;  /* 0x0000880000067ab9 */ /* 0x000fe20000000a00 */
[----:B------:R-:W2:Y:S03]  /*2800*/  LDC.64 R16, c[0x0][0x270] ;  /* 0x00009c00ff107b82 */ /* 0x000ea60000000a00 */
[----:B------:R-:W1:Y:S01]  /*2810*/  LDG.E.64 R24, desc[UR8][R22.64] ;  /* 0x0000000816187981 */ /* 0x000e62000c1e1b00 */
[----:B------:R-:W-:Y:S01]  /*2820*/  MOV R6, R14 ;  /* 0x0000000e00067202 */ /* 0x000fe20000000f00 */
[----:B--2---:R-:W-:-:S04]  /*2830*/  IMAD R2, R16, UR5, RZ ;  /* 0x0000000510027c24 */ /* 0x004fc8000f8e02ff */
[----:B------:R-:W-:Y:S02]  /*2840*/  IMAD R5, R17, UR4, R2 ;  /* 0x0000000411057c24 */ /* 0x000fe4000f8e0202 */
[----:B------:R-:W-:-:S03]  /*2850*/  IMAD.WIDE.U32 R16, R16, UR4, R26 ;  /* 0x0000000410107c25 */ /* 0x000fc6000f8e001a */
[----:B------:R-:W-:-:S04]  /*2860*/  IADD3 R16, P0, R16, UR6, RZ ;  /* 0x0000000610107c10 */ /* 0x000fc8000ff1e0ff */
[----:B------:R-:W-:Y:S01]  /*2870*/  IADD3.X R17, R17, UR7, R5, P0, !PT ;  /* 0x0000000711117c10 */ /* 0x000fe200087fe405 */
[----:B-1----:R-:W-:-:S04]  /*2880*/  IMAD R2, R25, R20, RZ ;  /* 0x0000001419027224 */ /* 0x002fc800078e02ff */
[C---:B------:R-:W-:Y:S02]  /*2890*/  IMAD R2, R24.reuse, R21, R2 ;  /* 0x0000001518027224 */ /* 0x040fe400078e0202 */
[----:B------:R-:W-:-:S03]  /*28a0*/  IMAD.WIDE.U32 R24, R24, R20, R6 ;  /* 0x0000001418187225 */ /* 0x000fc600078e0006 */
[----:B0-----:R-:W-:-:S03]  /*28b0*/  IADD3 R28, P0, R24, R18, RZ ;  /* 0x00000012181c7210 */ /* 0x001fc60007f1e0ff */
        /* <DEDUP_REMOVED lines=8> */
[----:B------:R-:W-:-:S05]  /*2940*/  IADD3 R24, P1, R26, 0x1, RZ ;  /* 0x000000011a187810 */ /* 0x000fca0007f3e0ff */
[----:B------:R-:W-:Y:S01]  /*2950*/  IMAD.X R5, RZ, RZ, R27, P1 ;  /* 0x000000ffff057224 */ /* 0x000fe200008e061b */
[----:B------:R-:W-:Y:S07]  /*2960*/  @!P0 BRA `(.L_x_640) ;  /* 0x00000000006c8947 */ /* 0x000fee0003800000 */
[----:B------:R-:W-:Y:S02]  /*2970*/  ISETP.NE.U32.AND P0, PT, R4, 0x2, PT ;  /* 0x000000020400780c */ /* 0x000fe40003f05070 */
[----:B------:R-:W2:Y:S02]  /*2980*/  LDG.E.64 R4, desc[UR8][R22.64+0x8] ;  /* 0x0000080816047981 */ /* 0x000ea4000c1e1b00 */
[----:B--2---:R-:W-:-:S04]  /*2990*/  IMAD R24, R5, R20, RZ ;  /* 0x0000001405187224 */ /* 0x004fc800078e02ff */
[C---:B------:R-:W-:Y:S02]  /*29a0*/  IMAD R24, R4.reuse, R21, R24 ;  /* 0x0000001504187224 */ /* 0x040fe400078e0218 */
[----:B------:R-:W-:-:S03]  /*29b0*/  IMAD.WIDE.U32 R4, R4, R20, R6 ;  /* 0x0000001404047225 */ /* 0x000fc600078e0006 */
[----:B0-----:R-:W-:-:S04]  /*29c0*/  IADD3 R28, P1, R4, R18, RZ ;  /* 0x00000012041c7210 */ /* 0x001fc80007f3e0ff */
[----:B------:R-:W-:Y:S02]  /*29d0*/  IADD3.X R29, R19, R5, R24, P1, !PT ;  /* 0x00000005131d7210 */ /* 0x000fe40000ffe418 */
[----:B------:R-:W2:Y:S04]  /*29e0*/  LDG.E.U8 R5, desc[UR8][R16.64+0x1] ;  /* 0x0000010810057981 */ /* 0x000ea8000c1e1100 */
[----:B------:R-:W2:Y:S01]  /*29f0*/  LDG.E.U8 R4, desc[UR8][R28.64] ;  /* 0x000000081c047981 */ /* 0x000ea2000c1e1100 */
[----:B------:R-:W-:Y:S02]  /*2a00*/  ISETP.NE.AND.EX P0, PT, RZ, RZ, PT, P0 ;  /* 0x000000ffff00720c */ /* 0x000fe40003f05300 */
[----:B------:R-:W-:Y:S01]  /*2a10*/  IADD3 R24, P1, R26, 0x2, RZ ;  /* 0x000000021a187810 */ /* 0x000fe20007f3e0ff */
[----:B--2---:R-:W-:-:S03]  /*2a20*/  IMAD R25, R5, R2, R4 ;  /* 0x0000000205197224 */ /* 0x004fc600078e0204 */
[----:B------:R-:W-:Y:S02]  /*2a30*/  IADD3.X R5, RZ, R27, RZ, P1, !PT ;  /* 0x0000001bff057210 */ /* 0x000fe40000ffe4ff */
[----:B------:R1:W-:Y:S05]  /*2a40*/  STG.E.U8 desc[UR8][R28.64], R25 ;  /* 0x000000191c007986 */ /* 0x0003ea000c101108 */
        /* <DEDUP_REMOVED lines=9> */
[----:B------:R-:W-:-:S05]  /*2ae0*/  IADD3 R24, P0, R26, 0x3, RZ ;  /* 0x000000031a187810 */ /* 0x000fca0007f1e0ff */
[----:B------:R-:W-:Y:S02]  /*2af0*/  IMAD.X R5, RZ, RZ, R27, P0 ;  /* 0x000000ffff057224 */ /* 0x000fe400000e061b */
[----:B---3--:R-:W-:-:S05]  /*2b00*/  IMAD R21, R17, R2, R4 ;  /* 0x0000000211157224 */ /* 0x008fca00078e0204 */
[----:B------:R2:W-:Y:S02]  /*2b10*/  STG.E.U8 desc[UR8][R18.64], R21 ;  /* 0x0000001512007986 */ /* 0x0005e4000c101108 */
.L_x_640:
[----:B------:R-:W-:Y:S05]  /*2b20*/  BSYNC B1 ;  /* 0x0000000000017941 */ /* 0x000fea0003800000 */
.L_x_639:
        /* <DEDUP_REMOVED lines=8> */
[----:B------:R-:W-:Y:S01]  /*2bb0*/  IMAD.MOV.U32 R4, RZ, RZ, R24 ;  /* 0x000000ffff047224 */ /* 0x000fe200078e0018 */
[----:B------:R-:W-:-:S06]  /*2bc0*/  ULDC.64 UR6, c[0x0][0x230] ;  /* 0x00008c0000067ab9 */ /* 0x000fcc0000000a00 */
[----:B------:R-:W4:Y:S08]  /*2bd0*/  LDC.64 R16, c[0x0][0x270] ;  /* 0x00009c00ff107b82 */ /* 0x000f300000000a00 */
[----:B--2---:R-:W2:Y:S01]  /*2be0*/  LDC.64 R20, c[0x0][0x220] ;  /* 0x00008800ff147b82 */ /* 0x004ea20000000a00 */
[C---:B---3--:R-:W-:Y:S02]  /*2bf0*/  IMAD R6, R22.reuse, UR5, RZ ;  /* 0x0000000516067c24 */ /* 0x048fe4000f8e02ff */
[----:B------:R-:W-:Y:S01]  /*2c00*/  IMAD.WIDE.U32 R18, R22, UR4, R4 ;  /* 0x0000000416127c25 */ /* 0x000fe2000f8e0004 */
[----:B------:R-:W-:-:S03]  /*2c10*/  PRMT R4, R0, 0x9910, RZ ;  /* 0x0000991000047816 */ /* 0x000fc600000000ff */
[----:B01----:R-:W-:Y:S01]  /*2c20*/  IMAD R25, R23, UR4, R6 ;  /* 0x0000000417197c24 */ /* 0x003fe2000f8e0206 */
[----:B------:R-:W-:Y:S01]  /*2c30*/  LEA R6, P0, R18, UR6, 0x3 ;  /* 0x0000000612067c11 */ /* 0x000fe2000f8018ff */
[----:B----4-:R-:W-:-:S03]  /*2c40*/  IMAD R2, R16, UR5, RZ ;  /* 0x0000000510027c24 */ /* 0x010fc6000f8e02ff */
[----:B------:R-:W-:Y:S01]  /*2c50*/  IADD3 R19, R25, R19, RZ ;  /* 0x0000001319137210 */ /* 0x000fe20007ffe0ff */
[----:B------:R-:W-:Y:S01]  /*2c60*/  IMAD R23, R17, UR4, R2 ;  /* 0x0000000411177c24 */ /* 0x000fe2000f8e0202 */
[----:B------:R-:W-:Y:S02]  /*2c70*/  IADD3 R6, P1, R6, 0x10, RZ ;  /* 0x0000001006067810 */ /* 0x000fe40007f3e0ff */
[----:B------:R-:W-:Y:S01]  /*2c80*/  LEA.HI.X R19, R18, UR7, R19, 0x3, P0 ;  /* 0x0000000712137c11 */ /* 0x000fe200080f1c13 */
[----:B--2---:R-:W-:-:S03]  /*2c90*/  IMAD.WIDE.U32 R16, R16, UR4, R20 ;  /* 0x0000000410107c25 */ /* 0x004fc6000f8e0014 */
[----:B------:R-:W-:Y:S01]  /*2ca0*/  IADD3.X R19, RZ, R19, RZ, P1, !PT ;  /* 0x00000013ff137210 */ /* 0x000fe20000ffe4ff */
[----:B------:R-:W-:-:S07]  /*2cb0*/  IMAD.IADD R2, R23, 0x1, R17 ;  /* 0x0000000117027824 */ /* 0x000fce00078e0211 */
.L_x_641:
[----:B------:R-:W-:-:S05]  /*2cc0*/  IMAD.MOV.U32 R18, RZ, RZ, R6 ;  /* 0x000000ffff127224 */ /* 0x000fca00078e0006 */
[----:B---3--:R-:W2:Y:S01]  /*2cd0*/  LDG.E.64 R22, desc[UR8][R18.64+-0x10] ;  /* 0xfffff00812167981 */ /* 0x008ea2000c1e1b00 */
[----:B------:R-:W-:Y:S01]  /*2ce0*/  MOV R6, R14 ;  /* 0x0000000e00067202 */ /* 0x000fe20000000f00 */
[----:B--2---:R-:W-:-:S04]  /*2cf0*/  IMAD R23, R23, UR10, RZ ;  /* 0x0000000a17177c24 */ /* 0x004fc8000f8e02ff */
[----:B------:R-:W-:-:S04]  /*2d00*/  IMAD.WIDE.U32 R20, R22, UR10, R6 ;  /* 0x0000000a16147c25 */ /* 0x000fc8000f8e0006 */
[----:B------:R-:W-:Y:S01]  /*2d10*/  IMAD R23, R22, UR11, R23 ;  /* 0x0000000b16177c24 */ /* 0x000fe2000f8e0217 */
[----:B------:R-:W-:-:S04]  /*2d20*/  IADD3 R28, P0, R20, UR12, RZ ;  /* 0x0000000c141c7c10 */ /* 0x000fc8000ff1e0ff */
[----:B------:R-:W-:Y:S02]  /*2d30*/  IADD3.X R29, R21, UR13, R23, P0, !PT ;  /* 0x0000000d151d7c10 */ /* 0x000fe400087fe417 */
[----:B------:R-:W-:-:S03]  /*2d40*/  IADD3 R20, P0, R24, R16, RZ ;  /* 0x0000001018147210 */ /* 0x000fc60007f1e0ff */
[----:B------:R-:W2:Y:S02]  /*2d50*/  LDG.E.U8 R22, desc[UR8][R28.64] ;  /* 0x000000081c167981 */ /* 0x000ea4000c1e1100 */
[----:B------:R-:W-:-:S05]  /*2d60*/  IMAD.X R21, R5, 0x1, R2, P0 ;  /* 0x0000000105157824 */ /* 0x000fca00000e0602 */
        /* <DEDUP_REMOVED lines=23> */
[----:B0-----:R-:W2:Y:S02]  /*2ee0*/  LDG.E.64 R26, desc[UR8][R18.64+0x8] ;  /* 0x00000808121a7981 */ /* 0x001ea4000c1e1b00 */
        /* <DEDUP_REMOVED lines=12> */
[----:B------:R3:W-:Y:S01]  /*2fb0*/  STG.E.U8 desc[UR8][R26.64], R29 ;  /* 0x0000001d1a007986 */ /* 0x0007e2000c101108 */
[----:B------:R-:W-:-:S05]  /*2fc0*/  IADD3 R6, P1, R18, 0x20, RZ ;  /* 0x0000002012067810 */ /* 0x000fca0007f3e0ff */
[----:B------:R-:W-:Y:S01]  /*2fd0*/  IMAD.X R19, RZ, RZ, R19, P1 ;  /* 0x000000ffff137224 */ /* 0x000fe200008e0613 */
[----:B------:R-:W-:Y:S07]  /*2fe0*/  @!P0 BRA `(.L_x_641) ;  /* 0xfffffffc00348947 */ /* 0x000fee000383ffff */
.L_x_638:
[----:B------:R-:W-:Y:S05]  /*2ff0*/  BSYNC B0 ;  /* 0x0000000000007941 */ /* 0x000fea0003800000 */
.L_x_637:
        /* <DEDUP_REMOVED lines=8> */
.L_x_643:
        /* <DEDUP_REMOVED lines=16> */
.L_x_8897:


//--------------------- .text._ZN3cub17CUB_300001_SM_9006detail8for_each13static_kernelINS2_12policy_hub_t12policy_500_tElNS2_12op_wrapper_tIlZZZZZN2at6native36add_out_dense_sparse_compressed_cudaERNS7_6TensorERKS9_SC_RKN3c106ScalarEENKUlvE_clEvENKUlvE0_clEvENKUlvE_clEvENKUlvE_clEvEUllE_N6thrust23THRUST_300001_SM_900_NS17counting_iteratorIlNSN_11use_defaultESP_SP_EEEEEEvT0_T1_ --------------------------
	.section	.text._ZN3cub17CUB_300001_SM_9006detail8for_each13static_kernelINS2_12policy_hub_t12policy_500_tElNS2_12op_wrapper_tIlZZZZZN2at6native36add_out_dense_sparse_compressed_cudaERNS7_6TensorERKS9_SC_RKN3c106ScalarEENKUlvE_clEvENKUlvE0_clEvENKUlvE_clEvENKUlvE_clEvEUllE_N6thrust23THRUST_300001_SM_900_NS17counting_iteratorIlNSN_11use_defaultESP_SP_EEEEEEvT0_T1_,"ax",@progbits
	.align	128
        .global         _ZN3cub17CUB_300001_SM_9006detail8for_each13static_kernelINS2_12policy_hub_t12policy_500_tElNS2_12op_wrapper_tIlZZZZZN2at6native36add_out_dense_sparse_compressed_cudaERNS7_6TensorERKS9_SC_RKN3c106ScalarEENKUlvE_clEvENKUlvE0_clEvENKUlvE_clEvENKUlvE_clEvEUllE_N6thrust23THRUST_300001_SM_900_NS17counting_iteratorIlNSN_11use_defaultESP_SP_EEEEEEvT0_T1_
        .type           _ZN3cub17CUB_300001_SM_9006detail8for_each13static_kernelINS2_12policy_hub_t12policy_500_tElNS2_12op_wrapper_tIlZZZZZN2at6native36add_out_dense_sparse_compressed_cudaERNS7_6TensorERKS9_SC_RKN3c106ScalarEENKUlvE_clEvENKUlvE0_clEvENKUlvE_clEvENKUlvE_clEvEUllE_N6thrust23THRUST_300001_SM_900_NS17counting_iteratorIlNSN_11use_defaultESP_SP_EEEEEEvT0_T1_,@function
        .size           _ZN3cub17CUB_300001_SM_9006detail8for_each13static_kernelINS2_12policy_hub_t12policy_500_tElNS2_12op_wrapper_tIlZZZZZN2at6native36add_out_dense_sparse_compressed_cudaERNS7_6TensorERKS9_SC_RKN3c106ScalarEENKUlvE_clEvENKUlvE0_clEvENKUlvE_clEvENKUlvE_clEvEUllE_N6thrust23THRUST_300001_SM_900_NS17counting_iteratorIlNSN_11use_defaultESP_SP_EEEEEEvT0_T1_,(.L_x_8898 - _ZN3cub17CUB_300001_SM_9006detail8for_each13static_kernelINS2_12policy_hub_t12policy_500_tElNS2_12op_wrapper_tIlZZZZZN2at6native36add_out_dense_sparse_compressed_cudaERNS7_6TensorERKS9_SC_RKN3c106ScalarEENKUlvE_clEvENKUlvE0_clEvENKUlvE_clEvENKUlvE_clEvEUllE_N6thrust23THRUST_300001_SM_900_NS17counting_iteratorIlNSN_11use_defaultESP_SP_EEEEEEvT0_T1_)
        .other          _ZN3cub17CUB_300001_SM_9006detail8for_each13static_kernelINS2_12policy_hub_t12policy_500_tElNS2_12op_wrapper_tIlZZZZZN2at6native36add_out_dense_sparse_compressed_cudaERNS7_6TensorERKS9_SC_RKN3c106ScalarEENKUlvE_clEvENKUlvE0_clEvENKUlvE_clEvENKUlvE_clEvEUllE_N6thrust23THRUST_300001_SM_900_NS17counting_iteratorIlNSN_11use_defaultESP_SP_EEEEEEvT0_T1_,@"STO_CUDA_ENTRY STV_DEFAULT"
_ZN3cub17CUB_300001_SM_9006detail8for_each13static_kernelINS2_12policy_hub_t12policy_500_tElNS2_12op_wrapper_tIlZZZZZN2at6native36add_out_dense_sparse_compressed_cudaERNS7_6TensorERKS9_SC_RKN3c106ScalarEENKUlvE_clEvENKUlvE0_clEvENKUlvE_clEvENKUlvE_clEvEUllE_N6thrust23THRUST_300001_SM_900_NS17counting_iteratorIlNSN_11use_defaultESP_SP_EEEEEEvT0_T1_:
.text._ZN3cub17CUB_300001_SM_9006detail8for_each13static_kernelINS2_12policy_hub_t12policy_500_tElNS2_12op_wrapper_tIlZZZZZN2at6native36add_out_dense_sparse_compressed_cudaERNS7_6TensorERKS9_SC_RKN3c106ScalarEENKUlvE_clEvENKUlvE0_clEvENKUlvE_clEvENKUlvE_clEvEUllE_N6thrust23THRUST_300001_SM_900_NS17counting_iteratorIlNSN_11use_defaultESP_SP_EEEEEEvT0_T1_:
        /* <DEDUP_REMOVED lines=25> */
[----:B------:R-:W-:-:S04]  /*0190*/  IMAD.MOV.U32 R4, RZ, RZ, RZ ;  /* 0x000000ffff047224 */ /* 0x000fc800078e00ff */
[----:B------:R-:W-:-:S08]  /*01a0*/  IMAD.X R7, RZ, RZ, UR5, P0 ;  /* 0x00000005ff077e24 */ /* 0x000fd000080e06ff */
.L_x_652:
        /* <DEDUP_REMOVED lines=32> */
[----:B------:R-:W0:Y:S01]  /*03b0*/  LDC.64 R16, c[0x0][0x238] ;  /* 0x00008e00ff107b82 */ /* 0x000e220000000a00 */
[----:B------:R-:W-:Y:S02]  /*03c0*/  ULDC.64 UR14, c[0x0][0x220] ;  /* 0x00008800000e7ab9 */ /* 0x000fe40000000a00 */
[C---:B------:R-:W-:Y:S02]  /*03d0*/  IMAD R13, R4.reuse, UR13, R13 ;  /* 0x0000000d040d7c24 */ /* 0x040fe4000f8e020d */
[----:B------:R-:W-:Y:S01]  /*03e0*/  IMAD.WIDE.U32 R14, R4, UR12, R8 ;  /* 0x0000000c040e7c25 */ /* 0x000fe2000f8e0008 */
[----:B------:R-:W-:-:S03]  /*03f0*/  ULDC.64 UR12, c[0x0][0x230] ;  /* 0x00008c00000c7ab9 */ /* 0x000fc60000000a00 */
[----:B------:R-:W-:Y:S01]  /*0400*/  IMAD.IADD R13, R15, 0x1, R13 ;  /* 0x000000010f0d7824 */ /* 0x000fe200078e020d */
        /* <DEDUP_REMOVED lines=9> */
[----:B------:R-:W-:-:S04]  /*04a0*/  IADD3 R18, P0, R18, UR14, RZ ;  /* 0x0000000e12127c10 */ /* 0x000fc8000ff1e0ff */
[----:B------:R-:W-:Y:S02]  /*04b0*/  IADD3.X R19, R19, UR15, R29, P0, !PT ;  /* 0x0000000f13137c10 */ /* 0x000fe400087fe41d */
[----:B--2---:R-:W-:-:S05]  /*04c0*/  SHF.R.S32.HI R23, RZ, 0x1f, R27 ;  /* 0x0000001fff177819 */ /* 0x004fca000001141b */
[-C--:B-1----:R-:W-:Y:S02]  /*04d0*/  IMAD R0, R23, R14.reuse, RZ ;  /* 0x0000000e17007224 */ /* 0x082fe400078e02ff */
[----:B------:R-:W-:-:S04]  /*04e0*/  IMAD.WIDE.U32 R22, R27, R14, R20 ;  /* 0x0000000e1b167225 */ /* 0x000fc800078e0014 */
[----:B------:R-:W-:Y:S01]  /*04f0*/  IMAD R0, R27, R15, R0 ;  /* 0x0000000f1b007224 */ /* 0x000fe200078e0200 */
[----:B0-----:R-:W-:Y:S01]  /*0500*/  IADD3 R22, P0, R22, R16, RZ ;  /* 0x0000001016167210 */ /* 0x001fe20007f1e0ff */
[----:B------:R-:W2:Y:S03]  /*0510*/  LDG.E.U8 R27, desc[UR10][R18.64] ;  /* 0x0000000a121b7981 */ /* 0x000ea6000c1e1100 */
[----:B------:R-:W-:-:S05]  /*0520*/  IADD3.X R23, R17, R23, R0, P0, !PT ;  /* 0x0000001711177210 */ /* 0x000fca00007fe400 */
[----:B------:R-:W2:Y:S01]  /*0530*/  LDG.E.U8 R26, desc[UR10][R22.64] ;  /* 0x0000000a161a7981 */ /* 0x000ea2000c1e1100 */
[----:B------:R-:W-:Y:S02]  /*0540*/  PRMT R0, R3, 0x9910, RZ ;  /* 0x0000991003007816 */ /* 0x000fe400000000ff */
[----:B------:R-:W-:-:S03]  /*0550*/  ISETP.NE.AND P0, PT, R24, 0x1, PT ;  /* 0x000000011800780c */ /* 0x000fc60003f05270 */
[----:B--2---:R-:W-:-:S05]  /*0560*/  IMAD R27, R27, R0, R26 ;  /* 0x000000001b1b7224 */ /* 0x004fca00078e021a */
[----:B------:R0:W-:Y:S01]  /*0570*/  STG.E.U8 desc[UR10][R22.64], R27 ;  /* 0x0000001b16007986 */ /* 0x0001e2000c10110a */
[----:B------:R-:W-:-:S04]  /*0580*/  VIADD R26, R8, 0x1 ;  /* 0x00000001081a7836 */ /* 0x000fc80000000000 */
[----:B------:R-:W-:Y:S05]  /*0590*/  @!P0 BRA `(.L_x_650) ;  /* 0x0000000000688947 */ /* 0x000fea0003800000 */
[----:B0-----:R-:W2:Y:S02]  /*05a0*/  LDG.E R23, desc[UR10][R12.64+0x4] ;  /* 0x0000040a0c177981 */ /* 0x001ea4000c1e1900 */
[----:B--2---:R-:W-:-:S05]  /*05b0*/  SHF.R.S32.HI R27, RZ, 0x1f, R23 ;  /* 0x0000001fff1b7819 */ /* 0x004fca0000011417 */
[-C--:B------:R-:W-:Y:S02]  /*05c0*/  IMAD R26, R27, R14.reuse, RZ ;  /* 0x0000000e1b1a7224 */ /* 0x080fe400078e02ff */
[----:B------:R-:W2:Y:S02]  /*05d0*/  LDG.E.U8 R27, desc[UR10][R18.64+0x1] ;  /* 0x0000010a121b7981 */ /* 0x000ea4000c1e1100 */
[C---:B------:R-:W-:Y:S02]  /*05e0*/  IMAD R26, R23.reuse, R15, R26 ;  /* 0x0000000f171a7224 */ /* 0x040fe400078e021a */
[----:B------:R-:W-:-:S03]  /*05f0*/  IMAD.WIDE.U32 R22, R23, R14, R20 ;  /* 0x0000000e17167225 */ /* 0x000fc600078e0014 */
[----:B------:R-:W-:-:S04]  /*0600*/  IADD3 R22, P0, R22, R16, RZ ;  /* 0x0000001016167210 */ /* 0x000fc80007f1e0ff */
[----:B------:R-:W-:-:S05]  /*0610*/  IADD3.X R23, R17, R23, R26, P0, !PT ;  /* 0x0000001711177210 */ /* 0x000fca00007fe41a */
[----:B------:R-:W2:Y:S01]  /*0620*/  LDG.E.U8 R26, desc[UR10][R22.64] ;  /* 0x0000000a161a7981 */ /* 0x000ea2000c1e1100 */
[----:B------:R-:W-:Y:S01]  /*0630*/  ISETP.NE.AND P0, PT, R24, 0x2, PT ;  /* 0x000000021800780c */ /* 0x000fe20003f05270 */
[----:B--2---:R-:W-:-:S05]  /*0640*/  IMAD R27, R27, R0, R26 ;  /* 0x000000001b1b7224 */ /* 0x004fca00078e021a */
[----:B------:R1:W-:Y:S01]  /*0650*/  STG.E.U8 desc[UR10][R22.64], R27 ;  /* 0x0000001b16007986 */ /* 0x0003e2000c10110a */
[----:B------:R-:W-:-:S06]  /*0660*/  IADD3 R26, R8, 0x2, RZ ;  /* 0x00000002081a7810 */ /* 0x000fcc0007ffe0ff */
[----:B------:R-:W-:Y:S05]  /*0670*/  @!P0 BRA `(.L_x_650) ;  /* 0x0000000000308947 */ /* 0x000fea0003800000 */
[----:B------:R-:W1:Y:S04]  /*0680*/  LDG.E R13, desc[UR10][R12.64+0x8] ;  /* 0x0000080a0c0d7981 */ /* 0x000e68000c1e1900 */
[----:B------:R-:W2:Y:S01]  /*0690*/  LDG.E.U8 R19, desc[UR10][R18.64+0x2] ;  /* 0x0000020a12137981 */ /* 0x000ea2000c1e1100 */
[----:B-1----:R-:W-:Y:S01]  /*06a0*/  SHF.R.S32.HI R27, RZ, 0x1f, R13 ;  /* 0x0000001fff1b7819 */ /* 0x002fe2000001140d */
[----:B------:R-:W-:-:S04]  /*06b0*/  IMAD.WIDE.U32 R22, R13, R14, R20 ;  /* 0x0000000e0d167225 */ /* 0x000fc800078e0014 */
[----:B------:R-:W-:Y:S01]  /*06c0*/  IMAD R14, R27, R14, RZ ;  /* 0x0000000e1b0e7224 */ /* 0x000fe200078e02ff */
[----:B------:R-:W-:-:S03]  /*06d0*/  IADD3 R16, P0, R22, R16, RZ ;  /* 0x0000001016107210 */ /* 0x000fc60007f1e0ff */
[----:B------:R-:W-:-:S05]  /*06e0*/  IMAD R14, R13, R15, R14 ;  /* 0x0000000f0d0e7224 */ /* 0x000fca00078e020e */
[----:B------:R-:W-:-:S05]  /*06f0*/  IADD3.X R17, R17, R23, R14, P0, !PT ;  /* 0x0000001711117210 */ /* 0x000fca00007fe40e */
[----:B------:R-:W2:Y:S01]  /*0700*/  LDG.E.U8 R14, desc[UR10][R16.64] ;  /* 0x0000000a100e7981 */ /* 0x000ea2000c1e1100 */
[----:B------:R-:W-:Y:S02]  /*0710*/  VIADD R26, R8, 0x3 ;  /* 0x00000003081a7836 */ /* 0x000fe40000000000 */
[----:B--2---:R-:W-:-:S05]  /*0720*/  IMAD R15, R19, R0, R14 ;  /* 0x00000000130f7224 */ /* 0x004fca00078e020e */
[----:B------:R2:W-:Y:S02]  /*0730*/  STG.E.U8 desc[UR10][R16.64], R15 ;  /* 0x0000000f10007986 */ /* 0x0005e4000c10110a */
.L_x_650:
[----:B------:R-:W-:Y:S05]  /*0740*/  BSYNC B2 ;  /* 0x0000000000027941 */ /* 0x000fea0003800000 */
.L_x_649:
[----:B------:R-:W-:-:S04]  /*0750*/  LOP3.LUT R0, RZ, R8, RZ, 0x33, !PT ;  /* 0x00000008ff007212 */ /* 0x000fc800078e33ff */
[----:B------:R-:W-:-:S04]  /*0760*/  IADD3 R0, R25, R0, RZ ;  /* 0x0000000019007210 */ /* 0x000fc80007ffe0ff */
[----:B------:R-:W-:-:S13]  /*0770*/  ISETP.GE.U32.AND P0, PT, R0, 0x3, PT ;  /* 0x000000030000780c */ /* 0x000fda0003f06070 */
[----:B------:R-:W-:Y:S05]  /*0780*/  @!P0 BRA `(.L_x_648) ;  /* 0x00000004000c8947 */ /* 0x000fea0003800000 */
[----:B------:R-:W-:-:S07]  /*0790*/  PRMT R0, R3, 0x9910, RZ ;  /* 0x0000991003007816 */ /* 0x000fce00000000ff */
.L_x_651:
[----:B------:R-:W-:Y:S01]  /*07a0*/  ULDC.64 UR12, c[0x0][0x268] ;  /* 0x00009a00000c7ab9 */ /* 0x000fe20000000a00 */
[--C-:B01----:R-:W-:Y:S01]  /*07b0*/  SHF.R.S32.HI R27, RZ, 0x1f, R26.reuse ;  /* 0x0000001fff1b7819 */ /* 0x103fe2000001141a */
[----:B------:R-:W-:Y:S01]  /*07c0*/  IMAD R9, R5, UR12, RZ ;  /* 0x0000000c05097c24 */ /* 0x000fe2000f8e02ff */
[----:B------:R-:W-:Y:S01]  /*07d0*/  MOV R20, R10 ;  /* 0x0000000a00147202 */ /* 0x000fe20000000f00 */
[----:B------:R-:W-:Y:S01]  /*07e0*/  ULDC.64 UR14, c[0x0][0x220] ;  /* 0x00008800000e7ab9 */ /* 0x000fe20000000a00 */
[----:B------:R-:W-:Y:S01]  /*07f0*/  ULDC.64 UR16, c[0x0][0x238] ;  /* 0x00008e0000107ab9 */ /* 0x000fe20000000a00 */
[C---:B------:R-:W-:Y:S02]  /*0800*/  IMAD R9, R4.reuse, UR13, R9 ;  /* 0x0000000d04097c24 */ /* 0x040fe4000f8e0209 */
[----:B---3--:R-:W-:Y:S01]  /*0810*/  IMAD.WIDE.U32 R12, R4, UR12, R26 ;  /* 0x0000000c040c7c25 */ /* 0x008fe2000f8e001a */
[----:B------:R-:W-:-:S03]  /*0820*/  ULDC.64 UR12, c[0x0][0x230] ;  /* 0x00008c00000c7ab9 */ /* 0x000fc60000000a00 */
[----:B------:R-:W-:Y:S01]  /*0830*/  IMAD.IADD R9, R9, 0x1, R13 ;  /* 0x0000000109097824 */ /* 0x000fe200078e020d */
[----:B------:R-:W-:-:S04]  /*0840*/  LEA R8, P0, R12, UR12, 0x2 ;  /* 0x0000000c0c087c11 */ /* 0x000fc8000f8010ff */
[----:B------:R-:W-:Y:S01]  /*0850*/  LEA.HI.X R9, R12, UR13, R9, 0x2, P0 ;  /* 0x0000000d0c097c11 */ /* 0x000fe200080f1409 */
[----:B------:R-:W-:-:S04]  /*0860*/  ULDC.64 UR12, c[0x0][0x270] ;  /* 0x00009c00000c7ab9 */ /* 0x000fc80000000a00 */
[----:B--2---:R-:W2:Y:S01]  /*0870*/  LDG.E R17, desc[UR10][R8.64] ;  /* 0x0000000a08117981 */ /* 0x004ea2000c1e1900 */
[----:B------:R-:W-:Y:S02]  /*0880*/  IMAD R13, R5, UR12, RZ ;  /* 0x0000000c050d7c24 */ /* 0x000fe4000f8e02ff */
[----:B------:R-:W-:-:S04]  /*0890*/  IMAD.WIDE.U32 R14, R4, UR12, R26 ;  /* 0x0000000c040e7c25 */ /* 0x000fc8000f8e001a */
[----:B------:R-:W-:Y:S01]  /*08a0*/  IMAD R19, R4, UR13, R13 ;  /* 0x0000000d04137c24 */ /* 0x000fe2000f8e020d */
[----:B------:R-:W-:Y:S01]  /*08b0*/  ULDC.64 UR12, c[0x0][0x258] ;  /* 0x00009600000c7ab9 */ /* 0x000fe20000000a00 */
        /* <DEDUP_REMOVED lines=8> */
[----:B------:R-:W2:Y:S04]  /*0940*/  LDG.E.U8 R17, desc[UR10][R14.64] ;  /* 0x0000000a0e117981 */ /* 0x000ea8000c1e1100 */
[----:B------:R-:W2:Y:S02]  /*0950*/  LDG.E.U8 R16, desc[UR10][R12.64] ;  /* 0x0000000a0c107981 */ /* 0x000ea4000c1e1100 */
[----:B--2---:R-:W-:-:S05]  /*0960*/  IMAD R19, R17, R0, R16 ;  /* 0x0000000011137224 */ /* 0x004fca00078e0210 */
        /* <DEDUP_REMOVED lines=12> */
[----:B0-----:R-:W2:Y:S02]  /*0a30*/  LDG.E R19, desc[UR10][R8.64+0x8] ;  /* 0x0000080a08137981 */ /* 0x001ea4000c1e1900 */
        /* <DEDUP_REMOVED lines=10> */
[----:B------:R-:W2:Y:S04]  /*0ae0*/  LDG.E R9, desc[UR10][R8.64+0xc] ;  /* 0x00000c0a08097981 */ /* 0x000ea8000c1e1900 */
[----:B------:R-:W4:Y:S01]  /*0af0*/  LDG.E.U8 R15, desc[UR10][R14.64+0x3] ;  /* 0x0000030a0e0f7981 */ /* 0x000f22000c1e1100 */
[----:B--2---:R-:W-:Y:S01]  /*0b00*/  SHF.R.S32.HI R18, RZ, 0x1f, R9 ;  /* 0x0000001fff127819 */ /* 0x004fe20000011409 */
[----:B-1----:R-:W-:-:S04]  /*0b10*/  IMAD.WIDE.U32 R16, R9, UR12, R20 ;  /* 0x0000000c09107c25 */ /* 0x002fc8000f8e0014 */
[----:B------:R-:W-:Y:S01]  /*0b20*/  IMAD R18, R18, UR12, RZ ;  /* 0x0000000c12127c24 */ /* 0x000fe2000f8e02ff */
[----:B------:R-:W-:-:S03]  /*0b30*/  IADD3 R16, P0, R16, UR16, RZ ;  /* 0x0000001010107c10 */ /* 0x000fc6000ff1e0ff */
[----:B------:R-:W-:-:S05]  /*0b40*/  IMAD R23, R9, UR13, R18 ;  /* 0x0000000d09177c24 */ /* 0x000fca000f8e0212 */
[----:B------:R-:W-:-:S05]  /*0b50*/  IADD3.X R17, R17, UR17, R23, P0, !PT ;  /* 0x0000001111117c10 */ /* 0x000fca00087fe417 */
[----:B------:R-:W4:Y:S01]  /*0b60*/  LDG.E.U8 R18, desc[UR10][R16.64] ;  /* 0x0000000a10127981 */ /* 0x000f22000c1e1100 */
[----:B------:R-:W-:-:S05]  /*0b70*/  VIADD R26, R26, 0x4 ;  /* 0x000000041a1a7836 */ /* 0x000fca0000000000 */
[----:B------:R-:W-:Y:S01]  /*0b80*/  ISETP.GE.AND P0, PT, R26, R25, PT ;  /* 0x000000191a00720c */ /* 0x000fe20003f06270 */
[----:B----4-:R-:W-:-:S05]  /*0b90*/  IMAD R23, R15, R0, R18 ;  /* 0x000000000f177224 */ /* 0x010fca00078e0212 */
[----:B------:R3:W-:Y:S07]  /*0ba0*/  STG.E.U8 desc[UR10][R16.64], R23 ;  /* 0x0000001710007986 */ /* 0x0007ee000c10110a */
[----:B------:R-:W-:Y:S05]  /*0bb0*/  @!P0 BRA `(.L_x_651) ;  /* 0xfffffff800f88947 */ /* 0x000fea000383ffff */
.L_x_648:
[----:B------:R-:W-:Y:S05]  /*0bc0*/  BSYNC B1 ;  /* 0x0000000000017941 */ /* 0x000fea0003800000 */
.L_x_647:
[----:B------:R-:W-:Y:S01]  /*0bd0*/  IADD3 R4, R4, 0x1, RZ ;  /* 0x0000000104047810 */ /* 0x000fe20007ffe0ff */
[----:B------:R-:W-:-:S03]  /*0be0*/  ULDC.64 UR12, c[0x0][0x278] ;  /* 0x00009e00000c7ab9 */ /* 0x000fc60000000a00 */
[----:B------:R-:W-:-:S04]  /*0bf0*/  ISETP.GE.U32.AND P0, PT, R4, UR12, PT ;  /* 0x0000000c04007c0c */ /* 0x000fc8000bf06070 */
[----:B------:R-:W-:-:S13]  /*0c00*/  ISETP.GE.AND.EX P0, PT, RZ, UR13, PT, P0 ;  /* 0x0000000dff007c0c */ /* 0x000fda000bf06300 */
[----:B------:R-:W-:Y:S05]  /*0c10*/  @!P0 BRA `(.L_x_652) ;  /* 0xfffffff400648947 */ /* 0x000fea000383ffff */
.L_x_646:
[----:B------:R-:W-:Y:S05]  /*0c20*/  BSYNC B0 ;  /* 0x0000000000007941 */ /* 0x000fea0003800000 */
.L_x_645:
        /* <DEDUP_REMOVED lines=16> */
.L_x_658:
        /* <DEDUP_REMOVED lines=17> */
[----:B01--4-:R-:W-:Y:S05]  /*0e40*/  @!P0 BRA `(.L_x_654) ;  /* 0x00000008002c8947 */ /* 0x013fea0003800000 */
[----:B01----:R-:W0:Y:S01]  /*0e50*/  LDC.64 R22, c[0x0][0x248] ;  /* 0x00009200ff167b82 */ /* 0x003e220000000a00 */
[----:B------:R-:W-:Y:S01]  /*0e60*/  IMAD.MOV.U32 R4, RZ, RZ, R8 ;  /* 0x000000ffff047224 */ /* 0x000fe200078e0008 */
[----:B------:R-:W-:Y:S01]  /*0e70*/  IADD3 R0, -R10, R2, RZ ;  /* 0x000000020a007210 */ /* 0x000fe20007ffe1ff */
[----:B------:R-:W-:Y:S01]  /*0e80*/  BSSY B1, `(.L_x_655) ;  /* 0x0000044000017945 */ /* 0x000fe20003800000 */
[----:B------:R-:W-:Y:S01]  /*0e90*/  MOV R26, R10 ;  /* 0x0000000a001a7202 */ /* 0x000fe20000000f00 */
[----:B0-----:R-:W-:Y:S01]  /*0ea0*/  IMAD.WIDE.U32 R12, R22, UR4, R4 ;  /* 0x00000004160c7c25 */ /* 0x001fe2000f8e0004 */
[----:B------:R-:W-:-:S03]  /*0eb0*/  LOP3.LUT P0, R4, R0, 0x3, RZ, 0xc0, !PT ;  /* 0x0000000300047812 */ /* 0x000fc6000780c0ff */
[----:B------:R-:W-:-:S04]  /*0ec0*/  IMAD R14, R22, UR5, RZ ;  /* 0x00000005160e7c24 */ /* 0x000fc8000f8e02ff */
[----:B------:R-:W-:-:S04]  /*0ed0*/  IMAD R23, R23, UR4, R14 ;  /* 0x0000000417177c24 */ /* 0x000fc8000f8e020e */
[----:B------:R-:W-:Y:S02]  /*0ee0*/  IMAD.IADD R23, R13, 0x1, R23 ;  /* 0x000000010d177824 */ /* 0x000fe400078e0217 */
[----:B------:R-:W-:Y:S05]  /*0ef0*/  @!P0 BRA `(.L_x_656) ;  /* 0x0000000000f08947 */ /* 0x000fea0003800000 */
[----:B--2---:R-:W0:Y:S01]  /*0f00*/  LDC.64 R14, c[0x0][0x268] ;  /* 0x00009a00ff0e7b82 */ /* 0x004e220000000a00 */
        /* <DEDUP_REMOVED lines=10> */
[C---:B-1----:R-:W-:Y:S01]  /*0fb0*/  IMAD.WIDE.U32 R24, R20.reuse, UR4, R10 ;  /* 0x0000000414187c25 */ /* 0x042fe2000f8e000a */
[----:B------:R-:W0:Y:S01]  /*0fc0*/  LDC.64 R16, c[0x0][0x258] ;  /* 0x00009600ff107b82 */ /* 0x000e220000000a00 */
[----:B------:R-:W-:Y:S02]  /*0fd0*/  ULDC.64 UR6, c[0x0][0x220] ;  /* 0x0000880000067ab9 */ /* 0x000fe40000000a00 */
[----:B------:R-:W3:Y:S01]  /*0fe0*/  LDG.E R27, desc[UR10][R14.64] ;  /* 0x0000000a0e1b7981 */ /* 0x000ee2000c1e1900 */
[----:B------:R-:W-:Y:S02]  /*0ff0*/  IMAD R20, R20, UR5, RZ ;  /* 0x0000000514147c24 */ /* 0x000fe4000f8e02ff */
[----:B------:R-:W-:Y:S02]  /*1000*/  IMAD.MOV.U32 R22, RZ, RZ, R12 ;  /* 0x000000ffff167224 */ /* 0x000fe400078e000c */
[----:B------:R-:W-:Y:S01]  /*1010*/  IMAD R21, R21, UR4, R20 ;  /* 0x0000000415157c24 */ /* 0x000fe2000f8e0214 */
[----:B------:R-:W-:-:S04]  /*1020*/  IADD3 R20, P0, R24, UR6, RZ ;  /* 0x0000000618147c10 */ /* 0x000fc8000ff1e0ff */
[----:B------:R-:W-:Y:S02]  /*1030*/  IADD3.X R21, R25, UR7, R21, P0, !PT ;  /* 0x0000000719157c10 */ /* 0x000fe400087fe415 */
[----:B---3--:R-:W-:Y:S01]  /*1040*/  SHF.R.S32.HI R29, RZ, 0x1f, R27 ;  /* 0x0000001fff1d7819 */ /* 0x008fe2000001141b */
[----:B0-----:R-:W-:-:S04]  /*1050*/  IMAD.WIDE.U32 R24, R27, R16, R22 ;  /* 0x000000101b187225 */ /* 0x001fc800078e0016 */
[----:B------:R-:W-:Y:S01]  /*1060*/  IMAD R0, R29, R16, RZ ;  /* 0x000000101d007224 */ /* 0x000fe200078e02ff */
[----:B--2---:R-:W-:-:S03]  /*1070*/  IADD3 R24, P0, R24, R18, RZ ;  /* 0x0000001218187210 */ /* 0x004fc60007f1e0ff */
[----:B------:R-:W-:Y:S02]  /*1080*/  IMAD R0, R27, R17, R0 ;  /* 0x000000111b007224 */ /* 0x000fe400078e0200 */
[----:B------:R-:W2:Y:S03]  /*1090*/  LDG.E.U8 R27, desc[UR10][R20.64] ;  /* 0x0000000a141b7981 */ /* 0x000ea6000c1e1100 */
[----:B------:R-:W-:-:S05]  /*10a0*/  IADD3.X R25, R19, R25, R0, P0, !PT ;  /* 0x0000001913197210 */ /* 0x000fca00007fe400 */
[----:B------:R-:W2:Y:S01]  /*10b0*/  LDG.E.U8 R26, desc[UR10][R24.64] ;  /* 0x0000000a181a7981 */ /* 0x000ea2000c1e1100 */
[----:B------:R-:W-:Y:S02]  /*10c0*/  PRMT R0, R3, 0x9910, RZ ;  /* 0x0000991003007816 */ /* 0x000fe400000000ff */
[----:B------:R-:W-:-:S03]  /*10d0*/  ISETP.NE.AND P0, PT, R4, 0x1, PT ;  /* 0x000000010400780c */ /* 0x000fc60003f05270 */
[----:B--2---:R-:W-:-:S05]  /*10e0*/  IMAD R27, R27, R0, R26 ;  /* 0x000000001b1b7224 */ /* 0x004fca00078e021a */
[----:B------:R0:W-:Y:S01]  /*10f0*/  STG.E.U8 desc[UR10][R24.64], R27 ;  /* 0x0000001b18007986 */ /* 0x0001e2000c10110a */
[----:B------:R-:W-:-:S04]  /*1100*/  IADD3 R26, R10, 0x1, RZ ;  /* 0x000000010a1a7810 */ /* 0x000fc80007ffe0ff */
        /* <DEDUP_REMOVED lines=13> */
[----:B------:R-:W-:-:S06]  /*11e0*/  VIADD R26, R10, 0x2 ;  /* 0x000000020a1a7836 */ /* 0x000fcc0000000000 */
        /* <DEDUP_REMOVED lines=10> */
[----:B------:R-:W-:Y:S01]  /*1290*/  IADD3 R26, R10, 0x3, RZ ;  /* 0x000000030a1a7810 */ /* 0x000fe20007ffe0ff */
[----:B--2---:R-:W-:-:S05]  /*12a0*/  IMAD R17, R21, R0, R4 ;  /* 0x0000000015117224 */ /* 0x004fca00078e0204 */
[----:B------:R3:W-:Y:S02]  /*12b0*/  STG.E.U8 desc[UR10][R18.64], R17 ;  /* 0x0000001112007986 */ /* 0x0007e4000c10110a */
.L_x_656:
[----:B------:R-:W-:Y:S05]  /*12c0*/  BSYNC B1 ;  /* 0x0000000000017941 */ /* 0x000fea0003800000 */
.L_x_655:
[----:B------:R-:W-:-:S05]  /*12d0*/  LOP3.LUT R11, RZ, R10, RZ, 0x33, !PT ;  /* 0x0000000aff0b7212 */ /* 0x000fca00078e33ff */
[----:B------:R-:W-:-:S05]  /*12e0*/  IMAD.IADD R11, R2, 0x1, R11 ;  /* 0x00000001020b7824 */ /* 0x000fca00078e020b */
[----:B------:R-:W-:-:S13]  /*12f0*/  ISETP.GE.U32.AND P0, PT, R11, 0x3, PT ;  /* 0x000000030b00780c */ /* 0x000fda0003f06070 */
[----:B------:R-:W-:Y:S05]  /*1300*/  @!P0 BRA `(.L_x_654) ;  /* 0x0000000000fc8947 */ /* 0x000fea0003800000 */
[----:B------:R-:W-:-:S07]  /*1310*/  PRMT R0, R3, 0x9910, RZ ;  /* 0x0000991003007816 */ /* 0x000fce00000000ff */
.L_x_657:
[----:B--2-4-:R-:W2:Y:S01]  /*1320*/  LDC.64 R14, c[0x0][0x268] ;  /* 0x00009a00ff0e7b82 */ /* 0x014ea20000000a00 */
[----:B01----:R-:W-:-:S07]  /*1330*/  SHF.R.S32.HI R27, RZ, 0x1f, R26 ;  /* 0x0000001fff1b7819 */ /* 0x003fce000001141a */
[----:B---3--:R-:W0:Y:S01]  /*1340*/  LDC.64 R16, c[0x0][0x270] ;  /* 0x00009c00ff107b82 */ /* 0x008e220000000a00 */
[----:B--2---:R-:W-:-:S04]  /*1350*/  IMAD R4, R14, UR5, RZ ;  /* 0x000000050e047c24 */ /* 0x004fc8000f8e02ff */
[----:B------:R-:W-:Y:S02]  /*1360*/  IMAD R11, R15, UR4, R4 ;  /* 0x000000040f0b7c24 */ /* 0x000fe4000f8e0204 */
[----:B------:R-:W-:-:S05]  /*1370*/  IMAD.WIDE.U32 R14, R14, UR4, R26 ;  /* 0x000000040e0e7c25 */ /* 0x000fca000f8e001a */
[----:B------:R-:W-:Y:S02]  /*1380*/  IADD3 R11, R11, R15, RZ ;  /* 0x0000000f0b0b7210 */ /* 0x000fe40007ffe0ff */
[----:B------:R-:W-:-:S04]  /*1390*/  LEA R10, P0, R14, UR8, 0x2 ;  /* 0x000000080e0a7c11 */ /* 0x000fc8000f8010ff */
[----:B------:R-:W-:-:S05]  /*13a0*/  LEA.HI.X R11, R14, UR9, R11, 0x2, P0 ;  /* 0x000000090e0b7c11 */ /* 0x000fca00080f140b */
[----:B------:R-:W2:Y:S01]  /*13b0*/  LDG.E R21, desc[UR10][R10.64] ;  /* 0x0000000a0a157981 */ /* 0x000ea2000c1e1900 */
[----:B------:R-:W-:Y:S02]  /*13c0*/  IMAD.MOV.U32 R22, RZ, RZ, R12 ;  /* 0x000000ffff167224 */ /* 0x000fe400078e000c */
[----:B0-----:R-:W-:-:S04]  /*13d0*/  IMAD.WIDE.U32 R18, R16, UR4, R26 ;  /* 0x0000000410127c25 */ /* 0x001fc8000f8e001a */
[----:B------:R-:W-:-:S04]  /*13e0*/  IMAD R16, R16, UR5, RZ ;  /* 0x0000000510107c24 */ /* 0x000fc8000f8e02ff */
[----:B------:R-:W-:Y:S01]  /*13f0*/  IMAD R17, R17, UR4, R16 ;  /* 0x0000000411117c24 */ /* 0x000fe2000f8e0210 */
[----:B------:R-:W-:-:S04]  /*1400*/  IADD3 R16, P0, R18, UR14, RZ ;  /* 0x0000000e12107c10 */ /* 0x000fc8000ff1e0ff */
[----:B------:R-:W-:-:S05]  /*1410*/  IADD3.X R17, R17, UR15, R19, P0, !PT ;  /* 0x0000000f11117c10 */ /* 0x000fca00087fe413 */
[----:B------:R-:W3:Y:S01]  /*1420*/  LDG.E.U8 R19, desc[UR10][R16.64] ;  /* 0x0000000a10137981 */ /* 0x000ee2000c1e1100 */
[----:B--2---:R-:W-:Y:S01]  /*1430*/  SHF.R.S32.HI R4, RZ, 0x1f, R21 ;  /* 0x0000001fff047819 */ /* 0x004fe20000011415 */
[----:B------:R-:W-:-:S04]  /*1440*/  IMAD.WIDE.U32 R14, R21, UR12, R22 ;  /* 0x0000000c150e7c25 */ /* 0x000fc8000f8e0016 */
[----:B------:R-:W-:Y:S01]  /*1450*/  IMAD R4, R4, UR12, RZ ;  /* 0x0000000c04047c24 */ /* 0x000fe2000f8e02ff */
[----:B------:R-:W-:-:S03]  /*1460*/  IADD3 R14, P1, R14, UR16, RZ ;  /* 0x000000100e0e7c10 */ /* 0x000fc6000ff3e0ff */
[----:B------:R-:W-:-:S05]  /*1470*/  IMAD R21, R21, UR13, R4 ;  /* 0x0000000d15157c24 */ /* 0x000fca000f8e0204 */
[----:B------:R-:W-:-:S05]  /*1480*/  IADD3.X R15, R15, UR17, R21, P1, !PT ;  /* 0x000000110f0f7c10 */ /* 0x000fca0008ffe415 */
[----:B------:R-:W3:Y:S02]  /*1490*/  LDG.E.U8 R4, desc[UR10][R14.64] ;  /* 0x0000000a0e047981 */ /* 0x000ee4000c1e1100 */
[----:B---3--:R-:W-:-:S05]  /*14a0*/  IMAD R21, R19, R0, R4 ;  /* 0x0000000013157224 */ /* 0x008fca00078e0204 */
        /* <DEDUP_REMOVED lines=24> */
[----:B------:R-:W3:Y:S01]  /*1630*/  LDG.E.U8 R17, desc[UR10][R16.64+0x3] ;  /* 0x0000030a10117981 */ /* 0x000ee2000c1e1100 */
[----:B--2---:R-:W-:Y:S01]  /*1640*/  SHF.R.S32.HI R4, RZ, 0x1f, R11 ;  /* 0x0000001fff047819 */ /* 0x004fe2000001140b */
[----:B-1----:R-:W-:-:S04]  /*1650*/  IMAD.WIDE.U32 R18, R11, UR12, R22 ;  /* 0x0000000c0b127c25 */ /* 0x002fc8000f8e0016 */
[----:B------:R-:W-:Y:S01]  /*1660*/  IMAD R4, R4, UR12, RZ ;  /* 0x0000000c04047c24 */ /* 0x000fe2000f8e02ff */
[----:B------:R-:W-:-:S03]  /*1670*/  IADD3 R18, P0, R18, UR16, RZ ;  /* 0x0000001012127c10 */ /* 0x000fc6000ff1e0ff */
[----:B------:R-:W-:-:S05]  /*1680*/  IMAD R25, R11, UR13, R4 ;  /* 0x0000000d0b197c24 */ /* 0x000fca000f8e0204 */
[----:B------:R-:W-:-:S05]  /*1690*/  IADD3.X R19, R19, UR17, R25, P0, !PT ;  /* 0x0000001113137c10 */ /* 0x000fca00087fe419 */
[----:B------:R-:W3:Y:S01]  /*16a0*/  LDG.E.U8 R4, desc[UR10][R18.64] ;  /* 0x0000000a12047981 */ /* 0x000ee2000c1e1100 */
[----:B------:R-:W-:-:S04]  /*16b0*/  IADD3 R26, R26, 0x4, RZ ;  /* 0x000000041a1a7810 */ /* 0x000fc80007ffe0ff */
[----:B------:R-:W-:Y:S01]  /*16c0*/  ISETP.GE.AND P0, PT, R26, R2, PT ;  /* 0x000000021a00720c */ /* 0x000fe20003f06270 */
[----:B---3--:R-:W-:-:S05]  /*16d0*/  IMAD R25, R17, R0, R4 ;  /* 0x0000000011197224 */ /* 0x008fca00078e0204 */
[----:B------:R4:W-:Y:S07]  /*16e0*/  STG.E.U8 desc[UR10][R18.64], R25 ;  /* 0x0000001912007986 */ /* 0x0009ee000c10110a */
[----:B------:R-:W-:Y:S05]  /*16f0*/  @!P0 BRA `(.L_x_657) ;  /* 0xfffffffc00088947 */ /* 0x000fea000383ffff */
.L_x_654:
[----:B------:R-:W-:Y:S05]  /*1700*/  BSYNC B0 ;  /* 0x0000000000007941 */ /* 0x000fea0003800000 */
.L_x_653:
[----:B------:R-:W5:Y:S01]  /*1710*/  LDC.64 R10, c[0x0][0x278] ;  /* 0x00009e00ff0a7b82 */ /* 0x000f620000000a00 */
[----:B------:R-:W-:-:S06]  /*1720*/  UIADD3 UR4, UR4, 0x1, URZ ;  /* 0x0000000104047890 */ /* 0x000fcc000fffe03f */
[----:B-----5:R-:W-:-:S04]  /*1730*/  ISETP.LE.U32.AND P0, PT, R10, UR4, PT ;  /* 0x000000040a007c0c */ /* 0x020fc8000bf03070 */
[----:B------:R-:W-:-:S13]  /*1740*/  ISETP.GE.AND.EX P0, PT, RZ, R11, PT, P0 ;  /* 0x0000000bff00720c */ /* 0x000fda0003f06300 */
[----:B------:R-:W-:Y:S05]  /*1750*/  @!P0 BRA `(.L_x_658) ;  /* 0xfffffff400748947 */ /* 0x000fea000383ffff */
[----:B------:R-:W-:Y:S05]  /*1760*/  EXIT ;  /* 0x000000000000794d */ /* 0x000fea0003800000 */
.L_x_644:
        /* <DEDUP_REMOVED lines=10> */
.L_x_664:
        /* <DEDUP_REMOVED lines=25> */
[----:B------:R-:W-:-:S05]  /*19a0*/  IMAD R11, R4, UR9, R11 ;  /* 0x00000009040b7c24 */ /* 0x000fca000f8e020b */
[----:B------:R-:W-:Y:S01]  /*19b0*/  IADD3 R9, R9, R11, RZ ;  /* 0x0000000b09097210 */ /* 0x000fe20007ffe0ff */
        /* <DEDUP_REMOVED lines=22> */
[----:B------:R-:W-:Y:S02]  /*1b20*/  IADD3 R16, P0, R16, UR8, RZ ;  /* 0x0000000810107c10 */ /* 0x000fe4000ff1e0ff */
[----:B------:R-:W-:Y:S01]  /*1b30*/  MOV R18, R8 ;  /* 0x0000000800127202 */ /* 0x000fe20000000f00 */
[----:B------:R-:W-:-:S05]  /*1b40*/  IMAD R23, R23, UR4, R22 ;  /* 0x0000000417177c24 */ /* 0x000fca000f8e0216 */
        /* <DEDUP_REMOVED lines=18> */
[----:B------:R-:W-:-:S04]  /*1c70*/  IMAD.WIDE.U32 R22, R25, R12, R18 ;  /* 0x0000000c19167225 */ /* 0x000fc800078e0012 */
[----:B------:R-:W-:Y:S01]  /*1c80*/  IMAD R0, R25, R13, R0 ;  /* 0x0000000d19007224 */ /* 0x000fe200078e0200 */
[----:B------:R-:W-:Y:S01]  /*1c90*/  IADD3 R22, P0, R22, R14, RZ ;  /* 0x0000000e16167210 */ /* 0x000fe20007f1e0ff */
[----:B------:R-:W2:Y:S03]  /*1ca0*/  LDG.E.U8 R25, desc[UR10][R16.64+0x1] ;  /* 0x0000010a10197981 */ /* 0x000ea6000c1e1100 */
        /* <DEDUP_REMOVED lines=15> */
[----:B------:R-:W2:Y:S02]  /*1da0*/  LDG.E.U8 R0, desc[UR10][R14.64] ;  /* 0x0000000a0e007981 */ /* 0x000ea4000c1e1100 */
[----:B--2---:R-:W-:-:S05]  /*1db0*/  IMAD R13, R17, R24, R0 ;  /* 0x00000018110d7224 */ /* 0x004fca00078e0200 */
[----:B------:R2:W-:Y:S01]  /*1dc0*/  STG.E.U8 desc[UR10][R14.64], R13 ;  /* 0x0000000d0e007986 */ /* 0x0005e2000c10110a */
[----:B------:R-:W-:-:S07]  /*1dd0*/  VIADD R0, R6, 0x3 ;  /* 0x0000000306007836 */ /* 0x000fce0000000000 */
.L_x_662:
[----:B------:R-:W-:Y:S05]  /*1de0*/  BSYNC B1 ;  /* 0x0000000000017941 */ /* 0x000fea0003800000 */
.L_x_661:
[----:B------:R-:W-:-:S04]  /*1df0*/  LOP3.LUT R6, RZ, R6, RZ, 0x33, !PT ;  /* 0x00000006ff067212 */ /* 0x000fc800078e33ff */
[----:B------:R-:W-:-:S04]  /*1e00*/  IADD3 R6, R21, R6, RZ ;  /* 0x0000000615067210 */ /* 0x000fc80007ffe0ff */
[----:B------:R-:W-:-:S13]  /*1e10*/  ISETP.GE.U32.AND P0, PT, R6, 0x3, PT ;  /* 0x000000030600780c */ /* 0x000fda0003f06070 */
[----:B------:R-:W-:Y:S05]  /*1e20*/  @!P0 BRA `(.L_x_660) ;  /* 0x0000000400008947 */ /* 0x000fea0003800000 */
[----:B------:R-:W3:Y:S01]  /*1e30*/  LDC.64 R6, c[0x0][0x268] ;  /* 0x00009a00ff067b82 */ /* 0x000ee20000000a00 */
[----:B------:R-:W-:-:S07]  /*1e40*/  PRMT R16, R3, 0x9910, RZ ;  /* 0x0000991003107816 */ /* 0x000fce00000000ff */
.L_x_663:
[--C-:B--2-4-:R-:W-:Y:S01]  /*1e50*/  SHF.R.S32.HI R13, RZ, 0x1f, R0.reuse ;  /* 0x0000001fff0d7819 */ /* 0x114fe20000011400 */
[C---:B---3--:R-:W-:Y:S02]  /*1e60*/  IMAD R10, R6.reuse, UR5, RZ ;  /* 0x00000005060a7c24 */ /* 0x048fe4000f8e02ff */
        /* <DEDUP_REMOVED lines=9> */
[----:B01----:R-:W-:-:S04]  /*1f00*/  IMAD.WIDE.U32 R22, R14, UR4, R12 ;  /* 0x000000040e167c25 */ /* 0x003fc8000f8e000c */
[----:B------:R-:W-:-:S04]  /*1f10*/  IMAD R14, R14, UR5, RZ ;  /* 0x000000050e0e7c24 */ /* 0x000fc8000f8e02ff */
        /* <DEDUP_REMOVED lines=49> */
.L_x_660:
[----:B------:R-:W-:Y:S05]  /*2230*/  BSYNC B0 ;  /* 0x0000000000007941 */ /* 0x000fea0003800000 */
.L_x_659:
[----:B------:R-:W3:Y:S01]  /*2240*/  LDC.64 R6, c[0x0][0x278] ;  /* 0x00009e00ff067b82 */ /* 0x000ee20000000a00 */
[----:B------:R-:W-:-:S06]  /*2250*/  UIADD3 UR4, UR4, 0x1, URZ ;  /* 0x0000000104047890 */ /* 0x000fcc000fffe03f */
[----:B---3--:R-:W-:-:S04]  /*2260*/  ISETP.LE.U32.AND P0, PT, R6, UR4, PT ;  /* 0x0000000406007c0c */ /* 0x008fc8000bf03070 */
[----:B------:R-:W-:-:S13]  /*2270*/  ISETP.GE.AND.EX P0, PT, RZ, R7, PT, P0 ;  /* 0x00000007ff00720c */ /* 0x000fda0003f06300 */
        /* <DEDUP_REMOVED lines=8> */
[----:B------:R-:W-:-:S04]  /*2300*/  IMAD R5, R8, UR5, R5 ;  /* 0x0000000508057c24 */ /* 0x000fc8000f8e0205 */
[----:B------:R-:W-:-:S07]  /*2310*/  IMAD.IADD R5, R11, 0x1, R5 ;  /* 0x000000010b057824 */ /* 0x000fce00078e0205 */
.L_x_670:
[----:B---3--:R-:W3:Y:S01]  /*2320*/  LDC.64 R6, c[0x0][0x260] ;  /* 0x00009800ff067b82 */ /* 0x008ee20000000a00 */
[----:B------:R-:W-:Y:S01]  /*2330*/  USHF.R.S32.HI UR5, URZ, 0x1f, UR4 ;  /* 0x0000001f3f057899 */ /* 0x000fe20008011404 */
[----:B------:R-:W-:Y:S01]  /*2340*/  ULDC.64 UR6, c[0x0][0x228] ;  /* 0x00008a0000067ab9 */ /* 0x000fe20000000a00 */
[----:B------:R-:W-:Y:S01]  /*2350*/  ULDC.64 UR14, c[0x0][0x258] ;  /* 0x00009600000e7ab9 */ /* 0x000fe20000000a00 */
[----:B------:R-:W-:-:S03]  /*2360*/  ULDC.64 UR16, c[0x0][0x238] ;  /* 0x00008e0000107ab9 */ /* 0x000fc60000000a00 */
[C---:B---3--:R-:W-:Y:S02]  /*2370*/  IMAD R0, R6.reuse, UR5, RZ ;  /* 0x0000000506007c24 */ /* 0x048fe4000f8e02ff */
[----:B--2-4-:R-:W-:-:S04]  /*2380*/  IMAD.WIDE.U32 R12, R6, UR4, R8 ;  /* 0x00000004060c7c25 */ /* 0x014fc8000f8e0008 */
        /* <DEDUP_REMOVED lines=8> */
[----:B------:R-:W-:Y:S05]  /*2410*/  @!P0 BRA `(.L_x_666) ;  /* 0x0000000800648947 */ /* 0x000fea0003800000 */
[----:B------:R-:W2:Y:S01]  /*2420*/  LDC.64 R16, c[0x0][0x248] ;  /* 0x00009200ff107b82 */ /* 0x000ea20000000a00 */
[----:B------:R-:W-:Y:S01]  /*2430*/  MOV R4, R10 ;  /* 0x0000000a00047202 */ /* 0x000fe20000000f00 */
[--C-:B------:R-:W-:Y:S01]  /*2440*/  IMAD.IADD R2, R0, 0x1, -R14.reuse ;  /* 0x0000000100027824 */ /* 0x100fe200078e0a0e */
        /* <DEDUP_REMOVED lines=13> */
[C---:B--2---:R-:W-:Y:S02]  /*2520*/  IMAD R2, R16.reuse, UR5, RZ ;  /* 0x0000000510027c24 */ /* 0x044fe4000f8e02ff */
[----:B------:R-:W-:-:S04]  /*2530*/  IMAD.WIDE.U32 R18, R16, UR4, R14 ;  /* 0x0000000410127c25 */ /* 0x000fc8000f8e000e */
[----:B------:R-:W-:Y:S01]  /*2540*/  IMAD R17, R17, UR4, R2 ;  /* 0x0000000411117c24 */ /* 0x000fe2000f8e0202 */
[----:B------:R-:W-:-:S03]  /*2550*/  LEA R16, P0, R18, UR6, 0x2 ;  /* 0x0000000612107c11 */ /* 0x000fc6000f8010ff */
[----:B------:R-:W-:-:S05]  /*2560*/  IMAD.IADD R17, R19, 0x1, R17 ;  /* 0x0000000113117824 */ /* 0x000fca00078e0211 */
[----:B------:R-:W-:Y:S01]  /*2570*/  LEA.HI.X R17, R18, UR7, R17, 0x2, P0 ;  /* 0x0000000712117c11 */ /* 0x000fe200080f1411 */
[C---:B0-----:R-:W-:Y:S01]  /*2580*/  IMAD.WIDE.U32 R24, R22.reuse, UR4, R14 ;  /* 0x0000000416187c25 */ /* 0x041fe2000f8e000e */
[----:B------:R-:W0:Y:S01]  /*2590*/  LDC.64 R18, c[0x0][0x258] ;  /* 0x00009600ff127b82 */ /* 0x000e220000000a00 */
[----:B------:R-:W-:Y:S02]  /*25a0*/  ULDC.64 UR6, c[0x0][0x220] ;  /* 0x0000880000067ab9 */ /* 0x000fe40000000a00 */
[----:B------:R-:W2:Y:S01]  /*25b0*/  LDG.E R27, desc[UR10][R16.64] ;  /* 0x0000000a101b7981 */ /* 0x000ea2000c1e1900 */
[----:B------:R-:W-:Y:S01]  /*25c0*/  IMAD R22, R22, UR5, RZ ;  /* 0x0000000516167c24 */ /* 0x000fe2000f8e02ff */
[----:B------:R-:W-:-:S03]  /*25d0*/  MOV R6, R12 ;  /* 0x0000000c00067202 */ /* 0x000fc60000000f00 */
[----:B------:R-:W-:Y:S01]  /*25e0*/  IMAD R23, R23, UR4, R22 ;  /* 0x0000000417177c24 */ /* 0x000fe2000f8e0216 */
[----:B------:R-:W-:-:S04]  /*25f0*/  IADD3 R22, P0, R24, UR6, RZ ;  /* 0x0000000618167c10 */ /* 0x000fc8000ff1e0ff */
[----:B------:R-:W-:Y:S02]  /*2600*/  IADD3.X R23, R25, UR7, R23, P0, !PT ;  /* 0x0000000719177c10 */ /* 0x000fe400087fe417 */
[----:B--2---:R-:W-:Y:S01]  /*2610*/  SHF.R.S32.HI R29, RZ, 0x1f, R27 ;  /* 0x0000001fff1d7819 */ /* 0x004fe2000001141b */
[----:B0-----:R-:W-:-:S04]  /*2620*/  IMAD.WIDE.U32 R24, R27, R18, R6 ;  /* 0x000000121b187225 */ /* 0x001fc800078e0006 */
[----:B------:R-:W-:Y:S01]  /*2630*/  IMAD R2, R29, R18, RZ ;  /* 0x000000121d027224 */ /* 0x000fe200078e02ff */
[----:B-1----:R-:W-:-:S03]  /*2640*/  IADD3 R24, P0, R24, R20, RZ ;  /* 0x0000001418187210 */ /* 0x002fc60007f1e0ff */
        /* <DEDUP_REMOVED lines=10> */
[----:B--2---:R-:W2:Y:S02]  /*26f0*/  LDG.E R25, desc[UR10][R16.64+0x4] ;  /* 0x0000040a10197981 */ /* 0x004ea4000c1e1900 */
        /* <DEDUP_REMOVED lines=13> */
[----:B------:R-:W2:Y:S04]  /*27d0*/  LDG.E R17, desc[UR10][R16.64+0x8] ;  /* 0x0000080a10117981 */ /* 0x000ea8000c1e1900 */
[----:B------:R-:W4:Y:S01]  /*27e0*/  LDG.E.U8 R23, desc[UR10][R22.64+0x2] ;  /* 0x0000020a16177981 */ /* 0x000f22000c1e1100 */
[----:B--2---:R-:W-:Y:S01]  /*27f0*/  SHF.R.S32.HI R27, RZ, 0x1f, R17 ;  /* 0x0000001fff1b7819 */ /* 0x004fe20000011411 */
[----:B---3--:R-:W-:-:S04]  /*2800*/  IMAD.WIDE.U32 R24, R17, R18, R6 ;  /* 0x0000001211187225 */ /* 0x008fc800078e0006 */
[----:B------:R-:W-:Y:S01]  /*2810*/  IMAD R18, R27, R18, RZ ;  /* 0x000000121b127224 */ /* 0x000fe200078e02ff */
[----:B------:R-:W-:-:S03]  /*2820*/  IADD3 R20, P0, R24, R20, RZ ;  /* 0x0000001418147210 */ /* 0x000fc60007f1e0ff */
[----:B------:R-:W-:-:S05]  /*2830*/  IMAD R18, R17, R19, R18 ;  /* 0x0000001311127224 */ /* 0x000fca00078e0212 */
[----:B------:R-:W-:-:S05]  /*2840*/  IADD3.X R21, R21, R25, R18, P0, !PT ;  /* 0x0000001915157210 */ /* 0x000fca00007fe412 */
[----:B------:R-:W4:Y:S01]  /*2850*/  LDG.E.U8 R4, desc[UR10][R20.64] ;  /* 0x0000000a14047981 */ /* 0x000f22000c1e1100 */
[----:B------:R-:W-:Y:S02]  /*2860*/  VIADD R27, R14, 0x3 ;  /* 0x000000030e1b7836 */ /* 0x000fe40000000000 */
[----:B----4-:R-:W-:-:S05]  /*2870*/  IMAD R19, R23, R2, R4 ;  /* 0x0000000217137224 */ /* 0x010fca00078e0204 */
[----:B------:R4:W-:Y:S02]  /*2880*/  STG.E.U8 desc[UR10][R20.64], R19 ;  /* 0x0000001314007986 */ /* 0x0009e4000c10110a */
.L_x_668:
[----:B------:R-:W-:Y:S05]  /*2890*/  BSYNC B1 ;  /* 0x0000000000017941 */ /* 0x000fea0003800000 */
.L_x_667:
[----:B------:R-:W-:-:S04]  /*28a0*/  LOP3.LUT R15, RZ, R14, RZ, 0x33, !PT ;  /* 0x0000000eff0f7212 */ /* 0x000fc800078e33ff */
[----:B------:R-:W-:-:S04]  /*28b0*/  IADD3 R15, R0, R15, RZ ;  /* 0x0000000f000f7210 */ /* 0x000fc80007ffe0ff */
[----:B------:R-:W-:-:S13]  /*28c0*/  ISETP.GE.U32.AND P0, PT, R15, 0x3, PT ;  /* 0x000000030f00780c */ /* 0x000fda0003f06070 */
[----:B------:R-:W-:Y:S05]  /*28d0*/  @!P0 BRA `(.L_x_666) ;  /* 0x0000000400348947 */ /* 0x000fea0003800000 */
[----:B------:R-:W5:Y:S01]  /*28e0*/  LDC.64 R16, c[0x0][0x268] ;  /* 0x00009a00ff107b82 */ /* 0x000f620000000a00 */
[----:B------:R-:W-:Y:S01]  /*28f0*/  ULDC.64 UR6, c[0x0][0x220] ;  /* 0x0000880000067ab9 */ /* 0x000fe20000000a00 */
[----:B------:R-:W-:Y:S01]  /*2900*/  ULDC.64 UR8, c[0x0][0x270] ;  /* 0x00009c0000087ab9 */ /* 0x000fe20000000a00 */
[--C-:B------:R-:W-:Y:S01]  /*2910*/  SHF.R.S32.HI R15, RZ, 0x1f, R27.reuse ;  /* 0x0000001fff0f7819 */ /* 0x100fe2000001141b */
[----:B------:R-:W-:Y:S01]  /*2920*/  UIMAD.WIDE.U32 UR6, UR4, UR8, UR6 ;  /* 0x00000008040672a5 */ /* 0x000fe2000f8e0006 */
[----:B------:R-:W-:Y:S01]  /*2930*/  IMAD.MOV.U32 R14, RZ, RZ, R27 ;  /* 0x000000ffff0e7224 */ /* 0x000fe200078e001b */
[----:B------:R-:W-:Y:S01]  /*2940*/  UIMAD UR8, UR5, UR8, URZ ;  /* 0x00000008050872a4 */ /* 0x000fe2000f8e023f */
[----:B0123--:R-:W-:Y:S01]  /*2950*/  MOV R25, R27 ;  /* 0x0000001b00197202 */ /* 0x00ffe20000000f00 */
[----:B------:R-:W-:Y:S02]  /*2960*/  ULDC.64 UR12, c[0x0][0x230] ;  /* 0x00008c00000c7ab9 */ /* 0x000fe40000000a00 */
[----:B------:R-:W-:Y:S01]  /*2970*/  UIMAD UR8, UR4, UR9, UR8 ;  /* 0x00000009040872a4 */ /* 0x000fe2000f8e0208 */
[----:B------:R-:W-:Y:S01]  /*2980*/  MOV R18, UR6 ;  /* 0x0000000600127c02 */ /* 0x000fe20008000f00 */
[----:B----4-:R-:W-:-:S02]  /*2990*/  IMAD.U32 R19, RZ, RZ, UR7 ;  /* 0x00000007ff137e24 */ /* 0x010fc4000f8e00ff */
[----:B------:R-:W-:Y:S02]  /*29a0*/  UIADD3 UR6, UR8, UR7, URZ ;  /* 0x0000000708067290 */ /* 0x000fe4000fffe03f */
[----:B------:R-:W-:-:S04]  /*29b0*/  IMAD.MOV.U32 R4, RZ, RZ, R18 ;  /* 0x000000ffff047224 */ /* 0x000fc800078e0012 */
[----:B------:R-:W-:Y:S02]  /*29c0*/  IMAD.U32 R23, RZ, RZ, UR6 ;  /* 0x00000006ff177e24 */ /* 0x000fe4000f8e00ff */
[----:B-----5:R-:W-:-:S04]  /*29d0*/  IMAD R2, R16, UR5, RZ ;  /* 0x0000000510027c24 */ /* 0x020fc8000f8e02ff */
[----:B------:R-:W-:Y:S01]  /*29e0*/  IMAD R21, R17, UR4, R2 ;  /* 0x0000000411157c24 */ /* 0x000fe2000f8e0202 */
[----:B------:R-:W-:Y:S01]  /*29f0*/  PRMT R2, R3, 0x9910, RZ ;  /* 0x0000991003027816 */ /* 0x000fe200000000ff */
[----:B------:R-:W-:-:S05]  /*2a00*/  IMAD.WIDE.U32 R16, R16, UR4, R14 ;  /* 0x0000000410107c25 */ /* 0x000fca000f8e000e */
[----:B------:R-:W-:Y:S02]  /*2a10*/  IADD3 R17, R21, R17, RZ ;  /* 0x0000001115117210 */ /* 0x000fe40007ffe0ff */
[----:B------:R-:W-:-:S04]  /*2a20*/  LEA R20, P0, R16, UR12, 0x2 ;  /* 0x0000000c10147c11 */ /* 0x000fc8000f8010ff */
[----:B------:R-:W-:-:S09]  /*2a30*/  LEA.HI.X R17, R16, UR13, R17, 0x2, P0 ;  /* 0x0000000d10117c11 */ /* 0x000fd200080f1411 */
.L_x_669:
[----:B------:R-:W-:-:S05]  /*2a40*/  MOV R16, R20 ;  /* 0x0000001400107202 */ /* 0x000fca0000000f00 */
[----:B------:R-:W2:Y:S01]  /*2a50*/  LDG.E R21, desc[UR10][R16.64] ;  /* 0x0000000a10157981 */ /* 0x000ea2000c1e1900 */
[----:B0-----:R-:W-:Y:S01]  /*2a60*/  IMAD.MOV.U32 R6, RZ, RZ, R12 ;  /* 0x000000ffff067224 */ /* 0x001fe200078e000c */
[----:B--2---:R-:W-:-:S03]  /*2a70*/  SHF.R.S32.HI R20, RZ, 0x1f, R21 ;  /* 0x0000001fff147819 */ /* 0x004fc60000011415 */
[----:B------:R-:W-:-:S04]  /*2a80*/  IMAD.WIDE.U32 R18, R21, UR14, R6 ;  /* 0x0000000e15127c25 */ /* 0x000fc8000f8e0006 */
[----:B------:R-:W-:-:S04]  /*2a90*/  IMAD R20, R20, UR14, RZ ;  /* 0x0000000e14147c24 */ /* 0x000fc8000f8e02ff */
[----:B------:R-:W-:Y:S01]  /*2aa0*/  IMAD R21, R21, UR15, R20 ;  /* 0x0000000f15157c24 */ /* 0x000fe2000f8e0214 */
[----:B------:R-:W-:Y:S02]  /*2ab0*/  IADD3 R20, P0, R18, UR16, RZ ;  /* 0x0000001012147c10 */ /* 0x000fe4000ff1e0ff */
[----:B------:R-:W-:Y:S02]  /*2ac0*/  IADD3 R18, P1, R4, R25, RZ ;  /* 0x0000001904127210 */ /* 0x000fe40007f3e0ff */
[----:B------:R-:W-:Y:S02]  /*2ad0*/  IADD3.X R21, R19, UR17, R21, P0, !PT ;  /* 0x0000001113157c10 */ /* 0x000fe400087fe415 */
[----:B------:R-:W-:-:S03]  /*2ae0*/  IADD3.X R19, R15, R23, RZ, P1, !PT ;  /* 0x000000170f137210 */ /* 0x000fc60000ffe4ff */
[----:B------:R-:W2:Y:S04]  /*2af0*/  LDG.E.U8 R22, desc[UR10][R20.64] ;  /* 0x0000000a14167981 */ /* 0x000ea8000c1e1100 */
[----:B------:R-:W2:Y:S02]  /*2b00*/  LDG.E.U8 R29, desc[UR10][R18.64] ;  /* 0x0000000a121d7981 */ /* 0x000ea4000c1e1100 */
[----:B--2---:R-:W-:-:S05]  /*2b10*/  IMAD R22, R29, R2, R22 ;  /* 0x000000021d167224 */ /* 0x004fca00078e0216 */
[----:B------:R0:W-:Y:S04]  /*2b20*/  STG.E.U8 desc[UR10][R20.64], R22 ;  /* 0x0000001614007986 */ /* 0x0001e8000c10110a */
[----:B------:R-:W2:Y:S02]  /*2b30*/  LDG.E R29, desc[UR10][R16.64+0x4] ;  /* 0x0000040a101d7981 */ /* 0x000ea4000c1e1900 */
[----:B--2---:R-:W-:Y:S01]  /*2b40*/  SHF.R.S32.HI R24, RZ, 0x1f, R29 ;  /* 0x0000001fff187819 */ /* 0x004fe2000001141d */
[----:B0-----:R-:W-:-:S04]  /*2b50*/  IMAD.WIDE.U32 R20, R29, UR14, R6 ;  /* 0x0000000e1d147c25 */ /* 0x001fc8000f8e0006 */
[----:B------:R-:W-:Y:S01]  /*2b60*/  IMAD R24, R24, UR14, RZ ;  /* 0x0000000e18187c24 */ /* 0x000fe2000f8e02ff */
[----:B------:R-:W-:-:S03]  /*2b70*/  IADD3 R28, P0, R20, UR16, RZ ;  /* 0x00000010141c7c10 */ /* 0x000fc6000ff1e0ff */
[----:B------:R-:W-:Y:S02]  /*2b80*/  IMAD R29, R29, UR15, R24 ;  /* 0x0000000f1d1d7c24 */ /* 0x000fe4000f8e0218 */
[----:B------:R-:W2:Y:S03]  /*2b90*/  LDG.E.U8 R24, desc[UR10][R18.64+0x1] ;  /* 0x0000010a12187981 */ /* 0x000ea6000c1e1100 */
[----:B------:R-:W-:-:S05]  /*2ba0*/  IADD3.X R29, R21, UR17, R29, P0, !PT ;  /* 0x00000011151d7c10 */ /* 0x000fca00087fe41d */
[----:B------:R-:W2:Y:S02]  /*2bb0*/  LDG.E.U8 R26, desc[UR10][R28.64] ;  /* 0x0000000a1c1a7981 */ /* 0x000ea4000c1e1100 */
[----:B--2---:R-:W-:-:S05]  /*2bc0*/  IMAD R24, R24, R2, R26 ;  /* 0x0000000218187224 */ /* 0x004fca00078e021a */
[----:B------:R0:W-:Y:S04]  /*2bd0*/  STG.E.U8 desc[UR10][R28.64], R24 ;  /* 0x000000181c007986 */ /* 0x0001e8000c10110a */
[----:B------:R-:W2:Y:S02]  /*2be0*/  LDG.E R22, desc[UR10][R16.64+0x8] ;  /* 0x0000080a10167981 */ /* 0x000ea4000c1e1900 */
[----:B--2---:R-:W-:-:S05]  /*2bf0*/  SHF.R.S32.HI R20, RZ, 0x1f, R22 ;  /* 0x0000001fff147819 */ /* 0x004fca0000011416 */
[----:B------:R-:W-:Y:S02]  /*2c00*/  IMAD R26, R20, UR14, RZ ;  /* 0x0000000e141a7c24 */ /* 0x000fe4000f8e02ff */
[----:B------:R-:W-:-:S04]  /*2c10*/  IMAD.WIDE.U32 R20, R22, UR14, R6 ;  /* 0x0000000e16147c25 */ /* 0x000fc8000f8e0006 */
[----:B------:R-:W-:Y:S01]  /*2c20*/  IMAD R26, R22, UR15, R26 ;  /* 0x0000000f161a7c24 */ /* 0x000fe2000f8e021a */
[----:B------:R-:W-:Y:S01]  /*2c30*/  IADD3 R20, P0, R20, UR16, RZ ;  /* 0x0000001014147c10 */ /* 0x000fe2000ff1e0ff */
[----:B------:R-:W2:Y:S03]  /*2c40*/  LDG.E.U8 R22, desc[UR10][R18.64+0x2] ;  /* 0x0000020a12167981 */ /* 0x000ea6000c1e1100 */
[----:B------:R-:W-:-:S05]  /*2c50*/  IADD3.X R21, R21, UR17, R26, P0, !PT ;  /* 0x0000001115157c10 */ /* 0x000fca00087fe41a */
[----:B------:R-:W2:Y:S02]  /*2c60*/  LDG.E.U8 R26, desc[UR10][R20.64] ;  /* 0x0000000a141a7981 */ /* 0x000ea4000c1e1100 */
[----:B--2---:R-:W-:-:S05]  /*2c70*/  IMAD R22, R22, R2, R26 ;  /* 0x0000000216167224 */ /* 0x004fca00078e021a */
[----:B------:R1:W-:Y:S04]  /*2c80*/  STG.E.U8 desc[UR10][R20.64], R22 ;  /* 0x0000001614007986 */ /* 0x0003e8000c10110a */
[----:B0-----:R-:W2:Y:S04]  /*2c90*/  LDG.E R24, desc[UR10][R16.64+0xc] ;  /* 0x00000c0a10187981 */ /* 0x001ea8000c1e1900 */
[----:B------:R-:W3:Y:S01]  /*2ca0*/  LDG.E.U8 R19, desc[UR10][R18.64+0x3] ;  /* 0x0000030a12137981 */ /* 0x000ee2000c1e1100 */
[----:B--2---:R-:W-:Y:S01]  /*2cb0*/  SHF.R.S32.HI R26, RZ, 0x1f, R24 ;  /* 0x0000001fff1a7819 */ /* 0x004fe20000011418 */
[----:B------:R-:W-:-:S04]  /*2cc0*/  IMAD.WIDE.U32 R28, R24, UR14, R6 ;  /* 0x0000000e181c7c25 */ /* 0x000fc8000f8e0006 */
[----:B------:R-:W-:Y:S01]  /*2cd0*/  IMAD R26, R26, UR14, RZ ;  /* 0x0000000e1a1a7c24 */ /* 0x000fe2000f8e02ff */
[----:B------:R-:W-:-:S03]  /*2ce0*/  IADD3 R28, P0, R28, UR16, RZ ;  /* 0x000000101c1c7c10 */ /* 0x000fc6000ff1e0ff */
[----:B------:R-:W-:-:S05]  /*2cf0*/  IMAD R26, R24, UR15, R26 ;  /* 0x0000000f181a7c24 */ /* 0x000fca000f8e021a */
[----:B------:R-:W-:-:S05]  /*2d00*/  IADD3.X R29, R29, UR17, R26, P0, !PT ;  /* 0x000000111d1d7c10 */ /* 0x000fca00087fe41a */
[----:B------:R-:W3:Y:S01]  /*2d10*/  LDG.E.U8 R6, desc[UR10][R28.64] ;  /* 0x0000000a1c067981 */ /* 0x000ee2000c1e1100 */
[----:B------:R-:W-:-:S05]  /*2d20*/  VIADD R27, R27, 0x4 ;  /* 0x000000041b1b7836 */ /* 0x000fca0000000000 */
[----:B------:R-:W-:Y:S02]  /*2d30*/  ISETP.GE.AND P0, PT, R27, R0, PT ;  /* 0x000000001b00720c */ /* 0x000fe40003f06270 */
[----:B------:R-:W-:Y:S02]  /*2d40*/  IADD3 R4, P1, R4, 0x4, RZ ;  /* 0x0000000404047810 */ /* 0x000fe40007f3e0ff */
[----:B-1----:R-:W-:-:S03]  /*2d50*/  IADD3 R20, P2, R16, 0x10, RZ ;  /* 0x0000001010147810 */ /* 0x002fc60007f5e0ff */
[----:B------:R-:W-:Y:S01]  /*2d60*/  IMAD.X R23, RZ, RZ, R23, P1 ;  /* 0x000000ffff177224 */ /* 0x000fe200008e0617 */
[----:B------:R-:W-:Y:S01]  /*2d70*/  IADD3.X R17, RZ, R17, RZ, P2, !PT ;  /* 0x00000011ff117210 */ /* 0x000fe200017fe4ff */
[----:B---3--:R-:W-:-:S05]  /*2d80*/  IMAD R6, R19, R2, R6 ;  /* 0x0000000213067224 */ /* 0x008fca00078e0206 */
[----:B------:R0:W-:Y:S01]  /*2d90*/  STG.E.U8 desc[UR10][R28.64], R6 ;  /* 0x000000061c007986 */ /* 0x0001e2000c10110a */
[----:B------:R-:W-:Y:S05]  /*2da0*/  @!P0 BRA `(.L_x_669) ;  /* 0xfffffffc00248947 */ /* 0x000fea000383ffff */
.L_x_666:
[----:B------:R-:W-:Y:S05]  /*2db0*/  BSYNC B0 ;  /* 0x0000000000007941 */ /* 0x000fea0003800000 */
.L_x_665:
[----:B0-----:R-:W0:Y:S01]  /*2dc0*/  LDC.64 R6, c[0x0][0x278] ;  /* 0x00009e00ff067b82 */ /* 0x001e220000000a00 */
[----:B------:R-:W-:-:S06]  /*2dd0*/  UIADD3 UR4, UR4, 0x1, URZ ;  /* 0x0000000104047890 */ /* 0x000fcc000fffe03f */
[----:B0-----:R-:W-:-:S04]  /*2de0*/  ISETP.LE.U32.AND P0, PT, R6, UR4, PT ;  /* 0x0000000406007c0c */ /* 0x001fc8000bf03070 */
[----:B------:R-:W-:-:S13]  /*2df0*/  ISETP.GE.AND.EX P0, PT, RZ, R7, PT, P0 ;  /* 0x00000007ff00720c */ /* 0x000fda0003f06300 */
[----:B------:R-:W-:Y:S05]  /*2e00*/  @!P0 BRA `(.L_x_670) ;  /* 0xfffffff400448947 */ /* 0x000fea000383ffff */
[----:B------:R-:W-:Y:S05]  /*2e10*/  EXIT ;  /* 0x000000000000794d */ /* 0x000fea0003800000 */
.L_x_671:
        /* <DEDUP_REMOVED lines=14> */
.L_x_8898:


//--------------------- .text._ZN3cub17CUB_300001_SM_9006detail8for_each13static_kernelINS2_12policy_hub_t12policy_500_tElNS2_12op_wrapper_tIlZZZZZN2at6native36add_out_dense_sparse_compressed_cudaERNS7_6TensorERKS9_SC_RKN3c106ScalarEENKUlvE_clEvENKUlvE_clEvENKUlvE_clEvENKUlvE0_clEvEUllE_N6thrust23THRUST_300001_SM_900_NS17counting_iteratorIlNSN_11use_defaultESP_SP_EEEEEEvT0_T1_ --------------------------
	.section	.text._ZN3cub17CUB_300001_SM_9006detail8for_each13static_kernelINS2_12policy_hub_t12policy_500_tElNS2_12op_wrapper_tIlZZZZZN2at6native36add_out_dense_sparse_compressed_cudaERNS7_6TensorERKS9_SC_RKN3c106ScalarEENKUlvE_clEvENKUlvE_clEvENKUlvE_clEvENKUlvE0_clEvEUllE_N6thrust23THRUST_300001_SM_900_NS17counting_iteratorIlNSN_11use_defaultESP_SP_EEEEEEvT0_T1_,"ax",@progbits
	.align	128
        .global         _ZN3cub17CUB_300001_SM_9006detail8for_each13static_kernelINS2_12policy_hub_t12policy_500_tElNS2_12op_wrapper_tIlZZZZZN2at6native36add_out_dense_sparse_compressed_cudaERNS7_6TensorERKS9_SC_RKN3c106ScalarEENKUlvE_clEvENKUlvE_clEvENKUlvE_clEvENKUlvE0_clEvEUllE_N6thrust23THRUST_300001_SM_900_NS17counting_iteratorIlNSN_11use_defaultESP_SP_EEEEEEvT0_T1_
        .type           _ZN3cub17CUB_300001_SM_9006detail8for_each13static_kernelINS2_12policy_hub_t12policy_500_tElNS2_12op_wrapper_tIlZZZZZN2at6native36add_out_dense_sparse_compressed_cudaERNS7_6TensorERKS9_SC_RKN3c106ScalarEENKUlvE_clEvENKUlvE_clEvENKUlvE_clEvENKUlvE0_clEvEUllE_N6thrust23THRUST_300001_SM_900_NS17counting_iteratorIlNSN_11use_defaultESP_SP_EEEEEEvT0_T1_,@function
        .size           _ZN3cub17CUB_300001_SM_9006detail8for_each13static_kernelINS2_12policy_hub_t12policy_500_tElNS2_12op_wrapper_tIlZZZZZN2at6native36add_out_dense_sparse_compressed_cudaERNS7_6TensorERKS9_SC_RKN3c106ScalarEENKUlvE_clEvENKUlvE_clEvENKUlvE_clEvENKUlvE0_clEvEUllE_N6thrust23THRUST_300001_SM_900_NS17counting_iteratorIlNSN_11use_defaultESP_SP_EEEEEEvT0_T1_,(.L_x_8899 - _ZN3cub17CUB_300001_SM_9006detail8for_each13static_kernelINS2_12policy_hub_t12policy_500_tElNS2_12op_wrapper_tIlZZZZZN2at6native36add_out_dense_sparse_compressed_cudaERNS7_6TensorERKS9_SC_RKN3c106ScalarEENKUlvE_clEvENKUlvE_clEvENKUlvE_clEvENKUlvE0_clEvEUllE_N6thrust23THRUST_300001_SM_900_NS17counting_iteratorIlNSN_11use_defaultESP_SP_EEEEEEvT0_T1_)
        .other          _ZN3cub17CUB_300001_SM_9006detail8for_each13static_kernelINS2_12policy_hub_t12policy_500_tElNS2_12op_wrapper_tIlZZZZZN2at6native36add_out_dense_sparse_compressed_cudaERNS7_6TensorERKS9_SC_RKN3c106ScalarEENKUlvE_clEvENKUlvE_clEvENKUlvE_clEvENKUlvE0_clEvEUllE_N6thrust23THRUST_300001_SM_900_NS17counting_iteratorIlNSN_11use_defaultESP_SP_EEEEEEvT0_T1_,@"STO_CUDA_ENTRY STV_DEFAULT"
_ZN3cub17CUB_300001_SM_9006detail8for_each13static_kernelINS2_12policy_hub_t12policy_500_tElNS2_12op_wrapper_tIlZZZZZN2at6native36add_out_dense_sparse_compressed_cudaERNS7_6TensorERKS9_SC_RKN3c106ScalarEENKUlvE_clEvENKUlvE_clEvENKUlvE_clEvENKUlvE0_clEvEUllE_N6thrust23THRUST_300001_SM_900_NS17counting_iteratorIlNSN_11use_defaultESP_SP_EEEEEEvT0_T1_:
.text._ZN3cub17CUB_300001_SM_9006detail8for_each13static_kernelINS2_12policy_hub_t12policy_500_tElNS2_12op_wrapper_tIlZZZZZN2at6native36add_out_dense_sparse_compressed_cudaERNS7_6TensorERKS9_SC_RKN3c106ScalarEENKUlvE_clEvENKUlvE_clEvENKUlvE_clEvENKUlvE0_clEvEUllE_N6thrust23THRUST_300001_SM_900_NS17counting_iteratorIlNSN_11use_defaultESP_SP_EEEEEEvT0_T1_:
        /* <DEDUP_REMOVED lines=32> */
.L_x_680:
        /* <DEDUP_REMOVED lines=88> */
.L_x_678:
[----:B------:R-:W-:Y:S05]  /*0780*/  BSYNC B2 ;  /* 0x0000000000027941 */ /* 0x000fea0003800000 */
.L_x_677:
        /* <DEDUP_REMOVED lines=13> */
.L_x_679:
        /* <DEDUP_REMOVED lines=65> */
.L_x_676:
[----:B------:R-:W-:Y:S05]  /*0c70*/  BSYNC B1 ;  /* 0x0000000000017941 */ /* 0x000fea0003800000 */
.L_x_675:
[----:B------:R-:W-:Y:S01]  /*0c80*/  IADD3 R2, P0, R2, 0x1, RZ ;  /* 0x0000000102027810 */ /* 0x000fe20007f1e0ff */
[----:B------:R-:W-:-:S04]  /*0c90*/  ULDC.64 UR12, c[0x0][0x278] ;  /* 0x00009e00000c7ab9 */ /* 0x000fc80000000a00 */
[----:B------:R-:W-:Y:S01]  /*0ca0*/  IMAD.X R3, RZ, RZ, R3, P0 ;  /* 0x000000ffff037224 */ /* 0x000fe200000e0603 */
[----:B------:R-:W-:-:S04]  /*0cb0*/  ISETP.GE.U32.AND P0, PT, R2, UR12, PT ;  /* 0x0000000c02007c0c */ /* 0x000fc8000bf06070 */
[----:B------:R-:W-:-:S13]  /*0cc0*/  ISETP.GE.AND.EX P0, PT, R3, UR13, PT, P0 ;  /* 0x0000000d03007c0c */ /* 0x000fda000bf06300 */
[----:B------:R-:W-:Y:S05]  /*0cd0*/  @!P0 BRA `(.L_x_680) ;  /* 0xfffffff400488947 */ /* 0x000fea000383ffff */
.L_x_674:
[----:B------:R-:W-:Y:S05]  /*0ce0*/  BSYNC B0 ;  /* 0x0000000000007941 */ /* 0x000fea0003800000 */
.L_x_673:
        /* <DEDUP_REMOVED lines=18> */
.L_x_686:
        /* <DEDUP_REMOVED lines=93> */
.L_x_684:
[----:B------:R-:W-:Y:S05]  /*13e0*/  BSYNC B1 ;  /* 0x0000000000017941 */ /* 0x000fea0003800000 */
.L_x_683:
        /* <DEDUP_REMOVED lines=8> */
.L_x_685:
        /* <DEDUP_REMOVED lines=60> */
.L_x_682:
[----:B------:R-:W-:Y:S05]  /*1830*/  BSYNC B0 ;  /* 0x0000000000007941 */ /* 0x000fea0003800000 */
.L_x_681:
        /* <DEDUP_REMOVED lines=8> */
.L_x_672:
        /* <DEDUP_REMOVED lines=16> */
.L_x_692:
        /* <DEDUP_REMOVED lines=93> */
.L_x_690:
[----:B------:R-:W-:Y:S05]  /*1f90*/  BSYNC B1 ;  /* 0x0000000000017941 */ /* 0x000fea0003800000 */
.L_x_689:
        /* <DEDUP_REMOVED lines=13> */
.L_x_691:
        /* <DEDUP_REMOVED lines=62> */
.L_x_688:
[----:B------:R-:W-:Y:S05]  /*2450*/  BSYNC B0 ;  /* 0x0000000000007941 */ /* 0x000fea0003800000 */
.L_x_687:
        /* <DEDUP_REMOVED lines=17> */
.L_x_698:
        /* <DEDUP_REMOVED lines=91> */
.L_x_696:
[----:B------:R-:W-:Y:S05]  /*2b20*/  BSYNC B1 ;  /* 0x0000000000017941 */ /* 0x000fea0003800000 */
.L_x_695:
        /* <DEDUP_REMOVED lines=25> */
.L_x_697:
        /* <DEDUP_REMOVED lines=51> */
.L_x_694:
[----:B------:R-:W-:Y:S05]  /*2ff0*/  BSYNC B0 ;  /* 0x0000000000007941 */ /* 0x000fea0003800000 */
.L_x_693:
        /* <DEDUP_REMOVED lines=8> */
.L_x_699:
        /* <DEDUP_REMOVED lines=16> */
.L_x_8899:


//--------------------- .text._ZN3cub17CUB_300001_SM_9006detail8for_each13static_kernelINS2_12policy_hub_t12policy_500_tElNS2_12op_wrapper_tIlZZZZZN2at6native36add_out_dense_sparse_compressed_cudaERNS7_6TensorERKS9_SC_RKN3c106ScalarEENKUlvE_clEvENKUlvE_clEvENKUlvE_clEvENKUlvE_clEvEUllE_N6thrust23THRUST_300001_SM_900_NS17counting_iteratorIlNSN_11use_defaultESP_SP_EEEEEEvT0_T1_ --------------------------
	.section	.text._ZN3cub17CUB_300001_SM_9006detail8for_each13static_kernelINS2_12policy_hub_t12policy_500_tElNS2_12op_wrapper_tIlZZZZZN2at6native36add_out_dense_sparse_compressed_cudaERNS7_6TensorERKS9_SC_RKN3c106ScalarEENKUlvE_clEvENKUlvE_clEvENKUlvE_clEvENKUlvE_clEvEUllE_N6thrust23THRUST_300001_SM_900_NS17counting_iteratorIlNSN_11use_defaultESP_SP_EEEEEEvT0_T1_,"ax",@progbits
	.align	128
        .global         _ZN3cub17CUB_300001_SM_9006detail8for_each13static_kernelINS2_12policy_hub_t12policy_500_tElNS2_12op_wrapper_tIlZZZZZN2at6native36add_out_dense_sparse_compressed_cudaERNS7_6TensorERKS9_SC_RKN3c106ScalarEENKUlvE_clEvENKUlvE_clEvENKUlvE_clEvENKUlvE_clEvEUllE_N6thrust23THRUST_300001_SM_900_NS17counting_iteratorIlNSN_11use_defaultESP_SP_EEEEEEvT0_T1_
        .type           _ZN3cub17CUB_300001_SM_9006detail8for_each13static_kernelINS2_12policy_hub_t12policy_500_tElNS2_12op_wrapper_tIlZZZZZN2at6native36add_out_dense_sparse_compressed_cudaERNS7_6TensorERKS9_SC_RKN3c106ScalarEENKUlvE_clEvENKUlvE_clEvENKUlvE_clEvENKUlvE_clEvEUllE_N6thrust23THRUST_300001_SM_900_NS17counting_iteratorIlNSN_11use_defaultESP_SP_EEEEEEvT0_T1_,@function
        .size           _ZN3cub17CUB_300001_SM_9006detail8for_each13static_kernelINS2_12policy_hub_t12policy_500_tElNS2_12op_wrapper_tIlZZZZZN2at6native36add_out_dense_sparse_compressed_cudaERNS7_6TensorERKS9_SC_RKN3c106ScalarEENKUlvE_clEvENKUlvE_clEvENKUlvE_clEvENKUlvE_clEvEUllE_N6thrust23THRUST_300001_SM_900_NS17counting_iteratorIlNSN_11use_defaultESP_SP_EEEEEEvT0_T1_,(.L_x_8900 - _ZN3cub17CUB_300001_SM_9006detail8for_each13static_kernelINS2_12policy_hub_t12policy_500_tElNS2_12op_wrapper_tIlZZZZZN2at6native36add_out_dense_sparse_compressed_cudaERNS7_6TensorERKS9_SC_RKN3c106ScalarEENKUlvE_clEvENKUlvE_clEvENKUlvE_clEvENKUlvE_clEvEUllE_N6thrust23THRUST_300001_SM_900_NS17counting_iteratorIlNSN_11use_defaultESP_SP_EEEEEEvT0_T1_)
        .other          _ZN3cub17CUB_300001_SM_9006detail8for_each13static_kernelINS2_12policy_hub_t12policy_500_tElNS2_12op_wrapper_tIlZZZZZN2at6native36add_out_dense_sparse_compressed_cudaERNS7_6TensorERKS9_SC_RKN3c106ScalarEENKUlvE_clEvENKUlvE_clEvENKUlvE_clEvENKUlvE_clEvEUllE_N6thrust23THRUST_300001_SM_900_NS17counting_iteratorIlNSN_11use_defaultESP_SP_EEEEEEvT0_T1_,@"STO_CUDA_ENTRY STV_DEFAULT"
_ZN3cub17CUB_300001_SM_9006detail8for_each13static_kernelINS2_12policy_hub_t12policy_500_tElNS2_12op_wrapper_tIlZZZZZN2at6native36add_out_dense_sparse_compressed_cudaERNS7_6TensorERKS9_SC_RKN3c106ScalarEENKUlvE_clEvENKUlvE_clEvENKUlvE_clEvENKUlvE_clEvEUllE_N6thrust23THRUST_300001_SM_900_NS17counting_iteratorIlNSN_11use_defaultESP_SP_EEEEEEvT0_T1_:
.text._ZN3cub17CUB_300001_SM_9006detail8for_each13static_kernelINS2_12policy_hub_t12policy_500_tElNS2_12op_wrapper_tIlZZZZZN2at6native36add_out_dense_sparse_compressed_cudaERNS7_6TensorERKS9_SC_RKN3c106ScalarEENKUlvE_clEvENKUlvE_clEvENKUlvE_clEvENKUlvE_clEvEUllE_N6thrust23THRUST_300001_SM_900_NS17counting_iteratorIlNSN_11use_defaultESP_SP_EEEEEEvT0_T1_:
        /* <DEDUP_REMOVED lines=27> */
.L_x_708:
        /* <DEDUP_REMOVED lines=89> */
.L_x_706:
[----:B------:R-:W-:Y:S05]  /*0740*/  BSYNC B2 ;  /* 0x0000000000027941 */ /* 0x000fea0003800000 */
.L_x_705:
[----:B------:R-:W-:-:S04]  /*0750*/  LOP3.LUT R0, RZ, R8, RZ, 0x33, !PT ;  /* 0x00000008ff007212 */ /* 0x000fc800078e33ff */
[----:B------:R-:W-:-:S04]  /*0760*/  IADD3 R0, R25, R0, RZ ;  /* 0x0000000019007210 */ /* 0x000fc80007ffe0ff */
[----:B------:R-:W-:-:S13]  /*0770*/  ISETP.GE.U32.AND P0, PT, R0, 0x3, PT ;  /* 0x000000030000780c */ /* 0x000fda0003f06070 */
[----:B------:R-:W-:Y:S05]  /*0780*/  @!P0 BRA `(.L_x_704) ;  /* 0x00000004000c8947 */ /* 0x000fea0003800000 */
[----:B------:R-:W-:-:S07]  /*0790*/  PRMT R0, R3, 0x9910, RZ ;  /* 0x0000991003007816 */ /* 0x000fce00000000ff */
.L_x_707:
        /* <DEDUP_REMOVED lines=66> */
.L_x_704:
[----:B------:R-:W-:Y:S05]  /*0bc0*/  BSYNC B1 ;  /* 0x0000000000017941 */ /* 0x000fea0003800000 */
.L_x_703:
[----:B------:R-:W-:Y:S01]  /*0bd0*/  IADD3 R4, R4, 0x1, RZ ;  /* 0x0000000104047810 */ /* 0x000fe20007ffe0ff */
[----:B------:R-:W-:-:S03]  /*0be0*/  ULDC.64 UR12, c[0x0][0x278] ;  /* 0x00009e00000c7ab9 */ /* 0x000fc60000000a00 */
[----:B------:R-:W-:-:S04]  /*0bf0*/  ISETP.GE.U32.AND P0, PT, R4, UR12, PT ;  /* 0x0000000c04007c0c */ /* 0x000fc8000bf06070 */
[----:B------:R-:W-:-:S13]  /*0c00*/  ISETP.GE.AND.EX P0, PT, RZ, UR13, PT, P0 ;  /* 0x0000000dff007c0c */ /* 0x000fda000bf06300 */
[----:B------:R-:W-:Y:S05]  /*0c10*/  @!P0 BRA `(.L_x_708) ;  /* 0xfffffff400648947 */ /* 0x000fea000383ffff */
.L_x_702:
[----:B------:R-:W-:Y:S05]  /*0c20*/  BSYNC B0 ;  /* 0x0000000000007941 */ /* 0x000fea0003800000 */
.L_x_701:
        /* <DEDUP_REMOVED lines=16> */
.L_x_714:
        /* <DEDUP_REMOVED lines=89> */
.L_x_712:
[----:B------:R-:W-:Y:S05]  /*12c0*/  BSYNC B1 ;  /* 0x0000000000017941 */ /* 0x000fea0003800000 */
.L_x_711:
[----:B------:R-:W-:-:S05]  /*12d0*/  LOP3.LUT R11, RZ, R10, RZ, 0x33, !PT ;  /* 0x0000000aff0b7212 */ /* 0x000fca00078e33ff */
[----:B------:R-:W-:-:S05]  /*12e0*/  IMAD.IADD R11, R2, 0x1, R11 ;  /* 0x00000001020b7824 */ /* 0x000fca00078e020b */
[----:B------:R-:W-:-:S13]  /*12f0*/  ISETP.GE.U32.AND P0, PT, R11, 0x3, PT ;  /* 0x000000030b00780c */ /* 0x000fda0003f06070 */
[----:B------:R-:W-:Y:S05]  /*1300*/  @!P0 BRA `(.L_x_710) ;  /* 0x0000000000fc8947 */ /* 0x000fea0003800000 */
[----:B------:R-:W-:-:S07]  /*1310*/  PRMT R0, R3, 0x9910, RZ ;  /* 0x0000991003007816 */ /* 0x000fce00000000ff */
.L_x_713:
        /* <DEDUP_REMOVED lines=62> */
.L_x_710:
[----:B------:R-:W-:Y:S05]  /*1700*/  BSYNC B0 ;  /* 0x0000000000007941 */ /* 0x000fea0003800000 */
.L_x_709:
[----:B------:R-:W5:Y:S01]  /*1710*/  LDC.64 R10, c[0x0][0x278] ;  /* 0x00009e00ff0a7b82 */ /* 0x000f620000000a00 */
[----:B------:R-:W-:-:S06]  /*1720*/  UIADD3 UR4, UR4, 0x1, URZ ;  /* 0x0000000104047890 */ /* 0x000fcc000fffe03f */
[----:B-----5:R-:W-:-:S04]  /*1730*/  ISETP.LE.U32.AND P0, PT, R10, UR4, PT ;  /* 0x000000040a007c0c */ /* 0x020fc8000bf03070 */
[----:B------:R-:W-:-:S13]  /*1740*/  ISETP.GE.AND.EX P0, PT, RZ, R11, PT, P0 ;  /* 0x0000000bff00720c */ /* 0x000fda0003f06300 */
[----:B------:R-:W-:Y:S05]  /*1750*/  @!P0 BRA `(.L_x_714) ;  /* 0xfffffff400748947 */ /* 0x000fea000383ffff */
[----:B------:R-:W-:Y:S05]  /*1760*/  EXIT ;  /* 0x000000000000794d */ /* 0x000fea0003800000 */
.L_x_700:
        /* <DEDUP_REMOVED lines=10> */
.L_x_720:
        /* <DEDUP_REMOVED lines=93> */
.L_x_718:
[----:B------:R-:W-:Y:S05]  /*1de0*/  BSYNC B1 ;  /* 0x0000000000017941 */ /* 0x000fea0003800000 */
.L_x_717:
[----:B------:R-:W-:-:S04]  /*1df0*/  LOP3.LUT R6, RZ, R6, RZ, 0x33, !PT ;  /* 0x00000006ff067212 */ /* 0x000fc800078e33ff */
[----:B------:R-:W-:-:S04]  /*1e00*/  IADD3 R6, R21, R6, RZ ;  /* 0x0000000615067210 */ /* 0x000fc80007ffe0ff */
[----:B------:R-:W-:-:S13]  /*1e10*/  ISETP.GE.U32.AND P0, PT, R6, 0x3, PT ;  /* 0x000000030600780c */ /* 0x000fda0003f06070 */
[----:B------:R-:W-:Y:S05]  /*1e20*/  @!P0 BRA `(.L_x_716) ;  /* 0x0000000400008947 */ /* 0x000fea0003800000 */
[----:B------:R-:W3:Y:S01]  /*1e30*/  LDC.64 R6, c[0x0][0x268] ;  /* 0x00009a00ff067b82 */ /* 0x000ee20000000a00 */
[----:B------:R-:W-:-:S07]  /*1e40*/  PRMT R16, R3, 0x9910, RZ ;  /* 0x0000991003107816 */ /* 0x000fce00000000ff */
.L_x_719:
        /* <DEDUP_REMOVED lines=62> */
.L_x_716:
[----:B------:R-:W-:Y:S05]  /*2230*/  BSYNC B0 ;  /* 0x0000000000007941 */ /* 0x000fea0003800000 */
.L_x_715:
        /* <DEDUP_REMOVED lines=14> */
.L_x_726:
        /* <DEDUP_REMOVED lines=87> */
.L_x_724:
[----:B------:R-:W-:Y:S05]  /*2890*/  BSYNC B1 ;  /* 0x0000000000017941 */ /* 0x000fea0003800000 */
.L_x_723:
        /* <DEDUP_REMOVED lines=26> */
.L_x_725:
        /* <DEDUP_REMOVED lines=55> */
.L_x_722:
[----:B------:R-:W-:Y:S05]  /*2db0*/  BSYNC B0 ;  /* 0x0000000000007941 */ /* 0x000fea0003800000 */
.L_x_721:
[----:B0-----:R-:W0:Y:S01]  /*2dc0*/  LDC.64 R6, c[0x0][0x278] ;  /* 0x00009e00ff067b82 */ /* 0x001e220000000a00 */
[----:B------:R-:W-:-:S06]  /*2dd0*/  UIADD3 UR4, UR4, 0x1, URZ ;  /* 0x0000000104047890 */ /* 0x000fcc000fffe03f */
[----:B0-----:R-:W-:-:S04]  /*2de0*/  ISETP.LE.U32.AND P0, PT, R6, UR4, PT ;  /* 0x0000000406007c0c */ /* 0x001fc8000bf03070 */
[----:B------:R-:W-:-:S13]  /*2df0*/  ISETP.GE.AND.EX P0, PT, RZ, R7, PT, P0 ;  /* 0x00000007ff00720c */ /* 0x000fda0003f06300 */
[----:B------:R-:W-:Y:S05]  /*2e00*/  @!P0 BRA `(.L_x_726) ;  /* 0xfffffff400448947 */ /* 0x000fea000383ffff */
[----:B------:R-:W-:Y:S05]  /*2e10*/  EXIT ;  /* 0x000000000000794d */ /* 0x000fea0003800000 */
.L_x_727:
        /* <DEDUP_REMOVED lines=14> */
.L_x_8900:


//--------------------- .text._ZN3cub17CUB_300001_SM_9006detail11EmptyKernelIvEEvv --------------------------
	.section	.text._ZN3cub17CUB_300001_SM_9006detail11EmptyKernelIvEEvv,"ax",@progbits
	.align	128
        .global         _ZN3cub17CUB_300001_SM_9006detail11EmptyKernelIvEEvv
        .type           _ZN3cub17CUB_300001_SM_9006detail11EmptyKernelIvEEvv,@function
        .size           _ZN3cub17CUB_300001_SM_9006detail11EmptyKernelIvEEvv,(.L_x_8901 - _ZN3cub17CUB_300001_SM_9006detail11EmptyKernelIvEEvv)
        .other          _ZN3cub17CUB_300001_SM_9006detail11EmptyKernelIvEEvv,@"STO_CUDA_ENTRY STV_DEFAULT"
_ZN3cub17CUB_300001_SM_9006detail11EmptyKernelIvEEvv:
.text._ZN3cub17CUB_300001_SM_9006detail11EmptyKernelIvEEvv:
[----:B------:R-:W-:Y:S01]  /*0000*/  LDC R1, c[0x0][0x28] ;  /* 0x00000a00ff017b82 */ /* 0x000fe20000000800 */
[----:B------:R-:W-:Y:S05]  /*0010*/  EXIT ;  /* 0x000000000000794d */ /* 0x000fea0003800000 */
.L_x_728:
        /* <DEDUP_REMOVED lines=14> */
.L_x_8901:


//--------------------- .text._ZN2at6native55_GLOBAL__N__0955718d_22_SparseCsrTensorMath_cu_868dd54534reduce_sparse_csr_dim1_cuda_kernelIN3c108BFloat16ElNS1_14ReductionMulOpIS4_EEfEEvPT2_PKT_PKT0_SE_lT1_ --------------------------
	.section	.text._ZN2at6native55_GLOBAL__N__0955718d_22_SparseCsrTensorMath_cu_868dd54534reduce_sparse_csr_dim1_cuda_kernelIN3c108BFloat16ElNS1_14ReductionMulOpIS4_EEfEEvPT2_PKT_PKT0_SE_lT1_,"ax",@progbits
	.align	128
.text._ZN2at6native55_GLOBAL__N__0955718d_22_SparseCsrTensorMath_cu_868dd54534reduce_sparse_csr_dim1_cuda_kernelIN3c108BFloat16ElNS1_14ReductionMulOpIS4_EEfEEvPT2_PKT_PKT0_SE_lT1_:
        .type           _ZN2at6native55_GLOBAL__N__0955718d_22_SparseCsrTensorMath_cu_868dd54534reduce_sparse_csr_dim1_cuda_kernelIN3c108BFloat16ElNS1_14ReductionMulOpIS4_EEfEEvPT2_PKT_PKT0_SE_lT1_,@function
        .size           _ZN2at6native55_GLOBAL__N__0955718d_22_SparseCsrTensorMath_cu_868dd54534reduce_sparse_csr_dim1_cuda_kernelIN3c108BFloat16ElNS1_14ReductionMulOpIS4_EEfEEvPT2_PKT_PKT0_SE_lT1_,(.L_x_8653 - _ZN2at6native55_GLOBAL__N__0955718d_22_SparseCsrTensorMath_cu_868dd54534reduce_sparse_csr_dim1_cuda_kernelIN3c108BFloat16ElNS1_14ReductionMulOpIS4_EEfEEvPT2_PKT_PKT0_SE_lT1_)
        .other          _ZN2at6native55_GLOBAL__N__0955718d_22_SparseCsrTensorMath_cu_868dd54534reduce_sparse_csr_dim1_cuda_kernelIN3c108BFloat16ElNS1_14ReductionMulOpIS4_EEfEEvPT2_PKT_PKT0_SE_lT1_,@"STO_CUDA_ENTRY STV_DEFAULT"
_ZN2at6native55_GLOBAL__N__0955718d_22_SparseCsrTensorMath_cu_868dd54534reduce_sparse_csr_dim1_cuda_kernelIN3c108BFloat16ElNS1_14ReductionMulOpIS4_EEfEEvPT2_PKT_PKT0_SE_lT1_:
[----:B------:R-:W-:Y:S01]  /*0000*/  LDC R1, c[0x0][0x28] ;  /* 0x00000a00ff017b82 */ /* 0x000fe20000000800 */
[----:B------:R-:W0:Y:S07]  /*0010*/  S2R R3, SR_TID.X ;  /* 0x0000000000037919 */ /* 0x000e2e0000002100 */
[----:B------:R-:W0:Y:S08]  /*0020*/  S2UR UR4, SR_CTAID.X ;  /* 0x00000000000479c3 */ /* 0x000e300000002500 */
[----:B------:R-:W0:Y:S02]  /*0030*/  LDC R6, c[0x0][RZ] ;  /* 0x00000000ff067b82 */ /* 0x000e240000000800 */
[----:B0-----:R-:W-:Y:S01]  /*0040*/  IMAD R6, R6, UR4, R3 ;  /* 0x0000000406067c24 */ /* 0x001fe2000f8e0203 */
[----:B------:R-:W-:-:S04]  /*0050*/  ULDC.64 UR4, c[0x0][0x230] ;  /* 0x00008c0000047ab9 */ /* 0x000fc80000000a00 */
[----:B------:R-:W-:-:S04]  /*0060*/  ISETP.GE.U32.AND P0, PT, R6, UR4, PT ;  /* 0x0000000406007c0c */ /* 0x000fc8000bf06070 */
[----:B------:R-:W-:-:S13]  /*0070*/  ISETP.GE.AND.EX P0, PT, RZ, UR5, PT, P0 ;  /* 0x00000005ff007c0c */ /* 0x000fda000bf06300 */
[----:B------:R-:W-:Y:S05]  /*0080*/  @P0 EXIT ;  /* 0x000000000000094d */ /* 0x000fea0003800000 */
[----:B------:R-:W-:Y:S01]  /*0090*/  IMAD.SHL.U32 R0, R6, 0x8, RZ ;  /* 0x0000000806007824 */ /* 0x000fe200078e00ff */
[----:B------:R-:W-:Y:S01]  /*00a0*/  ULDC.64 UR4, c[0x0][0x220] ;  /* 0x0000880000047ab9 */ /* 0x000fe20000000a00 */
[----:B------:R-:W-:-:S03]  /*00b0*/  SHF.R.U32.HI R6, RZ, 0x1d, R6 ;  /* 0x0000001dff067819 */ /* 0x000fc60000011606 */
[----:B------:R-:W-:-:S04]  /*00c0*/  IADD3 R8, P0, R0, UR4, RZ ;  /* 0x0000000400087c10 */ /* 0x000fc8000ff1e0ff */
[----:B------:R-:W-:Y:S01]  /*00d0*/  IADD3.X R9, R6, UR5, RZ, P0, !PT ;  /* 0x0000000506097c10 */ /* 0x000fe200087fe4ff */
[----:B------:R-:W-:-:S04]  /*00e0*/  ULDC.64 UR4, c[0x0][0x208] ;  /* 0x0000820000047ab9 */ /* 0x000fc80000000a00 */
[----:B------:R-:W2:Y:S04]  /*00f0*/  LDG.E.64 R2, desc[UR4][R8.64+0x8] ;  /* 0x0000080408027981 */ /* 0x000ea8000c1e1b00 */
[----:B------:R-:W2:Y:S02]  /*0100*/  LDG.E.64 R4, desc[UR4][R8.64] ;  /* 0x0000000408047981 */ /* 0x000ea4000c1e1b00 */
[----:B--2---:R-:W-:-:S04]  /*0110*/  ISETP.NE.U32.AND P0, PT, R2, R4, PT ;  /* 0x000000040200720c */ /* 0x004fc80003f05070 */
[----:B------:R-:W-:-:S13]  /*0120*/  ISETP.NE.AND.EX P0, PT, R3, R5, PT, P0 ;  /* 0x000000050300720c */ /* 0x000fda0003f05300 */
[----:B------:R-:W-:Y:S05]  /*0130*/  @!P0 EXIT ;  /* 0x000000000000894d */ /* 0x000fea0003800000 */
[----:B------:R-:W-:Y:S01]  /*0140*/  ISETP.GT.U32.AND P0, PT, R2, R4, PT ;  /* 0x000000040200720c */ /* 0x000fe20003f04070 */
[----:B------:R-:W-:Y:S01]  /*0150*/  BSSY B0, `(.L_x_729) ;  /* 0x0000151000007945 */ /* 0x000fe20003800000 */
[----:B------:R-:W-:Y:S02]  /*0160*/  IMAD.MOV.U32 R8, RZ, RZ, 0x3f800000 ;  /* 0x3f800000ff087424 */ /* 0x000fe400078e00ff */
[----:B------:R-:W-:-:S13]  /*0170*/  ISETP.GT.AND.EX P0, PT, R3, R5, PT, P0 ;  /* 0x000000050300720c */ /* 0x000fda0003f04300 */
[----:B------:R-:W-:Y:S05]  /*0180*/  @!P0 BRA `(.L_x_730) ;  /* 0x0000001400348947 */ /* 0x000fea0003800000 */
[CC--:B------:R-:W-:Y:S01]  /*0190*/  IADD3 R13, R2.reuse, -R4.reuse, RZ ;  /* 0x80000004020d7210 */ /* 0x0c0fe20007ffe0ff */
[----:B------:R-:W-:Y:S01]  /*01a0*/  BSSY B1, `(.L_x_731) ;  /* 0x0000028000017945 */ /* 0x000fe20003800000 */
[----:B------:R-:W-:Y:S02]  /*01b0*/  LOP3.LUT R7, RZ, R4, RZ, 0x33, !PT ;  /* 0x00000004ff077212 */ /* 0x000fe400078e33ff */
[----:B------:R-:W-:Y:S02]  /*01c0*/  LOP3.LUT R13, R13, 0x3, RZ, 0xc0, !PT ;  /* 0x000000030d0d7812 */ /* 0x000fe400078ec0ff */
[----:B------:R-:W-:Y:S02]  /*01d0*/  IADD3 R7, P2, R2, R7, RZ ;  /* 0x0000000702077210 */ /* 0x000fe40007f5e0ff */
[----:B------:R-:W-:Y:S02]  /*01e0*/  ISETP.NE.U32.AND P1, PT, R13, RZ, PT ;  /* 0x000000ff0d00720c */ /* 0x000fe40003f25070 */
[----:B------:R-:W-:-:S02]  /*01f0*/  LOP3.LUT R9, RZ, R5, RZ, 0x33, !PT ;  /* 0x00000005ff097212 */ /* 0x000fc400078e33ff */
[----:B------:R-:W-:Y:S02]  /*0200*/  ISETP.NE.AND.EX P1, PT, RZ, RZ, PT, P1 ;  /* 0x000000ffff00720c */ /* 0x000fe40003f25310 */
[----:B------:R-:W-:Y:S01]  /*0210*/  ISETP.GE.U32.AND P0, PT, R7, 0x3, PT ;  /* 0x000000030700780c */ /* 0x000fe20003f06070 */
[----:B------:R-:W-:Y:S02]  /*0220*/  IMAD.X R7, R3, 0x1, R9, P2 ;  /* 0x0000000103077824 */ /* 0x000fe400010e0609 */
[----:B------:R-:W-:-:S03]  /*0230*/  IMAD.MOV.U32 R9, RZ, RZ, R4 ;  /* 0x000000ffff097224 */ /* 0x000fc600078e0004 */
[----:B------:R-:W-:Y:S02]  /*0240*/  ISETP.GE.U32.AND.EX P0, PT, R7, RZ, PT, P0 ;  /* 0x000000ff0700720c */ /* 0x000fe40003f06100 */
[----:B------:R-:W-:-:S03]  /*0250*/  MOV R7, R5 ;  /* 0x0000000500077202 */ /* 0x000fc60000000f00 */
[----:B------:R-:W-:Y:S08]  /*0260*/  @!P1 BRA `(.L_x_732) ;  /* 0x00000000006c9947 */ /* 0x000ff00003800000 */
[----:B------:R-:W-:Y:S01]  /*0270*/  ULDC.64 UR6, c[0x0][0x218] ;  /* 0x0000860000067ab9 */ /* 0x000fe20000000a00 */
[----:B------:R-:W-:Y:S01]  /*0280*/  IADD3 R13, P2, RZ, -R13, RZ ;  /* 0x8000000dff0d7210 */ /* 0x000fe20007f5e0ff */
[----:B------:R-:W-:Y:S01]  /*0290*/  IMAD.MOV.U32 R9, RZ, RZ, R4 ;  /* 0x000000ffff097224 */ /* 0x000fe200078e0004 */
[C---:B------:R-:W-:Y:S01]  /*02a0*/  LEA R15, P1, R4.reuse, UR6, 0x1 ;  /* 0x00000006040f7c11 */ /* 0x040fe2000f8208ff */
[--C-:B------:R-:W-:Y:S01]  /*02b0*/  IMAD.MOV.U32 R7, RZ, RZ, R5.reuse ;  /* 0x000000ffff077224 */ /* 0x100fe200078e0005 */
[----:B------:R-:W-:Y:S02]  /*02c0*/  IADD3.X R14, RZ, -0x1, RZ, P2, !PT ;  /* 0xffffffffff0e7810 */ /* 0x000fe400017fe4ff */
[----:B------:R-:W-:-:S09]  /*02d0*/  LEA.HI.X R16, R4, UR7, R5, 0x1, P1 ;  /* 0x0000000704107c11 */ /* 0x000fd200088f0c05 */
.L_x_733:
[----:B------:R-:W-:Y:S02]  /*02e0*/  IMAD.MOV.U32 R4, RZ, RZ, R15 ;  /* 0x000000ffff047224 */ /* 0x000fe400078e000f */
[----:B------:R-:W-:-:S05]  /*02f0*/  IMAD.MOV.U32 R5, RZ, RZ, R16 ;  /* 0x000000ffff057224 */ /* 0x000fca00078e0010 */
[----:B------:R-:W2:Y:S01]  /*0300*/  LDG.E.U16 R4, desc[UR4][R4.64] ;  /* 0x0000000404047981 */ /* 0x000ea2000c1e1500 */
[----:B------:R-:W0:Y:S01]  /*0310*/  F2F.BF16.F32 R8, R8 ;  /* 0x0000000800087304 */ /* 0x000e220000202000 */
[----:B------:R-:W-:Y:S02]  /*0320*/  IADD3 R13, P1, R13, 0x1, RZ ;  /* 0x000000010d0d7810 */ /* 0x000fe40007f3e0ff */
[----:B------:R-:W-:Y:S02]  /*0330*/  IADD3 R9, P2, R9, 0x1, RZ ;  /* 0x0000000109097810 */ /* 0x000fe40007f5e0ff */
[----:B------:R-:W-:Y:S02]  /*0340*/  IADD3.X R14, RZ, R14, RZ, P1, !PT ;  /* 0x0000000eff0e7210 */ /* 0x000fe40000ffe4ff */
[----:B------:R-:W-:Y:S01]  /*0350*/  ISETP.NE.U32.AND P1, PT, R13, RZ, PT ;  /* 0x000000ff0d00720c */ /* 0x000fe20003f25070 */
[----:B------:R-:W-:Y:S01]  /*0360*/  IMAD.X R7, RZ, RZ, R7, P2 ;  /* 0x000000ffff077224 */ /* 0x000fe200010e0607 */
[----:B------:R-:W-:-:S02]  /*0370*/  IADD3 R15, P3, R15, 0x2, RZ ;  /* 0x000000020f0f7810 */ /* 0x000fc40007f7e0ff */
[----:B------:R-:W-:-:S03]  /*0380*/  ISETP.NE.AND.EX P1, PT, R14, RZ, PT, P1 ;  /* 0x000000ff0e00720c */ /* 0x000fc60003f25310 */
[----:B------:R-:W-:Y:S02]  /*0390*/  IMAD.X R16, RZ, RZ, R16, P3 ;  /* 0x000000ffff107224 */ /* 0x000fe400018e0610 */
[----:B0-----:R-:W-:Y:S01]  /*03a0*/  IMAD.U32 R11, R8, 0x10000, RZ ;  /* 0x00010000080b7824 */ /* 0x001fe200078e00ff */
[----:B--2---:R-:W-:-:S06]  /*03b0*/  SHF.L.U32 R10, R4, 0x10, RZ ;  /* 0x00000010040a7819 */ /* 0x004fcc00000006ff */
[----:B------:R-:W0:Y:S02]  /*03c0*/  F2F.BF16.F32 R10, R10 ;  /* 0x0000000a000a7304 */ /* 0x000e240000202000 */
[----:B0-----:R-:W-:-:S04]  /*03d0*/  IMAD.U32 R12, R10, 0x10000, RZ ;  /* 0x000100000a0c7824 */ /* 0x001fc800078e00ff */
[----:B------:R-:W-:-:S06]  /*03e0*/  FMUL.FTZ R11, R11, R12 ;  /* 0x0000000c0b0b7220 */ /* 0x000fcc0000410000 */
[----:B------:R-:W0:Y:S02]  /*03f0*/  F2F.BF16.F32 R11, R11 ;  /* 0x0000000b000b7304 */ /* 0x000e240000202000 */
[----:B0-----:R-:W-:Y:S01]  /*0400*/  SHF.L.U32 R8, R11, 0x10, RZ ;  /* 0x000000100b087819 */ /* 0x001fe200000006ff */
[----:B------:R-:W-:Y:S06]  /*0410*/  @P1 BRA `(.L_x_733) ;  /* 0xfffffffc00b01947 */ /* 0x000fec000383ffff */
.L_x_732:
[----:B------:R-:W-:Y:S05]  /*0420*/  BSYNC B1 ;  /* 0x0000000000017941 */ /* 0x000fea0003800000 */
.L_x_731:
[----:B------:R-:W-:Y:S05]  /*0430*/  @!P0 BRA `(.L_x_730) ;  /* 0x0000001000888947 */ /* 0x000fea0003800000 */
[----:B------:R-:W-:Y:S01]  /*0440*/  IADD3 R5, P2, R2, -R9, RZ ;  /* 0x8000000902057210 */ /* 0x000fe20007f5e0ff */
[----:B------:R-:W-:Y:S01]  /*0450*/  ULDC.64 UR6, c[0x0][0x218] ;  /* 0x0000860000067ab9 */ /* 0x000fe20000000a00 */
[----:B------:R-:W-:Y:S01]  /*0460*/  BSSY B1, `(.L_x_734) ;  /* 0x00000a4000017945 */ /* 0x000fe20003800000 */
[----:B------:R-:W-:Y:S02]  /*0470*/  LEA R4, P0, R9, UR6, 0x1 ;  /* 0x0000000609047c11 */ /* 0x000fe4000f8008ff */
[----:B------:R-:W-:Y:S01]  /*0480*/  ISETP.GT.U32.AND P1, PT, R5, 0xc, PT ;  /* 0x0000000c0500780c */ /* 0x000fe20003f24070 */
[--C-:B------:R-:W-:Y:S01]  /*0490*/  IMAD.X R5, R3, 0x1, ~R7.reuse, P2 ;  /* 0x0000000103057824 */ /* 0x100fe200010e0e07 */
[----:B------:R-:W-:Y:S02]  /*04a0*/  LEA.HI.X R10, R9, UR7, R7, 0x1, P0 ;  /* 0x00000007090a7c11 */ /* 0x000fe400080f0c07 */
[----:B------:R-:W-:Y:S02]  /*04b0*/  IADD3 R4, P0, R4, 0x4, RZ ;  /* 0x0000000404047810 */ /* 0x000fe40007f1e0ff */
[----:B------:R-:W-:-:S03]  /*04c0*/  ISETP.GT.AND.EX P1, PT, R5, RZ, PT, P1 ;  /* 0x000000ff0500720c */ /* 0x000fc60003f24310 */
[----:B------:R-:W-:Y:S01]  /*04d0*/  IMAD.X R5, RZ, RZ, R10, P0 ;  /* 0x000000ffff057224 */ /* 0x000fe200000e060a */
[----:B------:R-:W-:-:S09]  /*04e0*/  PLOP3.LUT P0, PT, PT, PT, PT, 0x80, 0x0 ;  /* 0x000000000000781c */ /* 0x000fd20003f0f070 */
[----:B------:R-:W-:Y:S05]  /*04f0*/  @!P1 BRA `(.L_x_735) ;  /* 0x0000000800689947 */ /* 0x000fea0003800000 */
[----:B------:R-:W-:Y:S02]  /*0500*/  IADD3 R12, P1, R2, -0xc, RZ ;  /* 0xfffffff4020c7810 */ /* 0x000fe40007f3e0ff */
[----:B------:R-:W-:Y:S02]  /*0510*/  PLOP3.LUT P0, PT, PT, PT, PT, 0x8, 0x0 ;  /* 0x000000000000781c */ /* 0x000fe40003f0e170 */
[----:B------:R-:W-:-:S11]  /*0520*/  IADD3.X R10, R3, -0x1, RZ, P1, !PT ;  /* 0xffffffff030a7810 */ /* 0x000fd60000ffe4ff */
.L_x_736:
[----:B------:R-:W2:Y:S04]  /*0530*/  LDG.E.U16 R18, desc[UR4][R4.64+-0x4] ;  /* 0xfffffc0404127981 */ /* 0x000ea8000c1e1500 */
[----:B------:R-:W3:Y:S04]  /*0540*/  LDG.E.U16 R21, desc[UR4][R4.64+-0x2] ;  /* 0xfffffe0404157981 */ /* 0x000ee8000c1e1500 */
[----:B------:R-:W4:Y:S04]  /*0550*/  LDG.E.U16 R17, desc[UR4][R4.64] ;  /* 0x0000000404117981 */ /* 0x000f28000c1e1500 */
[----:B------:R-:W5:Y:S04]  /*0560*/  LDG.E.U16 R16, desc[UR4][R4.64+0x2] ;  /* 0x0000020404107981 */ /* 0x000f68000c1e1500 */
[----:B------:R-:W5:Y:S04]  /*0570*/  LDG.E.U16 R15, desc[UR4][R4.64+0x4] ;  /* 0x00000404040f7981 */ /* 0x000f68000c1e1500 */
[----:B------:R-:W5:Y:S04]  /*0580*/  LDG.E.U16 R14, desc[UR4][R4.64+0x6] ;  /* 0x00000604040e7981 */ /* 0x000f68000c1e1500 */
[----:B------:R-:W5:Y:S01]  /*0590*/  LDG.E.U16 R13, desc[UR4][R4.64+0x8] ;  /* 0x00000804040d7981 */ /* 0x000f62000c1e1500 */
[----:B------:R-:W0:Y:S03]  /*05a0*/  F2F.BF16.F32 R8, R8 ;  /* 0x0000000800087304 */ /* 0x000e260000202000 */
[----:B------:R-:W5:Y:S01]  /*05b0*/  LDG.E.U16 R11, desc[UR4][R4.64+0xa] ;  /* 0x00000a04040b7981 */ /* 0x000f62000c1e1500 */
[----:B0-----:R-:W-:Y:S01]  /*05c0*/  IMAD.U32 R23, R8, 0x10000, RZ ;  /* 0x0001000008177824 */ /* 0x001fe200078e00ff */
[----:B--2---:R-:W-:-:S02]  /*05d0*/  SHF.L.U32 R19, R18, 0x10, RZ ;  /* 0x0000001012137819 */ /* 0x004fc400000006ff */
[----:B---3--:R-:W-:-:S04]  /*05e0*/  SHF.L.U32 R22, R21, 0x10, RZ ;  /* 0x0000001015167819 */ /* 0x008fc800000006ff */
[----:B------:R-:W0:Y:S02]  /*05f0*/  F2F.BF16.F32 R19, R19 ;  /* 0x0000001300137304 */ /* 0x000e240000202000 */
[----:B0-----:R-:W-:-:S04]  /*0600*/  IMAD.U32 R18, R19, 0x10000, RZ ;  /* 0x0001000013127824 */ /* 0x001fc800078e00ff */
[----:B------:R-:W-:Y:S02]  /*0610*/  FMUL.FTZ R20, R23, R18 ;  /* 0x0000001217147220 */ /* 0x000fe40000410000 */
[----:B------:R-:W-:Y:S01]  /*0620*/  F2F.BF16.F32 R22, R22 ;  /* 0x0000001600167304 */ /* 0x000fe20000202000 */
[----:B------:R-:W2:Y:S07]  /*0630*/  LDG.E.U16 R18, desc[UR4][R4.64+0xc] ;  /* 0x00000c0404127981 */ /* 0x000eae000c1e1500 */
[----:B------:R-:W0:Y:S02]  /*0640*/  F2F.BF16.F32 R20, R20 ;  /* 0x0000001400147304 */ /* 0x000e240000202000 */
[----:B0-----:R-:W-:-:S06]  /*0650*/  IMAD.U32 R21, R20, 0x10000, RZ ;  /* 0x0001000014157824 */ /* 0x001fcc00078e00ff */
[----:B------:R-:W0:Y:S01]  /*0660*/  F2F.BF16.F32 R21, R21 ;  /* 0x0000001500157304 */ /* 0x000e220000202000 */
[----:B------:R-:W-:Y:S01]  /*0670*/  IMAD.U32 R23, R22, 0x10000, RZ ;  /* 0x0001000016177824 */ /* 0x000fe200078e00ff */
[----:B0-----:R-:W-:-:S05]  /*0680*/  SHF.L.U32 R8, R21, 0x10, RZ ;  /* 0x0000001015087819 */ /* 0x001fca00000006ff */
[----:B------:R-:W-:Y:S01]  /*0690*/  FMUL.FTZ R23, R8, R23 ;  /* 0x0000001708177220 */ /* 0x000fe20000410000 */
[----:B----4-:R-:W-:Y:S01]  /*06a0*/  IMAD.U32 R19, R17, 0x10000, RZ ;  /* 0x0001000011137824 */ /* 0x010fe200078e00ff */
[----:B------:R-:W3:Y:S04]  /*06b0*/  LDG.E.U16 R8, desc[UR4][R4.64+0xe] ;  /* 0x00000e0404087981 */ /* 0x000ee8000c1e1500 */
[----:B------:R-:W0:Y:S08]  /*06c0*/  F2F.BF16.F32 R23, R23 ;  /* 0x0000001700177304 */ /* 0x000e300000202000 */
[----:B------:R-:W1:Y:S01]  /*06d0*/  F2F.BF16.F32 R19, R19 ;  /* 0x0000001300137304 */ /* 0x000e620000202000 */
[----:B0-----:R-:W-:-:S07]  /*06e0*/  IMAD.U32 R17, R23, 0x10000, RZ ;  /* 0x0001000017117824 */ /* 0x001fce00078e00ff */
[----:B------:R-:W0:Y:S01]  /*06f0*/  F2F.BF16.F32 R17, R17 ;  /* 0x0000001100117304 */ /* 0x000e220000202000 */
[----:B-1----:R-:W-:Y:S01]  /*0700*/  SHF.L.U32 R25, R19, 0x10, RZ ;  /* 0x0000001013197819 */ /* 0x002fe200000006ff */
[----:B0-----:R-:W-:-:S04]  /*0710*/  IMAD.U32 R20, R17, 0x10000, RZ ;  /* 0x0001000011147824 */ /* 0x001fc800078e00ff */
[----:B------:R-:W-:-:S06]  /*0720*/  FMUL.FTZ R20, R20, R25 ;  /* 0x0000001914147220 */ /* 0x000fcc0000410000 */
[----:B------:R-:W0:Y:S01]  /*0730*/  F2F.BF16.F32 R20, R20 ;  /* 0x0000001400147304 */ /* 0x000e220000202000 */
[----:B-----5:R-:W-:Y:S02]  /*0740*/  IMAD.U32 R22, R16, 0x10000, RZ ;  /* 0x0001000010167824 */ /* 0x020fe400078e00ff */
[----:B------:R-:W4:Y:S05]  /*0750*/  LDG.E.U16 R16, desc[UR4][R4.64+0x10] ;  /* 0x0000100404107981 */ /* 0x000f2a000c1e1500 */
[----:B------:R-:W1:Y:S01]  /*0760*/  F2F.BF16.F32 R22, R22 ;  /* 0x0000001600167304 */ /* 0x000e620000202000 */
[----:B0-----:R-:W-:-:S07]  /*0770*/  SHF.L.U32 R21, R20, 0x10, RZ ;  /* 0x0000001014157819 */ /* 0x001fce00000006ff */
[----:B------:R-:W0:Y:S01]  /*0780*/  F2F.BF16.F32 R21, R21 ;  /* 0x0000001500157304 */ /* 0x000e220000202000 */
[----:B-1----:R-:W-:Y:S02]  /*0790*/  IMAD.U32 R24, R22, 0x10000, RZ ;  /* 0x0001000016187824 */ /* 0x002fe400078e00ff */
[----:B0-----:R-:W-:-:S04]  /*07a0*/  IMAD.U32 R17, R21, 0x10000, RZ ;  /* 0x0001000015117824 */ /* 0x001fc800078e00ff */
[----:B------:R-:W-:-:S06]  /*07b0*/  FMUL.FTZ R17, R17, R24 ;  /* 0x0000001811117220 */ /* 0x000fcc0000410000 */
[----:B------:R-:W0:Y:S01]  /*07c0*/  F2F.BF16.F32 R17, R17 ;  /* 0x0000001100117304 */ /* 0x000e220000202000 */
[----:B------:R-:W-:Y:S02]  /*07d0*/  SHF.L.U32 R23, R15, 0x10, RZ ;  /* 0x000000100f177819 */ /* 0x000fe400000006ff */
[----:B------:R-:W5:Y:S05]  /*07e0*/  LDG.E.U16 R15, desc[UR4][R4.64+0x12] ;  /* 0x00001204040f7981 */ /* 0x000f6a000c1e1500 */
[----:B------:R-:W1:Y:S01]  /*07f0*/  F2F.BF16.F32 R23, R23 ;  /* 0x0000001700177304 */ /* 0x000e620000202000 */
[----:B0-----:R-:W-:-:S07]  /*0800*/  IMAD.U32 R19, R17, 0x10000, RZ ;  /* 0x0001000011137824 */ /* 0x001fce00078e00ff */
[----:B------:R-:W0:Y:S01]  /*0810*/  F2F.BF16.F32 R19, R19 ;  /* 0x0000001300137304 */ /* 0x000e220000202000 */
[----:B-1----:R-:W-:Y:S01]  /*0820*/  IMAD.U32 R25, R23, 0x10000, RZ ;  /* 0x0001000017197824 */ /* 0x002fe200078e00ff */
[----:B0-----:R-:W-:-:S05]  /*0830*/  SHF.L.U32 R20, R19, 0x10, RZ ;  /* 0x0000001013147819 */ /* 0x001fca00000006ff */
[----:B------:R-:W-:-:S06]  /*0840*/  FMUL.FTZ R20, R20, R25 ;  /* 0x0000001914147220 */ /* 0x000fcc0000410000 */
[----:B------:R-:W0:Y:S01]  /*0850*/  F2F.BF16.F32 R20, R20 ;  /* 0x0000001400147304 */ /* 0x000e220000202000 */
[----:B------:R-:W-:Y:S02]  /*0860*/  IMAD.U32 R21, R14, 0x10000, RZ ;  /* 0x000100000e157824 */ /* 0x000fe400078e00ff */
[----:B------:R-:W5:Y:S05]  /*0870*/  LDG.E.U16 R14, desc[UR4][R4.64+0x14] ;  /* 0x00001404040e7981 */ /* 0x000f6a000c1e1500 */
[----:B------:R-:W1:Y:S01]  /*0880*/  F2F.BF16.F32 R21, R21 ;  /* 0x0000001500157304 */ /* 0x000e620000202000 */
[----:B0-----:R-:W-:-:S07]  /*0890*/  IMAD.U32 R17, R20, 0x10000, RZ ;  /* 0x0001000014117824 */ /* 0x001fce00078e00ff */
[----:B------:R-:W0:Y:S01]  /*08a0*/  F2F.BF16.F32 R17, R17 ;  /* 0x0000001100117304 */ /* 0x000e220000202000 */
[----:B-1----:R-:W-:Y:S01]  /*08b0*/  SHF.L.U32 R22, R21, 0x10, RZ ;  /* 0x0000001015167819 */ /* 0x002fe200000006ff */
[----:B0-----:R-:W-:-:S04]  /*08c0*/  IMAD.U32 R19, R17, 0x10000, RZ ;  /* 0x0001000011137824 */ /* 0x001fc800078e00ff */
[----:B------:R-:W-:-:S06]  /*08d0*/  FMUL.FTZ R19, R19, R22 ;  /* 0x0000001613137220 */ /* 0x000fcc0000410000 */
[----:B------:R-:W0:Y:S01]  /*08e0*/  F2F.BF16.F32 R19, R19 ;  /* 0x0000001300137304 */ /* 0x000e220000202000 */
[----:B------:R-:W-:Y:S02]  /*08f0*/  IMAD.U32 R22, R13, 0x10000, RZ ;  /* 0x000100000d167824 */ /* 0x000fe400078e00ff */
[----:B------:R-:W5:Y:S05]  /*0900*/  LDG.E.U16 R13, desc[UR4][R4.64+0x16] ;  /* 0x00001604040d7981 */ /* 0x000f6a000c1e1500 */
        /* <DEDUP_REMOVED lines=10> */
[----:B0-----:R-:W-:Y:S02]  /*09b0*/  IMAD.U32 R19, R17, 0x10000, RZ ;  /* 0x0001000011137824 */ /* 0x001fe400078e00ff */
[----:B--2---:R-:W-:Y:S01]  /*09c0*/  IMAD.U32 R22, R18, 0x10000, RZ ;  /* 0x0001000012167824 */ /* 0x004fe200078e00ff */
[----:B------:R-:W2:Y:S04]  /*09d0*/  LDG.E.U16 R17, desc[UR4][R4.64+0x1a] ;  /* 0x00001a0404117981 */ /* 0x000ea8000c1e1500 */
[----:B------:R-:W0:Y:S01]  /*09e0*/  F2F.BF16.F32 R19, R19 ;  /* 0x0000001300137304 */ /* 0x000e220000202000 */
[----:B-1----:R-:W-:Y:S01]  /*09f0*/  IMAD.U32 R23, R21, 0x10000, RZ ;  /* 0x0001000015177824 */ /* 0x002fe200078e00ff */
[----:B0-----:R-:W-:-:S05]  /*0a00*/  SHF.L.U32 R20, R19, 0x10, RZ ;  /* 0x0000001013147819 */ /* 0x001fca00000006ff */
[----:B------:R-:W-:-:S06]  /*0a10*/  FMUL.FTZ R20, R20, R23 ;  /* 0x0000001714147220 */ /* 0x000fcc0000410000 */
        /* <DEDUP_REMOVED lines=8> */
[----:B---3--:R-:W-:-:S07]  /*0aa0*/  IMAD.U32 R21, R8, 0x10000, RZ ;  /* 0x0001000008157824 */ /* 0x008fce00078e00ff */
[----:B------:R-:W1:Y:S01]  /*0ab0*/  F2F.BF16.F32 R21, R21 ;  /* 0x0000001500157304 */ /* 0x000e620000202000 */
[----:B0-----:R-:W-:-:S07]  /*0ac0*/  SHF.L.U32 R8, R19, 0x10, RZ ;  /* 0x0000001013087819 */ /* 0x001fce00000006ff */
[----:B------:R-:W0:Y:S01]  /*0ad0*/  F2F.BF16.F32 R8, R8 ;  /* 0x0000000800087304 */ /* 0x000e220000202000 */
[----:B-1----:R-:W-:Y:S01]  /*0ae0*/  IMAD.U32 R23, R21, 0x10000, RZ ;  /* 0x0001000015177824 */ /* 0x002fe200078e00ff */
[----:B0-----:R-:W-:-:S05]  /*0af0*/  SHF.L.U32 R20, R8, 0x10, RZ ;  /* 0x0000001008147819 */ /* 0x001fca00000006ff */
[----:B------:R-:W-:-:S06]  /*0b00*/  FMUL.FTZ R20, R20, R23 ;  /* 0x0000001714147220 */ /* 0x000fcc0000410000 */
[----:B------:R-:W0:Y:S01]  /*0b10*/  F2F.BF16.F32 R20, R20 ;  /* 0x0000001400147304 */ /* 0x000e220000202000 */
[----:B----4-:R-:W-:-:S07]  /*0b20*/  IMAD.U32 R18, R16, 0x10000, RZ ;  /* 0x0001000010127824 */ /* 0x010fce00078e00ff */
[----:B------:R-:W1:Y:S01]  /*0b30*/  F2F.BF16.F32 R18, R18 ;  /* 0x0000001200127304 */ /* 0x000e620000202000 */
[----:B0-----:R-:W-:-:S07]  /*0b40*/  SHF.L.U32 R16, R20, 0x10, RZ ;  /* 0x0000001014107819 */ /* 0x001fce00000006ff */
[----:B------:R-:W0:Y:S01]  /*0b50*/  F2F.BF16.F32 R16, R16 ;  /* 0x0000001000107304 */ /* 0x000e220000202000 */
[----:B-1----:R-:W-:Y:S01]  /*0b60*/  IMAD.U32 R22, R18, 0x10000, RZ ;  /* 0x0001000012167824 */ /* 0x002fe200078e00ff */
[----:B0-----:R-:W-:-:S05]  /*0b70*/  SHF.L.U32 R19, R16, 0x10, RZ ;  /* 0x0000001010137819 */ /* 0x001fca00000006ff */
[----:B------:R-:W-:-:S06]  /*0b80*/  FMUL.FTZ R19, R19, R22 ;  /* 0x0000001613137220 */ /* 0x000fcc0000410000 */
[----:B------:R-:W0:Y:S01]  /*0b90*/  F2F.BF16.F32 R19, R19 ;  /* 0x0000001300137304 */ /* 0x000e220000202000 */
[----:B-----5:R-:W-:-:S07]  /*0ba0*/  IMAD.U32 R15, R15, 0x10000, RZ ;  /* 0x000100000f0f7824 */ /* 0x020fce00078e00ff */
[----:B------:R-:W1:Y:S01]  /*0bb0*/  F2F.BF16.F32 R15, R15 ;  /* 0x0000000f000f7304 */ /* 0x000e620000202000 */
[----:B0-----:R-:W-:-:S07]  /*0bc0*/  SHF.L.U32 R8, R19, 0x10, RZ ;  /* 0x0000001013087819 */ /* 0x001fce00000006ff */
[----:B------:R-:W0:Y:S01]  /*0bd0*/  F2F.BF16.F32 R8, R8 ;  /* 0x0000000800087304 */ /* 0x000e220000202000 */
[----:B-1----:R-:W-:Y:S01]  /*0be0*/  IMAD.U32 R21, R15, 0x10000, RZ ;  /* 0x000100000f157824 */ /* 0x002fe200078e00ff */
[----:B0-----:R-:W-:-:S05]  /*0bf0*/  SHF.L.U32 R18, R8, 0x10, RZ ;  /* 0x0000001008127819 */ /* 0x001fca00000006ff */
[----:B------:R-:W-:-:S06]  /*0c00*/  FMUL.FTZ R18, R18, R21 ;  /* 0x0000001512127220 */ /* 0x000fcc0000410000 */
[----:B------:R-:W0:Y:S01]  /*0c10*/  F2F.BF16.F32 R18, R18 ;  /* 0x0000001200127304 */ /* 0x000e220000202000 */
[----:B------:R-:W-:-:S07]  /*0c20*/  IMAD.U32 R16, R14, 0x10000, RZ ;  /* 0x000100000e107824 */ /* 0x000fce00078e00ff */
        /* <DEDUP_REMOVED lines=23> */
[----:B--2---:R-:W-:-:S07]  /*0da0*/  IMAD.U32 R17, R17, 0x10000, RZ ;  /* 0x0001000011117824 */ /* 0x004fce00078e00ff */
[----:B------:R-:W1:Y:S01]  /*0db0*/  F2F.BF16.F32 R17, R17 ;  /* 0x0000001100117304 */ /* 0x000e620000202000 */
[----:B0-----:R-:W-:-:S07]  /*0dc0*/  SHF.L.U32 R8, R13, 0x10, RZ ;  /* 0x000000100d087819 */ /* 0x001fce00000006ff */
[----:B------:R-:W0:Y:S01]  /*0dd0*/  F2F.BF16.F32 R8, R8 ;  /* 0x0000000800087304 */ /* 0x000e220000202000 */
[----:B------:R-:W-:Y:S01]  /*0de0*/  IADD3 R9, P1, R9, 0x10, RZ ;  /* 0x0000001009097810 */ /* 0x000fe20007f3e0ff */
[----:B-1----:R-:W-:-:S04]  /*0df0*/  IMAD.U32 R15, R17, 0x10000, RZ ;  /* 0x00010000110f7824 */ /* 0x002fc800078e00ff */
[----:B------:R-:W-:Y:S01]  /*0e00*/  IMAD.X R7, RZ, RZ, R7, P1 ;  /* 0x000000ffff077224 */ /* 0x000fe200008e0607 */
[----:B------:R-:W-:Y:S02]  /*0e10*/  ISETP.GE.U32.AND P1, PT, R9, R12, PT ;  /* 0x0000000c0900720c */ /* 0x000fe40003f26070 */
[----:B0-----:R-:W-:-:S05]  /*0e20*/  SHF.L.U32 R14, R8, 0x10, RZ ;  /* 0x00000010080e7819 */ /* 0x001fca00000006ff */
[----:B------:R-:W-:Y:S01]  /*0e30*/  FMUL.FTZ R14, R14, R15 ;  /* 0x0000000f0e0e7220 */ /* 0x000fe20000410000 */
[----:B------:R-:W-:-:S05]  /*0e40*/  ISETP.GE.AND.EX P1, PT, R7, R10, PT, P1 ;  /* 0x0000000a0700720c */ /* 0x000fca0003f26310 */
[----:B------:R-:W0:Y:S01]  /*0e50*/  F2F.BF16.F32 R14, R14 ;  /* 0x0000000e000e7304 */ /* 0x000e220000202000 */
[----:B------:R-:W-:-:S04]  /*0e60*/  IADD3 R4, P2, R4, 0x20, RZ ;  /* 0x0000002004047810 */ /* 0x000fc80007f5e0ff */
[----:B------:R-:W-:Y:S01]  /*0e70*/  IADD3.X R5, RZ, R5, RZ, P2, !PT ;  /* 0x00000005ff057210 */ /* 0x000fe200017fe4ff */
[----:B0-----:R-:W-:Y:S02]  /*0e80*/  IMAD.U32 R8, R14, 0x10000, RZ ;  /* 0x000100000e087824 */ /* 0x001fe400078e00ff */
[----:B------:R-:W-:Y:S06]  /*0e90*/  @!P1 BRA `(.L_x_736) ;  /* 0xfffffff400a49947 */ /* 0x000fec000383ffff */
.L_x_735:
[----:B------:R-:W-:Y:S05]  /*0ea0*/  BSYNC B1 ;  /* 0x0000000000017941 */ /* 0x000fea0003800000 */
.L_x_734:
[----:B------:R-:W-:Y:S01]  /*0eb0*/  IADD3 R10, P2, R2, -R9, RZ ;  /* 0x80000009020a7210 */ /* 0x000fe20007f5e0ff */
[----:B------:R-:W-:Y:S03]  /*0ec0*/  BSSY B1, `(.L_x_737) ;  /* 0x0000052000017945 */ /* 0x000fe60003800000 */
[----:B------:R-:W-:Y:S02]  /*0ed0*/  ISETP.GT.U32.AND P1, PT, R10, 0x4, PT ;  /* 0x000000040a00780c */ /* 0x000fe40003f24070 */
[----:B------:R-:W-:-:S04]  /*0ee0*/  IADD3.X R10, R3, ~R7, RZ, P2, !PT ;  /* 0x80000007030a7210 */ /* 0x000fc800017fe4ff */
[----:B------:R-:W-:-:S13]  /*0ef0*/  ISETP.GT.AND.EX P1, PT, R10, RZ, PT, P1 ;  /* 0x000000ff0a00720c */ /* 0x000fda0003f24310 */
[----:B------:R-:W-:Y:S05]  /*0f00*/  @!P1 BRA `(.L_x_738) ;  /* 0x0000000400349947 */ /* 0x000fea0003800000 */
[----:B------:R-:W2:Y:S04]  /*0f10*/  LDG.E.U16 R16, desc[UR4][R4.64+-0x4] ;  /* 0xfffffc0404107981 */ /* 0x000ea8000c1e1500 */
[----:B------:R-:W3:Y:S04]  /*0f20*/  LDG.E.U16 R19, desc[UR4][R4.64+-0x2] ;  /* 0xfffffe0404137981 */ /* 0x000ee8000c1e1500 */
[----:B------:R-:W4:Y:S04]  /*0f30*/  LDG.E.U16 R14, desc[UR4][R4.64] ;  /* 0x00000004040e7981 */ /* 0x000f28000c1e1500 */
[----:B------:R-:W5:Y:S04]  /*0f40*/  LDG.E.U16 R13, desc[UR4][R4.64+0x2] ;  /* 0x00000204040d7981 */ /* 0x000f68000c1e1500 */
[----:B------:R-:W4:Y:S04]  /*0f50*/  LDG.E.U16 R12, desc[UR4][R4.64+0x4] ;  /* 0x00000404040c7981 */ /* 0x000f28000c1e1500 */
[----:B------:R-:W4:Y:S04]  /*0f60*/  LDG.E.U16 R11, desc[UR4][R4.64+0x6] ;  /* 0x00000604040b7981 */ /* 0x000f28000c1e1500 */
[----:B------:R-:W4:Y:S01]  /*0f70*/  LDG.E.U16 R10, desc[UR4][R4.64+0x8] ;  /* 0x00000804040a7981 */ /* 0x000f22000c1e1500 */
[----:B------:R-:W0:Y:S03]  /*0f80*/  F2F.BF16.F32 R8, R8 ;  /* 0x0000000800087304 */ /* 0x000e260000202000 */
[----:B------:R1:W4:Y:S01]  /*0f90*/  LDG.E.U16 R15, desc[UR4][R4.64+0xa] ;  /* 0x00000a04040f7981 */ /* 0x000322000c1e1500 */
[----:B------:R-:W-:-:S02]  /*0fa0*/  IADD3 R9, P2, R9, 0x8, RZ ;  /* 0x0000000809097810 */ /* 0x000fc40007f5e0ff */
[----:B------:R-:W-:-:S03]  /*0fb0*/  PLOP3.LUT P0, PT, PT, PT, PT, 0x8, 0x0 ;  /* 0x000000000000781c */ /* 0x000fc60003f0e170 */
[----:B------:R-:W-:Y:S01]  /*0fc0*/  IMAD.X R7, RZ, RZ, R7, P2 ;  /* 0x000000ffff077224 */ /* 0x000fe200010e0607 */
[----:B-1----:R-:W-:Y:S02]  /*0fd0*/  IADD3 R4, P1, R4, 0x10, RZ ;  /* 0x0000001004047810 */ /* 0x002fe40007f3e0ff */
[----:B0-----:R-:W-:Y:S02]  /*0fe0*/  SHF.L.U32 R17, R8, 0x10, RZ ;  /* 0x0000001008117819 */ /* 0x001fe400000006ff */
[----:B------:R-:W-:Y:S01]  /*0ff0*/  IADD3.X R5, RZ, R5, RZ, P1, !PT ;  /* 0x00000005ff057210 */ /* 0x000fe20000ffe4ff */
[----:B--2---:R-:W-:Y:S01]  /*1000*/  IMAD.U32 R16, R16, 0x10000, RZ ;  /* 0x0001000010107824 */ /* 0x004fe200078e00ff */
[----:B---3--:R-:W-:-:S05]  /*1010*/  SHF.L.U32 R19, R19, 0x10, RZ ;  /* 0x0000001013137819 */ /* 0x008fca00000006ff */
[----:B------:R-:W0:Y:S01]  /*1020*/  F2F.BF16.F32 R16, R16 ;  /* 0x0000001000107304 */ /* 0x000e220000202000 */
[----:B-----5:R-:W-:-:S07]  /*1030*/  SHF.L.U32 R13, R13, 0x10, RZ ;  /* 0x000000100d0d7819 */ /* 0x020fce00000006ff */
[----:B------:R-:W1:Y:S01]  /*1040*/  F2F.BF16.F32 R19, R19 ;  /* 0x0000001300137304 */ /* 0x000e620000202000 */
[----:B----4-:R-:W-:Y:S01]  /*1050*/  SHF.L.U32 R11, R11, 0x10, RZ ;  /* 0x000000100b0b7819 */ /* 0x010fe200000006ff */
[----:B0-----:R-:W-:Y:S01]  /*1060*/  IMAD.U32 R18, R16, 0x10000, RZ ;  /* 0x0001000010127824 */ /* 0x001fe200078e00ff */
[----:B------:R-:W-:-:S05]  /*1070*/  SHF.L.U32 R16, R14, 0x10, RZ ;  /* 0x000000100e107819 */ /* 0x000fca00000006ff */
[----:B------:R-:W0:Y:S01]  /*1080*/  F2F.BF16.F32 R13, R13 ;  /* 0x0000000d000d7304 */ /* 0x000e220000202000 */
[----:B------:R-:W-:Y:S01]  /*1090*/  FMUL.FTZ R17, R17, R18 ;  /* 0x0000001211117220 */ /* 0x000fe20000410000 */
[----:B------:R-:W-:Y:S02]  /*10a0*/  SHF.L.U32 R15, R15, 0x10, RZ ;  /* 0x000000100f0f7819 */ /* 0x000fe400000006ff */
[----:B-1----:R-:W-:-:S04]  /*10b0*/  SHF.L.U32 R21, R19, 0x10, RZ ;  /* 0x0000001013157819 */ /* 0x002fc800000006ff */
[----:B------:R-:W1:Y:S01]  /*10c0*/  F2F.BF16.F32 R17, R17 ;  /* 0x0000001100117304 */ /* 0x000e620000202000 */
[----:B0-----:R-:W-:-:S07]  /*10d0*/  SHF.L.U32 R19, R13, 0x10, RZ ;  /* 0x000000100d137819 */ /* 0x001fce00000006ff */
[----:B------:R-:W0:Y:S01]  /*10e0*/  F2F.BF16.F32 R16, R16 ;  /* 0x0000001000107304 */ /* 0x000e220000202000 */
[----:B-1----:R-:W-:-:S07]  /*10f0*/  IMAD.U32 R18, R17, 0x10000, RZ ;  /* 0x0001000011127824 */ /* 0x002fce00078e00ff */
[----:B------:R-:W-:Y:S01]  /*1100*/  F2F.BF16.F32 R11, R11 ;  /* 0x0000000b000b7304 */ /* 0x000fe20000202000 */
[----:B0-----:R-:W-:-:S07]  /*1110*/  SHF.L.U32 R20, R16, 0x10, RZ ;  /* 0x0000001010147819 */ /* 0x001fce00000006ff */
[----:B------:R-:W0:Y:S08]  /*1120*/  F2F.BF16.F32 R18, R18 ;  /* 0x0000001200127304 */ /* 0x000e300000202000 */
[----:B------:R-:W-:Y:S01]  /*1130*/  F2F.BF16.F32 R15, R15 ;  /* 0x0000000f000f7304 */ /* 0x000fe20000202000 */
[----:B0-----:R-:W-:-:S04]  /*1140*/  IMAD.U32 R8, R18, 0x10000, RZ ;  /* 0x0001000012087824 */ /* 0x001fc800078e00ff */
[----:B------:R-:W-:-:S06]  /*1150*/  FMUL.FTZ R8, R8, R21 ;  /* 0x0000001508087220 */ /* 0x000fcc0000410000 */
[----:B------:R-:W0:Y:S02]  /*1160*/  F2F.BF16.F32 R8, R8 ;  /* 0x0000000800087304 */ /* 0x000e240000202000 */
[----:B0-----:R-:W-:-:S06]  /*1170*/  IMAD.U32 R14, R8, 0x10000, RZ ;  /* 0x00010000080e7824 */ /* 0x001fcc00078e00ff */
[----:B------:R-:W0:Y:S02]  /*1180*/  F2F.BF16.F32 R14, R14 ;  /* 0x0000000e000e7304 */ /* 0x000e240000202000 */
[----:B0-----:R-:W-:Y:S01]  /*1190*/  IMAD.U32 R17, R14, 0x10000, RZ ;  /* 0x000100000e117824 */ /* 0x001fe200078e00ff */
[----:B------:R-:W-:-:S03]  /*11a0*/  SHF.L.U32 R14, R12, 0x10, RZ ;  /* 0x000000100c0e7819 */ /* 0x000fc600000006ff */
[----:B------:R-:W-:-:S03]  /*11b0*/  FMUL.FTZ R17, R17, R20 ;  /* 0x0000001411117220 */ /* 0x000fc60000410000 */
[----:B------:R-:W0:Y:S08]  /*11c0*/  F2F.BF16.F32 R14, R14 ;  /* 0x0000000e000e7304 */ /* 0x000e300000202000 */
[----:B------:R-:W1:Y:S01]  /*11d0*/  F2F.BF16.F32 R17, R17 ;  /* 0x0000001100117304 */ /* 0x000e620000202000 */
[----:B0-----:R-:W-:Y:S01]  /*11e0*/  SHF.L.U32 R18, R14, 0x10, RZ ;  /* 0x000000100e127819 */ /* 0x001fe200000006ff */
[----:B-1----:R-:W-:Y:S01]  /*11f0*/  IMAD.U32 R8, R17, 0x10000, RZ ;  /* 0x0001000011087824 */ /* 0x002fe200078e00ff */
[----:B------:R-:W-:-:S05]  /*1200*/  SHF.L.U32 R17, R11, 0x10, RZ ;  /* 0x000000100b117819 */ /* 0x000fca00000006ff */
[----:B------:R-:W0:Y:S02]  /*1210*/  F2F.BF16.F32 R8, R8 ;  /* 0x0000000800087304 */ /* 0x000e240000202000 */
        /* <DEDUP_REMOVED lines=11> */
[----:B-1----:R-:W-:-:S06]  /*12d0*/  IMAD.U32 R8, R13, 0x10000, RZ ;  /* 0x000100000d087824 */ /* 0x002fcc00078e00ff */
[----:B------:R-:W0:Y:S02]  /*12e0*/  F2F.BF16.F32 R8, R8 ;  /* 0x0000000800087304 */ /* 0x000e240000202000 */
[----:B0-----:R-:W-:-:S04]  /*12f0*/  IMAD.U32 R14, R8, 0x10000, RZ ;  /* 0x00010000080e7824 */ /* 0x001fc800078e00ff */
[----:B------:R-:W-:Y:S01]  /*1300*/  FMUL.FTZ R14, R14, R17 ;  /* 0x000000110e0e7220 */ /* 0x000fe20000410000 */
[----:B------:R-:W-:-:S05]  /*1310*/  SHF.L.U32 R17, R15, 0x10, RZ ;  /* 0x000000100f117819 */ /* 0x000fca00000006ff */
[----:B------:R-:W0:Y:S02]  /*1320*/  F2F.BF16.F32 R14, R14 ;  /* 0x0000000e000e7304 */ /* 0x000e240000202000 */
[----:B0-----:R-:W-:-:S06]  /*1330*/  IMAD.U32 R10, R14, 0x10000, RZ ;  /* 0x000100000e0a7824 */ /* 0x001fcc00078e00ff */
[----:B------:R-:W0:Y:S02]  /*1340*/  F2F.BF16.F32 R10, R10 ;  /* 0x0000000a000a7304 */ /* 0x000e240000202000 */
[----:B0-----:R-:W-:-:S04]  /*1350*/  IMAD.U32 R11, R10, 0x10000, RZ ;  /* 0x000100000a0b7824 */ /* 0x001fc800078e00ff */
[----:B------:R-:W-:-:S06]  /*1360*/  FMUL.FTZ R11, R11, R16 ;  /* 0x000000100b0b7220 */ /* 0x000fcc0000410000 */
[----:B------:R-:W0:Y:S02]  /*1370*/  F2F.BF16.F32 R11, R11 ;  /* 0x0000000b000b7304 */ /* 0x000e240000202000 */
[----:B0-----:R-:W-:-:S06]  /*1380*/  IMAD.U32 R13, R11, 0x10000, RZ ;  /* 0x000100000b0d7824 */ /* 0x001fcc00078e00ff */
[----:B------:R-:W0:Y:S02]  /*1390*/  F2F.BF16.F32 R13, R13 ;  /* 0x0000000d000d7304 */ /* 0x000e240000202000 */
[----:B0-----:R-:W-:-:S04]  /*13a0*/  IMAD.U32 R8, R13, 0x10000, RZ ;  /* 0x000100000d087824 */ /* 0x001fc800078e00ff */
[----:B------:R-:W-:-:S06]  /*13b0*/  FMUL.FTZ R17, R8, R17 ;  /* 0x0000001108117220 */ /* 0x000fcc0000410000 */
[----:B------:R-:W0:Y:S02]  /*13c0*/  F2F.BF16.F32 R17, R17 ;  /* 0x0000001100117304 */ /* 0x000e240000202000 */
[----:B0-----:R-:W-:-:S07]  /*13d0*/  SHF.L.U32 R8, R17, 0x10, RZ ;  /* 0x0000001011087819 */ /* 0x001fce00000006ff */
.L_x_738:
[----:B------:R-:W-:Y:S05]  /*13e0*/  BSYNC B1 ;  /* 0x0000000000017941 */ /* 0x000fea0003800000 */
.L_x_737:
[----:B------:R-:W-:-:S04]  /*13f0*/  ISETP.LT.U32.AND P1, PT, R9, R2, PT ;  /* 0x000000020900720c */ /* 0x000fc80003f21070 */
[----:B------:R-:W-:-:S13]  /*1400*/  ISETP.LT.OR.EX P0, PT, R7, R3, P0, P1 ;  /* 0x000000030700720c */ /* 0x000fda0000701710 */
[----:B------:R-:W-:Y:S05]  /*1410*/  @!P0 BRA `(.L_x_730) ;  /* 0x0000000000908947 */ /* 0x000fea0003800000 */
[----:B------:R-:W2:Y:S04]  /*1420*/  LDG.E.U16 R3, desc[UR4][R4.64+-0x4] ;  /* 0xfffffc0404037981 */ /* 0x000ea8000c1e1500 */
[----:B------:R-:W3:Y:S04]  /*1430*/  LDG.E.U16 R9, desc[UR4][R4.64+-0x2] ;  /* 0xfffffe0404097981 */ /* 0x000ee8000c1e1500 */
[----:B------:R-:W4:Y:S04]  /*1440*/  LDG.E.U16 R11, desc[UR4][R4.64] ;  /* 0x00000004040b7981 */ /* 0x000f28000c1e1500 */
[----:B------:R-:W5:Y:S01]  /*1450*/  LDG.E.U16 R2, desc[UR4][R4.64+0x2] ;  /* 0x0000020404027981 */ /* 0x000f62000c1e1500 */
[----:B------:R-:W0:Y:S02]  /*1460*/  F2F.BF16.F32 R8, R8 ;  /* 0x0000000800087304 */ /* 0x000e240000202000 */
[----:B0-----:R-:W-:Y:S01]  /*1470*/  SHF.L.U32 R10, R8, 0x10, RZ ;  /* 0x00000010080a7819 */ /* 0x001fe200000006ff */
[----:B--2---:R-:W-:-:S06]  /*1480*/  IMAD.U32 R3, R3, 0x10000, RZ ;  /* 0x0001000003037824 */ /* 0x004fcc00078e00ff */
[----:B------:R-:W0:Y:S01]  /*1490*/  F2F.BF16.F32 R3, R3 ;  /* 0x0000000300037304 */ /* 0x000e220000202000 */
[----:B----4-:R-:W-:-:S07]  /*14a0*/  SHF.L.U32 R11, R11, 0x10, RZ ;  /* 0x000000100b0b7819 */ /* 0x010fce00000006ff */
[----:B------:R-:W1:Y:S01]  /*14b0*/  F2F.BF16.F32 R11, R11 ;  /* 0x0000000b000b7304 */ /* 0x000e620000202000 */
[----:B0-----:R-:W-:-:S04]  /*14c0*/  IMAD.U32 R7, R3, 0x10000, RZ ;  /* 0x0001000003077824 */ /* 0x001fc800078e00ff */
[----:B------:R-:W-:Y:S01]  /*14d0*/  FMUL.FTZ R7, R7, R10 ;  /* 0x0000000a07077220 */ /* 0x000fe20000410000 */
[----:B---3--:R-:W-:Y:S02]  /*14e0*/  SHF.L.U32 R10, R9, 0x10, RZ ;  /* 0x00000010090a7819 */ /* 0x008fe400000006ff */
[----:B-1----:R-:W-:-:S03]  /*14f0*/  SHF.L.U32 R8, R11, 0x10, RZ ;  /* 0x000000100b087819 */ /* 0x002fc600000006ff */
[----:B------:R-:W0:Y:S08]  /*1500*/  F2F.BF16.F32 R7, R7 ;  /* 0x0000000700077304 */ /* 0x000e300000202000 */
[----:B------:R-:W1:Y:S01]  /*1510*/  F2F.BF16.F32 R10, R10 ;  /* 0x0000000a000a7304 */ /* 0x000e620000202000 */
[----:B0-----:R-:W-:Y:S01]  /*1520*/  IMAD.U32 R9, R7, 0x10000, RZ ;  /* 0x0001000007097824 */ /* 0x001fe200078e00ff */
[----:B-----5:R-:W-:-:S06]  /*1530*/  SHF.L.U32 R7, R2, 0x10, RZ ;  /* 0x0000001002077819 */ /* 0x020fcc00000006ff */
[----:B------:R-:W0:Y:S01]  /*1540*/  F2F.BF16.F32 R9, R9 ;  /* 0x0000000900097304 */ /* 0x000e220000202000 */
[----:B-1----:R-:W-:-:S07]  /*1550*/  SHF.L.U32 R5, R10, 0x10, RZ ;  /* 0x000000100a057819 */ /* 0x002fce00000006ff */
[----:B------:R-:W1:Y:S01]  /*1560*/  F2F.BF16.F32 R7, R7 ;  /* 0x0000000700077304 */ /* 0x000e620000202000 */
[----:B0-----:R-:W-:-:S04]  /*1570*/  IMAD.U32 R4, R9, 0x10000, RZ ;  /* 0x0001000009047824 */ /* 0x001fc800078e00ff */
[----:B------:R-:W-:Y:S01]  /*1580*/  FMUL.FTZ R4, R4, R5 ;  /* 0x0000000504047220 */ /* 0x000fe20000410000 */
[----:B-1----:R-:W-:-:S05]  /*1590*/  SHF.L.U32 R9, R7, 0x10, RZ ;  /* 0x0000001007097819 */ /* 0x002fca00000006ff */
        /* <DEDUP_REMOVED lines=12> */
.L_x_730:
[----:B------:R-:W-:Y:S05]  /*1660*/  BSYNC B0 ;  /* 0x0000000000007941 */ /* 0x000fea0003800000 */
.L_x_729:
[----:B------:R-:W-:Y:S02]  /*1670*/  ULDC.64 UR6, c[0x0][0x228] ;  /* 0x00008a0000067ab9 */ /* 0x000fe40000000a00 */
[----:B------:R-:W-:-:S04]  /*1680*/  IADD3 R2, P0, R0, UR6, RZ ;  /* 0x0000000600027c10 */ /* 0x000fc8000ff1e0ff */
[----:B------:R-:W-:Y:S01]  /*1690*/  IADD3.X R3, R6, UR7, RZ, P0, !PT ;  /* 0x0000000706037c10 */ /* 0x000fe200087fe4ff */
[----:B------:R-:W-:-:S05]  /*16a0*/  ULDC.64 UR6, c[0x0][0x210] ;  /* 0x0000840000067ab9 */ /* 0x000fca0000000a00 */
[----:B------:R-:W2:Y:S02]  /*16b0*/  LDG.E.64 R2, desc[UR4][R2.64] ;  /* 0x0000000402027981 */ /* 0x000ea4000c1e1b00 */
[----:B--2---:R-:W-:-:S04]  /*16c0*/  LEA R4, P0, R2, UR6, 0x2 ;  /* 0x0000000602047c11 */ /* 0x004fc8000f8010ff */
[----:B------:R-:W-:-:S05]  /*16d0*/  LEA.HI.X R5, R2, UR7, R3, 0x2, P0 ;  /* 0x0000000702057c11 */ /* 0x000fca00080f1403 */
[----:B------:R-:W-:Y:S01]  /*16e0*/  STG.E desc[UR4][R4.64], R8 ;  /* 0x0000000804007986 */ /* 0x000fe2000c101904 */
[----:B------:R-:W-:Y:S05]  /*16f0*/  EXIT ;  /* 0x000000000000794d */ /* 0x000fea0003800000 */
.L_x_739:
        /* <DEDUP_REMOVED lines=16> */
.L_x_8653:


//--------------------- .text._ZN2at6native55_GLOBAL__N__0955718d_22_SparseCsrTensorMath_cu_868dd54534reduce_sparse_csr_dim1_cuda_kernelIN3c108BFloat16EiNS1_14ReductionMulOpIS4_EEfEEvPT2_PKT_PKT0_SE_lT1_ --------------------------
	.section	.text._ZN2at6native55_GLOBAL__N__0955718d_22_SparseCsrTensorMath_cu_868dd54534reduce_sparse_csr_dim1_cuda_kernelIN3c108BFloat16EiNS1_14ReductionMulOpIS4_EEfEEvPT2_PKT_PKT0_SE_lT1_,"ax",@progbits
	.align	128
.text._ZN2at6native55_GLOBAL__N__0955718d_22_SparseCsrTensorMath_cu_868dd54534reduce_sparse_csr_dim1_cuda_kernelIN3c108BFloat16EiNS1_14ReductionMulOpIS4_EEfEEvPT2_PKT_PKT0_SE_lT1_:
        .type           _ZN2at6native55_GLOBAL__N__0955718d_22_SparseCsrTensorMath_cu_868dd54534reduce_sparse_csr_dim1_cuda_kernelIN3c108BFloat16EiNS1_14ReductionMulOpIS4_EEfEEvPT2_PKT_PKT0_SE_lT1_,@function
        .size           _ZN2at6native55_GLOBAL__N__0955718d_22_SparseCsrTensorMath_cu_868dd54534reduce_sparse_csr_dim1_cuda_kernelIN3c108BFloat16EiNS1_14ReductionMulOpIS4_EEfEEvPT2_PKT_PKT0_SE_lT1_,(.L_x_8654 - _ZN2at6native55_GLOBAL__N__0955718d_22_SparseCsrTensorMath_cu_868dd54534reduce_sparse_csr_dim1_cuda_kernelIN3c108BFloat16EiNS1_14ReductionMulOpIS4_EEfEEvPT2_PKT_PKT0_SE_lT1_)
        .other          _ZN2at6native55_GLOBAL__N__0955718d_22_SparseCsrTensorMath_cu_868dd54534reduce_sparse_csr_dim1_cuda_kernelIN3c108BFloat16EiNS1_14ReductionMulOpIS4_EEfEEvPT2_PKT_PKT0_SE_lT1_,@"STO_CUDA_ENTRY STV_DEFAULT"
_ZN2at6native55_GLOBAL__N__0955718d_22_SparseCsrTensorMath_cu_868dd54534reduce_sparse_csr_dim1_cuda_kernelIN3c108BFloat16EiNS1_14ReductionMulOpIS4_EEfEEvPT2_PKT_PKT0_SE_lT1_:
        /* <DEDUP_REMOVED lines=9> */
[----:B------:R-:W-:Y:S01]  /*0090*/  SHF.L.U32 R0, R4, 0x2, RZ ;  /* 0x0000000204007819 */ /* 0x000fe200000006ff */
[----:B------:R-:W-:Y:S01]  /*00a0*/  ULDC.64 UR4, c[0x0][0x220] ;  /* 0x0000880000047ab9 */ /* 0x000fe20000000a00 */
[----:B------:R-:W-:Y:S02]  /*00b0*/  SHF.R.U32.HI R4, RZ, 0x1e, R4 ;  /* 0x0000001eff047819 */ /* 0x000fe40000011604 */
[----:B------:R-:W-:-:S04]  /*00c0*/  IADD3 R2, P0, R0, UR4, RZ ;  /* 0x0000000400027c10 */ /* 0x000fc8000ff1e0ff */
[----:B------:R-:W-:Y:S01]  /*00d0*/  IADD3.X R3, R4, UR5, RZ, P0, !PT ;  /* 0x0000000504037c10 */ /* 0x000fe200087fe4ff */
[----:B------:R-:W-:-:S04]  /*00e0*/  ULDC.64 UR4, c[0x0][0x208] ;  /* 0x0000820000047ab9 */ /* 0x000fc80000000a00 */
[----:B------:R-:W2:Y:S04]  /*00f0*/  LDG.E R6, desc[UR4][R2.64] ;  /* 0x0000000402067981 */ /* 0x000ea8000c1e1900 */
[----:B------:R-:W2:Y:S02]  /*0100*/  LDG.E R5, desc[UR4][R2.64+0x4] ;  /* 0x0000040402057981 */ /* 0x000ea4000c1e1900 */
[----:B--2---:R-:W-:-:S13]  /*0110*/  ISETP.NE.AND P0, PT, R5, R6, PT ;  /* 0x000000060500720c */ /* 0x004fda0003f05270 */
[----:B------:R-:W-:Y:S05]  /*0120*/  @!P0 EXIT ;  /* 0x000000000000894d */ /* 0x000fea0003800000 */
[----:B------:R-:W-:Y:S01]  /*0130*/  ISETP.GT.AND P0, PT, R5, R6, PT ;  /* 0x000000060500720c */ /* 0x000fe20003f04270 */
[----:B------:R-:W-:Y:S01]  /*0140*/  BSSY B0, `(.L_x_740) ;  /* 0x0000137000007945 */ /* 0x000fe20003800000 */
[----:B------:R-:W-:-:S11]  /*0150*/  IMAD.MOV.U32 R7, RZ, RZ, 0x3f800000 ;  /* 0x3f800000ff077424 */ /* 0x000fd600078e00ff */
[----:B------:R-:W-:Y:S05]  /*0160*/  @!P0 BRA `(.L_x_741) ;  /* 0x0000001000d08947 */ /* 0x000fea0003800000 */
[----:B------:R-:W-:Y:S01]  /*0170*/  LOP3.LUT R8, RZ, R6, RZ, 0x33, !PT ;  /* 0x00000006ff087212 */ /* 0x000fe200078e33ff */
[----:B------:R-:W-:Y:S01]  /*0180*/  BSSY B1, `(.L_x_742) ;  /* 0x0000019000017945 */ /* 0x000fe20003800000 */
[----:B------:R-:W-:-:S03]  /*0190*/  IADD3 R2, -R6, R5, RZ ;  /* 0x0000000506027210 */ /* 0x000fc60007ffe1ff */
[----:B------:R-:W-:Y:S01]  /*01a0*/  IMAD.IADD R3, R5, 0x1, R8 ;  /* 0x0000000105037824 */ /* 0x000fe200078e0208 */
[----:B------:R-:W-:-:S04]  /*01b0*/  LOP3.LUT P1, R8, R2, 0x3, RZ, 0xc0, !PT ;  /* 0x0000000302087812 */ /* 0x000fc8000782c0ff */
[----:B------:R-:W-:-:S09]  /*01c0*/  ISETP.GE.U32.AND P0, PT, R3, 0x3, PT ;  /* 0x000000030300780c */ /* 0x000fd20003f06070 */
[----:B------:R-:W-:Y:S05]  /*01d0*/  @!P1 BRA `(.L_x_743) ;  /* 0x00000000004c9947 */ /* 0x000fea0003800000 */
[----:B------:R-:W0:Y:S02]  /*01e0*/  LDC.64 R2, c[0x0][0x218] ;  /* 0x00008600ff027b82 */ /* 0x000e240000000a00 */
[----:B0-----:R-:W-:-:S03]  /*01f0*/  IMAD.WIDE R2, R6, 0x2, R2 ;  /* 0x0000000206027825 */ /* 0x001fc600078e0202 */
[----:B------:R-:W-:-:S07]  /*0200*/  MOV R12, R2 ;  /* 0x00000002000c7202 */ /* 0x000fce0000000f00 */
.L_x_744:
[----:B------:R-:W-:-:S06]  /*0210*/  IMAD.MOV.U32 R2, RZ, RZ, R12 ;  /* 0x000000ffff027224 */ /* 0x000fcc00078e000c */
[----:B------:R0:W2:Y:S01]  /*0220*/  LDG.E.U16 R2, desc[UR4][R2.64] ;  /* 0x0000000402027981 */ /* 0x0000a2000c1e1500 */
[----:B------:R-:W1:Y:S01]  /*0230*/  F2F.BF16.F32 R7, R7 ;  /* 0x0000000700077304 */ /* 0x000e620000202000 */
[----:B------:R-:W-:Y:S01]  /*0240*/  VIADD R8, R8, 0xffffffff ;  /* 0xffffffff08087836 */ /* 0x000fe20000000000 */
[----:B------:R-:W-:Y:S02]  /*0250*/  IADD3 R12, P2, R12, 0x2, RZ ;  /* 0x000000020c0c7810 */ /* 0x000fe40007f5e0ff */
[----:B------:R-:W-:Y:S02]  /*0260*/  IADD3 R6, R6, 0x1, RZ ;  /* 0x0000000106067810 */ /* 0x000fe40007ffe0ff */
[----:B------:R-:W-:Y:S01]  /*0270*/  ISETP.NE.AND P1, PT, R8, RZ, PT ;  /* 0x000000ff0800720c */ /* 0x000fe20003f25270 */
[----:B0-----:R-:W-:Y:S02]  /*0280*/  IMAD.X R3, RZ, RZ, R3, P2 ;  /* 0x000000ffff037224 */ /* 0x001fe400010e0603 */
[----:B-1----:R-:W-:Y:S01]  /*0290*/  IMAD.U32 R10, R7, 0x10000, RZ ;  /* 0x00010000070a7824 */ /* 0x002fe200078e00ff */
[----:B--2---:R-:W-:-:S06]  /*02a0*/  SHF.L.U32 R9, R2, 0x10, RZ ;  /* 0x0000001002097819 */ /* 0x004fcc00000006ff */
[----:B------:R-:W0:Y:S02]  /*02b0*/  F2F.BF16.F32 R9, R9 ;  /* 0x0000000900097304 */ /* 0x000e240000202000 */
[----:B0-----:R-:W-:-:S05]  /*02c0*/  SHF.L.U32 R11, R9, 0x10, RZ ;  /* 0x00000010090b7819 */ /* 0x001fca00000006ff */
[----:B------:R-:W-:-:S06]  /*02d0*/  FMUL.FTZ R10, R10, R11 ;  /* 0x0000000b0a0a7220 */ /* 0x000fcc0000410000 */
[----:B------:R-:W0:Y:S02]  /*02e0*/  F2F.BF16.F32 R10, R10 ;  /* 0x0000000a000a7304 */ /* 0x000e240000202000 */
[----:B0-----:R-:W-:Y:S01]  /*02f0*/  SHF.L.U32 R7, R10, 0x10, RZ ;  /* 0x000000100a077819 */ /* 0x001fe200000006ff */
[----:B------:R-:W-:Y:S06]  /*0300*/  @P1 BRA `(.L_x_744) ;  /* 0xfffffffc00c01947 */ /* 0x000fec000383ffff */
.L_x_743:
[----:B------:R-:W-:Y:S05]  /*0310*/  BSYNC B1 ;  /* 0x0000000000017941 */ /* 0x000fea0003800000 */
.L_x_742:
[----:B------:R-:W-:Y:S05]  /*0320*/  @!P0 BRA `(.L_x_741) ;  /* 0x0000001000608947 */ /* 0x000fea0003800000 */
[----:B------:R-:W0:Y:S01]  /*0330*/  LDC.64 R2, c[0x0][0x218] ;  /* 0x00008600ff027b82 */ /* 0x000e220000000a00 */
[----:B------:R-:W-:Y:S01]  /*0340*/  IMAD.IADD R8, R5, 0x1, -R6 ;  /* 0x0000000105087824 */ /* 0x000fe200078e0a06 */
[----:B------:R-:W-:Y:S04]  /*0350*/  BSSY B1, `(.L_x_745) ;  /* 0x000009e000017945 */ /* 0x000fe80003800000 */
[----:B------:R-:W-:Y:S01]  /*0360*/  ISETP.GT.AND P1, PT, R8, 0xc, PT ;  /* 0x0000000c0800780c */ /* 0x000fe20003f24270 */
[----:B0-----:R-:W-:-:S03]  /*0370*/  IMAD.WIDE R2, R6, 0x2, R2 ;  /* 0x0000000206027825 */ /* 0x001fc600078e0202 */
[----:B------:R-:W-:-:S04]  /*0380*/  IADD3 R2, P0, R2, 0x4, RZ ;  /* 0x0000000402027810 */ /* 0x000fc80007f1e0ff */
[----:B------:R-:W-:Y:S02]  /*0390*/  IADD3.X R3, RZ, R3, RZ, P0, !PT ;  /* 0x00000003ff037210 */ /* 0x000fe400007fe4ff */
[----:B------:R-:W-:-:S03]  /*03a0*/  PLOP3.LUT P0, PT, PT, PT, PT, 0x80, 0x0 ;  /* 0x000000000000781c */ /* 0x000fc60003f0f070 */
[----:B------:R-:W-:Y:S10]  /*03b0*/  @!P1 BRA `(.L_x_746) ;  /* 0x00000008005c9947 */ /* 0x000ff40003800000 */
[----:B------:R-:W-:Y:S01]  /*03c0*/  PLOP3.LUT P0, PT, PT, PT, PT, 0x8, 0x0 ;  /* 0x000000000000781c */ /* 0x000fe20003f0e170 */
[----:B------:R-:W-:-:S12]  /*03d0*/  VIADD R9, R5, 0xfffffff4 ;  /* 0xfffffff405097836 */ /* 0x000fd80000000000 */
.L_x_747:
        /* <DEDUP_REMOVED lines=10> */
[----:B--2---:R-:W-:Y:S01]  /*0480*/  SHF.L.U32 R16, R15, 0x10, RZ ;  /* 0x000000100f107819 */ /* 0x004fe200000006ff */
[----:B---3--:R-:W-:-:S05]  /*0490*/  IMAD.U32 R19, R18, 0x10000, RZ ;  /* 0x0001000012137824 */ /* 0x008fca00078e00ff */
[----:B------:R-:W0:Y:S02]  /*04a0*/  F2F.BF16.F32 R16, R16 ;  /* 0x0000001000107304 */ /* 0x000e240000202000 */
[----:B0-----:R-:W-:-:S05]  /*04b0*/  SHF.L.U32 R15, R16, 0x10, RZ ;  /* 0x00000010100f7819 */ /* 0x001fca00000006ff */
[----:B------:R-:W-:Y:S01]  /*04c0*/  FMUL.FTZ R17, R20, R15 ;  /* 0x0000000f14117220 */ /* 0x000fe20000410000 */
[----:B------:R-:W-:Y:S01]  /*04d0*/  F2F.BF16.F32 R19, R19 ;  /* 0x0000001300137304 */ /* 0x000fe20000202000 */
[----:B------:R-:W2:Y:S07]  /*04e0*/  LDG.E.U16 R15, desc[UR4][R2.64+0xc] ;  /* 0x00000c04020f7981 */ /* 0x000eae000c1e1500 */
[----:B------:R-:W0:Y:S02]  /*04f0*/  F2F.BF16.F32 R17, R17 ;  /* 0x0000001100117304 */ /* 0x000e240000202000 */
[----:B0-----:R-:W-:-:S06]  /*0500*/  SHF.L.U32 R18, R17, 0x10, RZ ;  /* 0x0000001011127819 */ /* 0x001fcc00000006ff */
        /* <DEDUP_REMOVED lines=8> */
[----:B0-----:R-:W-:-:S07]  /*0590*/  SHF.L.U32 R14, R20, 0x10, RZ ;  /* 0x00000010140e7819 */ /* 0x001fce00000006ff */
[----:B------:R-:W0:Y:S01]  /*05a0*/  F2F.BF16.F32 R14, R14 ;  /* 0x0000000e000e7304 */ /* 0x000e220000202000 */
[----:B-1----:R-:W-:Y:S01]  /*05b0*/  IMAD.U32 R22, R16, 0x10000, RZ ;  /* 0x0001000010167824 */ /* 0x002fe200078e00ff */
[----:B0-----:R-:W-:-:S05]  /*05c0*/  SHF.L.U32 R17, R14, 0x10, RZ ;  /* 0x000000100e117819 */ /* 0x001fca00000006ff */
[----:B------:R-:W-:-:S06]  /*05d0*/  FMUL.FTZ R17, R17, R22 ;  /* 0x0000001611117220 */ /* 0x000fcc0000410000 */
[----:B------:R-:W0:Y:S01]  /*05e0*/  F2F.BF16.F32 R17, R17 ;  /* 0x0000001100117304 */ /* 0x000e220000202000 */
[----:B-----5:R-:W-:Y:S02]  /*05f0*/  IMAD.U32 R19, R13, 0x10000, RZ ;  /* 0x000100000d137824 */ /* 0x020fe400078e00ff */
[----:B------:R-:W4:Y:S05]  /*0600*/  LDG.E.U16 R13, desc[UR4][R2.64+0x10] ;  /* 0x00001004020d7981 */ /* 0x000f2a000c1e1500 */
[----:B------:R-:W1:Y:S01]  /*0610*/  F2F.BF16.F32 R19, R19 ;  /* 0x0000001300137304 */ /* 0x000e620000202000 */
[----:B0-----:R-:W-:-:S07]  /*0620*/  SHF.L.U32 R18, R17, 0x10, RZ ;  /* 0x0000001011127819 */ /* 0x001fce00000006ff */
        /* <DEDUP_REMOVED lines=35> */
[----:B0-----:R-:W-:Y:S01]  /*0860*/  SHF.L.U32 R16, R14, 0x10, RZ ;  /* 0x000000100e107819 */ /* 0x001fe200000006ff */
[----:B--2---:R-:W-:Y:S01]  /*0870*/  IMAD.U32 R19, R15, 0x10000, RZ ;  /* 0x000100000f137824 */ /* 0x004fe200078e00ff */
[----:B------:R-:W2:Y:S05]  /*0880*/  LDG.E.U16 R14, desc[UR4][R2.64+0x1a] ;  /* 0x00001a04020e7981 */ /* 0x000eaa000c1e1500 */
[----:B------:R-:W0:Y:S01]  /*0890*/  F2F.BF16.F32 R16, R16 ;  /* 0x0000001000107304 */ /* 0x000e220000202000 */
[----:B-1----:R-:W-:Y:S01]  /*08a0*/  IMAD.U32 R20, R18, 0x10000, RZ ;  /* 0x0001000012147824 */ /* 0x002fe200078e00ff */
[----:B0-----:R-:W-:-:S05]  /*08b0*/  SHF.L.U32 R17, R16, 0x10, RZ ;  /* 0x0000001010117819 */ /* 0x001fca00000006ff */
[----:B------:R-:W-:-:S06]  /*08c0*/  FMUL.FTZ R17, R17, R20 ;  /* 0x0000001411117220 */ /* 0x000fcc0000410000 */
        /* <DEDUP_REMOVED lines=60> */
[----:B-1----:R-:W-:Y:S02]  /*0c90*/  IMAD.U32 R16, R14, 0x10000, RZ ;  /* 0x000100000e107824 */ /* 0x002fe400078e00ff */
[----:B------:R-:W-:Y:S01]  /*0ca0*/  VIADD R6, R6, 0x10 ;  /* 0x0000001006067836 */ /* 0x000fe20000000000 */
[----:B0-----:R-:W-:-:S05]  /*0cb0*/  SHF.L.U32 R7, R12, 0x10, RZ ;  /* 0x000000100c077819 */ /* 0x001fca00000006ff */
[----:B------:R-:W-:Y:S01]  /*0cc0*/  FMUL.FTZ R16, R7, R16 ;  /* 0x0000001007107220 */ /* 0x000fe20000410000 */
[----:B------:R-:W-:-:S05]  /*0cd0*/  ISETP.GE.AND P1, PT, R6, R9, PT ;  /* 0x000000090600720c */ /* 0x000fca0003f26270 */
[----:B------:R-:W0:Y:S01]  /*0ce0*/  F2F.BF16.F32 R16, R16 ;  /* 0x0000001000107304 */ /* 0x000e220000202000 */
[----:B------:R-:W-:-:S04]  /*0cf0*/  IADD3 R2, P2, R2, 0x20, RZ ;  /* 0x0000002002027810 */ /* 0x000fc80007f5e0ff */
[----:B------:R-:W-:Y:S01]  /*0d00*/  IADD3.X R3, RZ, R3, RZ, P2, !PT ;  /* 0x00000003ff037210 */ /* 0x000fe200017fe4ff */
[----:B0-----:R-:W-:Y:S02]  /*0d10*/  IMAD.U32 R7, R16, 0x10000, RZ ;  /* 0x0001000010077824 */ /* 0x001fe400078e00ff */
[----:B------:R-:W-:Y:S06]  /*0d20*/  @!P1 BRA `(.L_x_747) ;  /* 0xfffffff400ac9947 */ /* 0x000fec000383ffff */
.L_x_746:
[----:B------:R-:W-:Y:S05]  /*0d30*/  BSYNC B1 ;  /* 0x0000000000017941 */ /* 0x000fea0003800000 */
.L_x_745:
[----:B------:R-:W-:Y:S01]  /*0d40*/  IADD3 R8, R5, -R6, RZ ;  /* 0x8000000605087210 */ /* 0x000fe20007ffe0ff */
[----:B------:R-:W-:Y:S03]  /*0d50*/  BSSY B1, `(.L_x_748) ;  /* 0x000004f000017945 */ /* 0x000fe60003800000 */
[----:B------:R-:W-:-:S13]  /*0d60*/  ISETP.GT.AND P1, PT, R8, 0x4, PT ;  /* 0x000000040800780c */ /* 0x000fda0003f24270 */
        /* <DEDUP_REMOVED lines=10> */
[----:B------:R-:W-:Y:S01]  /*0e10*/  PLOP3.LUT P0, PT, PT, PT, PT, 0x8, 0x0 ;  /* 0x000000000000781c */ /* 0x000fe20003f0e170 */
[----:B------:R-:W-:Y:S01]  /*0e20*/  VIADD R6, R6, 0x8 ;  /* 0x0000000806067836 */ /* 0x000fe20000000000 */
[----:B-1----:R-:W-:-:S02]  /*0e30*/  IADD3 R2, P1, R2, 0x10, RZ ;  /* 0x0000001002027810 */ /* 0x002fc40007f3e0ff */
        /* <DEDUP_REMOVED lines=16> */
[----:B------:R-:W-:Y:S01]  /*0f40*/  F2F.BF16.F32 R14, R14 ;  /* 0x0000000e000e7304 */ /* 0x000fe20000202000 */
[----:B-1----:R-:W-:-:S07]  /*0f50*/  IMAD.U32 R16, R15, 0x10000, RZ ;  /* 0x000100000f107824 */ /* 0x002fce00078e00ff */
[----:B------:R-:W-:Y:S08]  /*0f60*/  F2F.BF16.F32 R9, R9 ;  /* 0x0000000900097304 */ /* 0x000ff00000202000 */
[----:B------:R-:W0:Y:S08]  /*0f70*/  F2F.BF16.F32 R16, R16 ;  /* 0x0000001000107304 */ /* 0x000e300000202000 */
[----:B------:R-:W-:Y:S01]  /*0f80*/  F2F.BF16.F32 R13, R13 ;  /* 0x0000000d000d7304 */ /* 0x000fe20000202000 */
[----:B0-----:R-:W-:-:S04]  /*0f90*/  IMAD.U32 R7, R16, 0x10000, RZ ;  /* 0x0001000010077824 */ /* 0x001fc800078e00ff */
[----:B------:R-:W-:Y:S01]  /*0fa0*/  FMUL.FTZ R7, R7, R18 ;  /* 0x0000001207077220 */ /* 0x000fe20000410000 */
[----:B------:R-:W-:-:S05]  /*0fb0*/  SHF.L.U32 R18, R14, 0x10, RZ ;  /* 0x000000100e127819 */ /* 0x000fca00000006ff */
        /* <DEDUP_REMOVED lines=23> */
[----:B------:R-:W-:-:S02]  /*1130*/  IMAD.U32 R10, R13, 0x10000, RZ ;  /* 0x000100000d0a7824 */ /* 0x000fc400078e00ff */
[----:B-1----:R-:W-:-:S06]  /*1140*/  IMAD.U32 R7, R11, 0x10000, RZ ;  /* 0x000100000b077824 */ /* 0x002fcc00078e00ff */
        /* <DEDUP_REMOVED lines=9> */
[----:B0-----:R-:W-:-:S06]  /*11e0*/  SHF.L.U32 R11, R9, 0x10, RZ ;  /* 0x00000010090b7819 */ /* 0x001fcc00000006ff */
[----:B------:R-:W0:Y:S02]  /*11f0*/  F2F.BF16.F32 R11, R11 ;  /* 0x0000000b000b7304 */ /* 0x000e240000202000 */
[----:B0-----:R-:W-:-:S05]  /*1200*/  SHF.L.U32 R7, R11, 0x10, RZ ;  /* 0x000000100b077819 */ /* 0x001fca00000006ff */
[----:B------:R-:W-:-:S06]  /*1210*/  FMUL.FTZ R10, R7, R10 ;  /* 0x0000000a070a7220 */ /* 0x000fcc0000410000 */
[----:B------:R-:W0:Y:S02]  /*1220*/  F2F.BF16.F32 R10, R10 ;  /* 0x0000000a000a7304 */ /* 0x000e240000202000 */
[----:B0-----:R-:W-:-:S07]  /*1230*/  SHF.L.U32 R7, R10, 0x10, RZ ;  /* 0x000000100a077819 */ /* 0x001fce00000006ff */
.L_x_749:
[----:B------:R-:W-:Y:S05]  /*1240*/  BSYNC B1 ;  /* 0x0000000000017941 */ /* 0x000fea0003800000 */
.L_x_748:
[----:B------:R-:W-:-:S13]  /*1250*/  ISETP.LT.OR P0, PT, R6, R5, P0 ;  /* 0x000000050600720c */ /* 0x000fda0000701670 */
[----:B------:R-:W-:Y:S05]  /*1260*/  @!P0 BRA `(.L_x_741) ;  /* 0x0000000000908947 */ /* 0x000fea0003800000 */
[----:B------:R-:W2:Y:S04]  /*1270*/  LDG.E.U16 R6, desc[UR4][R2.64+-0x4] ;  /* 0xfffffc0402067981 */ /* 0x000ea8000c1e1500 */
[----:B------:R-:W3:Y:S04]  /*1280*/  LDG.E.U16 R9, desc[UR4][R2.64+-0x2] ;  /* 0xfffffe0402097981 */ /* 0x000ee8000c1e1500 */
[----:B------:R-:W4:Y:S04]  /*1290*/  LDG.E.U16 R11, desc[UR4][R2.64] ;  /* 0x00000004020b7981 */ /* 0x000f28000c1e1500 */
[----:B------:R-:W5:Y:S01]  /*12a0*/  LDG.E.U16 R5, desc[UR4][R2.64+0x2] ;  /* 0x0000020402057981 */ /* 0x000f62000c1e1500 */
[----:B------:R-:W0:Y:S02]  /*12b0*/  F2F.BF16.F32 R7, R7 ;  /* 0x0000000700077304 */ /* 0x000e240000202000 */
[----:B0-----:R-:W-:Y:S01]  /*12c0*/  IMAD.U32 R13, R7, 0x10000, RZ ;  /* 0x00010000070d7824 */ /* 0x001fe200078e00ff */
[----:B--2---:R-:W-:-:S02]  /*12d0*/  SHF.L.U32 R6, R6, 0x10, RZ ;  /* 0x0000001006067819 */ /* 0x004fc400000006ff */
[----:B---3--:R-:W-:-:S04]  /*12e0*/  SHF.L.U32 R10, R9, 0x10, RZ ;  /* 0x00000010090a7819 */ /* 0x008fc800000006ff */
[----:B------:R-:W0:Y:S01]  /*12f0*/  F2F.BF16.F32 R6, R6 ;  /* 0x0000000600067304 */ /* 0x000e220000202000 */
[----:B----4-:R-:W-:Y:S01]  /*1300*/  IMAD.U32 R11, R11, 0x10000, RZ ;  /* 0x000100000b0b7824 */ /* 0x010fe200078e00ff */
[----:B-----5:R-:W-:-:S06]  /*1310*/  SHF.L.U32 R5, R5, 0x10, RZ ;  /* 0x0000001005057819 */ /* 0x020fcc00000006ff */
[----:B------:R-:W1:Y:S01]  /*1320*/  F2F.BF16.F32 R10, R10 ;  /* 0x0000000a000a7304 */ /* 0x000e620000202000 */
[----:B0-----:R-:W-:-:S07]  /*1330*/  SHF.L.U32 R8, R6, 0x10, RZ ;  /* 0x0000001006087819 */ /* 0x001fce00000006ff */
[----:B------:R-:W0:Y:S01]  /*1340*/  F2F.BF16.F32 R11, R11 ;  /* 0x0000000b000b7304 */ /* 0x000e220000202000 */
[----:B------:R-:W-:Y:S01]  /*1350*/  FMUL.FTZ R8, R8, R13 ;  /* 0x0000000d08087220 */ /* 0x000fe20000410000 */
[----:B-1----:R-:W-:-:S06]  /*1360*/  SHF.L.U32 R3, R10, 0x10, RZ ;  /* 0x000000100a037819 */ /* 0x002fcc00000006ff */
[----:B------:R-:W-:Y:S01]  /*1370*/  F2F.BF16.F32 R5, R5 ;  /* 0x0000000500057304 */ /* 0x000fe20000202000 */
[----:B0-----:R-:W-:-:S07]  /*1380*/  SHF.L.U32 R7, R11, 0x10, RZ ;  /* 0x000000100b077819 */ /* 0x001fce00000006ff */
[----:B------:R-:W0:Y:S02]  /*1390*/  F2F.BF16.F32 R8, R8 ;  /* 0x0000000800087304 */ /* 0x000e240000202000 */
[----:B0-----:R-:W-:Y:S02]  /*13a0*/  IMAD.U32 R9, R8, 0x10000, RZ ;  /* 0x0001000008097824 */ /* 0x001fe400078e00ff */
[----:B------:R-:W-:-:S04]  /*13b0*/  IMAD.U32 R8, R5, 0x10000, RZ ;  /* 0x0001000005087824 */ /* 0x000fc800078e00ff */
[----:B------:R-:W0:Y:S02]  /*13c0*/  F2F.BF16.F32 R9, R9 ;  /* 0x0000000900097304 */ /* 0x000e240000202000 */
[----:B0-----:R-:W-:-:S05]  /*13d0*/  SHF.L.U32 R2, R9, 0x10, RZ ;  /* 0x0000001009027819 */ /* 0x001fca00000006ff */
[----:B------:R-:W-:-:S06]  /*13e0*/  FMUL.FTZ R2, R2, R3 ;  /* 0x0000000302027220 */ /* 0x000fcc0000410000 */
[----:B------:R-:W0:Y:S02]  /*13f0*/  F2F.BF16.F32 R2, R2 ;  /* 0x0000000200027304 */ /* 0x000e240000202000 */
[----:B0-----:R-:W-:-:S06]  /*1400*/  SHF.L.U32 R3, R2, 0x10, RZ ;  /* 0x0000001002037819 */ /* 0x001fcc00000006ff */
        /* <DEDUP_REMOVED lines=10> */
.L_x_741:
[----:B------:R-:W-:Y:S05]  /*14b0*/  BSYNC B0 ;  /* 0x0000000000007941 */ /* 0x000fea0003800000 */
.L_x_740:
[----:B------:R-:W-:Y:S01]  /*14c0*/  ULDC.64 UR6, c[0x0][0x228] ;  /* 0x00008a0000067ab9 */ /* 0x000fe20000000a00 */
[----:B------:R-:W0:Y:S01]  /*14d0*/  LDC.64 R2, c[0x0][0x210] ;  /* 0x00008400ff027b82 */ /* 0x000e220000000a00 */
[----:B------:R-:W-:-:S04]  /*14e0*/  IADD3 R8, P0, R0, UR6, RZ ;  /* 0x0000000600087c10 */ /* 0x000fc8000ff1e0ff */
[----:B------:R-:W-:-:S06]  /*14f0*/  IADD3.X R9, R4, UR7, RZ, P0, !PT ;  /* 0x0000000704097c10 */ /* 0x000fcc00087fe4ff */
[----:B------:R-:W0:Y:S02]  /*1500*/  LDG.E R9, desc[UR4][R8.64] ;  /* 0x0000000408097981 */ /* 0x000e24000c1e1900 */
[----:B0-----:R-:W-:-:S05]  /*1510*/  IMAD.WIDE R2, R9, 0x4, R2 ;  /* 0x0000000409027825 */ /* 0x001fca00078e0202 */
[----:B------:R-:W-:Y:S01]  /*1520*/  STG.E desc[UR4][R2.64], R7 ;  /* 0x0000000702007986 */ /* 0x000fe2000c101904 */
[----:B------:R-:W-:Y:S05]  /*1530*/  EXIT ;  /* 0x000000000000794d */ /* 0x000fea0003800000 */
.L_x_750:
        /* <DEDUP_REMOVED lines=12> */
.L_x_8654:


//--------------------- .text._ZN2at6native55_GLOBAL__N__0955718d_22_SparseCsrTensorMath_cu_868dd54534reduce_sparse_csr_dim0_cuda_kernelIN3c108BFloat16ElNS1_14ReductionMulOpIS4_EEfEEvPT2_PKT0_lPKT_SB_lT1_ --------------------------
	.section	.text._ZN2at6native55_GLOBAL__N__0955718d_22_SparseCsrTensorMath_cu_868dd54534reduce_sparse_csr_dim0_cuda_kernelIN3c108BFloat16ElNS1_14ReductionMulOpIS4_EEfEEvPT2_PKT0_lPKT_SB_lT1_,"ax",@progbits
	.align	128
.text._ZN2at6native55_GLOBAL__N__0955718d_22_SparseCsrTensorMath_cu_868dd54534reduce_sparse_csr_dim0_cuda_kernelIN3c108BFloat16ElNS1_14ReductionMulOpIS4_EEfEEvPT2_PKT0_lPKT_SB_lT1_:
        .type           _ZN2at6native55_GLOBAL__N__0955718d_22_SparseCsrTensorMath_cu_868dd54534reduce_sparse_csr_dim0_cuda_kernelIN3c108BFloat16ElNS1_14ReductionMulOpIS4_EEfEEvPT2_PKT0_lPKT_SB_lT1_,@function
        .size           _ZN2at6native55_GLOBAL__N__0955718d_22_SparseCsrTensorMath_cu_868dd54534reduce_sparse_csr_dim0_cuda_kernelIN3c108BFloat16ElNS1_14ReductionMulOpIS4_EEfEEvPT2_PKT0_lPKT_SB_lT1_,(.L_x_8655 - _ZN2at6native55_GLOBAL__N__0955718d_22_SparseCsrTensorMath_cu_868dd54534reduce_sparse_csr_dim0_cuda_kernelIN3c108BFloat16ElNS1_14ReductionMulOpIS4_EEfEEvPT2_PKT0_lPKT_SB_lT1_)
        .other          _ZN2at6native55_GLOBAL__N__0955718d_22_SparseCsrTensorMath_cu_868dd54534reduce_sparse_csr_dim0_cuda_kernelIN3c108BFloat16ElNS1_14ReductionMulOpIS4_EEfEEvPT2_PKT0_lPKT_SB_lT1_,@"STO_CUDA_ENTRY STV_DEFAULT"
_ZN2at6native55_GLOBAL__N__0955718d_22_SparseCsrTensorMath_cu_868dd54534reduce_sparse_csr_dim0_cuda_kernelIN3c108BFloat16ElNS1_14ReductionMulOpIS4_EEfEEvPT2_PKT0_lPKT_SB_lT1_:
        /* <DEDUP_REMOVED lines=9> */
[----:B------:R-:W0:Y:S01]  /*0090*/  LDC.64 R8, c[0x0][0x238] ;  /* 0x00008e00ff087b82 */ /* 0x000e220000000a00 */
[----:B------:R-:W-:Y:S01]  /*00a0*/  ULDC.64 UR4, c[0x0][0x218] ;  /* 0x0000860000047ab9 */ /* 0x000fe20000000a00 */
[----:B------:R-:W-:Y:S01]  /*00b0*/  ULDC.64 UR12, c[0x0][0x208] ;  /* 0x00008200000c7ab9 */ /* 0x000fe20000000a00 */
[----:B------:R-:W-:Y:S01]  /*00c0*/  LEA R2, P1, R4, UR4, 0x3 ;  /* 0x0000000404027c11 */ /* 0x000fe2000f8218ff */
[----:B------:R-:W-:-:S03]  /*00d0*/  IMAD.MOV.U32 R0, RZ, RZ, 0x3f800000 ;  /* 0x3f800000ff007424 */ /* 0x000fc600078e00ff */
[----:B------:R-:W-:Y:S02]  /*00e0*/  LEA.HI.X R3, R4, UR5, RZ, 0x3, P1 ;  /* 0x0000000504037c11 */ /* 0x000fe400088f1cff */
[----:B0-----:R-:W-:-:S04]  /*00f0*/  ISETP.GE.U32.AND P0, PT, R8, 0x1, PT ;  /* 0x000000010800780c */ /* 0x001fc80003f06070 */
[----:B------:R-:W-:-:S13]  /*0100*/  ISETP.GE.AND.EX P0, PT, R9, RZ, PT, P0 ;  /* 0x000000ff0900720c */ /* 0x000fda0003f06300 */
[----:B------:R-:W-:Y:S05]  /*0110*/  @!P0 BRA `(.L_x_751) ;  /* 0x0000000400d88947 */ /* 0x000fea0003800000 */
[----:B------:R-:W-:Y:S01]  /*0120*/  IADD3 R5, P0, R8, -0x1, RZ ;  /* 0xffffffff08057810 */ /* 0x000fe20007f1e0ff */
[----:B------:R-:W-:Y:S01]  /*0130*/  ULDC UR4, c[0x0][0x238] ;  /* 0x00008e0000047ab9 */ /* 0x000fe20000000800 */
[----:B------:R-:W5:Y:S01]  /*0140*/  LDG.E.64 R2, desc[UR12][R2.64] ;  /* 0x0000000c02027981 */ /* 0x000f62000c1e1b00 */
[----:B------:R-:W-:Y:S01]  /*0150*/  ULOP3.LUT UR6, UR4, 0x3, URZ, 0xc0, !UPT ;  /* 0x0000000304067892 */ /* 0x000fe2000f8ec03f */
[----:B------:R-:W-:Y:S01]  /*0160*/  ISETP.GE.U32.AND P1, PT, R5, 0x3, PT ;  /* 0x000000030500780c */ /* 0x000fe20003f26070 */
[----:B------:R-:W-:Y:S01]  /*0170*/  UMOV UR5, URZ ;  /* 0x0000003f00057c82 */ /* 0x000fe20008000000 */
[----:B------:R-:W-:Y:S01]  /*0180*/  IADD3.X R5, R9, -0x1, RZ, P0, !PT ;  /* 0xffffffff09057810 */ /* 0x000fe200007fe4ff */
[----:B------:R-:W-:Y:S02]  /*0190*/  UMOV UR4, URZ ;  /* 0x0000003f00047c82 */ /* 0x000fe40008000000 */
[----:B------:R-:W-:Y:S02]  /*01a0*/  ISETP.NE.U32.AND P0, PT, RZ, UR6, PT ;  /* 0x00000006ff007c0c */ /* 0x000fe4000bf05070 */
[----:B------:R-:W-:-:S02]  /*01b0*/  ISETP.GE.U32.AND.EX P1, PT, R5, RZ, PT, P1 ;  /* 0x000000ff0500720c */ /* 0x000fc40003f26110 */
[----:B------:R-:W-:-:S11]  /*01c0*/  ISETP.NE.AND.EX P0, PT, RZ, RZ, PT, P0 ;  /* 0x000000ffff00720c */ /* 0x000fd60003f05300 */
[----:B------:R-:W-:Y:S05]  /*01d0*/  @!P1 BRA `(.L_x_752) ;  /* 0x0000000400209947 */ /* 0x000fea0003800000 */
[----:B------:R-:W0:Y:S01]  /*01e0*/  LDC R7, c[0x0][0x234] ;  /* 0x00008d00ff077b82 */ /* 0x000e220000000800 */
[----:B------:R-:W-:Y:S01]  /*01f0*/  LOP3.LUT R5, R8, 0x3, RZ, 0xc0, !PT ;  /* 0x0000000308057812 */ /* 0x000fe200078ec0ff */
[----:B------:R-:W-:Y:S01]  /*0200*/  ULDC UR4, c[0x0][0x230] ;  /* 0x00008c0000047ab9 */ /* 0x000fe20000000800 */
[----:B------:R-:W-:Y:S01]  /*0210*/  ULDC UR5, c[0x0][0x228] ;  /* 0x00008a0000057ab9 */ /* 0x000fe20000000800 */
[----:B------:R-:W-:Y:S01]  /*0220*/  IMAD.U32 R6, RZ, RZ, UR4 ;  /* 0x00000004ff067e24 */ /* 0x000fe2000f8e00ff */
[----:B------:R-:W-:Y:S01]  /*0230*/  IADD3 R5, P1, R5, -R8, RZ ;  /* 0x8000000805057210 */ /* 0x000fe20007f3e0ff */
[----:B------:R-:W-:Y:S01]  /*0240*/  IMAD.U32 R18, RZ, RZ, UR5 ;  /* 0x00000005ff127e24 */ /* 0x000fe2000f8e00ff */
[----:B------:R-:W-:Y:S01]  /*0250*/  UMOV UR4, URZ ;  /* 0x0000003f00047c82 */ /* 0x000fe20008000000 */
[----:B------:R-:W1:Y:S01]  /*0260*/  LDC R19, c[0x0][0x22c] ;  /* 0x00008b00ff137b82 */ /* 0x000e620000000800 */
[----:B------:R-:W-:Y:S01]  /*0270*/  UMOV UR5, URZ ;  /* 0x0000003f00057c82 */ /* 0x000fe20008000000 */
[----:B------:R-:W-:-:S08]  /*0280*/  IMAD.X R10, RZ, RZ, ~R9, P1 ;  /* 0x000000ffff0a7224 */ /* 0x000fd000008e0e09 */
.L_x_753:
[----:B0-----:R-:W2:Y:S04]  /*0290*/  LDG.E.64 R8, desc[UR12][R6.64] ;  /* 0x0000000c06087981 */ /* 0x001ea8000c1e1b00 */
[----:B------:R-:W3:Y:S04]  /*02a0*/  LDG.E.64 R16, desc[UR12][R6.64+0x8] ;  /* 0x0000080c06107981 */ /* 0x000ee8000c1e1b00 */
[----:B------:R-:W4:Y:S04]  /*02b0*/  LDG.E.64 R14, desc[UR12][R6.64+0x10] ;  /* 0x0000100c060e7981 */ /* 0x000f28000c1e1b00 */
[----:B------:R-:W4:Y:S01]  /*02c0*/  LDG.E.64 R12, desc[UR12][R6.64+0x18] ;  /* 0x0000180c060c7981 */ /* 0x000f22000c1e1b00 */
[----:B--2--5:R-:W-:Y:S01]  /*02d0*/  ISETP.NE.U32.AND P2, PT, R2, R8, PT ;  /* 0x000000080200720c */ /* 0x024fe20003f45070 */
[----:B------:R-:W-:-:S03]  /*02e0*/  IMAD.MOV.U32 R8, RZ, RZ, R18 ;  /* 0x000000ffff087224 */ /* 0x000fc600078e0012 */
[----:B------:R-:W-:Y:S01]  /*02f0*/  ISETP.NE.AND.EX P2, PT, R3, R9, PT, P2 ;  /* 0x000000090300720c */ /* 0x000fe20003f45320 */
[----:B-1----:R-:W-:-:S12]  /*0300*/  IMAD.MOV.U32 R9, RZ, RZ, R19 ;  /* 0x000000ffff097224 */ /* 0x002fd800078e0013 */
[----:B------:R-:W2:Y:S01]  /*0310*/  @!P2 LDG.E.U16 R18, desc[UR12][R8.64] ;  /* 0x0000000c0812a981 */ /* 0x000ea2000c1e1500 */
[----:B---3--:R-:W-:-:S04]  /*0320*/  ISETP.NE.U32.AND P3, PT, R2, R16, PT ;  /* 0x000000100200720c */ /* 0x008fc80003f65070 */
[----:B------:R-:W-:-:S13]  /*0330*/  ISETP.NE.AND.EX P3, PT, R3, R17, PT, P3 ;  /* 0x000000110300720c */ /* 0x000fda0003f65330 */
[----:B------:R-:W3:Y:S01]  /*0340*/  @!P3 LDG.E.U16 R16, desc[UR12][R8.64+0x2] ;  /* 0x0000020c0810b981 */ /* 0x000ee2000c1e1500 */
[----:B----4-:R-:W-:-:S04]  /*0350*/  ISETP.NE.U32.AND P4, PT, R2, R14, PT ;  /* 0x0000000e0200720c */ /* 0x010fc80003f85070 */
[----:B------:R-:W-:-:S13]  /*0360*/  ISETP.NE.AND.EX P4, PT, R3, R15, PT, P4 ;  /* 0x0000000f0300720c */ /* 0x000fda0003f85340 */
[----:B------:R-:W4:Y:S01]  /*0370*/  @!P4 LDG.E.U16 R14, desc[UR12][R8.64+0x4] ;  /* 0x0000040c080ec981 */ /* 0x000f22000c1e1500 */
[----:B------:R-:W-:-:S04]  /*0380*/  ISETP.NE.U32.AND P1, PT, R2, R12, PT ;  /* 0x0000000c0200720c */ /* 0x000fc80003f25070 */
[----:B------:R-:W-:-:S13]  /*0390*/  ISETP.NE.AND.EX P1, PT, R3, R13, PT, P1 ;  /* 0x0000000d0300720c */ /* 0x000fda0003f25310 */
[----:B------:R-:W4:Y:S01]  /*03a0*/  @!P1 LDG.E.U16 R11, desc[UR12][R8.64+0x6] ;  /* 0x0000060c080b9981 */ /* 0x000f22000c1e1500 */
[----:B------:R-:W0:Y:S01]  /*03b0*/  @!P2 F2F.BF16.F32 R12, R0 ;  /* 0x00000000000ca304 */ /* 0x000e220000202000 */
[----:B------:R-:W-:-:S04]  /*03c0*/  UIADD3 UR4, UP0, UR4, 0x4, URZ ;  /* 0x0000000404047890 */ /* 0x000fc8000ff1e03f */
[----:B------:R-:W-:Y:S01]  /*03d0*/  UIADD3.X UR5, URZ, UR5, URZ, UP0, !UPT ;  /* 0x000000053f057290 */ /* 0x000fe200087fe43f */
[----:B0-----:R-:W-:Y:S02]  /*03e0*/  @!P2 IMAD.U32 R12, R12, 0x10000, RZ ;  /* 0x000100000c0ca824 */ /* 0x001fe400078e00ff */
[----:B--2---:R-:W-:-:S06]  /*03f0*/  @!P2 IMAD.U32 R18, R18, 0x10000, RZ ;  /* 0x000100001212a824 */ /* 0x004fcc00078e00ff */
[----:B------:R-:W0:Y:S01]  /*0400*/  @!P2 F2F.BF16.F32 R18, R18 ;  /* 0x000000120012a304 */ /* 0x000e220000202000 */
[----:B---3--:R-:W-:Y:S02]  /*0410*/  @!P3 IMAD.U32 R16, R16, 0x10000, RZ ;  /* 0x000100001010b824 */ /* 0x008fe400078e00ff */
[----:B0-----:R-:W-:-:S05]  /*0420*/  @!P2 IMAD.U32 R13, R18, 0x10000, RZ ;  /* 0x00010000120da824 */ /* 0x001fca00078e00ff */
[----:B------:R-:W0:Y:S01]  /*0430*/  @!P3 F2F.BF16.F32 R16, R16 ;  /* 0x000000100010b304 */ /* 0x000e220000202000 */
[----:B------:R-:W-:-:S07]  /*0440*/  @!P2 FMUL.FTZ R12, R12, R13 ;  /* 0x0000000d0c0ca220 */ /* 0x000fce0000410000 */
[----:B------:R-:W1:Y:S01]  /*0450*/  @!P2 F2F.BF16.F32 R12, R12 ;  /* 0x0000000c000ca304 */ /* 0x000e620000202000 */
[----:B----4-:R-:W-:Y:S02]  /*0460*/  @!P4 IMAD.U32 R14, R14, 0x10000, RZ ;  /* 0x000100000e0ec824 */ /* 0x010fe400078e00ff */
[----:B0-----:R-:W-:-:S05]  /*0470*/  @!P3 IMAD.U32 R13, R16, 0x10000, RZ ;  /* 0x00010000100db824 */ /* 0x001fca00078e00ff */
[----:B------:R-:W0:Y:S01]  /*0480*/  @!P4 F2F.BF16.F32 R14, R14 ;  /* 0x0000000e000ec304 */ /* 0x000e220000202000 */
[----:B-1----:R-:W-:-:S07]  /*0490*/  @!P2 SHF.L.U32 R0, R12, 0x10, RZ ;  /* 0x000000100c00a819 */ /* 0x002fce00000006ff */
[----:B------:R-:W1:Y:S01]  /*04a0*/  @!P3 F2F.BF16.F32 R15, R0 ;  /* 0x00000000000fb304 */ /* 0x000e620000202000 */
[----:B------:R-:W-:Y:S02]  /*04b0*/  @!P1 IMAD.U32 R11, R11, 0x10000, RZ ;  /* 0x000100000b0b9824 */ /* 0x000fe400078e00ff */
[----:B0-----:R-:W-:-:S05]  /*04c0*/  @!P4 IMAD.U32 R12, R14, 0x10000, RZ ;  /* 0x000100000e0cc824 */ /* 0x001fca00078e00ff */
[----:B------:R-:W-:Y:S01]  /*04d0*/  @!P1 F2F.BF16.F32 R11, R11 ;  /* 0x0000000b000b9304 */ /* 0x000fe20000202000 */
[----:B-1----:R-:W-:-:S04]  /*04e0*/  @!P3 IMAD.U32 R20, R15, 0x10000, RZ ;  /* 0x000100000f14b824 */ /* 0x002fc800078e00ff */
[----:B------:R-:W-:-:S06]  /*04f0*/  @!P3 FMUL.FTZ R13, R20, R13 ;  /* 0x0000000d140db220 */ /* 0x000fcc0000410000 */
[----:B------:R-:W0:Y:S02]  /*0500*/  @!P3 F2F.BF16.F32 R13, R13 ;  /* 0x0000000d000db304 */ /* 0x000e240000202000 */
[----:B0-----:R-:W-:Y:S02]  /*0510*/  @!P3 IMAD.U32 R0, R13, 0x10000, RZ ;  /* 0x000100000d00b824 */ /* 0x001fe400078e00ff */
[----:B------:R-:W-:-:S04]  /*0520*/  @!P1 IMAD.U32 R13, R11, 0x10000, RZ ;  /* 0x000100000b0d9824 */ /* 0x000fc800078e00ff */
[----:B------:R-:W0:Y:S02]  /*0530*/  @!P4 F2F.BF16.F32 R15, R0 ;  /* 0x00000000000fc304 */ /* 0x000e240000202000 */
[----:B0-----:R-:W-:-:S04]  /*0540*/  @!P4 IMAD.U32 R15, R15, 0x10000, RZ ;  /* 0x000100000f0fc824 */ /* 0x001fc800078e00ff */
[----:B------:R-:W-:-:S06]  /*0550*/  @!P4 FMUL.FTZ R12, R15, R12 ;  /* 0x0000000c0f0cc220 */ /* 0x000fcc0000410000 */
[----:B------:R-:W0:Y:S02]  /*0560*/  @!P4 F2F.BF16.F32 R12, R12 ;  /* 0x0000000c000cc304 */ /* 0x000e240000202000 */
[----:B0-----:R-:W-:Y:S02]  /*0570*/  @!P4 SHF.L.U32 R0, R12, 0x10, RZ ;  /* 0x000000100c00c819 */ /* 0x001fe400000006ff */
[----:B------:R-:W-:-:S04]  /*0580*/  IADD3 R6, P4, R6, 0x20, RZ ;  /* 0x0000002006067810 */ /* 0x000fc80007f9e0ff */
[----:B------:R-:W0:Y:S01]  /*0590*/  @!P1 F2F.BF16.F32 R15, R0 ;  /* 0x00000000000f9304 */ /* 0x000e220000202000 */
[----:B------:R-:W-:Y:S02]  /*05a0*/  IMAD.X R7, RZ, RZ, R7, P4 ;  /* 0x000000ffff077224 */ /* 0x000fe400020e0607 */
[----:B0-----:R-:W-:-:S04]  /*05b0*/  @!P1 IMAD.U32 R14, R15, 0x10000, RZ ;  /* 0x000100000f0e9824 */ /* 0x001fc800078e00ff */
[----:B------:R-:W-:Y:S01]  /*05c0*/  @!P1 FMUL.FTZ R13, R14, R13 ;  /* 0x0000000d0e0d9220 */ /* 0x000fe20000410000 */
[----:B------:R-:W-:-:S04]  /*05d0*/  IADD3 R14, P3, R5, UR4, RZ ;  /* 0x00000004050e7c10 */ /* 0x000fc8000ff7e0ff */
[----:B------:R-:W-:Y:S01]  /*05e0*/  ISETP.NE.U32.AND P2, PT, R14, RZ, PT ;  /* 0x000000ff0e00720c */ /* 0x000fe20003f45070 */
[----:B------:R-:W0:Y:S01]  /*05f0*/  @!P1 F2F.BF16.F32 R13, R13 ;  /* 0x0000000d000d9304 */ /* 0x000e220000202000 */
[----:B------:R-:W-:Y:S02]  /*0600*/  IADD3.X R11, R10, UR5, RZ, P3, !PT ;  /* 0x000000050a0b7c10 */ /* 0x000fe40009ffe4ff */
[----:B------:R-:W-:Y:S02]  /*0610*/  IADD3 R18, P3, R8, 0x8, RZ ;  /* 0x0000000808127810 */ /* 0x000fe40007f7e0ff */
[----:B------:R-:W-:-:S03]  /*0620*/  ISETP.NE.AND.EX P2, PT, R11, RZ, PT, P2 ;  /* 0x000000ff0b00720c */ /* 0x000fc60003f45320 */
[----:B------:R-:W-:Y:S02]  /*0630*/  IMAD.X R19, RZ, RZ, R9, P3 ;  /* 0x000000ffff137224 */ /* 0x000fe400018e0609 */
[----:B0-----:R-:W-:-:S08]  /*0640*/  @!P1 IMAD.U32 R0, R13, 0x10000, RZ ;  /* 0x000100000d009824 */ /* 0x001fd000078e00ff */
[----:B------:R-:W-:Y:S05]  /*0650*/  @P2 BRA `(.L_x_753) ;  /* 0xfffffffc000c2947 */ /* 0x000fea000383ffff */
.L_x_752:
[----:B------:R-:W-:Y:S05]  /*0660*/  @!P0 BRA `(.L_x_751) ;  /* 0x0000000000848947 */ /* 0x000fea0003800000 */
[----:B------:R-:W-:Y:S01]  /*0670*/  ULDC.64 UR8, c[0x0][0x228] ;  /* 0x00008a0000087ab9 */ /* 0x000fe20000000a00 */
[----:B------:R-:W-:Y:S01]  /*0680*/  ULDC.64 UR10, c[0x0][0x230] ;  /* 0x00008c00000a7ab9 */ /* 0x000fe20000000a00 */
[----:B------:R-:W-:Y:S02]  /*0690*/  ULEA UR8, UP0, UR4, UR8, 0x1 ;  /* 0x0000000804087291 */ /* 0x000fe4000f80083f */
[----:B------:R-:W-:Y:S02]  /*06a0*/  UIADD3 UR6, UP2, URZ, -UR6, URZ ;  /* 0x800000063f067290 */ /* 0x000fe4000ff5e03f */
[----:B------:R-:W-:Y:S02]  /*06b0*/  ULEA UR7, UP1, UR4, UR10, 0x3 ;  /* 0x0000000a04077291 */ /* 0x000fe4000f82183f */
[----:B------:R-:W-:Y:S02]  /*06c0*/  ULEA.HI.X UR9, UR4, UR9, UR5, 0x1, UP0 ;  /* 0x0000000904097291 */ /* 0x000fe400080f0c05 */
[----:B------:R-:W-:-:S02]  /*06d0*/  UIADD3.X UR10, URZ, -0x1, URZ, UP2, !UPT ;  /* 0xffffffff3f0a7890 */ /* 0x000fc400097fe43f */
[----:B------:R-:W-:-:S12]  /*06e0*/  ULEA.HI.X UR4, UR4, UR11, UR5, 0x3, UP1 ;  /* 0x0000000b04047291 */ /* 0x000fd800088f1c05 */
.L_x_754:
[----:B------:R-:W-:Y:S02]  /*06f0*/  IMAD.U32 R6, RZ, RZ, UR7 ;  /* 0x00000007ff067e24 */ /* 0x000fe4000f8e00ff */
[----:B------:R-:W-:-:S06]  /*0700*/  IMAD.U32 R7, RZ, RZ, UR4 ;  /* 0x00000004ff077e24 */ /* 0x000fcc000f8e00ff */
[----:B------:R-:W2:Y:S01]  /*0710*/  LDG.E.64 R6, desc[UR12][R6.64] ;  /* 0x0000000c06067981 */ /* 0x000ea2000c1e1b00 */
[----:B------:R-:W-:Y:S01]  /*0720*/  MOV R8, UR8 ;  /* 0x0000000800087c02 */ /* 0x000fe20008000f00 */
[----:B------:R-:W-:Y:S01]  /*0730*/  IMAD.U32 R9, RZ, RZ, UR9 ;  /* 0x00000009ff097e24 */ /* 0x000fe2000f8e00ff */
[----:B--2--5:R-:W-:-:S04]  /*0740*/  ISETP.NE.U32.AND P0, PT, R2, R6, PT ;  /* 0x000000060200720c */ /* 0x024fc80003f05070 */
[----:B------:R-:W-:-:S13]  /*0750*/  ISETP.NE.AND.EX P0, PT, R3, R7, PT, P0 ;  /* 0x000000070300720c */ /* 0x000fda0003f05300 */
[----:B------:R-:W2:Y:S01]  /*0760*/  @!P0 LDG.E.U16 R8, desc[UR12][R8.64] ;  /* 0x0000000c08088981 */ /* 0x000ea2000c1e1500 */
[----:B------:R-:W0:Y:S01]  /*0770*/  @!P0 F2F.BF16.F32 R10, R0 ;  /* 0x00000000000a8304 */ /* 0x000e220000202000 */
[----:B------:R-:W-:Y:S02]  /*0780*/  UIADD3 UR6, UP0, UR6, 0x1, URZ ;  /* 0x0000000106067890 */ /* 0x000fe4000ff1e03f */
[----:B------:R-:W-:Y:S02]  /*0790*/  UIADD3 UR7, UP1, UR7, 0x8, URZ ;  /* 0x0000000807077890 */ /* 0x000fe4000ff3e03f */
[----:B------:R-:W-:Y:S02]  /*07a0*/  UIADD3.X UR10, URZ, UR10, URZ, UP0, !UPT ;  /* 0x0000000a3f0a7290 */ /* 0x000fe400087fe43f */
[----:B------:R-:W-:Y:S01]  /*07b0*/  ISETP.NE.U32.AND P1, PT, RZ, UR6, PT ;  /* 0x00000006ff007c0c */ /* 0x000fe2000bf25070 */
[----:B------:R-:W-:Y:S02]  /*07c0*/  UIADD3 UR8, UP0, UR8, 0x2, URZ ;  /* 0x0000000208087890 */ /* 0x000fe4000ff1e03f */
[----:B------:R-:W-:Y:S01]  /*07d0*/  UIADD3.X UR4, URZ, UR4, URZ, UP1, !UPT ;  /* 0x000000043f047290 */ /* 0x000fe20008ffe43f */
[----:B------:R-:W-:Y:S01]  /*07e0*/  ISETP.NE.AND.EX P1, PT, RZ, UR10, PT, P1 ;  /* 0x0000000aff007c0c */ /* 0x000fe2000bf25310 */
[----:B------:R-:W-:Y:S01]  /*07f0*/  UIADD3.X UR9, URZ, UR9, URZ, UP0, !UPT ;  /* 0x000000093f097290 */ /* 0x000fe200087fe43f */
[----:B0-----:R-:W-:-:S02]  /*0800*/  @!P0 IMAD.U32 R11, R10, 0x10000, RZ ;  /* 0x000100000a0b8824 */ /* 0x001fc400078e00ff */
[----:B--2---:R-:W-:-:S06]  /*0810*/  @!P0 IMAD.U32 R5, R8, 0x10000, RZ ;  /* 0x0001000008058824 */ /* 0x004fcc00078e00ff */
[----:B------:R-:W0:Y:S02]  /*0820*/  @!P0 F2F.BF16.F32 R5, R5 ;  /* 0x0000000500058304 */ /* 0x000e240000202000 */
[----:B0-----:R-:W-:-:S04]  /*0830*/  @!P0 IMAD.U32 R10, R5, 0x10000, RZ ;  /* 0x00010000050a8824 */ /* 0x001fc800078e00ff */
[----:B------:R-:W-:-:S06]  /*0840*/  @!P0 FMUL.FTZ R10, R11, R10 ;  /* 0x0000000a0b0a8220 */ /* 0x000fcc0000410000 */
[----:B------:R-:W0:Y:S02]  /*0850*/  @!P0 F2F.BF16.F32 R10, R10 ;  /* 0x0000000a000a8304 */ /* 0x000e240000202000 */
[----:B0-----:R-:W-:Y:S01]  /*0860*/  @!P0 IMAD.U32 R0, R10, 0x10000, RZ ;  /* 0x000100000a008824 */ /* 0x001fe200078e00ff */
[----:B------:R-:W-:Y:S06]  /*0870*/  @P1 BRA `(.L_x_754) ;  /* 0xfffffffc009c1947 */ /* 0x000fec000383ffff */
.L_x_751:
[----:B------:R-:W-:Y:S02]  /*0880*/  ULDC.64 UR4, c[0x0][0x210] ;  /* 0x0000840000047ab9 */ /* 0x000fe40000000a00 */
[----:B-----5:R-:W-:-:S04]  /*0890*/  LEA R2, P0, R4, UR4, 0x2 ;  /* 0x0000000404027c11 */ /* 0x020fc8000f8010ff */
[----:B------:R-:W-:-:S05]  /*08a0*/  LEA.HI.X R3, R4, UR5, RZ, 0x2, P0 ;  /* 0x0000000504037c11 */ /* 0x000fca00080f14ff */
[----:B------:R-:W-:Y:S01]  /*08b0*/  STG.E desc[UR12][R2.64], R0 ;  /* 0x0000000002007986 */ /* 0x000fe2000c10190c */
[----:B------:R-:W-:Y:S05]  /*08c0*/  EXIT ;  /* 0x000000000000794d */ /* 0x000fea0003800000 */
.L_x_755:
        /* <DEDUP_REMOVED lines=11> */
.L_x_8655:


//--------------------- .text._ZN2at6native55_GLOBAL__N__0955718d_22_SparseCsrTensorMath_cu_868dd54534reduce_sparse_csr_dim0_cuda_kernelIN3c108BFloat16EiNS1_14ReductionMulOpIS4_EEfEEvPT2_PKT0_lPKT_SB_lT1_ --------------------------
	.section	.text._ZN2at6native55_GLOBAL__N__0955718d_22_SparseCsrTensorMath_cu_868dd54534reduce_sparse_csr_dim0_cuda_kernelIN3c108BFloat16EiNS1_14ReductionMulOpIS4_EEfEEvPT2_PKT0_lPKT_SB_lT1_,"ax",@progbits
	.align	128
.text._ZN2at6native55_GLOBAL__N__0955718d_22_SparseCsrTensorMath_cu_868dd54534reduce_sparse_csr_dim0_cuda_kernelIN3c108BFloat16EiNS1_14ReductionMulOpIS4_EEfEEvPT2_PKT0_lPKT_SB_lT1_:
        .type           _ZN2at6native55_GLOBAL__N__0955718d_22_SparseCsrTensorMath_cu_868dd54534reduce_sparse_csr_dim0_cuda_kernelIN3c108BFloat16EiNS1_14ReductionMulOpIS4_EEfEEvPT2_PKT0_lPKT_SB_lT1_,@function
        .size           _ZN2at6native55_GLOBAL__N__0955718d_22_SparseCsrTensorMath_cu_868dd54534reduce_sparse_csr_dim0_cuda_kernelIN3c108BFloat16EiNS1_14ReductionMulOpIS4_EEfEEvPT2_PKT0_lPKT_SB_lT1_,(.L_x_8656 - _ZN2at6native55_GLOBAL__N__0955718d_22_SparseCsrTensorMath_cu_868dd54534reduce_sparse_csr_dim0_cuda_kernelIN3c108BFloat16EiNS1_14ReductionMulOpIS4_EEfEEvPT2_PKT0_lPKT_SB_lT1_)
        .other          _ZN2at6native55_GLOBAL__N__0955718d_22_SparseCsrTensorMath_cu_868dd54534reduce_sparse_csr_dim0_cuda_kernelIN3c108BFloat16EiNS1_14ReductionMulOpIS4_EEfEEvPT2_PKT0_lPKT_SB_lT1_,@"STO_CUDA_ENTRY STV_DEFAULT"
_ZN2at6native55_GLOBAL__N__0955718d_22_SparseCsrTensorMath_cu_868dd54534reduce_sparse_csr_dim0_cuda_kernelIN3c108BFloat16EiNS1_14ReductionMulOpIS4_EEfEEvPT2_PKT0_lPKT_SB_lT1_:
        /* <DEDUP_REMOVED lines=10> */
[----:B------:R-:W-:Y:S01]  /*00a0*/  IMAD.SHL.U32 R7, R0, 0x4, RZ ;  /* 0x0000000400077824 */ /* 0x000fe200078e00ff */
[----:B------:R-:W-:Y:S01]  /*00b0*/  ULDC.64 UR4, c[0x0][0x218] ;  /* 0x0000860000047ab9 */ /* 0x000fe20000000a00 */
[----:B------:R-:W-:Y:S01]  /*00c0*/  SHF.R.U32.HI R0, RZ, 0x1e, R0 ;  /* 0x0000001eff007819 */ /* 0x000fe20000011600 */
[----:B------:R-:W-:Y:S01]  /*00d0*/  ULDC.64 UR12, c[0x0][0x208] ;  /* 0x00008200000c7ab9 */ /* 0x000fe20000000a00 */
[----:B------:R-:W-:Y:S01]  /*00e0*/  IMAD.MOV.U32 R6, RZ, RZ, 0x3f800000 ;  /* 0x3f800000ff067424 */ /* 0x000fe200078e00ff */
[----:B------:R-:W-:-:S04]  /*00f0*/  IADD3 R8, P1, R7, UR4, RZ ;  /* 0x0000000407087c10 */ /* 0x000fc8000ff3e0ff */
[----:B------:R-:W-:Y:S02]  /*0100*/  IADD3.X R9, R0, UR5, RZ, P1, !PT ;  /* 0x0000000500097c10 */ /* 0x000fe40008ffe4ff */
[----:B0-----:R-:W-:-:S04]  /*0110*/  ISETP.GE.U32.AND P0, PT, R4, 0x1, PT ;  /* 0x000000010400780c */ /* 0x001fc80003f06070 */
[----:B------:R-:W-:-:S13]  /*0120*/  ISETP.GE.AND.EX P0, PT, R5, RZ, PT, P0 ;  /* 0x000000ff0500720c */ /* 0x000fda0003f06300 */
[----:B------:R-:W-:Y:S05]  /*0130*/  @!P0 BRA `(.L_x_756) ;  /* 0x0000000400c08947 */ /* 0x000fea0003800000 */
[----:B------:R-:W-:Y:S01]  /*0140*/  IADD3 R2, P0, R4, -0x1, RZ ;  /* 0xffffffff04027810 */ /* 0x000fe20007f1e0ff */
[----:B------:R-:W-:Y:S01]  /*0150*/  ULDC UR4, c[0x0][0x238] ;  /* 0x00008e0000047ab9 */ /* 0x000fe20000000800 */
[----:B------:R0:W5:Y:S01]  /*0160*/  LDG.E R8, desc[UR12][R8.64] ;  /* 0x0000000c08087981 */ /* 0x000162000c1e1900 */
        /* <DEDUP_REMOVED lines=8> */
[----:B0-----:R-:W-:Y:S05]  /*01f0*/  @!P1 BRA `(.L_x_757) ;  /* 0x00000004000c9947 */ /* 0x001fea0003800000 */
        /* <DEDUP_REMOVED lines=11> */
.L_x_758:
[----:B0-----:R-:W2:Y:S04]  /*02b0*/  LDG.E R5, desc[UR12][R2.64] ;  /* 0x0000000c02057981 */ /* 0x001ea8000c1e1900 */
[----:B------:R-:W3:Y:S04]  /*02c0*/  LDG.E R11, desc[UR12][R2.64+0x4] ;  /* 0x0000040c020b7981 */ /* 0x000ee8000c1e1900 */
[----:B------:R-:W4:Y:S04]  /*02d0*/  LDG.E R15, desc[UR12][R2.64+0x8] ;  /* 0x0000080c020f7981 */ /* 0x000f28000c1e1900 */
[----:B------:R-:W4:Y:S01]  /*02e0*/  LDG.E R17, desc[UR12][R2.64+0xc] ;  /* 0x00000c0c02117981 */ /* 0x000f22000c1e1900 */
[----:B--2--5:R-:W-:Y:S01]  /*02f0*/  ISETP.NE.AND P1, PT, R8, R5, PT ;  /* 0x000000050800720c */ /* 0x024fe20003f25270 */
[----:B-1----:R-:W-:-:S12]  /*0300*/  IMAD.MOV.U32 R5, RZ, RZ, R19 ;  /* 0x000000ffff057224 */ /* 0x002fd800078e0013 */
[----:B------:R-:W2:Y:S01]  /*0310*/  @!P1 LDG.E.U16 R13, desc[UR12][R4.64] ;  /* 0x0000000c040d9981 */ /* 0x000ea2000c1e1500 */
[----:B---3--:R-:W-:-:S13]  /*0320*/  ISETP.NE.AND P3, PT, R8, R11, PT ;  /* 0x0000000b0800720c */ /* 0x008fda0003f65270 */
[----:B------:R-:W3:Y:S01]  /*0330*/  @!P3 LDG.E.U16 R14, desc[UR12][R4.64+0x2] ;  /* 0x0000020c040eb981 */ /* 0x000ee2000c1e1500 */
[----:B----4-:R-:W-:-:S13]  /*0340*/  ISETP.NE.AND P4, PT, R8, R15, PT ;  /* 0x0000000f0800720c */ /* 0x010fda0003f85270 */
[----:B------:R-:W4:Y:S01]  /*0350*/  @!P4 LDG.E.U16 R16, desc[UR12][R4.64+0x4] ;  /* 0x0000040c0410c981 */ /* 0x000f22000c1e1500 */
[----:B------:R-:W-:-:S13]  /*0360*/  ISETP.NE.AND P2, PT, R8, R17, PT ;  /* 0x000000110800720c */ /* 0x000fda0003f45270 */
[----:B------:R-:W4:Y:S01]  /*0370*/  @!P2 LDG.E.U16 R11, desc[UR12][R4.64+0x6] ;  /* 0x0000060c040ba981 */ /* 0x000f22000c1e1500 */
[----:B------:R-:W0:Y:S01]  /*0380*/  @!P1 F2F.BF16.F32 R12, R6 ;  /* 0x00000006000c9304 */ /* 0x000e220000202000 */
[----:B------:R-:W-:-:S04]  /*0390*/  UIADD3 UR4, UP0, UR4, 0x4, URZ ;  /* 0x0000000404047890 */ /* 0x000fc8000ff1e03f */
[----:B------:R-:W-:Y:S01]  /*03a0*/  UIADD3.X UR5, URZ, UR5, URZ, UP0, !UPT ;  /* 0x000000053f057290 */ /* 0x000fe200087fe43f */
[----:B0-----:R-:W-:Y:S01]  /*03b0*/  @!P1 IMAD.U32 R12, R12, 0x10000, RZ ;  /* 0x000100000c0c9824 */ /* 0x001fe200078e00ff */
[----:B--2---:R-:W-:-:S06]  /*03c0*/  @!P1 SHF.L.U32 R13, R13, 0x10, RZ ;  /* 0x000000100d0d9819 */ /* 0x004fcc00000006ff */
[----:B------:R-:W0:Y:S01]  /*03d0*/  @!P1 F2F.BF16.F32 R13, R13 ;  /* 0x0000000d000d9304 */ /* 0x000e220000202000 */
[----:B---3--:R-:W-:-:S07]  /*03e0*/  @!P3 IMAD.U32 R14, R14, 0x10000, RZ ;  /* 0x000100000e0eb824 */ /* 0x008fce00078e00ff */
[----:B------:R-:W1:Y:S01]  /*03f0*/  @!P3 F2F.BF16.F32 R14, R14 ;  /* 0x0000000e000eb304 */ /* 0x000e620000202000 */
[----:B0-----:R-:W-:-:S04]  /*0400*/  @!P1 IMAD.U32 R15, R13, 0x10000, RZ ;  /* 0x000100000d0f9824 */ /* 0x001fc800078e00ff */
[----:B------:R-:W-:Y:S01]  /*0410*/  @!P1 FMUL.FTZ R12, R12, R15 ;  /* 0x0000000f0c0c9220 */ /* 0x000fe20000410000 */
[----:B----4-:R-:W-:-:S05]  /*0420*/  @!P4 IMAD.U32 R16, R16, 0x10000, RZ ;  /* 0x000100001010c824 */ /* 0x010fca00078e00ff */
[----:B------:R-:W0:Y:S01]  /*0430*/  @!P1 F2F.BF16.F32 R12, R12 ;  /* 0x0000000c000c9304 */ /* 0x000e220000202000 */
[----:B-1----:R-:W-:-:S07]  /*0440*/  @!P3 IMAD.U32 R15, R14, 0x10000, RZ ;  /* 0x000100000e0fb824 */ /* 0x002fce00078e00ff */
[----:B------:R-:W1:Y:S01]  /*0450*/  @!P4 F2F.BF16.F32 R16, R16 ;  /* 0x000000100010c304 */ /* 0x000e620000202000 */
[----:B------:R-:W-:Y:S02]  /*0460*/  @!P2 IMAD.U32 R11, R11, 0x10000, RZ ;  /* 0x000100000b0ba824 */ /* 0x000fe400078e00ff */
[----:B0-----:R-:W-:-:S05]  /*0470*/  @!P1 IMAD.U32 R6, R12, 0x10000, RZ ;  /* 0x000100000c069824 */ /* 0x001fca00078e00ff */
[----:B------:R-:W-:Y:S01]  /*0480*/  @!P2 F2F.BF16.F32 R11, R11 ;  /* 0x0000000b000ba304 */ /* 0x000fe20000202000 */
[----:B-1----:R-:W-:-:S07]  /*0490*/  @!P4 IMAD.U32 R12, R16, 0x10000, RZ ;  /* 0x00010000100cc824 */ /* 0x002fce00078e00ff */
[----:B------:R-:W0:Y:S02]  /*04a0*/  @!P3 F2F.BF16.F32 R17, R6 ;  /* 0x000000060011b304 */ /* 0x000e240000202000 */
[----:B0-----:R-:W-:-:S05]  /*04b0*/  @!P3 SHF.L.U32 R18, R17, 0x10, RZ ;  /* 0x000000101112b819 */ /* 0x001fca00000006ff */
[----:B------:R-:W-:-:S06]  /*04c0*/  @!P3 FMUL.FTZ R15, R18, R15 ;  /* 0x0000000f120fb220 */ /* 0x000fcc0000410000 */
[----:B------:R-:W0:Y:S02]  /*04d0*/  @!P3 F2F.BF16.F32 R15, R15 ;  /* 0x0000000f000fb304 */ /* 0x000e240000202000 */
[----:B0-----:R-:W-:-:S06]  /*04e0*/  @!P3 IMAD.U32 R6, R15, 0x10000, RZ ;  /* 0x000100000f06b824 */ /* 0x001fcc00078e00ff */
[----:B------:R-:W0:Y:S02]  /*04f0*/  @!P4 F2F.BF16.F32 R13, R6 ;  /* 0x00000006000dc304 */ /* 0x000e240000202000 */
[----:B0-----:R-:W-:-:S04]  /*0500*/  @!P4 IMAD.U32 R13, R13, 0x10000, RZ ;  /* 0x000100000d0dc824 */ /* 0x001fc800078e00ff */
[----:B------:R-:W-:Y:S01]  /*0510*/  @!P4 FMUL.FTZ R12, R13, R12 ;  /* 0x0000000c0d0cc220 */ /* 0x000fe20000410000 */
[----:B------:R-:W-:-:S05]  /*0520*/  @!P2 IMAD.U32 R13, R11, 0x10000, RZ ;  /* 0x000100000b0da824 */ /* 0x000fca00078e00ff */
        /* <DEDUP_REMOVED lines=13> */
[----:B------:R-:W-:Y:S01]  /*0600*/  IMAD.X R19, RZ, RZ, R5, P3 ;  /* 0x000000ffff137224 */ /* 0x000fe200018e0605 */
[----:B0-----:R-:W-:-:S09]  /*0610*/  @!P2 SHF.L.U32 R6, R13, 0x10, RZ ;  /* 0x000000100d06a819 */ /* 0x001fd200000006ff */
[----:B------:R-:W-:Y:S05]  /*0620*/  @P1 BRA `(.L_x_758) ;  /* 0xfffffffc00201947 */ /* 0x000fea000383ffff */
.L_x_757:
        /* <DEDUP_REMOVED lines=9> */
.L_x_759:
[----:B------:R-:W-:Y:S02]  /*06c0*/  IMAD.U32 R3, RZ, RZ, UR4 ;  /* 0x00000004ff037e24 */ /* 0x000fe4000f8e00ff */
[----:B------:R-:W-:-:S05]  /*06d0*/  IMAD.U32 R2, RZ, RZ, UR7 ;  /* 0x00000007ff027e24 */ /* 0x000fca000f8e00ff */
[----:B------:R-:W2:Y:S01]  /*06e0*/  LDG.E R3, desc[UR12][R2.64] ;  /* 0x0000000c02037981 */ /* 0x000ea2000c1e1900 */
[----:B------:R-:W-:Y:S02]  /*06f0*/  IMAD.U32 R4, RZ, RZ, UR8 ;  /* 0x00000008ff047e24 */ /* 0x000fe4000f8e00ff */
[----:B------:R-:W-:Y:S01]  /*0700*/  IMAD.U32 R5, RZ, RZ, UR9 ;  /* 0x00000009ff057e24 */ /* 0x000fe2000f8e00ff */
[----:B--2--5:R-:W-:-:S13]  /*0710*/  ISETP.NE.AND P1, PT, R8, R3, PT ;  /* 0x000000030800720c */ /* 0x024fda0003f25270 */
        /* <DEDUP_REMOVED lines=10> */
[----:B0-----:R-:W-:Y:S01]  /*07c0*/  @!P1 IMAD.U32 R11, R10, 0x10000, RZ ;  /* 0x000100000a0b9824 */ /* 0x001fe200078e00ff */
[----:B--2---:R-:W-:-:S06]  /*07d0*/  @!P1 SHF.L.U32 R9, R4, 0x10, RZ ;  /* 0x0000001004099819 */ /* 0x004fcc00000006ff */
[----:B------:R-:W0:Y:S02]  /*07e0*/  @!P1 F2F.BF16.F32 R9, R9 ;  /* 0x0000000900099304 */ /* 0x000e240000202000 */
[----:B0-----:R-:W-:-:S04]  /*07f0*/  @!P1 IMAD.U32 R10, R9, 0x10000, RZ ;  /* 0x00010000090a9824 */ /* 0x001fc800078e00ff */
[----:B------:R-:W-:-:S06]  /*0800*/  @!P1 FMUL.FTZ R10, R11, R10 ;  /* 0x0000000a0b0a9220 */ /* 0x000fcc0000410000 */
[----:B------:R-:W0:Y:S02]  /*0810*/  @!P1 F2F.BF16.F32 R10, R10 ;  /* 0x0000000a000a9304 */ /* 0x000e240000202000 */
[----:B0-----:R-:W-:Y:S01]  /*0820*/  @!P1 IMAD.U32 R6, R10, 0x10000, RZ ;  /* 0x000100000a069824 */ /* 0x001fe200078e00ff */
[----:B------:R-:W-:Y:S06]  /*0830*/  @P0 BRA `(.L_x_759) ;  /* 0xfffffffc00a00947 */ /* 0x000fec000383ffff */
.L_x_756:
[----:B------:R-:W-:Y:S02]  /*0840*/  ULDC.64 UR4, c[0x0][0x210] ;  /* 0x0000840000047ab9 */ /* 0x000fe40000000a00 */
[----:B------:R-:W-:-:S04]  /*0850*/  IADD3 R2, P0, R7, UR4, RZ ;  /* 0x0000000407027c10 */ /* 0x000fc8000ff1e0ff */
[----:B------:R-:W-:-:S05]  /*0860*/  IADD3.X R3, R0, UR5, RZ, P0, !PT ;  /* 0x0000000500037c10 */ /* 0x000fca00087fe4ff */
[----:B------:R-:W-:Y:S01]  /*0870*/  STG.E desc[UR12][R2.64], R6 ;  /* 0x0000000602007986 */ /* 0x000fe2000c10190c */
[----:B------:R-:W-:Y:S05]  /*0880*/  EXIT ;  /* 0x000000000000794d */ /* 0x000fea0003800000 */
.L_x_760:
        /* <DEDUP_REMOVED lines=15> */
.L_x_8656:


//--------------------- .text._ZN2at6native55_GLOBAL__N__0955718d_22_SparseCsrTensorMath_cu_868dd54534reduce_sparse_csr_dim1_cuda_kernelIN3c104HalfElNS1_14ReductionMulOpIS4_EEfEEvPT2_PKT_PKT0_SE_lT1_ --------------------------
	.section	.text._ZN2at6native55_GLOBAL__N__0955718d_22_SparseCsrTensorMath_cu_868dd54534reduce_sparse_csr_dim1_cuda_kernelIN3c104HalfElNS1_14ReductionMulOpIS4_EEfEEvPT2_PKT_PKT0_SE_lT1_,"ax",@progbits
	.align	128
.text._ZN2at6native55_GLOBAL__N__0955718d_22_SparseCsrTensorMath_cu_868dd54534reduce_sparse_csr_dim1_cuda_kernelIN3c104HalfElNS1_14ReductionMulOpIS4_EEfEEvPT2_PKT_PKT0_SE_lT1_:
        .type           _ZN2at6native55_GLOBAL__N__0955718d_22_SparseCsrTensorMath_cu_868dd54534reduce_sparse_csr_dim1_cuda_kernelIN3c104HalfElNS1_14ReductionMulOpIS4_EEfEEvPT2_PKT_PKT0_SE_lT1_,@function
        .size           _ZN2at6native55_GLOBAL__N__0955718d_22_SparseCsrTensorMath_cu_868dd54534reduce_sparse_csr_dim1_cuda_kernelIN3c104HalfElNS1_14ReductionMulOpIS4_EEfEEvPT2_PKT_PKT0_SE_lT1_,(.L_x_8657 - _ZN2at6native55_GLOBAL__N__0955718d_22_SparseCsrTensorMath_cu_868dd54534reduce_sparse_csr_dim1_cuda_kernelIN3c104HalfElNS1_14ReductionMulOpIS4_EEfEEvPT2_PKT_PKT0_SE_lT1_)
        .other          _ZN2at6native55_GLOBAL__N__0955718d_22_SparseCsrTensorMath_cu_868dd54534reduce_sparse_csr_dim1_cuda_kernelIN3c104HalfElNS1_14ReductionMulOpIS4_EEfEEvPT2_PKT_PKT0_SE_lT1_,@"STO_CUDA_ENTRY STV_DEFAULT"
_ZN2at6native55_GLOBAL__N__0955718d_22_SparseCsrTensorMath_cu_868dd54534reduce_sparse_csr_dim1_cuda_kernelIN3c104HalfElNS1_14ReductionMulOpIS4_EEfEEvPT2_PKT_PKT0_SE_lT1_:
        /* <DEDUP_REMOVED lines=22> */
[----:B------:R-:W-:Y:S02]  /*0160*/  HFMA2.MMA R8, -RZ, RZ, 1.875, 0 ;  /* 0x3f800000ff087435 */ /* 0x000fe400000001ff */
[----:B------:R-:W-:-:S13]  /*0170*/  ISETP.GT.AND.EX P0, PT, R3, R5, PT, P0 ;  /* 0x000000050300720c */ /* 0x000fda0003f04300 */
[----:B------:R-:W-:Y:S05]  /*0180*/  @!P0 BRA `(.L_x_762) ;  /* 0x0000001000c88947 */ /* 0x000fea0003800000 */
[-C--:B------:R-:W-:Y:S01]  /*0190*/  IADD3 R12, R2, -R4.reuse, RZ ;  /* 0x80000004020c7210 */ /* 0x080fe20007ffe0ff */
[----:B------:R-:W-:Y:S01]  /*01a0*/  BSSY B1, `(.L_x_763) ;  /* 0x0000027000017945 */ /* 0x000fe20003800000 */
[----:B------:R-:W-:Y:S02]  /*01b0*/  LOP3.LUT R7, RZ, R4, RZ, 0x33, !PT ;  /* 0x00000004ff077212 */ /* 0x000fe400078e33ff */
[----:B------:R-:W-:Y:S02]  /*01c0*/  LOP3.LUT R12, R12, 0x3, RZ, 0xc0, !PT ;  /* 0x000000030c0c7812 */ /* 0x000fe400078ec0ff */
[----:B------:R-:W-:Y:S02]  /*01d0*/  IADD3 R7, P2, R2, R7, RZ ;  /* 0x0000000702077210 */ /* 0x000fe40007f5e0ff */
[----:B------:R-:W-:Y:S02]  /*01e0*/  ISETP.NE.U32.AND P1, PT, R12, RZ, PT ;  /* 0x000000ff0c00720c */ /* 0x000fe40003f25070 */
[----:B------:R-:W-:-:S02]  /*01f0*/  LOP3.LUT R9, RZ, R5, RZ, 0x33, !PT ;  /* 0x00000005ff097212 */ /* 0x000fc400078e33ff */
[----:B------:R-:W-:Y:S02]  /*0200*/  ISETP.NE.AND.EX P1, PT, RZ, RZ, PT, P1 ;  /* 0x000000ffff00720c */ /* 0x000fe40003f25310 */
[----:B------:R-:W-:Y:S02]  /*0210*/  ISETP.GE.U32.AND P0, PT, R7, 0x3, PT ;  /* 0x000000030700780c */ /* 0x000fe40003f06070 */
[----:B------:R-:W-:Y:S02]  /*0220*/  IADD3.X R7, R3, R9, RZ, P2, !PT ;  /* 0x0000000903077210 */ /* 0x000fe400017fe4ff */
[----:B------:R-:W-:Y:S02]  /*0230*/  MOV R9, R4 ;  /* 0x0000000400097202 */ /* 0x000fe40000000f00 */
[----:B------:R-:W-:Y:S02]  /*0240*/  ISETP.GE.U32.AND.EX P0, PT, R7, RZ, PT, P0 ;  /* 0x000000ff0700720c */ /* 0x000fe40003f06100 */
[----:B------:R-:W-:-:S03]  /*0250*/  MOV R7, R5 ;  /* 0x0000000500077202 */ /* 0x000fc60000000f00 */
[----:B------:R-:W-:Y:S08]  /*0260*/  @!P1 BRA `(.L_x_764) ;  /* 0x0000000000689947 */ /* 0x000ff00003800000 */
[----:B------:R-:W-:Y:S01]  /*0270*/  ULDC.64 UR6, c[0x0][0x218] ;  /* 0x0000860000067ab9 */ /* 0x000fe20000000a00 */
[----:B------:R-:W-:Y:S02]  /*0280*/  IADD3 R12, P2, RZ, -R12, RZ ;  /* 0x8000000cff0c7210 */ /* 0x000fe40007f5e0ff */
[C---:B------:R-:W-:Y:S02]  /*0290*/  LEA R14, P1, R4.reuse, UR6, 0x1 ;  /* 0x00000006040e7c11 */ /* 0x040fe4000f8208ff */
[----:B------:R-:W-:Y:S02]  /*02a0*/  MOV R9, R4 ;  /* 0x0000000400097202 */ /* 0x000fe40000000f00 */
[----:B------:R-:W-:Y:S02]  /*02b0*/  LEA.HI.X R15, R4, UR7, R5, 0x1, P1 ;  /* 0x00000007040f7c11 */ /* 0x000fe400088f0c05 */
[----:B------:R-:W-:Y:S02]  /*02c0*/  MOV R7, R5 ;  /* 0x0000000500077202 */ /* 0x000fe40000000f00 */
[----:B------:R-:W-:-:S07]  /*02d0*/  IADD3.X R13, RZ, -0x1, RZ, P2, !PT ;  /* 0xffffffffff0d7810 */ /* 0x000fce00017fe4ff */
.L_x_765:
[----:B------:R-:W-:Y:S02]  /*02e0*/  MOV R4, R14 ;  /* 0x0000000e00047202 */ /* 0x000fe40000000f00 */
[----:B------:R-:W-:-:S05]  /*02f0*/  MOV R5, R15 ;  /* 0x0000000f00057202 */ /* 0x000fca0000000f00 */
[----:B------:R-:W2:Y:S01]  /*0300*/  LDG.E.U16 R4, desc[UR4][R4.64] ;  /* 0x0000000404047981 */ /* 0x000ea2000c1e1500 */
[----:B------:R-:W-:Y:S02]  /*0310*/  IADD3 R12, P1, R12, 0x1, RZ ;  /* 0x000000010c0c7810 */ /* 0x000fe40007f3e0ff */
[----:B------:R-:W-:Y:S02]  /*0320*/  IADD3 R9, P2, R9, 0x1, RZ ;  /* 0x0000000109097810 */ /* 0x000fe40007f5e0ff */
[----:B------:R-:W-:Y:S02]  /*0330*/  IADD3.X R13, RZ, R13, RZ, P1, !PT ;  /* 0x0000000dff0d7210 */ /* 0x000fe40000ffe4ff */
[----:B------:R-:W-:Y:S02]  /*0340*/  ISETP.NE.U32.AND P1, PT, R12, RZ, PT ;  /* 0x000000ff0c00720c */ /* 0x000fe40003f25070 */
[----:B------:R-:W-:Y:S02]  /*0350*/  IADD3 R14, P3, R14, 0x2, RZ ;  /* 0x000000020e0e7810 */ /* 0x000fe40007f7e0ff */
[----:B------:R-:W-:-:S02]  /*0360*/  ISETP.NE.AND.EX P1, PT, R13, RZ, PT, P1 ;  /* 0x000000ff0d00720c */ /* 0x000fc40003f25310 */
[----:B------:R-:W-:Y:S02]  /*0370*/  IADD3.X R7, RZ, R7, RZ, P2, !PT ;  /* 0x00000007ff077210 */ /* 0x000fe400017fe4ff */
[----:B------:R-:W-:Y:S01]  /*0380*/  IADD3.X R15, RZ, R15, RZ, P3, !PT ;  /* 0x0000000fff0f7210 */ /* 0x000fe20001ffe4ff */
[----:B--2---:R-:W-:-:S05]  /*0390*/  HADD2.F32 R11, -RZ, R4.H0_H0 ;  /* 0x20000004ff0b7230 */ /* 0x004fca0000004100 */
[----:B------:R-:W-:-:S05]  /*03a0*/  F2FP.F16.F32.PACK_AB R8, R11, R8 ;  /* 0x000000080b08723e */ /* 0x000fca00000000ff */
[--C-:B------:R-:W-:Y:S02]  /*03b0*/  HADD2.F32 R10, -RZ, R8.reuse.H0_H0 ;  /* 0x20000008ff0a7230 */ /* 0x100fe40000004100 */
[----:B------:R-:W-:-:S05]  /*03c0*/  HADD2.F32 R11, -RZ, R8.H1_H1 ;  /* 0x30000008ff0b7230 */ /* 0x000fca0000004100 */
[----:B------:R-:W-:-:S05]  /*03d0*/  FMUL.FTZ R10, R10, R11 ;  /* 0x0000000b0a0a7220 */ /* 0x000fca0000410000 */
[----:B------:R-:W-:-:S05]  /*03e0*/  F2FP.F16.F32.PACK_AB R10, RZ, R10 ;  /* 0x0000000aff0a723e */ /* 0x000fca00000000ff */
[----:B------:R-:W-:Y:S01]  /*03f0*/  HADD2.F32 R8, -RZ, R10.H0_H0 ;  /* 0x2000000aff087230 */ /* 0x000fe20000004100 */
[----:B------:R-:W-:Y:S06]  /*0400*/  @P1 BRA `(.L_x_765) ;  /* 0xfffffffc00b41947 */ /* 0x000fec000383ffff */
.L_x_764:
[----:B------:R-:W-:Y:S05]  /*0410*/  BSYNC B1 ;  /* 0x0000000000017941 */ /* 0x000fea0003800000 */
.L_x_763:
[----:B------:R-:W-:Y:S05]  /*0420*/  @!P0 BRA `(.L_x_762) ;  /* 0x0000001000208947 */ /* 0x000fea0003800000 */
[----:B------:R-:W-:Y:S01]  /*0430*/  IADD3 R5, P2, R2, -R9, RZ ;  /* 0x8000000902057210 */ /* 0x000fe20007f5e0ff */
[----:B------:R-:W-:Y:S01]  /*0440*/  ULDC.64 UR6, c[0x0][0x218] ;  /* 0x0000860000067ab9 */ /* 0x000fe20000000a00 */
[----:B------:R-:W-:Y:S01]  /*0450*/  BSSY B1, `(.L_x_766) ;  /* 0x0000094000017945 */ /* 0x000fe20003800000 */
[----:B------:R-:W-:Y:S02]  /*0460*/  LEA R4, P0, R9, UR6, 0x1 ;  /* 0x0000000609047c11 */ /* 0x000fe4000f8008ff */
[----:B------:R-:W-:Y:S02]  /*0470*/  ISETP.GT.U32.AND P1, PT, R5, 0xc, PT ;  /* 0x0000000c0500780c */ /* 0x000fe40003f24070 */
[----:B------:R-:W-:Y:S02]  /*0480*/  IADD3.X R5, R3, ~R7, RZ, P2, !PT ;  /* 0x8000000703057210 */ /* 0x000fe400017fe4ff */
[----:B------:R-:W-:Y:S02]  /*0490*/  LEA.HI.X R10, R9, UR7, R7, 0x1, P0 ;  /* 0x00000007090a7c11 */ /* 0x000fe400080f0c07 */
[----:B------:R-:W-:-:S02]  /*04a0*/  ISETP.GT.AND.EX P1, PT, R5, RZ, PT, P1 ;  /* 0x000000ff0500720c */ /* 0x000fc40003f24310 */
[----:B------:R-:W-:-:S04]  /*04b0*/  IADD3 R4, P0, R4, 0x4, RZ ;  /* 0x0000000404047810 */ /* 0x000fc80007f1e0ff */
[----:B------:R-:W-:Y:S02]  /*04c0*/  IADD3.X R5, RZ, R10, RZ, P0, !PT ;  /* 0x0000000aff057210 */ /* 0x000fe400007fe4ff */
[----:B------:R-:W-:-:S05]  /*04d0*/  PLOP3.LUT P0, PT, PT, PT, PT, 0x80, 0x0 ;  /* 0x000000000000781c */ /* 0x000fca0003f0f070 */
[----:B------:R-:W-:Y:S08]  /*04e0*/  @!P1 BRA `(.L_x_767) ;  /* 0x0000000800289947 */ /* 0x000ff00003800000 */
[----:B------:R-:W-:Y:S02]  /*04f0*/  IADD3 R12, P1, R2, -0xc, RZ ;  /* 0xfffffff4020c7810 */ /* 0x000fe40007f3e0ff */
[----:B------:R-:W-:Y:S02]  /*0500*/  PLOP3.LUT P0, PT, PT, PT, PT, 0x8, 0x0 ;  /* 0x000000000000781c */ /* 0x000fe40003f0e170 */
[----:B------:R-:W-:-:S11]  /*0510*/  IADD3.X R10, R3, -0x1, RZ, P1, !PT ;  /* 0xffffffff030a7810 */ /* 0x000fd60000ffe4ff */
.L_x_768:
[----:B------:R-:W2:Y:S04]  /*0520*/  LDG.E.U16 R23, desc[UR4][R4.64+-0x4] ;  /* 0xfffffc0404177981 */ /* 0x000ea8000c1e1500 */
[----:B------:R-:W3:Y:S04]  /*0530*/  LDG.E.U16 R22, desc[UR4][R4.64+-0x2] ;  /* 0xfffffe0404167981 */ /* 0x000ee8000c1e1500 */
[----:B------:R-:W4:Y:S04]  /*0540*/  LDG.E.U16 R21, desc[UR4][R4.64] ;  /* 0x0000000404157981 */ /* 0x000f28000c1e1500 */
[----:B------:R-:W5:Y:S04]  /*0550*/  LDG.E.U16 R20, desc[UR4][R4.64+0x2] ;  /* 0x0000020404147981 */ /* 0x000f68000c1e1500 */
[----:B------:R-:W5:Y:S04]  /*0560*/  LDG.E.U16 R11, desc[UR4][R4.64+0x4] ;  /* 0x00000404040b7981 */ /* 0x000f68000c1e1500 */
[----:B------:R-:W5:Y:S04]  /*0570*/  LDG.E.U16 R19, desc[UR4][R4.64+0x6] ;  /* 0x0000060404137981 */ /* 0x000f68000c1e1500 */
[----:B------:R-:W5:Y:S04]  /*0580*/  LDG.E.U16 R18, desc[UR4][R4.64+0x8] ;  /* 0x0000080404127981 */ /* 0x000f68000c1e1500 */
[----:B------:R-:W5:Y:S04]  /*0590*/  LDG.E.U16 R17, desc[UR4][R4.64+0xa] ;  /* 0x00000a0404117981 */ /* 0x000f68000c1e1500 */
[----:B------:R-:W5:Y:S04]  /*05a0*/  LDG.E.U16 R16, desc[UR4][R4.64+0xc] ;  /* 0x00000c0404107981 */ /* 0x000f68000c1e1500 */
[----:B------:R-:W5:Y:S04]  /*05b0*/  LDG.E.U16 R15, desc[UR4][R4.64+0xe] ;  /* 0x00000e04040f7981 */ /* 0x000f68000c1e1500 */
[----:B------:R-:W5:Y:S04]  /*05c0*/  LDG.E.U16 R14, desc[UR4][R4.64+0x10] ;  /* 0x00001004040e7981 */ /* 0x000f68000c1e1500 */
[----:B------:R-:W5:Y:S01]  /*05d0*/  LDG.E.U16 R13, desc[UR4][R4.64+0x12] ;  /* 0x00001204040d7981 */ /* 0x000f62000c1e1500 */
[----:B--2---:R-:W-:-:S05]  /*05e0*/  HADD2.F32 R23, -RZ, R23.H0_H0 ;  /* 0x20000017ff177230 */ /* 0x004fca0000004100 */
[----:B------:R-:W-:-:S05]  /*05f0*/  F2FP.F16.F32.PACK_AB R23, R23, R8 ;  /* 0x000000081717723e */ /* 0x000fca00000000ff */
[--C-:B------:R-:W-:Y:S02]  /*0600*/  HADD2.F32 R25, -RZ, R23.reuse.H0_H0 ;  /* 0x20000017ff197230 */ /* 0x100fe40000004100 */
[----:B------:R-:W-:-:S05]  /*0610*/  HADD2.F32 R8, -RZ, R23.H1_H1 ;  /* 0x30000017ff087230 */ /* 0x000fca0000004100 */
[----:B------:R-:W-:-:S05]  /*0620*/  FMUL.FTZ R8, R25, R8 ;  /* 0x0000000819087220 */ /* 0x000fca0000410000 */
[----:B------:R-:W-:Y:S02]  /*0630*/  F2FP.F16.F32.PACK_AB R23, RZ, R8 ;  /* 0x00000008ff17723e */ /* 0x000fe400000000ff */
[----:B------:R-:W2:Y:S01]  /*0640*/  LDG.E.U16 R8, desc[UR4][R4.64+0x14] ;  /* 0x0000140404087981 */ /* 0x000ea2000c1e1500 */
[----:B---3--:R-:W-:Y:S02]  /*0650*/  HADD2.F32 R22, -RZ, R22.H0_H0 ;  /* 0x20000016ff167230 */ /* 0x008fe40000004100 */
[----:B------:R-:W-:-:S05]  /*0660*/  HADD2.F32 R23, -RZ, R23.H0_H0 ;  /* 0x20000017ff177230 */ /* 0x000fca0000004100 */
[----:B------:R-:W-:-:S05]  /*0670*/  F2FP.F16.F32.PACK_AB R23, R22, R23 ;  /* 0x000000171617723e */ /* 0x000fca00000000ff */
[--C-:B------:R-:W-:Y:S02]  /*0680*/  HADD2.F32 R22, -RZ, R23.reuse.H0_H0 ;  /* 0x20000017ff167230 */ /* 0x100fe40000004100 */
[----:B------:R-:W-:-:S05]  /*0690*/  HADD2.F32 R23, -RZ, R23.H1_H1 ;  /* 0x30000017ff177230 */ /* 0x000fca0000004100 */
[----:B------:R-:W-:-:S05]  /*06a0*/  FMUL.FTZ R22, R22, R23 ;  /* 0x0000001716167220 */ /* 0x000fca0000410000 */
[----:B------:R-:W-:Y:S02]  /*06b0*/  F2FP.F16.F32.PACK_AB R23, RZ, R22 ;  /* 0x00000016ff17723e */ /* 0x000fe400000000ff */
[----:B------:R-:W3:Y:S01]  /*06c0*/  LDG.E.U16 R22, desc[UR4][R4.64+0x16] ;  /* 0x0000160404167981 */ /* 0x000ee2000c1e1500 */
[----:B----4-:R-:W-:Y:S02]  /*06d0*/  HADD2.F32 R24, -RZ, R21.H0_H0 ;  /* 0x20000015ff187230 */ /* 0x010fe40000004100 */
[----:B------:R-:W-:-:S05]  /*06e0*/  HADD2.F32 R23, -RZ, R23.H0_H0 ;  /* 0x20000017ff177230 */ /* 0x000fca0000004100 */
[----:B------:R-:W-:-:S05]  /*06f0*/  F2FP.F16.F32.PACK_AB R23, R24, R23 ;  /* 0x000000171817723e */ /* 0x000fca00000000ff */
[--C-:B------:R-:W-:Y:S02]  /*0700*/  HADD2.F32 R21, -RZ, R23.reuse.H0_H0 ;  /* 0x20000017ff157230 */ /* 0x100fe40000004100 */
[----:B------:R-:W-:-:S05]  /*0710*/  HADD2.F32 R24, -RZ, R23.H1_H1 ;  /* 0x30000017ff187230 */ /* 0x000fca0000004100 */
[----:B------:R-:W-:-:S05]  /*0720*/  FMUL.FTZ R21, R21, R24 ;  /* 0x0000001815157220 */ /* 0x000fca0000410000 */
[----:B------:R-:W-:Y:S02]  /*0730*/  F2FP.F16.F32.PACK_AB R23, RZ, R21 ;  /* 0x00000015ff17723e */ /* 0x000fe400000000ff */
[----:B------:R-:W4:Y:S01]  /*0740*/  LDG.E.U16 R21, desc[UR4][R4.64+0x18] ;  /* 0x0000180404157981 */ /* 0x000f22000c1e1500 */
[----:B-----5:R-:W-:Y:S02]  /*0750*/  HADD2.F32 R20, -RZ, R20.H0_H0 ;  /* 0x20000014ff147230 */ /* 0x020fe40000004100 */
[----:B------:R-:W-:-:S05]  /*0760*/  HADD2.F32 R23, -RZ, R23.H0_H0 ;  /* 0x20000017ff177230 */ /* 0x000fca0000004100 */
[----:B------:R-:W-:-:S05]  /*0770*/  F2FP.F16.F32.PACK_AB R23, R20, R23 ;  /* 0x000000171417723e */ /* 0x000fca00000000ff */
[--C-:B------:R-:W-:Y:S02]  /*0780*/  HADD2.F32 R20, -RZ, R23.reuse.H0_H0 ;  /* 0x20000017ff147230 */ /* 0x100fe40000004100 */
[----:B------:R-:W-:-:S05]  /*0790*/  HADD2.F32 R23, -RZ, R23.H1_H1 ;  /* 0x30000017ff177230 */ /* 0x000fca0000004100 */
[----:B------:R-:W-:-:S05]  /*07a0*/  FMUL.FTZ R20, R20, R23 ;  /* 0x0000001714147220 */ /* 0x000fca0000410000 */
[----:B------:R-:W-:Y:S02]  /*07b0*/  F2FP.F16.F32.PACK_AB R23, RZ, R20 ;  /* 0x00000014ff17723e */ /* 0x000fe400000000ff */
[----:B------:R0:W5:Y:S01]  /*07c0*/  LDG.E.U16 R20, desc[UR4][R4.64+0x1a] ;  /* 0x00001a0404147981 */ /* 0x000162000c1e1500 */
[----:B------:R-:W-:Y:S01]  /*07d0*/  HADD2.F32 R24, -RZ, R11.H0_H0 ;  /* 0x2000000bff187230 */ /* 0x000fe20000004100 */
[----:B------:R-:W-:Y:S01]  /*07e0*/  IADD3 R9, P1, R9, 0x10, RZ ;  /* 0x0000001009097810 */ /* 0x000fe20007f3e0ff */
[----:B------:R-:W-:Y:S02]  /*07f0*/  HADD2.F32 R23, -RZ, R23.H0_H0 ;  /* 0x20000017ff177230 */ /* 0x000fe40000004100 */
[----:B------:R-:W-:Y:S01]  /*0800*/  HADD2.F32 R18, -RZ, R18.H0_H0 ;  /* 0x20000012ff127230 */ /* 0x000fe20000004100 */
[----:B------:R-:W-:Y:S01]  /*0810*/  IADD3.X R7, RZ, R7, RZ, P1, !PT ;  /* 0x00000007ff077210 */ /* 0x000fe20000ffe4ff */
[----:B------:R-:W-:Y:S01]  /*0820*/  HADD2.F32 R16, -RZ, R16.H0_H0 ;  /* 0x20000010ff107230 */ /* 0x000fe20000004100 */
[----:B------:R-:W-:Y:S01]  /*0830*/  F2FP.F16.F32.PACK_AB R23, R24, R23 ;  /* 0x000000171817723e */ /* 0x000fe200000000ff */
[----:B------:R-:W-:Y:S01]  /*0840*/  HADD2.F32 R14, -RZ, R14.H0_H0 ;  /* 0x2000000eff0e7230 */ /* 0x000fe20000004100 */
[----:B------:R-:W-:-:S02]  /*0850*/  ISETP.GE.U32.AND P1, PT, R9, R12, PT ;  /* 0x0000000c0900720c */ /* 0x000fc40003f26070 */
[----:B0-----:R-:W-:Y:S01]  /*0860*/  IADD3 R4, P2, R4, 0x20, RZ ;  /* 0x0000002004047810 */ /* 0x001fe20007f5e0ff */
[--C-:B------:R-:W-:Y:S01]  /*0870*/  HADD2.F32 R11, -RZ, R23.reuse.H0_H0 ;  /* 0x20000017ff0b7230 */ /* 0x100fe20000004100 */
[----:B------:R-:W-:Y:S01]  /*0880*/  ISETP.GE.AND.EX P1, PT, R7, R10, PT, P1 ;  /* 0x0000000a0700720c */ /* 0x000fe20003f26310 */
[----:B------:R-:W-:Y:S01]  /*0890*/  HADD2.F32 R24, -RZ, R23.H1_H1 ;  /* 0x30000017ff187230 */ /* 0x000fe20000004100 */
[----:B------:R-:W-:-:S04]  /*08a0*/  IADD3.X R5, RZ, R5, RZ, P2, !PT ;  /* 0x00000005ff057210 */ /* 0x000fc800017fe4ff */
[----:B------:R-:W-:Y:S01]  /*08b0*/  FMUL.FTZ R11, R11, R24 ;  /* 0x000000180b0b7220 */ /* 0x000fe20000410000 */
[----:B------:R-:W-:-:S04]  /*08c0*/  HADD2.F32 R24, -RZ, R19.H0_H0 ;  /* 0x20000013ff187230 */ /* 0x000fc80000004100 */
[----:B------:R-:W-:-:S05]  /*08d0*/  F2FP.F16.F32.PACK_AB R11, RZ, R11 ;  /* 0x0000000bff0b723e */ /* 0x000fca00000000ff */
[----:B------:R-:W-:-:S05]  /*08e0*/  HADD2.F32 R11, -RZ, R11.H0_H0 ;  /* 0x2000000bff0b7230 */ /* 0x000fca0000004100 */
[----:B------:R-:W-:-:S05]  /*08f0*/  F2FP.F16.F32.PACK_AB R11, R24, R11 ;  /* 0x0000000b180b723e */ /* 0x000fca00000000ff */
[--C-:B------:R-:W-:Y:S02]  /*0900*/  HADD2.F32 R19, -RZ, R11.reuse.H0_H0 ;  /* 0x2000000bff137230 */ /* 0x100fe40000004100 */
[----:B------:R-:W-:-:S05]  /*0910*/  HADD2.F32 R24, -RZ, R11.H1_H1 ;  /* 0x3000000bff187230 */ /* 0x000fca0000004100 */
[----:B------:R-:W-:-:S05]  /*0920*/  FMUL.FTZ R19, R19, R24 ;  /* 0x0000001813137220 */ /* 0x000fca0000410000 */
[----:B------:R-:W-:-:S05]  /*0930*/  F2FP.F16.F32.PACK_AB R19, RZ, R19 ;  /* 0x00000013ff13723e */ /* 0x000fca00000000ff */
[----:B------:R-:W-:-:S05]  /*0940*/  HADD2.F32 R19, -RZ, R19.H0_H0 ;  /* 0x20000013ff137230 */ /* 0x000fca0000004100 */
[----:B------:R-:W-:-:S05]  /*0950*/  F2FP.F16.F32.PACK_AB R19, R18, R19 ;  /* 0x000000131213723e */ /* 0x000fca00000000ff */
[--C-:B------:R-:W-:Y:S02]  /*0960*/  HADD2.F32 R11, -RZ, R19.reuse.H0_H0 ;  /* 0x20000013ff0b7230 */ /* 0x100fe40000004100 */
[----:B------:R-:W-:-:S05]  /*0970*/  HADD2.F32 R18, -RZ, R19.H1_H1 ;  /* 0x30000013ff127230 */ /* 0x000fca0000004100 */
        /* <DEDUP_REMOVED lines=35> */
[----:B------:R-:W-:Y:S02]  /*0bb0*/  HADD2.F32 R13, -RZ, R13.H0_H0 ;  /* 0x2000000dff0d7230 */ /* 0x000fe40000004100 */
[----:B--2---:R-:W-:-:S05]  /*0bc0*/  HADD2.F32 R8, -RZ, R8.H0_H0 ;  /* 0x20000008ff087230 */ /* 0x004fca0000004100 */
[----:B------:R-:W-:-:S05]  /*0bd0*/  F2FP.F16.F32.PACK_AB R13, R8, R13 ;  /* 0x0000000d080d723e */ /* 0x000fca00000000ff */
[--C-:B------:R-:W-:Y:S02]  /*0be0*/  HADD2.F32 R8, -RZ, R13.reuse.H0_H0 ;  /* 0x2000000dff087230 */ /* 0x100fe40000004100 */
[----:B------:R-:W-:-:S05]  /*0bf0*/  HADD2.F32 R13, -RZ, R13.H1_H1 ;  /* 0x3000000dff0d7230 */ /* 0x000fca0000004100 */
[----:B------:R-:W-:-:S05]  /*0c00*/  FMUL.FTZ R8, R8, R13 ;  /* 0x0000000d08087220 */ /* 0x000fca0000410000 */
[----:B------:R-:W-:Y:S01]  /*0c10*/  F2FP.F16.F32.PACK_AB R8, RZ, R8 ;  /* 0x00000008ff08723e */ /* 0x000fe200000000ff */
[----:B---3--:R-:W-:-:S04]  /*0c20*/  HADD2.F32 R11, -RZ, R22.H0_H0 ;  /* 0x20000016ff0b7230 */ /* 0x008fc80000004100 */
[----:B------:R-:W-:-:S05]  /*0c30*/  HADD2.F32 R8, -RZ, R8.H0_H0 ;  /* 0x20000008ff087230 */ /* 0x000fca0000004100 */
[----:B------:R-:W-:-:S05]  /*0c40*/  F2FP.F16.F32.PACK_AB R8, R11, R8 ;  /* 0x000000080b08723e */ /* 0x000fca00000000ff */
[--C-:B------:R-:W-:Y:S02]  /*0c50*/  HADD2.F32 R11, -RZ, R8.reuse.H0_H0 ;  /* 0x20000008ff0b7230 */ /* 0x100fe40000004100 */
[----:B------:R-:W-:-:S05]  /*0c60*/  HADD2.F32 R8, -RZ, R8.H1_H1 ;  /* 0x30000008ff087230 */ /* 0x000fca0000004100 */
[----:B------:R-:W-:-:S05]  /*0c70*/  FMUL.FTZ R8, R11, R8 ;  /* 0x000000080b087220 */ /* 0x000fca0000410000 */
[----:B------:R-:W-:Y:S01]  /*0c80*/  F2FP.F16.F32.PACK_AB R8, RZ, R8 ;  /* 0x00000008ff08723e */ /* 0x000fe200000000ff */
[----:B----4-:R-:W-:-:S04]  /*0c90*/  HADD2.F32 R21, -RZ, R21.H0_H0 ;  /* 0x20000015ff157230 */ /* 0x010fc80000004100 */
[----:B------:R-:W-:-:S05]  /*0ca0*/  HADD2.F32 R8, -RZ, R8.H0_H0 ;  /* 0x20000008ff087230 */ /* 0x000fca0000004100 */
[----:B------:R-:W-:-:S05]  /*0cb0*/  F2FP.F16.F32.PACK_AB R8, R21, R8 ;  /* 0x000000081508723e */ /* 0x000fca00000000ff */
[--C-:B------:R-:W-:Y:S02]  /*0cc0*/  HADD2.F32 R11, -RZ, R8.reuse.H0_H0 ;  /* 0x20000008ff0b7230 */ /* 0x100fe40000004100 */
[----:B------:R-:W-:-:S05]  /*0cd0*/  HADD2.F32 R8, -RZ, R8.H1_H1 ;  /* 0x30000008ff087230 */ /* 0x000fca0000004100 */
[----:B------:R-:W-:-:S05]  /*0ce0*/  FMUL.FTZ R8, R11, R8 ;  /* 0x000000080b087220 */ /* 0x000fca0000410000 */
[----:B------:R-:W-:Y:S01]  /*0cf0*/  F2FP.F16.F32.PACK_AB R8, RZ, R8 ;  /* 0x00000008ff08723e */ /* 0x000fe200000000ff */
[----:B-----5:R-:W-:-:S04]  /*0d00*/  HADD2.F32 R11, -RZ, R20.H0_H0 ;  /* 0x20000014ff0b7230 */ /* 0x020fc80000004100 */
[----:B------:R-:W-:-:S05]  /*0d10*/  HADD2.F32 R8, -RZ, R8.H0_H0 ;  /* 0x20000008ff087230 */ /* 0x000fca0000004100 */
[----:B------:R-:W-:-:S05]  /*0d20*/  F2FP.F16.F32.PACK_AB R8, R11, R8 ;  /* 0x000000080b08723e */ /* 0x000fca00000000ff */
[--C-:B------:R-:W-:Y:S02]  /*0d30*/  HADD2.F32 R11, -RZ, R8.reuse.H0_H0 ;  /* 0x20000008ff0b7230 */ /* 0x100fe40000004100 */
[----:B------:R-:W-:-:S05]  /*0d40*/  HADD2.F32 R8, -RZ, R8.H1_H1 ;  /* 0x30000008ff087230 */ /* 0x000fca0000004100 */
[----:B------:R-:W-:-:S05]  /*0d50*/  FMUL.FTZ R8, R11, R8 ;  /* 0x000000080b087220 */ /* 0x000fca0000410000 */
[----:B------:R-:W-:-:S05]  /*0d60*/  F2FP.F16.F32.PACK_AB R8, RZ, R8 ;  /* 0x00000008ff08723e */ /* 0x000fca00000000ff */
[----:B------:R-:W-:Y:S01]  /*0d70*/  HADD2.F32 R8, -RZ, R8.H0_H0 ;  /* 0x20000008ff087230 */ /* 0x000fe20000004100 */
[----:B------:R-:W-:Y:S06]  /*0d80*/  @!P1 BRA `(.L_x_768) ;  /* 0xfffffff400e49947 */ /* 0x000fec000383ffff */
.L_x_767:
[----:B------:R-:W-:Y:S05]  /*0d90*/  BSYNC B1 ;  /* 0x0000000000017941 */ /* 0x000fea0003800000 */
.L_x_766:
        /* <DEDUP_REMOVED lines=10> */
[----:B------:R-:W5:Y:S04]  /*0e40*/  LDG.E.U16 R13, desc[UR4][R4.64+0x4] ;  /* 0x00000404040d7981 */ /* 0x000f68000c1e1500 */
[----:B------:R-:W5:Y:S04]  /*0e50*/  LDG.E.U16 R12, desc[UR4][R4.64+0x6] ;  /* 0x00000604040c7981 */ /* 0x000f68000c1e1500 */
[----:B------:R-:W5:Y:S04]  /*0e60*/  LDG.E.U16 R11, desc[UR4][R4.64+0x8] ;  /* 0x00000804040b7981 */ /* 0x000f68000c1e1500 */
[----:B------:R0:W5:Y:S01]  /*0e70*/  LDG.E.U16 R10, desc[UR4][R4.64+0xa] ;  /* 0x00000a04040a7981 */ /* 0x000162000c1e1500 */
[----:B------:R-:W-:-:S02]  /*0e80*/  F2FP.F16.F32.PACK_AB R8, RZ, R8 ;  /* 0x00000008ff08723e */ /* 0x000fc400000000ff */
[----:B------:R-:W-:Y:S02]  /*0e90*/  IADD3 R9, P2, R9, 0x8, RZ ;  /* 0x0000000809097810 */ /* 0x000fe40007f5e0ff */
[----:B------:R-:W-:Y:S01]  /*0ea0*/  PLOP3.LUT P0, PT, PT, PT, PT, 0x8, 0x0 ;  /* 0x000000000000781c */ /* 0x000fe20003f0e170 */
[----:B------:R-:W-:Y:S01]  /*0eb0*/  HADD2.F32 R8, -RZ, R8.H0_H0 ;  /* 0x20000008ff087230 */ /* 0x000fe20000004100 */
[----:B------:R-:W-:Y:S02]  /*0ec0*/  IADD3.X R7, RZ, R7, RZ, P2, !PT ;  /* 0x00000007ff077210 */ /* 0x000fe400017fe4ff */
[----:B0-----:R-:W-:-:S04]  /*0ed0*/  IADD3 R4, P1, R4, 0x10, RZ ;  /* 0x0000001004047810 */ /* 0x001fc80007f3e0ff */
[----:B------:R-:W-:Y:S01]  /*0ee0*/  IADD3.X R5, RZ, R5, RZ, P1, !PT ;  /* 0x00000005ff057210 */ /* 0x000fe20000ffe4ff */
[----:B--2---:R-:W-:-:S05]  /*0ef0*/  HADD2.F32 R16, -RZ, R16.H0_H0 ;  /* 0x20000010ff107230 */ /* 0x004fca0000004100 */
[----:B------:R-:W-:Y:S01]  /*0f00*/  F2FP.F16.F32.PACK_AB R16, RZ, R16 ;  /* 0x00000010ff10723e */ /* 0x000fe200000000ff */
[----:B----4-:R-:W-:-:S04]  /*0f10*/  HADD2.F32 R15, -RZ, R15.H0_H0 ;  /* 0x2000000fff0f7230 */ /* 0x010fc80000004100 */
[----:B------:R-:W-:-:S05]  /*0f20*/  HADD2.F32 R17, -RZ, R16.H0_H0 ;  /* 0x20000010ff117230 */ /* 0x000fca0000004100 */
[----:B------:R-:W-:Y:S01]  /*0f30*/  FMUL.FTZ R8, R8, R17 ;  /* 0x0000001108087220 */ /* 0x000fe20000410000 */
[----:B---3--:R-:W-:Y:S02]  /*0f40*/  HADD2.F32 R17, -RZ, R18.H0_H0 ;  /* 0x20000012ff117230 */ /* 0x008fe40000004100 */
[----:B-----5:R-:W-:Y:S02]  /*0f50*/  HADD2.F32 R13, -RZ, R13.H0_H0 ;  /* 0x2000000dff0d7230 */ /* 0x020fe40000004100 */
[----:B------:R-:W-:Y:S01]  /*0f60*/  F2FP.F16.F32.PACK_AB R8, RZ, R8 ;  /* 0x00000008ff08723e */ /* 0x000fe200000000ff */
[----:B------:R-:W-:-:S04]  /*0f70*/  HADD2.F32 R11, -RZ, R11.H0_H0 ;  /* 0x2000000bff0b7230 */ /* 0x000fc80000004100 */
        /* <DEDUP_REMOVED lines=45> */
[----:B------:R-:W-:-:S07]  /*1250*/  HADD2.F32 R8, -RZ, R10.H0_H0 ;  /* 0x2000000aff087230 */ /* 0x000fce0000004100 */
.L_x_770:
[----:B------:R-:W-:Y:S05]  /*1260*/  BSYNC B1 ;  /* 0x0000000000017941 */ /* 0x000fea0003800000 */
.L_x_769:
[----:B------:R-:W-:-:S04]  /*1270*/  ISETP.LT.U32.AND P1, PT, R9, R2, PT ;  /* 0x000000020900720c */ /* 0x000fc80003f21070 */
[----:B------:R-:W-:-:S13]  /*1280*/  ISETP.LT.OR.EX P0, PT, R7, R3, P0, P1 ;  /* 0x000000030700720c */ /* 0x000fda0000701710 */
[----:B------:R-:W-:Y:S05]  /*1290*/  @!P0 BRA `(.L_x_762) ;  /* 0x0000000000848947 */ /* 0x000fea0003800000 */
[----:B------:R-:W2:Y:S04]  /*12a0*/  LDG.E.U16 R2, desc[UR4][R4.64+-0x4] ;  /* 0xfffffc0404027981 */ /* 0x000ea8000c1e1500 */
[----:B------:R-:W3:Y:S04]  /*12b0*/  LDG.E.U16 R3, desc[UR4][R4.64+-0x2] ;  /* 0xfffffe0404037981 */ /* 0x000ee8000c1e1500 */
[----:B------:R-:W4:Y:S04]  /*12c0*/  LDG.E.U16 R7, desc[UR4][R4.64] ;  /* 0x0000000404077981 */ /* 0x000f28000c1e1500 */
[----:B------:R-:W5:Y:S01]  /*12d0*/  LDG.E.U16 R9, desc[UR4][R4.64+0x2] ;  /* 0x0000020404097981 */ /* 0x000f62000c1e1500 */
[----:B------:R-:W-:-:S05]  /*12e0*/  F2FP.F16.F32.PACK_AB R8, RZ, R8 ;  /* 0x00000008ff08723e */ /* 0x000fca00000000ff */
[----:B------:R-:W-:Y:S02]  /*12f0*/  HADD2.F32 R11, -RZ, R8.H0_H0 ;  /* 0x20000008ff0b7230 */ /* 0x000fe40000004100 */
[----:B--2---:R-:W-:Y:S02]  /*1300*/  HADD2.F32 R2, -RZ, R2.H0_H0 ;  /* 0x20000002ff027230 */ /* 0x004fe40000004100 */
[----:B---3--:R-:W-:-:S03]  /*1310*/  HADD2.F32 R3, -RZ, R3.H0_H0 ;  /* 0x20000003ff037230 */ /* 0x008fc60000004100 */
[----:B------:R-:W-:Y:S01]  /*1320*/  F2FP.F16.F32.PACK_AB R2, RZ, R2 ;  /* 0x00000002ff02723e */ /* 0x000fe200000000ff */
[----:B----4-:R-:W-:-:S04]  /*1330*/  HADD2.F32 R7, -RZ, R7.H0_H0 ;  /* 0x20000007ff077230 */ /* 0x010fc80000004100 */
[----:B------:R-:W-:Y:S02]  /*1340*/  HADD2.F32 R2, -RZ, R2.H0_H0 ;  /* 0x20000002ff027230 */ /* 0x000fe40000004100 */
[----:B-----5:R-:W-:-:S03]  /*1350*/  HADD2.F32 R9, -RZ, R9.H0_H0 ;  /* 0x20000009ff097230 */ /* 0x020fc60000004100 */
[----:B------:R-:W-:-:S05]  /*1360*/  FMUL.FTZ R2, R2, R11 ;  /* 0x0000000b02027220 */ /* 0x000fca0000410000 */
        /* <DEDUP_REMOVED lines=20> */
.L_x_762:
[----:B------:R-:W-:Y:S05]  /*14b0*/  BSYNC B0 ;  /* 0x0000000000007941 */ /* 0x000fea0003800000 */
.L_x_761:
        /* <DEDUP_REMOVED lines=9> */
.L_x_771:
        /* <DEDUP_REMOVED lines=11> */
.L_x_8657:


//--------------------- .text._ZN2at6native55_GLOBAL__N__0955718d_22_SparseCsrTensorMath_cu_868dd54534reduce_sparse_csr_dim1_cuda_kernelIN3c104HalfEiNS1_14ReductionMulOpIS4_EEfEEvPT2_PKT_PKT0_SE_lT1_ --------------------------
	.section	.text._ZN2at6native55_GLOBAL__N__0955718d_22_SparseCsrTensorMath_cu_868dd54534reduce_sparse_csr_dim1_cuda_kernelIN3c104HalfEiNS1_14ReductionMulOpIS4_EEfEEvPT2_PKT_PKT0_SE_lT1_,"ax",@progbits
	.align	128
.text._ZN2at6native55_GLOBAL__N__0955718d_22_SparseCsrTensorMath_cu_868dd54534reduce_sparse_csr_dim1_cuda_kernelIN3c104HalfEiNS1_14ReductionMulOpIS4_EEfEEvPT2_PKT_PKT0_SE_lT1_:
        .type           _ZN2at6native55_GLOBAL__N__0955718d_22_SparseCsrTensorMath_cu_868dd54534reduce_sparse_csr_dim1_cuda_kernelIN3c104HalfEiNS1_14ReductionMulOpIS4_EEfEEvPT2_PKT_PKT0_SE_lT1_,@function
        .size           _ZN2at6native55_GLOBAL__N__0955718d_22_SparseCsrTensorMath_cu_868dd54534reduce_sparse_csr_dim1_cuda_kernelIN3c104HalfEiNS1_14ReductionMulOpIS4_EEfEEvPT2_PKT_PKT0_SE_lT1_,(.L_x_8658 - _ZN2at6native55_GLOBAL__N__0955718d_22_SparseCsrTensorMath_cu_868dd54534reduce_sparse_csr_dim1_cuda_kernelIN3c104HalfEiNS1_14ReductionMulOpIS4_EEfEEvPT2_PKT_PKT0_SE_lT1_)
        .other          _ZN2at6native55_GLOBAL__N__0955718d_22_SparseCsrTensorMath_cu_868dd54534reduce_sparse_csr_dim1_cuda_kernelIN3c104HalfEiNS1_14ReductionMulOpIS4_EEfEEvPT2_PKT_PKT0_SE_lT1_,@"STO_CUDA_ENTRY STV_DEFAULT"
_ZN2at6native55_GLOBAL__N__0955718d_22_SparseCsrTensorMath_cu_868dd54534reduce_sparse_csr_dim1_cuda_kernelIN3c104HalfEiNS1_14ReductionMulOpIS4_EEfEEvPT2_PKT_PKT0_SE_lT1_:
        /* <DEDUP_REMOVED lines=21> */
[----:B------:R-:W-:-:S11]  /*0150*/  HFMA2.MMA R7, -RZ, RZ, 1.875, 0 ;  /* 0x3f800000ff077435 */ /* 0x000fd600000001ff */
[----:B------:R-:W-:Y:S05]  /*0160*/  @!P0 BRA `(.L_x_773) ;  /* 0x0000001000648947 */ /* 0x000fea0003800000 */
[----:B------:R-:W-:Y:S01]  /*0170*/  LOP3.LUT R8, RZ, R6, RZ, 0x33, !PT ;  /* 0x00000006ff087212 */ /* 0x000fe200078e33ff */
[----:B------:R-:W-:Y:S01]  /*0180*/  BSSY B1, `(.L_x_774) ;  /* 0x0000018000017945 */ /* 0x000fe20003800000 */
[----:B------:R-:W-:Y:S02]  /*0190*/  IADD3 R2, -R6, R5, RZ ;  /* 0x0000000506027210 */ /* 0x000fe40007ffe1ff */
[----:B------:R-:W-:Y:S02]  /*01a0*/  IADD3 R3, R5, R8, RZ ;  /* 0x0000000805037210 */ /* 0x000fe40007ffe0ff */
[----:B------:R-:W-:Y:S02]  /*01b0*/  LOP3.LUT P1, R8, R2, 0x3, RZ, 0xc0, !PT ;  /* 0x0000000302087812 */ /* 0x000fe4000782c0ff */
[----:B------:R-:W-:-:S11]  /*01c0*/  ISETP.GE.U32.AND P0, PT, R3, 0x3, PT ;  /* 0x000000030300780c */ /* 0x000fd60003f06070 */
[----:B------:R-:W-:Y:S05]  /*01d0*/  @!P1 BRA `(.L_x_775) ;  /* 0x0000000000489947 */ /* 0x000fea0003800000 */
[----:B------:R-:W0:Y:S02]  /*01e0*/  LDC.64 R2, c[0x0][0x218] ;  /* 0x00008600ff027b82 */ /* 0x000e240000000a00 */
[----:B0-----:R-:W-:-:S03]  /*01f0*/  IMAD.WIDE R2, R6, 0x2, R2 ;  /* 0x0000000206027825 */ /* 0x001fc600078e0202 */
[----:B------:R-:W-:-:S07]  /*0200*/  MOV R11, R2 ;  /* 0x00000002000b7202 */ /* 0x000fce0000000f00 */
.L_x_776:
[----:B------:R-:W-:-:S06]  /*0210*/  MOV R2, R11 ;  /* 0x0000000b00027202 */ /* 0x000fcc0000000f00 */
[----:B------:R0:W2:Y:S01]  /*0220*/  LDG.E.U16 R2, desc[UR4][R2.64] ;  /* 0x0000000402027981 */ /* 0x0000a2000c1e1500 */
[----:B------:R-:W-:Y:S02]  /*0230*/  IADD3 R8, R8, -0x1, RZ ;  /* 0xffffffff08087810 */ /* 0x000fe40007ffe0ff */
[----:B------:R-:W-:Y:S02]  /*0240*/  IADD3 R11, P2, R11, 0x2, RZ ;  /* 0x000000020b0b7810 */ /* 0x000fe40007f5e0ff */
[----:B------:R-:W-:Y:S02]  /*0250*/  ISETP.NE.AND P1, PT, R8, RZ, PT ;  /* 0x000000ff0800720c */ /* 0x000fe40003f25270 */
[----:B------:R-:W-:Y:S02]  /*0260*/  IADD3 R6, R6, 0x1, RZ ;  /* 0x0000000106067810 */ /* 0x000fe40007ffe0ff */
[----:B0-----:R-:W-:Y:S01]  /*0270*/  IADD3.X R3, RZ, R3, RZ, P2, !PT ;  /* 0x00000003ff037210 */ /* 0x001fe200017fe4ff */
        /* <DEDUP_REMOVED lines=8> */
.L_x_775:
[----:B------:R-:W-:Y:S05]  /*0300*/  BSYNC B1 ;  /* 0x0000000000017941 */ /* 0x000fea0003800000 */
.L_x_774:
[----:B------:R-:W-:Y:S05]  /*0310*/  @!P0 BRA `(.L_x_773) ;  /* 0x0000000c00f88947 */ /* 0x000fea0003800000 */
[----:B------:R-:W0:Y:S01]  /*0320*/  LDC.64 R2, c[0x0][0x218] ;  /* 0x00008600ff027b82 */ /* 0x000e220000000a00 */
[----:B------:R-:W-:Y:S01]  /*0330*/  IADD3 R8, R5, -R6, RZ ;  /* 0x8000000605087210 */ /* 0x000fe20007ffe0ff */
[----:B------:R-:W-:Y:S03]  /*0340*/  BSSY B1, `(.L_x_777) ;  /* 0x000008e000017945 */ /* 0x000fe60003800000 */
[----:B------:R-:W-:Y:S01]  /*0350*/  ISETP.GT.AND P1, PT, R8, 0xc, PT ;  /* 0x0000000c0800780c */ /* 0x000fe20003f24270 */
[----:B0-----:R-:W-:-:S03]  /*0360*/  IMAD.WIDE R2, R6, 0x2, R2 ;  /* 0x0000000206027825 */ /* 0x001fc600078e0202 */
[----:B------:R-:W-:-:S04]  /*0370*/  IADD3 R2, P0, R2, 0x4, RZ ;  /* 0x0000000402027810 */ /* 0x000fc80007f1e0ff */
[----:B------:R-:W-:Y:S02]  /*0380*/  IADD3.X R3, RZ, R3, RZ, P0, !PT ;  /* 0x00000003ff037210 */ /* 0x000fe400007fe4ff */
[----:B------:R-:W-:-:S03]  /*0390*/  PLOP3.LUT P0, PT, PT, PT, PT, 0x80, 0x0 ;  /* 0x000000000000781c */ /* 0x000fc60003f0f070 */
[----:B------:R-:W-:Y:S10]  /*03a0*/  @!P1 BRA `(.L_x_778) ;  /* 0x00000008001c9947 */ /* 0x000ff40003800000 */
[----:B------:R-:W-:Y:S02]  /*03b0*/  PLOP3.LUT P0, PT, PT, PT, PT, 0x8, 0x0 ;  /* 0x000000000000781c */ /* 0x000fe40003f0e170 */
[----:B------:R-:W-:-:S11]  /*03c0*/  IADD3 R9, R5, -0xc, RZ ;  /* 0xfffffff405097810 */ /* 0x000fd60007ffe0ff */
.L_x_779:
        /* <DEDUP_REMOVED lines=44> */
[----:B------:R-:W-:Y:S01]  /*0690*/  IADD3 R6, R6, 0x10, RZ ;  /* 0x0000001006067810 */ /* 0x000fe20007ffe0ff */
[----:B------:R-:W-:Y:S02]  /*06a0*/  HADD2.F32 R20, -RZ, R20.H0_H0 ;  /* 0x20000014ff147230 */ /* 0x000fe40000004100 */
[----:B------:R-:W-:Y:S01]  /*06b0*/  HADD2.F32 R11, -RZ, R11.H0_H0 ;  /* 0x2000000bff0b7230 */ /* 0x000fe20000004100 */
[----:B------:R-:W-:Y:S01]  /*06c0*/  ISETP.GE.AND P1, PT, R6, R9, PT ;  /* 0x000000090600720c */ /* 0x000fe20003f26270 */
[----:B------:R-:W-:Y:S01]  /*06d0*/  HADD2.F32 R13, -RZ, R13.H0_H0 ;  /* 0x2000000dff0d7230 */ /* 0x000fe20000004100 */
[----:B------:R-:W-:Y:S01]  /*06e0*/  F2FP.F16.F32.PACK_AB R20, R21, R20 ;  /* 0x000000141514723e */ /* 0x000fe200000000ff */
[----:B------:R-:W-:Y:S01]  /*06f0*/  HADD2.F32 R15, -RZ, R15.H0_H0 ;  /* 0x2000000fff0f7230 */ /* 0x000fe20000004100 */
[----:B0-----:R-:W-:-:S03]  /*0700*/  IADD3 R2, P2, R2, 0x20, RZ ;  /* 0x0000002002027810 */ /* 0x001fc60007f5e0ff */
[--C-:B------:R-:W-:Y:S01]  /*0710*/  HADD2.F32 R8, -RZ, R20.reuse.H0_H0 ;  /* 0x20000014ff087230 */ /* 0x100fe20000004100 */
[----:B------:R-:W-:Y:S01]  /*0720*/  IADD3.X R3, RZ, R3, RZ, P2, !PT ;  /* 0x00000003ff037210 */ /* 0x000fe200017fe4ff */
        /* <DEDUP_REMOVED lines=79> */
.L_x_778:
[----:B------:R-:W-:Y:S05]  /*0c20*/  BSYNC B1 ;  /* 0x0000000000017941 */ /* 0x000fea0003800000 */
.L_x_777:
        /* <DEDUP_REMOVED lines=10> */
[----:B------:R-:W4:Y:S04]  /*0cd0*/  LDG.E.U16 R9, desc[UR4][R2.64+0x8] ;  /* 0x0000080402097981 */ /* 0x000f28000c1e1500 */
[----:B------:R0:W4:Y:S01]  /*0ce0*/  LDG.E.U16 R8, desc[UR4][R2.64+0xa] ;  /* 0x00000a0402087981 */ /* 0x000122000c1e1500 */
[----:B------:R-:W-:-:S02]  /*0cf0*/  F2FP.F16.F32.PACK_AB R7, RZ, R7 ;  /* 0x00000007ff07723e */ /* 0x000fc400000000ff */
[----:B------:R-:W-:Y:S02]  /*0d00*/  PLOP3.LUT P0, PT, PT, PT, PT, 0x8, 0x0 ;  /* 0x000000000000781c */ /* 0x000fe40003f0e170 */
[----:B------:R-:W-:Y:S01]  /*0d10*/  IADD3 R6, R6, 0x8, RZ ;  /* 0x0000000806067810 */ /* 0x000fe20007ffe0ff */
[----:B------:R-:W-:Y:S01]  /*0d20*/  HADD2.F32 R7, -RZ, R7.H0_H0 ;  /* 0x20000007ff077230 */ /* 0x000fe20000004100 */
[----:B0-----:R-:W-:-:S04]  /*0d30*/  IADD3 R2, P1, R2, 0x10, RZ ;  /* 0x0000001002027810 */ /* 0x001fc80007f3e0ff */
[----:B------:R-:W-:Y:S01]  /*0d40*/  IADD3.X R3, RZ, R3, RZ, P1, !PT ;  /* 0x00000003ff037210 */ /* 0x000fe20000ffe4ff */
[----:B--2---:R-:W-:-:S05]  /*0d50*/  HADD2.F32 R14, -RZ, R14.H0_H0 ;  /* 0x2000000eff0e7230 */ /* 0x004fca0000004100 */
[----:B------:R-:W-:-:S05]  /*0d60*/  F2FP.F16.F32.PACK_AB R14, RZ, R14 ;  /* 0x0000000eff0e723e */ /* 0x000fca00000000ff */
[----:B------:R-:W-:Y:S02]  /*0d70*/  HADD2.F32 R14, -RZ, R14.H0_H0 ;  /* 0x2000000eff0e7230 */ /* 0x000fe40000004100 */
[----:B-----5:R-:W-:-:S03]  /*0d80*/  HADD2.F32 R12, -RZ, R12.H0_H0 ;  /* 0x2000000cff0c7230 */ /* 0x020fc60000004100 */
[----:B------:R-:W-:Y:S01]  /*0d90*/  FMUL.FTZ R7, R7, R14 ;  /* 0x0000000e07077220 */ /* 0x000fe20000410000 */
[----:B---3--:R-:W-:-:S04]  /*0da0*/  HADD2.F32 R14, -RZ, R15.H0_H0 ;  /* 0x2000000fff0e7230 */ /* 0x008fc80000004100 */
[----:B------:R-:W-:Y:S01]  /*0db0*/  F2FP.F16.F32.PACK_AB R7, RZ, R7 ;  /* 0x00000007ff07723e */ /* 0x000fe200000000ff */
[----:B----4-:R-:W-:-:S04]  /*0dc0*/  HADD2.F32 R10, -RZ, R10.H0_H0 ;  /* 0x2000000aff0a7230 */ /* 0x010fc80000004100 */
[----:B------:R-:W-:Y:S02]  /*0dd0*/  HADD2.F32 R7, -RZ, R7.H0_H0 ;  /* 0x20000007ff077230 */ /* 0x000fe40000004100 */
[----:B------:R-:W-:-:S03]  /*0de0*/  HADD2.F32 R8, -RZ, R8.H0_H0 ;  /* 0x20000008ff087230 */ /* 0x000fc60000004100 */
        /* <DEDUP_REMOVED lines=45> */
.L_x_781:
[----:B------:R-:W-:Y:S05]  /*10c0*/  BSYNC B1 ;  /* 0x0000000000017941 */ /* 0x000fea0003800000 */
.L_x_780:
[----:B------:R-:W-:-:S13]  /*10d0*/  ISETP.LT.OR P0, PT, R6, R5, P0 ;  /* 0x000000050600720c */ /* 0x000fda0000701670 */
[----:B------:R-:W-:Y:S05]  /*10e0*/  @!P0 BRA `(.L_x_773) ;  /* 0x0000000000848947 */ /* 0x000fea0003800000 */
[----:B------:R-:W2:Y:S04]  /*10f0*/  LDG.E.U16 R5, desc[UR4][R2.64+-0x4] ;  /* 0xfffffc0402057981 */ /* 0x000ea8000c1e1500 */
[----:B------:R-:W3:Y:S04]  /*1100*/  LDG.E.U16 R6, desc[UR4][R2.64+-0x2] ;  /* 0xfffffe0402067981 */ /* 0x000ee8000c1e1500 */
[----:B------:R-:W4:Y:S04]  /*1110*/  LDG.E.U16 R8, desc[UR4][R2.64] ;  /* 0x0000000402087981 */ /* 0x000f28000c1e1500 */
[----:B------:R4:W5:Y:S01]  /*1120*/  LDG.E.U16 R9, desc[UR4][R2.64+0x2] ;  /* 0x0000020402097981 */ /* 0x000962000c1e1500 */
        /* <DEDUP_REMOVED lines=29> */
.L_x_773:
[----:B------:R-:W-:Y:S05]  /*1300*/  BSYNC B0 ;  /* 0x0000000000007941 */ /* 0x000fea0003800000 */
.L_x_772:
        /* <DEDUP_REMOVED lines=8> */
.L_x_782:
        /* <DEDUP_REMOVED lines=15> */
.L_x_8658:


//--------------------- .text._ZN2at6native55_GLOBAL__N__0955718d_22_SparseCsrTensorMath_cu_868dd54534reduce_sparse_csr_dim0_cuda_kernelIN3c104HalfElNS1_14ReductionMulOpIS4_EEfEEvPT2_PKT0_lPKT_SB_lT1_ --------------------------
	.section	.text._ZN2at6native55_GLOBAL__N__0955718d_22_SparseCsrTensorMath_cu_868dd54534reduce_sparse_csr_dim0_cuda_kernelIN3c104HalfElNS1_14ReductionMulOpIS4_EEfEEvPT2_PKT0_lPKT_SB_lT1_,"ax",@progbits
	.align	128
.text._ZN2at6native55_GLOBAL__N__0955718d_22_SparseCsrTensorMath_cu_868dd54534reduce_sparse_csr_dim0_cuda_kernelIN3c104HalfElNS1_14ReductionMulOpIS4_EEfEEvPT2_PKT0_lPKT_SB_lT1_:
        .type           _ZN2at6native55_GLOBAL__N__0955718d_22_SparseCsrTensorMath_cu_868dd54534reduce_sparse_csr_dim0_cuda_kernelIN3c104HalfElNS1_14ReductionMulOpIS4_EEfEEvPT2_PKT0_lPKT_SB_lT1_,@function
        .size           _ZN2at6native55_GLOBAL__N__0955718d_22_SparseCsrTensorMath_cu_868dd54534reduce_sparse_csr_dim0_cuda_kernelIN3c104HalfElNS1_14ReductionMulOpIS4_EEfEEvPT2_PKT0_lPKT_SB_lT1_,(.L_x_8659 - _ZN2at6native55_GLOBAL__N__0955718d_22_SparseCsrTensorMath_cu_868dd54534reduce_sparse_csr_dim0_cuda_kernelIN3c104HalfElNS1_14ReductionMulOpIS4_EEfEEvPT2_PKT0_lPKT_SB_lT1_)
        .other          _ZN2at6native55_GLOBAL__N__0955718d_22_SparseCsrTensorMath_cu_868dd54534reduce_sparse_csr_dim0_cuda_kernelIN3c104HalfElNS1_14ReductionMulOpIS4_EEfEEvPT2_PKT0_lPKT_SB_lT1_,@"STO_CUDA_ENTRY STV_DEFAULT"
_ZN2at6native55_GLOBAL__N__0955718d_22_SparseCsrTensorMath_cu_868dd54534reduce_sparse_csr_dim0_cuda_kernelIN3c104HalfElNS1_14ReductionMulOpIS4_EEfEEvPT2_PKT0_lPKT_SB_lT1_:
        /* <DEDUP_REMOVED lines=41> */
.L_x_785:
[----:B0-----:R-:W2:Y:S04]  /*0290*/  LDG.E.64 R8, desc[UR12][R6.64] ;  /* 0x0000000c06087981 */ /* 0x001ea8000c1e1b00 */
[----:B------:R-:W3:Y:S04]  /*02a0*/  LDG.E.64 R16, desc[UR12][R6.64+0x8] ;  /* 0x0000080c06107981 */ /* 0x000ee8000c1e1b00 */
[----:B------:R-:W4:Y:S04]  /*02b0*/  LDG.E.64 R14, desc[UR12][R6.64+0x10] ;  /* 0x0000100c060e7981 */ /* 0x000f28000c1e1b00 */
[----:B------:R-:W4:Y:S01]  /*02c0*/  LDG.E.64 R12, desc[UR12][R6.64+0x18] ;  /* 0x0000180c060c7981 */ /* 0x000f22000c1e1b00 */
[----:B--2--5:R-:W-:Y:S01]  /*02d0*/  ISETP.NE.U32.AND P2, PT, R2, R8, PT ;  /* 0x000000080200720c */ /* 0x024fe20003f45070 */
[----:B------:R-:W-:-:S03]  /*02e0*/  IMAD.MOV.U32 R8, RZ, RZ, R18 ;  /* 0x000000ffff087224 */ /* 0x000fc600078e0012 */
[----:B------:R-:W-:Y:S01]  /*02f0*/  ISETP.NE.AND.EX P2, PT, R3, R9, PT, P2 ;  /* 0x000000090300720c */ /* 0x000fe20003f45320 */
[----:B-1----:R-:W-:Y:S01]  /*0300*/  IMAD.MOV.U32 R9, RZ, RZ, R19 ;  /* 0x000000ffff097224 */ /* 0x002fe200078e0013 */
[----:B---3--:R-:W-:-:S11]  /*0310*/  ISETP.NE.U32.AND P3, PT, R2, R16, PT ;  /* 0x000000100200720c */ /* 0x008fd60003f65070 */
[----:B------:R-:W2:Y:S01]  /*0320*/  @!P2 LDG.E.U16 R18, desc[UR12][R8.64] ;  /* 0x0000000c0812a981 */ /* 0x000ea2000c1e1500 */
[----:B------:R-:W-:Y:S02]  /*0330*/  ISETP.NE.AND.EX P3, PT, R3, R17, PT, P3 ;  /* 0x000000110300720c */ /* 0x000fe40003f65330 */
[----:B----4-:R-:W-:-:S11]  /*0340*/  ISETP.NE.U32.AND P4, PT, R2, R14, PT ;  /* 0x0000000e0200720c */ /* 0x010fd60003f85070 */
[----:B------:R-:W3:Y:S01]  /*0350*/  @!P3 LDG.E.U16 R16, desc[UR12][R8.64+0x2] ;  /* 0x0000020c0810b981 */ /* 0x000ee2000c1e1500 */
[----:B------:R-:W-:Y:S02]  /*0360*/  ISETP.NE.AND.EX P4, PT, R3, R15, PT, P4 ;  /* 0x0000000f0300720c */ /* 0x000fe40003f85340 */
[----:B------:R-:W-:-:S11]  /*0370*/  ISETP.NE.U32.AND P1, PT, R2, R12, PT ;  /* 0x0000000c0200720c */ /* 0x000fd60003f25070 */
[----:B------:R-:W4:Y:S01]  /*0380*/  @!P4 LDG.E.U16 R14, desc[UR12][R8.64+0x4] ;  /* 0x0000040c080ec981 */ /* 0x000f22000c1e1500 */
[----:B------:R-:W-:-:S13]  /*0390*/  ISETP.NE.AND.EX P1, PT, R3, R13, PT, P1 ;  /* 0x0000000d0300720c */ /* 0x000fda0003f25310 */
[----:B------:R-:W4:Y:S01]  /*03a0*/  @!P1 LDG.E.U16 R11, desc[UR12][R8.64+0x6] ;  /* 0x0000060c080b9981 */ /* 0x000f22000c1e1500 */
[----:B------:R-:W-:Y:S01]  /*03b0*/  @!P2 F2FP.F16.F32.PACK_AB R12, RZ, R0 ;  /* 0x00000000ff0ca23e */ /* 0x000fe200000000ff */
[----:B------:R-:W-:-:S04]  /*03c0*/  UIADD3 UR4, UP0, UR4, 0x4, URZ ;  /* 0x0000000404047890 */ /* 0x000fc8000ff1e03f */
[----:B------:R-:W-:Y:S01]  /*03d0*/  @!P2 HADD2.F32 R12, -RZ, R12.H0_H0 ;  /* 0x2000000cff0ca230 */ /* 0x000fe20000004100 */
[----:B------:R-:W-:Y:S01]  /*03e0*/  UIADD3.X UR5, URZ, UR5, URZ, UP0, !UPT ;  /* 0x000000053f057290 */ /* 0x000fe200087fe43f */
[----:B--2---:R-:W-:-:S05]  /*03f0*/  @!P2 HADD2.F32 R18, -RZ, R18.H0_H0 ;  /* 0x20000012ff12a230 */ /* 0x004fca0000004100 */
[----:B------:R-:W-:-:S05]  /*0400*/  @!P2 F2FP.F16.F32.PACK_AB R18, RZ, R18 ;  /* 0x00000012ff12a23e */ /* 0x000fca00000000ff */
[----:B------:R-:W-:Y:S02]  /*0410*/  @!P2 HADD2.F32 R13, -RZ, R18.H0_H0 ;  /* 0x20000012ff0da230 */ /* 0x000fe40000004100 */
[----:B---3--:R-:W-:-:S03]  /*0420*/  @!P3 HADD2.F32 R16, -RZ, R16.H0_H0 ;  /* 0x20000010ff10b230 */ /* 0x008fc60000004100 */
[----:B------:R-:W-:Y:S02]  /*0430*/  @!P2 FMUL.FTZ R12, R12, R13 ;  /* 0x0000000d0c0ca220 */ /* 0x000fe40000410000 */
[----:B------:R-:W-:-:S03]  /*0440*/  @!P3 F2FP.F16.F32.PACK_AB R16, RZ, R16 ;  /* 0x00000010ff10b23e */ /* 0x000fc600000000ff */
[----:B------:R-:W-:Y:S02]  /*0450*/  @!P2 F2FP.F16.F32.PACK_AB R12, RZ, R12 ;  /* 0x0000000cff0ca23e */ /* 0x000fe400000000ff */
[----:B------:R-:W-:-:S03]  /*0460*/  @!P3 HADD2.F32 R16, -RZ, R16.H0_H0 ;  /* 0x20000010ff10b230 */ /* 0x000fc60000004100 */
[----:B------:R-:W-:Y:S02]  /*0470*/  @!P2 HADD2.F32 R0, -RZ, R12.H0_H0 ;  /* 0x2000000cff00a230 */ /* 0x000fe40000004100 */
[----:B----4-:R-:W-:-:S03]  /*0480*/  @!P4 HADD2.F32 R14, -RZ, R14.H0_H0 ;  /* 0x2000000eff0ec230 */ /* 0x010fc60000004100 */
[----:B------:R-:W-:Y:S02]  /*0490*/  @!P3 F2FP.F16.F32.PACK_AB R12, RZ, R0 ;  /* 0x00000000ff0cb23e */ /* 0x000fe400000000ff */
[----:B------:R-:W-:-:S03]  /*04a0*/  @!P4 F2FP.F16.F32.PACK_AB R14, RZ, R14 ;  /* 0x0000000eff0ec23e */ /* 0x000fc600000000ff */
[----:B------:R-:W-:Y:S02]  /*04b0*/  @!P3 HADD2.F32 R13, -RZ, R12.H0_H0 ;  /* 0x2000000cff0db230 */ /* 0x000fe40000004100 */
[----:B------:R-:W-:-:S03]  /*04c0*/  @!P4 HADD2.F32 R14, -RZ, R14.H0_H0 ;  /* 0x2000000eff0ec230 */ /* 0x000fc60000004100 */
[----:B------:R-:W-:Y:S01]  /*04d0*/  @!P3 FMUL.FTZ R16, R13, R16 ;  /* 0x000000100d10b220 */ /* 0x000fe20000410000 */
[----:B------:R-:W-:-:S04]  /*04e0*/  @!P1 HADD2.F32 R11, -RZ, R11.H0_H0 ;  /* 0x2000000bff0b9230 */ /* 0x000fc80000004100 */
[----:B------:R-:W-:Y:S02]  /*04f0*/  @!P3 F2FP.F16.F32.PACK_AB R16, RZ, R16 ;  /* 0x00000010ff10b23e */ /* 0x000fe400000000ff */
[----:B------:R-:W-:-:S03]  /*0500*/  @!P1 F2FP.F16.F32.PACK_AB R11, RZ, R11 ;  /* 0x0000000bff0b923e */ /* 0x000fc600000000ff */
[----:B------:R-:W-:Y:S02]  /*0510*/  @!P3 HADD2.F32 R0, -RZ, R16.H0_H0 ;  /* 0x20000010ff00b230 */ /* 0x000fe40000004100 */
[----:B------:R-:W-:-:S03]  /*0520*/  @!P1 HADD2.F32 R11, -RZ, R11.H0_H0 ;  /* 0x2000000bff0b9230 */ /* 0x000fc60000004100 */
[----:B------:R-:W-:-:S05]  /*0530*/  @!P4 F2FP.F16.F32.PACK_AB R12, RZ, R0 ;  /* 0x00000000ff0cc23e */ /* 0x000fca00000000ff */
[----:B------:R-:W-:-:S05]  /*0540*/  @!P4 HADD2.F32 R13, -RZ, R12.H0_H0 ;  /* 0x2000000cff0dc230 */ /* 0x000fca0000004100 */
[----:B------:R-:W-:Y:S01]  /*0550*/  @!P4 FMUL.FTZ R14, R13, R14 ;  /* 0x0000000e0d0ec220 */ /* 0x000fe20000410000 */
[----:B------:R-:W-:-:S04]  /*0560*/  IADD3 R13, P3, R5, UR4, RZ ;  /* 0x00000004050d7c10 */ /* 0x000fc8000ff7e0ff */
[----:B------:R-:W-:Y:S02]  /*0570*/  @!P4 F2FP.F16.F32.PACK_AB R14, RZ, R14 ;  /* 0x0000000eff0ec23e */ /* 0x000fe400000000ff */
[----:B------:R-:W-:Y:S02]  /*0580*/  ISETP.NE.U32.AND P2, PT, R13, RZ, PT ;  /* 0x000000ff0d00720c */ /* 0x000fe40003f45070 */
[----:B------:R-:W-:Y:S01]  /*0590*/  IADD3.X R13, R10, UR5, RZ, P3, !PT ;  /* 0x000000050a0d7c10 */ /* 0x000fe20009ffe4ff */
[----:B------:R-:W-:Y:S01]  /*05a0*/  @!P4 HADD2.F32 R0, -RZ, R14.H0_H0 ;  /* 0x2000000eff00c230 */ /* 0x000fe20000004100 */
[----:B------:R-:W-:Y:S02]  /*05b0*/  IADD3 R18, P3, R8, 0x8, RZ ;  /* 0x0000000808127810 */ /* 0x000fe40007f7e0ff */
[----:B------:R-:W-:Y:S02]  /*05c0*/  ISETP.NE.AND.EX P2, PT, R13, RZ, PT, P2 ;  /* 0x000000ff0d00720c */ /* 0x000fe40003f45320 */
[----:B------:R-:W-:Y:S01]  /*05d0*/  @!P1 F2FP.F16.F32.PACK_AB R12, RZ, R0 ;  /* 0x00000000ff0c923e */ /* 0x000fe200000000ff */
[----:B------:R-:W-:Y:S01]  /*05e0*/  IMAD.X R19, RZ, RZ, R9, P3 ;  /* 0x000000ffff137224 */ /* 0x000fe200018e0609 */
[----:B------:R-:W-:-:S03]  /*05f0*/  IADD3 R6, P4, R6, 0x20, RZ ;  /* 0x0000002006067810 */ /* 0x000fc60007f9e0ff */
[----:B------:R-:W-:Y:S02]  /*0600*/  @!P1 HADD2.F32 R12, -RZ, R12.H0_H0 ;  /* 0x2000000cff0c9230 */ /* 0x000fe40000004100 */
[----:B------:R-:W-:-:S03]  /*0610*/  IMAD.X R7, RZ, RZ, R7, P4 ;  /* 0x000000ffff077224 */ /* 0x000fc600020e0607 */
[----:B------:R-:W-:-:S05]  /*0620*/  @!P1 FMUL.FTZ R11, R12, R11 ;  /* 0x0000000b0c0b9220 */ /* 0x000fca0000410000 */
[----:B------:R-:W-:-:S05]  /*0630*/  @!P1 F2FP.F16.F32.PACK_AB R11, RZ, R11 ;  /* 0x0000000bff0b923e */ /* 0x000fca00000000ff */
[----:B------:R-:W-:Y:S01]  /*0640*/  @!P1 HADD2.F32 R0, -RZ, R11.H0_H0 ;  /* 0x2000000bff009230 */ /* 0x000fe20000004100 */
[----:B------:R-:W-:Y:S06]  /*0650*/  @P2 BRA `(.L_x_785) ;  /* 0xfffffffc000c2947 */ /* 0x000fec000383ffff */
.L_x_784:
        /* <DEDUP_REMOVED lines=9> */
.L_x_786:
[----:B------:R-:W-:Y:S02]  /*06f0*/  IMAD.U32 R6, RZ, RZ, UR7 ;  /* 0x00000007ff067e24 */ /* 0x000fe4000f8e00ff */
[----:B------:R-:W-:-:S06]  /*0700*/  IMAD.U32 R7, RZ, RZ, UR4 ;  /* 0x00000004ff077e24 */ /* 0x000fcc000f8e00ff */
[----:B------:R-:W2:Y:S01]  /*0710*/  LDG.E.64 R6, desc[UR12][R6.64] ;  /* 0x0000000c06067981 */ /* 0x000ea2000c1e1b00 */
[----:B------:R-:W-:Y:S02]  /*0720*/  IMAD.U32 R8, RZ, RZ, UR8 ;  /* 0x00000008ff087e24 */ /* 0x000fe4000f8e00ff */
[----:B------:R-:W-:Y:S01]  /*0730*/  IMAD.U32 R9, RZ, RZ, UR9 ;  /* 0x00000009ff097e24 */ /* 0x000fe2000f8e00ff */
[----:B--2--5:R-:W-:-:S04]  /*0740*/  ISETP.NE.U32.AND P0, PT, R2, R6, PT ;  /* 0x000000060200720c */ /* 0x024fc80003f05070 */
[----:B------:R-:W-:-:S13]  /*0750*/  ISETP.NE.AND.EX P0, PT, R3, R7, PT, P0 ;  /* 0x000000070300720c */ /* 0x000fda0003f05300 */
[----:B------:R-:W2:Y:S01]  /*0760*/  @!P0 LDG.E.U16 R8, desc[UR12][R8.64] ;  /* 0x0000000c08088981 */ /* 0x000ea2000c1e1500 */
[----:B------:R-:W-:Y:S01]  /*0770*/  UIADD3 UR6, UP0, UR6, 0x1, URZ ;  /* 0x0000000106067890 */ /* 0x000fe2000ff1e03f */
[----:B------:R-:W-:Y:S01]  /*0780*/  @!P0 F2FP.F16.F32.PACK_AB R7, RZ, R0 ;  /* 0x00000000ff07823e */ /* 0x000fe200000000ff */
[----:B------:R-:W-:Y:S02]  /*0790*/  UIADD3 UR7, UP1, UR7, 0x8, URZ ;  /* 0x0000000807077890 */ /* 0x000fe4000ff3e03f */
[----:B------:R-:W-:Y:S02]  /*07a0*/  UIADD3.X UR10, URZ, UR10, URZ, UP0, !UPT ;  /* 0x0000000a3f0a7290 */ /* 0x000fe400087fe43f */
[----:B------:R-:W-:Y:S01]  /*07b0*/  ISETP.NE.U32.AND P1, PT, RZ, UR6, PT ;  /* 0x00000006ff007c0c */ /* 0x000fe2000bf25070 */
[----:B------:R-:W-:Y:S01]  /*07c0*/  @!P0 HADD2.F32 R10, -RZ, R7.H0_H0 ;  /* 0x20000007ff0a8230 */ /* 0x000fe20000004100 */
[----:B------:R-:W-:Y:S02]  /*07d0*/  UIADD3 UR8, UP0, UR8, 0x2, URZ ;  /* 0x0000000208087890 */ /* 0x000fe4000ff1e03f */
[----:B------:R-:W-:Y:S01]  /*07e0*/  ISETP.NE.AND.EX P1, PT, RZ, UR10, PT, P1 ;  /* 0x0000000aff007c0c */ /* 0x000fe2000bf25310 */
[----:B------:R-:W-:-:S02]  /*07f0*/  UIADD3.X UR4, URZ, UR4, URZ, UP1, !UPT ;  /* 0x000000043f047290 */ /* 0x000fc40008ffe43f */
[----:B------:R-:W-:Y:S01]  /*0800*/  UIADD3.X UR9, URZ, UR9, URZ, UP0, !UPT ;  /* 0x000000093f097290 */ /* 0x000fe200087fe43f */
[----:B--2---:R-:W-:-:S05]  /*0810*/  @!P0 HADD2.F32 R5, -RZ, R8.H0_H0 ;  /* 0x20000008ff058230 */ /* 0x004fca0000004100 */
[----:B------:R-:W-:-:S05]  /*0820*/  @!P0 F2FP.F16.F32.PACK_AB R5, RZ, R5 ;  /* 0x00000005ff05823e */ /* 0x000fca00000000ff */
[----:B------:R-:W-:-:S05]  /*0830*/  @!P0 HADD2.F32 R5, -RZ, R5.H0_H0 ;  /* 0x20000005ff058230 */ /* 0x000fca0000004100 */
[----:B------:R-:W-:-:S05]  /*0840*/  @!P0 FMUL.FTZ R5, R10, R5 ;  /* 0x000000050a058220 */ /* 0x000fca0000410000 */
[----:B------:R-:W-:-:S05]  /*0850*/  @!P0 F2FP.F16.F32.PACK_AB R5, RZ, R5 ;  /* 0x00000005ff05823e */ /* 0x000fca00000000ff */
[----:B------:R-:W-:Y:S01]  /*0860*/  @!P0 HADD2.F32 R0, -RZ, R5.H0_H0 ;  /* 0x20000005ff008230 */ /* 0x000fe20000004100 */
[----:B------:R-:W-:Y:S06]  /*0870*/  @P1 BRA `(.L_x_786) ;  /* 0xfffffffc009c1947 */ /* 0x000fec000383ffff */
.L_x_783:
[----:B------:R-:W-:Y:S02]  /*0880*/  ULDC.64 UR4, c[0x0][0x210] ;  /* 0x0000840000047ab9 */ /* 0x000fe40000000a00 */
[----:B-----5:R-:W-:-:S04]  /*0890*/  LEA R2, P0, R4, UR4, 0x2 ;  /* 0x0000000404027c11 */ /* 0x020fc8000f8010ff */
[----:B------:R-:W-:-:S05]  /*08a0*/  LEA.HI.X R3, R4, UR5, RZ, 0x2, P0 ;  /* 0x0000000504037c11 */ /* 0x000fca00080f14ff */
[----:B------:R-:W-:Y:S01]  /*08b0*/  STG.E desc[UR12][R2.64], R0 ;  /* 0x0000000002007986 */ /* 0x000fe2000c10190c */
[----:B------:R-:W-:Y:S05]  /*08c0*/  EXIT ;  /* 0x000000000000794d */ /* 0x000fea0003800000 */
.L_x_787:
        /* <DEDUP_REMOVED lines=11> */
.L_x_8659:


//--------------------- .text._ZN2at6native55_GLOBAL__N__0955718d_22_SparseCsrTensorMath_cu_868dd54534reduce_sparse_csr_dim0_cuda_kernelIN3c104HalfEiNS1_14ReductionMulOpIS4_EEfEEvPT2_PKT0_lPKT_SB_lT1_ --------------------------
	.section	.text._ZN2at6native55_GLOBAL__N__0955718d_22_SparseCsrTensorMath_cu_868dd54534reduce_sparse_csr_dim0_cuda_kernelIN3c104HalfEiNS1_14ReductionMulOpIS4_EEfEEvPT2_PKT0_lPKT_SB_lT1_,"ax",@progbits
	.align	128
.text._ZN2at6native55_GLOBAL__N__0955718d_22_SparseCsrTensorMath_cu_868dd54534reduce_sparse_csr_dim0_cuda_kernelIN3c104HalfEiNS1_14ReductionMulOpIS4_EEfEEvPT2_PKT0_lPKT_SB_lT1_:
        .type           _ZN2at6native55_GLOBAL__N__0955718d_22_SparseCsrTensorMath_cu_868dd54534reduce_sparse_csr_dim0_cuda_kernelIN3c104HalfEiNS1_14ReductionMulOpIS4_EEfEEvPT2_PKT0_lPKT_SB_lT1_,@function
        .size           _ZN2at6native55_GLOBAL__N__0955718d_22_SparseCsrTensorMath_cu_868dd54534reduce_sparse_csr_dim0_cuda_kernelIN3c104HalfEiNS1_14ReductionMulOpIS4_EEfEEvPT2_PKT0_lPKT_SB_lT1_,(.L_x_8660 - _ZN2at6native55_GLOBAL__N__0955718d_22_SparseCsrTensorMath_cu_868dd54534reduce_sparse_csr_dim0_cuda_kernelIN3c104HalfEiNS1_14ReductionMulOpIS4_EEfEEvPT2_PKT0_lPKT_SB_lT1_)
        .other          _ZN2at6native55_GLOBAL__N__0955718d_22_SparseCsrTensorMath_cu_868dd54534reduce_sparse_csr_dim0_cuda_kernelIN3c104HalfEiNS1_14ReductionMulOpIS4_EEfEEvPT2_PKT0_lPKT_SB_lT1_,@"STO_CUDA_ENTRY STV_DEFAULT"
_ZN2at6native55_GLOBAL__N__0955718d_22_SparseCsrTensorMath_cu_868dd54534reduce_sparse_csr_dim0_cuda_kernelIN3c104HalfEiNS1_14ReductionMulOpIS4_EEfEEvPT2_PKT0_lPKT_SB_lT1_:
        /* <DEDUP_REMOVED lines=43> */
.L_x_790:
        /* <DEDUP_REMOVED lines=13> */
[----:B------:R-:W-:-:S04]  /*0380*/  UIADD3 UR4, UP0, UR4, 0x4, URZ ;  /* 0x0000000404047890 */ /* 0x000fc8000ff1e03f */
[----:B------:R-:W-:Y:S01]  /*0390*/  UIADD3.X UR5, URZ, UR5, URZ, UP0, !UPT ;  /* 0x000000053f057290 */ /* 0x000fe200087fe43f */
[----:B--2---:R-:W-:Y:S01]  /*03a0*/  @!P1 HADD2.F32 R13, -RZ, R12.H0_H0 ;  /* 0x2000000cff0d9230 */ /* 0x004fe20000004100 */
[----:B------:R-:W-:-:S04]  /*03b0*/  @!P1 F2FP.F16.F32.PACK_AB R12, RZ, R0 ;  /* 0x00000000ff0c923e */ /* 0x000fc800000000ff */
[----:B------:R-:W-:Y:S01]  /*03c0*/  @!P1 F2FP.F16.F32.PACK_AB R13, RZ, R13 ;  /* 0x0000000dff0d923e */ /* 0x000fe200000000ff */
[----:B------:R-:W-:-:S04]  /*03d0*/  @!P1 HADD2.F32 R12, -RZ, R12.H0_H0 ;  /* 0x2000000cff0c9230 */ /* 0x000fc80000004100 */
        /* <DEDUP_REMOVED lines=16> */
[----:B------:R-:W-:Y:S01]  /*04e0*/  @!P3 HADD2.F32 R0, -RZ, R14.H0_H0 ;  /* 0x2000000eff00b230 */ /* 0x000fe20000004100 */
[----:B------:R-:W-:Y:S01]  /*04f0*/  IADD3 R13, P3, R9, UR4, RZ ;  /* 0x00000004090d7c10 */ /* 0x000fe2000ff7e0ff */
[----:B------:R-:W-:-:S03]  /*0500*/  @!P2 HADD2.F32 R11, -RZ, R11.H0_H0 ;  /* 0x2000000bff0ba230 */ /* 0x000fc60000004100 */
[----:B------:R-:W-:Y:S02]  /*0510*/  @!P4 F2FP.F16.F32.PACK_AB R12, RZ, R0 ;  /* 0x00000000ff0cc23e */ /* 0x000fe400000000ff */
[----:B------:R-:W-:Y:S02]  /*0520*/  ISETP.NE.U32.AND P1, PT, R13, RZ, PT ;  /* 0x000000ff0d00720c */ /* 0x000fe40003f25070 */
[----:B------:R-:W-:Y:S01]  /*0530*/  IADD3.X R13, R10, UR5, RZ, P3, !PT ;  /* 0x000000050a0d7c10 */ /* 0x000fe20009ffe4ff */
[----:B------:R-:W-:Y:S01]  /*0540*/  @!P4 HADD2.F32 R12, -RZ, R12.H0_H0 ;  /* 0x2000000cff0cc230 */ /* 0x000fe20000004100 */
[----:B------:R-:W-:Y:S02]  /*0550*/  IADD3 R4, P3, R4, 0x8, RZ ;  /* 0x0000000804047810 */ /* 0x000fe40007f7e0ff */
[----:B------:R-:W-:Y:S02]  /*0560*/  ISETP.NE.AND.EX P1, PT, R13, RZ, PT, P1 ;  /* 0x000000ff0d00720c */ /* 0x000fe40003f25310 */
[----:B------:R-:W-:-:S05]  /*0570*/  @!P4 FMUL.FTZ R15, R12, R15 ;  /* 0x0000000f0c0fc220 */ /* 0x000fca0000410000 */
[----:B------:R-:W-:-:S05]  /*0580*/  @!P4 F2FP.F16.F32.PACK_AB R15, RZ, R15 ;  /* 0x0000000fff0fc23e */ /* 0x000fca00000000ff */
[----:B------:R-:W-:Y:S01]  /*0590*/  @!P4 HADD2.F32 R0, -RZ, R15.H0_H0 ;  /* 0x2000000fff00c230 */ /* 0x000fe20000004100 */
[----:B------:R-:W-:Y:S01]  /*05a0*/  IADD3 R2, P4, R2, 0x10, RZ ;  /* 0x0000001002027810 */ /* 0x000fe20007f9e0ff */
[----:B------:R-:W-:-:S03]  /*05b0*/  IMAD.X R15, RZ, RZ, R5, P3 ;  /* 0x000000ffff0f7224 */ /* 0x000fc600018e0605 */
[----:B------:R-:W-:Y:S01]  /*05c0*/  @!P2 F2FP.F16.F32.PACK_AB R12, RZ, R0 ;  /* 0x00000000ff0ca23e */ /* 0x000fe200000000ff */
[----:B------:R-:W-:-:S04]  /*05d0*/  IMAD.X R3, RZ, RZ, R3, P4 ;  /* 0x000000ffff037224 */ /* 0x000fc800020e0603 */
[----:B------:R-:W-:-:S05]  /*05e0*/  @!P2 HADD2.F32 R12, -RZ, R12.H0_H0 ;  /* 0x2000000cff0ca230 */ /* 0x000fca0000004100 */
[----:B------:R-:W-:-:S05]  /*05f0*/  @!P2 FMUL.FTZ R11, R12, R11 ;  /* 0x0000000b0c0ba220 */ /* 0x000fca0000410000 */
[----:B------:R-:W-:-:S05]  /*0600*/  @!P2 F2FP.F16.F32.PACK_AB R11, RZ, R11 ;  /* 0x0000000bff0ba23e */ /* 0x000fca00000000ff */
[----:B------:R-:W-:Y:S01]  /*0610*/  @!P2 HADD2.F32 R0, -RZ, R11.H0_H0 ;  /* 0x2000000bff00a230 */ /* 0x000fe20000004100 */
[----:B------:R-:W-:Y:S06]  /*0620*/  @P1 BRA `(.L_x_790) ;  /* 0xfffffffc00201947 */ /* 0x000fec000383ffff */
.L_x_789:
        /* <DEDUP_REMOVED lines=9> */
.L_x_791:
[----:B------:R-:W-:Y:S02]  /*06c0*/  IMAD.U32 R3, RZ, RZ, UR4 ;  /* 0x00000004ff037e24 */ /* 0x000fe4000f8e00ff */
[----:B------:R-:W-:-:S05]  /*06d0*/  IMAD.U32 R2, RZ, RZ, UR7 ;  /* 0x00000007ff027e24 */ /* 0x000fca000f8e00ff */
[----:B------:R-:W2:Y:S01]  /*06e0*/  LDG.E R3, desc[UR12][R2.64] ;  /* 0x0000000c02037981 */ /* 0x000ea2000c1e1900 */
[----:B------:R-:W-:Y:S02]  /*06f0*/  IMAD.U32 R4, RZ, RZ, UR8 ;  /* 0x00000008ff047e24 */ /* 0x000fe4000f8e00ff */
[----:B------:R-:W-:Y:S01]  /*0700*/  IMAD.U32 R5, RZ, RZ, UR9 ;  /* 0x00000009ff057e24 */ /* 0x000fe2000f8e00ff */
[----:B--2--5:R-:W-:-:S13]  /*0710*/  ISETP.NE.AND P1, PT, R8, R3, PT ;  /* 0x000000030800720c */ /* 0x024fda0003f25270 */
        /* <DEDUP_REMOVED lines=18> */
.L_x_788:
[----:B------:R-:W-:Y:S02]  /*0840*/  ULDC.64 UR4, c[0x0][0x210] ;  /* 0x0000840000047ab9 */ /* 0x000fe40000000a00 */
[----:B------:R-:W-:-:S04]  /*0850*/  IADD3 R2, P0, R7, UR4, RZ ;  /* 0x0000000407027c10 */ /* 0x000fc8000ff1e0ff */
[----:B------:R-:W-:-:S05]  /*0860*/  IADD3.X R3, R6, UR5, RZ, P0, !PT ;  /* 0x0000000506037c10 */ /* 0x000fca00087fe4ff */
[----:B------:R-:W-:Y:S01]  /*0870*/  STG.E desc[UR12][R2.64], R0 ;  /* 0x0000000002007986 */ /* 0x000fe2000c10190c */
[----:B------:R-:W-:Y:S05]  /*0880*/  EXIT ;  /* 0x000000000000794d */ /* 0x000fea0003800000 */
.L_x_792:
        /* <DEDUP_REMOVED lines=15> */
.L_x_8660:


//--------------------- .text._ZN2at6native55_GLOBAL__N__0955718d_22_SparseCsrTensorMath_cu_868dd54534reduce_sparse_csr_dim1_cuda_kernelIN3c107complexIfEElNS1_14ReductionMulOpIS5_EES5_EEvPT2_PKT_PKT0_SF_lT1_ --------------------------
	.section	.text._ZN2at6native55_GLOBAL__N__0955718d_22_SparseCsrTensorMath_cu_868dd54534reduce_sparse_csr_dim1_cuda_kernelIN3c107complexIfEElNS1_14ReductionMulOpIS5_EES5_EEvPT2_PKT_PKT0_SF_lT1_,"ax",@progbits
	.align	128
.text._ZN2at6native55_GLOBAL__N__0955718d_22_SparseCsrTensorMath_cu_868dd54534reduce_sparse_csr_dim1_cuda_kernelIN3c107complexIfEElNS1_14ReductionMulOpIS5_EES5_EEvPT2_PKT_PKT0_SF_lT1_:
        .type           _ZN2at6native55_GLOBAL__N__0955718d_22_SparseCsrTensorMath_cu_868dd54534reduce_sparse_csr_dim1_cuda_kernelIN3c107complexIfEElNS1_14ReductionMulOpIS5_EES5_EEvPT2_PKT_PKT0_SF_lT1_,@function
        .size           _ZN2at6native55_GLOBAL__N__0955718d_22_SparseCsrTensorMath_cu_868dd54534reduce_sparse_csr_dim1_cuda_kernelIN3c107complexIfEElNS1_14ReductionMulOpIS5_EES5_EEvPT2_PKT_PKT0_SF_lT1_,(.L_x_8661 - _ZN2at6native55_GLOBAL__N__0955718d_22_SparseCsrTensorMath_cu_868dd54534reduce_sparse_csr_dim1_cuda_kernelIN3c107complexIfEElNS1_14ReductionMulOpIS5_EES5_EEvPT2_PKT_PKT0_SF_lT1_)
        .other          _ZN2at6native55_GLOBAL__N__0955718d_22_SparseCsrTensorMath_cu_868dd54534reduce_sparse_csr_dim1_cuda_kernelIN3c107complexIfEElNS1_14ReductionMulOpIS5_EES5_EEvPT2_PKT_PKT0_SF_lT1_,@"STO_CUDA_ENTRY STV_DEFAULT"
_ZN2at6native55_GLOBAL__N__0955718d_22_SparseCsrTensorMath_cu_868dd54534reduce_sparse_csr_dim1_cuda_kernelIN3c107complexIfEElNS1_14ReductionMulOpIS5_EES5_EEvPT2_PKT_PKT0_SF_lT1_:
        /* <DEDUP_REMOVED lines=9> */
[----:B------:R-:W-:Y:S02]  /*0090*/  ULDC.64 UR4, c[0x0][0x220] ;  /* 0x0000880000047ab9 */ /* 0x000fe40000000a00 */
[----:B------:R-:W-:-:S04]  /*00a0*/  LEA R6, P0, R0, UR4, 0x3 ;  /* 0x0000000400067c11 */ /* 0x000fc8000f8018ff */
[----:B------:R-:W-:Y:S01]  /*00b0*/  LEA.HI.X R7, R0, UR5, RZ, 0x3, P0 ;  /* 0x0000000500077c11 */ /* 0x000fe200080f1cff */
        /* <DEDUP_REMOVED lines=8> */
[----:B------:R-:W-:Y:S01]  /*0140*/  HFMA2.MMA R19, -RZ, RZ, 0, 0 ;  /* 0x00000000ff137435 */ /* 0x000fe200000001ff */
[----:B------:R-:W-:Y:S02]  /*0150*/  MOV R18, 0x3f800000 ;  /* 0x3f80000000127802 */ /* 0x000fe40000000f00 */
[----:B------:R-:W-:-:S13]  /*0160*/  ISETP.GT.AND.EX P0, PT, R5, R3, PT, P0 ;  /* 0x000000030500720c */ /* 0x000fda0003f04300 */
[----:B------:R-:W-:Y:S05]  /*0170*/  @!P0 BRA `(.L_x_794) ;  /* 0x0000000c00848947 */ /* 0x000fea0003800000 */
[-C--:B------:R-:W-:Y:S01]  /*0180*/  IADD3 R9, R4, -R2.reuse, RZ ;  /* 0x8000000204097210 */ /* 0x080fe20007ffe0ff */
[----:B------:R-:W-:Y:S01]  /*0190*/  BSSY B1, `(.L_x_795) ;  /* 0x0000025000017945 */ /* 0x000fe20003800000 */
[----:B------:R-:W-:Y:S02]  /*01a0*/  MOV R25, R2 ;  /* 0x0000000200197202 */ /* 0x000fe40000000f00 */
[----:B------:R-:W-:Y:S02]  /*01b0*/  LOP3.LUT R9, R9, 0x3, RZ, 0xc0, !PT ;  /* 0x0000000309097812 */ /* 0x000fe400078ec0ff */
[----:B------:R-:W-:Y:S02]  /*01c0*/  MOV R23, R3 ;  /* 0x0000000300177202 */ /* 0x000fe40000000f00 */
[----:B------:R-:W-:Y:S02]  /*01d0*/  ISETP.NE.U32.AND P0, PT, R9, RZ, PT ;  /* 0x000000ff0900720c */ /* 0x000fe40003f05070 */
[----:B------:R-:W-:-:S02]  /*01e0*/  MOV R19, RZ ;  /* 0x000000ff00137202 */ /* 0x000fc40000000f00 */
[----:B------:R-:W-:Y:S02]  /*01f0*/  ISETP.NE.AND.EX P0, PT, RZ, RZ, PT, P0 ;  /* 0x000000ffff00720c */ /* 0x000fe40003f05300 */
[----:B------:R-:W-:-:S11]  /*0200*/  MOV R18, 0x3f800000 ;  /* 0x3f80000000127802 */ /* 0x000fd60000000f00 */
[----:B------:R-:W-:Y:S05]  /*0210*/  @!P0 BRA `(.L_x_796) ;  /* 0x0000000000708947 */ /* 0x000fea0003800000 */
[----:B------:R-:W-:Y:S01]  /*0220*/  ULDC.64 UR6, c[0x0][0x218] ;  /* 0x0000860000067ab9 */ /* 0x000fe20000000a00 */
[----:B------:R-:W-:Y:S01]  /*0230*/  IADD3 R9, P1, RZ, -R9, RZ ;  /* 0x80000009ff097210 */ /* 0x000fe20007f3e0ff */
[----:B------:R-:W-:Y:S01]  /*0240*/  HFMA2.MMA R8, -RZ, RZ, 1.875, 0 ;  /* 0x3f800000ff087435 */ /* 0x000fe200000001ff */
[C---:B------:R-:W-:Y:S01]  /*0250*/  LEA R12, P0, R2.reuse, UR6, 0x3 ;  /* 0x00000006020c7c11 */ /* 0x040fe2000f8018ff */
[----:B------:R-:W-:Y:S01]  /*0260*/  HFMA2.MMA R19, -RZ, RZ, 0, 0 ;  /* 0x00000000ff137435 */ /* 0x000fe200000001ff */
[----:B------:R-:W-:Y:S01]  /*0270*/  BSSY B2, `(.L_x_796) ;  /* 0x0000016000027945 */ /* 0x000fe20003800000 */
[----:B------:R-:W-:Y:S02]  /*0280*/  MOV R25, R2 ;  /* 0x0000000200197202 */ /* 0x000fe40000000f00 */
[----:B------:R-:W-:Y:S02]  /*0290*/  LEA.HI.X R13, R2, UR7, R3, 0x3, P0 ;  /* 0x00000007020d7c11 */ /* 0x000fe400080f1c03 */
[----:B------:R-:W-:-:S02]  /*02a0*/  MOV R23, R3 ;  /* 0x0000000300177202 */ /* 0x000fc40000000f00 */
[----:B------:R-:W-:-:S07]  /*02b0*/  IADD3.X R11, RZ, -0x1, RZ, P1, !PT ;  /* 0xffffffffff0b7810 */ /* 0x000fce0000ffe4ff */
.L_x_797:
[----:B------:R-:W-:Y:S02]  /*02c0*/  MOV R6, R12 ;  /* 0x0000000c00067202 */ /* 0x000fe40000000f00 */
[----:B------:R-:W-:-:S06]  /*02d0*/  MOV R7, R13 ;  /* 0x0000000d00077202 */ /* 0x000fcc0000000f00 */
[----:B------:R-:W2:Y:S01]  /*02e0*/  LDG.E.64 R6, desc[UR4][R6.64] ;  /* 0x0000000406067981 */ /* 0x000ea2000c1e1b00 */
        /* <DEDUP_REMOVED lines=8> */
[-C--:B--2---:R-:W-:Y:S01]  /*0370*/  FMUL.FTZ R10, R6, R19.reuse ;  /* 0x00000013060a7220 */ /* 0x084fe20000410000 */
[----:B------:R-:W-:-:S04]  /*0380*/  FMUL.FTZ R19, R7, R19 ;  /* 0x0000001307137220 */ /* 0x000fc80000410000 */
[-C--:B------:R-:W-:Y:S01]  /*0390*/  FFMA.FTZ R18, R6, R8.reuse, -R19 ;  /* 0x0000000806127223 */ /* 0x080fe20000010813 */
[----:B------:R-:W-:-:S04]  /*03a0*/  FFMA.FTZ R19, R7, R8, R10 ;  /* 0x0000000807137223 */ /* 0x000fc8000001000a */
[----:B------:R-:W-:Y:S01]  /*03b0*/  MOV R8, R18 ;  /* 0x0000001200087202 */ /* 0x000fe20000000f00 */
[----:B------:R-:W-:Y:S06]  /*03c0*/  @P0 BRA `(.L_x_797) ;  /* 0xfffffffc00bc0947 */ /* 0x000fec000383ffff */
[----:B------:R-:W-:Y:S05]  /*03d0*/  BSYNC B2 ;  /* 0x0000000000027941 */ /* 0x000fea0003800000 */
.L_x_796:
[----:B------:R-:W-:Y:S05]  /*03e0*/  BSYNC B1 ;  /* 0x0000000000017941 */ /* 0x000fea0003800000 */
.L_x_795:
[----:B------:R-:W-:Y:S02]  /*03f0*/  LOP3.LUT R7, RZ, R2, RZ, 0x33, !PT ;  /* 0x00000002ff077212 */ /* 0x000fe400078e33ff */
[----:B------:R-:W-:Y:S02]  /*0400*/  LOP3.LUT R3, RZ, R3, RZ, 0x33, !PT ;  /* 0x00000003ff037212 */ /* 0x000fe400078e33ff */
[----:B------:R-:W-:-:S04]  /*0410*/  IADD3 R2, P1, R4, R7, RZ ;  /* 0x0000000704027210 */ /* 0x000fc80007f3e0ff */
[----:B------:R-:W-:Y:S02]  /*0420*/  ISETP.GE.U32.AND P0, PT, R2, 0x3, PT ;  /* 0x000000030200780c */ /* 0x000fe40003f06070 */
[----:B------:R-:W-:-:S04]  /*0430*/  IADD3.X R2, R5, R3, RZ, P1, !PT ;  /* 0x0000000305027210 */ /* 0x000fc80000ffe4ff */
[----:B------:R-:W-:-:S13]  /*0440*/  ISETP.GE.U32.AND.EX P0, PT, R2, RZ, PT, P0 ;  /* 0x000000ff0200720c */ /* 0x000fda0003f06100 */
        /* <DEDUP_REMOVED lines=9> */
[----:B------:R-:W-:Y:S02]  /*04e0*/  IADD3 R2, P2, R2, 0x10, RZ ;  /* 0x0000001002027810 */ /* 0x000fe40007f5e0ff */
[----:B------:R-:W-:Y:S02]  /*04f0*/  PLOP3.LUT P0, PT, PT, PT, PT, 0x80, 0x0 ;  /* 0x000000000000781c */ /* 0x000fe40003f0f070 */
[----:B------:R-:W-:-:S07]  /*0500*/  IADD3.X R3, RZ, R6, RZ, P2, !PT ;  /* 0x00000006ff037210 */ /* 0x000fce00017fe4ff */
[----:B------:R-:W-:Y:S05]  /*0510*/  @!P1 BRA `(.L_x_799) ;  /* 0x00000004006c9947 */ /* 0x000fea0003800000 */
[----:B------:R-:W-:Y:S02]  /*0520*/  IADD3 R24, P1, R4, -0xc, RZ ;  /* 0xfffffff404187810 */ /* 0x000fe40007f3e0ff */
[----:B------:R-:W-:Y:S02]  /*0530*/  PLOP3.LUT P0, PT, PT, PT, PT, 0x8, 0x0 ;  /* 0x000000000000781c */ /* 0x000fe40003f0e170 */
[----:B------:R-:W-:-:S11]  /*0540*/  IADD3.X R22, R5, -0x1, RZ, P1, !PT ;  /* 0xffffffff05167810 */ /* 0x000fd60000ffe4ff */
.L_x_800:
[----:B------:R-:W2:Y:S04]  /*0550*/  LDG.E.64 R20, desc[UR4][R2.64+-0x10] ;  /* 0xfffff00402147981 */ /* 0x000ea8000c1e1b00 */
[----:B------:R-:W3:Y:S04]  /*0560*/  LDG.E.64 R6, desc[UR4][R2.64+-0x8] ;  /* 0xfffff80402067981 */ /* 0x000ee8000c1e1b00 */
[----:B------:R-:W4:Y:S04]  /*0570*/  LDG.E.64 R8, desc[UR4][R2.64] ;  /* 0x0000000402087981 */ /* 0x000f28000c1e1b00 */
[----:B------:R-:W5:Y:S04]  /*0580*/  LDG.E.64 R10, desc[UR4][R2.64+0x8] ;  /* 0x00000804020a7981 */ /* 0x000f68000c1e1b00 */
[----:B------:R-:W5:Y:S04]  /*0590*/  LDG.E.64 R12, desc[UR4][R2.64+0x10] ;  /* 0x00001004020c7981 */ /* 0x000f68000c1e1b00 */
[----:B------:R-:W5:Y:S04]  /*05a0*/  LDG.E.64 R14, desc[UR4][R2.64+0x18] ;  /* 0x00001804020e7981 */ /* 0x000f68000c1e1b00 */
[----:B------:R-:W5:Y:S01]  /*05b0*/  LDG.E.64 R16, desc[UR4][R2.64+0x20] ;  /* 0x0000200402107981 */ /* 0x000f62000c1e1b00 */
[-C--:B--2---:R-:W-:Y:S01]  /*05c0*/  FMUL.FTZ R26, R20, R19.reuse ;  /* 0x00000013141a7220 */ /* 0x084fe20000410000 */
[----:B------:R-:W-:-:S03]  /*05d0*/  FMUL.FTZ R19, R21, R19 ;  /* 0x0000001315137220 */ /* 0x000fc60000410000 */
[-C--:B------:R-:W-:Y:S01]  /*05e0*/  FFMA.FTZ R26, R21, R18.reuse, R26 ;  /* 0x00000012151a7223 */ /* 0x080fe2000001001a */
[----:B------:R-:W-:Y:S02]  /*05f0*/  FFMA.FTZ R21, R20, R18, -R19 ;  /* 0x0000001214157223 */ /* 0x000fe40000010813 */
[----:B------:R-:W2:Y:S01]  /*0600*/  LDG.E.64 R18, desc[UR4][R2.64+0x28] ;  /* 0x0000280402127981 */ /* 0x000ea2000c1e1b00 */
[C---:B---3--:R-:W-:Y:S01]  /*0610*/  FMUL.FTZ R20, R26.reuse, R7 ;  /* 0x000000071a147220 */ /* 0x048fe20000410000 */
[----:B------:R-:W-:-:S03]  /*0620*/  FMUL.FTZ R26, R26, R6 ;  /* 0x000000061a1a7220 */ /* 0x000fc60000410000 */
[C---:B------:R-:W-:Y:S01]  /*0630*/  FFMA.FTZ R20, R21.reuse, R6, -R20 ;  /* 0x0000000615147223 */ /* 0x040fe20000010814 */
[----:B------:R-:W-:Y:S02]  /*0640*/  FFMA.FTZ R26, R21, R7, R26 ;  /* 0x00000007151a7223 */ /* 0x000fe4000001001a */
[----:B------:R-:W3:Y:S02]  /*0650*/  LDG.E.64 R6, desc[UR4][R2.64+0x30] ;  /* 0x0000300402067981 */ /* 0x000ee4000c1e1b00 */
[C---:B----4-:R-:W-:Y:S01]  /*0660*/  FMUL.FTZ R27, R26.reuse, R8 ;  /* 0x000000081a1b7220 */ /* 0x050fe20000410000 */
[----:B------:R-:W-:-:S03]  /*0670*/  FMUL.FTZ R21, R26, R9 ;  /* 0x000000091a157220 */ /* 0x000fc60000410000 */
[C---:B------:R-:W-:Y:S01]  /*0680*/  FFMA.FTZ R27, R20.reuse, R9, R27 ;  /* 0x00000009141b7223 */ /* 0x040fe2000001001b */
[----:B------:R-:W-:Y:S02]  /*0690*/  FFMA.FTZ R21, R20, R8, -R21 ;  /* 0x0000000814157223 */ /* 0x000fe40000010815 */
[----:B------:R-:W4:Y:S01]  /*06a0*/  LDG.E.64 R8, desc[UR4][R2.64+0x38] ;  /* 0x0000380402087981 */ /* 0x000f22000c1e1b00 */
[C---:B-----5:R-:W-:Y:S01]  /*06b0*/  FMUL.FTZ R20, R27.reuse, R10 ;  /* 0x0000000a1b147220 */ /* 0x060fe20000410000 */
[----:B------:R-:W-:-:S03]  /*06c0*/  FMUL.FTZ R27, R27, R11 ;  /* 0x0000000b1b1b7220 */ /* 0x000fc60000410000 */
[C---:B------:R-:W-:Y:S01]  /*06d0*/  FFMA.FTZ R20, R21.reuse, R11, R20 ;  /* 0x0000000b15147223 */ /* 0x040fe20000010014 */
[----:B------:R-:W-:Y:S02]  /*06e0*/  FFMA.FTZ R27, R21, R10, -R27 ;  /* 0x0000000a151b7223 */ /* 0x000fe4000001081b */
[----:B------:R-:W5:Y:S01]  /*06f0*/  LDG.E.64 R10, desc[UR4][R2.64+0x40] ;  /* 0x00004004020a7981 */ /* 0x000f62000c1e1b00 */
[C---:B------:R-:W-:Y:S01]  /*0700*/  FMUL.FTZ R26, R20.reuse, R12 ;  /* 0x0000000c141a7220 */ /* 0x040fe20000410000 */
        /* <DEDUP_REMOVED lines=14> */
[C---:B--2---:R-:W-:Y:S01]  /*07f0*/  FMUL.FTZ R20, R26.reuse, R18 ;  /* 0x000000121a147220 */ /* 0x044fe20000410000 */
[----:B------:R-:W-:-:S03]  /*0800*/  FMUL.FTZ R27, R26, R19 ;  /* 0x000000131a1b7220 */ /* 0x000fc60000410000 */
[C---:B------:R-:W-:Y:S01]  /*0810*/  FFMA.FTZ R20, R21.reuse, R19, R20 ;  /* 0x0000001315147223 */ /* 0x040fe20000010014 */
[----:B------:R-:W-:Y:S02]  /*0820*/  FFMA.FTZ R27, R21, R18, -R27 ;  /* 0x00000012151b7223 */ /* 0x000fe4000001081b */
[----:B------:R-:W2:Y:S01]  /*0830*/  LDG.E.64 R18, desc[UR4][R2.64+0x60] ;  /* 0x0000600402127981 */ /* 0x000ea2000c1e1b00 */
[C---:B---3--:R-:W-:Y:S01]  /*0840*/  FMUL.FTZ R26, R20.reuse, R7 ;  /* 0x00000007141a7220 */ /* 0x048fe20000410000 */
[----:B------:R-:W-:-:S03]  /*0850*/  FMUL.FTZ R28, R20, R6 ;  /* 0x00000006141c7220 */ /* 0x000fc60000410000 */
[C---:B------:R-:W-:Y:S01]  /*0860*/  FFMA.FTZ R20, R27.reuse, R6, -R26 ;  /* 0x000000061b147223 */ /* 0x040fe2000001081a */
[----:B------:R-:W-:Y:S02]  /*0870*/  FFMA.FTZ R28, R27, R7, R28 ;  /* 0x000000071b1c7223 */ /* 0x000fe4000001001c */
[----:B------:R0:W3:Y:S01]  /*0880*/  LDG.E.64 R6, desc[UR4][R2.64+0x68] ;  /* 0x0000680402067981 */ /* 0x0000e2000c1e1b00 */
[----:B------:R-:W-:Y:S01]  /*0890*/  IADD3 R25, P1, R25, 0x10, RZ ;  /* 0x0000001019197810 */ /* 0x000fe20007f3e0ff */
[CC--:B----4-:R-:W-:Y:S01]  /*08a0*/  FMUL.FTZ R27, R28.reuse, R8.reuse ;  /* 0x000000081c1b7220 */ /* 0x0d0fe20000410000 */
[----:B------:R-:W-:Y:S02]  /*08b0*/  FMUL.FTZ R21, R28, R9 ;  /* 0x000000091c157220 */ /* 0x000fe40000410000 */
[----:B------:R-:W-:Y:S01]  /*08c0*/  IADD3.X R23, RZ, R23, RZ, P1, !PT ;  /* 0x00000017ff177210 */ /* 0x000fe20000ffe4ff */
[C---:B------:R-:W-:Y:S01]  /*08d0*/  FFMA.FTZ R27, R20.reuse, R9, R27 ;  /* 0x00000009141b7223 */ /* 0x040fe2000001001b */
[----:B------:R-:W-:Y:S01]  /*08e0*/  FFMA.FTZ R21, R20, R8, -R21 ;  /* 0x0000000814157223 */ /* 0x000fe20000010815 */
[----:B------:R-:W-:-:S02]  /*08f0*/  ISETP.GE.U32.AND P1, PT, R25, R24, PT ;  /* 0x000000181900720c */ /* 0x000fc40003f26070 */
[C---:B-----5:R-:W-:Y:S01]  /*0900*/  FMUL.FTZ R8, R27.reuse, R10 ;  /* 0x0000000a1b087220 */ /* 0x060fe20000410000 */
[-C--:B------:R-:W-:Y:S01]  /*0910*/  FMUL.FTZ R27, R27, R11.reuse ;  /* 0x0000000b1b1b7220 */ /* 0x080fe20000410000 */
[----:B------:R-:W-:Y:S02]  /*0920*/  ISETP.GE.AND.EX P1, PT, R23, R22, PT, P1 ;  /* 0x000000161700720c */ /* 0x000fe40003f26310 */
[C---:B------:R-:W-:Y:S01]  /*0930*/  FFMA.FTZ R8, R21.reuse, R11, R8 ;  /* 0x0000000b15087223 */ /* 0x040fe20000010008 */
[----:B------:R-:W-:-:S03]  /*0940*/  FFMA.FTZ R27, R21, R10, -R27 ;  /* 0x0000000a151b7223 */ /* 0x000fc6000001081b */
[C---:B------:R-:W-:Y:S01]  /*0950*/  FMUL.FTZ R10, R8.reuse, R12 ;  /* 0x0000000c080a7220 */ /* 0x040fe20000410000 */
[----:B------:R-:W-:-:S03]  /*0960*/  FMUL.FTZ R9, R8, R13 ;  /* 0x0000000d08097220 */ /* 0x000fc60000410000 */
        /* <DEDUP_REMOVED lines=10> */
[CC--:B--2---:R-:W-:Y:S01]  /*0a10*/  FMUL.FTZ R8, R10.reuse, R18.reuse ;  /* 0x000000120a087220 */ /* 0x0c4fe20000410000 */
[-C--:B------:R-:W-:Y:S01]  /*0a20*/  FMUL.FTZ R11, R10, R19.reuse ;  /* 0x000000130a0b7220 */ /* 0x080fe20000410000 */
[----:B------:R-:W-:Y:S02]  /*0a30*/  IADD3 R10, P2, R2, 0x80, RZ ;  /* 0x00000080020a7810 */ /* 0x000fe40007f5e0ff */
[C---:B------:R-:W-:Y:S01]  /*0a40*/  FFMA.FTZ R8, R9.reuse, R19, R8 ;  /* 0x0000001309087223 */ /* 0x040fe20000010008 */
[----:B------:R-:W-:Y:S01]  /*0a50*/  FFMA.FTZ R11, R9, R18, -R11 ;  /* 0x00000012090b7223 */ /* 0x000fe2000001080b */
[----:B0-----:R-:W-:Y:S02]  /*0a60*/  IADD3.X R3, RZ, R3, RZ, P2, !PT ;  /* 0x00000003ff037210 */ /* 0x001fe400017fe4ff */
[C---:B---3--:R-:W-:Y:S01]  /*0a70*/  FMUL.FTZ R2, R8.reuse, R6 ;  /* 0x0000000608027220 */ /* 0x048fe20000410000 */
[----:B------:R-:W-:-:S03]  /*0a80*/  FMUL.FTZ R9, R8, R7 ;  /* 0x0000000708097220 */ /* 0x000fc60000410000 */
[C---:B------:R-:W-:Y:S01]  /*0a90*/  FFMA.FTZ R19, R11.reuse, R7, R2 ;  /* 0x000000070b137223 */ /* 0x040fe20000010002 */
[----:B------:R-:W-:Y:S01]  /*0aa0*/  FFMA.FTZ R18, R11, R6, -R9 ;  /* 0x000000060b127223 */ /* 0x000fe20000010809 */
[----:B------:R-:W-:Y:S01]  /*0ab0*/  MOV R2, R10 ;  /* 0x0000000a00027202 */ /* 0x000fe20000000f00 */
[----:B------:R-:W-:Y:S06]  /*0ac0*/  @!P1 BRA `(.L_x_800) ;  /* 0xfffffff800a09947 */ /* 0x000fec000383ffff */
.L_x_799:
[----:B------:R-:W-:Y:S05]  /*0ad0*/  BSYNC B1 ;  /* 0x0000000000017941 */ /* 0x000fea0003800000 */
.L_x_798:
[----:B------:R-:W-:Y:S01]  /*0ae0*/  IADD3 R6, P2, R4, -R25, RZ ;  /* 0x8000001904067210 */ /* 0x000fe20007f5e0ff */
[----:B------:R-:W-:Y:S03]  /*0af0*/  BSSY B1, `(.L_x_801) ;  /* 0x0000032000017945 */ /* 0x000fe60003800000 */
[----:B------:R-:W-:Y:S02]  /*0b00*/  ISETP.GT.U32.AND P1, PT, R6, 0x4, PT ;  /* 0x000000040600780c */ /* 0x000fe40003f24070 */
[----:B------:R-:W-:-:S04]  /*0b10*/  IADD3.X R6, R5, ~R23, RZ, P2, !PT ;  /* 0x8000001705067210 */ /* 0x000fc800017fe4ff */
[----:B------:R-:W-:-:S13]  /*0b20*/  ISETP.GT.AND.EX P1, PT, R6, RZ, PT, P1 ;  /* 0x000000ff0600720c */ /* 0x000fda0003f24310 */
[----:B------:R-:W-:Y:S05]  /*0b30*/  @!P1 BRA `(.L_x_802) ;  /* 0x0000000000b49947 */ /* 0x000fea0003800000 */
[----:B------:R-:W2:Y:S04]  /*0b40*/  LDG.E.64 R26, desc[UR4][R2.64+-0x10] ;  /* 0xfffff004021a7981 */ /* 0x000ea8000c1e1b00 */
[----:B------:R-:W3:Y:S04]  /*0b50*/  LDG.E.64 R20, desc[UR4][R2.64+-0x8] ;  /* 0xfffff80402147981 */ /* 0x000ee8000c1e1b00 */
[----:B------:R-:W4:Y:S04]  /*0b60*/  LDG.E.64 R16, desc[UR4][R2.64] ;  /* 0x0000000402107981 */ /* 0x000f28000c1e1b00 */
[----:B------:R-:W5:Y:S04]  /*0b70*/  LDG.E.64 R14, desc[UR4][R2.64+0x8] ;  /* 0x00000804020e7981 */ /* 0x000f68000c1e1b00 */
[----:B------:R-:W5:Y:S04]  /*0b80*/  LDG.E.64 R12, desc[UR4][R2.64+0x10] ;  /* 0x00001004020c7981 */ /* 0x000f68000c1e1b00 */
[----:B------:R-:W5:Y:S04]  /*0b90*/  LDG.E.64 R10, desc[UR4][R2.64+0x18] ;  /* 0x00001804020a7981 */ /* 0x000f68000c1e1b00 */
[----:B------:R-:W5:Y:S04]  /*0ba0*/  LDG.E.64 R8, desc[UR4][R2.64+0x20] ;  /* 0x0000200402087981 */ /* 0x000f68000c1e1b00 */
[----:B------:R0:W5:Y:S01]  /*0bb0*/  LDG.E.64 R6, desc[UR4][R2.64+0x28] ;  /* 0x0000280402067981 */ /* 0x000162000c1e1b00 */
[----:B------:R-:W-:-:S02]  /*0bc0*/  IADD3 R25, P2, R25, 0x8, RZ ;  /* 0x0000000819197810 */ /* 0x000fc40007f5e0ff */
[----:B------:R-:W-:Y:S02]  /*0bd0*/  PLOP3.LUT P0, PT, PT, PT, PT, 0x8, 0x0 ;  /* 0x000000000000781c */ /* 0x000fe40003f0e170 */
[----:B------:R-:W-:Y:S02]  /*0be0*/  IADD3.X R23, RZ, R23, RZ, P2, !PT ;  /* 0x00000017ff177210 */ /* 0x000fe400017fe4ff */
[----:B0-----:R-:W-:-:S04]  /*0bf0*/  IADD3 R2, P1, R2, 0x40, RZ ;  /* 0x0000004002027810 */ /* 0x001fc80007f3e0ff */
[----:B------:R-:W-:Y:S01]  /*0c00*/  IADD3.X R3, RZ, R3, RZ, P1, !PT ;  /* 0x00000003ff037210 */ /* 0x000fe20000ffe4ff */
[C---:B--2---:R-:W-:Y:S01]  /*0c10*/  FMUL.FTZ R29, R19.reuse, R26 ;  /* 0x0000001a131d7220 */ /* 0x044fe20000410000 */
[----:B------:R-:W-:-:S03]  /*0c20*/  FMUL.FTZ R19, R19, R27 ;  /* 0x0000001b13137220 */ /* 0x000fc60000410000 */
[C---:B------:R-:W-:Y:S01]  /*0c30*/  FFMA.FTZ R29, R18.reuse, R27, R29 ;  /* 0x0000001b121d7223 */ /* 0x040fe2000001001d */
[----:B------:R-:W-:-:S03]  /*0c40*/  FFMA.FTZ R19, R18, R26, -R19 ;  /* 0x0000001a12137223 */ /* 0x000fc60000010813 */
[C---:B---3--:R-:W-:Y:S01]  /*0c50*/  FMUL.FTZ R18, R29.reuse, R20 ;  /* 0x000000141d127220 */ /* 0x048fe20000410000 */
[----:B------:R-:W-:-:S03]  /*0c60*/  FMUL.FTZ R29, R29, R21 ;  /* 0x000000151d1d7220 */ /* 0x000fc60000410000 */
[C---:B------:R-:W-:Y:S01]  /*0c70*/  FFMA.FTZ R18, R19.reuse, R21, R18 ;  /* 0x0000001513127223 */ /* 0x040fe20000010012 */
[----:B------:R-:W-:-:S03]  /*0c80*/  FFMA.FTZ R29, R19, R20, -R29 ;  /* 0x00000014131d7223 */ /* 0x000fc6000001081d */
[C---:B----4-:R-:W-:Y:S01]  /*0c90*/  FMUL.FTZ R20, R18.reuse, R16 ;  /* 0x0000001012147220 */ /* 0x050fe20000410000 */
[----:B------:R-:W-:-:S03]  /*0ca0*/  FMUL.FTZ R19, R18, R17 ;  /* 0x0000001112137220 */ /* 0x000fc60000410000 */
[C---:B------:R-:W-:Y:S01]  /*0cb0*/  FFMA.FTZ R20, R29.reuse, R17, R20 ;  /* 0x000000111d147223 */ /* 0x040fe20000010014 */
[----:B------:R-:W-:-:S03]  /*0cc0*/  FFMA.FTZ R19, R29, R16, -R19 ;  /* 0x000000101d137223 */ /* 0x000fc60000010813 */
[C---:B-----5:R-:W-:Y:S01]  /*0cd0*/  FMUL.FTZ R16, R20.reuse, R14 ;  /* 0x0000000e14107220 */ /* 0x060fe20000410000 */
        /* <DEDUP_REMOVED lines=13> */
[C---:B------:R-:W-:Y:S01]  /*0db0*/  FFMA.FTZ R10, R13.reuse, R8, -R10 ;  /* 0x000000080d0a7223 */ /* 0x040fe2000001080a */
[----:B------:R-:W-:-:S04]  /*0dc0*/  FFMA.FTZ R12, R13, R9, R12 ;  /* 0x000000090d0c7223 */ /* 0x000fc8000001000c */
[C---:B------:R-:W-:Y:S01]  /*0dd0*/  FMUL.FTZ R19, R12.reuse, R6 ;  /* 0x000000060c137220 */ /* 0x040fe20000410000 */
[----:B------:R-:W-:-:S03]  /*0de0*/  FMUL.FTZ R9, R12, R7 ;  /* 0x000000070c097220 */ /* 0x000fc60000410000 */
[C---:B------:R-:W-:Y:S01]  /*0df0*/  FFMA.FTZ R19, R10.reuse, R7, R19 ;  /* 0x000000070a137223 */ /* 0x040fe20000010013 */
[----:B------:R-:W-:-:S07]  /*0e00*/  FFMA.FTZ R18, R10, R6, -R9 ;  /* 0x000000060a127223 */ /* 0x000fce0000010809 */
.L_x_802:
[----:B------:R-:W-:Y:S05]  /*0e10*/  BSYNC B1 ;  /* 0x0000000000017941 */ /* 0x000fea0003800000 */
.L_x_801:
[----:B------:R-:W-:-:S04]  /*0e20*/  ISETP.LT.U32.AND P1, PT, R25, R4, PT ;  /* 0x000000041900720c */ /* 0x000fc80003f21070 */
[----:B------:R-:W-:-:S13]  /*0e30*/  ISETP.LT.OR.EX P0, PT, R23, R5, P0, P1 ;  /* 0x000000051700720c */ /* 0x000fda0000701710 */
[----:B------:R-:W-:Y:S05]  /*0e40*/  @!P0 BRA `(.L_x_794) ;  /* 0x0000000000508947 */ /* 0x000fea0003800000 */
[----:B------:R-:W2:Y:S04]  /*0e50*/  LDG.E.64 R8, desc[UR4][R2.64+-0x10] ;  /* 0xfffff00402087981 */ /* 0x000ea8000c1e1b00 */
[----:B------:R-:W3:Y:S04]  /*0e60*/  LDG.E.64 R12, desc[UR4][R2.64+-0x8] ;  /* 0xfffff804020c7981 */ /* 0x000ee8000c1e1b00 */
[----:B------:R-:W4:Y:S04]  /*0e70*/  LDG.E.64 R4, desc[UR4][R2.64] ;  /* 0x0000000402047981 */ /* 0x000f28000c1e1b00 */
[----:B------:R-:W5:Y:S01]  /*0e80*/  LDG.E.64 R6, desc[UR4][R2.64+0x8] ;  /* 0x0000080402067981 */ /* 0x000f62000c1e1b00 */
        /* <DEDUP_REMOVED lines=15> */
[----:B------:R-:W-:-:S07]  /*0f80*/  FFMA.FTZ R18, R9, R6, -R3 ;  /* 0x0000000609127223 */ /* 0x000fce0000010803 */
.L_x_794:
[----:B------:R-:W-:Y:S05]  /*0f90*/  BSYNC B0 ;  /* 0x0000000000007941 */ /* 0x000fea0003800000 */
.L_x_793:
[----:B------:R-:W0:Y:S01]  /*0fa0*/  LDC.64 R2, c[0x0][0x228] ;  /* 0x00008a00ff027b82 */ /* 0x000e220000000a00 */
[----:B------:R-:W-:Y:S01]  /*0fb0*/  ULDC.64 UR6, c[0x0][0x210] ;  /* 0x0000840000067ab9 */ /* 0x000fe20000000a00 */
[----:B0-----:R-:W-:-:S06]  /*0fc0*/  IMAD.WIDE.U32 R2, R0, 0x8, R2 ;  /* 0x0000000800027825 */ /* 0x001fcc00078e0002 */
[----:B------:R-:W2:Y:S02]  /*0fd0*/  LDG.E.64 R2, desc[UR4][R2.64] ;  /* 0x0000000402027981 */ /* 0x000ea4000c1e1b00 */
[----:B--2---:R-:W-:-:S04]  /*0fe0*/  LEA R4, P0, R2, UR6, 0x3 ;  /* 0x0000000602047c11 */ /* 0x004fc8000f8018ff */
[----:B------:R-:W-:-:S05]  /*0ff0*/  LEA.HI.X R5, R2, UR7, R3, 0x3, P0 ;  /* 0x0000000702057c11 */ /* 0x000fca00080f1c03 */
[----:B------:R-:W-:Y:S01]  /*1000*/  STG.E.64 desc[UR4][R4.64], R18 ;  /* 0x0000001204007986 */ /* 0x000fe2000c101b04 */
[----:B------:R-:W-:Y:S05]  /*1010*/  EXIT ;  /* 0x000000000000794d */ /* 0x000fea0003800000 */
.L_x_803:
        /* <DEDUP_REMOVED lines=14> */
.L_x_8661:


//--------------------- .text._ZN2at6native55_GLOBAL__N__0955718d_22_SparseCsrTensorMath_cu_868dd54534reduce_sparse_csr_dim1_cuda_kernelIN3c107complexIfEEiNS1_14ReductionMulOpIS5_EES5_EEvPT2_PKT_PKT0_SF_lT1_ --------------------------
	.section	.text._ZN2at6native55_GLOBAL__N__0955718d_22_SparseCsrTensorMath_cu_868dd54534reduce_sparse_csr_dim1_cuda_kernelIN3c107complexIfEEiNS1_14ReductionMulOpIS5_EES5_EEvPT2_PKT_PKT0_SF_lT1_,"ax",@progbits
	.align	128
.text._ZN2at6native55_GLOBAL__N__0955718d_22_SparseCsrTensorMath_cu_868dd54534reduce_sparse_csr_dim1_cuda_kernelIN3c107complexIfEEiNS1_14ReductionMulOpIS5_EES5_EEvPT2_PKT_PKT0_SF_lT1_:
        .type           _ZN2at6native55_GLOBAL__N__0955718d_22_SparseCsrTensorMath_cu_868dd54534reduce_sparse_csr_dim1_cuda_kernelIN3c107complexIfEEiNS1_14ReductionMulOpIS5_EES5_EEvPT2_PKT_PKT0_SF_lT1_,@function
        .size           _ZN2at6native55_GLOBAL__N__0955718d_22_SparseCsrTensorMath_cu_868dd54534reduce_sparse_csr_dim1_cuda_kernelIN3c107complexIfEEiNS1_14ReductionMulOpIS5_EES5_EEvPT2_PKT_PKT0_SF_lT1_,(.L_x_8662 - _ZN2at6native55_GLOBAL__N__0955718d_22_SparseCsrTensorMath_cu_868dd54534reduce_sparse_csr_dim1_cuda_kernelIN3c107complexIfEEiNS1_14ReductionMulOpIS5_EES5_EEvPT2_PKT_PKT0_SF_lT1_)
        .other          _ZN2at6native55_GLOBAL__N__0955718d_22_SparseCsrTensorMath_cu_868dd54534reduce_sparse_csr_dim1_cuda_kernelIN3c107complexIfEEiNS1_14ReductionMulOpIS5_EES5_EEvPT2_PKT_PKT0_SF_lT1_,@"STO_CUDA_ENTRY STV_DEFAULT"
_ZN2at6native55_GLOBAL__N__0955718d_22_SparseCsrTensorMath_cu_868dd54534reduce_sparse_csr_dim1_cuda_kernelIN3c107complexIfEEiNS1_14ReductionMulOpIS5_EES5_EEvPT2_PKT_PKT0_SF_lT1_:
        /* <DEDUP_REMOVED lines=13> */
[----:B------:R-:W2:Y:S04]  /*00d0*/  LDG.E R18, desc[UR4][R2.64+0x4] ;  /* 0x0000040402127981 */ /* 0x000ea8000c1e1900 */
[----:B------:R-:W2:Y:S02]  /*00e0*/  LDG.E R5, desc[UR4][R2.64] ;  /* 0x0000000402057981 */ /* 0x000ea4000c1e1900 */
[----:B--2---:R-:W-:-:S13]  /*00f0*/  ISETP.NE.AND P0, PT, R18, R5, PT ;  /* 0x000000051200720c */ /* 0x004fda0003f05270 */
[----:B------:R-:W-:Y:S05]  /*0100*/  @!P0 EXIT ;  /* 0x000000000000894d */ /* 0x000fea0003800000 */
[----:B------:R-:W-:Y:S01]  /*0110*/  ISETP.GT.AND P0, PT, R18, R5, PT ;  /* 0x000000051200720c */ /* 0x000fe20003f04270 */
[----:B------:R-:W-:Y:S01]  /*0120*/  BSSY B0, `(.L_x_804) ;  /* 0x00000d1000007945 */ /* 0x000fe20003800000 */
[----:B------:R-:W-:Y:S01]  /*0130*/  HFMA2.MMA R13, -RZ, RZ, 0, 0 ;  /* 0x00000000ff0d7435 */ /* 0x000fe200000001ff */
[----:B------:R-:W-:-:S10]  /*0140*/  MOV R12, 0x3f800000 ;  /* 0x3f800000000c7802 */ /* 0x000fd40000000f00 */
[----:B------:R-:W-:Y:S05]  /*0150*/  @!P0 BRA `(.L_x_805) ;  /* 0x0000000c00348947 */ /* 0x000fea0003800000 */
[-C--:B------:R-:W-:Y:S01]  /*0160*/  IADD3 R2, R18, -R5.reuse, RZ ;  /* 0x8000000512027210 */ /* 0x080fe20007ffe0ff */
[----:B------:R-:W-:Y:S01]  /*0170*/  BSSY B1, `(.L_x_806) ;  /* 0x000001d000017945 */ /* 0x000fe20003800000 */
[----:B------:R-:W-:Y:S02]  /*0180*/  MOV R19, R5 ;  /* 0x0000000500137202 */ /* 0x000fe40000000f00 */
[----:B------:R-:W-:Y:S02]  /*0190*/  LOP3.LUT P0, R4, R2, 0x3, RZ, 0xc0, !PT ;  /* 0x0000000302047812 */ /* 0x000fe4000780c0ff */
[----:B------:R-:W-:Y:S02]  /*01a0*/  MOV R13, RZ ;  /* 0x000000ff000d7202 */ /* 0x000fe40000000f00 */
[----:B------:R-:W-:-:S09]  /*01b0*/  MOV R12, 0x3f800000 ;  /* 0x3f800000000c7802 */ /* 0x000fd20000000f00 */
[----:B------:R-:W-:Y:S05]  /*01c0*/  @!P0 BRA `(.L_x_807) ;  /* 0x00000000005c8947 */ /* 0x000fea0003800000 */
[----:B------:R-:W0:Y:S01]  /*01d0*/  LDC.64 R2, c[0x0][0x218] ;  /* 0x00008600ff027b82 */ /* 0x000e220000000a00 */
[----:B------:R-:W-:Y:S01]  /*01e0*/  HFMA2.MMA R6, -RZ, RZ, 1.875, 0 ;  /* 0x3f800000ff067435 */ /* 0x000fe200000001ff */
[----:B------:R-:W-:Y:S01]  /*01f0*/  BSSY B2, `(.L_x_807) ;  /* 0x0000014000027945 */ /* 0x000fe20003800000 */
[----:B------:R-:W-:Y:S01]  /*0200*/  HFMA2.MMA R13, -RZ, RZ, 0, 0 ;  /* 0x00000000ff0d7435 */ /* 0x000fe200000001ff */
[----:B------:R-:W-:Y:S01]  /*0210*/  MOV R19, R5 ;  /* 0x0000000500137202 */ /* 0x000fe20000000f00 */
[----:B0-----:R-:W-:-:S03]  /*0220*/  IMAD.WIDE R2, R5, 0x8, R2 ;  /* 0x0000000805027825 */ /* 0x001fc600078e0202 */
[----:B------:R-:W-:Y:S02]  /*0230*/  MOV R9, R2 ;  /* 0x0000000200097202 */ /* 0x000fe40000000f00 */
[----:B------:R-:W-:-:S07]  /*0240*/  MOV R10, R3 ;  /* 0x00000003000a7202 */ /* 0x000fce0000000f00 */
.L_x_808:
[----:B------:R-:W-:Y:S02]  /*0250*/  MOV R2, R9 ;  /* 0x0000000900027202 */ /* 0x000fe40000000f00 */
[----:B------:R-:W-:-:S06]  /*0260*/  MOV R3, R10 ;  /* 0x0000000a00037202 */ /* 0x000fcc0000000f00 */
[----:B------:R-:W2:Y:S01]  /*0270*/  LDG.E.64 R2, desc[UR4][R2.64] ;  /* 0x0000000402027981 */ /* 0x000ea2000c1e1b00 */
[----:B------:R-:W-:Y:S02]  /*0280*/  IADD3 R4, R4, -0x1, RZ ;  /* 0xffffffff04047810 */ /* 0x000fe40007ffe0ff */
[----:B------:R-:W-:Y:S02]  /*0290*/  IADD3 R9, P1, R9, 0x8, RZ ;  /* 0x0000000809097810 */ /* 0x000fe40007f3e0ff */
[----:B------:R-:W-:Y:S02]  /*02a0*/  ISETP.NE.AND P0, PT, R4, RZ, PT ;  /* 0x000000ff0400720c */ /* 0x000fe40003f05270 */
[----:B------:R-:W-:Y:S02]  /*02b0*/  IADD3 R19, R19, 0x1, RZ ;  /* 0x0000000113137810 */ /* 0x000fe40007ffe0ff */
[----:B------:R-:W-:Y:S01]  /*02c0*/  IADD3.X R10, RZ, R10, RZ, P1, !PT ;  /* 0x0000000aff0a7210 */ /* 0x000fe20000ffe4ff */
[-C--:B--2---:R-:W-:Y:S01]  /*02d0*/  FMUL.FTZ R7, R3, R13.reuse ;  /* 0x0000000d03077220 */ /* 0x084fe20000410000 */
[----:B------:R-:W-:-:S03]  /*02e0*/  FMUL.FTZ R8, R2, R13 ;  /* 0x0000000d02087220 */ /* 0x000fc60000410000 */
[-C--:B------:R-:W-:Y:S01]  /*02f0*/  FFMA.FTZ R12, R2, R6.reuse, -R7 ;  /* 0x00000006020c7223 */ /* 0x080fe20000010807 */
[----:B------:R-:W-:-:S04]  /*0300*/  FFMA.FTZ R13, R3, R6, R8 ;  /* 0x00000006030d7223 */ /* 0x000fc80000010008 */
[----:B------:R-:W-:Y:S01]  /*0310*/  MOV R6, R12 ;  /* 0x0000000c00067202 */ /* 0x000fe20000000f00 */
[----:B------:R-:W-:Y:S06]  /*0320*/  @P0 BRA `(.L_x_808) ;  /* 0xfffffffc00c80947 */ /* 0x000fec000383ffff */
[----:B------:R-:W-:Y:S05]  /*0330*/  BSYNC B2 ;  /* 0x0000000000027941 */ /* 0x000fea0003800000 */
.L_x_807:
[----:B------:R-:W-:Y:S05]  /*0340*/  BSYNC B1 ;  /* 0x0000000000017941 */ /* 0x000fea0003800000 */
.L_x_806:
[----:B------:R-:W-:-:S04]  /*0350*/  LOP3.LUT R3, RZ, R5, RZ, 0x33, !PT ;  /* 0x00000005ff037212 */ /* 0x000fc800078e33ff */
[----:B------:R-:W-:-:S04]  /*0360*/  IADD3 R3, R18, R3, RZ ;  /* 0x0000000312037210 */ /* 0x000fc80007ffe0ff */
[----:B------:R-:W-:-:S13]  /*0370*/  ISETP.GE.U32.AND P0, PT, R3, 0x3, PT ;  /* 0x000000030300780c */ /* 0x000fda0003f06070 */
        /* <DEDUP_REMOVED lines=12> */
.L_x_811:
[----:B------:R-:W2:Y:S04]  /*0440*/  LDG.E.64 R24, desc[UR4][R2.64+-0x10] ;  /* 0xfffff00402187981 */ /* 0x000ea8000c1e1b00 */
[----:B------:R-:W3:Y:S04]  /*0450*/  LDG.E.64 R14, desc[UR4][R2.64+-0x8] ;  /* 0xfffff804020e7981 */ /* 0x000ee8000c1e1b00 */
[----:B------:R-:W4:Y:S04]  /*0460*/  LDG.E.64 R16, desc[UR4][R2.64] ;  /* 0x0000000402107981 */ /* 0x000f28000c1e1b00 */
[----:B------:R-:W5:Y:S04]  /*0470*/  LDG.E.64 R22, desc[UR4][R2.64+0x8] ;  /* 0x0000080402167981 */ /* 0x000f68000c1e1b00 */
        /* <DEDUP_REMOVED lines=11> */
[C---:B------:R-:W-:Y:S01]  /*0530*/  FFMA.FTZ R25, R24.reuse, R15, R25 ;  /* 0x0000000f18197223 */ /* 0x040fe20000010019 */
[----:B------:R-:W-:Y:S02]  /*0540*/  FFMA.FTZ R21, R24, R14, -R21 ;  /* 0x0000000e18157223 */ /* 0x000fe40000010815 */
[----:B------:R-:W3:Y:S01]  /*0550*/  LDG.E.64 R14, desc[UR4][R2.64+0x38] ;  /* 0x00003804020e7981 */ /* 0x000ee2000c1e1b00 */
        /* <DEDUP_REMOVED lines=22> */
[C---:B------:R-:W-:Y:S01]  /*06c0*/  FFMA.FTZ R21, R25.reuse, R8, -R24 ;  /* 0x0000000819157223 */ /* 0x040fe20000010818 */
[----:B------:R-:W-:Y:S02]  /*06d0*/  FFMA.FTZ R26, R25, R9, R26 ;  /* 0x00000009191a7223 */ /* 0x000fe4000001001a */
[----:B------:R-:W5:Y:S02]  /*06e0*/  LDG.E.64 R8, desc[UR4][R2.64+0x60] ;  /* 0x0000600402087981 */ /* 0x000f64000c1e1b00 */
[C---:B------:R-:W-:Y:S01]  /*06f0*/  FMUL.FTZ R24, R26.reuse, R10 ;  /* 0x0000000a1a187220 */ /* 0x040fe20000410000 */
[----:B------:R-:W-:-:S03]  /*0700*/  FMUL.FTZ R27, R26, R11 ;  /* 0x0000000b1a1b7220 */ /* 0x000fc60000410000 */
[C---:B------:R-:W-:Y:S02]  /*0710*/  FFMA.FTZ R11, R21.reuse, R11, R24 ;  /* 0x0000000b150b7223 */ /* 0x040fe40000010018 */
[----:B------:R0:W5:Y:S01]  /*0720*/  LDG.E.64 R24, desc[UR4][R2.64+0x68] ;  /* 0x0000680402187981 */ /* 0x000162000c1e1b00 */
[----:B------:R-:W-:Y:S01]  /*0730*/  FFMA.FTZ R27, R21, R10, -R27 ;  /* 0x0000000a151b7223 */ /* 0x000fe2000001081b */
[----:B------:R-:W-:-:S04]  /*0740*/  IADD3 R19, R19, 0x10, RZ ;  /* 0x0000001013137810 */ /* 0x000fc80007ffe0ff */
[----:B------:R-:W-:Y:S01]  /*0750*/  ISETP.GE.AND P1, PT, R19, R20, PT ;  /* 0x000000141300720c */ /* 0x000fe20003f26270 */
        /* <DEDUP_REMOVED lines=24> */
[CC--:B------:R-:W-:Y:S01]  /*08e0*/  FMUL.FTZ R6, R4.reuse, R8.reuse ;  /* 0x0000000804067220 */ /* 0x0c0fe20000410000 */
[-C--:B------:R-:W-:Y:S01]  /*08f0*/  FMUL.FTZ R7, R4, R9.reuse ;  /* 0x0000000904077220 */ /* 0x080fe20000410000 */
[----:B------:R-:W-:Y:S02]  /*0900*/  IADD3 R4, P2, R2, 0x80, RZ ;  /* 0x0000008002047810 */ /* 0x000fe40007f5e0ff */
[C---:B------:R-:W-:Y:S01]  /*0910*/  FFMA.FTZ R6, R5.reuse, R9, R6 ;  /* 0x0000000905067223 */ /* 0x040fe20000010006 */
[----:B------:R-:W-:Y:S01]  /*0920*/  FFMA.FTZ R7, R5, R8, -R7 ;  /* 0x0000000805077223 */ /* 0x000fe20000010807 */
[----:B0-----:R-:W-:Y:S02]  /*0930*/  IADD3.X R3, RZ, R3, RZ, P2, !PT ;  /* 0x00000003ff037210 */ /* 0x001fe400017fe4ff */
[C---:B------:R-:W-:Y:S01]  /*0940*/  FMUL.FTZ R2, R6.reuse, R24 ;  /* 0x0000001806027220 */ /* 0x040fe20000410000 */
[----:B------:R-:W-:-:S03]  /*0950*/  FMUL.FTZ R5, R6, R25 ;  /* 0x0000001906057220 */ /* 0x000fc60000410000 */
[C---:B------:R-:W-:Y:S01]  /*0960*/  FFMA.FTZ R13, R7.reuse, R25, R2 ;  /* 0x00000019070d7223 */ /* 0x040fe20000010002 */
[----:B------:R-:W-:Y:S01]  /*0970*/  FFMA.FTZ R12, R7, R24, -R5 ;  /* 0x00000018070c7223 */ /* 0x000fe20000010805 */
[----:B------:R-:W-:Y:S01]  /*0980*/  MOV R2, R4 ;  /* 0x0000000400027202 */ /* 0x000fe20000000f00 */
[----:B------:R-:W-:Y:S06]  /*0990*/  @!P1 BRA `(.L_x_811) ;  /* 0xfffffff800a89947 */ /* 0x000fec000383ffff */
.L_x_810:
[----:B------:R-:W-:Y:S05]  /*09a0*/  BSYNC B1 ;  /* 0x0000000000017941 */ /* 0x000fea0003800000 */
.L_x_809:
[----:B------:R-:W-:Y:S01]  /*09b0*/  IADD3 R4, R18, -R19, RZ ;  /* 0x8000001312047210 */ /* 0x000fe20007ffe0ff */
[----:B------:R-:W-:Y:S03]  /*09c0*/  BSSY B1, `(.L_x_812) ;  /* 0x0000030000017945 */ /* 0x000fe60003800000 */
[----:B------:R-:W-:-:S13]  /*09d0*/  ISETP.GT.AND P1, PT, R4, 0x4, PT ;  /* 0x000000040400780c */ /* 0x000fda0003f24270 */
        /* <DEDUP_REMOVED lines=9> */
[----:B------:R-:W-:-:S02]  /*0a70*/  PLOP3.LUT P0, PT, PT, PT, PT, 0x8, 0x0 ;  /* 0x000000000000781c */ /* 0x000fc40003f0e170 */
[----:B------:R-:W-:Y:S01]  /*0a80*/  IADD3 R19, R19, 0x8, RZ ;  /* 0x0000000813137810 */ /* 0x000fe20007ffe0ff */
        /* <DEDUP_REMOVED lines=27> */
[----:B------:R-:W-:Y:S01]  /*0c40*/  FFMA.FTZ R9, R11, R6, -R9 ;  /* 0x000000060b097223 */ /* 0x000fe20000010809 */
[----:B------:R-:W-:Y:S02]  /*0c50*/  IADD3 R6, P1, R2, 0x40, RZ ;  /* 0x0000004002067810 */ /* 0x000fe40007f3e0ff */
[CC--:B------:R-:W-:Y:S01]  /*0c60*/  FMUL.FTZ R2, R8.reuse, R4.reuse ;  /* 0x0000000408027220 */ /* 0x0c0fe20000410000 */
[----:B------:R-:W-:Y:S01]  /*0c70*/  FMUL.FTZ R7, R8, R5 ;  /* 0x0000000508077220 */ /* 0x000fe20000410000 */
[----:B------:R-:W-:Y:S02]  /*0c80*/  IADD3.X R3, RZ, R3, RZ, P1, !PT ;  /* 0x00000003ff037210 */ /* 0x000fe40000ffe4ff */
[C---:B------:R-:W-:Y:S01]  /*0c90*/  FFMA.FTZ R13, R9.reuse, R5, R2 ;  /* 0x00000005090d7223 */ /* 0x040fe20000010002 */
[----:B------:R-:W-:Y:S01]  /*0ca0*/  FFMA.FTZ R12, R9, R4, -R7 ;  /* 0x00000004090c7223 */ /* 0x000fe20000010807 */
[----:B------:R-:W-:-:S07]  /*0cb0*/  MOV R2, R6 ;  /* 0x0000000600027202 */ /* 0x000fce0000000f00 */
.L_x_813:
[----:B------:R-:W-:Y:S05]  /*0cc0*/  BSYNC B1 ;  /* 0x0000000000017941 */ /* 0x000fea0003800000 */
.L_x_812:
[----:B------:R-:W-:-:S13]  /*0cd0*/  ISETP.LT.OR P0, PT, R19, R18, P0 ;  /* 0x000000121300720c */ /* 0x000fda0000701670 */
        /* <DEDUP_REMOVED lines=21> */
.L_x_805:
[----:B------:R-:W-:Y:S05]  /*0e30*/  BSYNC B0 ;  /* 0x0000000000007941 */ /* 0x000fea0003800000 */
.L_x_804:
[----:B------:R-:W0:Y:S08]  /*0e40*/  LDC.64 R2, c[0x0][0x228] ;  /* 0x00008a00ff027b82 */ /* 0x000e300000000a00 */
[----:B------:R-:W1:Y:S01]  /*0e50*/  LDC.64 R4, c[0x0][0x210] ;  /* 0x00008400ff047b82 */ /* 0x000e620000000a00 */
[----:B0-----:R-:W-:-:S06]  /*0e60*/  IMAD.WIDE.U32 R2, R0, 0x4, R2 ;  /* 0x0000000400027825 */ /* 0x001fcc00078e0002 */
[----:B------:R-:W1:Y:S02]  /*0e70*/  LDG.E R3, desc[UR4][R2.64] ;  /* 0x0000000402037981 */ /* 0x000e64000c1e1900 */
[----:B-1----:R-:W-:-:S05]  /*0e80*/  IMAD.WIDE R4, R3, 0x8, R4 ;  /* 0x0000000803047825 */ /* 0x002fca00078e0204 */
[----:B------:R-:W-:Y:S01]  /*0e90*/  STG.E.64 desc[UR4][R4.64], R12 ;  /* 0x0000000c04007986 */ /* 0x000fe2000c101b04 */
[----:B------:R-:W-:Y:S05]  /*0ea0*/  EXIT ;  /* 0x000000000000794d */ /* 0x000fea0003800000 */
.L_x_814:
        /* <DEDUP_REMOVED lines=13> */
.L_x_8662:


//--------------------- .text._ZN2at6native55_GLOBAL__N__0955718d_22_SparseCsrTensorMath_cu_868dd54534reduce_sparse_csr_dim0_cuda_kernelIN3c107complexIfEElNS1_14ReductionMulOpIS5_EES5_EEvPT2_PKT0_lPKT_SC_lT1_ --------------------------
	.section	.text._ZN2at6native55_GLOBAL__N__0955718d_22_SparseCsrTensorMath_cu_868dd54534reduce_sparse_csr_dim0_cuda_kernelIN3c107complexIfEElNS1_14ReductionMulOpIS5_EES5_EEvPT2_PKT0_lPKT_SC_lT1_,"ax",@progbits
	.align	128
.text._ZN2at6native55_GLOBAL__N__0955718d_22_SparseCsrTensorMath_cu_868dd54534reduce_sparse_csr_dim0_cuda_kernelIN3c107complexIfEElNS1_14ReductionMulOpIS5_EES5_EEvPT2_PKT0_lPKT_SC_lT1_:
        .type           _ZN2at6native55_GLOBAL__N__0955718d_22_SparseCsrTensorMath_cu_868dd54534reduce_sparse_csr_dim0_cuda_kernelIN3c107complexIfEElNS1_14ReductionMulOpIS5_EES5_EEvPT2_PKT0_lPKT_SC_lT1_,@function
        .size           _ZN2at6native55_GLOBAL__N__0955718d_22_SparseCsrTensorMath_cu_868dd54534reduce_sparse_csr_dim0_cuda_kernelIN3c107complexIfEElNS1_14ReductionMulOpIS5_EES5_EEvPT2_PKT0_lPKT_SC_lT1_,(.L_x_8663 - _ZN2at6native55_GLOBAL__N__0955718d_22_SparseCsrTensorMath_cu_868dd54534reduce_sparse_csr_dim0_cuda_kernelIN3c107complexIfEElNS1_14ReductionMulOpIS5_EES5_EEvPT2_PKT0_lPKT_SC_lT1_)
        .other          _ZN2at6native55_GLOBAL__N__0955718d_22_SparseCsrTensorMath_cu_868dd54534reduce_sparse_csr_dim0_cuda_kernelIN3c107complexIfEElNS1_14ReductionMulOpIS5_EES5_EEvPT2_PKT0_lPKT_SC_lT1_,@"STO_CUDA_ENTRY STV_DEFAULT"
_ZN2at6native55_GLOBAL__N__0955718d_22_SparseCsrTensorMath_cu_868dd54534reduce_sparse_csr_dim0_cuda_kernelIN3c107complexIfEElNS1_14ReductionMulOpIS5_EES5_EEvPT2_PKT0_lPKT_SC_lT1_:
        /* <DEDUP_REMOVED lines=14> */
[----:B------:R-:W-:Y:S01]  /*00e0*/  IMAD.MOV.U32 R3, RZ, RZ, RZ ;  /* 0x000000ffff037224 */ /* 0x000fe200078e00ff */
[----:B------:R-:W-:Y:S01]  /*00f0*/  IADD3 R4, P1, R0, UR4, RZ ;  /* 0x0000000400047c10 */ /* 0x000fe2000ff3e0ff */
[----:B------:R-:W-:-:S03]  /*0100*/  IMAD.MOV.U32 R2, RZ, RZ, 0x3f800000 ;  /* 0x3f800000ff027424 */ /* 0x000fc600078e00ff */
[----:B------:R-:W-:Y:S02]  /*0110*/  IADD3.X R5, R14, UR5, RZ, P1, !PT ;  /* 0x000000050e057c10 */ /* 0x000fe40008ffe4ff */
[----:B0-----:R-:W-:-:S04]  /*0120*/  ISETP.GE.U32.AND P0, PT, R16, 0x1, PT ;  /* 0x000000011000780c */ /* 0x001fc80003f06070 */
[----:B------:R-:W-:-:S13]  /*0130*/  ISETP.GE.AND.EX P0, PT, R17, RZ, PT, P0 ;  /* 0x000000ff1100720c */ /* 0x000fda0003f06300 */
[----:B------:R-:W-:Y:S05]  /*0140*/  @!P0 BRA `(.L_x_815) ;  /* 0x0000000400a88947 */ /* 0x000fea0003800000 */
[C---:B------:R-:W-:Y:S01]  /*0150*/  IADD3 R2, P0, R16.reuse, -0x1, RZ ;  /* 0xffffffff10027810 */ /* 0x040fe20007f1e0ff */
[----:B------:R-:W5:Y:S01]  /*0160*/  LDG.E.64 R4, desc[UR12][R4.64] ;  /* 0x0000000c04047981 */ /* 0x000f62000c1e1b00 */
[----:B------:R-:W-:Y:S01]  /*0170*/  LOP3.LUT R15, R16, 0x3, RZ, 0xc0, !PT ;  /* 0x00000003100f7812 */ /* 0x000fe200078ec0ff */
[----:B------:R-:W-:Y:S01]  /*0180*/  UMOV UR4, URZ ;  /* 0x0000003f00047c82 */ /* 0x000fe20008000000 */
[----:B------:R-:W-:Y:S01]  /*0190*/  ISETP.GE.U32.AND P1, PT, R2, 0x3, PT ;  /* 0x000000030200780c */ /* 0x000fe20003f26070 */
[----:B------:R-:W-:Y:S01]  /*01a0*/  UMOV UR5, URZ ;  /* 0x0000003f00057c82 */ /* 0x000fe20008000000 */
[----:B------:R-:W-:Y:S01]  /*01b0*/  IADD3.X R2, R17, -0x1, RZ, P0, !PT ;  /* 0xffffffff11027810 */ /* 0x000fe200007fe4ff */
[----:B------:R-:W-:Y:S01]  /*01c0*/  IMAD.MOV.U32 R3, RZ, RZ, RZ ;  /* 0x000000ffff037224 */ /* 0x000fe200078e00ff */
[----:B------:R-:W-:Y:S02]  /*01d0*/  ISETP.NE.U32.AND P0, PT, R15, RZ, PT ;  /* 0x000000ff0f00720c */ /* 0x000fe40003f05070 */
[----:B------:R-:W-:Y:S01]  /*01e0*/  ISETP.GE.U32.AND.EX P1, PT, R2, RZ, PT, P1 ;  /* 0x000000ff0200720c */ /* 0x000fe20003f26110 */
[----:B------:R-:W-:Y:S01]  /*01f0*/  HFMA2.MMA R2, -RZ, RZ, 1.875, 0 ;  /* 0x3f800000ff027435 */ /* 0x000fe200000001ff */
[----:B------:R-:W-:-:S11]  /*0200*/  ISETP.NE.AND.EX P0, PT, RZ, RZ, PT, P0 ;  /* 0x000000ffff00720c */ /* 0x000fd60003f05300 */
[----:B------:R-:W-:Y:S05]  /*0210*/  @!P1 BRA `(.L_x_816) ;  /* 0x0000000000f09947 */ /* 0x000fea0003800000 */
[----:B------:R-:W0:Y:S01]  /*0220*/  LDC R9, c[0x0][0x22c] ;  /* 0x00008b00ff097b82 */ /* 0x000e220000000800 */
[----:B------:R-:W-:Y:S01]  /*0230*/  IADD3 R16, P1, R15, -R16, RZ ;  /* 0x800000100f107210 */ /* 0x000fe20007f3e0ff */
[----:B------:R-:W-:Y:S01]  /*0240*/  ULDC UR4, c[0x0][0x228] ;  /* 0x00008a0000047ab9 */ /* 0x000fe20000000800 */
[----:B------:R-:W-:Y:S01]  /*0250*/  ULDC UR5, c[0x0][0x230] ;  /* 0x00008c0000057ab9 */ /* 0x000fe20000000800 */
[----:B------:R-:W-:Y:S01]  /*0260*/  IMAD.MOV.U32 R3, RZ, RZ, RZ ;  /* 0x000000ffff037224 */ /* 0x000fe200078e00ff */
[----:B------:R-:W-:Y:S01]  /*0270*/  MOV R10, UR5 ;  /* 0x00000005000a7c02 */ /* 0x000fe20008000f00 */
[----:B------:R-:W-:Y:S01]  /*0280*/  IMAD.X R17, RZ, RZ, ~R17, P1 ;  /* 0x000000ffff117224 */ /* 0x000fe200008e0e11 */
[----:B------:R-:W-:Y:S01]  /*0290*/  UMOV UR5, URZ ;  /* 0x0000003f00057c82 */ /* 0x000fe20008000000 */
[----:B------:R-:W1:Y:S01]  /*02a0*/  LDC R7, c[0x0][0x234] ;  /* 0x00008d00ff077b82 */ /* 0x000e620000000800 */
[----:B------:R-:W-:Y:S02]  /*02b0*/  IMAD.MOV.U32 R2, RZ, RZ, 0x3f800000 ;  /* 0x3f800000ff027424 */ /* 0x000fe400078e00ff */
[----:B------:R-:W-:Y:S01]  /*02c0*/  IMAD.U32 R8, RZ, RZ, UR4 ;  /* 0x00000004ff087e24 */ /* 0x000fe2000f8e00ff */
[----:B------:R-:W-:-:S06]  /*02d0*/  UMOV UR4, URZ ;  /* 0x0000003f00047c82 */ /* 0x000fcc0008000000 */
.L_x_817:
[----:B------:R-:W-:-:S05]  /*02e0*/  IMAD.MOV.U32 R6, RZ, RZ, R10 ;  /* 0x000000ffff067224 */ /* 0x000fca00078e000a */
[----:B-1----:R-:W2:Y:S04]  /*02f0*/  LDG.E.64 R10, desc[UR12][R6.64] ;  /* 0x0000000c060a7981 */ /* 0x002ea8000c1e1b00 */
[----:B------:R-:W3:Y:S04]  /*0300*/  LDG.E.64 R20, desc[UR12][R6.64+0x8] ;  /* 0x0000080c06147981 */ /* 0x000ee8000c1e1b00 */
[----:B------:R-:W4:Y:S04]  /*0310*/  LDG.E.64 R18, desc[UR12][R6.64+0x10] ;  /* 0x0000100c06127981 */ /* 0x000f28000c1e1b00 */
[----:B------:R-:W4:Y:S01]  /*0320*/  LDG.E.64 R12, desc[UR12][R6.64+0x18] ;  /* 0x0000180c060c7981 */ /* 0x000f22000c1e1b00 */
[----:B--2--5:R-:W-:-:S04]  /*0330*/  ISETP.NE.U32.AND P2, PT, R4, R10, PT ;  /* 0x0000000a0400720c */ /* 0x024fc80003f45070 */
[----:B------:R-:W-:Y:S02]  /*0340*/  ISETP.NE.AND.EX P2, PT, R5, R11, PT, P2 ;  /* 0x0000000b0500720c */ /* 0x000fe40003f45320 */
[----:B---3--:R-:W-:-:S04]  /*0350*/  ISETP.NE.U32.AND P3, PT, R4, R20, PT ;  /* 0x000000140400720c */ /* 0x008fc80003f65070 */
[----:B------:R-:W-:Y:S02]  /*0360*/  ISETP.NE.AND.EX P3, PT, R5, R21, PT, P3 ;  /* 0x000000150500720c */ /* 0x000fe40003f65330 */
[----:B----4-:R-:W-:-:S05]  /*0370*/  ISETP.NE.U32.AND P4, PT, R4, R18, PT ;  /* 0x000000120400720c */ /* 0x010fca0003f85070 */
[----:B0-----:R-:W2:Y:S01]  /*0380*/  @!P2 LDG.E.64 R10, desc[UR12][R8.64] ;  /* 0x0000000c080aa981 */ /* 0x001ea2000c1e1b00 */
[----:B------:R-:W-:-:S05]  /*0390*/  ISETP.NE.AND.EX P4, PT, R5, R19, PT, P4 ;  /* 0x000000130500720c */ /* 0x000fca0003f85340 */
[----:B------:R-:W3:Y:S01]  /*03a0*/  @!P3 LDG.E.64 R18, desc[UR12][R8.64+0x8] ;  /* 0x0000080c0812b981 */ /* 0x000ee2000c1e1b00 */
[----:B------:R-:W-:-:S04]  /*03b0*/  ISETP.NE.U32.AND P1, PT, R4, R12, PT ;  /* 0x0000000c0400720c */ /* 0x000fc80003f25070 */
[----:B------:R-:W-:-:S03]  /*03c0*/  ISETP.NE.AND.EX P1, PT, R5, R13, PT, P1 ;  /* 0x0000000d0500720c */ /* 0x000fc60003f25310 */
[----:B------:R-:W4:Y:S10]  /*03d0*/  @!P4 LDG.E.64 R20, desc[UR12][R8.64+0x10] ;  /* 0x0000100c0814c981 */ /* 0x000f34000c1e1b00 */
[----:B------:R-:W4:Y:S01]  /*03e0*/  @!P1 LDG.E.64 R12, desc[UR12][R8.64+0x18] ;  /* 0x0000180c080c9981 */ /* 0x000f22000c1e1b00 */
[----:B------:R-:W-:-:S04]  /*03f0*/  UIADD3 UR4, UP0, UR4, 0x4, URZ ;  /* 0x0000000404047890 */ /* 0x000fc8000ff1e03f */
[----:B------:R-:W-:Y:S01]  /*0400*/  UIADD3.X UR5, URZ, UR5, URZ, UP0, !UPT ;  /* 0x000000053f057290 */ /* 0x000fe200087fe43f */
[C---:B--2---:R-:W-:Y:S01]  /*0410*/  @!P2 FMUL.FTZ R23, R3.reuse, R11 ;  /* 0x0000000b0317a220 */ /* 0x044fe20000410000 */
[----:B------:R-:W-:-:S03]  /*0420*/  @!P2 FMUL.FTZ R22, R3, R10 ;  /* 0x0000000a0316a220 */ /* 0x000fc60000410000 */
[C---:B------:R-:W-:Y:S01]  /*0430*/  @!P2 FFMA.FTZ R23, R2.reuse, R10, -R23 ;  /* 0x0000000a0217a223 */ /* 0x040fe20000010817 */
[----:B------:R-:W-:-:S03]  /*0440*/  @!P2 FFMA.FTZ R3, R2, R11, R22 ;  /* 0x0000000b0203a223 */ /* 0x000fc60000010016 */
[----:B------:R-:W-:Y:S02]  /*0450*/  @!P2 IMAD.MOV.U32 R2, RZ, RZ, R23 ;  /* 0x000000ffff02a224 */ /* 0x000fe400078e0017 */
[C---:B---3--:R-:W-:Y:S01]  /*0460*/  @!P3 FMUL.FTZ R11, R3.reuse, R19 ;  /* 0x00000013030bb220 */ /* 0x048fe20000410000 */
[----:B------:R-:W-:-:S03]  /*0470*/  @!P3 FMUL.FTZ R10, R3, R18 ;  /* 0x00000012030ab220 */ /* 0x000fc60000410000 */
[C---:B------:R-:W-:Y:S01]  /*0480*/  @!P3 FFMA.FTZ R11, R2.reuse, R18, -R11 ;  /* 0x00000012020bb223 */ /* 0x040fe2000001080b */
[----:B------:R-:W-:-:S03]  /*0490*/  @!P3 FFMA.FTZ R3, R2, R19, R10 ;  /* 0x000000130203b223 */ /* 0x000fc6000001000a */
[----:B------:R-:W-:Y:S02]  /*04a0*/  @!P3 IMAD.MOV.U32 R2, RZ, RZ, R11 ;  /* 0x000000ffff02b224 */ /* 0x000fe400078e000b */
[CC--:B----4-:R-:W-:Y:S01]  /*04b0*/  @!P4 FMUL.FTZ R10, R3.reuse, R20.reuse ;  /* 0x00000014030ac220 */ /* 0x0d0fe20000410000 */
[----:B------:R-:W-:Y:S01]  /*04c0*/  IADD3 R18, P3, R16, UR4, RZ ;  /* 0x0000000410127c10 */ /* 0x000fe2000ff7e0ff */
[-C--:B------:R-:W-:Y:S02]  /*04d0*/  @!P4 FMUL.FTZ R11, R3, R21.reuse ;  /* 0x00000015030bc220 */ /* 0x080fe40000410000 */
[----:B------:R-:W-:Y:S01]  /*04e0*/  @!P4 FFMA.FTZ R3, R2, R21, R10 ;  /* 0x000000150203c223 */ /* 0x000fe2000001000a */
[----:B------:R-:W-:Y:S01]  /*04f0*/  ISETP.NE.U32.AND P2, PT, R18, RZ, PT ;  /* 0x000000ff1200720c */ /* 0x000fe20003f45070 */
[----:B------:R-:W-:Y:S01]  /*0500*/  @!P4 FFMA.FTZ R11, R2, R20, -R11 ;  /* 0x00000014020bc223 */ /* 0x000fe2000001080b */
[----:B------:R-:W-:-:S04]  /*0510*/  IADD3.X R10, R17, UR5, RZ, P3, !PT ;  /* 0x00000005110a7c10 */ /* 0x000fc80009ffe4ff */
[----:B------:R-:W-:Y:S02]  /*0520*/  ISETP.NE.AND.EX P2, PT, R10, RZ, PT, P2 ;  /* 0x000000ff0a00720c */ /* 0x000fe40003f45320 */
[----:B------:R-:W-:Y:S01]  /*0530*/  @!P4 MOV R2, R11 ;  /* 0x0000000b0002c202 */ /* 0x000fe20000000f00 */
[C---:B------:R-:W-:Y:S01]  /*0540*/  @!P1 FMUL.FTZ R11, R3.reuse, R13 ;  /* 0x0000000d030b9220 */ /* 0x040fe20000410000 */
[----:B------:R-:W-:Y:S02]  /*0550*/  IADD3 R10, P3, R6, 0x20, RZ ;  /* 0x00000020060a7810 */ /* 0x000fe40007f7e0ff */
[----:B------:R-:W-:Y:S01]  /*0560*/  IADD3 R8, P4, R8, 0x20, RZ ;  /* 0x0000002008087810 */ /* 0x000fe20007f9e0ff */
[-C--:B------:R-:W-:Y:S01]  /*0570*/  @!P1 FFMA.FTZ R6, R2, R12.reuse, -R11 ;  /* 0x0000000c02069223 */ /* 0x080fe2000001080b */
[----:B------:R-:W-:Y:S01]  /*0580*/  @!P1 FMUL.FTZ R11, R3, R12 ;  /* 0x0000000c030b9220 */ /* 0x000fe20000410000 */
[----:B------:R-:W-:Y:S02]  /*0590*/  IMAD.X R7, RZ, RZ, R7, P3 ;  /* 0x000000ffff077224 */ /* 0x000fe400018e0607 */
[----:B------:R-:W-:-:S02]  /*05a0*/  IMAD.X R9, RZ, RZ, R9, P4 ;  /* 0x000000ffff097224 */ /* 0x000fc400020e0609 */
[----:B------:R-:W-:Y:S01]  /*05b0*/  @!P1 FFMA.FTZ R3, R2, R13, R11 ;  /* 0x0000000d02039223 */ /* 0x000fe2000001000b */
[----:B------:R-:W-:Y:S01]  /*05c0*/  @!P1 IMAD.MOV.U32 R2, RZ, RZ, R6 ;  /* 0x000000ffff029224 */ /* 0x000fe200078e0006 */
[----:B------:R-:W-:Y:S06]  /*05d0*/  @P2 BRA `(.L_x_817) ;  /* 0xfffffffc00402947 */ /* 0x000fec000383ffff */
.L_x_816:
[----:B------:R-:W-:Y:S05]  /*05e0*/  @!P0 BRA `(.L_x_815) ;  /* 0x0000000000808947 */ /* 0x000fea0003800000 */
[----:B------:R-:W-:Y:S01]  /*05f0*/  USHF.L.U32 UR7, UR4, 0x3, URZ ;  /* 0x0000000304077899 */ /* 0x000fe2000800063f */
[----:B------:R-:W-:Y:S01]  /*0600*/  IADD3 R15, P0, RZ, -R15, RZ ;  /* 0x8000000fff0f7210 */ /* 0x000fe20007f1e0ff */
[----:B------:R-:W-:Y:S01]  /*0610*/  ULDC.64 UR8, c[0x0][0x228] ;  /* 0x00008a0000087ab9 */ /* 0x000fe20000000a00 */
[----:B------:R-:W-:Y:S01]  /*0620*/  ULDC.64 UR10, c[0x0][0x230] ;  /* 0x00008c00000a7ab9 */ /* 0x000fe20000000a00 */
[----:B------:R-:W-:Y:S01]  /*0630*/  USHF.L.U64.HI UR5, UR4, 0x3, UR5 ;  /* 0x0000000304057899 */ /* 0x000fe20008010205 */
[----:B------:R-:W-:Y:S01]  /*0640*/  IADD3.X R10, RZ, -0x1, RZ, P0, !PT ;  /* 0xffffffffff0a7810 */ /* 0x000fe200007fe4ff */
[----:B------:R-:W-:Y:S02]  /*0650*/  UIADD3 UR6, UP0, UR7, UR8, URZ ;  /* 0x0000000807067290 */ /* 0x000fe4000ff1e03f */
[----:B------:R-:W-:Y:S02]  /*0660*/  UIADD3 UR4, UP1, UR7, UR10, URZ ;  /* 0x0000000a07047290 */ /* 0x000fe4000ff3e03f */
[----:B------:R-:W-:-:S02]  /*0670*/  UIADD3.X UR7, UR5, UR9, URZ, UP0, !UPT ;  /* 0x0000000905077290 */ /* 0x000fc400087fe43f */
[----:B------:R-:W-:-:S12]  /*0680*/  UIADD3.X UR5, UR5, UR11, URZ, UP1, !UPT ;  /* 0x0000000b05057290 */ /* 0x000fd80008ffe43f */
.L_x_818:
[----:B------:R-:W-:Y:S02]  /*0690*/  IMAD.U32 R6, RZ, RZ, UR4 ;  /* 0x00000004ff067e24 */ /* 0x000fe4000f8e00ff */
[----:B------:R-:W-:-:S06]  /*06a0*/  IMAD.U32 R7, RZ, RZ, UR5 ;  /* 0x00000005ff077e24 */ /* 0x000fcc000f8e00ff */
[----:B------:R-:W2:Y:S01]  /*06b0*/  LDG.E.64 R6, desc[UR12][R6.64] ;  /* 0x0000000c06067981 */ /* 0x000ea2000c1e1b00 */
[----:B------:R-:W-:Y:S01]  /*06c0*/  IMAD.U32 R8, RZ, RZ, UR6 ;  /* 0x00000006ff087e24 */ /* 0x000fe2000f8e00ff */
[----:B------:R-:W-:Y:S02]  /*06d0*/  MOV R9, UR7 ;  /* 0x0000000700097c02 */ /* 0x000fe40008000f00 */
[----:B--2--5:R-:W-:-:S04]  /*06e0*/  ISETP.NE.U32.AND P0, PT, R4, R6, PT ;  /* 0x000000060400720c */ /* 0x024fc80003f05070 */
[----:B------:R-:W-:-:S13]  /*06f0*/  ISETP.NE.AND.EX P0, PT, R5, R7, PT, P0 ;  /* 0x000000070500720c */ /* 0x000fda0003f05300 */
[----:B------:R-:W2:Y:S01]  /*0700*/  @!P0 LDG.E.64 R8, desc[UR12][R8.64] ;  /* 0x0000000c08088981 */ /* 0x000ea2000c1e1b00 */
[----:B------:R-:W-:Y:S01]  /*0710*/  IADD3 R15, P1, R15, 0x1, RZ ;  /* 0x000000010f0f7810 */ /* 0x000fe20007f3e0ff */
[----:B------:R-:W-:Y:S02]  /*0720*/  UIADD3 UR6, UP0, UR6, 0x8, URZ ;  /* 0x0000000806067890 */ /* 0x000fe4000ff1e03f */
[----:B------:R-:W-:Y:S02]  /*0730*/  UIADD3 UR4, UP1, UR4, 0x8, URZ ;  /* 0x0000000804047890 */ /* 0x000fe4000ff3e03f */
[----:B------:R-:W-:Y:S01]  /*0740*/  IMAD.X R10, RZ, RZ, R10, P1 ;  /* 0x000000ffff0a7224 */ /* 0x000fe200008e060a */
[----:B------:R-:W-:Y:S01]  /*0750*/  ISETP.NE.U32.AND P1, PT, R15, RZ, PT ;  /* 0x000000ff0f00720c */ /* 0x000fe20003f25070 */
[----:B------:R-:W-:Y:S02]  /*0760*/  UIADD3.X UR7, URZ, UR7, URZ, UP0, !UPT ;  /* 0x000000073f077290 */ /* 0x000fe400087fe43f */
[----:B------:R-:W-:Y:S01]  /*0770*/  UIADD3.X UR5, URZ, UR5, URZ, UP1, !UPT ;  /* 0x000000053f057290 */ /* 0x000fe20008ffe43f */
[----:B------:R-:W-:Y:S01]  /*0780*/  ISETP.NE.AND.EX P1, PT, R10, RZ, PT, P1 ;  /* 0x000000ff0a00720c */ /* 0x000fe20003f25310 */
[----:B--2---:R-:W-:-:S04]  /*0790*/  @!P0 FMUL.FTZ R7, R3, R9 ;  /* 0x0000000903078220 */ /* 0x004fc80000410000 */
[-C--:B------:R-:W-:Y:S01]  /*07a0*/  @!P0 FFMA.FTZ R7, R2, R8.reuse, -R7 ;  /* 0x0000000802078223 */ /* 0x080fe20000010807 */
[----:B------:R-:W-:-:S04]  /*07b0*/  @!P0 FMUL.FTZ R8, R3, R8 ;  /* 0x0000000803088220 */ /* 0x000fc80000410000 */
[----:B------:R-:W-:Y:S01]  /*07c0*/  @!P0 FFMA.FTZ R3, R2, R9, R8 ;  /* 0x0000000902038223 */ /* 0x000fe20000010008 */
[----:B------:R-:W-:Y:S02]  /*07d0*/  @!P0 IMAD.MOV.U32 R2, RZ, RZ, R7 ;  /* 0x000000ffff028224 */ /* 0x000fe400078e0007 */
[----:B------:R-:W-:Y:S05]  /*07e0*/  @P1 BRA `(.L_x_818) ;  /* 0xfffffffc00a81947 */ /* 0x000fea000383ffff */
.L_x_815:
[----:B------:R-:W-:Y:S02]  /*07f0*/  ULDC.64 UR4, c[0x0][0x210] ;  /* 0x0000840000047ab9 */ /* 0x000fe40000000a00 */
[----:B-----5:R-:W-:-:S04]  /*0800*/  IADD3 R4, P0, R0, UR4, RZ ;  /* 0x0000000400047c10 */ /* 0x020fc8000ff1e0ff */
[----:B------:R-:W-:-:S05]  /*0810*/  IADD3.X R5, R14, UR5, RZ, P0, !PT ;  /* 0x000000050e057c10 */ /* 0x000fca00087fe4ff */
[----:B------:R-:W-:Y:S01]  /*0820*/  STG.E.64 desc[UR12][R4.64], R2 ;  /* 0x0000000204007986 */ /* 0x000fe2000c101b0c */
[----:B------:R-:W-:Y:S05]  /*0830*/  EXIT ;  /* 0x000000000000794d */ /* 0x000fea0003800000 */
.L_x_819:
        /* <DEDUP_REMOVED lines=12> */
.L_x_8663:


//--------------------- .text._ZN2at6native55_GLOBAL__N__0955718d_22_SparseCsrTensorMath_cu_868dd54534reduce_sparse_csr_dim0_cuda_kernelIN3c107complexIfEEiNS1_14ReductionMulOpIS5_EES5_EEvPT2_PKT0_lPKT_SC_lT1_ --------------------------
	.section	.text._ZN2at6native55_GLOBAL__N__0955718d_22_SparseCsrTensorMath_cu_868dd54534reduce_sparse_csr_dim0_cuda_kernelIN3c107complexIfEEiNS1_14ReductionMulOpIS5_EES5_EEvPT2_PKT0_lPKT_SC_lT1_,"ax",@progbits
	.align	128
.text._ZN2at6native55_GLOBAL__N__0955718d_22_SparseCsrTensorMath_cu_868dd54534reduce_sparse_csr_dim0_cuda_kernelIN3c107complexIfEEiNS1_14ReductionMulOpIS5_EES5_EEvPT2_PKT0_lPKT_SC_lT1_:
        .type           _ZN2at6native55_GLOBAL__N__0955718d_22_SparseCsrTensorMath_cu_868dd54534reduce_sparse_csr_dim0_cuda_kernelIN3c107complexIfEEiNS1_14ReductionMulOpIS5_EES5_EEvPT2_PKT0_lPKT_SC_lT1_,@function
        .size           _ZN2at6native55_GLOBAL__N__0955718d_22_SparseCsrTensorMath_cu_868dd54534reduce_sparse_csr_dim0_cuda_kernelIN3c107complexIfEEiNS1_14ReductionMulOpIS5_EES5_EEvPT2_PKT0_lPKT_SC_lT1_,(.L_x_8664 - _ZN2at6native55_GLOBAL__N__0955718d_22_SparseCsrTensorMath_cu_868dd54534reduce_sparse_csr_dim0_cuda_kernelIN3c107complexIfEEiNS1_14ReductionMulOpIS5_EES5_EEvPT2_PKT0_lPKT_SC_lT1_)
        .other          _ZN2at6native55_GLOBAL__N__0955718d_22_SparseCsrTensorMath_cu_868dd54534reduce_sparse_csr_dim0_cuda_kernelIN3c107complexIfEEiNS1_14ReductionMulOpIS5_EES5_EEvPT2_PKT0_lPKT_SC_lT1_,@"STO_CUDA_ENTRY STV_DEFAULT"
_ZN2at6native55_GLOBAL__N__0955718d_22_SparseCsrTensorMath_cu_868dd54534reduce_sparse_csr_dim0_cuda_kernelIN3c107complexIfEEiNS1_14ReductionMulOpIS5_EES5_EEvPT2_PKT0_lPKT_SC_lT1_:
        /* <DEDUP_REMOVED lines=12> */
[C---:B------:R-:W-:Y:S01]  /*00c0*/  LEA R4, P1, R0.reuse, UR4, 0x2 ;  /* 0x0000000400047c11 */ /* 0x040fe2000f8210ff */
[----:B------:R-:W-:Y:S02]  /*00d0*/  IMAD.MOV.U32 R3, RZ, RZ, RZ ;  /* 0x000000ffff037224 */ /* 0x000fe400078e00ff */
[----:B------:R-:W-:Y:S01]  /*00e0*/  IMAD.MOV.U32 R2, RZ, RZ, 0x3f800000 ;  /* 0x3f800000ff027424 */ /* 0x000fe200078e00ff */
[----:B------:R-:W-:Y:S02]  /*00f0*/  LEA.HI.X R5, R0, UR5, RZ, 0x2, P1 ;  /* 0x0000000500057c11 */ /* 0x000fe400088f14ff */
[----:B0-----:R-:W-:-:S04]  /*0100*/  ISETP.GE.U32.AND P0, PT, R18, 0x1, PT ;  /* 0x000000011200780c */ /* 0x001fc80003f06070 */
[----:B------:R-:W-:-:S13]  /*0110*/  ISETP.GE.AND.EX P0, PT, R19, RZ, PT, P0 ;  /* 0x000000ff1300720c */ /* 0x000fda0003f06300 */
[----:B------:R-:W-:Y:S05]  /*0120*/  @!P0 BRA `(.L_x_820) ;  /* 0x0000000400908947 */ /* 0x000fea0003800000 */
[C---:B------:R-:W-:Y:S01]  /*0130*/  IADD3 R2, P0, R18.reuse, -0x1, RZ ;  /* 0xffffffff12027810 */ /* 0x040fe20007f1e0ff */
[----:B------:R0:W5:Y:S01]  /*0140*/  LDG.E R16, desc[UR12][R4.64] ;  /* 0x0000000c04107981 */ /* 0x000162000c1e1900 */
        /* <DEDUP_REMOVED lines=10> */
[----:B0-----:R-:W-:Y:S05]  /*01f0*/  @!P1 BRA `(.L_x_821) ;  /* 0x0000000000e49947 */ /* 0x001fea0003800000 */
[----:B------:R-:W0:Y:S01]  /*0200*/  LDC R13, c[0x0][0x22c] ;  /* 0x00008b00ff0d7b82 */ /* 0x000e220000000800 */
[----:B------:R-:W-:Y:S01]  /*0210*/  IADD3 R18, P1, R17, -R18, RZ ;  /* 0x8000001211127210 */ /* 0x000fe20007f3e0ff */
[----:B------:R-:W-:Y:S01]  /*0220*/  ULDC UR4, c[0x0][0x228] ;  /* 0x00008a0000047ab9 */ /* 0x000fe20000000800 */
[----:B------:R-:W-:Y:S01]  /*0230*/  ULDC UR5, c[0x0][0x230] ;  /* 0x00008c0000057ab9 */ /* 0x000fe20000000800 */
[----:B------:R-:W-:Y:S01]  /*0240*/  IMAD.MOV.U32 R3, RZ, RZ, RZ ;  /* 0x000000ffff037224 */ /* 0x000fe200078e00ff */
[----:B------:R-:W-:Y:S01]  /*0250*/  MOV R2, 0x3f800000 ;  /* 0x3f80000000027802 */ /* 0x000fe20000000f00 */
[----:B------:R-:W-:Y:S02]  /*0260*/  IMAD.X R19, RZ, RZ, ~R19, P1 ;  /* 0x000000ffff137224 */ /* 0x000fe400008e0e13 */
[----:B------:R-:W1:Y:S01]  /*0270*/  LDC R5, c[0x0][0x234] ;  /* 0x00008d00ff057b82 */ /* 0x000e620000000800 */
[----:B------:R-:W-:Y:S01]  /*0280*/  IMAD.U32 R6, RZ, RZ, UR4 ;  /* 0x00000004ff067e24 */ /* 0x000fe2000f8e00ff */
[----:B------:R-:W-:Y:S01]  /*0290*/  UMOV UR4, URZ ;  /* 0x0000003f00047c82 */ /* 0x000fe20008000000 */
[----:B------:R-:W-:Y:S01]  /*02a0*/  IMAD.U32 R10, RZ, RZ, UR5 ;  /* 0x00000005ff0a7e24 */ /* 0x000fe2000f8e00ff */
[----:B------:R-:W-:-:S06]  /*02b0*/  UMOV UR5, URZ ;  /* 0x0000003f00057c82 */ /* 0x000fcc0008000000 */
.L_x_822:
[----:B------:R-:W-:-:S05]  /*02c0*/  MOV R4, R10 ;  /* 0x0000000a00047202 */ /* 0x000fca0000000f00 */
[----:B-1----:R-:W2:Y:S04]  /*02d0*/  LDG.E R7, desc[UR12][R4.64] ;  /* 0x0000000c04077981 */ /* 0x002ea8000c1e1900 */
[----:B------:R-:W3:Y:S04]  /*02e0*/  LDG.E R9, desc[UR12][R4.64+0x4] ;  /* 0x0000040c04097981 */ /* 0x000ee8000c1e1900 */
[----:B------:R-:W4:Y:S04]  /*02f0*/  LDG.E R11, desc[UR12][R4.64+0x8] ;  /* 0x0000080c040b7981 */ /* 0x000f28000c1e1900 */
[----:B------:R-:W4:Y:S01]  /*0300*/  LDG.E R21, desc[UR12][R4.64+0xc] ;  /* 0x00000c0c04157981 */ /* 0x000f22000c1e1900 */
[C---:B--2--5:R-:W-:Y:S01]  /*0310*/  ISETP.NE.AND P1, PT, R16.reuse, R7, PT ;  /* 0x000000071000720c */ /* 0x064fe20003f25270 */
[----:B0-----:R-:W-:Y:S01]  /*0320*/  IMAD.MOV.U32 R7, RZ, RZ, R13 ;  /* 0x000000ffff077224 */ /* 0x001fe200078e000d */
[----:B---3--:R-:W-:-:S02]  /*0330*/  ISETP.NE.AND P4, PT, R16, R9, PT ;  /* 0x000000091000720c */ /* 0x008fc40003f85270 */
[----:B----4-:R-:W-:-:S09]  /*0340*/  ISETP.NE.AND P3, PT, R16, R11, PT ;  /* 0x0000000b1000720c */ /* 0x010fd20003f65270 */
[----:B------:R-:W2:Y:S04]  /*0350*/  @!P1 LDG.E.64 R14, desc[UR12][R6.64] ;  /* 0x0000000c060e9981 */ /* 0x000ea8000c1e1b00 */
[----:B------:R-:W3:Y:S01]  /*0360*/  @!P4 LDG.E.64 R12, desc[UR12][R6.64+0x8] ;  /* 0x0000080c060cc981 */ /* 0x000ee2000c1e1b00 */
[----:B------:R-:W-:-:S03]  /*0370*/  ISETP.NE.AND P2, PT, R16, R21, PT ;  /* 0x000000151000720c */ /* 0x000fc60003f45270 */
[----:B------:R-:W4:Y:S10]  /*0380*/  @!P3 LDG.E.64 R10, desc[UR12][R6.64+0x10] ;  /* 0x0000100c060ab981 */ /* 0x000f34000c1e1b00 */
[----:B------:R0:W4:Y:S01]  /*0390*/  @!P2 LDG.E.64 R8, desc[UR12][R6.64+0x18] ;  /* 0x0000180c0608a981 */ /* 0x000122000c1e1b00 */
        /* <DEDUP_REMOVED lines=10> */
[----:B------:R-:W-:-:S04]  /*0440*/  @!P4 FFMA.FTZ R3, R2, R13, R14 ;  /* 0x0000000d0203c223 */ /* 0x000fc8000001000e */
[----:B------:R-:W-:Y:S01]  /*0450*/  @!P4 MOV R2, R15 ;  /* 0x0000000f0002c202 */ /* 0x000fe20000000f00 */
[CC--:B----4-:R-:W-:Y:S01]  /*0460*/  @!P3 FMUL.FTZ R13, R3.reuse, R11.reuse ;  /* 0x0000000b030db220 */ /* 0x0d0fe20000410000 */
[----:B------:R-:W-:Y:S01]  /*0470*/  IADD3 R14, P4, R18, UR4, RZ ;  /* 0x00000004120e7c10 */ /* 0x000fe2000ff9e0ff */
[-C--:B------:R-:W-:Y:S02]  /*0480*/  @!P3 FMUL.FTZ R12, R3, R10.reuse ;  /* 0x0000000a030cb220 */ /* 0x080fe40000410000 */
[----:B------:R-:W-:Y:S01]  /*0490*/  @!P3 FFMA.FTZ R13, R2, R10, -R13 ;  /* 0x0000000a020db223 */ /* 0x000fe2000001080d */
[----:B------:R-:W-:Y:S01]  /*04a0*/  ISETP.NE.U32.AND P1, PT, R14, RZ, PT ;  /* 0x000000ff0e00720c */ /* 0x000fe20003f25070 */
[----:B------:R-:W-:Y:S01]  /*04b0*/  @!P3 FFMA.FTZ R3, R2, R11, R12 ;  /* 0x0000000b0203b223 */ /* 0x000fe2000001000c */
[----:B------:R-:W-:Y:S01]  /*04c0*/  IADD3.X R10, R19, UR5, RZ, P4, !PT ;  /* 0x00000005130a7c10 */ /* 0x000fe2000a7fe4ff */
[----:B------:R-:W-:Y:S01]  /*04d0*/  @!P3 IMAD.MOV.U32 R2, RZ, RZ, R13 ;  /* 0x000000ffff02b224 */ /* 0x000fe200078e000d */
[----:B0-----:R-:W-:Y:S01]  /*04e0*/  IADD3 R6, P4, R6, 0x20, RZ ;  /* 0x0000002006067810 */ /* 0x001fe20007f9e0ff */
[----:B------:R-:W-:Y:S01]  /*04f0*/  @!P2 FMUL.FTZ R11, R3, R9 ;  /* 0x00000009030ba220 */ /* 0x000fe20000410000 */
[----:B------:R-:W-:-:S02]  /*0500*/  ISETP.NE.AND.EX P1, PT, R10, RZ, PT, P1 ;  /* 0x000000ff0a00720c */ /* 0x000fc40003f25310 */
[----:B------:R-:W-:Y:S01]  /*0510*/  IADD3 R10, P3, R4, 0x10, RZ ;  /* 0x00000010040a7810 */ /* 0x000fe20007f7e0ff */
[CC--:B------:R-:W-:Y:S01]  /*0520*/  @!P2 FFMA.FTZ R4, R2.reuse, R8.reuse, -R11 ;  /* 0x000000080204a223 */ /* 0x0c0fe2000001080b */
[----:B------:R-:W-:Y:S01]  /*0530*/  @!P2 FMUL.FTZ R11, R3, R8 ;  /* 0x00000008030ba220 */ /* 0x000fe20000410000 */
[----:B------:R-:W-:Y:S02]  /*0540*/  IADD3.X R13, RZ, R7, RZ, P4, !PT ;  /* 0x00000007ff0d7210 */ /* 0x000fe400027fe4ff */
[----:B------:R-:W-:Y:S02]  /*0550*/  IMAD.X R5, RZ, RZ, R5, P3 ;  /* 0x000000ffff057224 */ /* 0x000fe400018e0605 */
[----:B------:R-:W-:Y:S01]  /*0560*/  @!P2 FFMA.FTZ R3, R2, R9, R11 ;  /* 0x000000090203a223 */ /* 0x000fe2000001000b */
[----:B------:R-:W-:-:S03]  /*0570*/  @!P2 IMAD.MOV.U32 R2, RZ, RZ, R4 ;  /* 0x000000ffff02a224 */ /* 0x000fc600078e0004 */
[----:B------:R-:W-:Y:S05]  /*0580*/  @P1 BRA `(.L_x_822) ;  /* 0xfffffffc004c1947 */ /* 0x000fea000383ffff */
.L_x_821:
[----:B------:R-:W-:Y:S05]  /*0590*/  @!P0 BRA `(.L_x_820) ;  /* 0x0000000000748947 */ /* 0x000fea0003800000 */
[----:B------:R-:W-:Y:S01]  /*05a0*/  IADD3 R17, P0, RZ, -R17, RZ ;  /* 0x80000011ff117210 */ /* 0x000fe20007f1e0ff */
[----:B------:R-:W-:Y:S01]  /*05b0*/  ULDC.64 UR8, c[0x0][0x228] ;  /* 0x00008a0000087ab9 */ /* 0x000fe20000000a00 */
[----:B------:R-:W-:Y:S01]  /*05c0*/  ULDC.64 UR10, c[0x0][0x230] ;  /* 0x00008c00000a7ab9 */ /* 0x000fe20000000a00 */
[----:B------:R-:W-:Y:S02]  /*05d0*/  ULEA UR7, UP0, UR4, UR8, 0x3 ;  /* 0x0000000804077291 */ /* 0x000fe4000f80183f */
[----:B------:R-:W-:Y:S01]  /*05e0*/  ULEA UR6, UP1, UR4, UR10, 0x2 ;  /* 0x0000000a04067291 */ /* 0x000fe2000f82103f */
[----:B------:R-:W-:Y:S01]  /*05f0*/  IMAD.X R8, RZ, RZ, -0x1, P0 ;  /* 0xffffffffff087424 */ /* 0x000fe200000e06ff */
[----:B------:R-:W-:Y:S02]  /*0600*/  ULEA.HI.X UR8, UR4, UR9, UR5, 0x3, UP0 ;  /* 0x0000000904087291 */ /* 0x000fe400080f1c05 */
[----:B------:R-:W-:-:S12]  /*0610*/  ULEA.HI.X UR4, UR4, UR11, UR5, 0x2, UP1 ;  /* 0x0000000b04047291 */ /* 0x000fd800088f1405 */
.L_x_823:
[----:B------:R-:W-:Y:S01]  /*0620*/  IMAD.U32 R5, RZ, RZ, UR4 ;  /* 0x00000004ff057e24 */ /* 0x000fe2000f8e00ff */
[----:B------:R-:W-:-:S05]  /*0630*/  MOV R4, UR6 ;  /* 0x0000000600047c02 */ /* 0x000fca0008000f00 */
[----:B------:R-:W2:Y:S01]  /*0640*/  LDG.E R5, desc[UR12][R4.64] ;  /* 0x0000000c04057981 */ /* 0x000ea2000c1e1900 */
[----:B------:R-:W-:Y:S01]  /*0650*/  IMAD.U32 R6, RZ, RZ, UR7 ;  /* 0x00000007ff067e24 */ /* 0x000fe2000f8e00ff */
[----:B------:R-:W-:Y:S02]  /*0660*/  MOV R7, UR8 ;  /* 0x0000000800077c02 */ /* 0x000fe40008000f00 */
[----:B--2--5:R-:W-:-:S13]  /*0670*/  ISETP.NE.AND P1, PT, R16, R5, PT ;  /* 0x000000051000720c */ /* 0x024fda0003f25270 */
        /* <DEDUP_REMOVED lines=13> */
[----:B------:R-:W-:Y:S02]  /*0750*/  @!P1 MOV R2, R9 ;  /* 0x0000000900029202 */ /* 0x000fe40000000f00 */
[----:B------:R-:W-:Y:S05]  /*0760*/  @P0 BRA `(.L_x_823) ;  /* 0xfffffffc00ac0947 */ /* 0x000fea000383ffff */
.L_x_820:
[----:B------:R-:W-:Y:S02]  /*0770*/  ULDC.64 UR4, c[0x0][0x210] ;  /* 0x0000840000047ab9 */ /* 0x000fe40000000a00 */
[----:B------:R-:W-:-:S04]  /*0780*/  LEA R4, P0, R0, UR4, 0x3 ;  /* 0x0000000400047c11 */ /* 0x000fc8000f8018ff */
[----:B------:R-:W-:-:S05]  /*0790*/  LEA.HI.X R5, R0, UR5, RZ, 0x3, P0 ;  /* 0x0000000500057c11 */ /* 0x000fca00080f1cff */
[----:B------:R-:W-:Y:S01]  /*07a0*/  STG.E.64 desc[UR12][R4.64], R2 ;  /* 0x0000000204007986 */ /* 0x000fe2000c101b0c */
[----:B------:R-:W-:Y:S05]  /*07b0*/  EXIT ;  /* 0x000000000000794d */ /* 0x000fea0003800000 */
.L_x_824:
        /* <DEDUP_REMOVED lines=12> */
.L_x_8664:


//--------------------- .text._ZN2at6native55_GLOBAL__N__0955718d_22_SparseCsrTensorMath_cu_868dd54534reduce_sparse_csr_dim1_cuda_kernelIN3c107complexIdEElNS1_14ReductionMulOpIS5_EES5_EEvPT2_PKT_PKT0_SF_lT1_ --------------------------
	.section	.text._ZN2at6native55_GLOBAL__N__0955718d_22_SparseCsrTensorMath_cu_868dd54534reduce_sparse_csr_dim1_cuda_kernelIN3c107complexIdEElNS1_14ReductionMulOpIS5_EES5_EEvPT2_PKT_PKT0_SF_lT1_,"ax",@progbits
	.align	128
.text._ZN2at6native55_GLOBAL__N__0955718d_22_SparseCsrTensorMath_cu_868dd54534reduce_sparse_csr_dim1_cuda_kernelIN3c107complexIdEElNS1_14ReductionMulOpIS5_EES5_EEvPT2_PKT_PKT0_SF_lT1_:
        .type           _ZN2at6native55_GLOBAL__N__0955718d_22_SparseCsrTensorMath_cu_868dd54534reduce_sparse_csr_dim1_cuda_kernelIN3c107complexIdEElNS1_14ReductionMulOpIS5_EES5_EEvPT2_PKT_PKT0_SF_lT1_,@function
        .size           _ZN2at6native55_GLOBAL__N__0955718d_22_SparseCsrTensorMath_cu_868dd54534reduce_sparse_csr_dim1_cuda_kernelIN3c107complexIdEElNS1_14ReductionMulOpIS5_EES5_EEvPT2_PKT_PKT0_SF_lT1_,(.L_x_8665 - _ZN2at6native55_GLOBAL__N__0955718d_22_SparseCsrTensorMath_cu_868dd54534reduce_sparse_csr_dim1_cuda_kernelIN3c107complexIdEElNS1_14ReductionMulOpIS5_EES5_EEvPT2_PKT_PKT0_SF_lT1_)
        .other          _ZN2at6native55_GLOBAL__N__0955718d_22_SparseCsrTensorMath_cu_868dd54534reduce_sparse_csr_dim1_cuda_kernelIN3c107complexIdEElNS1_14ReductionMulOpIS5_EES5_EEvPT2_PKT_PKT0_SF_lT1_,@"STO_CUDA_ENTRY STV_DEFAULT"
_ZN2at6native55_GLOBAL__N__0955718d_22_SparseCsrTensorMath_cu_868dd54534reduce_sparse_csr_dim1_cuda_kernelIN3c107complexIdEElNS1_14ReductionMulOpIS5_EES5_EEvPT2_PKT_PKT0_SF_lT1_:
        /* <DEDUP_REMOVED lines=20> */
[----:B------:R-:W-:Y:S01]  /*0140*/  CS2R R6, SRZ ;  /* 0x0000000000067805 */ /* 0x000fe2000001ff00 */
[----:B------:R-:W-:Y:S01]  /*0150*/  IMAD.MOV.U32 R4, RZ, RZ, 0x0 ;  /* 0x00000000ff047424 */ /* 0x000fe200078e00ff */
[----:B------:R-:W-:Y:S01]  /*0160*/  ISETP.GT.AND.EX P0, PT, R29, R13, PT, P0 ;  /* 0x0000000d1d00720c */ /* 0x000fe20003f04300 */
[----:B------:R-:W-:-:S12]  /*0170*/  IMAD.MOV.U32 R5, RZ, RZ, 0x3ff00000 ;  /* 0x3ff00000ff057424 */ /* 0x000fd800078e00ff */
[----:B------:R-:W-:Y:S05]  /*0180*/  @!P0 BRA `(.L_x_826) ;  /* 0x0000000c00948947 */ /* 0x000fea0003800000 */
[--C-:B------:R-:W-:Y:S01]  /*0190*/  IMAD.IADD R16, R28, 0x1, -R12.reuse ;  /* 0x000000011c107824 */ /* 0x100fe200078e0a0c */
[----:B------:R-:W-:Y:S01]  /*01a0*/  BSSY B1, `(.L_x_827) ;  /* 0x000002a000017945 */ /* 0x000fe20003800000 */
[----:B------:R-:W-:Y:S01]  /*01b0*/  IMAD.MOV.U32 R3, RZ, RZ, R12 ;  /* 0x000000ffff037224 */ /* 0x000fe200078e000c */
[----:B------:R-:W-:Y:S01]  /*01c0*/  CS2R R6, SRZ ;  /* 0x0000000000067805 */ /* 0x000fe2000001ff00 */
[----:B------:R-:W-:Y:S01]  /*01d0*/  IMAD.MOV.U32 R0, RZ, RZ, R13 ;  /* 0x000000ffff007224 */ /* 0x000fe200078e000d */
[----:B------:R-:W-:Y:S01]  /*01e0*/  LOP3.LUT R16, R16, 0x3, RZ, 0xc0, !PT ;  /* 0x0000000310107812 */ /* 0x000fe200078ec0ff */
[----:B------:R-:W-:Y:S02]  /*01f0*/  IMAD.MOV.U32 R4, RZ, RZ, 0x0 ;  /* 0x00000000ff047424 */ /* 0x000fe400078e00ff */
[----:B------:R-:W-:Y:S01]  /*0200*/  IMAD.MOV.U32 R5, RZ, RZ, 0x3ff00000 ;  /* 0x3ff00000ff057424 */ /* 0x000fe200078e00ff */
[----:B------:R-:W-:-:S04]  /*0210*/  ISETP.NE.U32.AND P0, PT, R16, RZ, PT ;  /* 0x000000ff1000720c */ /* 0x000fc80003f05070 */
[----:B------:R-:W-:-:S13]  /*0220*/  ISETP.NE.AND.EX P0, PT, RZ, RZ, PT, P0 ;  /* 0x000000ffff00720c */ /* 0x000fda0003f05300 */
[----:B------:R-:W-:Y:S05]  /*0230*/  @!P0 BRA `(.L_x_828) ;  /* 0x0000000000808947 */ /* 0x000fea0003800000 */
[----:B------:R-:W-:Y:S01]  /*0240*/  ULDC.64 UR6, c[0x0][0x218] ;  /* 0x0000860000067ab9 */ /* 0x000fe20000000a00 */
[----:B------:R-:W-:Y:S01]  /*0250*/  IADD3 R16, P1, RZ, -R16, RZ ;  /* 0x80000010ff107210 */ /* 0x000fe20007f3e0ff */
[----:B------:R-:W-:Y:S01]  /*0260*/  BSSY B2, `(.L_x_829) ;  /* 0x000001b000027945 */ /* 0x000fe20003800000 */
[C---:B------:R-:W-:Y:S01]  /*0270*/  LEA R18, P0, R12.reuse, UR6, 0x4 ;  /* 0x000000060c127c11 */ /* 0x040fe2000f8020ff */
[----:B------:R-:W-:Y:S01]  /*0280*/  IMAD.MOV.U32 R3, RZ, RZ, R12 ;  /* 0x000000ffff037224 */ /* 0x000fe200078e000c */
[----:B------:R-:W-:Y:S01]  /*0290*/  CS2R R6, SRZ ;  /* 0x0000000000067805 */ /* 0x000fe2000001ff00 */
[--C-:B------:R-:W-:Y:S01]  /*02a0*/  IMAD.MOV.U32 R0, RZ, RZ, R13.reuse ;  /* 0x000000ffff007224 */ /* 0x100fe200078e000d */
[----:B------:R-:W-:Y:S01]  /*02b0*/  LEA.HI.X R19, R12, UR7, R13, 0x4, P0 ;  /* 0x000000070c137c11 */ /* 0x000fe200080f240d */
[----:B------:R-:W-:Y:S02]  /*02c0*/  IMAD.MOV.U32 R4, RZ, RZ, 0x0 ;  /* 0x00000000ff047424 */ /* 0x000fe400078e00ff */
[----:B------:R-:W-:-:S02]  /*02d0*/  IMAD.MOV.U32 R5, RZ, RZ, 0x3ff00000 ;  /* 0x3ff00000ff057424 */ /* 0x000fc400078e00ff */
[----:B------:R-:W-:-:S07]  /*02e0*/  IMAD.X R17, RZ, RZ, -0x1, P1 ;  /* 0xffffffffff117424 */ /* 0x000fce00008e06ff */
.L_x_830:
[----:B------:R-:W-:Y:S02]  /*02f0*/  IMAD.MOV.U32 R8, RZ, RZ, R18 ;  /* 0x000000ffff087224 */ /* 0x000fe400078e0012 */
[----:B------:R-:W-:-:S06]  /*0300*/  IMAD.MOV.U32 R9, RZ, RZ, R19 ;  /* 0x000000ffff097224 */ /* 0x000fcc00078e0013 */
[----:B------:R-:W2:Y:S01]  /*0310*/  LDG.E.128 R8, desc[UR4][R8.64] ;  /* 0x0000000408087981 */ /* 0x000ea2000c1e1d00 */
[----:B------:R-:W-:Y:S02]  /*0320*/  IADD3 R16, P0, R16, 0x1, RZ ;  /* 0x0000000110107810 */ /* 0x000fe40007f1e0ff */
[----:B------:R-:W-:Y:S02]  /*0330*/  IADD3 R3, P1, R3, 0x1, RZ ;  /* 0x0000000103037810 */ /* 0x000fe40007f3e0ff */
[----:B------:R-:W-:Y:S01]  /*0340*/  IADD3 R18, P2, R18, 0x10, RZ ;  /* 0x0000001012127810 */ /* 0x000fe20007f5e0ff */
[----:B------:R-:W-:Y:S01]  /*0350*/  IMAD.X R17, RZ, RZ, R17, P0 ;  /* 0x000000ffff117224 */ /* 0x000fe200000e0611 */
[----:B------:R-:W-:Y:S01]  /*0360*/  ISETP.NE.U32.AND P0, PT, R16, RZ, PT ;  /* 0x000000ff1000720c */ /* 0x000fe20003f05070 */
[----:B------:R-:W-:Y:S02]  /*0370*/  IMAD.X R0, RZ, RZ, R0, P1 ;  /* 0x000000ffff007224 */ /* 0x000fe400008e0600 */
[----:B------:R-:W-:Y:S01]  /*0380*/  IMAD.X R19, RZ, RZ, R19, P2 ;  /* 0x000000ffff137224 */ /* 0x000fe200010e0613 */
[----:B------:R-:W-:Y:S01]  /*0390*/  ISETP.NE.AND.EX P0, PT, R17, RZ, PT, P0 ;  /* 0x000000ff1100720c */ /* 0x000fe20003f05300 */
[----:B--2---:R-:W-:-:S02]  /*03a0*/  DMUL R14, R10, R6 ;  /* 0x000000060a0e7228 */ /* 0x004fc40000000000 */
[----:B------:R-:W-:-:S06]  /*03b0*/  DMUL R6, R8, R6 ;  /* 0x0000000608067228 */ /* 0x000fcc0000000000 */
[-C--:B------:R-:W-:Y:S02]  /*03c0*/  DFMA R14, R8, R4.reuse, -R14 ;  /* 0x00000004080e722b */ /* 0x080fe4000000080e */
[----:B------:R-:W-:-:S08]  /*03d0*/  DFMA R6, R10, R4, R6 ;  /* 0x000000040a06722b */ /* 0x000fd00000000006 */
[----:B------:R-:W-:Y:S02]  /*03e0*/  IMAD.MOV.U32 R4, RZ, RZ, R14 ;  /* 0x000000ffff047224 */ /* 0x000fe400078e000e */
[----:B------:R-:W-:Y:S01]  /*03f0*/  IMAD.MOV.U32 R5, RZ, RZ, R15 ;  /* 0x000000ffff057224 */ /* 0x000fe200078e000f */
[----:B------:R-:W-:Y:S06]  /*0400*/  @P0 BRA `(.L_x_830) ;  /* 0xfffffffc00b80947 */ /* 0x000fec000383ffff */
[----:B------:R-:W-:Y:S05]  /*0410*/  BSYNC B2 ;  /* 0x0000000000027941 */ /* 0x000fea0003800000 */
.L_x_829:
[----:B------:R-:W-:Y:S02]  /*0420*/  IMAD.MOV.U32 R4, RZ, RZ, R14 ;  /* 0x000000ffff047224 */ /* 0x000fe400078e000e */
[----:B------:R-:W-:-:S07]  /*0430*/  IMAD.MOV.U32 R5, RZ, RZ, R15 ;  /* 0x000000ffff057224 */ /* 0x000fce00078e000f */
.L_x_828:
[----:B------:R-:W-:Y:S05]  /*0440*/  BSYNC B1 ;  /* 0x0000000000017941 */ /* 0x000fea0003800000 */
.L_x_827:
[----:B------:R-:W-:-:S04]  /*0450*/  LOP3.LUT R9, RZ, R12, RZ, 0x33, !PT ;  /* 0x0000000cff097212 */ /* 0x000fc800078e33ff */
[----:B------:R-:W-:Y:S02]  /*0460*/  IADD3 R8, P1, R28, R9, RZ ;  /* 0x000000091c087210 */ /* 0x000fe40007f3e0ff */
[----:B------:R-:W-:Y:S02]  /*0470*/  LOP3.LUT R9, RZ, R13, RZ, 0x33, !PT ;  /* 0x0000000dff097212 */ /* 0x000fe400078e33ff */
[----:B------:R-:W-:-:S03]  /*0480*/  ISETP.GE.U32.AND P0, PT, R8, 0x3, PT ;  /* 0x000000030800780c */ /* 0x000fc60003f06070 */
[----:B------:R-:W-:-:S05]  /*0490*/  IMAD.X R8, R29, 0x1, R9, P1 ;  /* 0x000000011d087824 */ /* 0x000fca00008e0609 */
[----:B------:R-:W-:-:S13]  /*04a0*/  ISETP.GE.U32.AND.EX P0, PT, R8, RZ, PT, P0 ;  /* 0x000000ff0800720c */ /* 0x000fda0003f06100 */
        /* <DEDUP_REMOVED lines=9> */
[----:B------:R-:W-:-:S02]  /*0540*/  ISETP.GT.AND.EX P1, PT, R8, RZ, PT, P0 ;  /* 0x000000ff0800720c */ /* 0x000fc40003f24300 */
[----:B------:R-:W-:Y:S01]  /*0550*/  PLOP3.LUT P0, PT, PT, PT, PT, 0x80, 0x0 ;  /* 0x000000000000781c */ /* 0x000fe20003f0f070 */
[----:B------:R-:W-:-:S10]  /*0560*/  IMAD.X R27, RZ, RZ, R9, P2 ;  /* 0x000000ffff1b7224 */ /* 0x000fd400010e0609 */
[----:B------:R-:W-:Y:S05]  /*0570*/  @!P1 BRA `(.L_x_832) ;  /* 0x0000000400689947 */ /* 0x000fea0003800000 */
[----:B------:R-:W-:Y:S02]  /*0580*/  IADD3 R24, P1, R28, -0xc, RZ ;  /* 0xfffffff41c187810 */ /* 0x000fe40007f3e0ff */
[----:B------:R-:W-:Y:S02]  /*0590*/  PLOP3.LUT P0, PT, PT, PT, PT, 0x8, 0x0 ;  /* 0x000000000000781c */ /* 0x000fe40003f0e170 */
[----:B------:R-:W-:-:S11]  /*05a0*/  IADD3.X R25, R29, -0x1, RZ, P1, !PT ;  /* 0xffffffff1d197810 */ /* 0x000fd60000ffe4ff */
.L_x_833:
[----:B------:R-:W2:Y:S04]  /*05b0*/  LDG.E.128 R8, desc[UR4][R26.64+-0x20] ;  /* 0xffffe0041a087981 */ /* 0x000ea8000c1e1d00 */
[----:B------:R-:W3:Y:S04]  /*05c0*/  LDG.E.128 R12, desc[UR4][R26.64+-0x10] ;  /* 0xfffff0041a0c7981 */ /* 0x000ee8000c1e1d00 */
[----:B------:R-:W4:Y:S01]  /*05d0*/  LDG.E.128 R20, desc[UR4][R26.64+0x10] ;  /* 0x000010041a147981 */ /* 0x000f22000c1e1d00 */
[-C--:B--2---:R-:W-:Y:S02]  /*05e0*/  DMUL R16, R8, R6.reuse ;  /* 0x0000000608107228 */ /* 0x084fe40000000000 */
[----:B------:R-:W-:-:S06]  /*05f0*/  DMUL R6, R10, R6 ;  /* 0x000000060a067228 */ /* 0x000fcc0000000000 */
[-C--:B------:R-:W-:Y:S02]  /*0600*/  DFMA R10, R10, R4.reuse, R16 ;  /* 0x000000040a0a722b */ /* 0x080fe40000000010 */
[----:B------:R-:W2:Y:S01]  /*0610*/  LDG.E.128 R16, desc[UR4][R26.64] ;  /* 0x000000041a107981 */ /* 0x000ea2000c1e1d00 */
[----:B------:R-:W-:-:S05]  /*0620*/  DFMA R6, R8, R4, -R6 ;  /* 0x000000040806722b */ /* 0x000fca0000000806 */
[C---:B---3--:R-:W-:Y:S02]  /*0630*/  DMUL R4, R10.reuse, R12 ;  /* 0x0000000c0a047228 */ /* 0x048fe40000000000 */
[----:B------:R-:W-:-:S06]  /*0640*/  DMUL R10, R10, R14 ;  /* 0x0000000e0a0a7228 */ /* 0x000fcc0000000000 */
[C---:B------:R-:W-:Y:S02]  /*0650*/  DFMA R4, R6.reuse, R14, R4 ;  /* 0x0000000e0604722b */ /* 0x040fe40000000004 */
[----:B------:R-:W-:-:S06]  /*0660*/  DFMA R12, R6, R12, -R10 ;  /* 0x0000000c060c722b */ /* 0x000fcc000000080a */
[C---:B--2---:R-:W-:Y:S02]  /*0670*/  DMUL R8, R4.reuse, R16 ;  /* 0x0000001004087228 */ /* 0x044fe40000000000 */
[-C--:B------:R-:W-:Y:S01]  /*0680*/  DMUL R10, R4, R18.reuse ;  /* 0x00000012040a7228 */ /* 0x080fe20000000000 */
[----:B------:R-:W2:Y:S05]  /*0690*/  LDG.E.128 R4, desc[UR4][R26.64+0x20] ;  /* 0x000020041a047981 */ /* 0x000eaa000c1e1d00 */
[C---:B------:R-:W-:Y:S02]  /*06a0*/  DFMA R8, R12.reuse, R18, R8 ;  /* 0x000000120c08722b */ /* 0x040fe40000000008 */
[----:B------:R-:W-:Y:S01]  /*06b0*/  DFMA R18, R12, R16, -R10 ;  /* 0x000000100c12722b */ /* 0x000fe2000000080a */
[----:B------:R-:W3:Y:S05]  /*06c0*/  LDG.E.128 R12, desc[UR4][R26.64+0x30] ;  /* 0x000030041a0c7981 */ /* 0x000eea000c1e1d00 */
[----:B----4-:R-:W-:-:S02]  /*06d0*/  DMUL R10, R8, R20 ;  /* 0x00000014080a7228 */ /* 0x010fc40000000000 */
[----:B------:R-:W-:-:S06]  /*06e0*/  DMUL R16, R8, R22 ;  /* 0x0000001608107228 */ /* 0x000fcc0000000000 */
[C---:B------:R-:W-:Y:S02]  /*06f0*/  DFMA R22, R18.reuse, R22, R10 ;  /* 0x000000161216722b */ /* 0x040fe4000000000a */
[----:B------:R-:W4:Y:S01]  /*0700*/  LDG.E.128 R8, desc[UR4][R26.64+0x40] ;  /* 0x000040041a087981 */ /* 0x000f22000c1e1d00 */
[----:B------:R-:W-:-:S05]  /*0710*/  DFMA R18, R18, R20, -R16 ;  /* 0x000000141212722b */ /* 0x000fca0000000810 */
[C---:B--2---:R-:W-:Y:S02]  /*0720*/  DMUL R16, R22.reuse, R4 ;  /* 0x0000000416107228 */ /* 0x044fe40000000000 */
[----:B------:R-:W-:-:S06]  /*0730*/  DMUL R22, R22, R6 ;  /* 0x0000000616167228 */ /* 0x000fcc0000000000 */
[C---:B------:R-:W-:Y:S02]  /*0740*/  DFMA R6, R18.reuse, R6, R16 ;  /* 0x000000061206722b */ /* 0x040fe40000000010 */
[----:B------:R-:W-:-:S06]  /*0750*/  DFMA R16, R18, R4, -R22 ;  /* 0x000000041210722b */ /* 0x000fcc0000000816 */
[C---:B---3--:R-:W-:Y:S02]  /*0760*/  DMUL R4, R6.reuse, R12 ;  /* 0x0000000c06047228 */ /* 0x048fe40000000000 */
[----:B------:R-:W-:-:S06]  /*0770*/  DMUL R22, R6, R14 ;  /* 0x0000000e06167228 */ /* 0x000fcc0000000000 */
[C---:B------:R-:W-:Y:S02]  /*0780*/  DFMA R14, R16.reuse, R14, R4 ;  /* 0x0000000e100e722b */ /* 0x040fe40000000004 */
[----:B------:R-:W2:Y:S01]  /*0790*/  LDG.E.128 R4, desc[UR4][R26.64+0x50] ;  /* 0x000050041a047981 */ /* 0x000ea2000c1e1d00 */
[----:B------:R-:W-:-:S03]  /*07a0*/  DFMA R22, R16, R12, -R22 ;  /* 0x0000000c1016722b */ /* 0x000fc60000000816 */
[----:B------:R-:W3:Y:S02]  /*07b0*/  LDG.E.128 R16, desc[UR4][R26.64+0x60] ;  /* 0x000060041a107981 */ /* 0x000ee4000c1e1d00 */
[C---:B----4-:R-:W-:Y:S02]  /*07c0*/  DMUL R12, R14.reuse, R8 ;  /* 0x000000080e0c7228 */ /* 0x050fe40000000000 */
        /* <DEDUP_REMOVED lines=12> */
[----:B------:R-:W-:-:S05]  /*0890*/  DFMA R22, R8, R16, -R22 ;  /* 0x000000100816722b */ /* 0x000fca0000000816 */
[C---:B----4-:R-:W-:Y:S02]  /*08a0*/  DMUL R8, R18.reuse, R12 ;  /* 0x0000000c12087228 */ /* 0x050fe40000000000 */
[-C--:B------:R-:W-:Y:S01]  /*08b0*/  DMUL R20, R18, R14.reuse ;  /* 0x0000000e12147228 */ /* 0x080fe20000000000 */
[----:B------:R-:W3:Y:S05]  /*08c0*/  LDG.E.128 R16, desc[UR4][R26.64+0x90] ;  /* 0x000090041a107981 */ /* 0x000eea000c1e1d00 */
        /* <DEDUP_REMOVED lines=16> */
[----:B------:R0:W4:Y:S01]  /*09d0*/  LDG.E.128 R12, desc[UR4][R26.64+0xc0] ;  /* 0x0000c0041a0c7981 */ /* 0x000122000c1e1d00 */
[----:B------:R-:W-:Y:S01]  /*09e0*/  DFMA R20, R22, R8, -R20 ;  /* 0x000000081614722b */ /* 0x000fe20000000814 */
[----:B------:R-:W-:-:S05]  /*09f0*/  IADD3 R3, P1, R3, 0x10, RZ ;  /* 0x0000001003037810 */ /* 0x000fca0007f3e0ff */
[----:B------:R-:W-:Y:S01]  /*0a00*/  IMAD.X R0, RZ, RZ, R0, P1 ;  /* 0x000000ffff007224 */ /* 0x000fe200008e0600 */
[----:B------:R-:W-:-:S04]  /*0a10*/  ISETP.GE.U32.AND P1, PT, R3, R24, PT ;  /* 0x000000180300720c */ /* 0x000fc80003f26070 */
[----:B------:R-:W-:Y:S02]  /*0a20*/  ISETP.GE.AND.EX P1, PT, R0, R25, PT, P1 ;  /* 0x000000190000720c */ /* 0x000fe40003f26310 */
[----:B0-----:R-:W-:-:S05]  /*0a30*/  IADD3 R26, P2, R26, 0x100, RZ ;  /* 0x000001001a1a7810 */ /* 0x001fca0007f5e0ff */
[----:B------:R-:W-:Y:S01]  /*0a40*/  IMAD.X R27, RZ, RZ, R27, P2 ;  /* 0x000000ffff1b7224 */ /* 0x000fe200010e061b */
[C---:B--2---:R-:W-:Y:S02]  /*0a50*/  DMUL R8, R10.reuse, R4 ;  /* 0x000000040a087228 */ /* 0x044fe40000000000 */
[----:B------:R-:W-:-:S06]  /*0a60*/  DMUL R10, R10, R6 ;  /* 0x000000060a0a7228 */ /* 0x000fcc0000000000 */
[C---:B------:R-:W-:Y:S02]  /*0a70*/  DFMA R8, R20.reuse, R6, R8 ;  /* 0x000000061408722b */ /* 0x040fe40000000008 */
[----:B------:R-:W-:-:S06]  /*0a80*/  DFMA R10, R20, R4, -R10 ;  /* 0x00000004140a722b */ /* 0x000fcc000000080a */
[C---:B----4-:R-:W-:Y:S02]  /*0a90*/  DMUL R4, R8.reuse, R12 ;  /* 0x0000000c08047228 */ /* 0x050fe40000000000 */
[----:B------:R-:W-:-:S06]  /*0aa0*/  DMUL R8, R8, R14 ;  /* 0x0000000e08087228 */ /* 0x000fcc0000000000 */
[C---:B------:R-:W-:Y:S02]  /*0ab0*/  DFMA R4, R10.reuse, R14, R4 ;  /* 0x0000000e0a04722b */ /* 0x040fe40000000004 */
[----:B------:R-:W-:-:S06]  /*0ac0*/  DFMA R8, R10, R12, -R8 ;  /* 0x0000000c0a08722b */ /* 0x000fcc0000000808 */
[C---:B---3--:R-:W-:Y:S02]  /*0ad0*/  DMUL R6, R4.reuse, R16 ;  /* 0x0000001004067228 */ /* 0x048fe40000000000 */
[----:B------:R-:W-:-:S06]  /*0ae0*/  DMUL R4, R4, R18 ;  /* 0x0000001204047228 */ /* 0x000fcc0000000000 */
[C---:B------:R-:W-:Y:S02]  /*0af0*/  DFMA R6, R8.reuse, R18, R6 ;  /* 0x000000120806722b */ /* 0x040fe40000000006 */
[----:B------:R-:W-:Y:S01]  /*0b00*/  DFMA R4, R8, R16, -R4 ;  /* 0x000000100804722b */ /* 0x000fe20000000804 */
[----:B------:R-:W-:Y:S10]  /*0b10*/  @!P1 BRA `(.L_x_833) ;  /* 0xfffffff800a49947 */ /* 0x000ff4000383ffff */
.L_x_832:
[----:B------:R-:W-:Y:S05]  /*0b20*/  BSYNC B1 ;  /* 0x0000000000017941 */ /* 0x000fea0003800000 */
.L_x_831:
[----:B------:R-:W-:Y:S01]  /*0b30*/  IADD3 R8, P2, R28, -R3, RZ ;  /* 0x800000031c087210 */ /* 0x000fe20007f5e0ff */
[----:B------:R-:W-:Y:S03]  /*0b40*/  BSSY B1, `(.L_x_834) ;  /* 0x0000032000017945 */ /* 0x000fe60003800000 */
[----:B------:R-:W-:Y:S01]  /*0b50*/  ISETP.GT.U32.AND P1, PT, R8, 0x4, PT ;  /* 0x000000040800780c */ /* 0x000fe20003f24070 */
[----:B------:R-:W-:-:S05]  /*0b60*/  IMAD.X R8, R29, 0x1, ~R0, P2 ;  /* 0x000000011d087824 */ /* 0x000fca00010e0e00 */
[----:B------:R-:W-:-:S13]  /*0b70*/  ISETP.GT.AND.EX P1, PT, R8, RZ, PT, P1 ;  /* 0x000000ff0800720c */ /* 0x000fda0003f24310 */
[----:B------:R-:W-:Y:S05]  /*0b80*/  @!P1 BRA `(.L_x_835) ;  /* 0x0000000000b49947 */ /* 0x000fea0003800000 */
[----:B------:R-:W2:Y:S04]  /*0b90*/  LDG.E.128 R8, desc[UR4][R26.64+-0x20] ;  /* 0xffffe0041a087981 */ /* 0x000ea8000c1e1d00 */
[----:B------:R-:W3:Y:S04]  /*0ba0*/  LDG.E.128 R12, desc[UR4][R26.64+-0x10] ;  /* 0xfffff0041a0c7981 */ /* 0x000ee8000c1e1d00 */
[----:B------:R-:W4:Y:S04]  /*0bb0*/  LDG.E.128 R16, desc[UR4][R26.64] ;  /* 0x000000041a107981 */ /* 0x000f28000c1e1d00 */
[----:B------:R-:W5:Y:S01]  /*0bc0*/  LDG.E.128 R20, desc[UR4][R26.64+0x10] ;  /* 0x000010041a147981 */ /* 0x000f62000c1e1d00 */
[----:B--2---:R-:W-:-:S02]  /*0bd0*/  DMUL R24, R6, R8 ;  /* 0x0000000806187228 */ /* 0x004fc40000000000 */
[----:B------:R-:W-:-:S06]  /*0be0*/  DMUL R6, R6, R10 ;  /* 0x0000000a06067228 */ /* 0x000fcc0000000000 */
[C---:B------:R-:W-:Y:S02]  /*0bf0*/  DFMA R24, R4.reuse, R10, R24 ;  /* 0x0000000a0418722b */ /* 0x040fe40000000018 */
[----:B------:R-:W-:-:S06]  /*0c00*/  DFMA R6, R4, R8, -R6 ;  /* 0x000000080406722b */ /* 0x000fcc0000000806 */
[C---:B---3--:R-:W-:Y:S02]  /*0c10*/  DMUL R8, R24.reuse, R12 ;  /* 0x0000000c18087228 */ /* 0x048fe40000000000 */
[----:B------:R-:W-:-:S06]  /*0c20*/  DMUL R24, R24, R14 ;  /* 0x0000000e18187228 */ /* 0x000fcc0000000000 */
[C---:B------:R-:W-:Y:S02]  /*0c30*/  DFMA R8, R6.reuse, R14, R8 ;  /* 0x0000000e0608722b */ /* 0x040fe40000000008 */
[----:B------:R-:W-:Y:S01]  /*0c40*/  DFMA R12, R6, R12, -R24 ;  /* 0x0000000c060c722b */ /* 0x000fe20000000818 */
[----:B------:R-:W2:Y:S05]  /*0c50*/  LDG.E.128 R4, desc[UR4][R26.64+0x20] ;  /* 0x000020041a047981 */ /* 0x000eaa000c1e1d00 */
[C---:B----4-:R-:W-:Y:S02]  /*0c60*/  DMUL R10, R8.reuse, R16 ;  /* 0x00000010080a7228 */ /* 0x050fe40000000000 */
[----:B------:R-:W-:-:S06]  /*0c70*/  DMUL R8, R8, R18 ;  /* 0x0000001208087228 */ /* 0x000fcc0000000000 */
[C---:B------:R-:W-:Y:S02]  /*0c80*/  DFMA R18, R12.reuse, R18, R10 ;  /* 0x000000120c12722b */ /* 0x040fe4000000000a */
[----:B------:R-:W-:Y:S02]  /*0c90*/  DFMA R16, R12, R16, -R8 ;  /* 0x000000100c10722b */ /* 0x000fe40000000808 */
[----:B------:R-:W3:Y:S04]  /*0ca0*/  LDG.E.128 R8, desc[UR4][R26.64+0x30] ;  /* 0x000030041a087981 */ /* 0x000ee8000c1e1d00 */
[C---:B-----5:R-:W-:Y:S02]  /*0cb0*/  DMUL R12, R18.reuse, R20 ;  /* 0x00000014120c7228 */ /* 0x060fe40000000000 */
[----:B------:R-:W-:-:S06]  /*0cc0*/  DMUL R24, R18, R22 ;  /* 0x0000001612187228 */ /* 0x000fcc0000000000 */
[C---:B------:R-:W-:Y:S02]  /*0cd0*/  DFMA R22, R16.reuse, R22, R12 ;  /* 0x000000161016722b */ /* 0x040fe4000000000c */
[----:B------:R-:W4:Y:S01]  /*0ce0*/  LDG.E.128 R12, desc[UR4][R26.64+0x40] ;  /* 0x000040041a0c7981 */ /* 0x000f22000c1e1d00 */
[----:B------:R-:W-:-:S03]  /*0cf0*/  DFMA R24, R16, R20, -R24 ;  /* 0x000000141018722b */ /* 0x000fc60000000818 */
[----:B------:R0:W5:Y:S01]  /*0d00*/  LDG.E.128 R16, desc[UR4][R26.64+0x50] ;  /* 0x000050041a107981 */ /* 0x000162000c1e1d00 */
[----:B------:R-:W-:Y:S02]  /*0d10*/  IADD3 R3, P2, R3, 0x8, RZ ;  /* 0x0000000803037810 */ /* 0x000fe40007f5e0ff */
[----:B------:R-:W-:Y:S02]  /*0d20*/  PLOP3.LUT P0, PT, PT, PT, PT, 0x8, 0x0 ;  /* 0x000000000000781c */ /* 0x000fe40003f0e170 */
[----:B0-----:R-:W-:Y:S01]  /*0d30*/  IADD3 R26, P1, R26, 0x80, RZ ;  /* 0x000000801a1a7810 */ /* 0x001fe20007f3e0ff */
[----:B------:R-:W-:-:S04]  /*0d40*/  IMAD.X R0, RZ, RZ, R0, P2 ;  /* 0x000000ffff007224 */ /* 0x000fc800010e0600 */
[----:B------:R-:W-:Y:S01]  /*0d50*/  IMAD.X R27, RZ, RZ, R27, P1 ;  /* 0x000000ffff1b7224 */ /* 0x000fe200008e061b */
[C---:B--2---:R-:W-:Y:S02]  /*0d60*/  DMUL R20, R22.reuse, R4 ;  /* 0x0000000416147228 */ /* 0x044fe40000000000 */
[----:B------:R-:W-:-:S06]  /*0d70*/  DMUL R22, R22, R6 ;  /* 0x0000000616167228 */ /* 0x000fcc0000000000 */
[C---:B------:R-:W-:Y:S02]  /*0d80*/  DFMA R20, R24.reuse, R6, R20 ;  /* 0x000000061814722b */ /* 0x040fe40000000014 */
[----:B------:R-:W-:-:S06]  /*0d90*/  DFMA R22, R24, R4, -R22 ;  /* 0x000000041816722b */ /* 0x000fcc0000000816 */
[C---:B---3--:R-:W-:Y:S02]  /*0da0*/  DMUL R4, R20.reuse, R8 ;  /* 0x0000000814047228 */ /* 0x048fe40000000000 */
[----:B------:R-:W-:-:S06]  /*0db0*/  DMUL R20, R20, R10 ;  /* 0x0000000a14147228 */ /* 0x000fcc0000000000 */
[C---:B------:R-:W-:Y:S02]  /*0dc0*/  DFMA R4, R22.reuse, R10, R4 ;  /* 0x0000000a1604722b */ /* 0x040fe40000000004 */
[----:B------:R-:W-:-:S06]  /*0dd0*/  DFMA R20, R22, R8, -R20 ;  /* 0x000000081614722b */ /* 0x000fcc0000000814 */
[C---:B----4-:R-:W-:Y:S02]  /*0de0*/  DMUL R6, R4.reuse, R12 ;  /* 0x0000000c04067228 */ /* 0x050fe40000000000 */
[----:B------:R-:W-:-:S06]  /*0df0*/  DMUL R4, R4, R14 ;  /* 0x0000000e04047228 */ /* 0x000fcc0000000000 */
[C---:B------:R-:W-:Y:S02]  /*0e00*/  DFMA R6, R20.reuse, R14, R6 ;  /* 0x0000000e1406722b */ /* 0x040fe40000000006 */
[----:B------:R-:W-:-:S06]  /*0e10*/  DFMA R4, R20, R12, -R4 ;  /* 0x0000000c1404722b */ /* 0x000fcc0000000804 */
[C---:B-----5:R-:W-:Y:S02]  /*0e20*/  DMUL R10, R6.reuse, R16 ;  /* 0x00000010060a7228 */ /* 0x060fe40000000000 */
[----:B------:R-:W-:-:S06]  /*0e30*/  DMUL R8, R6, R18 ;  /* 0x0000001206087228 */ /* 0x000fcc0000000000 */
[C---:B------:R-:W-:Y:S02]  /*0e40*/  DFMA R6, R4.reuse, R18, R10 ;  /* 0x000000120406722b */ /* 0x040fe4000000000a */
[----:B------:R-:W-:-:S11]  /*0e50*/  DFMA R4, R4, R16, -R8 ;  /* 0x000000100404722b */ /* 0x000fd60000000808 */
.L_x_835:
[----:B------:R-:W-:Y:S05]  /*0e60*/  BSYNC B1 ;  /* 0x0000000000017941 */ /* 0x000fea0003800000 */
.L_x_834:
[----:B------:R-:W-:-:S04]  /*0e70*/  ISETP.LT.U32.AND P1, PT, R3, R28, PT ;  /* 0x0000001c0300720c */ /* 0x000fc80003f21070 */
[----:B------:R-:W-:-:S13]  /*0e80*/  ISETP.LT.OR.EX P0, PT, R0, R29, P0, P1 ;  /* 0x0000001d0000720c */ /* 0x000fda0000701710 */
        /* <DEDUP_REMOVED lines=21> */
.L_x_826:
[----:B------:R-:W-:Y:S05]  /*0fe0*/  BSYNC B0 ;  /* 0x0000000000007941 */ /* 0x000fea0003800000 */
.L_x_825:
[----:B------:R-:W0:Y:S01]  /*0ff0*/  LDC.64 R8, c[0x0][0x228] ;  /* 0x00008a00ff087b82 */ /* 0x000e220000000a00 */
[----:B------:R-:W-:Y:S01]  /*1000*/  ULDC.64 UR6, c[0x0][0x210] ;  /* 0x0000840000067ab9 */ /* 0x000fe20000000a00 */
[----:B0-----:R-:W-:-:S06]  /*1010*/  IMAD.WIDE.U32 R2, R2, 0x8, R8 ;  /* 0x0000000802027825 */ /* 0x001fcc00078e0008 */
[----:B------:R-:W2:Y:S02]  /*1020*/  LDG.E.64 R2, desc[UR4][R2.64] ;  /* 0x0000000402027981 */ /* 0x000ea4000c1e1b00 */
[----:B--2---:R-:W-:-:S04]  /*1030*/  LEA R8, P0, R2, UR6, 0x4 ;  /* 0x0000000602087c11 */ /* 0x004fc8000f8020ff */
[----:B------:R-:W-:-:S05]  /*1040*/  LEA.HI.X R9, R2, UR7, R3, 0x4, P0 ;  /* 0x0000000702097c11 */ /* 0x000fca00080f2403 */
[----:B------:R-:W-:Y:S01]  /*1050*/  STG.E.128 desc[UR4][R8.64], R4 ;  /* 0x0000000408007986 */ /* 0x000fe2000c101d04 */
[----:B------:R-:W-:Y:S05]  /*1060*/  EXIT ;  /* 0x000000000000794d */ /* 0x000fea0003800000 */
.L_x_836:
        /* <DEDUP_REMOVED lines=9> */
.L_x_8665:


//--------------------- .text._ZN2at6native55_GLOBAL__N__0955718d_22_SparseCsrTensorMath_cu_868dd54534reduce_sparse_csr_dim1_cuda_kernelIN3c107complexIdEEiNS1_14ReductionMulOpIS5_EES5_EEvPT2_PKT_PKT0_SF_lT1_ --------------------------
	.section	.text._ZN2at6native55_GLOBAL__N__0955718d_22_SparseCsrTensorMath_cu_868dd54534reduce_sparse_csr_dim1_cuda_kernelIN3c107complexIdEEiNS1_14ReductionMulOpIS5_EES5_EEvPT2_PKT_PKT0_SF_lT1_,"ax",@progbits
	.align	128
.text._ZN2at6native55_GLOBAL__N__0955718d_22_SparseCsrTensorMath_cu_868dd54534reduce_sparse_csr_dim1_cuda_kernelIN3c107complexIdEEiNS1_14ReductionMulOpIS5_EES5_EEvPT2_PKT_PKT0_SF_lT1_:
        .type           _ZN2at6native55_GLOBAL__N__0955718d_22_SparseCsrTensorMath_cu_868dd54534reduce_sparse_csr_dim1_cuda_kernelIN3c107complexIdEEiNS1_14ReductionMulOpIS5_EES5_EEvPT2_PKT_PKT0_SF_lT1_,@function
        .size           _ZN2at6native55_GLOBAL__N__0955718d_22_SparseCsrTensorMath_cu_868dd54534reduce_sparse_csr_dim1_cuda_kernelIN3c107complexIdEEiNS1_14ReductionMulOpIS5_EES5_EEvPT2_PKT_PKT0_SF_lT1_,(.L_x_8666 - _ZN2at6native55_GLOBAL__N__0955718d_22_SparseCsrTensorMath_cu_868dd54534reduce_sparse_csr_dim1_cuda_kernelIN3c107complexIdEEiNS1_14ReductionMulOpIS5_EES5_EEvPT2_PKT_PKT0_SF_lT1_)
        .other          _ZN2at6native55_GLOBAL__N__0955718d_22_SparseCsrTensorMath_cu_868dd54534reduce_sparse_csr_dim1_cuda_kernelIN3c107complexIdEEiNS1_14ReductionMulOpIS5_EES5_EEvPT2_PKT_PKT0_SF_lT1_,@"STO_CUDA_ENTRY STV_DEFAULT"
_ZN2at6native55_GLOBAL__N__0955718d_22_SparseCsrTensorMath_cu_868dd54534reduce_sparse_csr_dim1_cuda_kernelIN3c107complexIdEEiNS1_14ReductionMulOpIS5_EES5_EEvPT2_PKT_PKT0_SF_lT1_:
        /* <DEDUP_REMOVED lines=19> */
[----:B------:R-:W-:Y:S01]  /*0130*/  CS2R R6, SRZ ;  /* 0x0000000000067805 */ /* 0x000fe2000001ff00 */
[----:B------:R-:W-:Y:S02]  /*0140*/  IMAD.MOV.U32 R4, RZ, RZ, 0x0 ;  /* 0x00000000ff047424 */ /* 0x000fe400078e00ff */
[----:B------:R-:W-:-:S08]  /*0150*/  IMAD.MOV.U32 R5, RZ, RZ, 0x3ff00000 ;  /* 0x3ff00000ff057424 */ /* 0x000fd000078e00ff */
[----:B------:R-:W-:Y:S05]  /*0160*/  @!P0 BRA `(.L_x_838) ;  /* 0x0000000c00448947 */ /* 0x000fea0003800000 */
[--C-:B------:R-:W-:Y:S01]  /*0170*/  IMAD.IADD R0, R3, 0x1, -R12.reuse ;  /* 0x0000000103007824 */ /* 0x100fe200078e0a0c */
[----:B------:R-:W-:Y:S01]  /*0180*/  BSSY B1, `(.L_x_839) ;  /* 0x0000023000017945 */ /* 0x000fe20003800000 */
[----:B------:R-:W-:Y:S01]  /*0190*/  HFMA2.MMA R4, -RZ, RZ, 0, 0 ;  /* 0x00000000ff047435 */ /* 0x000fe200000001ff */
[----:B------:R-:W-:Y:S01]  /*01a0*/  CS2R R6, SRZ ;  /* 0x0000000000067805 */ /* 0x000fe2000001ff00 */
[----:B------:R-:W-:Y:S01]  /*01b0*/  IMAD.MOV.U32 R5, RZ, RZ, 0x3ff00000 ;  /* 0x3ff00000ff057424 */ /* 0x000fe200078e00ff */
[----:B------:R-:W-:Y:S01]  /*01c0*/  LOP3.LUT P0, R8, R0, 0x3, RZ, 0xc0, !PT ;  /* 0x0000000300087812 */ /* 0x000fe2000780c0ff */
[----:B------:R-:W-:-:S12]  /*01d0*/  IMAD.MOV.U32 R0, RZ, RZ, R12 ;  /* 0x000000ffff007224 */ /* 0x000fd800078e000c */
[----:B------:R-:W-:Y:S05]  /*01e0*/  @!P0 BRA `(.L_x_840) ;  /* 0x0000000000708947 */ /* 0x000fea0003800000 */
[----:B------:R-:W0:Y:S01]  /*01f0*/  LDC.64 R4, c[0x0][0x218] ;  /* 0x00008600ff047b82 */ /* 0x000e220000000a00 */
[----:B------:R-:W-:Y:S01]  /*0200*/  BSSY B2, `(.L_x_841) ;  /* 0x0000018000027945 */ /* 0x000fe20003800000 */
[----:B------:R-:W-:Y:S01]  /*0210*/  IMAD.MOV.U32 R13, RZ, RZ, R8 ;  /* 0x000000ffff0d7224 */ /* 0x000fe200078e0008 */
[----:B------:R-:W-:Y:S01]  /*0220*/  CS2R R6, SRZ ;  /* 0x0000000000067805 */ /* 0x000fe2000001ff00 */
[----:B------:R-:W-:Y:S02]  /*0230*/  IMAD.MOV.U32 R0, RZ, RZ, R12 ;  /* 0x000000ffff007224 */ /* 0x000fe400078e000c */
[----:B0-----:R-:W-:-:S04]  /*0240*/  IMAD.WIDE R4, R12, 0x10, R4 ;  /* 0x000000100c047825 */ /* 0x001fc800078e0204 */
[----:B------:R-:W-:Y:S01]  /*0250*/  IMAD.MOV.U32 R16, RZ, RZ, R4 ;  /* 0x000000ffff107224 */ /* 0x000fe200078e0004 */
[----:B------:R-:W-:Y:S01]  /*0260*/  MOV R17, R5 ;  /* 0x0000000500117202 */ /* 0x000fe20000000f00 */
[----:B------:R-:W-:Y:S02]  /*0270*/  IMAD.MOV.U32 R4, RZ, RZ, 0x0 ;  /* 0x00000000ff047424 */ /* 0x000fe400078e00ff */
[----:B------:R-:W-:-:S07]  /*0280*/  IMAD.MOV.U32 R5, RZ, RZ, 0x3ff00000 ;  /* 0x3ff00000ff057424 */ /* 0x000fce00078e00ff */
.L_x_842:
[----:B------:R-:W-:Y:S01]  /*0290*/  MOV R8, R16 ;  /* 0x0000001000087202 */ /* 0x000fe20000000f00 */
[----:B------:R-:W-:-:S06]  /*02a0*/  IMAD.MOV.U32 R9, RZ, RZ, R17 ;  /* 0x000000ffff097224 */ /* 0x000fcc00078e0011 */
[----:B------:R-:W2:Y:S01]  /*02b0*/  LDG.E.128 R8, desc[UR4][R8.64] ;  /* 0x0000000408087981 */ /* 0x000ea2000c1e1d00 */
[----:B------:R-:W-:Y:S01]  /*02c0*/  VIADD R13, R13, 0xffffffff ;  /* 0xffffffff0d0d7836 */ /* 0x000fe20000000000 */
[----:B------:R-:W-:Y:S01]  /*02d0*/  IADD3 R16, P1, R16, 0x10, RZ ;  /* 0x0000001010107810 */ /* 0x000fe20007f3e0ff */
[----:B------:R-:W-:-:S03]  /*02e0*/  VIADD R0, R0, 0x1 ;  /* 0x0000000100007836 */ /* 0x000fc60000000000 */
[----:B------:R-:W-:Y:S02]  /*02f0*/  ISETP.NE.AND P0, PT, R13, RZ, PT ;  /* 0x000000ff0d00720c */ /* 0x000fe40003f05270 */
[----:B------:R-:W-:Y:S01]  /*0300*/  IADD3.X R17, RZ, R17, RZ, P1, !PT ;  /* 0x00000011ff117210 */ /* 0x000fe20000ffe4ff */
[-C--:B--2---:R-:W-:Y:S02]  /*0310*/  DMUL R14, R10, R6.reuse ;  /* 0x000000060a0e7228 */ /* 0x084fe40000000000 */
[----:B------:R-:W-:-:S06]  /*0320*/  DMUL R6, R8, R6 ;  /* 0x0000000608067228 */ /* 0x000fcc0000000000 */
[-C--:B------:R-:W-:Y:S02]  /*0330*/  DFMA R14, R8, R4.reuse, -R14 ;  /* 0x00000004080e722b */ /* 0x080fe4000000080e */
[----:B------:R-:W-:-:S08]  /*0340*/  DFMA R6, R10, R4, R6 ;  /* 0x000000040a06722b */ /* 0x000fd00000000006 */
[----:B------:R-:W-:Y:S02]  /*0350*/  IMAD.MOV.U32 R4, RZ, RZ, R14 ;  /* 0x000000ffff047224 */ /* 0x000fe400078e000e */
[----:B------:R-:W-:Y:S01]  /*0360*/  IMAD.MOV.U32 R5, RZ, RZ, R15 ;  /* 0x000000ffff057224 */ /* 0x000fe200078e000f */
[----:B------:R-:W-:Y:S06]  /*0370*/  @P0 BRA `(.L_x_842) ;  /* 0xfffffffc00c40947 */ /* 0x000fec000383ffff */
[----:B------:R-:W-:Y:S05]  /*0380*/  BSYNC B2 ;  /* 0x0000000000027941 */ /* 0x000fea0003800000 */
.L_x_841:
[----:B------:R-:W-:Y:S01]  /*0390*/  IMAD.MOV.U32 R4, RZ, RZ, R14 ;  /* 0x000000ffff047224 */ /* 0x000fe200078e000e */
[----:B------:R-:W-:-:S07]  /*03a0*/  MOV R5, R15 ;  /* 0x0000000f00057202 */ /* 0x000fce0000000f00 */
.L_x_840:
[----:B------:R-:W-:Y:S05]  /*03b0*/  BSYNC B1 ;  /* 0x0000000000017941 */ /* 0x000fea0003800000 */
.L_x_839:
[----:B------:R-:W-:-:S05]  /*03c0*/  LOP3.LUT R8, RZ, R12, RZ, 0x33, !PT ;  /* 0x0000000cff087212 */ /* 0x000fca00078e33ff */
[----:B------:R-:W-:-:S05]  /*03d0*/  IMAD.IADD R8, R3, 0x1, R8 ;  /* 0x0000000103087824 */ /* 0x000fca00078e0208 */
[----:B------:R-:W-:-:S13]  /*03e0*/  ISETP.GE.U32.AND P0, PT, R8, 0x3, PT ;  /* 0x000000030800780c */ /* 0x000fda0003f06070 */
[----:B------:R-:W-:Y:S05]  /*03f0*/  @!P0 BRA `(.L_x_838) ;  /* 0x0000000800a08947 */ /* 0x000fea0003800000 */
[----:B------:R-:W0:Y:S01]  /*0400*/  LDC.64 R8, c[0x0][0x218] ;  /* 0x00008600ff087b82 */ /* 0x000e220000000a00 */
[----:B------:R-:W-:Y:S01]  /*0410*/  IMAD.IADD R10, R3, 0x1, -R0 ;  /* 0x00000001030a7824 */ /* 0x000fe200078e0a00 */
[----:B------:R-:W-:Y:S04]  /*0420*/  BSSY B1, `(.L_x_843) ;  /* 0x000005e000017945 */ /* 0x000fe80003800000 */
[----:B------:R-:W-:Y:S01]  /*0430*/  ISETP.GT.AND P1, PT, R10, 0xc, PT ;  /* 0x0000000c0a00780c */ /* 0x000fe20003f24270 */
[----:B0-----:R-:W-:-:S03]  /*0440*/  IMAD.WIDE R8, R0, 0x10, R8 ;  /* 0x0000001000087825 */ /* 0x001fc600078e0208 */
[----:B------:R-:W-:-:S05]  /*0450*/  IADD3 R26, P0, R8, 0x20, RZ ;  /* 0x00000020081a7810 */ /* 0x000fca0007f1e0ff */
[----:B------:R-:W-:Y:S01]  /*0460*/  IMAD.X R27, RZ, RZ, R9, P0 ;  /* 0x000000ffff1b7224 */ /* 0x000fe200000e0609 */
[----:B------:R-:W-:-:S03]  /*0470*/  PLOP3.LUT P0, PT, PT, PT, PT, 0x80, 0x0 ;  /* 0x000000000000781c */ /* 0x000fc60003f0f070 */
[----:B------:R-:W-:Y:S10]  /*0480*/  @!P1 BRA `(.L_x_844) ;  /* 0x00000004005c9947 */ /* 0x000ff40003800000 */
[----:B------:R-:W-:Y:S02]  /*0490*/  PLOP3.LUT P0, PT, PT, PT, PT, 0x8, 0x0 ;  /* 0x000000000000781c */ /* 0x000fe40003f0e170 */
[----:B------:R-:W-:-:S11]  /*04a0*/  IADD3 R25, R3, -0xc, RZ ;  /* 0xfffffff403197810 */ /* 0x000fd60007ffe0ff */
.L_x_845:
[----:B------:R-:W2:Y:S04]  /*04b0*/  LDG.E.128 R8, desc[UR4][R26.64+-0x20] ;  /* 0xffffe0041a087981 */ /* 0x000ea8000c1e1d00 */
[----:B------:R-:W3:Y:S04]  /*04c0*/  LDG.E.128 R12, desc[UR4][R26.64+-0x10] ;  /* 0xfffff0041a0c7981 */ /* 0x000ee8000c1e1d00 */
[----:B------:R-:W4:Y:S04]  /*04d0*/  LDG.E.128 R16, desc[UR4][R26.64] ;  /* 0x000000041a107981 */ /* 0x000f28000c1e1d00 */
[----:B------:R-:W5:Y:S01]  /*04e0*/  LDG.E.128 R20, desc[UR4][R26.64+0x10] ;  /* 0x000010041a147981 */ /* 0x000f62000c1e1d00 */
[----:B--2---:R-:W-:-:S02]  /*04f0*/  DMUL R28, R8, R6 ;  /* 0x00000006081c7228 */ /* 0x004fc40000000000 */
[----:B------:R-:W-:-:S06]  /*0500*/  DMUL R6, R10, R6 ;  /* 0x000000060a067228 */ /* 0x000fcc0000000000 */
[-C--:B------:R-:W-:Y:S02]  /*0510*/  DFMA R10, R10, R4.reuse, R28 ;  /* 0x000000040a0a722b */ /* 0x080fe4000000001c */
[----:B------:R-:W-:Y:S02]  /*0520*/  DFMA R28, R8, R4, -R6 ;  /* 0x00000004081c722b */ /* 0x000fe40000000806 */
[----:B------:R-:W2:Y:S04]  /*0530*/  LDG.E.128 R4, desc[UR4][R26.64+0x20] ;  /* 0x000020041a047981 */ /* 0x000ea8000c1e1d00 */
[C---:B---3--:R-:W-:Y:S02]  /*0540*/  DMUL R8, R10.reuse, R12 ;  /* 0x0000000c0a087228 */ /* 0x048fe40000000000 */
[----:B------:R-:W-:-:S06]  /*0550*/  DMUL R10, R10, R14 ;  /* 0x0000000e0a0a7228 */ /* 0x000fcc0000000000 */
[C---:B------:R-:W-:Y:S02]  /*0560*/  DFMA R8, R28.reuse, R14, R8 ;  /* 0x0000000e1c08722b */ /* 0x040fe40000000008 */
[----:B------:R-:W-:-:S06]  /*0570*/  DFMA R14, R28, R12, -R10 ;  /* 0x0000000c1c0e722b */ /* 0x000fcc000000080a */
[C---:B----4-:R-:W-:Y:S02]  /*0580*/  DMUL R10, R8.reuse, R16 ;  /* 0x00000010080a7228 */ /* 0x050fe40000000000 */
[----:B------:R-:W-:-:S06]  /*0590*/  DMUL R12, R8, R18 ;  /* 0x00000012080c7228 */ /* 0x000fcc0000000000 */
[C---:B------:R-:W-:Y:S02]  /*05a0*/  DFMA R18, R14.reuse, R18, R10 ;  /* 0x000000120e12722b */ /* 0x040fe4000000000a */
[----:B------:R-:W3:Y:S01]  /*05b0*/  LDG.E.128 R8, desc[UR4][R26.64+0x30] ;  /* 0x000030041a087981 */ /* 0x000ee2000c1e1d00 */
[----:B------:R-:W-:-:S05]  /*05c0*/  DFMA R16, R14, R16, -R12 ;  /* 0x000000100e10722b */ /* 0x000fca000000080c */
[C---:B-----5:R-:W-:Y:S02]  /*05d0*/  DMUL R12, R18.reuse, R20 ;  /* 0x00000014120c7228 */ /* 0x060fe40000000000 */
[----:B------:R-:W-:-:S06]  /*05e0*/  DMUL R28, R18, R22 ;  /* 0x00000016121c7228 */ /* 0x000fcc0000000000 */
[C---:B------:R-:W-:Y:S02]  /*05f0*/  DFMA R22, R16.reuse, R22, R12 ;  /* 0x000000161016722b */ /* 0x040fe4000000000c */
[----:B------:R-:W4:Y:S01]  /*0600*/  LDG.E.128 R12, desc[UR4][R26.64+0x40] ;  /* 0x000040041a0c7981 */ /* 0x000f22000c1e1d00 */
[----:B------:R-:W-:-:S03]  /*0610*/  DFMA R28, R16, R20, -R28 ;  /* 0x00000014101c722b */ /* 0x000fc6000000081c */
[----:B------:R-:W5:Y:S02]  /*0620*/  LDG.E.128 R16, desc[UR4][R26.64+0x50] ;  /* 0x000050041a107981 */ /* 0x000f64000c1e1d00 */
        /* <DEDUP_REMOVED lines=10> */
[----:B------:R-:W-:-:S06]  /*06d0*/  DMUL R22, R10, R14 ;  /* 0x0000000e0a167228 */ /* 0x000fcc0000000000 */
[C---:B------:R-:W-:Y:S02]  /*06e0*/  DFMA R14, R20.reuse, R14, R8 ;  /* 0x0000000e140e722b */ /* 0x040fe40000000008 */
[----:B------:R-:W3:Y:S01]  /*06f0*/  LDG.E.128 R8, desc[UR4][R26.64+0x70] ;  /* 0x000070041a087981 */ /* 0x000ee2000c1e1d00 */
[----:B------:R-:W-:-:S05]  /*0700*/  DFMA R22, R20, R12, -R22 ;  /* 0x0000000c1416722b */ /* 0x000fca0000000816 */
[C---:B-----5:R-:W-:Y:S02]  /*0710*/  DMUL R20, R14.reuse, R16 ;  /* 0x000000100e147228 */ /* 0x060fe40000000000 */
[-C--:B------:R-:W-:Y:S01]  /*0720*/  DMUL R28, R14, R18.reuse ;  /* 0x000000120e1c7228 */ /* 0x080fe20000000000 */
[----:B------:R-:W4:Y:S05]  /*0730*/  LDG.E.128 R12, desc[UR4][R26.64+0x80] ;  /* 0x000080041a0c7981 */ /* 0x000f2a000c1e1d00 */
[C---:B------:R-:W-:Y:S02]  /*0740*/  DFMA R20, R22.reuse, R18, R20 ;  /* 0x000000121614722b */ /* 0x040fe40000000014 */
[----:B------:R-:W-:Y:S01]  /*0750*/  DFMA R28, R22, R16, -R28 ;  /* 0x00000010161c722b */ /* 0x000fe2000000081c */
[----:B------:R-:W5:Y:S05]  /*0760*/  LDG.E.128 R16, desc[UR4][R26.64+0x90] ;  /* 0x000090041a107981 */ /* 0x000f6a000c1e1d00 */
[----:B--2---:R-:W-:-:S02]  /*0770*/  DMUL R22, R20, R4 ;  /* 0x0000000414167228 */ /* 0x004fc40000000000 */
        /* <DEDUP_REMOVED lines=18> */
[----:B------:R0:W5:Y:S01]  /*08a0*/  LDG.E.128 R16, desc[UR4][R26.64+0xd0] ;  /* 0x0000d0041a107981 */ /* 0x000162000c1e1d00 */
[----:B------:R-:W-:-:S05]  /*08b0*/  VIADD R0, R0, 0x10 ;  /* 0x0000001000007836 */ /* 0x000fca0000000000 */
[----:B------:R-:W-:Y:S02]  /*08c0*/  ISETP.GE.AND P1, PT, R0, R25, PT ;  /* 0x000000190000720c */ /* 0x000fe40003f26270 */
[----:B0-----:R-:W-:-:S05]  /*08d0*/  IADD3 R26, P2, R26, 0x100, RZ ;  /* 0x000001001a1a7810 */ /* 0x001fca0007f5e0ff */
        /* <DEDUP_REMOVED lines=16> */
[----:B------:R-:W-:Y:S01]  /*09e0*/  DFMA R4, R4, R16, -R8 ;  /* 0x000000100404722b */ /* 0x000fe20000000808 */
[----:B------:R-:W-:Y:S10]  /*09f0*/  @!P1 BRA `(.L_x_845) ;  /* 0xfffffff800ac9947 */ /* 0x000ff4000383ffff */
.L_x_844:
[----:B------:R-:W-:Y:S05]  /*0a00*/  BSYNC B1 ;  /* 0x0000000000017941 */ /* 0x000fea0003800000 */
.L_x_843:
[----:B------:R-:W-:Y:S01]  /*0a10*/  IMAD.IADD R8, R3, 0x1, -R0 ;  /* 0x0000000103087824 */ /* 0x000fe200078e0a00 */
[----:B------:R-:W-:Y:S04]  /*0a20*/  BSSY B1, `(.L_x_846) ;  /* 0x000002f000017945 */ /* 0x000fe80003800000 */
[----:B------:R-:W-:-:S13]  /*0a30*/  ISETP.GT.AND P1, PT, R8, 0x4, PT ;  /* 0x000000040800780c */ /* 0x000fda0003f24270 */
        /* <DEDUP_REMOVED lines=24> */
[----:B------:R0:W5:Y:S01]  /*0bc0*/  LDG.E.128 R16, desc[UR4][R26.64+0x50] ;  /* 0x000050041a107981 */ /* 0x000162000c1e1d00 */
[----:B------:R-:W-:Y:S01]  /*0bd0*/  PLOP3.LUT P0, PT, PT, PT, PT, 0x8, 0x0 ;  /* 0x000000000000781c */ /* 0x000fe20003f0e170 */
[----:B------:R-:W-:Y:S01]  /*0be0*/  VIADD R0, R0, 0x8 ;  /* 0x0000000800007836 */ /* 0x000fe20000000000 */
[----:B0-----:R-:W-:-:S04]  /*0bf0*/  IADD3 R26, P1, R26, 0x80, RZ ;  /* 0x000000801a1a7810 */ /* 0x001fc80007f3e0ff */
[----:B------:R-:W-:Y:S01]  /*0c00*/  IADD3.X R27, RZ, R27, RZ, P1, !PT ;  /* 0x0000001bff1b7210 */ /* 0x000fe20000ffe4ff */
        /* <DEDUP_REMOVED lines=16> */
.L_x_847:
[----:B------:R-:W-:Y:S05]  /*0d10*/  BSYNC B1 ;  /* 0x0000000000017941 */ /* 0x000fea0003800000 */
.L_x_846:
[----:B------:R-:W-:-:S13]  /*0d20*/  ISETP.LT.OR P0, PT, R0, R3, P0 ;  /* 0x000000030000720c */ /* 0x000fda0000701670 */
        /* <DEDUP_REMOVED lines=21> */
.L_x_838:
[----:B------:R-:W-:Y:S05]  /*0e80*/  BSYNC B0 ;  /* 0x0000000000007941 */ /* 0x000fea0003800000 */
.L_x_837:
[----:B------:R-:W0:Y:S02]  /*0e90*/  LDC.64 R8, c[0x0][0x228] ;  /* 0x00008a00ff087b82 */ /* 0x000e240000000a00 */
[----:B0-----:R-:W-:-:S06]  /*0ea0*/  IMAD.WIDE.U32 R2, R2, 0x4, R8 ;  /* 0x0000000402027825 */ /* 0x001fcc00078e0008 */
[----:B------:R-:W0:Y:S01]  /*0eb0*/  LDC.64 R8, c[0x0][0x210] ;  /* 0x00008400ff087b82 */ /* 0x000e220000000a00 */
[----:B------:R-:W0:Y:S02]  /*0ec0*/  LDG.E R3, desc[UR4][R2.64] ;  /* 0x0000000402037981 */ /* 0x000e24000c1e1900 */
[----:B0-----:R-:W-:-:S05]  /*0ed0*/  IMAD.WIDE R8, R3, 0x10, R8 ;  /* 0x0000001003087825 */ /* 0x001fca00078e0208 */
[----:B------:R-:W-:Y:S01]  /*0ee0*/  STG.E.128 desc[UR4][R8.64], R4 ;  /* 0x0000000408007986 */ /* 0x000fe2000c101d04 */
[----:B------:R-:W-:Y:S05]  /*0ef0*/  EXIT ;  /* 0x000000000000794d */ /* 0x000fea0003800000 */
.L_x_848:
        /* <DEDUP_REMOVED lines=16> */
.L_x_8666:


//--------------------- .text._ZN2at6native55_GLOBAL__N__0955718d_22_SparseCsrTensorMath_cu_868dd54534reduce_sparse_csr_dim0_cuda_kernelIN3c107complexIdEElNS1_14ReductionMulOpIS5_EES5_EEvPT2_PKT0_lPKT_SC_lT1_ --------------------------
	.section	.text._ZN2at6native55_GLOBAL__N__0955718d_22_SparseCsrTensorMath_cu_868dd54534reduce_sparse_csr_dim0_cuda_kernelIN3c107complexIdEElNS1_14ReductionMulOpIS5_EES5_EEvPT2_PKT0_lPKT_SC_lT1_,"ax",@progbits
	.align	128
.text._ZN2at6native55_GLOBAL__N__0955718d_22_SparseCsrTensorMath_cu_868dd54534reduce_sparse_csr_dim0_cuda_kernelIN3c107complexIdEElNS1_14ReductionMulOpIS5_EES5_EEvPT2_PKT0_lPKT_SC_lT1_:
        .type           _ZN2at6native55_GLOBAL__N__0955718d_22_SparseCsrTensorMath_cu_868dd54534reduce_sparse_csr_dim0_cuda_kernelIN3c107complexIdEElNS1_14ReductionMulOpIS5_EES5_EEvPT2_PKT0_lPKT_SC_lT1_,@function
        .size           _ZN2at6native55_GLOBAL__N__0955718d_22_SparseCsrTensorMath_cu_868dd54534reduce_sparse_csr_dim0_cuda_kernelIN3c107complexIdEElNS1_14ReductionMulOpIS5_EES5_EEvPT2_PKT0_lPKT_SC_lT1_,(.L_x_8667 - _ZN2at6native55_GLOBAL__N__0955718d_22_SparseCsrTensorMath_cu_868dd54534reduce_sparse_csr_dim0_cuda_kernelIN3c107complexIdEElNS1_14ReductionMulOpIS5_EES5_EEvPT2_PKT0_lPKT_SC_lT1_)
        .other          _ZN2at6native55_GLOBAL__N__0955718d_22_SparseCsrTensorMath_cu_868dd54534reduce_sparse_csr_dim0_cuda_kernelIN3c107complexIdEElNS1_14ReductionMulOpIS5_EES5_EEvPT2_PKT0_lPKT_SC_lT1_,@"STO_CUDA_ENTRY STV_DEFAULT"
_ZN2at6native55_GLOBAL__N__0955718d_22_SparseCsrTensorMath_cu_868dd54534reduce_sparse_csr_dim0_cuda_kernelIN3c107complexIdEElNS1_14ReductionMulOpIS5_EES5_EEvPT2_PKT0_lPKT_SC_lT1_:
        /* <DEDUP_REMOVED lines=12> */
[C---:B------:R-:W-:Y:S02]  /*00c0*/  LEA R26, P1, R0.reuse, UR4, 0x3 ;  /* 0x00000004001a7c11 */ /* 0x040fe4000f8218ff */
[----:B------:R-:W-:Y:S01]  /*00d0*/  CS2R R6, SRZ ;  /* 0x0000000000067805 */ /* 0x000fe2000001ff00 */
[----:B------:R-:W-:Y:S01]  /*00e0*/  IMAD.MOV.U32 R4, RZ, RZ, 0x0 ;  /* 0x00000000ff047424 */ /* 0x000fe200078e00ff */
[----:B------:R-:W-:Y:S01]  /*00f0*/  LEA.HI.X R27, R0, UR5, RZ, 0x3, P1 ;  /* 0x00000005001b7c11 */ /* 0x000fe200088f1cff */
[----:B------:R-:W-:Y:S01]  /*0100*/  IMAD.MOV.U32 R5, RZ, RZ, 0x3ff00000 ;  /* 0x3ff00000ff057424 */ /* 0x000fe200078e00ff */
        /* <DEDUP_REMOVED lines=9> */
[----:B------:R-:W-:Y:S02]  /*01a0*/  IADD3.X R2, R9, -0x1, RZ, P0, !PT ;  /* 0xffffffff09027810 */ /* 0x000fe400007fe4ff */
[----:B------:R-:W-:Y:S02]  /*01b0*/  CS2R R6, SRZ ;  /* 0x0000000000067805 */ /* 0x000fe4000001ff00 */
[----:B------:R-:W-:Y:S01]  /*01c0*/  ISETP.NE.U32.AND P0, PT, R3, RZ, PT ;  /* 0x000000ff0300720c */ /* 0x000fe20003f05070 */
[----:B------:R-:W-:Y:S01]  /*01d0*/  IMAD.MOV.U32 R4, RZ, RZ, 0x0 ;  /* 0x00000000ff047424 */ /* 0x000fe200078e00ff */
[----:B------:R-:W-:Y:S01]  /*01e0*/  ISETP.GE.U32.AND.EX P1, PT, R2, RZ, PT, P1 ;  /* 0x000000ff0200720c */ /* 0x000fe20003f26110 */
[----:B------:R-:W-:Y:S01]  /*01f0*/  IMAD.MOV.U32 R5, RZ, RZ, 0x3ff00000 ;  /* 0x3ff00000ff057424 */ /* 0x000fe200078e00ff */
[----:B------:R-:W-:-:S11]  /*0200*/  ISETP.NE.AND.EX P0, PT, RZ, RZ, PT, P0 ;  /* 0x000000ffff00720c */ /* 0x000fd60003f05300 */
[----:B------:R-:W-:Y:S05]  /*0210*/  @!P1 BRA `(.L_x_850) ;  /* 0x0000000400009947 */ /* 0x000fea0003800000 */
[----:B------:R-:W0:Y:S01]  /*0220*/  LDC R23, c[0x0][0x22c] ;  /* 0x00008b00ff177b82 */ /* 0x000e220000000800 */
[----:B------:R-:W-:Y:S01]  /*0230*/  IADD3 R2, P1, R3, -R8, RZ ;  /* 0x8000000803027210 */ /* 0x000fe20007f3e0ff */
[----:B------:R-:W-:Y:S01]  /*0240*/  ULDC UR4, c[0x0][0x228] ;  /* 0x00008a0000047ab9 */ /* 0x000fe20000000800 */
[----:B------:R-:W-:Y:S01]  /*0250*/  ULDC UR5, c[0x0][0x230] ;  /* 0x00008c0000057ab9 */ /* 0x000fe20000000800 */
[----:B------:R-:W-:Y:S01]  /*0260*/  CS2R R6, SRZ ;  /* 0x0000000000067805 */ /* 0x000fe2000001ff00 */
[----:B------:R-:W-:Y:S02]  /*0270*/  IMAD.MOV.U32 R4, RZ, RZ, 0x0 ;  /* 0x00000000ff047424 */ /* 0x000fe400078e00ff */
[----:B------:R-:W-:Y:S01]  /*0280*/  IMAD.X R24, RZ, RZ, ~R9, P1 ;  /* 0x000000ffff187224 */ /* 0x000fe200008e0e09 */
[----:B------:R-:W1:Y:S01]  /*0290*/  LDC R21, c[0x0][0x234] ;  /* 0x00008d00ff157b82 */ /* 0x000e620000000800 */
[----:B------:R-:W-:Y:S02]  /*02a0*/  IMAD.MOV.U32 R5, RZ, RZ, 0x3ff00000 ;  /* 0x3ff00000ff057424 */ /* 0x000fe400078e00ff */
[----:B------:R-:W-:Y:S01]  /*02b0*/  IMAD.U32 R22, RZ, RZ, UR4 ;  /* 0x00000004ff167e24 */ /* 0x000fe2000f8e00ff */
[----:B------:R-:W-:Y:S01]  /*02c0*/  UMOV UR4, URZ ;  /* 0x0000003f00047c82 */ /* 0x000fe20008000000 */
[----:B------:R-:W-:Y:S01]  /*02d0*/  IMAD.U32 R20, RZ, RZ, UR5 ;  /* 0x00000005ff147e24 */ /* 0x000fe2000f8e00ff */
[----:B------:R-:W-:-:S06]  /*02e0*/  UMOV UR5, URZ ;  /* 0x0000003f00057c82 */ /* 0x000fcc0008000000 */
.L_x_851:
[----:B-1----:R-:W2:Y:S04]  /*02f0*/  LDG.E.64 R8, desc[UR12][R20.64] ;  /* 0x0000000c14087981 */ /* 0x002ea8000c1e1b00 */
[----:B------:R-:W3:Y:S04]  /*0300*/  LDG.E.64 R18, desc[UR12][R20.64+0x10] ;  /* 0x0000100c14127981 */ /* 0x000ee8000c1e1b00 */
[----:B------:R-:W4:Y:S01]  /*0310*/  LDG.E.64 R16, desc[UR12][R20.64+0x18] ;  /* 0x0000180c14107981 */ /* 0x000f22000c1e1b00 */
[----:B--2--5:R-:W-:-:S04]  /*0320*/  ISETP.NE.U32.AND P2, PT, R26, R8, PT ;  /* 0x000000081a00720c */ /* 0x024fc80003f45070 */
[----:B------:R-:W-:Y:S02]  /*0330*/  ISETP.NE.AND.EX P2, PT, R27, R9, PT, P2 ;  /* 0x000000091b00720c */ /* 0x000fe40003f45320 */
[----:B------:R-:W2:Y:S11]  /*0340*/  LDG.E.64 R8, desc[UR12][R20.64+0x8] ;  /* 0x0000080c14087981 */ /* 0x000eb6000c1e1b00 */
[----:B0-----:R-:W3:Y:S01]  /*0350*/  @!P2 LDG.E.128 R12, desc[UR12][R22.64] ;  /* 0x0000000c160ca981 */ /* 0x001ee2000c1e1d00 */
[----:B--2---:R-:W-:-:S04]  /*0360*/  ISETP.NE.U32.AND P1, PT, R26, R8, PT ;  /* 0x000000081a00720c */ /* 0x004fc80003f25070 */
[----:B------:R-:W-:Y:S01]  /*0370*/  ISETP.NE.AND.EX P1, PT, R27, R9, PT, P1 ;  /* 0x000000091b00720c */ /* 0x000fe20003f25310 */
[C---:B---3--:R-:W-:Y:S02]  /*0380*/  @!P2 DMUL R8, R6.reuse, R12 ;  /* 0x0000000c0608a228 */ /* 0x048fe40000000000 */
[----:B------:R-:W-:-:S06]  /*0390*/  @!P2 DMUL R28, R6, R14 ;  /* 0x0000000e061ca228 */ /* 0x000fcc0000000000 */
[----:B------:R-:W-:-:S04]  /*03a0*/  @!P2 DFMA R6, R4, R14, R8 ;  /* 0x0000000e0406a22b */ /* 0x000fc80000000008 */
[----:B------:R-:W2:Y:S01]  /*03b0*/  @!P1 LDG.E.128 R8, desc[UR12][R22.64+0x10] ;  /* 0x0000100c16089981 */ /* 0x000ea2000c1e1d00 */
[----:B------:R-:W-:Y:S01]  /*03c0*/  @!P2 DFMA R28, R4, R12, -R28 ;  /* 0x0000000c041ca22b */ /* 0x000fe2000000081c */
[----:B------:R-:W-:-:S04]  /*03d0*/  ISETP.NE.U32.AND P3, PT, R26, R18, PT ;  /* 0x000000121a00720c */ /* 0x000fc80003f65070 */
[----:B------:R-:W-:-:S05]  /*03e0*/  ISETP.NE.AND.EX P3, PT, R27, R19, PT, P3 ;  /* 0x000000131b00720c */ /* 0x000fca0003f65330 */
[----:B------:R-:W-:Y:S02]  /*03f0*/  @!P2 IMAD.MOV.U32 R4, RZ, RZ, R28 ;  /* 0x000000ffff04a224 */ /* 0x000fe400078e001c */
[----:B------:R-:W-:Y:S01]  /*0400*/  @!P2 IMAD.MOV.U32 R5, RZ, RZ, R29 ;  /* 0x000000ffff05a224 */ /* 0x000fe200078e001d */
[----:B----4-:R-:W-:-:S04]  /*0410*/  ISETP.NE.U32.AND P2, PT, R26, R16, PT ;  /* 0x000000101a00720c */ /* 0x010fc80003f45070 */
[----:B------:R-:W-:-:S13]  /*0420*/  ISETP.NE.AND.EX P2, PT, R27, R17, PT, P2 ;  /* 0x000000111b00720c */ /* 0x000fda0003f45320 */
[----:B------:R-:W3:Y:S01]  /*0430*/  @!P2 LDG.E.128 R16, desc[UR12][R22.64+0x30] ;  /* 0x0000300c1610a981 */ /* 0x000ee2000c1e1d00 */
[C---:B--2---:R-:W-:Y:S02]  /*0440*/  @!P1 DMUL R12, R6.reuse, R8 ;  /* 0x00000008060c9228 */ /* 0x044fe40000000000 */
[----:B------:R-:W-:-:S06]  /*0450*/  @!P1 DMUL R28, R6, R10 ;  /* 0x0000000a061c9228 */ /* 0x000fcc0000000000 */
[C---:B------:R-:W-:Y:S02]  /*0460*/  @!P1 DFMA R6, R4.reuse, R10, R12 ;  /* 0x0000000a0406922b */ /* 0x040fe4000000000c */
[----:B------:R-:W2:Y:S01]  /*0470*/  @!P3 LDG.E.128 R12, desc[UR12][R22.64+0x20] ;  /* 0x0000200c160cb981 */ /* 0x000ea2000c1e1d00 */
[----:B------:R-:W-:Y:S01]  /*0480*/  @!P1 DFMA R28, R4, R8, -R28 ;  /* 0x00000008041c922b */ /* 0x000fe2000000081c */
[----:B------:R-:W-:-:S09]  /*0490*/  UIADD3 UR4, UP0, UR4, 0x4, URZ ;  /* 0x0000000404047890 */ /* 0x000fd2000ff1e03f */
[----:B------:R-:W-:Y:S02]  /*04a0*/  @!P1 IMAD.MOV.U32 R4, RZ, RZ, R28 ;  /* 0x000000ffff049224 */ /* 0x000fe400078e001c */
[----:B------:R-:W-:Y:S01]  /*04b0*/  @!P1 IMAD.MOV.U32 R5, RZ, RZ, R29 ;  /* 0x000000ffff059224 */ /* 0x000fe200078e001d */
[----:B------:R-:W-:Y:S01]  /*04c0*/  UIADD3.X UR5, URZ, UR5, URZ, UP0, !UPT ;  /* 0x000000053f057290 */ /* 0x000fe200087fe43f */
[C---:B--2---:R-:W-:Y:S02]  /*04d0*/  @!P3 DMUL R8, R6.reuse, R12 ;  /* 0x0000000c0608b228 */ /* 0x044fe40000000000 */
[----:B------:R-:W-:-:S06]  /*04e0*/  @!P3 DMUL R10, R6, R14 ;  /* 0x0000000e060ab228 */ /* 0x000fcc0000000000 */
[C---:B------:R-:W-:Y:S02]  /*04f0*/  @!P3 DFMA R6, R4.reuse, R14, R8 ;  /* 0x0000000e0406b22b */ /* 0x040fe40000000008 */
[----:B------:R-:W-:Y:S01]  /*0500*/  @!P3 DFMA R10, R4, R12, -R10 ;  /* 0x0000000c040ab22b */ /* 0x000fe2000000080a */
[----:B------:R-:W-:-:S04]  /*0510*/  IADD3 R12, P4, R2, UR4, RZ ;  /* 0x00000004020c7c10 */ /* 0x000fc8000ff9e0ff */
[----:B------:R-:W-:Y:S01]  /*0520*/  ISETP.NE.U32.AND P1, PT, R12, RZ, PT ;  /* 0x000000ff0c00720c */ /* 0x000fe20003f25070 */
[----:B---3--:R-:W-:Y:S01]  /*0530*/  @!P2 DMUL R8, R6, R18 ;  /* 0x000000120608a228 */ /* 0x008fe20000000000 */
[----:B------:R-:W-:-:S03]  /*0540*/  IADD3.X R12, R24, UR5, RZ, P4, !PT ;  /* 0x00000005180c7c10 */ /* 0x000fc6000a7fe4ff */
[----:B------:R-:W-:Y:S02]  /*0550*/  @!P3 IMAD.MOV.U32 R4, RZ, RZ, R10 ;  /* 0x000000ffff04b224 */ /* 0x000fe400078e000a */
[----:B------:R-:W-:Y:S01]  /*0560*/  @!P3 IMAD.MOV.U32 R5, RZ, RZ, R11 ;  /* 0x000000ffff05b224 */ /* 0x000fe200078e000b */
[----:B------:R-:W-:Y:S01]  /*0570*/  ISETP.NE.AND.EX P1, PT, R12, RZ, PT, P1 ;  /* 0x000000ff0c00720c */ /* 0x000fe20003f25310 */
[----:B------:R-:W-:-:S04]  /*0580*/  @!P2 DMUL R10, R6, R16 ;  /* 0x00000010060aa228 */ /* 0x000fc80000000000 */
[C---:B------:R-:W-:Y:S01]  /*0590*/  @!P2 DFMA R8, R4.reuse, R16, -R8 ;  /* 0x000000100408a22b */ /* 0x040fe20000000808 */
[----:B------:R-:W-:Y:S02]  /*05a0*/  IADD3 R20, P3, R20, 0x20, RZ ;  /* 0x0000002014147810 */ /* 0x000fe40007f7e0ff */
[----:B------:R-:W-:Y:S01]  /*05b0*/  IADD3 R22, P4, R22, 0x40, RZ ;  /* 0x0000004016167810 */ /* 0x000fe20007f9e0ff */
[----:B------:R-:W-:Y:S02]  /*05c0*/  @!P2 DFMA R6, R4, R18, R10 ;  /* 0x000000120406a22b */ /* 0x000fe4000000000a */
[----:B------:R-:W-:Y:S02]  /*05d0*/  IMAD.X R21, RZ, RZ, R21, P3 ;  /* 0x000000ffff157224 */ /* 0x000fe400018e0615 */
[----:B------:R-:W-:Y:S02]  /*05e0*/  IMAD.X R23, RZ, RZ, R23, P4 ;  /* 0x000000ffff177224 */ /* 0x000fe400020e0617 */
[----:B------:R-:W-:-:S02]  /*05f0*/  @!P2 IMAD.MOV.U32 R4, RZ, RZ, R8 ;  /* 0x000000ffff04a224 */ /* 0x000fc400078e0008 */
[----:B------:R-:W-:Y:S01]  /*0600*/  @!P2 IMAD.MOV.U32 R5, RZ, RZ, R9 ;  /* 0x000000ffff05a224 */ /* 0x000fe200078e0009 */
[----:B------:R-:W-:Y:S06]  /*0610*/  @P1 BRA `(.L_x_851) ;  /* 0xfffffffc00341947 */ /* 0x000fec000383ffff */
.L_x_850:
        /* <DEDUP_REMOVED lines=9> */
.L_x_852:
[----:B------:R-:W-:Y:S02]  /*06b0*/  IMAD.U32 R14, RZ, RZ, UR6 ;  /* 0x00000006ff0e7e24 */ /* 0x000fe4000f8e00ff */
[----:B------:R-:W-:-:S05]  /*06c0*/  IMAD.U32 R15, RZ, RZ, UR4 ;  /* 0x00000004ff0f7e24 */ /* 0x000fca000f8e00ff */
[----:B------:R-:W2:Y:S01]  /*06d0*/  LDG.E.64 R2, desc[UR12][R14.64] ;  /* 0x0000000c0e027981 */ /* 0x000ea2000c1e1b00 */
[----:B------:R-:W-:Y:S02]  /*06e0*/  IMAD.U32 R8, RZ, RZ, UR7 ;  /* 0x00000007ff087e24 */ /* 0x000fe4000f8e00ff */
[----:B------:R-:W-:Y:S01]  /*06f0*/  IMAD.U32 R9, RZ, RZ, UR8 ;  /* 0x00000008ff097e24 */ /* 0x000fe2000f8e00ff */
[----:B--2--5:R-:W-:-:S04]  /*0700*/  ISETP.NE.U32.AND P0, PT, R26, R2, PT ;  /* 0x000000021a00720c */ /* 0x024fc80003f05070 */
[----:B------:R-:W-:-:S13]  /*0710*/  ISETP.NE.AND.EX P0, PT, R27, R3, PT, P0 ;  /* 0x000000031b00720c */ /* 0x000fda0003f05300 */
[----:B------:R-:W2:Y:S01]  /*0720*/  @!P0 LDG.E.128 R8, desc[UR12][R8.64] ;  /* 0x0000000c08088981 */ /* 0x000ea2000c1e1d00 */
        /* <DEDUP_REMOVED lines=8> */
[----:B--2---:R-:W-:-:S02]  /*07b0*/  @!P0 DMUL R2, R6, R10 ;  /* 0x0000000a06028228 */ /* 0x004fc40000000000 */
[----:B------:R-:W-:-:S06]  /*07c0*/  @!P0 DMUL R12, R6, R8 ;  /* 0x00000008060c8228 */ /* 0x000fcc0000000000 */
[C---:B------:R-:W-:Y:S02]  /*07d0*/  @!P0 DFMA R2, R4.reuse, R8, -R2 ;  /* 0x000000080402822b */ /* 0x040fe40000000802 */
[----:B------:R-:W-:-:S08]  /*07e0*/  @!P0 DFMA R6, R4, R10, R12 ;  /* 0x0000000a0406822b */ /* 0x000fd0000000000c */
[----:B------:R-:W-:Y:S02]  /*07f0*/  @!P0 IMAD.MOV.U32 R4, RZ, RZ, R2 ;  /* 0x000000ffff048224 */ /* 0x000fe400078e0002 */
[----:B------:R-:W-:Y:S01]  /*0800*/  @!P0 IMAD.MOV.U32 R5, RZ, RZ, R3 ;  /* 0x000000ffff058224 */ /* 0x000fe200078e0003 */
[----:B------:R-:W-:Y:S06]  /*0810*/  @P1 BRA `(.L_x_852) ;  /* 0xfffffffc00a41947 */ /* 0x000fec000383ffff */
.L_x_849:
[----:B------:R-:W-:Y:S02]  /*0820*/  ULDC.64 UR4, c[0x0][0x210] ;  /* 0x0000840000047ab9 */ /* 0x000fe40000000a00 */
[----:B------:R-:W-:-:S04]  /*0830*/  LEA R2, P0, R0, UR4, 0x4 ;  /* 0x0000000400027c11 */ /* 0x000fc8000f8020ff */
[----:B------:R-:W-:-:S05]  /*0840*/  LEA.HI.X R3, R0, UR5, RZ, 0x4, P0 ;  /* 0x0000000500037c11 */ /* 0x000fca00080f24ff */
[----:B------:R-:W-:Y:S01]  /*0850*/  STG.E.128 desc[UR12][R2.64], R4 ;  /* 0x0000000402007986 */ /* 0x000fe2000c101d0c */
[----:B------:R-:W-:Y:S05]  /*0860*/  EXIT ;  /* 0x000000000000794d */ /* 0x000fea0003800000 */
.L_x_853:
        /* <DEDUP_REMOVED lines=9> */
.L_x_8667:


//--------------------- .text._ZN2at6native55_GLOBAL__N__0955718d_22_SparseCsrTensorMath_cu_868dd54534reduce_sparse_csr_dim0_cuda_kernelIN3c107complexIdEEiNS1_14ReductionMulOpIS5_EES5_EEvPT2_PKT0_lPKT_SC_lT1_ --------------------------
	.section	.text._ZN2at6native55_GLOBAL__N__0955718d_22_SparseCsrTensorMath_cu_868dd54534reduce_sparse_csr_dim0_cuda_kernelIN3c107complexIdEEiNS1_14ReductionMulOpIS5_EES5_EEvPT2_PKT0_lPKT_SC_lT1_,"ax",@progbits
	.align	128
.text._ZN2at6native55_GLOBAL__N__0955718d_22_SparseCsrTensorMath_cu_868dd54534reduce_sparse_csr_dim0_cuda_kernelIN3c107complexIdEEiNS1_14ReductionMulOpIS5_EES5_EEvPT2_PKT0_lPKT_SC_lT1_:
        .type           _ZN2at6native55_GLOBAL__N__0955718d_22_SparseCsrTensorMath_cu_868dd54534reduce_sparse_csr_dim0_cuda_kernelIN3c107complexIdEEiNS1_14ReductionMulOpIS5_EES5_EEvPT2_PKT0_lPKT_SC_lT1_,@function
        .size           _ZN2at6native55_GLOBAL__N__0955718d_22_SparseCsrTensorMath_cu_868dd54534reduce_sparse_csr_dim0_cuda_kernelIN3c107complexIdEEiNS1_14ReductionMulOpIS5_EES5_EEvPT2_PKT0_lPKT_SC_lT1_,(.L_x_8668 - _ZN2at6native55_GLOBAL__N__0955718d_22_SparseCsrTensorMath_cu_868dd54534reduce_sparse_csr_dim0_cuda_kernelIN3c107complexIdEEiNS1_14ReductionMulOpIS5_EES5_EEvPT2_PKT0_lPKT_SC_lT1_)
        .other          _ZN2at6native55_GLOBAL__N__0955718d_22_SparseCsrTensorMath_cu_868dd54534reduce_sparse_csr_dim0_cuda_kernelIN3c107complexIdEEiNS1_14ReductionMulOpIS5_EES5_EEvPT2_PKT0_lPKT_SC_lT1_,@"STO_CUDA_ENTRY STV_DEFAULT"
_ZN2at6native55_GLOBAL__N__0955718d_22_SparseCsrTensorMath_cu_868dd54534reduce_sparse_csr_dim0_cuda_kernelIN3c107complexIdEEiNS1_14ReductionMulOpIS5_EES5_EEvPT2_PKT0_lPKT_SC_lT1_:
        /* <DEDUP_REMOVED lines=33> */
[----:B0-----:R-:W-:Y:S05]  /*0210*/  @!P1 BRA `(.L_x_855) ;  /* 0x0000000000f09947 */ /* 0x001fea0003800000 */
        /* <DEDUP_REMOVED lines=13> */
.L_x_856:
[----:B-1----:R-:W2:Y:S04]  /*02f0*/  LDG.E R9, desc[UR12][R20.64] ;  /* 0x0000000c14097981 */ /* 0x002ea8000c1e1900 */
[----:B------:R-:W3:Y:S04]  /*0300*/  LDG.E R11, desc[UR12][R20.64+0x4] ;  /* 0x0000040c140b7981 */ /* 0x000ee8000c1e1900 */
[----:B------:R-:W4:Y:S04]  /*0310*/  LDG.E R19, desc[UR12][R20.64+0x8] ;  /* 0x0000080c14137981 */ /* 0x000f28000c1e1900 */
[----:B------:R-:W4:Y:S01]  /*0320*/  LDG.E R17, desc[UR12][R20.64+0xc] ;  /* 0x00000c0c14117981 */ /* 0x000f22000c1e1900 */
[----:B--2--5:R-:W-:-:S02]  /*0330*/  ISETP.NE.AND P3, PT, R2, R9, PT ;  /* 0x000000090200720c */ /* 0x024fc40003f65270 */
[----:B---3--:R-:W-:-:S11]  /*0340*/  ISETP.NE.AND P4, PT, R2, R11, PT ;  /* 0x0000000b0200720c */ /* 0x008fd60003f85270 */
[----:B0-----:R-:W2:Y:S04]  /*0350*/  @!P3 LDG.E.128 R12, desc[UR12][R22.64] ;  /* 0x0000000c160cb981 */ /* 0x001ea8000c1e1d00 */
[----:B------:R-:W3:Y:S01]  /*0360*/  @!P4 LDG.E.128 R8, desc[UR12][R22.64+0x10] ;  /* 0x0000100c1608c981 */ /* 0x000ee2000c1e1d00 */
[C---:B----4-:R-:W-:Y:S02]  /*0370*/  ISETP.NE.AND P1, PT, R2.reuse, R19, PT ;  /* 0x000000130200720c */ /* 0x050fe40003f25270 */
[----:B------:R-:W-:Y:S01]  /*0380*/  ISETP.NE.AND P2, PT, R2, R17, PT ;  /* 0x000000110200720c */ /* 0x000fe20003f45270 */
[C---:B--2---:R-:W-:Y:S02]  /*0390*/  @!P3 DMUL R18, R6.reuse, R12 ;  /* 0x0000000c0612b228 */ /* 0x044fe40000000000 */
[----:B------:R-:W-:-:S06]  /*03a0*/  @!P3 DMUL R26, R6, R14 ;  /* 0x0000000e061ab228 */ /* 0x000fcc0000000000 */
[C---:B------:R-:W-:Y:S02]  /*03b0*/  @!P3 DFMA R6, R4.reuse, R14, R18 ;  /* 0x0000000e0406b22b */ /* 0x040fe40000000012 */
[----:B------:R-:W-:Y:S01]  /*03c0*/  @!P3 DFMA R18, R4, R12, -R26 ;  /* 0x0000000c0412b22b */ /* 0x000fe2000000081a */
[----:B------:R-:W2:Y:S05]  /*03d0*/  @!P1 LDG.E.128 R12, desc[UR12][R22.64+0x20] ;  /* 0x0000200c160c9981 */ /* 0x000eaa000c1e1d00 */
[----:B---3--:R-:W-:-:S04]  /*03e0*/  @!P4 DMUL R16, R6, R8 ;  /* 0x000000080610c228 */ /* 0x008fc80000000000 */
[----:B------:R-:W-:Y:S02]  /*03f0*/  @!P3 IMAD.MOV.U32 R4, RZ, RZ, R18 ;  /* 0x000000ffff04b224 */ /* 0x000fe400078e0012 */
[----:B------:R-:W-:Y:S01]  /*0400*/  @!P3 IMAD.MOV.U32 R5, RZ, RZ, R19 ;  /* 0x000000ffff05b224 */ /* 0x000fe200078e0013 */
[----:B------:R-:W-:-:S05]  /*0410*/  @!P4 DMUL R26, R6, R10 ;  /* 0x0000000a061ac228 */ /* 0x000fca0000000000 */
[C---:B------:R-:W-:Y:S01]  /*0420*/  @!P4 DFMA R6, R4.reuse, R10, R16 ;  /* 0x0000000a0406c22b */ /* 0x040fe20000000010 */
[----:B------:R0:W3:Y:S02]  /*0430*/  @!P2 LDG.E.128 R16, desc[UR12][R22.64+0x30] ;  /* 0x0000300c1610a981 */ /* 0x0000e4000c1e1d00 */
[----:B------:R-:W-:Y:S01]  /*0440*/  @!P4 DFMA R26, R4, R8, -R26 ;  /* 0x00000008041ac22b */ /* 0x000fe2000000081a */
[----:B------:R-:W-:-:S09]  /*0450*/  UIADD3 UR4, UP0, UR4, 0x4, URZ ;  /* 0x0000000404047890 */ /* 0x000fd2000ff1e03f */
[----:B------:R-:W-:Y:S02]  /*0460*/  @!P4 IMAD.MOV.U32 R4, RZ, RZ, R26 ;  /* 0x000000ffff04c224 */ /* 0x000fe400078e001a */
[----:B------:R-:W-:Y:S01]  /*0470*/  @!P4 IMAD.MOV.U32 R5, RZ, RZ, R27 ;  /* 0x000000ffff05c224 */ /* 0x000fe200078e001b */
[----:B------:R-:W-:Y:S01]  /*0480*/  UIADD3.X UR5, URZ, UR5, URZ, UP0, !UPT ;  /* 0x000000053f057290 */ /* 0x000fe200087fe43f */
[----:B0-----:R-:W-:-:S05]  /*0490*/  IADD3 R22, P4, R22, 0x40, RZ ;  /* 0x0000004016167810 */ /* 0x001fca0007f9e0ff */
[----:B------:R-:W-:Y:S01]  /*04a0*/  IMAD.X R23, RZ, RZ, R23, P4 ;  /* 0x000000ffff177224 */ /* 0x000fe200020e0617 */
[C---:B--2---:R-:W-:Y:S02]  /*04b0*/  @!P1 DMUL R10, R6.reuse, R14 ;  /* 0x0000000e060a9228 */ /* 0x044fe40000000000 */
[----:B------:R-:W-:-:S06]  /*04c0*/  @!P1 DMUL R8, R6, R12 ;  /* 0x0000000c06089228 */ /* 0x000fcc0000000000 */
[C---:B------:R-:W-:Y:S02]  /*04d0*/  @!P1 DFMA R10, R4.reuse, R12, -R10 ;  /* 0x0000000c040a922b */ /* 0x040fe4000000080a */
[----:B------:R-:W-:Y:S01]  /*04e0*/  @!P1 DFMA R6, R4, R14, R8 ;  /* 0x0000000e0406922b */ /* 0x000fe20000000008 */
[----:B------:R-:W-:-:S07]  /*04f0*/  IADD3 R12, P3, R24, UR4, RZ ;  /* 0x00000004180c7c10 */ /* 0x000fce000ff7e0ff */
[----:B------:R-:W-:Y:S02]  /*0500*/  @!P1 IMAD.MOV.U32 R4, RZ, RZ, R10 ;  /* 0x000000ffff049224 */ /* 0x000fe400078e000a */
[----:B------:R-:W-:Y:S01]  /*0510*/  @!P1 IMAD.MOV.U32 R5, RZ, RZ, R11 ;  /* 0x000000ffff059224 */ /* 0x000fe200078e000b */
[----:B------:R-:W-:Y:S01]  /*0520*/  ISETP.NE.U32.AND P1, PT, R12, RZ, PT ;  /* 0x000000ff0c00720c */ /* 0x000fe20003f25070 */
[----:B---3--:R-:W-:Y:S01]  /*0530*/  @!P2 DMUL R8, R6, R18 ;  /* 0x000000120608a228 */ /* 0x008fe20000000000 */
[----:B------:R-:W-:-:S04]  /*0540*/  IADD3.X R12, R25, UR5, RZ, P3, !PT ;  /* 0x00000005190c7c10 */ /* 0x000fc80009ffe4ff */
[----:B------:R-:W-:Y:S01]  /*0550*/  ISETP.NE.AND.EX P1, PT, R12, RZ, PT, P1 ;  /* 0x000000ff0c00720c */ /* 0x000fe20003f25310 */
[-C--:B------:R-:W-:Y:S02]  /*0560*/  @!P2 DMUL R10, R6, R16.reuse ;  /* 0x00000010060aa228 */ /* 0x080fe40000000000 */
[----:B------:R-:W-:Y:S01]  /*0570*/  @!P2 DFMA R8, R4, R16, -R8 ;  /* 0x000000100408a22b */ /* 0x000fe20000000808 */
[----:B------:R-:W-:-:S05]  /*0580*/  IADD3 R20, P3, R20, 0x10, RZ ;  /* 0x0000001014147810 */ /* 0x000fca0007f7e0ff */
[----:B------:R-:W-:Y:S01]  /*0590*/  @!P2 DFMA R6, R4, R18, R10 ;  /* 0x000000120406a22b */ /* 0x000fe2000000000a */
[----:B------:R-:W-:-:S03]  /*05a0*/  IMAD.X R21, RZ, RZ, R21, P3 ;  /* 0x000000ffff157224 */ /* 0x000fc600018e0615 */
[----:B------:R-:W-:Y:S02]  /*05b0*/  @!P2 IMAD.MOV.U32 R4, RZ, RZ, R8 ;  /* 0x000000ffff04a224 */ /* 0x000fe400078e0008 */
[----:B------:R-:W-:Y:S01]  /*05c0*/  @!P2 IMAD.MOV.U32 R5, RZ, RZ, R9 ;  /* 0x000000ffff05a224 */ /* 0x000fe200078e0009 */
[----:B------:R-:W-:Y:S06]  /*05d0*/  @P1 BRA `(.L_x_856) ;  /* 0xfffffffc00441947 */ /* 0x000fec000383ffff */
.L_x_855:
        /* <DEDUP_REMOVED lines=9> */
.L_x_857:
[----:B------:R-:W-:Y:S02]  /*0670*/  IMAD.U32 R17, RZ, RZ, UR4 ;  /* 0x00000004ff117e24 */ /* 0x000fe4000f8e00ff */
[----:B------:R-:W-:-:S05]  /*0680*/  IMAD.U32 R16, RZ, RZ, UR6 ;  /* 0x00000006ff107e24 */ /* 0x000fca000f8e00ff */
[----:B------:R-:W2:Y:S01]  /*0690*/  LDG.E R17, desc[UR12][R16.64] ;  /* 0x0000000c10117981 */ /* 0x000ea2000c1e1900 */
[----:B------:R-:W-:Y:S02]  /*06a0*/  IMAD.U32 R8, RZ, RZ, UR7 ;  /* 0x00000007ff087e24 */ /* 0x000fe4000f8e00ff */
[----:B------:R-:W-:Y:S01]  /*06b0*/  IMAD.U32 R9, RZ, RZ, UR8 ;  /* 0x00000008ff097e24 */ /* 0x000fe2000f8e00ff */
[----:B--2--5:R-:W-:-:S13]  /*06c0*/  ISETP.NE.AND P1, PT, R2, R17, PT ;  /* 0x000000110200720c */ /* 0x024fda0003f25270 */
        /* <DEDUP_REMOVED lines=16> */
.L_x_854:
[----:B------:R-:W-:Y:S02]  /*07d0*/  ULDC.64 UR4, c[0x0][0x210] ;  /* 0x0000840000047ab9 */ /* 0x000fe40000000a00 */
[----:B-----5:R-:W-:-:S04]  /*07e0*/  LEA R2, P0, R0, UR4, 0x4 ;  /* 0x0000000400027c11 */ /* 0x020fc8000f8020ff */
[----:B------:R-:W-:-:S05]  /*07f0*/  LEA.HI.X R3, R0, UR5, RZ, 0x4, P0 ;  /* 0x0000000500037c11 */ /* 0x000fca00080f24ff */
[----:B------:R-:W-:Y:S01]  /*0800*/  STG.E.128 desc[UR12][R2.64], R4 ;  /* 0x0000000402007986 */ /* 0x000fe2000c101d0c */
[----:B------:R-:W-:Y:S05]  /*0810*/  EXIT ;  /* 0x000000000000794d */ /* 0x000fea0003800000 */
.L_x_858:
        /* <DEDUP_REMOVED lines=14> */
.L_x_8668:


//--------------------- .text._ZN2at6native55_GLOBAL__N__0955718d_22_SparseCsrTensorMath_cu_868dd54534reduce_sparse_csr_dim1_cuda_kernelIflNS1_14ReductionMulOpIfEEfEEvPT2_PKT_PKT0_SC_lT1_ --------------------------
	.section	.text._ZN2at6native55_GLOBAL__N__0955718d_22_SparseCsrTensorMath_cu_868dd54534reduce_sparse_csr_dim1_cuda_kernelIflNS1_14ReductionMulOpIfEEfEEvPT2_PKT_PKT0_SC_lT1_,"ax",@progbits
	.align	128
.text._ZN2at6native55_GLOBAL__N__0955718d_22_SparseCsrTensorMath_cu_868dd54534reduce_sparse_csr_dim1_cuda_kernelIflNS1_14ReductionMulOpIfEEfEEvPT2_PKT_PKT0_SC_lT1_:
        .type           _ZN2at6native55_GLOBAL__N__0955718d_22_SparseCsrTensorMath_cu_868dd54534reduce_sparse_csr_dim1_cuda_kernelIflNS1_14ReductionMulOpIfEEfEEvPT2_PKT_PKT0_SC_lT1_,@function
        .size           _ZN2at6native55_GLOBAL__N__0955718d_22_SparseCsrTensorMath_cu_868dd54534reduce_sparse_csr_dim1_cuda_kernelIflNS1_14ReductionMulOpIfEEfEEvPT2_PKT_PKT0_SC_lT1_,(.L_x_8669 - _ZN2at6native55_GLOBAL__N__0955718d_22_SparseCsrTensorMath_cu_868dd54534reduce_sparse_csr_dim1_cuda_kernelIflNS1_14ReductionMulOpIfEEfEEvPT2_PKT_PKT0_SC_lT1_)
        .other          _ZN2at6native55_GLOBAL__N__0955718d_22_SparseCsrTensorMath_cu_868dd54534reduce_sparse_csr_dim1_cuda_kernelIflNS1_14ReductionMulOpIfEEfEEvPT2_PKT_PKT0_SC_lT1_,@"STO_CUDA_ENTRY STV_DEFAULT"
_ZN2at6native55_GLOBAL__N__0955718d_22_SparseCsrTensorMath_cu_868dd54534reduce_sparse_csr_dim1_cuda_kernelIflNS1_14ReductionMulOpIfEEfEEvPT2_PKT_PKT0_SC_lT1_:
        /* <DEDUP_REMOVED lines=25> */
[--C-:B------:R-:W-:Y:S01]  /*0190*/  IMAD.IADD R10, R2, 0x1, -R8.reuse ;  /* 0x00000001020a7824 */ /* 0x100fe200078e0a08 */
[----:B------:R-:W-:Y:S01]  /*01a0*/  LOP3.LUT R5, RZ, R8, RZ, 0x33, !PT ;  /* 0x00000008ff057212 */ /* 0x000fe200078e33ff */
[----:B------:R-:W-:Y:S01]  /*01b0*/  BSSY B1, `(.L_x_861) ;  /* 0x0000020000017945 */ /* 0x000fe20003800000 */
[----:B------:R-:W-:Y:S02]  /*01c0*/  IMAD.MOV.U32 R7, RZ, RZ, 0x3f800000 ;  /* 0x3f800000ff077424 */ /* 0x000fe400078e00ff */
[----:B------:R-:W-:Y:S01]  /*01d0*/  LOP3.LUT R10, R10, 0x3, RZ, 0xc0, !PT ;  /* 0x000000030a0a7812 */ /* 0x000fe200078ec0ff */
[----:B------:R-:W-:Y:S01]  /*01e0*/  IMAD.MOV.U32 R11, RZ, RZ, R8 ;  /* 0x000000ffff0b7224 */ /* 0x000fe200078e0008 */
[----:B------:R-:W-:Y:S02]  /*01f0*/  IADD3 R4, P2, R2, R5, RZ ;  /* 0x0000000502047210 */ /* 0x000fe40007f5e0ff */
[----:B------:R-:W-:Y:S02]  /*0200*/  ISETP.NE.U32.AND P1, PT, R10, RZ, PT ;  /* 0x000000ff0a00720c */ /* 0x000fe40003f25070 */
[----:B------:R-:W-:-:S02]  /*0210*/  LOP3.LUT R5, RZ, R9, RZ, 0x33, !PT ;  /* 0x00000009ff057212 */ /* 0x000fc400078e33ff */
[----:B------:R-:W-:Y:S02]  /*0220*/  ISETP.NE.AND.EX P1, PT, RZ, RZ, PT, P1 ;  /* 0x000000ffff00720c */ /* 0x000fe40003f25310 */
[----:B------:R-:W-:Y:S01]  /*0230*/  ISETP.GE.U32.AND P0, PT, R4, 0x3, PT ;  /* 0x000000030400780c */ /* 0x000fe20003f06070 */
[----:B------:R-:W-:-:S05]  /*0240*/  IMAD.X R4, R3, 0x1, R5, P2 ;  /* 0x0000000103047824 */ /* 0x000fca00010e0605 */
[----:B------:R-:W-:-:S05]  /*0250*/  ISETP.GE.U32.AND.EX P0, PT, R4, RZ, PT, P0 ;  /* 0x000000ff0400720c */ /* 0x000fca0003f06100 */
[----:B------:R-:W-:Y:S08]  /*0260*/  @!P1 BRA `(.L_x_862) ;  /* 0x0000000000509947 */ /* 0x000ff00003800000 */
[----:B------:R-:W-:Y:S01]  /*0270*/  ULDC.64 UR6, c[0x0][0x218] ;  /* 0x0000860000067ab9 */ /* 0x000fe20000000a00 */
[----:B------:R-:W-:Y:S01]  /*0280*/  IADD3 R10, P2, RZ, -R10, RZ ;  /* 0x8000000aff0a7210 */ /* 0x000fe20007f5e0ff */
[----:B------:R-:W-:Y:S01]  /*0290*/  IMAD.MOV.U32 R11, RZ, RZ, R8 ;  /* 0x000000ffff0b7224 */ /* 0x000fe200078e0008 */
[----:B------:R-:W-:Y:S01]  /*02a0*/  LEA R12, P1, R8, UR6, 0x2 ;  /* 0x00000006080c7c11 */ /* 0x000fe2000f8210ff */
[----:B------:R-:W-:-:S03]  /*02b0*/  IMAD.MOV.U32 R7, RZ, RZ, 0x3f800000 ;  /* 0x3f800000ff077424 */ /* 0x000fc600078e00ff */
[----:B------:R-:W-:Y:S01]  /*02c0*/  LEA.HI.X R13, R8, UR7, R9, 0x2, P1 ;  /* 0x00000007080d7c11 */ /* 0x000fe200088f1409 */
[----:B------:R-:W-:-:S08]  /*02d0*/  IMAD.X R8, RZ, RZ, -0x1, P2 ;  /* 0xffffffffff087424 */ /* 0x000fd000010e06ff */
.L_x_863:
[----:B------:R-:W-:Y:S02]  /*02e0*/  IMAD.MOV.U32 R4, RZ, RZ, R12 ;  /* 0x000000ffff047224 */ /* 0x000fe400078e000c */
[----:B------:R-:W-:-:S05]  /*02f0*/  IMAD.MOV.U32 R5, RZ, RZ, R13 ;  /* 0x000000ffff057224 */ /* 0x000fca00078e000d */
[----:B------:R-:W2:Y:S01]  /*0300*/  LDG.E R4, desc[UR4][R4.64] ;  /* 0x0000000404047981 */ /* 0x000ea2000c1e1900 */
[----:B------:R-:W-:Y:S02]  /*0310*/  IADD3 R10, P1, R10, 0x1, RZ ;  /* 0x000000010a0a7810 */ /* 0x000fe40007f3e0ff */
[----:B------:R-:W-:Y:S02]  /*0320*/  IADD3 R11, P2, R11, 0x1, RZ ;  /* 0x000000010b0b7810 */ /* 0x000fe40007f5e0ff */
[----:B------:R-:W-:Y:S02]  /*0330*/  IADD3.X R8, RZ, R8, RZ, P1, !PT ;  /* 0x00000008ff087210 */ /* 0x000fe40000ffe4ff */
[----:B------:R-:W-:Y:S01]  /*0340*/  ISETP.NE.U32.AND P1, PT, R10, RZ, PT ;  /* 0x000000ff0a00720c */ /* 0x000fe20003f25070 */
[----:B------:R-:W-:Y:S01]  /*0350*/  IMAD.X R9, RZ, RZ, R9, P2 ;  /* 0x000000ffff097224 */ /* 0x000fe200010e0609 */
[----:B------:R-:W-:Y:S02]  /*0360*/  IADD3 R12, P3, R12, 0x4, RZ ;  /* 0x000000040c0c7810 */ /* 0x000fe40007f7e0ff */
[----:B------:R-:W-:-:S03]  /*0370*/  ISETP.NE.AND.EX P1, PT, R8, RZ, PT, P1 ;  /* 0x000000ff0800720c */ /* 0x000fc60003f25310 */
[----:B------:R-:W-:Y:S02]  /*0380*/  IMAD.X R13, RZ, RZ, R13, P3 ;  /* 0x000000ffff0d7224 */ /* 0x000fe400018e060d */
[----:B--2---:R-:W-:-:S08]  /*0390*/  FMUL.FTZ R7, R4, R7 ;  /* 0x0000000704077220 */ /* 0x004fd00000410000 */
[----:B------:R-:W-:Y:S05]  /*03a0*/  @P1 BRA `(.L_x_863) ;  /* 0xfffffffc00cc1947 */ /* 0x000fea000383ffff */
.L_x_862:
[----:B------:R-:W-:Y:S05]  /*03b0*/  BSYNC B1 ;  /* 0x0000000000017941 */ /* 0x000fea0003800000 */
.L_x_861:
        /* <DEDUP_REMOVED lines=16> */
.L_x_866:
[----:B------:R-:W2:Y:S04]  /*04c0*/  LDG.E R24, desc[UR4][R4.64+-0x8] ;  /* 0xfffff80404187981 */ /* 0x000ea8000c1e1900 */
[----:B------:R-:W3:Y:S04]  /*04d0*/  LDG.E R25, desc[UR4][R4.64+-0x4] ;  /* 0xfffffc0404197981 */ /* 0x000ee8000c1e1900 */
[----:B------:R-:W4:Y:S04]  /*04e0*/  LDG.E R27, desc[UR4][R4.64] ;  /* 0x00000004041b7981 */ /* 0x000f28000c1e1900 */
[----:B------:R-:W5:Y:S04]  /*04f0*/  LDG.E R23, desc[UR4][R4.64+0x4] ;  /* 0x0000040404177981 */ /* 0x000f68000c1e1900 */
        /* <DEDUP_REMOVED lines=10> */
[----:B------:R-:W5:Y:S01]  /*05a0*/  LDG.E R13, desc[UR4][R4.64+0x30] ;  /* 0x00003004040d7981 */ /* 0x000f62000c1e1900 */
[----:B--2---:R-:W-:-:S03]  /*05b0*/  FMUL.FTZ R24, R24, R7 ;  /* 0x0000000718187220 */ /* 0x004fc60000410000 */
[----:B------:R0:W2:Y:S01]  /*05c0*/  LDG.E R7, desc[UR4][R4.64+0x34] ;  /* 0x0000340404077981 */ /* 0x0000a2000c1e1900 */
[----:B------:R-:W-:Y:S01]  /*05d0*/  IADD3 R11, P1, R11, 0x10, RZ ;  /* 0x000000100b0b7810 */ /* 0x000fe20007f3e0ff */
[----:B---3--:R-:W-:-:S04]  /*05e0*/  FMUL.FTZ R24, R24, R25 ;  /* 0x0000001918187220 */ /* 0x008fc80000410000 */
[----:B----4-:R-:W-:Y:S01]  /*05f0*/  FMUL.FTZ R24, R24, R27 ;  /* 0x0000001b18187220 */ /* 0x010fe20000410000 */
[----:B------:R-:W-:Y:S01]  /*0600*/  IMAD.X R9, RZ, RZ, R9, P1 ;  /* 0x000000ffff097224 */ /* 0x000fe200008e0609 */
[----:B------:R-:W-:Y:S02]  /*0610*/  ISETP.GE.U32.AND P1, PT, R11, R14, PT ;  /* 0x0000000e0b00720c */ /* 0x000fe40003f26070 */
[----:B-----5:R-:W-:Y:S01]  /*0620*/  FMUL.FTZ R23, R24, R23 ;  /* 0x0000001718177220 */ /* 0x020fe20000410000 */
[----:B0-----:R-:W-:Y:S02]  /*0630*/  IADD3 R4, P2, R4, 0x40, RZ ;  /* 0x0000004004047810 */ /* 0x001fe40007f5e0ff */
[----:B------:R-:W-:Y:S01]  /*0640*/  ISETP.GE.AND.EX P1, PT, R9, R12, PT, P1 ;  /* 0x0000000c0900720c */ /* 0x000fe20003f26310 */
[----:B------:R-:W-:Y:S01]  /*0650*/  FMUL.FTZ R22, R23, R22 ;  /* 0x0000001617167220 */ /* 0x000fe20000410000 */
[----:B------:R-:W-:-:S03]  /*0660*/  IADD3.X R5, RZ, R5, RZ, P2, !PT ;  /* 0x00000005ff057210 */ /* 0x000fc600017fe4ff */
[----:B------:R-:W-:-:S04]  /*0670*/  FMUL.FTZ R21, R22, R21 ;  /* 0x0000001516157220 */ /* 0x000fc80000410000 */
        /* <DEDUP_REMOVED lines=9> */
[----:B--2---:R-:W-:Y:S01]  /*0710*/  FMUL.FTZ R7, R10, R7 ;  /* 0x000000070a077220 */ /* 0x004fe20000410000 */
[----:B------:R-:W-:Y:S06]  /*0720*/  @!P1 BRA `(.L_x_866) ;  /* 0xfffffffc00649947 */ /* 0x000fec000383ffff */
.L_x_865:
[----:B------:R-:W-:Y:S05]  /*0730*/  BSYNC B1 ;  /* 0x0000000000017941 */ /* 0x000fea0003800000 */
.L_x_864:
[----:B------:R-:W-:Y:S01]  /*0740*/  IADD3 R8, P2, R2, -R11, RZ ;  /* 0x8000000b02087210 */ /* 0x000fe20007f5e0ff */
[----:B------:R-:W-:Y:S03]  /*0750*/  BSSY B1, `(.L_x_867) ;  /* 0x000001b000017945 */ /* 0x000fe60003800000 */
[----:B------:R-:W-:Y:S01]  /*0760*/  ISETP.GT.U32.AND P1, PT, R8, 0x4, PT ;  /* 0x000000040800780c */ /* 0x000fe20003f24070 */
[----:B------:R-:W-:-:S05]  /*0770*/  IMAD.X R8, R3, 0x1, ~R9, P2 ;  /* 0x0000000103087824 */ /* 0x000fca00010e0e09 */
[----:B------:R-:W-:-:S13]  /*0780*/  ISETP.GT.AND.EX P1, PT, R8, RZ, PT, P1 ;  /* 0x000000ff0800720c */ /* 0x000fda0003f24310 */
[----:B------:R-:W-:Y:S05]  /*0790*/  @!P1 BRA `(.L_x_868) ;  /* 0x0000000000589947 */ /* 0x000fea0003800000 */
[----:B------:R-:W2:Y:S04]  /*07a0*/  LDG.E R8, desc[UR4][R4.64+-0x8] ;  /* 0xfffff80404087981 */ /* 0x000ea8000c1e1900 */
[----:B------:R-:W3:Y:S04]  /*07b0*/  LDG.E R13, desc[UR4][R4.64+-0x4] ;  /* 0xfffffc04040d7981 */ /* 0x000ee8000c1e1900 */
[----:B------:R-:W4:Y:S04]  /*07c0*/  LDG.E R15, desc[UR4][R4.64] ;  /* 0x00000004040f7981 */ /* 0x000f28000c1e1900 */
[----:B------:R-:W5:Y:S04]  /*07d0*/  LDG.E R17, desc[UR4][R4.64+0x4] ;  /* 0x0000040404117981 */ /* 0x000f68000c1e1900 */
[----:B------:R-:W5:Y:S04]  /*07e0*/  LDG.E R19, desc[UR4][R4.64+0x8] ;  /* 0x0000080404137981 */ /* 0x000f68000c1e1900 */
[----:B------:R-:W5:Y:S04]  /*07f0*/  LDG.E R21, desc[UR4][R4.64+0xc] ;  /* 0x00000c0404157981 */ /* 0x000f68000c1e1900 */
[----:B------:R-:W5:Y:S04]  /*0800*/  LDG.E R23, desc[UR4][R4.64+0x10] ;  /* 0x0000100404177981 */ /* 0x000f68000c1e1900 */
[----:B------:R0:W5:Y:S01]  /*0810*/  LDG.E R25, desc[UR4][R4.64+0x14] ;  /* 0x0000140404197981 */ /* 0x000162000c1e1900 */
[----:B------:R-:W-:-:S02]  /*0820*/  IADD3 R11, P2, R11, 0x8, RZ ;  /* 0x000000080b0b7810 */ /* 0x000fc40007f5e0ff */
[----:B------:R-:W-:Y:S02]  /*0830*/  IADD3 R10, P1, R4, 0x20, RZ ;  /* 0x00000020040a7810 */ /* 0x000fe40007f3e0ff */
[----:B------:R-:W-:Y:S01]  /*0840*/  PLOP3.LUT P0, PT, PT, PT, PT, 0x8, 0x0 ;  /* 0x000000000000781c */ /* 0x000fe20003f0e170 */
[----:B------:R-:W-:Y:S02]  /*0850*/  IMAD.X R9, RZ, RZ, R9, P2 ;  /* 0x000000ffff097224 */ /* 0x000fe400010e0609 */
[----:B0-----:R-:W-:Y:S02]  /*0860*/  IMAD.X R5, RZ, RZ, R5, P1 ;  /* 0x000000ffff057224 */ /* 0x001fe400008e0605 */
[----:B------:R-:W-:Y:S02]  /*0870*/  IMAD.MOV.U32 R4, RZ, RZ, R10 ;  /* 0x000000ffff047224 */ /* 0x000fe400078e000a */
[----:B--2---:R-:W-:-:S04]  /*0880*/  FMUL.FTZ R8, R7, R8 ;  /* 0x0000000807087220 */ /* 0x004fc80000410000 */
[----:B---3--:R-:W-:-:S04]  /*0890*/  FMUL.FTZ R8, R8, R13 ;  /* 0x0000000d08087220 */ /* 0x008fc80000410000 */
[----:B----4-:R-:W-:-:S04]  /*08a0*/  FMUL.FTZ R8, R8, R15 ;  /* 0x0000000f08087220 */ /* 0x010fc80000410000 */
[----:B-----5:R-:W-:-:S04]  /*08b0*/  FMUL.FTZ R8, R8, R17 ;  /* 0x0000001108087220 */ /* 0x020fc80000410000 */
[----:B------:R-:W-:-:S04]  /*08c0*/  FMUL.FTZ R8, R8, R19 ;  /* 0x0000001308087220 */ /* 0x000fc80000410000 */
[----:B------:R-:W-:-:S04]  /*08d0*/  FMUL.FTZ R8, R8, R21 ;  /* 0x0000001508087220 */ /* 0x000fc80000410000 */
[----:B------:R-:W-:-:S04]  /*08e0*/  FMUL.FTZ R8, R8, R23 ;  /* 0x0000001708087220 */ /* 0x000fc80000410000 */
[----:B------:R-:W-:-:S07]  /*08f0*/  FMUL.FTZ R7, R8, R25 ;  /* 0x0000001908077220 */ /* 0x000fce0000410000 */
.L_x_868:
[----:B------:R-:W-:Y:S05]  /*0900*/  BSYNC B1 ;  /* 0x0000000000017941 */ /* 0x000fea0003800000 */
.L_x_867:
[----:B------:R-:W-:-:S04]  /*0910*/  ISETP.LT.U32.AND P1, PT, R11, R2, PT ;  /* 0x000000020b00720c */ /* 0x000fc80003f21070 */
[----:B------:R-:W-:-:S13]  /*0920*/  ISETP.LT.OR.EX P0, PT, R9, R3, P0, P1 ;  /* 0x000000030900720c */ /* 0x000fda0000701710 */
[----:B------:R-:W-:Y:S05]  /*0930*/  @!P0 BRA `(.L_x_860) ;  /* 0x0000000000208947 */ /* 0x000fea0003800000 */
[----:B------:R-:W2:Y:S04]  /*0940*/  LDG.E R2, desc[UR4][R4.64+-0x8] ;  /* 0xfffff80404027981 */ /* 0x000ea8000c1e1900 */
[----:B------:R-:W3:Y:S04]  /*0950*/  LDG.E R3, desc[UR4][R4.64+-0x4] ;  /* 0xfffffc0404037981 */ /* 0x000ee8000c1e1900 */
[----:B------:R-:W4:Y:S04]  /*0960*/  LDG.E R9, desc[UR4][R4.64] ;  /* 0x0000000404097981 */ /* 0x000f28000c1e1900 */
[----:B------:R-:W5:Y:S01]  /*0970*/  LDG.E R11, desc[UR4][R4.64+0x4] ;  /* 0x00000404040b7981 */ /* 0x000f62000c1e1900 */
[----:B--2---:R-:W-:-:S04]  /*0980*/  FMUL.FTZ R2, R7, R2 ;  /* 0x0000000207027220 */ /* 0x004fc80000410000 */
[----:B---3--:R-:W-:-:S04]  /*0990*/  FMUL.FTZ R2, R2, R3 ;  /* 0x0000000302027220 */ /* 0x008fc80000410000 */
[----:B----4-:R-:W-:-:S04]  /*09a0*/  FMUL.FTZ R2, R2, R9 ;  /* 0x0000000902027220 */ /* 0x010fc80000410000 */
[----:B-----5:R-:W-:-:S07]  /*09b0*/  FMUL.FTZ R7, R2, R11 ;  /* 0x0000000b02077220 */ /* 0x020fce0000410000 */
.L_x_860:
[----:B------:R-:W-:Y:S05]  /*09c0*/  BSYNC B0 ;  /* 0x0000000000007941 */ /* 0x000fea0003800000 */
.L_x_859:
        /* <DEDUP_REMOVED lines=9> */
.L_x_869:
        /* <DEDUP_REMOVED lines=10> */
.L_x_8669:


//--------------------- .text._ZN2at6native55_GLOBAL__N__0955718d_22_SparseCsrTensorMath_cu_868dd54534reduce_sparse_csr_dim1_cuda_kernelIfiNS1_14ReductionMulOpIfEEfEEvPT2_PKT_PKT0_SC_lT1_ --------------------------
	.section	.text._ZN2at6native55_GLOBAL__N__0955718d_22_SparseCsrTensorMath_cu_868dd54534reduce_sparse_csr_dim1_cuda_kernelIfiNS1_14ReductionMulOpIfEEfEEvPT2_PKT_PKT0_SC_lT1_,"ax",@progbits
	.align	128
.text._ZN2at6native55_GLOBAL__N__0955718d_22_SparseCsrTensorMath_cu_868dd54534reduce_sparse_csr_dim1_cuda_kernelIfiNS1_14ReductionMulOpIfEEfEEvPT2_PKT_PKT0_SC_lT1_:
        .type           _ZN2at6native55_GLOBAL__N__0955718d_22_SparseCsrTensorMath_cu_868dd54534reduce_sparse_csr_dim1_cuda_kernelIfiNS1_14ReductionMulOpIfEEfEEvPT2_PKT_PKT0_SC_lT1_,@function
        .size           _ZN2at6native55_GLOBAL__N__0955718d_22_SparseCsrTensorMath_cu_868dd54534reduce_sparse_csr_dim1_cuda_kernelIfiNS1_14ReductionMulOpIfEEfEEvPT2_PKT_PKT0_SC_lT1_,(.L_x_8670 - _ZN2at6native55_GLOBAL__N__0955718d_22_SparseCsrTensorMath_cu_868dd54534reduce_sparse_csr_dim1_cuda_kernelIfiNS1_14ReductionMulOpIfEEfEEvPT2_PKT_PKT0_SC_lT1_)
        .other          _ZN2at6native55_GLOBAL__N__0955718d_22_SparseCsrTensorMath_cu_868dd54534reduce_sparse_csr_dim1_cuda_kernelIfiNS1_14ReductionMulOpIfEEfEEvPT2_PKT_PKT0_SC_lT1_,@"STO_CUDA_ENTRY STV_DEFAULT"
_ZN2at6native55_GLOBAL__N__0955718d_22_SparseCsrTensorMath_cu_868dd54534reduce_sparse_csr_dim1_cuda_kernelIfiNS1_14ReductionMulOpIfEEfEEvPT2_PKT_PKT0_SC_lT1_:
        /* <DEDUP_REMOVED lines=23> */
[----:B------:R-:W-:Y:S01]  /*0170*/  IMAD.IADD R2, R6, 0x1, -R7 ;  /* 0x0000000106027824 */ /* 0x000fe200078e0a07 */
[----:B------:R-:W-:Y:S01]  /*0180*/  LOP3.LUT R3, RZ, R7, RZ, 0x33, !PT ;  /* 0x00000007ff037212 */ /* 0x000fe200078e33ff */
[----:B------:R-:W-:Y:S01]  /*0190*/  BSSY B1, `(.L_x_872) ;  /* 0x0000013000017945 */ /* 0x000fe20003800000 */
[----:B------:R-:W-:Y:S02]  /*01a0*/  MOV R5, 0x3f800000 ;  /* 0x3f80000000057802 */ /* 0x000fe40000000f00 */
[----:B------:R-:W-:Y:S02]  /*01b0*/  LOP3.LUT P1, R8, R2, 0x3, RZ, 0xc0, !PT ;  /* 0x0000000302087812 */ /* 0x000fe4000782c0ff */
[----:B------:R-:W-:-:S04]  /*01c0*/  IADD3 R3, R6, R3, RZ ;  /* 0x0000000306037210 */ /* 0x000fc80007ffe0ff */
[----:B------:R-:W-:-:S07]  /*01d0*/  ISETP.GE.U32.AND P0, PT, R3, 0x3, PT ;  /* 0x000000030300780c */ /* 0x000fce0003f06070 */
[----:B------:R-:W-:Y:S06]  /*01e0*/  @!P1 BRA `(.L_x_873) ;  /* 0x0000000000349947 */ /* 0x000fec0003800000 */
[----:B------:R-:W0:Y:S01]  /*01f0*/  LDC.64 R2, c[0x0][0x218] ;  /* 0x00008600ff027b82 */ /* 0x000e220000000a00 */
[----:B------:R-:W-:Y:S01]  /*0200*/  MOV R5, 0x3f800000 ;  /* 0x3f80000000057802 */ /* 0x000fe20000000f00 */
[----:B0-----:R-:W-:-:S04]  /*0210*/  IMAD.WIDE R2, R7, 0x4, R2 ;  /* 0x0000000407027825 */ /* 0x001fc800078e0202 */
[----:B------:R-:W-:-:S07]  /*0220*/  IMAD.MOV.U32 R9, RZ, RZ, R2 ;  /* 0x000000ffff097224 */ /* 0x000fce00078e0002 */
.L_x_874:
[----:B------:R-:W-:-:S06]  /*0230*/  MOV R2, R9 ;  /* 0x0000000900027202 */ /* 0x000fcc0000000f00 */
[----:B------:R0:W2:Y:S01]  /*0240*/  LDG.E R2, desc[UR4][R2.64] ;  /* 0x0000000402027981 */ /* 0x0000a2000c1e1900 */
[----:B------:R-:W-:Y:S01]  /*0250*/  VIADD R8, R8, 0xffffffff ;  /* 0xffffffff08087836 */ /* 0x000fe20000000000 */
[----:B------:R-:W-:Y:S02]  /*0260*/  IADD3 R9, P2, R9, 0x4, RZ ;  /* 0x0000000409097810 */ /* 0x000fe40007f5e0ff */
[----:B------:R-:W-:Y:S02]  /*0270*/  IADD3 R7, R7, 0x1, RZ ;  /* 0x0000000107077810 */ /* 0x000fe40007ffe0ff */
[----:B------:R-:W-:Y:S02]  /*0280*/  ISETP.NE.AND P1, PT, R8, RZ, PT ;  /* 0x000000ff0800720c */ /* 0x000fe40003f25270 */
[----:B0-----:R-:W-:Y:S01]  /*0290*/  IADD3.X R3, RZ, R3, RZ, P2, !PT ;  /* 0x00000003ff037210 */ /* 0x001fe200017fe4ff */
[----:B--2---:R-:W-:-:S10]  /*02a0*/  FMUL.FTZ R5, R2, R5 ;  /* 0x0000000502057220 */ /* 0x004fd40000410000 */
[----:B------:R-:W-:Y:S05]  /*02b0*/  @P1 BRA `(.L_x_874) ;  /* 0xfffffffc00dc1947 */ /* 0x000fea000383ffff */
.L_x_873:
[----:B------:R-:W-:Y:S05]  /*02c0*/  BSYNC B1 ;  /* 0x0000000000017941 */ /* 0x000fea0003800000 */
.L_x_872:
        /* <DEDUP_REMOVED lines=12> */
.L_x_877:
        /* <DEDUP_REMOVED lines=15> */
[----:B------:R0:W5:Y:S01]  /*0480*/  LDG.E R8, desc[UR4][R2.64+0x34] ;  /* 0x0000340402087981 */ /* 0x000162000c1e1900 */
[----:B------:R-:W-:-:S05]  /*0490*/  VIADD R7, R7, 0x10 ;  /* 0x0000001007077836 */ /* 0x000fca0000000000 */
[----:B------:R-:W-:Y:S02]  /*04a0*/  ISETP.GE.AND P1, PT, R7, R10, PT ;  /* 0x0000000a0700720c */ /* 0x000fe40003f26270 */
[----:B0-----:R-:W-:-:S04]  /*04b0*/  IADD3 R2, P2, R2, 0x40, RZ ;  /* 0x0000004002027810 */ /* 0x001fc80007f5e0ff */
[----:B------:R-:W-:Y:S01]  /*04c0*/  IADD3.X R3, RZ, R3, RZ, P2, !PT ;  /* 0x00000003ff037210 */ /* 0x000fe200017fe4ff */
[----:B--2---:R-:W-:-:S04]  /*04d0*/  FMUL.FTZ R20, R20, R5 ;  /* 0x0000000514147220 */ /* 0x004fc80000410000 */
[----:B---3--:R-:W-:-:S04]  /*04e0*/  FMUL.FTZ R19, R20, R19 ;  /* 0x0000001314137220 */ /* 0x008fc80000410000 */
[----:B----4-:R-:W-:-:S04]  /*04f0*/  FMUL.FTZ R19, R19, R22 ;  /* 0x0000001613137220 */ /* 0x010fc80000410000 */
[----:B-----5:R-:W-:-:S04]  /*0500*/  FMUL.FTZ R19, R19, R24 ;  /* 0x0000001813137220 */ /* 0x020fc80000410000 */
        /* <DEDUP_REMOVED lines=11> */
[----:B------:R-:W-:Y:S01]  /*05c0*/  FMUL.FTZ R5, R11, R8 ;  /* 0x000000080b057220 */ /* 0x000fe20000410000 */
[----:B------:R-:W-:Y:S06]  /*05d0*/  @!P1 BRA `(.L_x_877) ;  /* 0xfffffffc006c9947 */ /* 0x000fec000383ffff */
.L_x_876:
[----:B------:R-:W-:Y:S05]  /*05e0*/  BSYNC B1 ;  /* 0x0000000000017941 */ /* 0x000fea0003800000 */
.L_x_875:
[----:B------:R-:W-:Y:S01]  /*05f0*/  IADD3 R8, R6, -R7, RZ ;  /* 0x8000000706087210 */ /* 0x000fe20007ffe0ff */
[----:B------:R-:W-:Y:S03]  /*0600*/  BSSY B1, `(.L_x_878) ;  /* 0x0000019000017945 */ /* 0x000fe60003800000 */
[----:B------:R-:W-:-:S13]  /*0610*/  ISETP.GT.AND P1, PT, R8, 0x4, PT ;  /* 0x000000040800780c */ /* 0x000fda0003f24270 */
        /* <DEDUP_REMOVED lines=9> */
[----:B------:R-:W-:-:S02]  /*06b0*/  PLOP3.LUT P0, PT, PT, PT, PT, 0x8, 0x0 ;  /* 0x000000000000781c */ /* 0x000fc40003f0e170 */
[----:B------:R-:W-:Y:S01]  /*06c0*/  IADD3 R7, R7, 0x8, RZ ;  /* 0x0000000807077810 */ /* 0x000fe20007ffe0ff */
[----:B--2---:R-:W-:-:S04]  /*06d0*/  FMUL.FTZ R8, R5, R8 ;  /* 0x0000000805087220 */ /* 0x004fc80000410000 */
[----:B---3--:R-:W-:Y:S01]  /*06e0*/  FMUL.FTZ R8, R8, R9 ;  /* 0x0000000908087220 */ /* 0x008fe20000410000 */
[----:B------:R-:W-:-:S03]  /*06f0*/  IADD3 R9, P1, R2, 0x20, RZ ;  /* 0x0000002002097810 */ /* 0x000fc60007f3e0ff */
[----:B----4-:R-:W-:Y:S01]  /*0700*/  FMUL.FTZ R8, R8, R11 ;  /* 0x0000000b08087220 */ /* 0x010fe20000410000 */
[----:B0-----:R-:W-:Y:S01]  /*0710*/  MOV R2, R9 ;  /* 0x0000000900027202 */ /* 0x001fe20000000f00 */
[----:B------:R-:W-:Y:S02]  /*0720*/  IMAD.X R10, RZ, RZ, R3, P1 ;  /* 0x000000ffff0a7224 */ /* 0x000fe400008e0603 */
[----:B-----5:R-:W-:-:S03]  /*0730*/  FMUL.FTZ R8, R8, R13 ;  /* 0x0000000d08087220 */ /* 0x020fc60000410000 */
[----:B------:R-:W-:Y:S01]  /*0740*/  MOV R3, R10 ;  /* 0x0000000a00037202 */ /* 0x000fe20000000f00 */
[----:B------:R-:W-:-:S04]  /*0750*/  FMUL.FTZ R8, R8, R15 ;  /* 0x0000000f08087220 */ /* 0x000fc80000410000 */
[----:B------:R-:W-:-:S04]  /*0760*/  FMUL.FTZ R8, R8, R17 ;  /* 0x0000001108087220 */ /* 0x000fc80000410000 */
[----:B------:R-:W-:-:S04]  /*0770*/  FMUL.FTZ R8, R8, R19 ;  /* 0x0000001308087220 */ /* 0x000fc80000410000 */
[----:B------:R-:W-:-:S07]  /*0780*/  FMUL.FTZ R5, R8, R21 ;  /* 0x0000001508057220 */ /* 0x000fce0000410000 */
.L_x_879:
[----:B------:R-:W-:Y:S05]  /*0790*/  BSYNC B1 ;  /* 0x0000000000017941 */ /* 0x000fea0003800000 */
.L_x_878:
[----:B------:R-:W-:-:S13]  /*07a0*/  ISETP.LT.OR P0, PT, R7, R6, P0 ;  /* 0x000000060700720c */ /* 0x000fda0000701670 */
        /* <DEDUP_REMOVED lines=9> */
.L_x_871:
[----:B------:R-:W-:Y:S05]  /*0840*/  BSYNC B0 ;  /* 0x0000000000007941 */ /* 0x000fea0003800000 */
.L_x_870:
        /* <DEDUP_REMOVED lines=8> */
.L_x_880:
        /* <DEDUP_REMOVED lines=11> */
.L_x_8670:


//--------------------- .text._ZN2at6native55_GLOBAL__N__0955718d_22_SparseCsrTensorMath_cu_868dd54534reduce_sparse_csr_dim0_cuda_kernelIflNS1_14ReductionMulOpIfEEfEEvPT2_PKT0_lPKT_S9_lT1_ --------------------------
	.section	.text._ZN2at6native55_GLOBAL__N__0955718d_22_SparseCsrTensorMath_cu_868dd54534reduce_sparse_csr_dim0_cuda_kernelIflNS1_14ReductionMulOpIfEEfEEvPT2_PKT0_lPKT_S9_lT1_,"ax",@progbits
	.align	128
.text._ZN2at6native55_GLOBAL__N__0955718d_22_SparseCsrTensorMath_cu_868dd54534reduce_sparse_csr_dim0_cuda_kernelIflNS1_14ReductionMulOpIfEEfEEvPT2_PKT0_lPKT_S9_lT1_:
        .type           _ZN2at6native55_GLOBAL__N__0955718d_22_SparseCsrTensorMath_cu_868dd54534reduce_sparse_csr_dim0_cuda_kernelIflNS1_14ReductionMulOpIfEEfEEvPT2_PKT0_lPKT_S9_lT1_,@function
        .size           _ZN2at6native55_GLOBAL__N__0955718d_22_SparseCsrTensorMath_cu_868dd54534reduce_sparse_csr_dim0_cuda_kernelIflNS1_14ReductionMulOpIfEEfEEvPT2_PKT0_lPKT_S9_lT1_,(.L_x_8671 - _ZN2at6native55_GLOBAL__N__0955718d_22_SparseCsrTensorMath_cu_868dd54534reduce_sparse_csr_dim0_cuda_kernelIflNS1_14ReductionMulOpIfEEfEEvPT2_PKT0_lPKT_S9_lT1_)
        .other          _ZN2at6native55_GLOBAL__N__0955718d_22_SparseCsrTensorMath_cu_868dd54534reduce_sparse_csr_dim0_cuda_kernelIflNS1_14ReductionMulOpIfEEfEEvPT2_PKT0_lPKT_S9_lT1_,@"STO_CUDA_ENTRY STV_DEFAULT"
_ZN2at6native55_GLOBAL__N__0955718d_22_SparseCsrTensorMath_cu_868dd54534reduce_sparse_csr_dim0_cuda_kernelIflNS1_14ReductionMulOpIfEEfEEvPT2_PKT0_lPKT_S9_lT1_:
        /* <DEDUP_REMOVED lines=25> */
[----:B------:R-:W-:Y:S02]  /*0190*/  ISETP.NE.U32.AND P0, PT, R5, RZ, PT ;  /* 0x000000ff0500720c */ /* 0x000fe40003f05070 */
        /* <DEDUP_REMOVED lines=8> */
[----:B------:R-:W-:Y:S02]  /*0220*/  IMAD.MOV.U32 R0, RZ, RZ, 0x3f800000 ;  /* 0x3f800000ff007424 */ /* 0x000fe400078e00ff */
[----:B------:R-:W-:Y:S02]  /*0230*/  IMAD.X R19, RZ, RZ, ~R11, P1 ;  /* 0x000000ffff137224 */ /* 0x000fe400008e0e0b */
[----:B------:R-:W1:Y:S01]  /*0240*/  LDC R7, c[0x0][0x234] ;  /* 0x00008d00ff077b82 */ /* 0x000e620000000800 */
[----:B------:R-:W-:Y:S01]  /*0250*/  IMAD.U32 R11, RZ, RZ, UR4 ;  /* 0x00000004ff0b7e24 */ /* 0x000fe2000f8e00ff */
[----:B------:R-:W-:Y:S01]  /*0260*/  UMOV UR4, URZ ;  /* 0x0000003f00047c82 */ /* 0x000fe20008000000 */
[----:B------:R-:W-:Y:S01]  /*0270*/  IMAD.U32 R6, RZ, RZ, UR5 ;  /* 0x00000005ff067e24 */ /* 0x000fe2000f8e00ff */
[----:B------:R-:W-:-:S06]  /*0280*/  UMOV UR5, URZ ;  /* 0x0000003f00057c82 */ /* 0x000fcc0008000000 */
.L_x_883:
[----:B-1----:R-:W2:Y:S04]  /*0290*/  LDG.E.64 R8, desc[UR12][R6.64] ;  /* 0x0000000c06087981 */ /* 0x002ea8000c1e1b00 */
[----:B------:R-:W3:Y:S04]  /*02a0*/  LDG.E.64 R12, desc[UR12][R6.64+0x8] ;  /* 0x0000080c060c7981 */ /* 0x000ee8000c1e1b00 */
[----:B------:R-:W4:Y:S04]  /*02b0*/  LDG.E.64 R14, desc[UR12][R6.64+0x10] ;  /* 0x0000100c060e7981 */ /* 0x000f28000c1e1b00 */
[----:B------:R-:W4:Y:S01]  /*02c0*/  LDG.E.64 R16, desc[UR12][R6.64+0x18] ;  /* 0x0000180c06107981 */ /* 0x000f22000c1e1b00 */
[----:B--2--5:R-:W-:Y:S01]  /*02d0*/  ISETP.NE.U32.AND P2, PT, R2, R8, PT ;  /* 0x000000080200720c */ /* 0x024fe20003f45070 */
[----:B------:R-:W-:-:S03]  /*02e0*/  IMAD.MOV.U32 R8, RZ, RZ, R11 ;  /* 0x000000ffff087224 */ /* 0x000fc600078e000b */
[C---:B------:R-:W-:Y:S01]  /*02f0*/  ISETP.NE.AND.EX P2, PT, R3.reuse, R9, PT, P2 ;  /* 0x000000090300720c */ /* 0x040fe20003f45320 */
[----:B0-----:R-:W-:Y:S01]  /*0300*/  IMAD.MOV.U32 R9, RZ, RZ, R18 ;  /* 0x000000ffff097224 */ /* 0x001fe200078e0012 */
[C---:B---3--:R-:W-:Y:S02]  /*0310*/  ISETP.NE.U32.AND P1, PT, R2.reuse, R12, PT ;  /* 0x0000000c0200720c */ /* 0x048fe40003f25070 */
[C---:B----4-:R-:W-:Y:S02]  /*0320*/  ISETP.NE.U32.AND P3, PT, R2.reuse, R14, PT ;  /* 0x0000000e0200720c */ /* 0x050fe40003f65070 */
[C---:B------:R-:W-:Y:S02]  /*0330*/  ISETP.NE.AND.EX P1, PT, R3.reuse, R13, PT, P1 ;  /* 0x0000000d0300720c */ /* 0x040fe40003f25310 */
[----:B------:R-:W-:Y:S02]  /*0340*/  ISETP.NE.U32.AND P4, PT, R2, R16, PT ;  /* 0x000000100200720c */ /* 0x000fe40003f85070 */
[----:B------:R-:W-:-:S02]  /*0350*/  ISETP.NE.AND.EX P3, PT, R3, R15, PT, P3 ;  /* 0x0000000f0300720c */ /* 0x000fc40003f65330 */
[----:B------:R-:W-:Y:S01]  /*0360*/  ISETP.NE.AND.EX P4, PT, R3, R17, PT, P4 ;  /* 0x000000110300720c */ /* 0x000fe20003f85340 */
[----:B------:R-:W2:Y:S06]  /*0370*/  @!P2 LDG.E R11, desc[UR12][R8.64] ;  /* 0x0000000c080ba981 */ /* 0x000eac000c1e1900 */
[----:B------:R-:W3:Y:S04]  /*0380*/  @!P1 LDG.E R13, desc[UR12][R8.64+0x4] ;  /* 0x0000040c080d9981 */ /* 0x000ee8000c1e1900 */
[----:B------:R-:W4:Y:S04]  /*0390*/  @!P3 LDG.E R15, desc[UR12][R8.64+0x8] ;  /* 0x0000080c080fb981 */ /* 0x000f28000c1e1900 */
[----:B------:R-:W4:Y:S01]  /*03a0*/  @!P4 LDG.E R17, desc[UR12][R8.64+0xc] ;  /* 0x00000c0c0811c981 */ /* 0x000f22000c1e1900 */
[----:B------:R-:W-:-:S04]  /*03b0*/  UIADD3 UR4, UP0, UR4, 0x4, URZ ;  /* 0x0000000404047890 */ /* 0x000fc8000ff1e03f */
[----:B------:R-:W-:Y:S02]  /*03c0*/  UIADD3.X UR5, URZ, UR5, URZ, UP0, !UPT ;  /* 0x000000053f057290 */ /* 0x000fe400087fe43f */
[----:B------:R-:W-:-:S04]  /*03d0*/  IADD3 R12, P6, R10, UR4, RZ ;  /* 0x000000040a0c7c10 */ /* 0x000fc8000ffde0ff */
[----:B------:R-:W-:Y:S02]  /*03e0*/  ISETP.NE.U32.AND P5, PT, R12, RZ, PT ;  /* 0x000000ff0c00720c */ /* 0x000fe40003fa5070 */
[----:B------:R-:W-:Y:S01]  /*03f0*/  IADD3.X R12, R19, UR5, RZ, P6, !PT ;  /* 0x00000005130c7c10 */ /* 0x000fe2000b7fe4ff */
[----:B--2---:R-:W-:-:S03]  /*0400*/  @!P2 FMUL.FTZ R0, R0, R11 ;  /* 0x0000000b0000a220 */ /* 0x004fc60000410000 */
[----:B------:R-:W-:Y:S02]  /*0410*/  ISETP.NE.AND.EX P2, PT, R12, RZ, PT, P5 ;  /* 0x000000ff0c00720c */ /* 0x000fe40003f45350 */
[----:B------:R-:W-:Y:S01]  /*0420*/  IADD3 R6, P5, R6, 0x20, RZ ;  /* 0x0000002006067810 */ /* 0x000fe20007fbe0ff */
[----:B---3--:R-:W-:Y:S01]  /*0430*/  @!P1 FMUL.FTZ R0, R0, R13 ;  /* 0x0000000d00009220 */ /* 0x008fe20000410000 */
[----:B------:R-:W-:-:S03]  /*0440*/  IADD3 R11, P1, R8, 0x10, RZ ;  /* 0x00000010080b7810 */ /* 0x000fc60007f3e0ff */
[----:B------:R-:W-:Y:S02]  /*0450*/  IMAD.X R7, RZ, RZ, R7, P5 ;  /* 0x000000ffff077224 */ /* 0x000fe400028e0607 */
[----:B----4-:R-:W-:Y:S01]  /*0460*/  @!P3 FMUL.FTZ R0, R0, R15 ;  /* 0x0000000f0000b220 */ /* 0x010fe20000410000 */
[----:B------:R-:W-:-:S03]  /*0470*/  IMAD.X R18, RZ, RZ, R9, P1 ;  /* 0x000000ffff127224 */ /* 0x000fc600008e0609 */
[----:B------:R-:W-:Y:S01]  /*0480*/  @!P4 FMUL.FTZ R0, R0, R17 ;  /* 0x000000110000c220 */ /* 0x000fe20000410000 */
[----:B------:R-:W-:Y:S06]  /*0490*/  @P2 BRA `(.L_x_883) ;  /* 0xfffffffc007c2947 */ /* 0x000fec000383ffff */
.L_x_882:
        /* <DEDUP_REMOVED lines=9> */
.L_x_884:
[----:B------:R-:W-:Y:S02]  /*0530*/  IMAD.U32 R6, RZ, RZ, UR6 ;  /* 0x00000006ff067e24 */ /* 0x000fe4000f8e00ff */
[----:B------:R-:W-:-:S06]  /*0540*/  IMAD.U32 R7, RZ, RZ, UR4 ;  /* 0x00000004ff077e24 */ /* 0x000fcc000f8e00ff */
[----:B------:R-:W2:Y:S01]  /*0550*/  LDG.E.64 R6, desc[UR12][R6.64] ;  /* 0x0000000c06067981 */ /* 0x000ea2000c1e1b00 */
[----:B------:R-:W-:Y:S02]  /*0560*/  IMAD.U32 R9, RZ, RZ, UR8 ;  /* 0x00000008ff097e24 */ /* 0x000fe4000f8e00ff */
[----:B------:R-:W-:Y:S01]  /*0570*/  IMAD.U32 R8, RZ, RZ, UR7 ;  /* 0x00000007ff087e24 */ /* 0x000fe2000f8e00ff */
[----:B------:R-:W-:Y:S02]  /*0580*/  IADD3 R5, P1, R5, 0x1, RZ ;  /* 0x0000000105057810 */ /* 0x000fe40007f3e0ff */
[----:B--2--5:R-:W-:-:S04]  /*0590*/  ISETP.NE.U32.AND P0, PT, R2, R6, PT ;  /* 0x000000060200720c */ /* 0x024fc80003f05070 */
[----:B------:R-:W-:-:S13]  /*05a0*/  ISETP.NE.AND.EX P0, PT, R3, R7, PT, P0 ;  /* 0x000000070300720c */ /* 0x000fda0003f05300 */
[----:B------:R-:W2:Y:S01]  /*05b0*/  @!P0 LDG.E R9, desc[UR12][R8.64] ;  /* 0x0000000c08098981 */ /* 0x000ea2000c1e1900 */
[----:B------:R-:W-:Y:S01]  /*05c0*/  IMAD.X R10, RZ, RZ, R10, P1 ;  /* 0x000000ffff0a7224 */ /* 0x000fe200008e060a */
[----:B------:R-:W-:Y:S01]  /*05d0*/  ISETP.NE.U32.AND P1, PT, R5, RZ, PT ;  /* 0x000000ff0500720c */ /* 0x000fe20003f25070 */
[----:B------:R-:W-:Y:S02]  /*05e0*/  UIADD3 UR7, UP0, UR7, 0x4, URZ ;  /* 0x0000000407077890 */ /* 0x000fe4000ff1e03f */
[----:B------:R-:W-:Y:S01]  /*05f0*/  UIADD3 UR6, UP1, UR6, 0x8, URZ ;  /* 0x0000000806067890 */ /* 0x000fe2000ff3e03f */
[----:B------:R-:W-:Y:S01]  /*0600*/  ISETP.NE.AND.EX P1, PT, R10, RZ, PT, P1 ;  /* 0x000000ff0a00720c */ /* 0x000fe20003f25310 */
[----:B------:R-:W-:Y:S02]  /*0610*/  UIADD3.X UR8, URZ, UR8, URZ, UP0, !UPT ;  /* 0x000000083f087290 */ /* 0x000fe400087fe43f */
[----:B------:R-:W-:Y:S01]  /*0620*/  UIADD3.X UR4, URZ, UR4, URZ, UP1, !UPT ;  /* 0x000000043f047290 */ /* 0x000fe20008ffe43f */
[----:B--2---:R-:W-:-:S09]  /*0630*/  @!P0 FMUL.FTZ R0, R0, R9 ;  /* 0x0000000900008220 */ /* 0x004fd20000410000 */
[----:B------:R-:W-:Y:S05]  /*0640*/  @P1 BRA `(.L_x_884) ;  /* 0xfffffffc00b81947 */ /* 0x000fea000383ffff */
.L_x_881:
[----:B------:R-:W-:Y:S02]  /*0650*/  ULDC.64 UR4, c[0x0][0x210] ;  /* 0x0000840000047ab9 */ /* 0x000fe40000000a00 */
[----:B-----5:R-:W-:-:S04]  /*0660*/  LEA R2, P0, R4, UR4, 0x2 ;  /* 0x0000000404027c11 */ /* 0x020fc8000f8010ff */
[----:B------:R-:W-:-:S05]  /*0670*/  LEA.HI.X R3, R4, UR5, RZ, 0x2, P0 ;  /* 0x0000000504037c11 */ /* 0x000fca00080f14ff */
[----:B------:R-:W-:Y:S01]  /*0680*/  STG.E desc[UR12][R2.64], R0 ;  /* 0x0000000002007986 */ /* 0x000fe2000c10190c */
[----:B------:R-:W-:Y:S05]  /*0690*/  EXIT ;  /* 0x000000000000794d */ /* 0x000fea0003800000 */
.L_x_885:
        /* <DEDUP_REMOVED lines=14> */
.L_x_8671:


//--------------------- .text._ZN2at6native55_GLOBAL__N__0955718d_22_SparseCsrTensorMath_cu_868dd54534reduce_sparse_csr_dim0_cuda_kernelIfiNS1_14ReductionMulOpIfEEfEEvPT2_PKT0_lPKT_S9_lT1_ --------------------------
	.section	.text._ZN2at6native55_GLOBAL__N__0955718d_22_SparseCsrTensorMath_cu_868dd54534reduce_sparse_csr_dim0_cuda_kernelIfiNS1_14ReductionMulOpIfEEfEEvPT2_PKT0_lPKT_S9_lT1_,"ax",@progbits
	.align	128
.text._ZN2at6native55_GLOBAL__N__0955718d_22_SparseCsrTensorMath_cu_868dd54534reduce_sparse_csr_dim0_cuda_kernelIfiNS1_14ReductionMulOpIfEEfEEvPT2_PKT0_lPKT_S9_lT1_:
        .type           _ZN2at6native55_GLOBAL__N__0955718d_22_SparseCsrTensorMath_cu_868dd54534reduce_sparse_csr_dim0_cuda_kernelIfiNS1_14ReductionMulOpIfEEfEEvPT2_PKT0_lPKT_S9_lT1_,@function
        .size           _ZN2at6native55_GLOBAL__N__0955718d_22_SparseCsrTensorMath_cu_868dd54534reduce_sparse_csr_dim0_cuda_kernelIfiNS1_14ReductionMulOpIfEEfEEvPT2_PKT0_lPKT_S9_lT1_,(.L_x_8672 - _ZN2at6native55_GLOBAL__N__0955718d_22_SparseCsrTensorMath_cu_868dd54534reduce_sparse_csr_dim0_cuda_kernelIfiNS1_14ReductionMulOpIfEEfEEvPT2_PKT0_lPKT_S9_lT1_)
        .other          _ZN2at6native55_GLOBAL__N__0955718d_22_SparseCsrTensorMath_cu_868dd54534reduce_sparse_csr_dim0_cuda_kernelIfiNS1_14ReductionMulOpIfEEfEEvPT2_PKT0_lPKT_S9_lT1_,@"STO_CUDA_ENTRY STV_DEFAULT"
_ZN2at6native55_GLOBAL__N__0955718d_22_SparseCsrTensorMath_cu_868dd54534reduce_sparse_csr_dim0_cuda_kernelIfiNS1_14ReductionMulOpIfEEfEEvPT2_PKT0_lPKT_S9_lT1_:
        /* <DEDUP_REMOVED lines=43> */
.L_x_888:
[----:B-1----:R-:W2:Y:S04]  /*02b0*/  LDG.E R7, desc[UR12][R2.64] ;  /* 0x0000000c02077981 */ /* 0x002ea8000c1e1900 */
[----:B------:R-:W3:Y:S04]  /*02c0*/  LDG.E R9, desc[UR12][R2.64+0x4] ;  /* 0x0000040c02097981 */ /* 0x000ee8000c1e1900 */
[----:B------:R-:W4:Y:S04]  /*02d0*/  LDG.E R11, desc[UR12][R2.64+0x8] ;  /* 0x0000080c020b7981 */ /* 0x000f28000c1e1900 */
[----:B------:R-:W4:Y:S01]  /*02e0*/  LDG.E R13, desc[UR12][R2.64+0xc] ;  /* 0x00000c0c020d7981 */ /* 0x000f22000c1e1900 */
[----:B------:R-:W-:Y:S01]  /*02f0*/  IMAD.MOV.U32 R8, RZ, RZ, R10 ;  /* 0x000000ffff087224 */ /* 0x000fe200078e000a */
[----:B--2--5:R-:W-:-:S02]  /*0300*/  ISETP.NE.AND P5, PT, R6, R7, PT ;  /* 0x000000070600720c */ /* 0x024fc40003fa5270 */
[C---:B---3--:R-:W-:Y:S01]  /*0310*/  ISETP.NE.AND P2, PT, R6.reuse, R9, PT ;  /* 0x000000090600720c */ /* 0x048fe20003f45270 */
[----:B0-----:R-:W-:Y:S01]  /*0320*/  IMAD.MOV.U32 R9, RZ, RZ, R17 ;  /* 0x000000ffff097224 */ /* 0x001fe200078e0011 */
[C---:B----4-:R-:W-:Y:S02]  /*0330*/  ISETP.NE.AND P4, PT, R6.reuse, R11, PT ;  /* 0x0000000b0600720c */ /* 0x050fe40003f85270 */
[----:B------:R-:W-:-:S07]  /*0340*/  ISETP.NE.AND P3, PT, R6, R13, PT ;  /* 0x0000000d0600720c */ /* 0x000fce0003f65270 */
[----:B------:R-:W2:Y:S04]  /*0350*/  @!P5 LDG.E R7, desc[UR12][R8.64] ;  /* 0x0000000c0807d981 */ /* 0x000ea8000c1e1900 */
[----:B------:R-:W3:Y:S04]  /*0360*/  @!P2 LDG.E R11, desc[UR12][R8.64+0x4] ;  /* 0x0000040c080ba981 */ /* 0x000ee8000c1e1900 */
[----:B------:R-:W4:Y:S04]  /*0370*/  @!P4 LDG.E R13, desc[UR12][R8.64+0x8] ;  /* 0x0000080c080dc981 */ /* 0x000f28000c1e1900 */
[----:B------:R-:W4:Y:S01]  /*0380*/  @!P3 LDG.E R15, desc[UR12][R8.64+0xc] ;  /* 0x00000c0c080fb981 */ /* 0x000f22000c1e1900 */
[----:B------:R-:W-:-:S04]  /*0390*/  UIADD3 UR4, UP0, UR4, 0x4, URZ ;  /* 0x0000000404047890 */ /* 0x000fc8000ff1e03f */
[----:B------:R-:W-:Y:S02]  /*03a0*/  UIADD3.X UR5, URZ, UR5, URZ, UP0, !UPT ;  /* 0x000000053f057290 */ /* 0x000fe400087fe43f */
[----:B------:R-:W-:-:S04]  /*03b0*/  IADD3 R10, P6, R12, UR4, RZ ;  /* 0x000000040c0a7c10 */ /* 0x000fc8000ffde0ff */
[----:B------:R-:W-:Y:S02]  /*03c0*/  ISETP.NE.U32.AND P1, PT, R10, RZ, PT ;  /* 0x000000ff0a00720c */ /* 0x000fe40003f25070 */
[----:B------:R-:W-:-:S04]  /*03d0*/  IADD3.X R10, R14, UR5, RZ, P6, !PT ;  /* 0x000000050e0a7c10 */ /* 0x000fc8000b7fe4ff */
[----:B------:R-:W-:Y:S01]  /*03e0*/  ISETP.NE.AND.EX P1, PT, R10, RZ, PT, P1 ;  /* 0x000000ff0a00720c */ /* 0x000fe20003f25310 */
[----:B--2---:R-:W-:Y:S01]  /*03f0*/  @!P5 FMUL.FTZ R0, R0, R7 ;  /* 0x000000070000d220 */ /* 0x004fe20000410000 */
[----:B------:R-:W-:-:S03]  /*0400*/  IADD3 R2, P5, R2, 0x10, RZ ;  /* 0x0000001002027810 */ /* 0x000fc60007fbe0ff */
[----:B---3--:R-:W-:Y:S01]  /*0410*/  @!P2 FMUL.FTZ R0, R0, R11 ;  /* 0x0000000b0000a220 */ /* 0x008fe20000410000 */
[----:B------:R-:W-:Y:S01]  /*0420*/  IADD3 R10, P2, R8, 0x10, RZ ;  /* 0x00000010080a7810 */ /* 0x000fe20007f5e0ff */
[----:B------:R-:W-:Y:S02]  /*0430*/  IMAD.X R3, RZ, RZ, R3, P5 ;  /* 0x000000ffff037224 */ /* 0x000fe400028e0603 */
[----:B----4-:R-:W-:Y:S02]  /*0440*/  @!P4 FMUL.FTZ R0, R0, R13 ;  /* 0x0000000d0000c220 */ /* 0x010fe40000410000 */
[----:B------:R-:W-:Y:S02]  /*0450*/  IMAD.X R17, RZ, RZ, R9, P2 ;  /* 0x000000ffff117224 */ /* 0x000fe400010e0609 */
[----:B------:R-:W-:Y:S01]  /*0460*/  @!P3 FMUL.FTZ R0, R0, R15 ;  /* 0x0000000f0000b220 */ /* 0x000fe20000410000 */
[----:B------:R-:W-:Y:S06]  /*0470*/  @P1 BRA `(.L_x_888) ;  /* 0xfffffffc008c1947 */ /* 0x000fec000383ffff */
.L_x_887:
[----:B------:R-:W-:Y:S05]  /*0480*/  @!P0 BRA `(.L_x_886) ;  /* 0x00000000006c8947 */ /* 0x000fea0003800000 */
[----:B------:R-:W-:Y:S01]  /*0490*/  USHF.L.U32 UR7, UR4, 0x2, URZ ;  /* 0x0000000204077899 */ /* 0x000fe2000800063f */
[----:B------:R-:W-:Y:S01]  /*04a0*/  IADD3 R7, P0, RZ, -R19, RZ ;  /* 0x80000013ff077210 */ /* 0x000fe20007f1e0ff */
[----:B------:R-:W-:Y:S01]  /*04b0*/  ULDC.64 UR8, c[0x0][0x228] ;  /* 0x00008a0000087ab9 */ /* 0x000fe20000000a00 */
[----:B------:R-:W-:Y:S01]  /*04c0*/  ULDC.64 UR10, c[0x0][0x230] ;  /* 0x00008c00000a7ab9 */ /* 0x000fe20000000a00 */
[----:B------:R-:W-:Y:S02]  /*04d0*/  USHF.L.U64.HI UR5, UR4, 0x2, UR5 ;  /* 0x0000000204057899 */ /* 0x000fe40008010205 */
[----:B------:R-:W-:Y:S01]  /*04e0*/  UIADD3 UR6, UP0, UR7, UR8, URZ ;  /* 0x0000000807067290 */ /* 0x000fe2000ff1e03f */
[----:B------:R-:W-:Y:S01]  /*04f0*/  IMAD.X R10, RZ, RZ, -0x1, P0 ;  /* 0xffffffffff0a7424 */ /* 0x000fe200000e06ff */
[----:B------:R-:W-:Y:S02]  /*0500*/  UIADD3 UR4, UP1, UR7, UR10, URZ ;  /* 0x0000000a07047290 */ /* 0x000fe4000ff3e03f */
[----:B------:R-:W-:-:S02]  /*0510*/  UIADD3.X UR7, UR5, UR9, URZ, UP0, !UPT ;  /* 0x0000000905077290 */ /* 0x000fc400087fe43f */
[----:B------:R-:W-:-:S12]  /*0520*/  UIADD3.X UR5, UR5, UR11, URZ, UP1, !UPT ;  /* 0x0000000b05057290 */ /* 0x000fd80008ffe43f */
.L_x_889:
[----:B------:R-:W-:Y:S02]  /*0530*/  IMAD.U32 R3, RZ, RZ, UR5 ;  /* 0x00000005ff037e24 */ /* 0x000fe4000f8e00ff */
[----:B------:R-:W-:-:S05]  /*0540*/  IMAD.U32 R2, RZ, RZ, UR4 ;  /* 0x00000004ff027e24 */ /* 0x000fca000f8e00ff */
[----:B------:R-:W2:Y:S01]  /*0550*/  LDG.E R3, desc[UR12][R2.64] ;  /* 0x0000000c02037981 */ /* 0x000ea2000c1e1900 */
[----:B------:R-:W-:Y:S02]  /*0560*/  IMAD.U32 R9, RZ, RZ, UR7 ;  /* 0x00000007ff097e24 */ /* 0x000fe4000f8e00ff */
[----:B------:R-:W-:Y:S01]  /*0570*/  IMAD.U32 R8, RZ, RZ, UR6 ;  /* 0x00000006ff087e24 */ /* 0x000fe2000f8e00ff */
[----:B------:R-:W-:Y:S02]  /*0580*/  IADD3 R7, P0, R7, 0x1, RZ ;  /* 0x0000000107077810 */ /* 0x000fe40007f1e0ff */
[----:B--2--5:R-:W-:-:S13]  /*0590*/  ISETP.NE.AND P1, PT, R6, R3, PT ;  /* 0x000000030600720c */ /* 0x024fda0003f25270 */
        /* <DEDUP_REMOVED lines=10> */
.L_x_886:
[----:B------:R-:W-:Y:S02]  /*0640*/  ULDC.64 UR4, c[0x0][0x210] ;  /* 0x0000840000047ab9 */ /* 0x000fe40000000a00 */
[----:B------:R-:W-:-:S04]  /*0650*/  IADD3 R2, P0, R5, UR4, RZ ;  /* 0x0000000405027c10 */ /* 0x000fc8000ff1e0ff */
[----:B------:R-:W-:-:S05]  /*0660*/  IADD3.X R3, R4, UR5, RZ, P0, !PT ;  /* 0x0000000504037c10 */ /* 0x000fca00087fe4ff */
[----:B------:R-:W-:Y:S01]  /*0670*/  STG.E desc[UR12][R2.64], R0 ;  /* 0x0000000002007986 */ /* 0x000fe2000c10190c */
[----:B------:R-:W-:Y:S05]  /*0680*/  EXIT ;  /* 0x000000000000794d */ /* 0x000fea0003800000 */
.L_x_890:
        /* <DEDUP_REMOVED lines=15> */
.L_x_8672:


//--------------------- .text._ZN2at6native55_GLOBAL__N__0955718d_22_SparseCsrTensorMath_cu_868dd54534reduce_sparse_csr_dim1_cuda_kernelIdlNS1_14ReductionMulOpIdEEdEEvPT2_PKT_PKT0_SC_lT1_ --------------------------
	.section	.text._ZN2at6native55_GLOBAL__N__0955718d_22_SparseCsrTensorMath_cu_868dd54534reduce_sparse_csr_dim1_cuda_kernelIdlNS1_14ReductionMulOpIdEEdEEvPT2_PKT_PKT0_SC_lT1_,"ax",@progbits
	.align	128
.text._ZN2at6native55_GLOBAL__N__0955718d_22_SparseCsrTensorMath_cu_868dd54534reduce_sparse_csr_dim1_cuda_kernelIdlNS1_14ReductionMulOpIdEEdEEvPT2_PKT_PKT0_SC_lT1_:
        .type           _ZN2at6native55_GLOBAL__N__0955718d_22_SparseCsrTensorMath_cu_868dd54534reduce_sparse_csr_dim1_cuda_kernelIdlNS1_14ReductionMulOpIdEEdEEvPT2_PKT_PKT0_SC_lT1_,@function
        .size           _ZN2at6native55_GLOBAL__N__0955718d_22_SparseCsrTensorMath_cu_868dd54534reduce_sparse_csr_dim1_cuda_kernelIdlNS1_14ReductionMulOpIdEEdEEvPT2_PKT_PKT0_SC_lT1_,(.L_x_8673 - _ZN2at6native55_GLOBAL__N__0955718d_22_SparseCsrTensorMath_cu_868dd54534reduce_sparse_csr_dim1_cuda_kernelIdlNS1_14ReductionMulOpIdEEdEEvPT2_PKT_PKT0_SC_lT1_)
        .other          _ZN2at6native55_GLOBAL__N__0955718d_22_SparseCsrTensorMath_cu_868dd54534reduce_sparse_csr_dim1_cuda_kernelIdlNS1_14ReductionMulOpIdEEdEEvPT2_PKT_PKT0_SC_lT1_,@"STO_CUDA_ENTRY STV_DEFAULT"
_ZN2at6native55_GLOBAL__N__0955718d_22_SparseCsrTensorMath_cu_868dd54534reduce_sparse_csr_dim1_cuda_kernelIdlNS1_14ReductionMulOpIdEEdEEvPT2_PKT_PKT0_SC_lT1_:
        /* <DEDUP_REMOVED lines=23> */
[----:B------:R-:W-:Y:S01]  /*0170*/  ISETP.GT.AND.EX P0, PT, R9, R5, PT, P0 ;  /* 0x000000050900720c */ /* 0x000fe20003f04300 */
[----:B------:R-:W-:-:S12]  /*0180*/  IMAD.MOV.U32 R25, RZ, RZ, 0x3ff00000 ;  /* 0x3ff00000ff197424 */ /* 0x000fd800078e00ff */
[----:B------:R-:W-:Y:S05]  /*0190*/  @!P0 BRA `(.L_x_892) ;  /* 0x0000000800188947 */ /* 0x000fea0003800000 */
[--C-:B------:R-:W-:Y:S01]  /*01a0*/  IMAD.IADD R6, R8, 0x1, -R4.reuse ;  /* 0x0000000108067824 */ /* 0x100fe200078e0a04 */
[----:B------:R-:W-:Y:S01]  /*01b0*/  LOP3.LUT R3, RZ, R4, RZ, 0x33, !PT ;  /* 0x00000004ff037212 */ /* 0x000fe200078e33ff */
[----:B------:R-:W-:Y:S01]  /*01c0*/  BSSY B1, `(.L_x_893) ;  /* 0x0000024000017945 */ /* 0x000fe20003800000 */
[----:B------:R-:W-:Y:S01]  /*01d0*/  LOP3.LUT R7, RZ, R5, RZ, 0x33, !PT ;  /* 0x00000005ff077212 */ /* 0x000fe200078e33ff */
[----:B------:R-:W-:Y:S01]  /*01e0*/  IMAD.MOV.U32 R27, RZ, RZ, R4 ;  /* 0x000000ffff1b7224 */ /* 0x000fe200078e0004 */
[----:B------:R-:W-:Y:S01]  /*01f0*/  LOP3.LUT R6, R6, 0x3, RZ, 0xc0, !PT ;  /* 0x0000000306067812 */ /* 0x000fe200078ec0ff */
[----:B------:R-:W-:Y:S01]  /*0200*/  IMAD.MOV.U32 R24, RZ, RZ, 0x0 ;  /* 0x00000000ff187424 */ /* 0x000fe200078e00ff */
[----:B------:R-:W-:Y:S01]  /*0210*/  IADD3 R3, P2, R8, R3, RZ ;  /* 0x0000000308037210 */ /* 0x000fe20007f5e0ff */
[----:B------:R-:W-:Y:S01]  /*0220*/  IMAD.MOV.U32 R25, RZ, RZ, 0x3ff00000 ;  /* 0x3ff00000ff197424 */ /* 0x000fe200078e00ff */
[----:B------:R-:W-:Y:S02]  /*0230*/  ISETP.NE.U32.AND P1, PT, R6, RZ, PT ;  /* 0x000000ff0600720c */ /* 0x000fe40003f25070 */
[----:B------:R-:W-:Y:S01]  /*0240*/  ISETP.GE.U32.AND P0, PT, R3, 0x3, PT ;  /* 0x000000030300780c */ /* 0x000fe20003f06070 */
[----:B------:R-:W-:Y:S01]  /*0250*/  IMAD.X R3, R9, 0x1, R7, P2 ;  /* 0x0000000109037824 */ /* 0x000fe200010e0607 */
[----:B------:R-:W-:-:S04]  /*0260*/  ISETP.NE.AND.EX P1, PT, RZ, RZ, PT, P1 ;  /* 0x000000ffff00720c */ /* 0x000fc80003f25310 */
[----:B------:R-:W-:Y:S01]  /*0270*/  ISETP.GE.U32.AND.EX P0, PT, R3, RZ, PT, P0 ;  /* 0x000000ff0300720c */ /* 0x000fe20003f06100 */
[----:B------:R-:W-:-:S08]  /*0280*/  IMAD.MOV.U32 R3, RZ, RZ, R5 ;  /* 0x000000ffff037224 */ /* 0x000fd000078e0005 */
[----:B------:R-:W-:Y:S05]  /*0290*/  @!P1 BRA `(.L_x_894) ;  /* 0x0000000000589947 */ /* 0x000fea0003800000 */
[----:B------:R-:W-:Y:S01]  /*02a0*/  ULDC.64 UR6, c[0x0][0x218] ;  /* 0x0000860000067ab9 */ /* 0x000fe20000000a00 */
[----:B------:R-:W-:Y:S01]  /*02b0*/  IADD3 R6, P2, RZ, -R6, RZ ;  /* 0x80000006ff067210 */ /* 0x000fe20007f5e0ff */
[----:B------:R-:W-:Y:S01]  /*02c0*/  IMAD.MOV.U32 R27, RZ, RZ, R4 ;  /* 0x000000ffff1b7224 */ /* 0x000fe200078e0004 */
[C---:B------:R-:W-:Y:S01]  /*02d0*/  LEA R10, P1, R4.reuse, UR6, 0x3 ;  /* 0x00000006040a7c11 */ /* 0x040fe2000f8218ff */
[--C-:B------:R-:W-:Y:S02]  /*02e0*/  IMAD.MOV.U32 R3, RZ, RZ, R5.reuse ;  /* 0x000000ffff037224 */ /* 0x100fe400078e0005 */
[----:B------:R-:W-:Y:S01]  /*02f0*/  IMAD.MOV.U32 R24, RZ, RZ, 0x0 ;  /* 0x00000000ff187424 */ /* 0x000fe200078e00ff */
[----:B------:R-:W-:Y:S01]  /*0300*/  LEA.HI.X R11, R4, UR7, R5, 0x3, P1 ;  /* 0x00000007040b7c11 */ /* 0x000fe200088f1c05 */
[----:B------:R-:W-:Y:S02]  /*0310*/  IMAD.MOV.U32 R25, RZ, RZ, 0x3ff00000 ;  /* 0x3ff00000ff197424 */ /* 0x000fe400078e00ff */
[----:B------:R-:W-:-:S07]  /*0320*/  IMAD.X R7, RZ, RZ, -0x1, P2 ;  /* 0xffffffffff077424 */ /* 0x000fce00010e06ff */
.L_x_895:
[----:B------:R-:W-:Y:S02]  /*0330*/  IMAD.MOV.U32 R4, RZ, RZ, R10 ;  /* 0x000000ffff047224 */ /* 0x000fe400078e000a */
[----:B------:R-:W-:-:S06]  /*0340*/  IMAD.MOV.U32 R5, RZ, RZ, R11 ;  /* 0x000000ffff057224 */ /* 0x000fcc00078e000b */
[----:B------:R-:W2:Y:S01]  /*0350*/  LDG.E.64 R4, desc[UR4][R4.64] ;  /* 0x0000000404047981 */ /* 0x000ea2000c1e1b00 */
        /* <DEDUP_REMOVED lines=8> */
[----:B--2---:R-:W-:-:S12]  /*03e0*/  DMUL R24, R4, R24 ;  /* 0x0000001804187228 */ /* 0x004fd80000000000 */
[----:B------:R-:W-:Y:S05]  /*03f0*/  @P1 BRA `(.L_x_895) ;  /* 0xfffffffc00cc1947 */ /* 0x000fea000383ffff */
.L_x_894:
[----:B------:R-:W-:Y:S05]  /*0400*/  BSYNC B1 ;  /* 0x0000000000017941 */ /* 0x000fea0003800000 */
.L_x_893:
        /* <DEDUP_REMOVED lines=16> */
.L_x_898:
[----:B------:R-:W2:Y:S04]  /*0510*/  LDG.E.64 R22, desc[UR4][R6.64+-0x10] ;  /* 0xfffff00406167981 */ /* 0x000ea8000c1e1b00 */
[----:B------:R-:W3:Y:S04]  /*0520*/  LDG.E.64 R10, desc[UR4][R6.64+-0x8] ;  /* 0xfffff804060a7981 */ /* 0x000ee8000c1e1b00 */
[----:B------:R-:W4:Y:S04]  /*0530*/  LDG.E.64 R12, desc[UR4][R6.64] ;  /* 0x00000004060c7981 */ /* 0x000f28000c1e1b00 */
[----:B------:R-:W5:Y:S04]  /*0540*/  LDG.E.64 R14, desc[UR4][R6.64+0x8] ;  /* 0x00000804060e7981 */ /* 0x000f68000c1e1b00 */
[----:B------:R-:W5:Y:S04]  /*0550*/  LDG.E.64 R16, desc[UR4][R6.64+0x10] ;  /* 0x0000100406107981 */ /* 0x000f68000c1e1b00 */
[----:B------:R-:W5:Y:S04]  /*0560*/  LDG.E.64 R18, desc[UR4][R6.64+0x18] ;  /* 0x0000180406127981 */ /* 0x000f68000c1e1b00 */
[----:B------:R-:W5:Y:S01]  /*0570*/  LDG.E.64 R20, desc[UR4][R6.64+0x20] ;  /* 0x0000200406147981 */ /* 0x000f62000c1e1b00 */
[----:B--2---:R-:W-:-:S03]  /*0580*/  DMUL R22, R22, R24 ;  /* 0x0000001816167228 */ /* 0x004fc60000000000 */
[----:B------:R-:W2:Y:S05]  /*0590*/  LDG.E.64 R24, desc[UR4][R6.64+0x28] ;  /* 0x0000280406187981 */ /* 0x000eaa000c1e1b00 */
[----:B---3--:R-:W-:Y:S02]  /*05a0*/  DMUL R10, R22, R10 ;  /* 0x0000000a160a7228 */ /* 0x008fe40000000000 */
[----:B------:R-:W3:Y:S06]  /*05b0*/  LDG.E.64 R22, desc[UR4][R6.64+0x30] ;  /* 0x0000300406167981 */ /* 0x000eec000c1e1b00 */
[----:B----4-:R-:W-:-:S02]  /*05c0*/  DMUL R12, R10, R12 ;  /* 0x0000000c0a0c7228 */ /* 0x010fc40000000000 */
[----:B------:R-:W4:Y:S06]  /*05d0*/  LDG.E.64 R10, desc[UR4][R6.64+0x38] ;  /* 0x00003804060a7981 */ /* 0x000f2c000c1e1b00 */
[----:B-----5:R-:W-:Y:S02]  /*05e0*/  DMUL R14, R12, R14 ;  /* 0x0000000e0c0e7228 */ /* 0x020fe40000000000 */
[----:B------:R-:W5:Y:S06]  /*05f0*/  LDG.E.64 R12, desc[UR4][R6.64+0x40] ;  /* 0x00004004060c7981 */ /* 0x000f6c000c1e1b00 */
[----:B------:R-:W-:-:S02]  /*0600*/  DMUL R16, R14, R16 ;  /* 0x000000100e107228 */ /* 0x000fc40000000000 */
[----:B------:R-:W5:Y:S06]  /*0610*/  LDG.E.64 R14, desc[UR4][R6.64+0x48] ;  /* 0x00004804060e7981 */ /* 0x000f6c000c1e1b00 */
[----:B------:R-:W-:Y:S02]  /*0620*/  DMUL R18, R16, R18 ;  /* 0x0000001210127228 */ /* 0x000fe40000000000 */
[----:B------:R-:W5:Y:S06]  /*0630*/  LDG.E.64 R16, desc[UR4][R6.64+0x50] ;  /* 0x0000500406107981 */ /* 0x000f6c000c1e1b00 */
[----:B------:R-:W-:-:S02]  /*0640*/  DMUL R20, R18, R20 ;  /* 0x0000001412147228 */ /* 0x000fc40000000000 */
[----:B------:R-:W5:Y:S06]  /*0650*/  LDG.E.64 R18, desc[UR4][R6.64+0x58] ;  /* 0x0000580406127981 */ /* 0x000f6c000c1e1b00 */
[----:B--2---:R-:W-:Y:S02]  /*0660*/  DMUL R24, R20, R24 ;  /* 0x0000001814187228 */ /* 0x004fe40000000000 */
[----:B------:R-:W2:Y:S06]  /*0670*/  LDG.E.64 R20, desc[UR4][R6.64+0x60] ;  /* 0x0000600406147981 */ /* 0x000eac000c1e1b00 */
[----:B---3--:R-:W-:-:S02]  /*0680*/  DMUL R22, R24, R22 ;  /* 0x0000001618167228 */ /* 0x008fc40000000000 */
[----:B------:R0:W3:Y:S01]  /*0690*/  LDG.E.64 R24, desc[UR4][R6.64+0x68] ;  /* 0x0000680406187981 */ /* 0x0000e2000c1e1b00 */
[----:B------:R-:W-:-:S05]  /*06a0*/  IADD3 R27, P1, R27, 0x10, RZ ;  /* 0x000000101b1b7810 */ /* 0x000fca0007f3e0ff */
[----:B----4-:R-:W-:Y:S01]  /*06b0*/  DMUL R10, R22, R10 ;  /* 0x0000000a160a7228 */ /* 0x010fe20000000000 */
[----:B------:R-:W-:Y:S01]  /*06c0*/  IMAD.X R3, RZ, RZ, R3, P1 ;  /* 0x000000ffff037224 */ /* 0x000fe200008e0603 */
[----:B------:R-:W-:Y:S02]  /*06d0*/  ISETP.GE.U32.AND P1, PT, R27, R5, PT ;  /* 0x000000051b00720c */ /* 0x000fe40003f26070 */
[----:B0-----:R-:W-:Y:S02]  /*06e0*/  IADD3 R6, P2, R6, 0x80, RZ ;  /* 0x0000008006067810 */ /* 0x001fe40007f5e0ff */
[----:B------:R-:W-:Y:S02]  /*06f0*/  ISETP.GE.AND.EX P1, PT, R3, R4, PT, P1 ;  /* 0x000000040300720c */ /* 0x000fe40003f26310 */
[----:B-----5:R-:W-:Y:S01]  /*0700*/  DMUL R10, R10, R12 ;  /* 0x0000000c0a0a7228 */ /* 0x020fe20000000000 */
[----:B------:R-:W-:-:S07]  /*0710*/  IMAD.X R7, RZ, RZ, R7, P2 ;  /* 0x000000ffff077224 */ /* 0x000fce00010e0607 */
[----:B------:R-:W-:-:S08]  /*0720*/  DMUL R10, R10, R14 ;  /* 0x0000000e0a0a7228 */ /* 0x000fd00000000000 */
[----:B------:R-:W-:-:S08]  /*0730*/  DMUL R10, R10, R16 ;  /* 0x000000100a0a7228 */ /* 0x000fd00000000000 */
[----:B------:R-:W-:-:S08]  /*0740*/  DMUL R10, R10, R18 ;  /* 0x000000120a0a7228 */ /* 0x000fd00000000000 */
[----:B--2---:R-:W-:-:S08]  /*0750*/  DMUL R10, R10, R20 ;  /* 0x000000140a0a7228 */ /* 0x004fd00000000000 */
[----:B---3--:R-:W-:Y:S01]  /*0760*/  DMUL R24, R10, R24 ;  /* 0x000000180a187228 */ /* 0x008fe20000000000 */
[----:B------:R-:W-:Y:S10]  /*0770*/  @!P1 BRA `(.L_x_898) ;  /* 0xfffffffc00649947 */ /* 0x000ff4000383ffff */
.L_x_897:
[----:B------:R-:W-:Y:S05]  /*0780*/  BSYNC B1 ;  /* 0x0000000000017941 */ /* 0x000fea0003800000 */
.L_x_896:
[----:B------:R-:W-:Y:S01]  /*0790*/  IADD3 R4, P2, R8, -R27, RZ ;  /* 0x8000001b08047210 */ /* 0x000fe20007f5e0ff */
[----:B------:R-:W-:Y:S03]  /*07a0*/  BSSY B1, `(.L_x_899) ;  /* 0x000001a000017945 */ /* 0x000fe60003800000 */
[----:B------:R-:W-:Y:S01]  /*07b0*/  ISETP.GT.U32.AND P1, PT, R4, 0x4, PT ;  /* 0x000000040400780c */ /* 0x000fe20003f24070 */
[----:B------:R-:W-:-:S05]  /*07c0*/  IMAD.X R4, R9, 0x1, ~R3, P2 ;  /* 0x0000000109047824 */ /* 0x000fca00010e0e03 */
        /* <DEDUP_REMOVED lines=11> */
[----:B------:R-:W-:-:S03]  /*0880*/  PLOP3.LUT P0, PT, PT, PT, PT, 0x8, 0x0 ;  /* 0x000000000000781c */ /* 0x000fc60003f0e170 */
[----:B------:R-:W-:Y:S01]  /*0890*/  IMAD.X R3, RZ, RZ, R3, P2 ;  /* 0x000000ffff037224 */ /* 0x000fe200010e0603 */
[----:B0-----:R-:W-:-:S05]  /*08a0*/  IADD3 R6, P1, R6, 0x40, RZ ;  /* 0x0000004006067810 */ /* 0x001fca0007f3e0ff */
[----:B------:R-:W-:Y:S01]  /*08b0*/  IMAD.X R7, RZ, RZ, R7, P1 ;  /* 0x000000ffff077224 */ /* 0x000fe200008e0607 */
[----:B--2---:R-:W-:-:S08]  /*08c0*/  DMUL R22, R24, R22 ;  /* 0x0000001618167228 */ /* 0x004fd00000000000 */
[----:B---3--:R-:W-:-:S08]  /*08d0*/  DMUL R4, R22, R4 ;  /* 0x0000000416047228 */ /* 0x008fd00000000000 */
[----:B----4-:R-:W-:-:S08]  /*08e0*/  DMUL R4, R4, R10 ;  /* 0x0000000a04047228 */ /* 0x010fd00000000000 */
[----:B-----5:R-:W-:-:S08]  /*08f0*/  DMUL R4, R4, R12 ;  /* 0x0000000c04047228 */ /* 0x020fd00000000000 */
[----:B------:R-:W-:-:S08]  /*0900*/  DMUL R4, R4, R14 ;  /* 0x0000000e04047228 */ /* 0x000fd00000000000 */
[----:B------:R-:W-:-:S08]  /*0910*/  DMUL R4, R4, R16 ;  /* 0x0000001004047228 */ /* 0x000fd00000000000 */
[----:B------:R-:W-:-:S08]  /*0920*/  DMUL R4, R4, R18 ;  /* 0x0000001204047228 */ /* 0x000fd00000000000 */
[----:B------:R-:W-:-:S11]  /*0930*/  DMUL R24, R4, R20 ;  /* 0x0000001404187228 */ /* 0x000fd60000000000 */
.L_x_900:
[----:B------:R-:W-:Y:S05]  /*0940*/  BSYNC B1 ;  /* 0x0000000000017941 */ /* 0x000fea0003800000 */
.L_x_899:
[----:B------:R-:W-:-:S04]  /*0950*/  ISETP.LT.U32.AND P1, PT, R27, R8, PT ;  /* 0x000000081b00720c */ /* 0x000fc80003f21070 */
[----:B------:R-:W-:-:S13]  /*0960*/  ISETP.LT.OR.EX P0, PT, R3, R9, P0, P1 ;  /* 0x000000090300720c */ /* 0x000fda0000701710 */
[----:B------:R-:W-:Y:S05]  /*0970*/  @!P0 BRA `(.L_x_892) ;  /* 0x0000000000208947 */ /* 0x000fea0003800000 */
[----:B------:R-:W2:Y:S04]  /*0980*/  LDG.E.64 R4, desc[UR4][R6.64+-0x10] ;  /* 0xfffff00406047981 */ /* 0x000ea8000c1e1b00 */
[----:B------:R-:W3:Y:S04]  /*0990*/  LDG.E.64 R8, desc[UR4][R6.64+-0x8] ;  /* 0xfffff80406087981 */ /* 0x000ee8000c1e1b00 */
[----:B------:R-:W4:Y:S04]  /*09a0*/  LDG.E.64 R10, desc[UR4][R6.64] ;  /* 0x00000004060a7981 */ /* 0x000f28000c1e1b00 */
[----:B------:R-:W5:Y:S01]  /*09b0*/  LDG.E.64 R12, desc[UR4][R6.64+0x8] ;  /* 0x00000804060c7981 */ /* 0x000f62000c1e1b00 */
[----:B--2---:R-:W-:-:S08]  /*09c0*/  DMUL R4, R24, R4 ;  /* 0x0000000418047228 */ /* 0x004fd00000000000 */
[----:B---3--:R-:W-:-:S08]  /*09d0*/  DMUL R4, R4, R8 ;  /* 0x0000000804047228 */ /* 0x008fd00000000000 */
[----:B----4-:R-:W-:-:S08]  /*09e0*/  DMUL R4, R4, R10 ;  /* 0x0000000a04047228 */ /* 0x010fd00000000000 */
[----:B-----5:R-:W-:-:S11]  /*09f0*/  DMUL R24, R4, R12 ;  /* 0x0000000c04187228 */ /* 0x020fd60000000000 */
.L_x_892:
[----:B------:R-:W-:Y:S05]  /*0a00*/  BSYNC B0 ;  /* 0x0000000000007941 */ /* 0x000fea0003800000 */
.L_x_891:
[----:B------:R-:W-:Y:S02]  /*0a10*/  ULDC.64 UR6, c[0x0][0x228] ;  /* 0x00008a0000067ab9 */ /* 0x000fe40000000a00 */
[----:B------:R-:W-:-:S04]  /*0a20*/  IADD3 R4, P0, R0, UR6, RZ ;  /* 0x0000000600047c10 */ /* 0x000fc8000ff1e0ff */
[----:B------:R-:W-:Y:S01]  /*0a30*/  IADD3.X R5, R2, UR7, RZ, P0, !PT ;  /* 0x0000000702057c10 */ /* 0x000fe200087fe4ff */
[----:B------:R-:W-:-:S04]  /*0a40*/  ULDC.64 UR6, c[0x0][0x210] ;  /* 0x0000840000067ab9 */ /* 0x000fc80000000a00 */
[----:B------:R-:W2:Y:S02]  /*0a50*/  LDG.E.64 R2, desc[UR4][R4.64] ;  /* 0x0000000404027981 */ /* 0x000ea4000c1e1b00 */
[----:B--2---:R-:W-:-:S04]  /*0a60*/  LEA R6, P0, R2, UR6, 0x3 ;  /* 0x0000000602067c11 */ /* 0x004fc8000f8018ff */
[----:B------:R-:W-:-:S05]  /*0a70*/  LEA.HI.X R7, R2, UR7, R3, 0x3, P0 ;  /* 0x0000000702077c11 */ /* 0x000fca00080f1c03 */
[----:B------:R-:W-:Y:S01]  /*0a80*/  STG.E.64 desc[UR4][R6.64], R24 ;  /* 0x0000001806007986 */ /* 0x000fe2000c101b04 */
[----:B------:R-:W-:Y:S05]  /*0a90*/  EXIT ;  /* 0x000000000000794d */ /* 0x000fea0003800000 */
.L_x_901:
        /* <DEDUP_REMOVED lines=14> */
.L_x_8673:


//--------------------- .text._ZN2at6native55_GLOBAL__N__0955718d_22_SparseCsrTensorMath_cu_868dd54534reduce_sparse_csr_dim1_cuda_kernelIdiNS1_14ReductionMulOpIdEEdEEvPT2_PKT_PKT0_SC_lT1_ --------------------------
	.section	.text._ZN2at6native55_GLOBAL__N__0955718d_22_SparseCsrTensorMath_cu_868dd54534reduce_sparse_csr_dim1_cuda_kernelIdiNS1_14ReductionMulOpIdEEdEEvPT2_PKT_PKT0_SC_lT1_,"ax",@progbits
	.align	128
.text._ZN2at6native55_GLOBAL__N__0955718d_22_SparseCsrTensorMath_cu_868dd54534reduce_sparse_csr_dim1_cuda_kernelIdiNS1_14ReductionMulOpIdEEdEEvPT2_PKT_PKT0_SC_lT1_:
        .type           _ZN2at6native55_GLOBAL__N__0955718d_22_SparseCsrTensorMath_cu_868dd54534reduce_sparse_csr_dim1_cuda_kernelIdiNS1_14ReductionMulOpIdEEdEEvPT2_PKT_PKT0_SC_lT1_,@function
        .size           _ZN2at6native55_GLOBAL__N__0955718d_22_SparseCsrTensorMath_cu_868dd54534reduce_sparse_csr_dim1_cuda_kernelIdiNS1_14ReductionMulOpIdEEdEEvPT2_PKT_PKT0_SC_lT1_,(.L_x_8674 - _ZN2at6native55_GLOBAL__N__0955718d_22_SparseCsrTensorMath_cu_868dd54534reduce_sparse_csr_dim1_cuda_kernelIdiNS1_14ReductionMulOpIdEEdEEvPT2_PKT_PKT0_SC_lT1_)
        .other          _ZN2at6native55_GLOBAL__N__0955718d_22_SparseCsrTensorMath_cu_868dd54534reduce_sparse_csr_dim1_cuda_kernelIdiNS1_14ReductionMulOpIdEEdEEvPT2_PKT_PKT0_SC_lT1_,@"STO_CUDA_ENTRY STV_DEFAULT"
_ZN2at6native55_GLOBAL__N__0955718d_22_SparseCsrTensorMath_cu_868dd54534reduce_sparse_csr_dim1_cuda_kernelIdiNS1_14ReductionMulOpIdEEdEEvPT2_PKT_PKT0_SC_lT1_:
        /* <DEDUP_REMOVED lines=21> */
[----:B------:R-:W-:Y:S02]  /*0150*/  IMAD.MOV.U32 R8, RZ, RZ, 0x0 ;  /* 0x00000000ff087424 */ /* 0x000fe400078e00ff */
[----:B------:R-:W-:-:S09]  /*0160*/  IMAD.MOV.U32 R9, RZ, RZ, 0x3ff00000 ;  /* 0x3ff00000ff097424 */ /* 0x000fd200078e00ff */
[----:B------:R-:W-:Y:S05]  /*0170*/  @!P0 BRA `(.L_x_903) ;  /* 0x0000000400c88947 */ /* 0x000fea0003800000 */
[C---:B------:R-:W-:Y:S01]  /*0180*/  IMAD.IADD R4, R3.reuse, 0x1, -R6 ;  /* 0x0000000103047824 */ /* 0x040fe200078e0a06 */
[-C--:B------:R-:W-:Y:S01]  /*0190*/  LOP3.LUT R8, RZ, R6.reuse, RZ, 0x33, !PT ;  /* 0x00000006ff087212 */ /* 0x080fe200078e33ff */
[----:B------:R-:W-:Y:S01]  /*01a0*/  BSSY B1, `(.L_x_904) ;  /* 0x0000019000017945 */ /* 0x000fe20003800000 */
[----:B------:R-:W-:Y:S02]  /*01b0*/  IMAD.MOV.U32 R9, RZ, RZ, 0x3ff00000 ;  /* 0x3ff00000ff097424 */ /* 0x000fe400078e00ff */
[----:B------:R-:W-:Y:S01]  /*01c0*/  LOP3.LUT P1, R7, R4, 0x3, RZ, 0xc0, !PT ;  /* 0x0000000304077812 */ /* 0x000fe2000782c0ff */
[----:B------:R-:W-:Y:S01]  /*01d0*/  IMAD.IADD R8, R3, 0x1, R8 ;  /* 0x0000000103087824 */ /* 0x000fe200078e0208 */
[----:B------:R-:W-:-:S04]  /*01e0*/  MOV R4, R6 ;  /* 0x0000000600047202 */ /* 0x000fc80000000f00 */
[----:B------:R-:W-:Y:S01]  /*01f0*/  ISETP.GE.U32.AND P0, PT, R8, 0x3, PT ;  /* 0x000000030800780c */ /* 0x000fe20003f06070 */
[----:B------:R-:W-:-:S06]  /*0200*/  IMAD.MOV.U32 R8, RZ, RZ, 0x0 ;  /* 0x00000000ff087424 */ /* 0x000fcc00078e00ff */
[----:B------:R-:W-:Y:S06]  /*0210*/  @!P1 BRA `(.L_x_905) ;  /* 0x0000000000449947 */ /* 0x000fec0003800000 */
[----:B------:R-:W0:Y:S01]  /*0220*/  LDC.64 R4, c[0x0][0x218] ;  /* 0x00008600ff047b82 */ /* 0x000e220000000a00 */
[----:B------:R-:W-:Y:S02]  /*0230*/  IMAD.MOV.U32 R10, RZ, RZ, R7 ;  /* 0x000000ffff0a7224 */ /* 0x000fe400078e0007 */
[----:B------:R-:W-:Y:S02]  /*0240*/  IMAD.MOV.U32 R8, RZ, RZ, 0x0 ;  /* 0x00000000ff087424 */ /* 0x000fe400078e00ff */
[----:B------:R-:W-:Y:S02]  /*0250*/  IMAD.MOV.U32 R9, RZ, RZ, 0x3ff00000 ;  /* 0x3ff00000ff097424 */ /* 0x000fe400078e00ff */
[----:B0-----:R-:W-:-:S04]  /*0260*/  IMAD.WIDE R4, R6, 0x8, R4 ;  /* 0x0000000806047825 */ /* 0x001fc800078e0204 */
[----:B------:R-:W-:Y:S01]  /*0270*/  IMAD.MOV.U32 R11, RZ, RZ, R4 ;  /* 0x000000ffff0b7224 */ /* 0x000fe200078e0004 */
[----:B------:R-:W-:-:S07]  /*0280*/  MOV R4, R6 ;  /* 0x0000000600047202 */ /* 0x000fce0000000f00 */
.L_x_906:
[----:B------:R-:W-:Y:S02]  /*0290*/  IMAD.MOV.U32 R6, RZ, RZ, R11 ;  /* 0x000000ffff067224 */ /* 0x000fe400078e000b */
[----:B------:R-:W-:-:S06]  /*02a0*/  IMAD.MOV.U32 R7, RZ, RZ, R5 ;  /* 0x000000ffff077224 */ /* 0x000fcc00078e0005 */
[----:B------:R-:W2:Y:S01]  /*02b0*/  LDG.E.64 R6, desc[UR4][R6.64] ;  /* 0x0000000406067981 */ /* 0x000ea2000c1e1b00 */
[----:B------:R-:W-:Y:S01]  /*02c0*/  IADD3 R10, R10, -0x1, RZ ;  /* 0xffffffff0a0a7810 */ /* 0x000fe20007ffe0ff */
[----:B------:R-:W-:Y:S01]  /*02d0*/  VIADD R4, R4, 0x1 ;  /* 0x0000000104047836 */ /* 0x000fe20000000000 */
[----:B------:R-:W-:Y:S02]  /*02e0*/  IADD3 R11, P2, R11, 0x8, RZ ;  /* 0x000000080b0b7810 */ /* 0x000fe40007f5e0ff */
[----:B------:R-:W-:-:S03]  /*02f0*/  ISETP.NE.AND P1, PT, R10, RZ, PT ;  /* 0x000000ff0a00720c */ /* 0x000fc60003f25270 */
[----:B------:R-:W-:Y:S01]  /*0300*/  IMAD.X R5, RZ, RZ, R5, P2 ;  /* 0x000000ffff057224 */ /* 0x000fe200010e0605 */
[----:B--2---:R-:W-:-:S09]  /*0310*/  DMUL R8, R6, R8 ;  /* 0x0000000806087228 */ /* 0x004fd20000000000 */
[----:B------:R-:W-:Y:S05]  /*0320*/  @P1 BRA `(.L_x_906) ;  /* 0xfffffffc00d81947 */ /* 0x000fea000383ffff */
.L_x_905:
[----:B------:R-:W-:Y:S05]  /*0330*/  BSYNC B1 ;  /* 0x0000000000017941 */ /* 0x000fea0003800000 */
.L_x_904:
        /* <DEDUP_REMOVED lines=12> */
.L_x_909:
        /* <DEDUP_REMOVED lines=22> */
[----:B------:R-:W-:Y:S02]  /*0560*/  DMUL R22, R24, R22 ;  /* 0x0000001618167228 */ /* 0x000fe40000000000 */
[----:B------:R0:W5:Y:S01]  /*0570*/  LDG.E.64 R24, desc[UR4][R6.64+0x68] ;  /* 0x0000680406187981 */ /* 0x000162000c1e1b00 */
[----:B------:R-:W-:-:S05]  /*0580*/  VIADD R4, R4, 0x10 ;  /* 0x0000001004047836 */ /* 0x000fca0000000000 */
[----:B------:R-:W-:Y:S02]  /*0590*/  ISETP.GE.AND P1, PT, R4, R5, PT ;  /* 0x000000050400720c */ /* 0x000fe40003f26270 */
        /* <DEDUP_REMOVED lines=9> */
[----:B------:R-:W-:Y:S01]  /*0630*/  DMUL R8, R8, R24 ;  /* 0x0000001808087228 */ /* 0x000fe20000000000 */
[----:B------:R-:W-:Y:S10]  /*0640*/  @!P1 BRA `(.L_x_909) ;  /* 0xfffffffc006c9947 */ /* 0x000ff4000383ffff */
.L_x_908:
[----:B------:R-:W-:Y:S05]  /*0650*/  BSYNC B1 ;  /* 0x0000000000017941 */ /* 0x000fea0003800000 */
.L_x_907:
[----:B------:R-:W-:Y:S01]  /*0660*/  IMAD.IADD R5, R3, 0x1, -R4 ;  /* 0x0000000103057824 */ /* 0x000fe200078e0a04 */
[----:B------:R-:W-:Y:S04]  /*0670*/  BSSY B1, `(.L_x_910) ;  /* 0x0000018000017945 */ /* 0x000fe80003800000 */
        /* <DEDUP_REMOVED lines=10> */
[----:B------:R-:W-:Y:S01]  /*0720*/  IADD3 R5, P1, R6, 0x40, RZ ;  /* 0x0000004006057810 */ /* 0x000fe20007f3e0ff */
[----:B------:R-:W-:Y:S01]  /*0730*/  VIADD R4, R4, 0x8 ;  /* 0x0000000804047836 */ /* 0x000fe20000000000 */
[----:B------:R-:W-:-:S02]  /*0740*/  PLOP3.LUT P0, PT, PT, PT, PT, 0x8, 0x0 ;  /* 0x000000000000781c */ /* 0x000fc40003f0e170 */
[----:B0-----:R-:W-:Y:S01]  /*0750*/  IADD3.X R7, RZ, R7, RZ, P1, !PT ;  /* 0x00000007ff077210 */ /* 0x001fe20000ffe4ff */
[----:B------:R-:W-:Y:S01]  /*0760*/  IMAD.MOV.U32 R6, RZ, RZ, R5 ;  /* 0x000000ffff067224 */ /* 0x000fe200078e0005 */
        /* <DEDUP_REMOVED lines=8> */
.L_x_911:
[----:B------:R-:W-:Y:S05]  /*07f0*/  BSYNC B1 ;  /* 0x0000000000017941 */ /* 0x000fea0003800000 */
.L_x_910:
[----:B------:R-:W-:-:S13]  /*0800*/  ISETP.LT.OR P0, PT, R4, R3, P0 ;  /* 0x000000030400720c */ /* 0x000fda0000701670 */
        /* <DEDUP_REMOVED lines=9> */
.L_x_903:
[----:B------:R-:W-:Y:S05]  /*08a0*/  BSYNC B0 ;  /* 0x0000000000007941 */ /* 0x000fea0003800000 */
.L_x_902:
[----:B------:R-:W-:Y:S02]  /*08b0*/  ULDC.64 UR6, c[0x0][0x228] ;  /* 0x00008a0000067ab9 */ /* 0x000fe40000000a00 */
[----:B------:R-:W-:-:S04]  /*08c0*/  IADD3 R4, P0, R0, UR6, RZ ;  /* 0x0000000600047c10 */ /* 0x000fc8000ff1e0ff */
[----:B------:R-:W-:Y:S02]  /*08d0*/  IADD3.X R5, R2, UR7, RZ, P0, !PT ;  /* 0x0000000702057c10 */ /* 0x000fe400087fe4ff */
[----:B------:R-:W0:Y:S04]  /*08e0*/  LDC.64 R2, c[0x0][0x210] ;  /* 0x00008400ff027b82 */ /* 0x000e280000000a00 */
[----:B------:R-:W0:Y:S02]  /*08f0*/  LDG.E R5, desc[UR4][R4.64] ;  /* 0x0000000404057981 */ /* 0x000e24000c1e1900 */
[----:B0-----:R-:W-:-:S05]  /*0900*/  IMAD.WIDE R2, R5, 0x8, R2 ;  /* 0x0000000805027825 */ /* 0x001fca00078e0202 */
[----:B------:R-:W-:Y:S01]  /*0910*/  STG.E.64 desc[UR4][R2.64], R8 ;  /* 0x0000000802007986 */ /* 0x000fe2000c101b04 */
[----:B------:R-:W-:Y:S05]  /*0920*/  EXIT ;  /* 0x000000000000794d */ /* 0x000fea0003800000 */
.L_x_912:
        /* <DEDUP_REMOVED lines=13> */
.L_x_8674:


//--------------------- .text._ZN2at6native55_GLOBAL__N__0955718d_22_SparseCsrTensorMath_cu_868dd54534reduce_sparse_csr_dim0_cuda_kernelIdlNS1_14ReductionMulOpIdEEdEEvPT2_PKT0_lPKT_S9_lT1_ --------------------------
	.section	.text._ZN2at6native55_GLOBAL__N__0955718d_22_SparseCsrTensorMath_cu_868dd54534reduce_sparse_csr_dim0_cuda_kernelIdlNS1_14ReductionMulOpIdEEdEEvPT2_PKT0_lPKT_S9_lT1_,"ax",@progbits
	.align	128
.text._ZN2at6native55_GLOBAL__N__0955718d_22_SparseCsrTensorMath_cu_868dd54534reduce_sparse_csr_dim0_cuda_kernelIdlNS1_14ReductionMulOpIdEEdEEvPT2_PKT0_lPKT_S9_lT1_:
        .type           _ZN2at6native55_GLOBAL__N__0955718d_22_SparseCsrTensorMath_cu_868dd54534reduce_sparse_csr_dim0_cuda_kernelIdlNS1_14ReductionMulOpIdEEdEEvPT2_PKT0_lPKT_S9_lT1_,@function
        .size           _ZN2at6native55_GLOBAL__N__0955718d_22_SparseCsrTensorMath_cu_868dd54534reduce_sparse_csr_dim0_cuda_kernelIdlNS1_14ReductionMulOpIdEEdEEvPT2_PKT0_lPKT_S9_lT1_,(.L_x_8675 - _ZN2at6native55_GLOBAL__N__0955718d_22_SparseCsrTensorMath_cu_868dd54534reduce_sparse_csr_dim0_cuda_kernelIdlNS1_14ReductionMulOpIdEEdEEvPT2_PKT0_lPKT_S9_lT1_)
        .other          _ZN2at6native55_GLOBAL__N__0955718d_22_SparseCsrTensorMath_cu_868dd54534reduce_sparse_csr_dim0_cuda_kernelIdlNS1_14ReductionMulOpIdEEdEEvPT2_PKT0_lPKT_S9_lT1_,@"STO_CUDA_ENTRY STV_DEFAULT"
_ZN2at6native55_GLOBAL__N__0955718d_22_SparseCsrTensorMath_cu_868dd54534reduce_sparse_csr_dim0_cuda_kernelIdlNS1_14ReductionMulOpIdEEdEEvPT2_PKT0_lPKT_S9_lT1_:
        /* <DEDUP_REMOVED lines=28> */
[----:B------:R-:W-:Y:S01]  /*01c0*/  IMAD.MOV.U32 R3, RZ, RZ, 0x3ff00000 ;  /* 0x3ff00000ff037424 */ /* 0x000fe200078e00ff */
        /* <DEDUP_REMOVED lines=12> */
[----:B------:R-:W-:Y:S02]  /*0290*/  IMAD.MOV.U32 R3, RZ, RZ, 0x3ff00000 ;  /* 0x3ff00000ff037424 */ /* 0x000fe400078e00ff */
[----:B------:R-:W-:Y:S01]  /*02a0*/  IMAD.U32 R20, RZ, RZ, UR4 ;  /* 0x00000004ff147e24 */ /* 0x000fe2000f8e00ff */
[----:B------:R-:W-:Y:S01]  /*02b0*/  UMOV UR4, URZ ;  /* 0x0000003f00047c82 */ /* 0x000fe20008000000 */
[----:B------:R-:W-:Y:S01]  /*02c0*/  IMAD.U32 R6, RZ, RZ, UR5 ;  /* 0x00000005ff067e24 */ /* 0x000fe2000f8e00ff */
[----:B------:R-:W-:-:S06]  /*02d0*/  UMOV UR5, URZ ;  /* 0x0000003f00057c82 */ /* 0x000fcc0008000000 */
.L_x_915:
[----:B-1----:R-:W2:Y:S04]  /*02e0*/  LDG.E.64 R10, desc[UR12][R6.64] ;  /* 0x0000000c060a7981 */ /* 0x002ea8000c1e1b00 */
[----:B------:R-:W3:Y:S04]  /*02f0*/  LDG.E.64 R12, desc[UR12][R6.64+0x8] ;  /* 0x0000080c060c7981 */ /* 0x000ee8000c1e1b00 */
[----:B------:R-:W4:Y:S04]  /*0300*/  LDG.E.64 R18, desc[UR12][R6.64+0x10] ;  /* 0x0000100c06127981 */ /* 0x000f28000c1e1b00 */
[----:B------:R-:W4:Y:S01]  /*0310*/  LDG.E.64 R8, desc[UR12][R6.64+0x18] ;  /* 0x0000180c06087981 */ /* 0x000f22000c1e1b00 */
[----:B--2--5:R-:W-:-:S04]  /*0320*/  ISETP.NE.U32.AND P2, PT, R4, R10, PT ;  /* 0x0000000a0400720c */ /* 0x024fc80003f45070 */
[C---:B------:R-:W-:Y:S02]  /*0330*/  ISETP.NE.AND.EX P2, PT, R5.reuse, R11, PT, P2 ;  /* 0x0000000b0500720c */ /* 0x040fe40003f45320 */
[C---:B---3--:R-:W-:Y:S01]  /*0340*/  ISETP.NE.U32.AND P3, PT, R4.reuse, R12, PT ;  /* 0x0000000c0400720c */ /* 0x048fe20003f65070 */
[----:B------:R-:W-:Y:S01]  /*0350*/  IMAD.MOV.U32 R12, RZ, RZ, R20 ;  /* 0x000000ffff0c7224 */ /* 0x000fe200078e0014 */
[----:B----4-:R-:W-:Y:S02]  /*0360*/  ISETP.NE.U32.AND P4, PT, R4, R18, PT ;  /* 0x000000120400720c */ /* 0x010fe40003f85070 */
[----:B------:R-:W-:Y:S01]  /*0370*/  ISETP.NE.AND.EX P3, PT, R5, R13, PT, P3 ;  /* 0x0000000d0500720c */ /* 0x000fe20003f65330 */
[----:B0-----:R-:W-:-:S06]  /*0380*/  IMAD.MOV.U32 R13, RZ, RZ, R21 ;  /* 0x000000ffff0d7224 */ /* 0x001fcc00078e0015 */
[----:B------:R-:W2:Y:S01]  /*0390*/  @!P2 LDG.E.64 R10, desc[UR12][R12.64] ;  /* 0x0000000c0c0aa981 */ /* 0x000ea2000c1e1b00 */
[----:B------:R-:W-:Y:S02]  /*03a0*/  ISETP.NE.AND.EX P4, PT, R5, R19, PT, P4 ;  /* 0x000000130500720c */ /* 0x000fe40003f85340 */
[----:B------:R-:W-:-:S03]  /*03b0*/  ISETP.NE.U32.AND P1, PT, R4, R8, PT ;  /* 0x000000080400720c */ /* 0x000fc60003f25070 */
[----:B------:R-:W3:Y:S01]  /*03c0*/  @!P3 LDG.E.64 R18, desc[UR12][R12.64+0x8] ;  /* 0x0000080c0c12b981 */ /* 0x000ee2000c1e1b00 */
[----:B------:R-:W-:-:S07]  /*03d0*/  ISETP.NE.AND.EX P1, PT, R5, R9, PT, P1 ;  /* 0x000000090500720c */ /* 0x000fce0003f25310 */
[----:B------:R-:W4:Y:S06]  /*03e0*/  @!P4 LDG.E.64 R20, desc[UR12][R12.64+0x10] ;  /* 0x0000100c0c14c981 */ /* 0x000f2c000c1e1b00 */
[----:B------:R-:W4:Y:S01]  /*03f0*/  @!P1 LDG.E.64 R8, desc[UR12][R12.64+0x18] ;  /* 0x0000180c0c089981 */ /* 0x000f22000c1e1b00 */
[----:B------:R-:W-:-:S04]  /*0400*/  UIADD3 UR4, UP0, UR4, 0x4, URZ ;  /* 0x0000000404047890 */ /* 0x000fc8000ff1e03f */
[----:B------:R-:W-:Y:S01]  /*0410*/  UIADD3.X UR5, URZ, UR5, URZ, UP0, !UPT ;  /* 0x000000053f057290 */ /* 0x000fe200087fe43f */
[----:B--2---:R-:W-:-:S08]  /*0420*/  @!P2 DMUL R2, R2, R10 ;  /* 0x0000000a0202a228 */ /* 0x004fd00000000000 */
[----:B---3--:R-:W-:Y:S01]  /*0430*/  @!P3 DMUL R2, R2, R18 ;  /* 0x000000120202b228 */ /* 0x008fe20000000000 */
[----:B------:R-:W-:-:S04]  /*0440*/  IADD3 R10, P3, R16, UR4, RZ ;  /* 0x00000004100a7c10 */ /* 0x000fc8000ff7e0ff */
[----:B------:R-:W-:Y:S02]  /*0450*/  ISETP.NE.U32.AND P2, PT, R10, RZ, PT ;  /* 0x000000ff0a00720c */ /* 0x000fe40003f45070 */
[----:B------:R-:W-:Y:S01]  /*0460*/  IADD3.X R10, R17, UR5, RZ, P3, !PT ;  /* 0x00000005110a7c10 */ /* 0x000fe20009ffe4ff */
[----:B----4-:R-:W-:Y:S01]  /*0470*/  @!P4 DMUL R2, R2, R20 ;  /* 0x000000140202c228 */ /* 0x010fe20000000000 */
[----:B------:R-:W-:Y:S02]  /*0480*/  IADD3 R6, P4, R6, 0x20, RZ ;  /* 0x0000002006067810 */ /* 0x000fe40007f9e0ff */
[----:B------:R-:W-:Y:S02]  /*0490*/  ISETP.NE.AND.EX P2, PT, R10, RZ, PT, P2 ;  /* 0x000000ff0a00720c */ /* 0x000fe40003f45320 */
[----:B------:R-:W-:Y:S01]  /*04a0*/  IADD3 R20, P3, R12, 0x20, RZ ;  /* 0x000000200c147810 */ /* 0x000fe20007f7e0ff */
[----:B------:R-:W-:Y:S02]  /*04b0*/  IMAD.X R7, RZ, RZ, R7, P4 ;  /* 0x000000ffff077224 */ /* 0x000fe400020e0607 */
[----:B------:R-:W-:-:S02]  /*04c0*/  @!P1 DMUL R2, R2, R8 ;  /* 0x0000000802029228 */ /* 0x000fc40000000000 */
[----:B------:R-:W-:-:S06]  /*04d0*/  IMAD.X R21, RZ, RZ, R13, P3 ;  /* 0x000000ffff157224 */ /* 0x000fcc00018e060d */
[----:B------:R-:W-:Y:S05]  /*04e0*/  @P2 BRA `(.L_x_915) ;  /* 0xfffffffc007c2947 */ /* 0x000fea000383ffff */
.L_x_914:
        /* <DEDUP_REMOVED lines=11> */
.L_x_916:
[----:B------:R-:W-:Y:S02]  /*05a0*/  IMAD.U32 R8, RZ, RZ, UR4 ;  /* 0x00000004ff087e24 */ /* 0x000fe4000f8e00ff */
[----:B------:R-:W-:-:S05]  /*05b0*/  IMAD.U32 R9, RZ, RZ, UR5 ;  /* 0x00000005ff097e24 */ /* 0x000fca000f8e00ff */
[----:B------:R-:W2:Y:S01]  /*05c0*/  LDG.E.64 R6, desc[UR12][R8.64] ;  /* 0x0000000c08067981 */ /* 0x000ea2000c1e1b00 */
[----:B------:R-:W-:Y:S02]  /*05d0*/  IADD3 R15, P1, R15, 0x1, RZ ;  /* 0x000000010f0f7810 */ /* 0x000fe40007f3e0ff */
[----:B--2--5:R-:W-:Y:S01]  /*05e0*/  ISETP.NE.U32.AND P0, PT, R4, R6, PT ;  /* 0x000000060400720c */ /* 0x024fe20003f05070 */
[----:B------:R-:W-:-:S03]  /*05f0*/  IMAD.U32 R6, RZ, RZ, UR6 ;  /* 0x00000006ff067e24 */ /* 0x000fc6000f8e00ff */
[----:B------:R-:W-:Y:S01]  /*0600*/  ISETP.NE.AND.EX P0, PT, R5, R7, PT, P0 ;  /* 0x000000070500720c */ /* 0x000fe20003f05300 */
[----:B------:R-:W-:-:S12]  /*0610*/  IMAD.U32 R7, RZ, RZ, UR7 ;  /* 0x00000007ff077e24 */ /* 0x000fd8000f8e00ff */
[----:B------:R-:W2:Y:S01]  /*0620*/  @!P0 LDG.E.64 R6, desc[UR12][R6.64] ;  /* 0x0000000c06068981 */ /* 0x000ea2000c1e1b00 */
[----:B------:R-:W-:Y:S01]  /*0630*/  IMAD.X R10, RZ, RZ, R10, P1 ;  /* 0x000000ffff0a7224 */ /* 0x000fe200008e060a */
[----:B------:R-:W-:Y:S01]  /*0640*/  ISETP.NE.U32.AND P1, PT, R15, RZ, PT ;  /* 0x000000ff0f00720c */ /* 0x000fe20003f25070 */
[----:B------:R-:W-:Y:S02]  /*0650*/  UIADD3 UR6, UP0, UR6, 0x8, URZ ;  /* 0x0000000806067890 */ /* 0x000fe4000ff1e03f */
[----:B------:R-:W-:Y:S01]  /*0660*/  UIADD3 UR4, UP1, UR4, 0x8, URZ ;  /* 0x0000000804047890 */ /* 0x000fe2000ff3e03f */
[----:B------:R-:W-:Y:S01]  /*0670*/  ISETP.NE.AND.EX P1, PT, R10, RZ, PT, P1 ;  /* 0x000000ff0a00720c */ /* 0x000fe20003f25310 */
[----:B------:R-:W-:Y:S02]  /*0680*/  UIADD3.X UR7, URZ, UR7, URZ, UP0, !UPT ;  /* 0x000000073f077290 */ /* 0x000fe400087fe43f */
[----:B------:R-:W-:Y:S01]  /*0690*/  UIADD3.X UR5, URZ, UR5, URZ, UP1, !UPT ;  /* 0x000000053f057290 */ /* 0x000fe20008ffe43f */
[----:B--2---:R-:W-:-:S09]  /*06a0*/  @!P0 DMUL R2, R2, R6 ;  /* 0x0000000602028228 */ /* 0x004fd20000000000 */
[----:B------:R-:W-:Y:S05]  /*06b0*/  @P1 BRA `(.L_x_916) ;  /* 0xfffffffc00b81947 */ /* 0x000fea000383ffff */
.L_x_913:
[----:B------:R-:W-:Y:S02]  /*06c0*/  ULDC.64 UR4, c[0x0][0x210] ;  /* 0x0000840000047ab9 */ /* 0x000fe40000000a00 */
[----:B-----5:R-:W-:-:S04]  /*06d0*/  IADD3 R4, P0, R0, UR4, RZ ;  /* 0x0000000400047c10 */ /* 0x020fc8000ff1e0ff */
[----:B------:R-:W-:-:S05]  /*06e0*/  IADD3.X R5, R14, UR5, RZ, P0, !PT ;  /* 0x000000050e057c10 */ /* 0x000fca00087fe4ff */
[----:B------:R-:W-:Y:S01]  /*06f0*/  STG.E.64 desc[UR12][R4.64], R2 ;  /* 0x0000000204007986 */ /* 0x000fe2000c101b0c */
[----:B------:R-:W-:Y:S05]  /*0700*/  EXIT ;  /* 0x000000000000794d */ /* 0x000fea0003800000 */
.L_x_917:
        /* <DEDUP_REMOVED lines=15> */
.L_x_8675:


//--------------------- .text._ZN2at6native55_GLOBAL__N__0955718d_22_SparseCsrTensorMath_cu_868dd54534reduce_sparse_csr_dim0_cuda_kernelIdiNS1_14ReductionMulOpIdEEdEEvPT2_PKT0_lPKT_S9_lT1_ --------------------------
	.section	.text._ZN2at6native55_GLOBAL__N__0955718d_22_SparseCsrTensorMath_cu_868dd54534reduce_sparse_csr_dim0_cuda_kernelIdiNS1_14ReductionMulOpIdEEdEEvPT2_PKT0_lPKT_S9_lT1_,"ax",@progbits
	.align	128
.text._ZN2at6native55_GLOBAL__N__0955718d_22_SparseCsrTensorMath_cu_868dd54534reduce_sparse_csr_dim0_cuda_kernelIdiNS1_14ReductionMulOpIdEEdEEvPT2_PKT0_lPKT_S9_lT1_:
        .type           _ZN2at6native55_GLOBAL__N__0955718d_22_SparseCsrTensorMath_cu_868dd54534reduce_sparse_csr_dim0_cuda_kernelIdiNS1_14ReductionMulOpIdEEdEEvPT2_PKT0_lPKT_S9_lT1_,@function
        .size           _ZN2at6native55_GLOBAL__N__0955718d_22_SparseCsrTensorMath_cu_868dd54534reduce_sparse_csr_dim0_cuda_kernelIdiNS1_14ReductionMulOpIdEEdEEvPT2_PKT0_lPKT_S9_lT1_,(.L_x_8676 - _ZN2at6native55_GLOBAL__N__0955718d_22_SparseCsrTensorMath_cu_868dd54534reduce_sparse_csr_dim0_cuda_kernelIdiNS1_14ReductionMulOpIdEEdEEvPT2_PKT0_lPKT_S9_lT1_)
        .other          _ZN2at6native55_GLOBAL__N__0955718d_22_SparseCsrTensorMath_cu_868dd54534reduce_sparse_csr_dim0_cuda_kernelIdiNS1_14ReductionMulOpIdEEdEEvPT2_PKT0_lPKT_S9_lT1_,@"STO_CUDA_ENTRY STV_DEFAULT"
_ZN2at6native55_GLOBAL__N__0955718d_22_SparseCsrTensorMath_cu_868dd54534reduce_sparse_csr_dim0_cuda_kernelIdiNS1_14ReductionMulOpIdEEdEEvPT2_PKT0_lPKT_S9_lT1_:
        /* <DEDUP_REMOVED lines=13> */
[----:B------:R-:W-:Y:S02]  /*00d0*/  IMAD.MOV.U32 R2, RZ, RZ, 0x0 ;  /* 0x00000000ff027424 */ /* 0x000fe400078e00ff */
        /* <DEDUP_REMOVED lines=30> */
.L_x_920:
[----:B-1----:R-:W2:Y:S04]  /*02c0*/  LDG.E R9, desc[UR12][R4.64] ;  /* 0x0000000c04097981 */ /* 0x002ea8000c1e1900 */
[----:B------:R-:W3:Y:S04]  /*02d0*/  LDG.E R11, desc[UR12][R4.64+0x4] ;  /* 0x0000040c040b7981 */ /* 0x000ee8000c1e1900 */
[----:B------:R-:W4:Y:S04]  /*02e0*/  LDG.E R13, desc[UR12][R4.64+0x8] ;  /* 0x0000080c040d7981 */ /* 0x000f28000c1e1900 */
[----:B------:R-:W4:Y:S01]  /*02f0*/  LDG.E R19, desc[UR12][R4.64+0xc] ;  /* 0x00000c0c04137981 */ /* 0x000f22000c1e1900 */
[C---:B--2--5:R-:W-:Y:S01]  /*0300*/  ISETP.NE.AND P1, PT, R6.reuse, R9, PT ;  /* 0x000000090600720c */ /* 0x064fe20003f25270 */
[----:B0-----:R-:W-:Y:S01]  /*0310*/  IMAD.MOV.U32 R9, RZ, RZ, R15 ;  /* 0x000000ffff097224 */ /* 0x001fe200078e000f */
[----:B---3--:R-:W-:-:S11]  /*0320*/  ISETP.NE.AND P4, PT, R6, R11, PT ;  /* 0x0000000b0600720c */ /* 0x008fd60003f85270 */
[----:B------:R-:W2:Y:S01]  /*0330*/  @!P1 LDG.E.64 R14, desc[UR12][R8.64] ;  /* 0x0000000c080e9981 */ /* 0x000ea2000c1e1b00 */
[----:B----4-:R-:W-:-:S03]  /*0340*/  ISETP.NE.AND P3, PT, R6, R13, PT ;  /* 0x0000000d0600720c */ /* 0x010fc60003f65270 */
[----:B------:R-:W3:Y:S01]  /*0350*/  @!P4 LDG.E.64 R16, desc[UR12][R8.64+0x8] ;  /* 0x0000080c0810c981 */ /* 0x000ee2000c1e1b00 */
[----:B------:R-:W-:-:S09]  /*0360*/  ISETP.NE.AND P2, PT, R6, R19, PT ;  /* 0x000000130600720c */ /* 0x000fd20003f45270 */
[----:B------:R-:W4:Y:S04]  /*0370*/  @!P3 LDG.E.64 R18, desc[UR12][R8.64+0x10] ;  /* 0x0000100c0812b981 */ /* 0x000f28000c1e1b00 */
[----:B------:R0:W4:Y:S01]  /*0380*/  @!P2 LDG.E.64 R10, desc[UR12][R8.64+0x18] ;  /* 0x0000180c080aa981 */ /* 0x000122000c1e1b00 */
        /* <DEDUP_REMOVED lines=8> */
[----:B0-----:R-:W-:Y:S02]  /*0410*/  IADD3 R8, P3, R8, 0x20, RZ ;  /* 0x0000002008087810 */ /* 0x001fe40007f7e0ff */
[----:B------:R-:W-:Y:S02]  /*0420*/  ISETP.NE.AND.EX P1, PT, R13, RZ, PT, P1 ;  /* 0x000000ff0d00720c */ /* 0x000fe40003f25310 */
[----:B------:R-:W-:Y:S01]  /*0430*/  IADD3 R4, P4, R4, 0x10, RZ ;  /* 0x0000001004047810 */ /* 0x000fe20007f9e0ff */
[----:B------:R-:W-:Y:S02]  /*0440*/  IMAD.X R15, RZ, RZ, R9, P3 ;  /* 0x000000ffff0f7224 */ /* 0x000fe400018e0609 */
[----:B------:R-:W-:-:S02]  /*0450*/  @!P2 DMUL R2, R2, R10 ;  /* 0x0000000a0202a228 */ /* 0x000fc40000000000 */
[----:B------:R-:W-:-:S06]  /*0460*/  IMAD.X R5, RZ, RZ, R5, P4 ;  /* 0x000000ffff057224 */ /* 0x000fcc00020e0605 */
[----:B------:R-:W-:Y:S05]  /*0470*/  @P1 BRA `(.L_x_920) ;  /* 0xfffffffc00901947 */ /* 0x000fea000383ffff */
.L_x_919:
        /* <DEDUP_REMOVED lines=9> */
.L_x_921:
[----:B------:R-:W-:Y:S02]  /*0510*/  IMAD.U32 R9, RZ, RZ, UR4 ;  /* 0x00000004ff097e24 */ /* 0x000fe4000f8e00ff */
[----:B------:R-:W-:-:S05]  /*0520*/  IMAD.U32 R8, RZ, RZ, UR6 ;  /* 0x00000006ff087e24 */ /* 0x000fca000f8e00ff */
[----:B------:R-:W2:Y:S01]  /*0530*/  LDG.E R9, desc[UR12][R8.64] ;  /* 0x0000000c08097981 */ /* 0x000ea2000c1e1900 */
[----:B------:R-:W-:Y:S02]  /*0540*/  IMAD.U32 R4, RZ, RZ, UR7 ;  /* 0x00000007ff047e24 */ /* 0x000fe4000f8e00ff */
[----:B------:R-:W-:Y:S01]  /*0550*/  IMAD.U32 R5, RZ, RZ, UR8 ;  /* 0x00000008ff057e24 */ /* 0x000fe2000f8e00ff */
[----:B------:R-:W-:Y:S02]  /*0560*/  IADD3 R7, P0, R7, 0x1, RZ ;  /* 0x0000000107077810 */ /* 0x000fe40007f1e0ff */
[----:B--2--5:R-:W-:-:S13]  /*0570*/  ISETP.NE.AND P1, PT, R6, R9, PT ;  /* 0x000000090600720c */ /* 0x024fda0003f25270 */
        /* <DEDUP_REMOVED lines=10> */
.L_x_918:
[----:B------:R-:W-:Y:S02]  /*0620*/  ULDC.64 UR4, c[0x0][0x210] ;  /* 0x0000840000047ab9 */ /* 0x000fe40000000a00 */
[----:B------:R-:W-:-:S04]  /*0630*/  LEA R4, P0, R0, UR4, 0x3 ;  /* 0x0000000400047c11 */ /* 0x000fc8000f8018ff */
[----:B------:R-:W-:-:S05]  /*0640*/  LEA.HI.X R5, R0, UR5, RZ, 0x3, P0 ;  /* 0x0000000500057c11 */ /* 0x000fca00080f1cff */
[----:B------:R-:W-:Y:S01]  /*0650*/  STG.E.64 desc[UR12][R4.64], R2 ;  /* 0x0000000204007986 */ /* 0x000fe2000c101b0c */
[----:B------:R-:W-:Y:S05]  /*0660*/  EXIT ;  /* 0x000000000000794d */ /* 0x000fea0003800000 */
.L_x_922:
        /* <DEDUP_REMOVED lines=9> */
.L_x_8676:


//--------------------- .text._ZN2at6native55_GLOBAL__N__0955718d_22_SparseCsrTensorMath_cu_868dd54534reduce_sparse_csr_dim1_cuda_kernelIslNS1_14ReductionMulOpIsEElEEvPT2_PKT_PKT0_SC_lT1_ --------------------------
	.section	.text._ZN2at6native55_GLOBAL__N__0955718d_22_SparseCsrTensorMath_cu_868dd54534reduce_sparse_csr_dim1_cuda_kernelIslNS1_14ReductionMulOpIsEElEEvPT2_PKT_PKT0_SC_lT1_,"ax",@progbits
	.align	128
.text._ZN2at6native55_GLOBAL__N__0955718d_22_SparseCsrTensorMath_cu_868dd54534reduce_sparse_csr_dim1_cuda_kernelIslNS1_14ReductionMulOpIsEElEEvPT2_PKT_PKT0_SC_lT1_:
        .type           _ZN2at6native55_GLOBAL__N__0955718d_22_SparseCsrTensorMath_cu_868dd54534reduce_sparse_csr_dim1_cuda_kernelIslNS1_14ReductionMulOpIsEElEEvPT2_PKT_PKT0_SC_lT1_,@function
        .size           _ZN2at6native55_GLOBAL__N__0955718d_22_SparseCsrTensorMath_cu_868dd54534reduce_sparse_csr_dim1_cuda_kernelIslNS1_14ReductionMulOpIsEElEEvPT2_PKT_PKT0_SC_lT1_,(.L_x_8677 - _ZN2at6native55_GLOBAL__N__0955718d_22_SparseCsrTensorMath_cu_868dd54534reduce_sparse_csr_dim1_cuda_kernelIslNS1_14ReductionMulOpIsEElEEvPT2_PKT_PKT0_SC_lT1_)
        .other          _ZN2at6native55_GLOBAL__N__0955718d_22_SparseCsrTensorMath_cu_868dd54534reduce_sparse_csr_dim1_cuda_kernelIslNS1_14ReductionMulOpIsEElEEvPT2_PKT_PKT0_SC_lT1_,@"STO_CUDA_ENTRY STV_DEFAULT"
_ZN2at6native55_GLOBAL__N__0955718d_22_SparseCsrTensorMath_cu_868dd54534reduce_sparse_csr_dim1_cuda_kernelIslNS1_14ReductionMulOpIsEElEEvPT2_PKT_PKT0_SC_lT1_:
        /* <DEDUP_REMOVED lines=20> */
[----:B------:R-:W-:Y:S01]  /*0140*/  IMAD.MOV.U32 R5, RZ, RZ, R8 ;  /* 0x000000ffff057224 */ /* 0x000fe200078e0008 */
[----:B------:R-:W-:Y:S01]  /*0150*/  BSSY B0, `(.L_x_923) ;  /* 0x000004c000007945 */ /* 0x000fe20003800000 */
[----:B------:R-:W-:Y:S02]  /*0160*/  IMAD.MOV.U32 R6, RZ, RZ, R9 ;  /* 0x000000ffff067224 */ /* 0x000fe400078e0009 */
[----:B------:R-:W-:Y:S01]  /*0170*/  IMAD.MOV.U32 R8, RZ, RZ, 0x1 ;  /* 0x00000001ff087424 */ /* 0x000fe200078e00ff */
[----:B------:R-:W-:Y:S01]  /*0180*/  ISETP.GT.U32.AND P0, PT, R2, R5, PT ;  /* 0x000000050200720c */ /* 0x000fe20003f04070 */
[----:B------:R-:W-:-:S03]  /*0190*/  IMAD.MOV.U32 R9, RZ, RZ, 0x0 ;  /* 0x00000000ff097424 */ /* 0x000fc600078e00ff */
[----:B------:R-:W-:-:S13]  /*01a0*/  ISETP.GT.AND.EX P0, PT, R3, R6, PT, P0 ;  /* 0x000000060300720c */ /* 0x000fda0003f04300 */
[----:B------:R-:W-:Y:S05]  /*01b0*/  @!P0 BRA `(.L_x_924) ;  /* 0x0000000400148947 */ /* 0x000fea0003800000 */
[----:B------:R-:W-:Y:S01]  /*01c0*/  LOP3.LUT R7, RZ, R5, RZ, 0x33, !PT ;  /* 0x00000005ff077212 */ /* 0x000fe200078e33ff */
[C---:B------:R-:W-:Y:S01]  /*01d0*/  IMAD.IADD R10, R2.reuse, 0x1, -R5 ;  /* 0x00000001020a7824 */ /* 0x040fe200078e0a05 */
[----:B------:R-:W-:Y:S01]  /*01e0*/  LOP3.LUT R9, RZ, R6, RZ, 0x33, !PT ;  /* 0x00000006ff097212 */ /* 0x000fe200078e33ff */
[----:B------:R-:W-:Y:S01]  /*01f0*/  BSSY B1, `(.L_x_925) ;  /* 0x000002b000017945 */ /* 0x000fe20003800000 */
[----:B------:R-:W-:Y:S01]  /*0200*/  IADD3 R8, P0, R2, R7, RZ ;  /* 0x0000000702087210 */ /* 0x000fe20007f1e0ff */
[----:B------:R-:W-:Y:S01]  /*0210*/  IMAD.MOV.U32 R11, RZ, RZ, 0x1 ;  /* 0x00000001ff0b7424 */ /* 0x000fe200078e00ff */
[----:B------:R-:W-:Y:S02]  /*0220*/  LOP3.LUT R7, R10, 0x3, RZ, 0xc0, !PT ;  /* 0x000000030a077812 */ /* 0x000fe400078ec0ff */
[----:B------:R-:W-:Y:S01]  /*0230*/  ISETP.GE.U32.AND P1, PT, R8, 0x3, PT ;  /* 0x000000030800780c */ /* 0x000fe20003f26070 */
[----:B------:R-:W-:Y:S01]  /*0240*/  IMAD.X R8, R3, 0x1, R9, P0 ;  /* 0x0000000103087824 */ /* 0x000fe200000e0609 */
[----:B------:R-:W-:-:S04]  /*0250*/  ISETP.NE.U32.AND P0, PT, R7, RZ, PT ;  /* 0x000000ff0700720c */ /* 0x000fc80003f05070 */
[----:B------:R-:W-:Y:S02]  /*0260*/  ISETP.GE.U32.AND.EX P1, PT, R8, RZ, PT, P1 ;  /* 0x000000ff0800720c */ /* 0x000fe40003f26110 */
[----:B------:R-:W-:-:S11]  /*0270*/  ISETP.NE.AND.EX P0, PT, RZ, RZ, PT, P0 ;  /* 0x000000ffff00720c */ /* 0x000fd60003f05300 */
[----:B------:R-:W-:Y:S05]  /*0280*/  @!P1 BRA `(.L_x_926) ;  /* 0x0000000000849947 */ /* 0x000fea0003800000 */
[----:B------:R-:W-:Y:S01]  /*0290*/  ULDC.64 UR6, c[0x0][0x218] ;  /* 0x0000860000067ab9 */ /* 0x000fe20000000a00 */
[----:B------:R-:W-:Y:S01]  /*02a0*/  IADD3 R8, P1, -R2, R7, RZ ;  /* 0x0000000702087210 */ /* 0x000fe20007f3e1ff */
[----:B------:R-:W-:Y:S01]  /*02b0*/  IMAD.MOV.U32 R11, RZ, RZ, 0x1 ;  /* 0x00000001ff0b7424 */ /* 0x000fe200078e00ff */
[----:B------:R-:W-:-:S04]  /*02c0*/  LEA R9, P2, R5, UR6, 0x1 ;  /* 0x0000000605097c11 */ /* 0x000fc8000f8408ff */
[----:B------:R-:W-:Y:S01]  /*02d0*/  IADD3 R2, P3, R9, 0x4, RZ ;  /* 0x0000000409027810 */ /* 0x000fe20007f7e0ff */
[----:B------:R-:W-:Y:S01]  /*02e0*/  IMAD.X R9, RZ, RZ, ~R3, P1 ;  /* 0x000000ffff097224 */ /* 0x000fe200008e0e03 */
[----:B------:R-:W-:-:S05]  /*02f0*/  LEA.HI.X R10, R5, UR7, R6, 0x1, P2 ;  /* 0x00000007050a7c11 */ /* 0x000fca00090f0c06 */
[----:B------:R-:W-:-:S07]  /*0300*/  IMAD.X R3, RZ, RZ, R10, P3 ;  /* 0x000000ffff037224 */ /* 0x000fce00018e060a */
.L_x_927:
[----:B------:R-:W2:Y:S04]  /*0310*/  LDG.E.U16 R12, desc[UR4][R2.64+-0x4] ;  /* 0xfffffc04020c7981 */ /* 0x000ea8000c1e1500 */
[----:B------:R-:W3:Y:S04]  /*0320*/  LDG.E.U16 R13, desc[UR4][R2.64+-0x2] ;  /* 0xfffffe04020d7981 */ /* 0x000ee8000c1e1500 */
[----:B------:R-:W4:Y:S04]  /*0330*/  LDG.E.U16 R14, desc[UR4][R2.64] ;  /* 0x00000004020e7981 */ /* 0x000f28000c1e1500 */
[----:B------:R-:W5:Y:S01]  /*0340*/  LDG.E.U16 R10, desc[UR4][R2.64+0x2] ;  /* 0x00000204020a7981 */ /* 0x000f62000c1e1500 */
[----:B------:R-:W-:-:S02]  /*0350*/  PRMT R11, R11, 0x9910, RZ ;  /* 0x000099100b0b7816 */ /* 0x000fc400000000ff */
[----:B------:R-:W-:-:S05]  /*0360*/  IADD3 R5, P1, R5, 0x4, RZ ;  /* 0x0000000405057810 */ /* 0x000fca0007f3e0ff */
[----:B------:R-:W-:Y:S01]  /*0370*/  IMAD.X R6, RZ, RZ, R6, P1 ;  /* 0x000000ffff067224 */ /* 0x000fe200008e0606 */
[----:B--2---:R-:W-:-:S05]  /*0380*/  PRMT R12, R12, 0x9910, RZ ;  /* 0x000099100c0c7816 */ /* 0x004fca00000000ff */
[----:B------:R-:W-:Y:S01]  /*0390*/  IMAD R11, R11, R12, RZ ;  /* 0x0000000c0b0b7224 */ /* 0x000fe200078e02ff */
[----:B---3--:R-:W-:-:S04]  /*03a0*/  PRMT R12, R13, 0x9910, RZ ;  /* 0x000099100d0c7816 */ /* 0x008fc800000000ff */
[----:B------:R-:W-:Y:S02]  /*03b0*/  PRMT R11, R11, 0x9910, RZ ;  /* 0x000099100b0b7816 */ /* 0x000fe400000000ff */
[----:B-----5:R-:W-:-:S03]  /*03c0*/  PRMT R10, R10, 0x9910, RZ ;  /* 0x000099100a0a7816 */ /* 0x020fc600000000ff */
[----:B------:R-:W-:Y:S01]  /*03d0*/  IMAD R11, R11, R12, RZ ;  /* 0x0000000c0b0b7224 */ /* 0x000fe200078e02ff */
[----:B----4-:R-:W-:-:S04]  /*03e0*/  PRMT R12, R14, 0x9910, RZ ;  /* 0x000099100e0c7816 */ /* 0x010fc800000000ff */
[----:B------:R-:W-:-:S05]  /*03f0*/  PRMT R11, R11, 0x9910, RZ ;  /* 0x000099100b0b7816 */ /* 0x000fca00000000ff */
[----:B------:R-:W-:Y:S01]  /*0400*/  IMAD R11, R11, R12, RZ ;  /* 0x0000000c0b0b7224 */ /* 0x000fe200078e02ff */
[----:B------:R-:W-:-:S04]  /*0410*/  IADD3 R12, P2, R5, R8, RZ ;  /* 0x00000008050c7210 */ /* 0x000fc80007f5e0ff */
[----:B------:R-:W-:Y:S01]  /*0420*/  ISETP.NE.U32.AND P1, PT, R12, RZ, PT ;  /* 0x000000ff0c00720c */ /* 0x000fe20003f25070 */
[----:B------:R-:W-:Y:S01]  /*0430*/  IMAD.X R12, R6, 0x1, R9, P2 ;  /* 0x00000001060c7824 */ /* 0x000fe200010e0609 */
[----:B------:R-:W-:Y:S02]  /*0440*/  PRMT R11, R11, 0x9910, RZ ;  /* 0x000099100b0b7816 */ /* 0x000fe400000000ff */
[----:B------:R-:W-:Y:S02]  /*0450*/  IADD3 R2, P2, R2, 0x8, RZ ;  /* 0x0000000802027810 */ /* 0x000fe40007f5e0ff */
[----:B------:R-:W-:Y:S01]  /*0460*/  ISETP.NE.AND.EX P1, PT, R12, RZ, PT, P1 ;  /* 0x000000ff0c00720c */ /* 0x000fe20003f25310 */
[----:B------:R-:W-:Y:S02]  /*0470*/  IMAD R11, R11, R10, RZ ;  /* 0x0000000a0b0b7224 */ /* 0x000fe400078e02ff */
[----:B------:R-:W-:-:S10]  /*0480*/  IMAD.X R3, RZ, RZ, R3, P2 ;  /* 0x000000ffff037224 */ /* 0x000fd400010e0603 */
[----:B------:R-:W-:Y:S05]  /*0490*/  @P1 BRA `(.L_x_927) ;  /* 0xfffffffc009c1947 */ /* 0x000fea000383ffff */
.L_x_926:
[----:B------:R-:W-:Y:S05]  /*04a0*/  BSYNC B1 ;  /* 0x0000000000017941 */ /* 0x000fea0003800000 */
.L_x_925:
[----:B------:R-:W-:Y:S04]  /*04b0*/  BSSY B1, `(.L_x_928) ;  /* 0x0000013000017945 */ /* 0x000fe80003800000 */
[----:B------:R-:W-:Y:S05]  /*04c0*/  @!P0 BRA `(.L_x_929) ;  /* 0x0000000000448947 */ /* 0x000fea0003800000 */
[----:B------:R-:W-:Y:S01]  /*04d0*/  ULDC.64 UR6, c[0x0][0x218] ;  /* 0x0000860000067ab9 */ /* 0x000fe20000000a00 */
[----:B------:R-:W-:Y:S02]  /*04e0*/  IADD3 R7, P1, RZ, -R7, RZ ;  /* 0x80000007ff077210 */ /* 0x000fe40007f3e0ff */
[----:B------:R-:W-:-:S03]  /*04f0*/  LEA R9, P0, R5, UR6, 0x1 ;  /* 0x0000000605097c11 */ /* 0x000fc6000f8008ff */
[----:B------:R-:W-:Y:S01]  /*0500*/  IMAD.X R8, RZ, RZ, -0x1, P1 ;  /* 0xffffffffff087424 */ /* 0x000fe200008e06ff */
[----:B------:R-:W-:-:S09]  /*0510*/  LEA.HI.X R3, R5, UR7, R6, 0x1, P0 ;  /* 0x0000000705037c11 */ /* 0x000fd200080f0c06 */
.L_x_930:
[----:B------:R-:W-:-:S06]  /*0520*/  IMAD.MOV.U32 R2, RZ, RZ, R9 ;  /* 0x000000ffff027224 */ /* 0x000fcc00078e0009 */
[----:B------:R0:W2:Y:S01]  /*0530*/  LDG.E.U16 R2, desc[UR4][R2.64] ;  /* 0x0000000402027981 */ /* 0x0000a2000c1e1500 */
[----:B------:R-:W-:Y:S02]  /*0540*/  IADD3 R7, P0, R7, 0x1, RZ ;  /* 0x0000000107077810 */ /* 0x000fe40007f1e0ff */
[----:B------:R-:W-:Y:S02]  /*0550*/  PRMT R6, R11, 0x9910, RZ ;  /* 0x000099100b067816 */ /* 0x000fe400000000ff */
[----:B------:R-:W-:Y:S01]  /*0560*/  IADD3 R9, P1, R9, 0x2, RZ ;  /* 0x0000000209097810 */ /* 0x000fe20007f3e0ff */
[----:B------:R-:W-:Y:S01]  /*0570*/  IMAD.X R8, RZ, RZ, R8, P0 ;  /* 0x000000ffff087224 */ /* 0x000fe200000e0608 */
[----:B------:R-:W-:-:S03]  /*0580*/  ISETP.NE.U32.AND P0, PT, R7, RZ, PT ;  /* 0x000000ff0700720c */ /* 0x000fc60003f05070 */
[----:B0-----:R-:W-:Y:S01]  /*0590*/  IMAD.X R3, RZ, RZ, R3, P1 ;  /* 0x000000ffff037224 */ /* 0x001fe200008e0603 */
[----:B------:R-:W-:Y:S02]  /*05a0*/  ISETP.NE.AND.EX P0, PT, R8, RZ, PT, P0 ;  /* 0x000000ff0800720c */ /* 0x000fe40003f05300 */
[----:B--2---:R-:W-:-:S05]  /*05b0*/  PRMT R11, R2, 0x9910, RZ ;  /* 0x00009910020b7816 */ /* 0x004fca00000000ff */
[----:B------:R-:W-:-:S06]  /*05c0*/  IMAD R11, R6, R11, RZ ;  /* 0x0000000b060b7224 */ /* 0x000fcc00078e02ff */
[----:B------:R-:W-:Y:S05]  /*05d0*/  @P0 BRA `(.L_x_930) ;  /* 0xfffffffc00d00947 */ /* 0x000fea000383ffff */
.L_x_929:
[----:B------:R-:W-:Y:S05]  /*05e0*/  BSYNC B1 ;  /* 0x0000000000017941 */ /* 0x000fea0003800000 */
.L_x_928:
[----:B------:R-:W-:-:S04]  /*05f0*/  PRMT R8, R11, 0x9910, RZ ;  /* 0x000099100b087816 */ /* 0x000fc800000000ff */
[----:B------:R-:W-:-:S07]  /*0600*/  SHF.R.S32.HI R9, RZ, 0x1f, R8 ;  /* 0x0000001fff097819 */ /* 0x000fce0000011408 */
.L_x_924:
[----:B------:R-:W-:Y:S05]  /*0610*/  BSYNC B0 ;  /* 0x0000000000007941 */ /* 0x000fea0003800000 */
.L_x_923:
[----:B------:R-:W-:Y:S02]  /*0620*/  ULDC.64 UR6, c[0x0][0x228] ;  /* 0x00008a0000067ab9 */ /* 0x000fe40000000a00 */
[----:B------:R-:W-:-:S04]  /*0630*/  IADD3 R2, P0, R4, UR6, RZ ;  /* 0x0000000604027c10 */ /* 0x000fc8000ff1e0ff */
[----:B------:R-:W-:Y:S01]  /*0640*/  IADD3.X R3, R0, UR7, RZ, P0, !PT ;  /* 0x0000000700037c10 */ /* 0x000fe200087fe4ff */
[----:B------:R-:W-:-:S05]  /*0650*/  ULDC.64 UR6, c[0x0][0x210] ;  /* 0x0000840000067ab9 */ /* 0x000fca0000000a00 */
[----:B------:R-:W2:Y:S02]  /*0660*/  LDG.E.64 R2, desc[UR4][R2.64] ;  /* 0x0000000402027981 */ /* 0x000ea4000c1e1b00 */
[----:B--2---:R-:W-:-:S04]  /*0670*/  LEA R4, P0, R2, UR6, 0x3 ;  /* 0x0000000602047c11 */ /* 0x004fc8000f8018ff */
[----:B------:R-:W-:-:S05]  /*0680*/  LEA.HI.X R5, R2, UR7, R3, 0x3, P0 ;  /* 0x0000000702057c11 */ /* 0x000fca00080f1c03 */
[----:B------:R-:W-:Y:S01]  /*0690*/  STG.E.64 desc[UR4][R4.64], R8 ;  /* 0x0000000804007986 */ /* 0x000fe2000c101b04 */
[----:B------:R-:W-:Y:S05]  /*06a0*/  EXIT ;  /* 0x000000000000794d */ /* 0x000fea0003800000 */
.L_x_931:
        /* <DEDUP_REMOVED lines=13> */
.L_x_8677:


//--------------------- .text._ZN2at6native55_GLOBAL__N__0955718d_22_SparseCsrTensorMath_cu_868dd54534reduce_sparse_csr_dim1_cuda_kernelIsiNS1_14ReductionMulOpIsEElEEvPT2_PKT_PKT0_SC_lT1_ --------------------------
	.section	.text._ZN2at6native55_GLOBAL__N__0955718d_22_SparseCsrTensorMath_cu_868dd54534reduce_sparse_csr_dim1_cuda_kernelIsiNS1_14ReductionMulOpIsEElEEvPT2_PKT_PKT0_SC_lT1_,"ax",@progbits
	.align	128
.text._ZN2at6native55_GLOBAL__N__0955718d_22_SparseCsrTensorMath_cu_868dd54534reduce_sparse_csr_dim1_cuda_kernelIsiNS1_14ReductionMulOpIsEElEEvPT2_PKT_PKT0_SC_lT1_:
        .type           _ZN2at6native55_GLOBAL__N__0955718d_22_SparseCsrTensorMath_cu_868dd54534reduce_sparse_csr_dim1_cuda_kernelIsiNS1_14ReductionMulOpIsEElEEvPT2_PKT_PKT0_SC_lT1_,@function
        .size           _ZN2at6native55_GLOBAL__N__0955718d_22_SparseCsrTensorMath_cu_868dd54534reduce_sparse_csr_dim1_cuda_kernelIsiNS1_14ReductionMulOpIsEElEEvPT2_PKT_PKT0_SC_lT1_,(.L_x_8678 - _ZN2at6native55_GLOBAL__N__0955718d_22_SparseCsrTensorMath_cu_868dd54534reduce_sparse_csr_dim1_cuda_kernelIsiNS1_14ReductionMulOpIsEElEEvPT2_PKT_PKT0_SC_lT1_)
        .other          _ZN2at6native55_GLOBAL__N__0955718d_22_SparseCsrTensorMath_cu_868dd54534reduce_sparse_csr_dim1_cuda_kernelIsiNS1_14ReductionMulOpIsEElEEvPT2_PKT_PKT0_SC_lT1_,@"STO_CUDA_ENTRY STV_DEFAULT"
_ZN2at6native55_GLOBAL__N__0955718d_22_SparseCsrTensorMath_cu_868dd54534reduce_sparse_csr_dim1_cuda_kernelIsiNS1_14ReductionMulOpIsEElEEvPT2_PKT_PKT0_SC_lT1_:
        /* <DEDUP_REMOVED lines=24> */
[----:B------:R-:W-:Y:S01]  /*0180*/  LOP3.LUT R3, RZ, R5, RZ, 0x33, !PT ;  /* 0x00000005ff037212 */ /* 0x000fe200078e33ff */
[C---:B------:R-:W-:Y:S01]  /*0190*/  IMAD.IADD R9, R6.reuse, 0x1, -R5 ;  /* 0x0000000106097824 */ /* 0x040fe200078e0a05 */
[----:B------:R-:W-:Y:S01]  /*01a0*/  BSSY B1, `(.L_x_934) ;  /* 0x000009e000017945 */ /* 0x000fe20003800000 */
[----:B------:R-:W-:Y:S02]  /*01b0*/  IMAD.MOV.U32 R7, RZ, RZ, 0x1 ;  /* 0x00000001ff077424 */ /* 0x000fe400078e00ff */
[----:B------:R-:W-:Y:S01]  /*01c0*/  IMAD.IADD R3, R6, 0x1, R3 ;  /* 0x0000000106037824 */ /* 0x000fe200078e0203 */
[----:B------:R-:W-:-:S04]  /*01d0*/  LOP3.LUT R6, R9, 0x3, RZ, 0xc0, !PT ;  /* 0x0000000309067812 */ /* 0x000fc800078ec0ff */
[----:B------:R-:W-:-:S13]  /*01e0*/  ISETP.GE.U32.AND P0, PT, R3, 0x3, PT ;  /* 0x000000030300780c */ /* 0x000fda0003f06070 */
[----:B------:R-:W-:Y:S05]  /*01f0*/  @!P0 BRA `(.L_x_935) ;  /* 0x0000000800608947 */ /* 0x000fea0003800000 */
[----:B------:R-:W0:Y:S01]  /*0200*/  LDC.64 R2, c[0x0][0x218] ;  /* 0x00008600ff027b82 */ /* 0x000e220000000a00 */
[----:B------:R-:W-:Y:S01]  /*0210*/  IMAD.IADD R8, R9, 0x1, -R6 ;  /* 0x0000000109087824 */ /* 0x000fe200078e0a06 */
[----:B------:R-:W-:Y:S01]  /*0220*/  BSSY B0, `(.L_x_936) ;  /* 0x000007f000007945 */ /* 0x000fe20003800000 */
[----:B------:R-:W-:-:S03]  /*0230*/  IMAD.MOV.U32 R7, RZ, RZ, 0x1 ;  /* 0x00000001ff077424 */ /* 0x000fc600078e00ff */
[----:B------:R-:W-:Y:S01]  /*0240*/  ISETP.GT.AND P0, PT, R8, RZ, PT ;  /* 0x000000ff0800720c */ /* 0x000fe20003f04270 */
[----:B0-----:R-:W-:-:S03]  /*0250*/  IMAD.WIDE R2, R5, 0x2, R2 ;  /* 0x0000000205027825 */ /* 0x001fc600078e0202 */
[----:B------:R-:W-:-:S05]  /*0260*/  IADD3 R2, P1, R2, 0x4, RZ ;  /* 0x0000000402027810 */ /* 0x000fca0007f3e0ff */
[----:B------:R-:W-:-:S04]  /*0270*/  IMAD.X R3, RZ, RZ, R3, P1 ;  /* 0x000000ffff037224 */ /* 0x000fc800008e0603 */
[----:B------:R-:W-:Y:S05]  /*0280*/  @!P0 BRA `(.L_x_937) ;  /* 0x0000000400e08947 */ /* 0x000fea0003800000 */
[----:B------:R-:W-:Y:S01]  /*0290*/  ISETP.GT.AND P1, PT, R8, 0xc, PT ;  /* 0x0000000c0800780c */ /* 0x000fe20003f24270 */
[----:B------:R-:W-:Y:S01]  /*02a0*/  BSSY B3, `(.L_x_938) ;  /* 0x000004a000037945 */ /* 0x000fe20003800000 */
[----:B------:R-:W-:-:S11]  /*02b0*/  PLOP3.LUT P0, PT, PT, PT, PT, 0x80, 0x0 ;  /* 0x000000000000781c */ /* 0x000fd60003f0f070 */
[----:B------:R-:W-:Y:S05]  /*02c0*/  @!P1 BRA `(.L_x_939) ;  /* 0x00000004001c9947 */ /* 0x000fea0003800000 */
[----:B------:R-:W-:-:S13]  /*02d0*/  PLOP3.LUT P0, PT, PT, PT, PT, 0x8, 0x0 ;  /* 0x000000000000781c */ /* 0x000fda0003f0e170 */
.L_x_940:
        /* <DEDUP_REMOVED lines=15> */
[----:B------:R0:W5:Y:S01]  /*03d0*/  LDG.E.U16 R9, desc[UR4][R2.64+0x1a] ;  /* 0x00001a0402097981 */ /* 0x000162000c1e1500 */
[----:B------:R-:W-:Y:S01]  /*03e0*/  PRMT R7, R7, 0x9910, RZ ;  /* 0x0000991007077816 */ /* 0x000fe200000000ff */
[----:B------:R-:W-:-:S02]  /*03f0*/  VIADD R8, R8, 0xfffffff0 ;  /* 0xfffffff008087836 */ /* 0x000fc40000000000 */
[----:B------:R-:W-:-:S03]  /*0400*/  VIADD R5, R5, 0x10 ;  /* 0x0000001005057836 */ /* 0x000fc60000000000 */
[----:B------:R-:W-:Y:S02]  /*0410*/  ISETP.GT.AND P1, PT, R8, 0xc, PT ;  /* 0x0000000c0800780c */ /* 0x000fe40003f24270 */
[----:B0-----:R-:W-:-:S05]  /*0420*/  IADD3 R2, P2, R2, 0x20, RZ ;  /* 0x0000002002027810 */ /* 0x001fca0007f5e0ff */
[----:B------:R-:W-:Y:S01]  /*0430*/  IMAD.X R3, RZ, RZ, R3, P2 ;  /* 0x000000ffff037224 */ /* 0x000fe200010e0603 */
[----:B--2---:R-:W-:-:S05]  /*0440*/  PRMT R24, R23, 0x9910, RZ ;  /* 0x0000991017187816 */ /* 0x004fca00000000ff */
[----:B------:R-:W-:Y:S01]  /*0450*/  IMAD R7, R7, R24, RZ ;  /* 0x0000001807077224 */ /* 0x000fe200078e02ff */
[----:B---3--:R-:W-:Y:S02]  /*0460*/  PRMT R24, R25, 0x9910, RZ ;  /* 0x0000991019187816 */ /* 0x008fe400000000ff */
[----:B----4-:R-:W-:Y:S02]  /*0470*/  PRMT R22, R22, 0x9910, RZ ;  /* 0x0000991016167816 */ /* 0x010fe400000000ff */
[----:B------:R-:W-:-:S05]  /*0480*/  PRMT R7, R7, 0x9910, RZ ;  /* 0x0000991007077816 */ /* 0x000fca00000000ff */
[----:B------:R-:W-:Y:S01]  /*0490*/  IMAD R7, R7, R24, RZ ;  /* 0x0000001807077224 */ /* 0x000fe200078e02ff */
[----:B-----5:R-:W-:-:S04]  /*04a0*/  PRMT R20, R20, 0x9910, RZ ;  /* 0x0000991014147816 */ /* 0x020fc800000000ff */
[----:B------:R-:W-:Y:S02]  /*04b0*/  PRMT R7, R7, 0x9910, RZ ;  /* 0x0000991007077816 */ /* 0x000fe400000000ff */
[----:B------:R-:W-:-:S03]  /*04c0*/  PRMT R18, R18, 0x9910, RZ ;  /* 0x0000991012127816 */ /* 0x000fc600000000ff */
[----:B------:R-:W-:Y:S01]  /*04d0*/  IMAD R7, R7, R22, RZ ;  /* 0x0000001607077224 */ /* 0x000fe200078e02ff */
[----:B------:R-:W-:-:S04]  /*04e0*/  PRMT R22, R21, 0x9910, RZ ;  /* 0x0000991015167816 */ /* 0x000fc800000000ff */
[----:B------:R-:W-:Y:S02]  /*04f0*/  PRMT R7, R7, 0x9910, RZ ;  /* 0x0000991007077816 */ /* 0x000fe400000000ff */
[----:B------:R-:W-:-:S03]  /*0500*/  PRMT R16, R16, 0x9910, RZ ;  /* 0x0000991010107816 */ /* 0x000fc600000000ff */
[----:B------:R-:W-:-:S05]  /*0510*/  IMAD R7, R7, R22, RZ ;  /* 0x0000001607077224 */ /* 0x000fca00078e02ff */
[----:B------:R-:W-:Y:S02]  /*0520*/  PRMT R7, R7, 0x9910, RZ ;  /* 0x0000991007077816 */ /* 0x000fe400000000ff */
[----:B------:R-:W-:-:S03]  /*0530*/  PRMT R14, R14, 0x9910, RZ ;  /* 0x000099100e0e7816 */ /* 0x000fc600000000ff */
[----:B------:R-:W-:Y:S01]  /*0540*/  IMAD R7, R7, R20, RZ ;  /* 0x0000001407077224 */ /* 0x000fe200078e02ff */
[----:B------:R-:W-:Y:S02]  /*0550*/  PRMT R20, R19, 0x9910, RZ ;  /* 0x0000991013147816 */ /* 0x000fe400000000ff */
[----:B------:R-:W-:Y:S02]  /*0560*/  PRMT R12, R12, 0x9910, RZ ;  /* 0x000099100c0c7816 */ /* 0x000fe400000000ff */
[----:B------:R-:W-:-:S05]  /*0570*/  PRMT R7, R7, 0x9910, RZ ;  /* 0x0000991007077816 */ /* 0x000fca00000000ff */
[----:B------:R-:W-:Y:S01]  /*0580*/  IMAD R7, R7, R20, RZ ;  /* 0x0000001407077224 */ /* 0x000fe200078e02ff */
[----:B------:R-:W-:-:S04]  /*0590*/  PRMT R10, R10, 0x9910, RZ ;  /* 0x000099100a0a7816 */ /* 0x000fc800000000ff */
[----:B------:R-:W-:-:S05]  /*05a0*/  PRMT R7, R7, 0x9910, RZ ;  /* 0x0000991007077816 */ /* 0x000fca00000000ff */
[----:B------:R-:W-:Y:S01]  /*05b0*/  IMAD R7, R7, R18, RZ ;  /* 0x0000001207077224 */ /* 0x000fe200078e02ff */
[----:B------:R-:W-:-:S04]  /*05c0*/  PRMT R18, R17, 0x9910, RZ ;  /* 0x0000991011127816 */ /* 0x000fc800000000ff */
[----:B------:R-:W-:-:S05]  /*05d0*/  PRMT R7, R7, 0x9910, RZ ;  /* 0x0000991007077816 */ /* 0x000fca00000000ff */
[----:B------:R-:W-:-:S05]  /*05e0*/  IMAD R7, R7, R18, RZ ;  /* 0x0000001207077224 */ /* 0x000fca00078e02ff */
        /* <DEDUP_REMOVED lines=19> */
[----:B------:R-:W-:Y:S01]  /*0720*/  IMAD R7, R7, R10, RZ ;  /* 0x0000000a07077224 */ /* 0x000fe200078e02ff */
[----:B------:R-:W-:Y:S06]  /*0730*/  @P1 BRA `(.L_x_940) ;  /* 0xfffffff800e81947 */ /* 0x000fec000383ffff */
.L_x_939:
[----:B------:R-:W-:Y:S05]  /*0740*/  BSYNC B3 ;  /* 0x0000000000037941 */ /* 0x000fea0003800000 */
.L_x_938:
[----:B------:R-:W-:Y:S01]  /*0750*/  ISETP.GT.AND P1, PT, R8, 0x4, PT ;  /* 0x000000040800780c */ /* 0x000fe20003f24270 */
[----:B------:R-:W-:-:S12]  /*0760*/  BSSY B3, `(.L_x_941) ;  /* 0x0000027000037945 */ /* 0x000fd80003800000 */
        /* <DEDUP_REMOVED lines=9> */
[----:B------:R-:W-:Y:S01]  /*0800*/  PRMT R7, R7, 0x9910, RZ ;  /* 0x0000991007077816 */ /* 0x000fe200000000ff */
[----:B------:R-:W-:Y:S01]  /*0810*/  VIADD R5, R5, 0x8 ;  /* 0x0000000805057836 */ /* 0x000fe20000000000 */
[----:B------:R-:W-:Y:S01]  /*0820*/  PLOP3.LUT P0, PT, PT, PT, PT, 0x8, 0x0 ;  /* 0x000000000000781c */ /* 0x000fe20003f0e170 */
[----:B------:R-:W-:Y:S01]  /*0830*/  VIADD R8, R8, 0xfffffff8 ;  /* 0xfffffff808087836 */ /* 0x000fe20000000000 */
[----:B0-----:R-:W-:-:S05]  /*0840*/  IADD3 R2, P1, R2, 0x10, RZ ;  /* 0x0000001002027810 */ /* 0x001fca0007f3e0ff */
[----:B------:R-:W-:Y:S01]  /*0850*/  IMAD.X R3, RZ, RZ, R3, P1 ;  /* 0x000000ffff037224 */ /* 0x000fe200008e0603 */
[----:B--2---:R-:W-:-:S05]  /*0860*/  PRMT R14, R14, 0x9910, RZ ;  /* 0x000099100e0e7816 */ /* 0x004fca00000000ff */
[----:B------:R-:W-:Y:S01]  /*0870*/  IMAD R7, R7, R14, RZ ;  /* 0x0000000e07077224 */ /* 0x000fe200078e02ff */
[----:B---3--:R-:W-:-:S04]  /*0880*/  PRMT R14, R15, 0x9910, RZ ;  /* 0x000099100f0e7816 */ /* 0x008fc800000000ff */
[----:B------:R-:W-:-:S05]  /*0890*/  PRMT R7, R7, 0x9910, RZ ;  /* 0x0000991007077816 */ /* 0x000fca00000000ff */
[----:B------:R-:W-:Y:S01]  /*08a0*/  IMAD R7, R7, R14, RZ ;  /* 0x0000000e07077224 */ /* 0x000fe200078e02ff */
[----:B----4-:R-:W-:Y:S02]  /*08b0*/  PRMT R14, R16, 0x9910, RZ ;  /* 0x00009910100e7816 */ /* 0x010fe400000000ff */
[----:B-----5:R-:W-:Y:S02]  /*08c0*/  PRMT R12, R12, 0x9910, RZ ;  /* 0x000099100c0c7816 */ /* 0x020fe400000000ff */
[----:B------:R-:W-:Y:S02]  /*08d0*/  PRMT R7, R7, 0x9910, RZ ;  /* 0x0000991007077816 */ /* 0x000fe400000000ff */
[----:B------:R-:W-:-:S03]  /*08e0*/  PRMT R10, R10, 0x9910, RZ ;  /* 0x000099100a0a7816 */ /* 0x000fc600000000ff */
        /* <DEDUP_REMOVED lines=13> */
[----:B------:R-:W-:-:S07]  /*09c0*/  IMAD R7, R7, R10, RZ ;  /* 0x0000000a07077224 */ /* 0x000fce00078e02ff */
.L_x_942:
[----:B------:R-:W-:Y:S05]  /*09d0*/  BSYNC B3 ;  /* 0x0000000000037941 */ /* 0x000fea0003800000 */
.L_x_941:
[----:B------:R-:W-:-:S13]  /*09e0*/  ISETP.NE.OR P0, PT, R8, RZ, P0 ;  /* 0x000000ff0800720c */ /* 0x000fda0000705670 */
[----:B------:R-:W-:Y:S05]  /*09f0*/  @!P0 BREAK B0 ;  /* 0x0000000000008942 */ /* 0x000fea0003800000 */
[----:B------:R-:W-:Y:S05]  /*0a00*/  @!P0 BRA `(.L_x_935) ;  /* 0x00000000005c8947 */ /* 0x000fea0003800000 */
.L_x_937:
[----:B------:R-:W-:Y:S05]  /*0a10*/  BSYNC B0 ;  /* 0x0000000000007941 */ /* 0x000fea0003800000 */
.L_x_936:
[----:B------:R-:W2:Y:S04]  /*0a20*/  LDG.E.U16 R9, desc[UR4][R2.64+-0x4] ;  /* 0xfffffc0402097981 */ /* 0x000ea8000c1e1500 */
[----:B------:R-:W3:Y:S04]  /*0a30*/  LDG.E.U16 R10, desc[UR4][R2.64+-0x2] ;  /* 0xfffffe04020a7981 */ /* 0x000ee8000c1e1500 */
[----:B------:R-:W4:Y:S04]  /*0a40*/  LDG.E.U16 R11, desc[UR4][R2.64] ;  /* 0x00000004020b7981 */ /* 0x000f28000c1e1500 */
[----:B------:R0:W5:Y:S01]  /*0a50*/  LDG.E.U16 R12, desc[UR4][R2.64+0x2] ;  /* 0x00000204020c7981 */ /* 0x000162000c1e1500 */
[----:B------:R-:W-:Y:S01]  /*0a60*/  PRMT R14, R7, 0x9910, RZ ;  /* 0x00009910070e7816 */ /* 0x000fe200000000ff */
[----:B------:R-:W-:-:S02]  /*0a70*/  VIADD R8, R8, 0xfffffffc ;  /* 0xfffffffc08087836 */ /* 0x000fc40000000000 */
[----:B------:R-:W-:-:S03]  /*0a80*/  VIADD R5, R5, 0x4 ;  /* 0x0000000405057836 */ /* 0x000fc60000000000 */
[----:B------:R-:W-:Y:S02]  /*0a90*/  ISETP.NE.AND P0, PT, R8, RZ, PT ;  /* 0x000000ff0800720c */ /* 0x000fe40003f05270 */
[----:B0-----:R-:W-:-:S05]  /*0aa0*/  IADD3 R2, P1, R2, 0x8, RZ ;  /* 0x0000000802027810 */ /* 0x001fca0007f3e0ff */
[----:B------:R-:W-:Y:S01]  /*0ab0*/  IMAD.X R3, RZ, RZ, R3, P1 ;  /* 0x000000ffff037224 */ /* 0x000fe200008e0603 */
[----:B--2---:R-:W-:Y:S02]  /*0ac0*/  PRMT R7, R9, 0x9910, RZ ;  /* 0x0000991009077816 */ /* 0x004fe400000000ff */
[----:B---3--:R-:W-:-:S03]  /*0ad0*/  PRMT R10, R10, 0x9910, RZ ;  /* 0x000099100a0a7816 */ /* 0x008fc600000000ff */
[----:B------:R-:W-:-:S05]  /*0ae0*/  IMAD R7, R7, R14, RZ ;  /* 0x0000000e07077224 */ /* 0x000fca00078e02ff */
[----:B------:R-:W-:-:S05]  /*0af0*/  PRMT R7, R7, 0x9910, RZ ;  /* 0x0000991007077816 */ /* 0x000fca00000000ff */
[----:B------:R-:W-:Y:S01]  /*0b00*/  IMAD R7, R7, R10, RZ ;  /* 0x0000000a07077224 */ /* 0x000fe200078e02ff */
[----:B----4-:R-:W-:-:S04]  /*0b10*/  PRMT R10, R11, 0x9910, RZ ;  /* 0x000099100b0a7816 */ /* 0x010fc800000000ff */
[----:B------:R-:W-:-:S05]  /*0b20*/  PRMT R7, R7, 0x9910, RZ ;  /* 0x0000991007077816 */ /* 0x000fca00000000ff */
[----:B------:R-:W-:Y:S01]  /*0b30*/  IMAD R7, R7, R10, RZ ;  /* 0x0000000a07077224 */ /* 0x000fe200078e02ff */
[----:B-----5:R-:W-:-:S04]  /*0b40*/  PRMT R10, R12, 0x9910, RZ ;  /* 0x000099100c0a7816 */ /* 0x020fc800000000ff */
[----:B------:R-:W-:-:S05]  /*0b50*/  PRMT R7, R7, 0x9910, RZ ;  /* 0x0000991007077816 */ /* 0x000fca00000000ff */
[----:B------:R-:W-:Y:S01]  /*0b60*/  IMAD R7, R7, R10, RZ ;  /* 0x0000000a07077224 */ /* 0x000fe200078e02ff */
[----:B------:R-:W-:Y:S06]  /*0b70*/  @P0 BRA `(.L_x_936) ;  /* 0xfffffffc00a80947 */ /* 0x000fec000383ffff */
.L_x_935:
[----:B------:R-:W-:Y:S05]  /*0b80*/  BSYNC B1 ;  /* 0x0000000000017941 */ /* 0x000fea0003800000 */
.L_x_934:
[----:B------:R-:W-:Y:S01]  /*0b90*/  ISETP.NE.AND P0, PT, R6, RZ, PT ;  /* 0x000000ff0600720c */ /* 0x000fe20003f05270 */
[----:B------:R-:W-:-:S12]  /*0ba0*/  BSSY B0, `(.L_x_943) ;  /* 0x000000f000007945 */ /* 0x000fd80003800000 */
[----:B------:R-:W-:Y:S05]  /*0bb0*/  @!P0 BRA `(.L_x_944) ;  /* 0x0000000000348947 */ /* 0x000fea0003800000 */
[----:B------:R-:W0:Y:S02]  /*0bc0*/  LDC.64 R2, c[0x0][0x218] ;  /* 0x00008600ff027b82 */ /* 0x000e240000000a00 */
[----:B0-----:R-:W-:-:S04]  /*0bd0*/  IMAD.WIDE R2, R5, 0x2, R2 ;  /* 0x0000000205027825 */ /* 0x001fc800078e0202 */
[----:B------:R-:W-:-:S07]  /*0be0*/  IMAD.MOV.U32 R5, RZ, RZ, R2 ;  /* 0x000000ffff057224 */ /* 0x000fce00078e0002 */
.L_x_945:
[----:B------:R-:W-:-:S06]  /*0bf0*/  IMAD.MOV.U32 R2, RZ, RZ, R5 ;  /* 0x000000ffff027224 */ /* 0x000fcc00078e0005 */
[----:B------:R0:W2:Y:S01]  /*0c00*/  LDG.E.U16 R2, desc[UR4][R2.64] ;  /* 0x0000000402027981 */ /* 0x0000a2000c1e1500 */
[----:B------:R-:W-:Y:S01]  /*0c10*/  VIADD R6, R6, 0xffffffff ;  /* 0xffffffff06067836 */ /* 0x000fe20000000000 */
[----:B------:R-:W-:Y:S02]  /*0c20*/  PRMT R8, R7, 0x9910, RZ ;  /* 0x0000991007087816 */ /* 0x000fe400000000ff */
[----:B------:R-:W-:Y:S02]  /*0c30*/  IADD3 R5, P1, R5, 0x2, RZ ;  /* 0x0000000205057810 */ /* 0x000fe40007f3e0ff */
[----:B------:R-:W-:-:S03]  /*0c40*/  ISETP.NE.AND P0, PT, R6, RZ, PT ;  /* 0x000000ff0600720c */ /* 0x000fc60003f05270 */
[----:B0-----:R-:W-:Y:S01]  /*0c50*/  IMAD.X R3, RZ, RZ, R3, P1 ;  /* 0x000000ffff037224 */ /* 0x001fe200008e0603 */
[----:B--2---:R-:W-:-:S05]  /*0c60*/  PRMT R7, R2, 0x9910, RZ ;  /* 0x0000991002077816 */ /* 0x004fca00000000ff */
[----:B------:R-:W-:-:S04]  /*0c70*/  IMAD R7, R7, R8, RZ ;  /* 0x0000000807077224 */ /* 0x000fc800078e02ff */
[----:B------:R-:W-:Y:S05]  /*0c80*/  @P0 BRA `(.L_x_945) ;  /* 0xfffffffc00d80947 */ /* 0x000fea000383ffff */
.L_x_944:
[----:B------:R-:W-:Y:S05]  /*0c90*/  BSYNC B0 ;  /* 0x0000000000007941 */ /* 0x000fea0003800000 */
.L_x_943:
[----:B------:R-:W-:-:S04]  /*0ca0*/  PRMT R2, R7, 0x9910, RZ ;  /* 0x0000991007027816 */ /* 0x000fc800000000ff */
[----:B------:R-:W-:-:S07]  /*0cb0*/  SHF.R.S32.HI R3, RZ, 0x1f, R2 ;  /* 0x0000001fff037819 */ /* 0x000fce0000011402 */
.L_x_933:
[----:B------:R-:W-:Y:S05]  /*0cc0*/  BSYNC B2 ;  /* 0x0000000000027941 */ /* 0x000fea0003800000 */
.L_x_932:
[----:B------:R-:W-:Y:S05]  /*0cd0*/  WARPSYNC.ALL ;  /* 0x0000000000007948 */ /* 0x000fea0003800000 */
[----:B------:R-:W-:Y:S02]  /*0ce0*/  ULDC.64 UR6, c[0x0][0x228] ;  /* 0x00008a0000067ab9 */ /* 0x000fe40000000a00 */
[----:B------:R-:W-:Y:S02]  /*0cf0*/  IADD3 R6, P0, R4, UR6, RZ ;  /* 0x0000000604067c10 */ /* 0x000fe4000ff1e0ff */
[----:B------:R-:W0:Y:S02]  /*0d00*/  LDC.64 R4, c[0x0][0x210] ;  /* 0x00008400ff047b82 */ /* 0x000e240000000a00 */
[----:B------:R-:W-:-:S06]  /*0d10*/  IADD3.X R7, R0, UR7, RZ, P0, !PT ;  /* 0x0000000700077c10 */ /* 0x000fcc00087fe4ff */
[----:B------:R-:W0:Y:S02]  /*0d20*/  LDG.E R7, desc[UR4][R6.64] ;  /* 0x0000000406077981 */ /* 0x000e24000c1e1900 */
[----:B0-----:R-:W-:-:S05]  /*0d30*/  IMAD.WIDE R4, R7, 0x8, R4 ;  /* 0x0000000807047825 */ /* 0x001fca00078e0204 */
[----:B------:R-:W-:Y:S01]  /*0d40*/  STG.E.64 desc[UR4][R4.64], R2 ;  /* 0x0000000204007986 */ /* 0x000fe2000c101b04 */
[----:B------:R-:W-:Y:S05]  /*0d50*/  EXIT ;  /* 0x000000000000794d */ /* 0x000fea0003800000 */
.L_x_946:
        /* <DEDUP_REMOVED lines=10> */
.L_x_8678:


//--------------------- .text._ZN2at6native55_GLOBAL__N__0955718d_22_SparseCsrTensorMath_cu_868dd54534reduce_sparse_csr_dim0_cuda_kernelIslNS1_14ReductionMulOpIsEElEEvPT2_PKT0_lPKT_S9_lT1_ --------------------------
	.section	.text._ZN2at6native55_GLOBAL__N__0955718d_22_SparseCsrTensorMath_cu_868dd54534reduce_sparse_csr_dim0_cuda_kernelIslNS1_14ReductionMulOpIsEElEEvPT2_PKT0_lPKT_S9_lT1_,"ax",@progbits
	.align	128
.text._ZN2at6native55_GLOBAL__N__0955718d_22_SparseCsrTensorMath_cu_868dd54534reduce_sparse_csr_dim0_cuda_kernelIslNS1_14ReductionMulOpIsEElEEvPT2_PKT0_lPKT_S9_lT1_:
        .type           _ZN2at6native55_GLOBAL__N__0955718d_22_SparseCsrTensorMath_cu_868dd54534reduce_sparse_csr_dim0_cuda_kernelIslNS1_14ReductionMulOpIsEElEEvPT2_PKT0_lPKT_S9_lT1_,@function
        .size           _ZN2at6native55_GLOBAL__N__0955718d_22_SparseCsrTensorMath_cu_868dd54534reduce_sparse_csr_dim0_cuda_kernelIslNS1_14ReductionMulOpIsEElEEvPT2_PKT0_lPKT_S9_lT1_,(.L_x_8679 - _ZN2at6native55_GLOBAL__N__0955718d_22_SparseCsrTensorMath_cu_868dd54534reduce_sparse_csr_dim0_cuda_kernelIslNS1_14ReductionMulOpIsEElEEvPT2_PKT0_lPKT_S9_lT1_)
        .other          _ZN2at6native55_GLOBAL__N__0955718d_22_SparseCsrTensorMath_cu_868dd54534reduce_sparse_csr_dim0_cuda_kernelIslNS1_14ReductionMulOpIsEElEEvPT2_PKT0_lPKT_S9_lT1_,@"STO_CUDA_ENTRY STV_DEFAULT"
_ZN2at6native55_GLOBAL__N__0955718d_22_SparseCsrTensorMath_cu_868dd54534reduce_sparse_csr_dim0_cuda_kernelIslNS1_14ReductionMulOpIsEElEEvPT2_PKT0_lPKT_S9_lT1_:
        /* <DEDUP_REMOVED lines=46> */
.L_x_949:
[----:B-1----:R-:W2:Y:S04]  /*02e0*/  LDG.E.64 R8, desc[UR12][R6.64] ;  /* 0x0000000c06087981 */ /* 0x002ea8000c1e1b00 */
[----:B------:R-:W3:Y:S04]  /*02f0*/  LDG.E.64 R18, desc[UR12][R6.64+0x8] ;  /* 0x0000080c06127981 */ /* 0x000ee8000c1e1b00 */
[----:B------:R-:W4:Y:S04]  /*0300*/  LDG.E.64 R14, desc[UR12][R6.64+0x10] ;  /* 0x0000100c060e7981 */ /* 0x000f28000c1e1b00 */
[----:B------:R-:W4:Y:S01]  /*0310*/  LDG.E.64 R10, desc[UR12][R6.64+0x18] ;  /* 0x0000180c060a7981 */ /* 0x000f22000c1e1b00 */
[----:B--2--5:R-:W-:Y:S01]  /*0320*/  ISETP.NE.U32.AND P2, PT, R4, R8, PT ;  /* 0x000000080400720c */ /* 0x024fe20003f45070 */
[----:B------:R-:W-:-:S03]  /*0330*/  IMAD.MOV.U32 R8, RZ, RZ, R20 ;  /* 0x000000ffff087224 */ /* 0x000fc600078e0014 */
[----:B------:R-:W-:Y:S01]  /*0340*/  ISETP.NE.AND.EX P2, PT, R5, R9, PT, P2 ;  /* 0x000000090500720c */ /* 0x000fe20003f45320 */
[----:B0-----:R-:W-:Y:S01]  /*0350*/  IMAD.MOV.U32 R9, RZ, RZ, R21 ;  /* 0x000000ffff097224 */ /* 0x001fe200078e0015 */
[----:B---3--:R-:W-:-:S11]  /*0360*/  ISETP.NE.U32.AND P3, PT, R4, R18, PT ;  /* 0x000000120400720c */ /* 0x008fd60003f65070 */
[----:B------:R-:W2:Y:S01]  /*0370*/  @!P2 LDG.E.U16 R20, desc[UR12][R8.64] ;  /* 0x0000000c0814a981 */ /* 0x000ea2000c1e1500 */
[----:B------:R-:W-:Y:S02]  /*0380*/  ISETP.NE.AND.EX P3, PT, R5, R19, PT, P3 ;  /* 0x000000130500720c */ /* 0x000fe40003f65330 */
[----:B----4-:R-:W-:-:S11]  /*0390*/  ISETP.NE.U32.AND P4, PT, R4, R14, PT ;  /* 0x0000000e0400720c */ /* 0x010fd60003f85070 */
[----:B------:R-:W3:Y:S01]  /*03a0*/  @!P3 LDG.E.U16 R18, desc[UR12][R8.64+0x2] ;  /* 0x0000020c0812b981 */ /* 0x000ee2000c1e1500 */
[----:B------:R-:W-:Y:S02]  /*03b0*/  ISETP.NE.AND.EX P4, PT, R5, R15, PT, P4 ;  /* 0x0000000f0500720c */ /* 0x000fe40003f85340 */
[----:B------:R-:W-:-:S04]  /*03c0*/  ISETP.NE.U32.AND P1, PT, R4, R10, PT ;  /* 0x0000000a0400720c */ /* 0x000fc80003f25070 */
[----:B------:R-:W-:-:S07]  /*03d0*/  ISETP.NE.AND.EX P1, PT, R5, R11, PT, P1 ;  /* 0x0000000b0500720c */ /* 0x000fce0003f25310 */
[----:B------:R-:W4:Y:S06]  /*03e0*/  @!P4 LDG.E.U16 R14, desc[UR12][R8.64+0x4] ;  /* 0x0000040c080ec981 */ /* 0x000f2c000c1e1500 */
[----:B------:R-:W4:Y:S01]  /*03f0*/  @!P1 LDG.E.U16 R10, desc[UR12][R8.64+0x6] ;  /* 0x0000060c080a9981 */ /* 0x000f22000c1e1500 */
[----:B------:R-:W-:Y:S01]  /*0400*/  @!P2 IMAD.MOV.U32 R11, RZ, RZ, R2 ;  /* 0x000000ffff0ba224 */ /* 0x000fe200078e0002 */
[----:B------:R-:W-:-:S04]  /*0410*/  UIADD3 UR4, UP0, UR4, 0x4, URZ ;  /* 0x0000000404047890 */ /* 0x000fc8000ff1e03f */
[----:B------:R-:W-:Y:S01]  /*0420*/  @!P2 PRMT R11, R11, 0x9910, RZ ;  /* 0x000099100b0ba816 */ /* 0x000fe200000000ff */
[----:B------:R-:W-:Y:S01]  /*0430*/  UIADD3.X UR5, URZ, UR5, URZ, UP0, !UPT ;  /* 0x000000053f057290 */ /* 0x000fe200087fe43f */
[----:B--2---:R-:W-:-:S05]  /*0440*/  @!P2 PRMT R20, R20, 0x9910, RZ ;  /* 0x000099101414a816 */ /* 0x004fca00000000ff */
[----:B------:R-:W-:-:S05]  /*0450*/  @!P2 IMAD R11, R11, R20, RZ ;  /* 0x000000140b0ba224 */ /* 0x000fca00078e02ff */
[----:B------:R-:W-:-:S04]  /*0460*/  @!P2 PRMT R11, R11, 0x9910, RZ ;  /* 0x000099100b0ba816 */ /* 0x000fc800000000ff */
[--C-:B------:R-:W-:Y:S01]  /*0470*/  @!P2 SHF.R.S32.HI R20, RZ, 0x1f, R11.reuse ;  /* 0x0000001fff14a819 */ /* 0x100fe2000001140b */
[----:B------:R-:W-:Y:S01]  /*0480*/  @!P2 IMAD.MOV.U32 R2, RZ, RZ, R11 ;  /* 0x000000ffff02a224 */ /* 0x000fe200078e000b */
[----:B---3--:R-:W-:-:S03]  /*0490*/  @!P3 PRMT R18, R18, 0x9910, RZ ;  /* 0x000099101212b816 */ /* 0x008fc600000000ff */
[----:B------:R-:W-:Y:S02]  /*04a0*/  @!P3 IMAD.MOV.U32 R11, RZ, RZ, R2 ;  /* 0x000000ffff0bb224 */ /* 0x000fe400078e0002 */
[----:B------:R-:W-:-:S03]  /*04b0*/  @!P2 IMAD.MOV.U32 R3, RZ, RZ, R20 ;  /* 0x000000ffff03a224 */ /* 0x000fc600078e0014 */
[----:B------:R-:W-:Y:S02]  /*04c0*/  @!P3 PRMT R11, R11, 0x9910, RZ ;  /* 0x000099100b0bb816 */ /* 0x000fe400000000ff */
[----:B----4-:R-:W-:-:S03]  /*04d0*/  @!P4 PRMT R14, R14, 0x9910, RZ ;  /* 0x000099100e0ec816 */ /* 0x010fc600000000ff */
[----:B------:R-:W-:-:S05]  /*04e0*/  @!P3 IMAD R11, R11, R18, RZ ;  /* 0x000000120b0bb224 */ /* 0x000fca00078e02ff */
[----:B------:R-:W-:-:S04]  /*04f0*/  @!P3 PRMT R11, R11, 0x9910, RZ ;  /* 0x000099100b0bb816 */ /* 0x000fc800000000ff */
[--C-:B------:R-:W-:Y:S01]  /*0500*/  @!P3 SHF.R.S32.HI R18, RZ, 0x1f, R11.reuse ;  /* 0x0000001fff12b819 */ /* 0x100fe2000001140b */
[----:B------:R-:W-:-:S04]  /*0510*/  @!P3 IMAD.MOV.U32 R2, RZ, RZ, R11 ;  /* 0x000000ffff02b224 */ /* 0x000fc800078e000b */
[----:B------:R-:W-:Y:S02]  /*0520*/  @!P4 IMAD.MOV.U32 R11, RZ, RZ, R2 ;  /* 0x000000ffff0bc224 */ /* 0x000fe400078e0002 */
[----:B------:R-:W-:-:S03]  /*0530*/  @!P3 IMAD.MOV.U32 R3, RZ, RZ, R18 ;  /* 0x000000ffff03b224 */ /* 0x000fc600078e0012 */
[----:B------:R-:W-:-:S05]  /*0540*/  @!P4 PRMT R11, R11, 0x9910, RZ ;  /* 0x000099100b0bc816 */ /* 0x000fca00000000ff */
[----:B------:R-:W-:-:S05]  /*0550*/  @!P4 IMAD R11, R11, R14, RZ ;  /* 0x0000000e0b0bc224 */ /* 0x000fca00078e02ff */
[----:B------:R-:W-:-:S04]  /*0560*/  @!P4 PRMT R11, R11, 0x9910, RZ ;  /* 0x000099100b0bc816 */ /* 0x000fc800000000ff */
[--C-:B------:R-:W-:Y:S01]  /*0570*/  @!P4 SHF.R.S32.HI R14, RZ, 0x1f, R11.reuse ;  /* 0x0000001fff0ec819 */ /* 0x100fe2000001140b */
[----:B------:R-:W-:-:S04]  /*0580*/  @!P4 IMAD.MOV.U32 R2, RZ, RZ, R11 ;  /* 0x000000ffff02c224 */ /* 0x000fc800078e000b */
[----:B------:R-:W-:Y:S01]  /*0590*/  @!P4 IMAD.MOV.U32 R3, RZ, RZ, R14 ;  /* 0x000000ffff03c224 */ /* 0x000fe200078e000e */
[----:B------:R-:W-:Y:S01]  /*05a0*/  @!P1 PRMT R14, R10, 0x9910, RZ ;  /* 0x000099100a0e9816 */ /* 0x000fe200000000ff */
[----:B------:R-:W-:Y:S01]  /*05b0*/  @!P1 IMAD.MOV.U32 R11, RZ, RZ, R2 ;  /* 0x000000ffff0b9224 */ /* 0x000fe200078e0002 */
[----:B------:R-:W-:-:S04]  /*05c0*/  IADD3 R6, P4, R6, 0x20, RZ ;  /* 0x0000002006067810 */ /* 0x000fc80007f9e0ff */
[----:B------:R-:W-:Y:S01]  /*05d0*/  @!P1 PRMT R10, R11, 0x9910, RZ ;  /* 0x000099100b0a9816 */ /* 0x000fe200000000ff */
[----:B------:R-:W-:Y:S01]  /*05e0*/  @!P1 IMAD.MOV.U32 R11, RZ, RZ, R14 ;  /* 0x000000ffff0b9224 */ /* 0x000fe200078e000e */
[----:B------:R-:W-:Y:S01]  /*05f0*/  IADD3 R14, P3, R16, UR4, RZ ;  /* 0x00000004100e7c10 */ /* 0x000fe2000ff7e0ff */
[----:B------:R-:W-:Y:S02]  /*0600*/  IMAD.X R7, RZ, RZ, R7, P4 ;  /* 0x000000ffff077224 */ /* 0x000fe400020e0607 */
[----:B------:R-:W-:Y:S01]  /*0610*/  @!P1 IMAD R10, R10, R11, RZ ;  /* 0x0000000b0a0a9224 */ /* 0x000fe200078e02ff */
[----:B------:R-:W-:Y:S02]  /*0620*/  ISETP.NE.U32.AND P2, PT, R14, RZ, PT ;  /* 0x000000ff0e00720c */ /* 0x000fe40003f45070 */
[----:B------:R-:W-:Y:S02]  /*0630*/  IADD3.X R11, R17, UR5, RZ, P3, !PT ;  /* 0x00000005110b7c10 */ /* 0x000fe40009ffe4ff */
[----:B------:R-:W-:-:S02]  /*0640*/  @!P1 PRMT R10, R10, 0x9910, RZ ;  /* 0x000099100a0a9816 */ /* 0x000fc400000000ff */
[----:B------:R-:W-:Y:S02]  /*0650*/  ISETP.NE.AND.EX P2, PT, R11, RZ, PT, P2 ;  /* 0x000000ff0b00720c */ /* 0x000fe40003f45320 */
[----:B------:R-:W-:Y:S01]  /*0660*/  IADD3 R20, P3, R8, 0x8, RZ ;  /* 0x0000000808147810 */ /* 0x000fe20007f7e0ff */
[----:B------:R-:W-:-:S04]  /*0670*/  @!P1 IMAD.MOV.U32 R8, RZ, RZ, R10 ;  /* 0x000000ffff089224 */ /* 0x000fc800078e000a */
[----:B------:R-:W-:Y:S01]  /*0680*/  IMAD.X R21, RZ, RZ, R9, P3 ;  /* 0x000000ffff157224 */ /* 0x000fe200018e0609 */
[--C-:B------:R-:W-:Y:S01]  /*0690*/  @!P1 SHF.R.S32.HI R11, RZ, 0x1f, R8.reuse ;  /* 0x0000001fff0b9819 */ /* 0x100fe20000011408 */
[----:B------:R-:W-:-:S04]  /*06a0*/  @!P1 IMAD.MOV.U32 R2, RZ, RZ, R8 ;  /* 0x000000ffff029224 */ /* 0x000fc800078e0008 */
[----:B------:R-:W-:Y:S01]  /*06b0*/  @!P1 IMAD.MOV.U32 R3, RZ, RZ, R11 ;  /* 0x000000ffff039224 */ /* 0x000fe200078e000b */
[----:B------:R-:W-:Y:S06]  /*06c0*/  @P2 BRA `(.L_x_949) ;  /* 0xfffffffc00042947 */ /* 0x000fec000383ffff */
.L_x_948:
        /* <DEDUP_REMOVED lines=9> */
.L_x_950:
        /* <DEDUP_REMOVED lines=8> */
[----:B------:R-:W-:Y:S01]  /*07e0*/  IADD3 R13, P1, R13, 0x1, RZ ;  /* 0x000000010d0d7810 */ /* 0x000fe20007f3e0ff */
[----:B------:R-:W-:Y:S01]  /*07f0*/  @!P0 IMAD.MOV.U32 R10, RZ, RZ, R2 ;  /* 0x000000ffff0a8224 */ /* 0x000fe200078e0002 */
[----:B------:R-:W-:Y:S02]  /*0800*/  UIADD3 UR6, UP1, UR6, 0x8, URZ ;  /* 0x0000000806067890 */ /* 0x000fe4000ff3e03f */
[----:B------:R-:W-:Y:S01]  /*0810*/  UIADD3 UR7, UP0, UR7, 0x2, URZ ;  /* 0x0000000207077890 */ /* 0x000fe2000ff1e03f */
[----:B------:R-:W-:Y:S01]  /*0820*/  IMAD.X R14, RZ, RZ, R14, P1 ;  /* 0x000000ffff0e7224 */ /* 0x000fe200008e060e */
[----:B------:R-:W-:Y:S01]  /*0830*/  @!P0 PRMT R10, R10, 0x9910, RZ ;  /* 0x000099100a0a8816 */ /* 0x000fe200000000ff */
[----:B------:R-:W-:Y:S01]  /*0840*/  UIADD3.X UR4, URZ, UR4, URZ, UP1, !UPT ;  /* 0x000000043f047290 */ /* 0x000fe20008ffe43f */
[----:B------:R-:W-:Y:S01]  /*0850*/  ISETP.NE.U32.AND P1, PT, R13, RZ, PT ;  /* 0x000000ff0d00720c */ /* 0x000fe20003f25070 */
[----:B------:R-:W-:-:S03]  /*0860*/  UIADD3.X UR8, URZ, UR8, URZ, UP0, !UPT ;  /* 0x000000083f087290 */ /* 0x000fc600087fe43f */
[----:B------:R-:W-:Y:S02]  /*0870*/  ISETP.NE.AND.EX P1, PT, R14, RZ, PT, P1 ;  /* 0x000000ff0e00720c */ /* 0x000fe40003f25310 */
[----:B--2---:R-:W-:-:S05]  /*0880*/  @!P0 PRMT R11, R8, 0x9910, RZ ;  /* 0x00009910080b8816 */ /* 0x004fca00000000ff */
[----:B------:R-:W-:-:S05]  /*0890*/  @!P0 IMAD R6, R10, R11, RZ ;  /* 0x0000000b0a068224 */ /* 0x000fca00078e02ff */
[----:B------:R-:W-:-:S04]  /*08a0*/  @!P0 PRMT R6, R6, 0x9910, RZ ;  /* 0x0000991006068816 */ /* 0x000fc800000000ff */
[--C-:B------:R-:W-:Y:S01]  /*08b0*/  @!P0 SHF.R.S32.HI R7, RZ, 0x1f, R6.reuse ;  /* 0x0000001fff078819 */ /* 0x100fe20000011406 */
[----:B------:R-:W-:-:S04]  /*08c0*/  @!P0 IMAD.MOV.U32 R2, RZ, RZ, R6 ;  /* 0x000000ffff028224 */ /* 0x000fc800078e0006 */
[----:B------:R-:W-:Y:S01]  /*08d0*/  @!P0 IMAD.MOV.U32 R3, RZ, RZ, R7 ;  /* 0x000000ffff038224 */ /* 0x000fe200078e0007 */
[----:B------:R-:W-:Y:S06]  /*08e0*/  @P1 BRA `(.L_x_950) ;  /* 0xfffffffc009c1947 */ /* 0x000fec000383ffff */
.L_x_947:
[----:B------:R-:W-:Y:S02]  /*08f0*/  ULDC.64 UR4, c[0x0][0x210] ;  /* 0x0000840000047ab9 */ /* 0x000fe40000000a00 */
[----:B-----5:R-:W-:-:S04]  /*0900*/  IADD3 R4, P0, R0, UR4, RZ ;  /* 0x0000000400047c10 */ /* 0x020fc8000ff1e0ff */
[----:B------:R-:W-:-:S05]  /*0910*/  IADD3.X R5, R12, UR5, RZ, P0, !PT ;  /* 0x000000050c057c10 */ /* 0x000fca00087fe4ff */
[----:B------:R-:W-:Y:S01]  /*0920*/  STG.E.64 desc[UR12][R4.64], R2 ;  /* 0x0000000204007986 */ /* 0x000fe2000c101b0c */
[----:B------:R-:W-:Y:S05]  /*0930*/  EXIT ;  /* 0x000000000000794d */ /* 0x000fea0003800000 */
.L_x_951:
        /* <DEDUP_REMOVED lines=12> */
.L_x_8679:


//--------------------- .text._ZN2at6native55_GLOBAL__N__0955718d_22_SparseCsrTensorMath_cu_868dd54534reduce_sparse_csr_dim0_cuda_kernelIsiNS1_14ReductionMulOpIsEElEEvPT2_PKT0_lPKT_S9_lT1_ --------------------------
	.section	.text._ZN2at6native55_GLOBAL__N__0955718d_22_SparseCsrTensorMath_cu_868dd54534reduce_sparse_csr_dim0_cuda_kernelIsiNS1_14ReductionMulOpIsEElEEvPT2_PKT0_lPKT_S9_lT1_,"ax",@progbits
	.align	128
.text._ZN2at6native55_GLOBAL__N__0955718d_22_SparseCsrTensorMath_cu_868dd54534reduce_sparse_csr_dim0_cuda_kernelIsiNS1_14ReductionMulOpIsEElEEvPT2_PKT0_lPKT_S9_lT1_:
        .type           _ZN2at6native55_GLOBAL__N__0955718d_22_SparseCsrTensorMath_cu_868dd54534reduce_sparse_csr_dim0_cuda_kernelIsiNS1_14ReductionMulOpIsEElEEvPT2_PKT0_lPKT_S9_lT1_,@function
        .size           _ZN2at6native55_GLOBAL__N__0955718d_22_SparseCsrTensorMath_cu_868dd54534reduce_sparse_csr_dim0_cuda_kernelIsiNS1_14ReductionMulOpIsEElEEvPT2_PKT0_lPKT_S9_lT1_,(.L_x_8680 - _ZN2at6native55_GLOBAL__N__0955718d_22_SparseCsrTensorMath_cu_868dd54534reduce_sparse_csr_dim0_cuda_kernelIsiNS1_14ReductionMulOpIsEElEEvPT2_PKT0_lPKT_S9_lT1_)
        .other          _ZN2at6native55_GLOBAL__N__0955718d_22_SparseCsrTensorMath_cu_868dd54534reduce_sparse_csr_dim0_cuda_kernelIsiNS1_14ReductionMulOpIsEElEEvPT2_PKT0_lPKT_S9_lT1_,@"STO_CUDA_ENTRY STV_DEFAULT"
_ZN2at6native55_GLOBAL__N__0955718d_22_SparseCsrTensorMath_cu_868dd54534reduce_sparse_csr_dim0_cuda_kernelIsiNS1_14ReductionMulOpIsEElEEvPT2_PKT0_lPKT_S9_lT1_:
        /* <DEDUP_REMOVED lines=44> */
.L_x_954:
[----:B-1----:R-:W2:Y:S04]  /*02c0*/  LDG.E R7, desc[UR12][R4.64] ;  /* 0x0000000c04077981 */ /* 0x002ea8000c1e1900 */
[----:B------:R-:W3:Y:S04]  /*02d0*/  LDG.E R13, desc[UR12][R4.64+0x4] ;  /* 0x0000040c040d7981 */ /* 0x000ee8000c1e1900 */
[----:B------:R-:W4:Y:S04]  /*02e0*/  LDG.E R17, desc[UR12][R4.64+0x8] ;  /* 0x0000080c04117981 */ /* 0x000f28000c1e1900 */
[----:B------:R-:W4:Y:S01]  /*02f0*/  LDG.E R19, desc[UR12][R4.64+0xc] ;  /* 0x00000c0c04137981 */ /* 0x000f22000c1e1900 */
[----:B------:R-:W-:Y:S01]  /*0300*/  IMAD.MOV.U32 R6, RZ, RZ, R12 ;  /* 0x000000ffff067224 */ /* 0x000fe200078e000c */
[----:B--2--5:R-:W-:Y:S01]  /*0310*/  ISETP.NE.AND P1, PT, R8, R7, PT ;  /* 0x000000070800720c */ /* 0x024fe20003f25270 */
[----:B0-----:R-:W-:-:S12]  /*0320*/  IMAD.MOV.U32 R7, RZ, RZ, R15 ;  /* 0x000000ffff077224 */ /* 0x001fd800078e000f */
[----:B------:R-:W2:Y:S01]  /*0330*/  @!P1 LDG.E.U16 R15, desc[UR12][R6.64] ;  /* 0x0000000c060f9981 */ /* 0x000ea2000c1e1500 */
[C---:B---3--:R-:W-:Y:S02]  /*0340*/  ISETP.NE.AND P3, PT, R8.reuse, R13, PT ;  /* 0x0000000d0800720c */ /* 0x048fe40003f65270 */
[----:B----4-:R-:W-:-:S11]  /*0350*/  ISETP.NE.AND P4, PT, R8, R17, PT ;  /* 0x000000110800720c */ /* 0x010fd60003f85270 */
[----:B------:R-:W3:Y:S04]  /*0360*/  @!P3 LDG.E.U16 R16, desc[UR12][R6.64+0x2] ;  /* 0x0000020c0610b981 */ /* 0x000ee8000c1e1500 */
[----:B------:R-:W4:Y:S01]  /*0370*/  @!P4 LDG.E.U16 R13, desc[UR12][R6.64+0x4] ;  /* 0x0000040c060dc981 */ /* 0x000f22000c1e1500 */
[----:B------:R-:W-:-:S13]  /*0380*/  ISETP.NE.AND P2, PT, R8, R19, PT ;  /* 0x000000130800720c */ /* 0x000fda0003f45270 */
        /* <DEDUP_REMOVED lines=9> */
[----:B------:R-:W-:-:S04]  /*0420*/  @!P1 IMAD.MOV.U32 R2, RZ, RZ, R14 ;  /* 0x000000ffff029224 */ /* 0x000fc800078e000e */
[----:B------:R-:W-:Y:S02]  /*0430*/  @!P3 IMAD.MOV.U32 R14, RZ, RZ, R2 ;  /* 0x000000ffff0eb224 */ /* 0x000fe400078e0002 */
[----:B------:R-:W-:Y:S01]  /*0440*/  @!P1 IMAD.MOV.U32 R3, RZ, RZ, R15 ;  /* 0x000000ffff039224 */ /* 0x000fe200078e000f */
[----:B---3--:R-:W-:Y:S02]  /*0450*/  @!P3 PRMT R15, R16, 0x9910, RZ ;  /* 0x00009910100fb816 */ /* 0x008fe400000000ff */
[----:B------:R-:W-:-:S05]  /*0460*/  @!P3 PRMT R14, R14, 0x9910, RZ ;  /* 0x000099100e0eb816 */ /* 0x000fca00000000ff */
[----:B------:R-:W-:-:S05]  /*0470*/  @!P3 IMAD R14, R14, R15, RZ ;  /* 0x0000000f0e0eb224 */ /* 0x000fca00078e02ff */
[----:B------:R-:W-:-:S04]  /*0480*/  @!P3 PRMT R14, R14, 0x9910, RZ ;  /* 0x000099100e0eb816 */ /* 0x000fc800000000ff */
[--C-:B------:R-:W-:Y:S01]  /*0490*/  @!P3 SHF.R.S32.HI R15, RZ, 0x1f, R14.reuse ;  /* 0x0000001fff0fb819 */ /* 0x100fe2000001140e */
[----:B------:R-:W-:-:S04]  /*04a0*/  @!P3 IMAD.MOV.U32 R2, RZ, RZ, R14 ;  /* 0x000000ffff02b224 */ /* 0x000fc800078e000e */
[----:B------:R-:W-:Y:S01]  /*04b0*/  @!P3 IMAD.MOV.U32 R3, RZ, RZ, R15 ;  /* 0x000000ffff03b224 */ /* 0x000fe200078e000f */
[----:B----4-:R-:W-:Y:S01]  /*04c0*/  @!P4 PRMT R15, R13, 0x9910, RZ ;  /* 0x000099100d0fc816 */ /* 0x010fe200000000ff */
[----:B------:R-:W-:-:S05]  /*04d0*/  @!P4 IMAD.MOV.U32 R14, RZ, RZ, R2 ;  /* 0x000000ffff0ec224 */ /* 0x000fca00078e0002 */
[----:B------:R-:W-:Y:S01]  /*04e0*/  @!P4 PRMT R13, R14, 0x9910, RZ ;  /* 0x000099100e0dc816 */ /* 0x000fe200000000ff */
[----:B------:R-:W-:-:S04]  /*04f0*/  @!P4 IMAD.MOV.U32 R14, RZ, RZ, R15 ;  /* 0x000000ffff0ec224 */ /* 0x000fc800078e000f */
        /* <DEDUP_REMOVED lines=24> */
.L_x_953:
        /* <DEDUP_REMOVED lines=9> */
.L_x_955:
[----:B------:R-:W-:Y:S02]  /*0710*/  IMAD.U32 R5, RZ, RZ, UR4 ;  /* 0x00000004ff057e24 */ /* 0x000fe4000f8e00ff */
[----:B------:R-:W-:-:S05]  /*0720*/  IMAD.U32 R4, RZ, RZ, UR6 ;  /* 0x00000006ff047e24 */ /* 0x000fca000f8e00ff */
[----:B------:R-:W2:Y:S01]  /*0730*/  LDG.E R5, desc[UR12][R4.64] ;  /* 0x0000000c04057981 */ /* 0x000ea2000c1e1900 */
[----:B------:R-:W-:Y:S02]  /*0740*/  IMAD.U32 R6, RZ, RZ, UR7 ;  /* 0x00000007ff067e24 */ /* 0x000fe4000f8e00ff */
[----:B------:R-:W-:Y:S01]  /*0750*/  IMAD.U32 R7, RZ, RZ, UR8 ;  /* 0x00000008ff077e24 */ /* 0x000fe2000f8e00ff */
[----:B--2--5:R-:W-:-:S13]  /*0760*/  ISETP.NE.AND P1, PT, R8, R5, PT ;  /* 0x000000050800720c */ /* 0x024fda0003f25270 */
        /* <DEDUP_REMOVED lines=18> */
.L_x_952:
[----:B------:R-:W-:Y:S02]  /*0890*/  ULDC.64 UR4, c[0x0][0x210] ;  /* 0x0000840000047ab9 */ /* 0x000fe40000000a00 */
[----:B------:R-:W-:-:S04]  /*08a0*/  LEA R4, P0, R0, UR4, 0x3 ;  /* 0x0000000400047c11 */ /* 0x000fc8000f8018ff */
[----:B------:R-:W-:-:S05]  /*08b0*/  LEA.HI.X R5, R0, UR5, RZ, 0x3, P0 ;  /* 0x0000000500057c11 */ /* 0x000fca00080f1cff */
[----:B------:R-:W-:Y:S01]  /*08c0*/  STG.E.64 desc[UR12][R4.64], R2 ;  /* 0x0000000204007986 */ /* 0x000fe2000c101b0c */
[----:B------:R-:W-:Y:S05]  /*08d0*/  EXIT ;  /* 0x000000000000794d */ /* 0x000fea0003800000 */
.L_x_956:
        /* <DEDUP_REMOVED lines=10> */
.L_x_8680:


//--------------------- .text._ZN2at6native55_GLOBAL__N__0955718d_22_SparseCsrTensorMath_cu_868dd54534reduce_sparse_csr_dim1_cuda_kernelIllNS1_14ReductionMulOpIlEElEEvPT2_PKT_PKT0_SC_lT1_ --------------------------
	.section	.text._ZN2at6native55_GLOBAL__N__0955718d_22_SparseCsrTensorMath_cu_868dd54534reduce_sparse_csr_dim1_cuda_kernelIllNS1_14ReductionMulOpIlEElEEvPT2_PKT_PKT0_SC_lT1_,"ax",@progbits
	.align	128
.text._ZN2at6native55_GLOBAL__N__0955718d_22_SparseCsrTensorMath_cu_868dd54534reduce_sparse_csr_dim1_cuda_kernelIllNS1_14ReductionMulOpIlEElEEvPT2_PKT_PKT0_SC_lT1_:
        .type           _ZN2at6native55_GLOBAL__N__0955718d_22_SparseCsrTensorMath_cu_868dd54534reduce_sparse_csr_dim1_cuda_kernelIllNS1_14ReductionMulOpIlEElEEvPT2_PKT_PKT0_SC_lT1_,@function
        .size           _ZN2at6native55_GLOBAL__N__0955718d_22_SparseCsrTensorMath_cu_868dd54534reduce_sparse_csr_dim1_cuda_kernelIllNS1_14ReductionMulOpIlEElEEvPT2_PKT_PKT0_SC_lT1_,(.L_x_8681 - _ZN2at6native55_GLOBAL__N__0955718d_22_SparseCsrTensorMath_cu_868dd54534reduce_sparse_csr_dim1_cuda_kernelIllNS1_14ReductionMulOpIlEElEEvPT2_PKT_PKT0_SC_lT1_)
        .other          _ZN2at6native55_GLOBAL__N__0955718d_22_SparseCsrTensorMath_cu_868dd54534reduce_sparse_csr_dim1_cuda_kernelIllNS1_14ReductionMulOpIlEElEEvPT2_PKT_PKT0_SC_lT1_,@"STO_CUDA_ENTRY STV_DEFAULT"
_ZN2at6native55_GLOBAL__N__0955718d_22_SparseCsrTensorMath_cu_868dd54534reduce_sparse_csr_dim1_cuda_kernelIllNS1_14ReductionMulOpIlEElEEvPT2_PKT_PKT0_SC_lT1_:
        /* <DEDUP_REMOVED lines=21> */
[----:B------:R-:W-:Y:S01]  /*0150*/  ISETP.GT.U32.AND P0, PT, R2, R16, PT ;  /* 0x000000100200720c */ /* 0x000fe20003f04070 */
[----:B------:R-:W-:Y:S01]  /*0160*/  BSSY B0, `(.L_x_957) ;  /* 0x000004f000007945 */ /* 0x000fe20003800000 */
[----:B------:R-:W-:Y:S02]  /*0170*/  IMAD.MOV.U32 R14, RZ, RZ, 0x1 ;  /* 0x00000001ff0e7424 */ /* 0x000fe400078e00ff */
[----:B------:R-:W-:Y:S01]  /*0180*/  ISETP.GT.AND.EX P0, PT, R3, R13, PT, P0 ;  /* 0x0000000d0300720c */ /* 0x000fe20003f04300 */
[----:B------:R-:W-:-:S12]  /*0190*/  IMAD.MOV.U32 R15, RZ, RZ, RZ ;  /* 0x000000ffff0f7224 */ /* 0x000fd800078e00ff */
[----:B------:R-:W-:Y:S05]  /*01a0*/  @!P0 BRA `(.L_x_958) ;  /* 0x0000000400288947 */ /* 0x000fea0003800000 */
[----:B------:R-:W-:Y:S01]  /*01b0*/  LOP3.LUT R5, RZ, R16, RZ, 0x33, !PT ;  /* 0x00000010ff057212 */ /* 0x000fe200078e33ff */
[C---:B------:R-:W-:Y:S01]  /*01c0*/  IMAD.IADD R17, R2.reuse, 0x1, -R16 ;  /* 0x0000000102117824 */ /* 0x040fe200078e0a10 */
[----:B------:R-:W-:Y:S01]  /*01d0*/  BSSY B1, `(.L_x_959) ;  /* 0x0000032000017945 */ /* 0x000fe20003800000 */
[----:B------:R-:W-:Y:S01]  /*01e0*/  HFMA2.MMA R14, -RZ, RZ, 0, 5.9604644775390625e-08 ;  /* 0x00000001ff0e7435 */ /* 0x000fe200000001ff */
[----:B------:R-:W-:Y:S01]  /*01f0*/  IADD3 R4, P0, R2, R5, RZ ;  /* 0x0000000502047210 */ /* 0x000fe20007f1e0ff */
[----:B------:R-:W-:Y:S01]  /*0200*/  IMAD.MOV.U32 R15, RZ, RZ, RZ ;  /* 0x000000ffff0f7224 */ /* 0x000fe200078e00ff */
[----:B------:R-:W-:Y:S02]  /*0210*/  LOP3.LUT R5, RZ, R13, RZ, 0x33, !PT ;  /* 0x0000000dff057212 */ /* 0x000fe400078e33ff */
[----:B------:R-:W-:Y:S02]  /*0220*/  ISETP.GE.U32.AND P1, PT, R4, 0x3, PT ;  /* 0x000000030400780c */ /* 0x000fe40003f26070 */
[----:B------:R-:W-:Y:S01]  /*0230*/  LOP3.LUT R17, R17, 0x3, RZ, 0xc0, !PT ;  /* 0x0000000311117812 */ /* 0x000fe200078ec0ff */
[----:B------:R-:W-:-:S03]  /*0240*/  IMAD.X R4, R3, 0x1, R5, P0 ;  /* 0x0000000103047824 */ /* 0x000fc600000e0605 */
[----:B------:R-:W-:Y:S02]  /*0250*/  ISETP.NE.U32.AND P0, PT, R17, RZ, PT ;  /* 0x000000ff1100720c */ /* 0x000fe40003f05070 */
[----:B------:R-:W-:Y:S02]  /*0260*/  ISETP.GE.U32.AND.EX P1, PT, R4, RZ, PT, P1 ;  /* 0x000000ff0400720c */ /* 0x000fe40003f26110 */
[----:B------:R-:W-:-:S11]  /*0270*/  ISETP.NE.AND.EX P0, PT, RZ, RZ, PT, P0 ;  /* 0x000000ffff00720c */ /* 0x000fd60003f05300 */
[----:B------:R-:W-:Y:S05]  /*0280*/  @!P1 BRA `(.L_x_960) ;  /* 0x0000000000989947 */ /* 0x000fea0003800000 */
[----:B------:R-:W-:Y:S01]  /*0290*/  ULDC.64 UR6, c[0x0][0x218] ;  /* 0x0000860000067ab9 */ /* 0x000fe20000000a00 */
[----:B------:R-:W-:Y:S01]  /*02a0*/  IADD3 R19, P1, -R2, R17, RZ ;  /* 0x0000001102137210 */ /* 0x000fe20007f3e1ff */
[----:B------:R-:W-:Y:S01]  /*02b0*/  IMAD.MOV.U32 R14, RZ, RZ, 0x1 ;  /* 0x00000001ff0e7424 */ /* 0x000fe200078e00ff */
[----:B------:R-:W-:Y:S01]  /*02c0*/  LEA R4, P2, R16, UR6, 0x3 ;  /* 0x0000000610047c11 */ /* 0x000fe2000f8418ff */
[----:B------:R-:W-:Y:S02]  /*02d0*/  IMAD.MOV.U32 R15, RZ, RZ, RZ ;  /* 0x000000ffff0f7224 */ /* 0x000fe400078e00ff */
[----:B------:R-:W-:Y:S01]  /*02e0*/  IMAD.X R18, RZ, RZ, ~R3, P1 ;  /* 0x000000ffff127224 */ /* 0x000fe200008e0e03 */
[----:B------:R-:W-:Y:S02]  /*02f0*/  IADD3 R2, P3, R4, 0x10, RZ ;  /* 0x0000001004027810 */ /* 0x000fe40007f7e0ff */
[----:B------:R-:W-:-:S05]  /*0300*/  LEA.HI.X R4, R16, UR7, R13, 0x3, P2 ;  /* 0x0000000710047c11 */ /* 0x000fca00090f1c0d */
[----:B------:R-:W-:-:S07]  /*0310*/  IMAD.X R3, RZ, RZ, R4, P3 ;  /* 0x000000ffff037224 */ /* 0x000fce00018e0604 */
.L_x_961:
[----:B------:R-:W2:Y:S04]  /*0320*/  LDG.E.64 R4, desc[UR4][R2.64+-0x10] ;  /* 0xfffff00402047981 */ /* 0x000ea8000c1e1b00 */
[----:B------:R-:W3:Y:S04]  /*0330*/  LDG.E.64 R6, desc[UR4][R2.64+-0x8] ;  /* 0xfffff80402067981 */ /* 0x000ee8000c1e1b00 */
[----:B------:R-:W4:Y:S04]  /*0340*/  LDG.E.64 R8, desc[UR4][R2.64] ;  /* 0x0000000402087981 */ /* 0x000f28000c1e1b00 */
[----:B------:R0:W5:Y:S01]  /*0350*/  LDG.E.64 R10, desc[UR4][R2.64+0x8] ;  /* 0x00000804020a7981 */ /* 0x000162000c1e1b00 */
[----:B------:R-:W-:-:S05]  /*0360*/  IADD3 R16, P1, R16, 0x4, RZ ;  /* 0x0000000410107810 */ /* 0x000fca0007f3e0ff */
[----:B------:R-:W-:Y:S02]  /*0370*/  IMAD.X R13, RZ, RZ, R13, P1 ;  /* 0x000000ffff0d7224 */ /* 0x000fe400008e060d */
[-C--:B--2---:R-:W-:Y:S02]  /*0380*/  IMAD R5, R5, R14.reuse, RZ ;  /* 0x0000000e05057224 */ /* 0x084fe400078e02ff */
[----:B------:R-:W-:-:S04]  /*0390*/  IMAD.WIDE.U32 R20, R4, R14, RZ ;  /* 0x0000000e04147225 */ /* 0x000fc800078e00ff */
[----:B------:R-:W-:Y:S02]  /*03a0*/  IMAD R5, R4, R15, R5 ;  /* 0x0000000f04057224 */ /* 0x000fe400078e0205 */
[----:B---3--:R-:W-:-:S03]  /*03b0*/  IMAD R4, R7, R20, RZ ;  /* 0x0000001407047224 */ /* 0x008fc600078e02ff */
[----:B------:R-:W-:Y:S01]  /*03c0*/  IADD3 R5, R21, R5, RZ ;  /* 0x0000000515057210 */ /* 0x000fe20007ffe0ff */
[----:B------:R-:W-:-:S04]  /*03d0*/  IMAD.WIDE.U32 R20, R6, R20, RZ ;  /* 0x0000001406147225 */ /* 0x000fc800078e00ff */
[----:B------:R-:W-:Y:S01]  /*03e0*/  IMAD R5, R6, R5, R4 ;  /* 0x0000000506057224 */ /* 0x000fe200078e0204 */
[----:B------:R-:W-:Y:S01]  /*03f0*/  IADD3 R6, P2, R16, R19, RZ ;  /* 0x0000001310067210 */ /* 0x000fe20007f5e0ff */
[-C--:B----4-:R-:W-:Y:S02]  /*0400*/  IMAD R4, R9, R20.reuse, RZ ;  /* 0x0000001409047224 */ /* 0x090fe400078e02ff */
[----:B------:R-:W-:Y:S01]  /*0410*/  IMAD.IADD R5, R21, 0x1, R5 ;  /* 0x0000000115057824 */ /* 0x000fe200078e0205 */
[----:B------:R-:W-:Y:S01]  /*0420*/  ISETP.NE.U32.AND P1, PT, R6, RZ, PT ;  /* 0x000000ff0600720c */ /* 0x000fe20003f25070 */
[----:B------:R-:W-:Y:S01]  /*0430*/  IMAD.X R6, R13, 0x1, R18, P2 ;  /* 0x000000010d067824 */ /* 0x000fe200010e0612 */
[----:B0-----:R-:W-:Y:S01]  /*0440*/  IADD3 R2, P2, R2, 0x20, RZ ;  /* 0x0000002002027810 */ /* 0x001fe20007f5e0ff */
[----:B------:R-:W-:-:S03]  /*0450*/  IMAD.WIDE.U32 R20, R8, R20, RZ ;  /* 0x0000001408147225 */ /* 0x000fc600078e00ff */
[----:B------:R-:W-:Y:S01]  /*0460*/  ISETP.NE.AND.EX P1, PT, R6, RZ, PT, P1 ;  /* 0x000000ff0600720c */ /* 0x000fe20003f25310 */
[----:B------:R-:W-:Y:S01]  /*0470*/  IMAD R5, R8, R5, R4 ;  /* 0x0000000508057224 */ /* 0x000fe200078e0204 */
[----:B------:R-:W-:Y:S01]  /*0480*/  IADD3.X R3, RZ, R3, RZ, P2, !PT ;  /* 0x00000003ff037210 */ /* 0x000fe200017fe4ff */
[-C--:B-----5:R-:W-:Y:S02]  /*0490*/  IMAD R4, R11, R20.reuse, RZ ;  /* 0x000000140b047224 */ /* 0x0a0fe400078e02ff */
[----:B------:R-:W-:Y:S02]  /*04a0*/  IMAD.IADD R5, R21, 0x1, R5 ;  /* 0x0000000115057824 */ /* 0x000fe400078e0205 */
[----:B------:R-:W-:-:S04]  /*04b0*/  IMAD.WIDE.U32 R14, R10, R20, RZ ;  /* 0x000000140a0e7225 */ /* 0x000fc800078e00ff */
[----:B------:R-:W-:-:S04]  /*04c0*/  IMAD R5, R10, R5, R4 ;  /* 0x000000050a057224 */ /* 0x000fc800078e0204 */
[----:B------:R-:W-:Y:S01]  /*04d0*/  IMAD.IADD R15, R15, 0x1, R5 ;  /* 0x000000010f0f7824 */ /* 0x000fe200078e0205 */
[----:B------:R-:W-:Y:S06]  /*04e0*/  @P1 BRA `(.L_x_961) ;  /* 0xfffffffc008c1947 */ /* 0x000fec000383ffff */
.L_x_960:
[----:B------:R-:W-:Y:S05]  /*04f0*/  BSYNC B1 ;  /* 0x0000000000017941 */ /* 0x000fea0003800000 */
.L_x_959:
[----:B------:R-:W-:Y:S05]  /*0500*/  @!P0 BRA `(.L_x_958) ;  /* 0x0000000000508947 */ /* 0x000fea0003800000 */
[----:B------:R-:W-:Y:S01]  /*0510*/  ULDC.64 UR6, c[0x0][0x218] ;  /* 0x0000860000067ab9 */ /* 0x000fe20000000a00 */
[----:B------:R-:W-:Y:S02]  /*0520*/  IADD3 R17, P1, RZ, -R17, RZ ;  /* 0x80000011ff117210 */ /* 0x000fe40007f3e0ff */
[----:B------:R-:W-:-:S03]  /*0530*/  LEA R7, P0, R16, UR6, 0x3 ;  /* 0x0000000610077c11 */ /* 0x000fc6000f8018ff */
[----:B------:R-:W-:Y:S01]  /*0540*/  IMAD.X R6, RZ, RZ, -0x1, P1 ;  /* 0xffffffffff067424 */ /* 0x000fe200008e06ff */
[----:B------:R-:W-:-:S09]  /*0550*/  LEA.HI.X R16, R16, UR7, R13, 0x3, P0 ;  /* 0x0000000710107c11 */ /* 0x000fd200080f1c0d */
.L_x_962:
[----:B------:R-:W-:Y:S02]  /*0560*/  IMAD.MOV.U32 R2, RZ, RZ, R7 ;  /* 0x000000ffff027224 */ /* 0x000fe400078e0007 */
[----:B------:R-:W-:-:S06]  /*0570*/  IMAD.MOV.U32 R3, RZ, RZ, R16 ;  /* 0x000000ffff037224 */ /* 0x000fcc00078e0010 */
[----:B------:R-:W2:Y:S01]  /*0580*/  LDG.E.64 R2, desc[UR4][R2.64] ;  /* 0x0000000402027981 */ /* 0x000ea2000c1e1b00 */
[----:B------:R-:W-:Y:S02]  /*0590*/  IADD3 R17, P0, R17, 0x1, RZ ;  /* 0x0000000111117810 */ /* 0x000fe40007f1e0ff */
[----:B------:R-:W-:Y:S02]  /*05a0*/  IADD3 R7, P1, R7, 0x8, RZ ;  /* 0x0000000807077810 */ /* 0x000fe40007f3e0ff */
[----:B------:R-:W-:Y:S02]  /*05b0*/  IADD3.X R6, RZ, R6, RZ, P0, !PT ;  /* 0x00000006ff067210 */ /* 0x000fe400007fe4ff */
[----:B------:R-:W-:Y:S01]  /*05c0*/  ISETP.NE.U32.AND P0, PT, R17, RZ, PT ;  /* 0x000000ff1100720c */ /* 0x000fe20003f05070 */
[----:B------:R-:W-:-:S03]  /*05d0*/  IMAD.X R16, RZ, RZ, R16, P1 ;  /* 0x000000ffff107224 */ /* 0x000fc600008e0610 */
[----:B------:R-:W-:Y:S01]  /*05e0*/  ISETP.NE.AND.EX P0, PT, R6, RZ, PT, P0 ;  /* 0x000000ff0600720c */ /* 0x000fe20003f05300 */
[-C--:B--2---:R-:W-:Y:S02]  /*05f0*/  IMAD R8, R3, R14.reuse, RZ ;  /* 0x0000000e03087224 */ /* 0x084fe400078e02ff */
[----:B------:R-:W-:-:S04]  /*0600*/  IMAD.WIDE.U32 R4, R2, R14, RZ ;  /* 0x0000000e02047225 */ /* 0x000fc800078e00ff */
[----:B------:R-:W-:Y:S02]  /*0610*/  IMAD R15, R2, R15, R8 ;  /* 0x0000000f020f7224 */ /* 0x000fe400078e0208 */
[----:B------:R-:W-:Y:S02]  /*0620*/  IMAD.MOV.U32 R14, RZ, RZ, R4 ;  /* 0x000000ffff0e7224 */ /* 0x000fe400078e0004 */
[----:B------:R-:W-:Y:S02]  /*0630*/  IMAD.IADD R15, R5, 0x1, R15 ;  /* 0x00000001050f7824 */ /* 0x000fe400078e020f */
[----:B------:R-:W-:Y:S05]  /*0640*/  @P0 BRA `(.L_x_962) ;  /* 0xfffffffc00c40947 */ /* 0x000fea000383ffff */
.L_x_958:
[----:B------:R-:W-:Y:S05]  /*0650*/  BSYNC B0 ;  /* 0x0000000000007941 */ /* 0x000fea0003800000 */
.L_x_957:
        /* <DEDUP_REMOVED lines=9> */
.L_x_963:
        /* <DEDUP_REMOVED lines=9> */
.L_x_8681:


//--------------------- .text._ZN2at6native55_GLOBAL__N__0955718d_22_SparseCsrTensorMath_cu_868dd54534reduce_sparse_csr_dim1_cuda_kernelIliNS1_14ReductionMulOpIlEElEEvPT2_PKT_PKT0_SC_lT1_ --------------------------
	.section	.text._ZN2at6native55_GLOBAL__N__0955718d_22_SparseCsrTensorMath_cu_868dd54534reduce_sparse_csr_dim1_cuda_kernelIliNS1_14ReductionMulOpIlEElEEvPT2_PKT_PKT0_SC_lT1_,"ax",@progbits
	.align	128
.text._ZN2at6native55_GLOBAL__N__0955718d_22_SparseCsrTensorMath_cu_868dd54534reduce_sparse_csr_dim1_cuda_kernelIliNS1_14ReductionMulOpIlEElEEvPT2_PKT_PKT0_SC_lT1_:
        .type           _ZN2at6native55_GLOBAL__N__0955718d_22_SparseCsrTensorMath_cu_868dd54534reduce_sparse_csr_dim1_cuda_kernelIliNS1_14ReductionMulOpIlEElEEvPT2_PKT_PKT0_SC_lT1_,@function
        .size           _ZN2at6native55_GLOBAL__N__0955718d_22_SparseCsrTensorMath_cu_868dd54534reduce_sparse_csr_dim1_cuda_kernelIliNS1_14ReductionMulOpIlEElEEvPT2_PKT_PKT0_SC_lT1_,(.L_x_8682 - _ZN2at6native55_GLOBAL__N__0955718d_22_SparseCsrTensorMath_cu_868dd54534reduce_sparse_csr_dim1_cuda_kernelIliNS1_14ReductionMulOpIlEElEEvPT2_PKT_PKT0_SC_lT1_)
        .other          _ZN2at6native55_GLOBAL__N__0955718d_22_SparseCsrTensorMath_cu_868dd54534reduce_sparse_csr_dim1_cuda_kernelIliNS1_14ReductionMulOpIlEElEEvPT2_PKT_PKT0_SC_lT1_,@"STO_CUDA_ENTRY STV_DEFAULT"
_ZN2at6native55_GLOBAL__N__0955718d_22_SparseCsrTensorMath_cu_868dd54534reduce_sparse_csr_dim1_cuda_kernelIliNS1_14ReductionMulOpIlEElEEvPT2_PKT_PKT0_SC_lT1_:
        /* <DEDUP_REMOVED lines=19> */
[----:B------:R-:W-:Y:S01]  /*0130*/  MOV R4, R3 ;  /* 0x0000000300047202 */ /* 0x000fe20000000f00 */
[----:B------:R-:W-:Y:S01]  /*0140*/  BSSY B2, `(.L_x_964) ;  /* 0x00000d7000027945 */ /* 0x000fe20003800000 */
[----:B------:R-:W-:Y:S01]  /*0150*/  HFMA2.MMA R24, -RZ, RZ, 0, 5.9604644775390625e-08 ;  /* 0x00000001ff187435 */ /* 0x000fe200000001ff */
[----:B------:R-:W-:Y:S02]  /*0160*/  MOV R25, RZ ;  /* 0x000000ff00197202 */ /* 0x000fe40000000f00 */
[----:B------:R-:W-:-:S13]  /*0170*/  ISETP.GT.AND P0, PT, R7, R4, PT ;  /* 0x000000040700720c */ /* 0x000fda0003f04270 */
[----:B------:R-:W-:Y:S05]  /*0180*/  @!P0 BRA `(.L_x_965) ;  /* 0x0000000c00488947 */ /* 0x000fea0003800000 */
[-C--:B------:R-:W-:Y:S01]  /*0190*/  LOP3.LUT R6, RZ, R4.reuse, RZ, 0x33, !PT ;  /* 0x00000004ff067212 */ /* 0x080fe200078e33ff */
[----:B------:R-:W-:Y:S01]  /*01a0*/  BSSY B1, `(.L_x_966) ;  /* 0x00000bd000017945 */ /* 0x000fe20003800000 */
[C---:B------:R-:W-:Y:S02]  /*01b0*/  IADD3 R8, R7.reuse, -R4, RZ ;  /* 0x8000000407087210 */ /* 0x040fe40007ffe0ff */
[----:B------:R-:W-:Y:S02]  /*01c0*/  IADD3 R6, R7, R6, RZ ;  /* 0x0000000607067210 */ /* 0x000fe40007ffe0ff */
[----:B------:R-:W-:Y:S02]  /*01d0*/  MOV R24, 0x1 ;  /* 0x0000000100187802 */ /* 0x000fe40000000f00 */
[----:B------:R-:W-:Y:S02]  /*01e0*/  ISETP.GE.U32.AND P0, PT, R6, 0x3, PT ;  /* 0x000000030600780c */ /* 0x000fe40003f06070 */
[----:B------:R-:W-:-:S02]  /*01f0*/  MOV R25, RZ ;  /* 0x000000ff00197202 */ /* 0x000fc40000000f00 */
[----:B------:R-:W-:-:S09]  /*0200*/  LOP3.LUT R5, R8, 0x3, RZ, 0xc0, !PT ;  /* 0x0000000308057812 */ /* 0x000fd200078ec0ff */
[----:B------:R-:W-:Y:S05]  /*0210*/  @!P0 BRA `(.L_x_967) ;  /* 0x0000000800d48947 */ /* 0x000fea0003800000 */
[----:B------:R-:W0:Y:S01]  /*0220*/  LDC.64 R6, c[0x0][0x218] ;  /* 0x00008600ff067b82 */ /* 0x000e220000000a00 */
[----:B------:R-:W-:Y:S01]  /*0230*/  IADD3 R3, R8, -R5, RZ ;  /* 0x8000000508037210 */ /* 0x000fe20007ffe0ff */
[----:B------:R-:W-:Y:S01]  /*0240*/  BSSY B0, `(.L_x_968) ;  /* 0x0000098000007945 */ /* 0x000fe20003800000 */
[----:B------:R-:W-:Y:S01]  /*0250*/  HFMA2.MMA R24, -RZ, RZ, 0, 5.9604644775390625e-08 ;  /* 0x00000001ff187435 */ /* 0x000fe200000001ff */
[----:B------:R-:W-:Y:S02]  /*0260*/  MOV R25, RZ ;  /* 0x000000ff00197202 */ /* 0x000fe40000000f00 */
[----:B------:R-:W-:Y:S01]  /*0270*/  ISETP.GT.AND P0, PT, R3, RZ, PT ;  /* 0x000000ff0300720c */ /* 0x000fe20003f04270 */
[----:B0-----:R-:W-:-:S03]  /*0280*/  IMAD.WIDE R6, R4, 0x8, R6 ;  /* 0x0000000804067825 */ /* 0x001fc600078e0206 */
[----:B------:R-:W-:-:S04]  /*0290*/  IADD3 R6, P1, R6, 0x10, RZ ;  /* 0x0000001006067810 */ /* 0x000fc80007f3e0ff */
[----:B------:R-:W-:-:S05]  /*02a0*/  IADD3.X R7, RZ, R7, RZ, P1, !PT ;  /* 0x00000007ff077210 */ /* 0x000fca0000ffe4ff */
[----:B------:R-:W-:Y:S05]  /*02b0*/  @!P0 BRA `(.L_x_969) ;  /* 0x0000000800408947 */ /* 0x000fea0003800000 */
[----:B------:R-:W-:Y:S01]  /*02c0*/  ISETP.GT.AND P1, PT, R3, 0xc, PT ;  /* 0x0000000c0300780c */ /* 0x000fe20003f24270 */
[----:B------:R-:W-:Y:S01]  /*02d0*/  BSSY B3, `(.L_x_970) ;  /* 0x000005a000037945 */ /* 0x000fe20003800000 */
[----:B------:R-:W-:-:S11]  /*02e0*/  PLOP3.LUT P0, PT, PT, PT, PT, 0x80, 0x0 ;  /* 0x000000000000781c */ /* 0x000fd60003f0f070 */
[----:B------:R-:W-:Y:S05]  /*02f0*/  @!P1 BRA `(.L_x_971) ;  /* 0x00000004005c9947 */ /* 0x000fea0003800000 */
[----:B------:R-:W-:-:S13]  /*0300*/  PLOP3.LUT P0, PT, PT, PT, PT, 0x8, 0x0 ;  /* 0x000000000000781c */ /* 0x000fda0003f0e170 */
.L_x_972:
        /* <DEDUP_REMOVED lines=8> */
[----:B--2---:R-:W-:-:S04]  /*0390*/  IMAD R21, R21, R24, RZ ;  /* 0x0000001815157224 */ /* 0x004fc800078e02ff */
[C---:B------:R-:W-:Y:S02]  /*03a0*/  IMAD R21, R20.reuse, R25, R21 ;  /* 0x0000001914157224 */ /* 0x040fe400078e0215 */
[----:B------:R-:W-:-:S04]  /*03b0*/  IMAD.WIDE.U32 R24, R20, R24, RZ ;  /* 0x0000001814187225 */ /* 0x000fc800078e00ff */
[----:B---3--:R-:W-:Y:S01]  /*03c0*/  IMAD R9, R9, R24, RZ ;  /* 0x0000001809097224 */ /* 0x008fe200078e02ff */
[----:B------:R-:W-:-:S05]  /*03d0*/  IADD3 R21, R25, R21, RZ ;  /* 0x0000001519157210 */ /* 0x000fca0007ffe0ff */
[C---:B------:R-:W-:Y:S02]  /*03e0*/  IMAD R25, R8.reuse, R21, R9 ;  /* 0x0000001508197224 */ /* 0x040fe400078e0209 */
[----:B------:R-:W2:Y:S01]  /*03f0*/  LDG.E.64 R20, desc[UR4][R6.64+0x30] ;  /* 0x0000300406147981 */ /* 0x000ea2000c1e1b00 */
[----:B------:R-:W-:-:S04]  /*0400*/  IMAD.WIDE.U32 R8, R8, R24, RZ ;  /* 0x0000001808087225 */ /* 0x000fc800078e00ff */
[----:B----4-:R-:W-:Y:S01]  /*0410*/  IMAD R19, R19, R8, RZ ;  /* 0x0000000813137224 */ /* 0x010fe200078e02ff */
[----:B------:R-:W-:-:S05]  /*0420*/  IADD3 R9, R9, R25, RZ ;  /* 0x0000001909097210 */ /* 0x000fca0007ffe0ff */
[C---:B------:R-:W-:Y:S02]  /*0430*/  IMAD R25, R18.reuse, R9, R19 ;  /* 0x0000000912197224 */ /* 0x040fe400078e0213 */
[----:B------:R-:W-:Y:S02]  /*0440*/  IMAD.WIDE.U32 R18, R18, R8, RZ ;  /* 0x0000000812127225 */ /* 0x000fe400078e00ff */
[----:B------:R-:W3:Y:S02]  /*0450*/  LDG.E.64 R8, desc[UR4][R6.64+0x38] ;  /* 0x0000380406087981 */ /* 0x000ee4000c1e1b00 */
[----:B-----5:R-:W-:Y:S01]  /*0460*/  IMAD R17, R17, R18, RZ ;  /* 0x0000001211117224 */ /* 0x020fe200078e02ff */
[----:B------:R-:W-:-:S05]  /*0470*/  IADD3 R19, R19, R25, RZ ;  /* 0x0000001913137210 */ /* 0x000fca0007ffe0ff */
[C---:B------:R-:W-:Y:S02]  /*0480*/  IMAD R25, R16.reuse, R19, R17 ;  /* 0x0000001310197224 */ /* 0x040fe400078e0211 */
[----:B------:R-:W-:Y:S02]  /*0490*/  IMAD.WIDE.U32 R18, R16, R18, RZ ;  /* 0x0000001210127225 */ /* 0x000fe400078e00ff */
[----:B------:R-:W4:Y:S02]  /*04a0*/  LDG.E.64 R16, desc[UR4][R6.64+0x40] ;  /* 0x0000400406107981 */ /* 0x000f24000c1e1b00 */
[----:B------:R-:W-:Y:S01]  /*04b0*/  IMAD R15, R15, R18, RZ ;  /* 0x000000120f0f7224 */ /* 0x000fe200078e02ff */
[----:B------:R-:W-:-:S05]  /*04c0*/  IADD3 R19, R19, R25, RZ ;  /* 0x0000001913137210 */ /* 0x000fca0007ffe0ff */
[C---:B------:R-:W-:Y:S02]  /*04d0*/  IMAD R25, R14.reuse, R19, R15 ;  /* 0x000000130e197224 */ /* 0x040fe400078e020f */
[----:B------:R-:W-:Y:S02]  /*04e0*/  IMAD.WIDE.U32 R18, R14, R18, RZ ;  /* 0x000000120e127225 */ /* 0x000fe400078e00ff */
[----:B------:R-:W5:Y:S02]  /*04f0*/  LDG.E.64 R14, desc[UR4][R6.64+0x48] ;  /* 0x00004804060e7981 */ /* 0x000f64000c1e1b00 */
        /* <DEDUP_REMOVED lines=11> */
[----:B------:R-:W-:Y:S02]  /*05b0*/  IADD3 R19, R19, R25, RZ ;  /* 0x0000001913137210 */ /* 0x000fe40007ffe0ff */
[----:B------:R-:W5:Y:S03]  /*05c0*/  LDG.E.64 R24, desc[UR4][R6.64+0x60] ;  /* 0x0000600406187981 */ /* 0x000f66000c1e1b00 */
[----:B------:R-:W-:-:S02]  /*05d0*/  IMAD R19, R22, R19, R23 ;  /* 0x0000001316137224 */ /* 0x000fc400078e0217 */
[----:B------:R-:W-:-:S05]  /*05e0*/  IMAD.WIDE.U32 R22, R22, R18, RZ ;  /* 0x0000001216167225 */ /* 0x000fca00078e00ff */
[----:B------:R-:W-:Y:S01]  /*05f0*/  IADD3 R19, R23, R19, RZ ;  /* 0x0000001317137210 */ /* 0x000fe20007ffe0ff */
[----:B--2---:R-:W-:-:S04]  /*0600*/  IMAD R18, R21, R22, RZ ;  /* 0x0000001615127224 */ /* 0x004fc800078e02ff */
[C---:B------:R-:W-:Y:S02]  /*0610*/  IMAD R23, R20.reuse, R19, R18 ;  /* 0x0000001314177224 */ /* 0x040fe400078e0212 */
[----:B------:R0:W2:Y:S01]  /*0620*/  LDG.E.64 R18, desc[UR4][R6.64+0x68] ;  /* 0x0000680406127981 */ /* 0x0000a2000c1e1b00 */
[----:B------:R-:W-:-:S05]  /*0630*/  IMAD.WIDE.U32 R20, R20, R22, RZ ;  /* 0x0000001614147225 */ /* 0x000fca00078e00ff */
[----:B------:R-:W-:Y:S01]  /*0640*/  IADD3 R21, R21, R23, RZ ;  /* 0x0000001715157210 */ /* 0x000fe20007ffe0ff */
[----:B---3--:R-:W-:-:S04]  /*0650*/  IMAD R9, R9, R20, RZ ;  /* 0x0000001409097224 */ /* 0x008fc800078e02ff */
[C---:B------:R-:W-:Y:S02]  /*0660*/  IMAD R21, R8.reuse, R21, R9 ;  /* 0x0000001508157224 */ /* 0x040fe400078e0209 */
[----:B------:R-:W-:-:S05]  /*0670*/  IMAD.WIDE.U32 R8, R8, R20, RZ ;  /* 0x0000001408087225 */ /* 0x000fca00078e00ff */
[----:B------:R-:W-:Y:S01]  /*0680*/  IADD3 R21, R9, R21, RZ ;  /* 0x0000001509157210 */ /* 0x000fe20007ffe0ff */
[-C--:B----4-:R-:W-:Y:S02]  /*0690*/  IMAD R17, R17, R8.reuse, RZ ;  /* 0x0000000811117224 */ /* 0x090fe400078e02ff */
[----:B------:R-:W-:-:S04]  /*06a0*/  IMAD.WIDE.U32 R8, R16, R8, RZ ;  /* 0x0000000810087225 */ /* 0x000fc800078e00ff */
[----:B------:R-:W-:-:S05]  /*06b0*/  IMAD R17, R16, R21, R17 ;  /* 0x0000001510117224 */ /* 0x000fca00078e0211 */
[----:B------:R-:W-:Y:S01]  /*06c0*/  IADD3 R17, R9, R17, RZ ;  /* 0x0000001109117210 */ /* 0x000fe20007ffe0ff */
[-C--:B-----5:R-:W-:Y:S02]  /*06d0*/  IMAD R15, R15, R8.reuse, RZ ;  /* 0x000000080f0f7224 */ /* 0x0a0fe400078e02ff */
[----:B------:R-:W-:-:S04]  /*06e0*/  IMAD.WIDE.U32 R8, R14, R8, RZ ;  /* 0x000000080e087225 */ /* 0x000fc800078e00ff */
[----:B------:R-:W-:-:S05]  /*06f0*/  IMAD R15, R14, R17, R15 ;  /* 0x000000110e0f7224 */ /* 0x000fca00078e020f */
[----:B------:R-:W-:Y:S01]  /*0700*/  IADD3 R15, R9, R15, RZ ;  /* 0x0000000f090f7210 */ /* 0x000fe20007ffe0ff */
[-C--:B------:R-:W-:Y:S02]  /*0710*/  IMAD R13, R13, R8.reuse, RZ ;  /* 0x000000080d0d7224 */ /* 0x080fe400078e02ff */
[----:B------:R-:W-:-:S04]  /*0720*/  IMAD.WIDE.U32 R8, R12, R8, RZ ;  /* 0x000000080c087225 */ /* 0x000fc800078e00ff */
[----:B------:R-:W-:-:S05]  /*0730*/  IMAD R13, R12, R15, R13 ;  /* 0x0000000f0c0d7224 */ /* 0x000fca00078e020d */
[----:B------:R-:W-:Y:S01]  /*0740*/  IADD3 R13, R9, R13, RZ ;  /* 0x0000000d090d7210 */ /* 0x000fe20007ffe0ff */
[-C--:B------:R-:W-:Y:S02]  /*0750*/  IMAD R11, R11, R8.reuse, RZ ;  /* 0x000000080b0b7224 */ /* 0x080fe400078e02ff */
[----:B------:R-:W-:-:S04]  /*0760*/  IMAD.WIDE.U32 R8, R10, R8, RZ ;  /* 0x000000080a087225 */ /* 0x000fc800078e00ff */
[----:B------:R-:W-:Y:S01]  /*0770*/  IMAD R11, R10, R13, R11 ;  /* 0x0000000d0a0b7224 */ /* 0x000fe200078e020b */
[----:B------:R-:W-:Y:S01]  /*0780*/  IADD3 R3, R3, -0x10, RZ ;  /* 0xfffffff003037810 */ /* 0x000fe20007ffe0ff */
[----:B------:R-:W-:-:S03]  /*0790*/  IMAD R10, R25, R8, RZ ;  /* 0x00000008190a7224 */ /* 0x000fc600078e02ff */
[----:B------:R-:W-:Y:S01]  /*07a0*/  IADD3 R11, R9, R11, RZ ;  /* 0x0000000b090b7210 */ /* 0x000fe20007ffe0ff */
[----:B------:R-:W-:Y:S01]  /*07b0*/  IMAD.WIDE.U32 R8, R24, R8, RZ ;  /* 0x0000000818087225 */ /* 0x000fe200078e00ff */
[----:B------:R-:W-:-:S03]  /*07c0*/  ISETP.GT.AND P1, PT, R3, 0xc, PT ;  /* 0x0000000c0300780c */ /* 0x000fc60003f24270 */
[----:B------:R-:W-:-:S05]  /*07d0*/  IMAD R11, R24, R11, R10 ;  /* 0x0000000b180b7224 */ /* 0x000fca00078e020a */
[----:B------:R-:W-:Y:S02]  /*07e0*/  IADD3 R9, R9, R11, RZ ;  /* 0x0000000b09097210 */ /* 0x000fe40007ffe0ff */
[----:B0-----:R-:W-:Y:S02]  /*07f0*/  IADD3 R6, P2, R6, 0x80, RZ ;  /* 0x0000008006067810 */ /* 0x001fe40007f5e0ff */
[----:B------:R-:W-:Y:S02]  /*0800*/  IADD3 R4, R4, 0x10, RZ ;  /* 0x0000001004047810 */ /* 0x000fe40007ffe0ff */
[----:B------:R-:W-:Y:S01]  /*0810*/  IADD3.X R7, RZ, R7, RZ, P2, !PT ;  /* 0x00000007ff077210 */ /* 0x000fe200017fe4ff */
[-C--:B--2---:R-:W-:Y:S02]  /*0820*/  IMAD R10, R19, R8.reuse, RZ ;  /* 0x00000008130a7224 */ /* 0x084fe400078e02ff */
[----:B------:R-:W-:-:S04]  /*0830*/  IMAD.WIDE.U32 R24, R18, R8, RZ ;  /* 0x0000000812187225 */ /* 0x000fc800078e00ff */
[----:B------:R-:W-:-:S05]  /*0840*/  IMAD R9, R18, R9, R10 ;  /* 0x0000000912097224 */ /* 0x000fca00078e020a */
[----:B------:R-:W-:Y:S01]  /*0850*/  IADD3 R25, R25, R9, RZ ;  /* 0x0000000919197210 */ /* 0x000fe20007ffe0ff */
[----:B------:R-:W-:Y:S06]  /*0860*/  @P1 BRA `(.L_x_972) ;  /* 0xfffffff800a81947 */ /* 0x000fec000383ffff */
.L_x_971:
[----:B------:R-:W-:Y:S05]  /*0870*/  BSYNC B3 ;  /* 0x0000000000037941 */ /* 0x000fea0003800000 */
.L_x_970:
[----:B------:R-:W-:Y:S01]  /*0880*/  ISETP.GT.AND P1, PT, R3, 0x4, PT ;  /* 0x000000040300780c */ /* 0x000fe20003f24270 */
[----:B------:R-:W-:-:S12]  /*0890*/  BSSY B3, `(.L_x_973) ;  /* 0x000002f000037945 */ /* 0x000fd80003800000 */
        /* <DEDUP_REMOVED lines=9> */
[----:B------:R-:W-:-:S02]  /*0930*/  PLOP3.LUT P0, PT, PT, PT, PT, 0x8, 0x0 ;  /* 0x000000000000781c */ /* 0x000fc40003f0e170 */
[----:B------:R-:W-:Y:S02]  /*0940*/  IADD3 R4, R4, 0x8, RZ ;  /* 0x0000000804047810 */ /* 0x000fe40007ffe0ff */
[----:B------:R-:W-:Y:S02]  /*0950*/  IADD3 R3, R3, -0x8, RZ ;  /* 0xfffffff803037810 */ /* 0x000fe40007ffe0ff */
[----:B0-----:R-:W-:-:S04]  /*0960*/  IADD3 R6, P1, R6, 0x40, RZ ;  /* 0x0000004006067810 */ /* 0x001fc80007f3e0ff */
[----:B------:R-:W-:Y:S01]  /*0970*/  IADD3.X R7, RZ, R7, RZ, P1, !PT ;  /* 0x00000007ff077210 */ /* 0x000fe20000ffe4ff */
[----:B--2---:R-:W-:-:S04]  /*0980*/  IMAD R9, R9, R24, RZ ;  /* 0x0000001809097224 */ /* 0x004fc800078e02ff */
[C---:B------:R-:W-:Y:S02]  /*0990*/  IMAD R25, R8.reuse, R25, R9 ;  /* 0x0000001908197224 */ /* 0x040fe400078e0209 */
[----:B------:R-:W-:-:S04]  /*09a0*/  IMAD.WIDE.U32 R8, R8, R24, RZ ;  /* 0x0000001808087225 */ /* 0x000fc800078e00ff */
[----:B---3--:R-:W-:Y:S01]  /*09b0*/  IMAD R11, R11, R8, RZ ;  /* 0x000000080b0b7224 */ /* 0x008fe200078e02ff */
[----:B------:R-:W-:-:S05]  /*09c0*/  IADD3 R9, R9, R25, RZ ;  /* 0x0000001909097210 */ /* 0x000fca0007ffe0ff */
[C---:B------:R-:W-:Y:S02]  /*09d0*/  IMAD R11, R10.reuse, R9, R11 ;  /* 0x000000090a0b7224 */ /* 0x040fe400078e020b */
[----:B------:R-:W-:-:S04]  /*09e0*/  IMAD.WIDE.U32 R8, R10, R8, RZ ;  /* 0x000000080a087225 */ /* 0x000fc800078e00ff */
[-C--:B----4-:R-:W-:Y:S01]  /*09f0*/  IMAD R10, R13, R8.reuse, RZ ;  /* 0x000000080d0a7224 */ /* 0x090fe200078e02ff */
[----:B------:R-:W-:Y:S01]  /*0a00*/  IADD3 R11, R9, R11, RZ ;  /* 0x0000000b090b7210 */ /* 0x000fe20007ffe0ff */
[----:B------:R-:W-:-:S04]  /*0a10*/  IMAD.WIDE.U32 R8, R12, R8, RZ ;  /* 0x000000080c087225 */ /* 0x000fc800078e00ff */
[----:B------:R-:W-:Y:S02]  /*0a20*/  IMAD R11, R12, R11, R10 ;  /* 0x0000000b0c0b7224 */ /* 0x000fe400078e020a */
[----:B-----5:R-:W-:-:S03]  /*0a30*/  IMAD R10, R15, R8, RZ ;  /* 0x000000080f0a7224 */ /* 0x020fc600078e02ff */
[----:B------:R-:W-:Y:S01]  /*0a40*/  IADD3 R11, R9, R11, RZ ;  /* 0x0000000b090b7210 */ /* 0x000fe20007ffe0ff */
[----:B------:R-:W-:-:S04]  /*0a50*/  IMAD.WIDE.U32 R8, R14, R8, RZ ;  /* 0x000000080e087225 */ /* 0x000fc800078e00ff */
[----:B------:R-:W-:Y:S02]  /*0a60*/  IMAD R11, R14, R11, R10 ;  /* 0x0000000b0e0b7224 */ /* 0x000fe400078e020a */
[----:B------:R-:W-:-:S03]  /*0a70*/  IMAD R10, R17, R8, RZ ;  /* 0x00000008110a7224 */ /* 0x000fc600078e02ff */
        /* <DEDUP_REMOVED lines=11> */
[-C--:B------:R-:W-:Y:S02]  /*0b30*/  IMAD R10, R23, R8.reuse, RZ ;  /* 0x00000008170a7224 */ /* 0x080fe400078e02ff */
[----:B------:R-:W-:Y:S01]  /*0b40*/  IMAD.WIDE.U32 R24, R22, R8, RZ ;  /* 0x0000000816187225 */ /* 0x000fe200078e00ff */
[----:B------:R-:W-:-:S05]  /*0b50*/  IADD3 R9, R9, R11, RZ ;  /* 0x0000000b09097210 */ /* 0x000fca0007ffe0ff */
[----:B------:R-:W-:-:S05]  /*0b60*/  IMAD R9, R22, R9, R10 ;  /* 0x0000000916097224 */ /* 0x000fca00078e020a */
[----:B------:R-:W-:-:S07]  /*0b70*/  IADD3 R25, R25, R9, RZ ;  /* 0x0000000919197210 */ /* 0x000fce0007ffe0ff */
.L_x_974:
[----:B------:R-:W-:Y:S05]  /*0b80*/  BSYNC B3 ;  /* 0x0000000000037941 */ /* 0x000fea0003800000 */
.L_x_973:
[----:B------:R-:W-:-:S13]  /*0b90*/  ISETP.NE.OR P0, PT, R3, RZ, P0 ;  /* 0x000000ff0300720c */ /* 0x000fda0000705670 */
[----:B------:R-:W-:Y:S05]  /*0ba0*/  @!P0 BREAK B0 ;  /* 0x0000000000008942 */ /* 0x000fea0003800000 */
[----:B------:R-:W-:Y:S05]  /*0bb0*/  @!P0 BRA `(.L_x_967) ;  /* 0x00000000006c8947 */ /* 0x000fea0003800000 */
.L_x_969:
[----:B------:R-:W-:Y:S05]  /*0bc0*/  BSYNC B0 ;  /* 0x0000000000007941 */ /* 0x000fea0003800000 */
.L_x_968:
[----:B------:R-:W2:Y:S04]  /*0bd0*/  LDG.E.64 R16, desc[UR4][R6.64+-0x10] ;  /* 0xfffff00406107981 */ /* 0x000ea8000c1e1b00 */
[----:B------:R-:W3:Y:S04]  /*0be0*/  LDG.E.64 R12, desc[UR4][R6.64+-0x8] ;  /* 0xfffff804060c7981 */ /* 0x000ee8000c1e1b00 */
[----:B------:R-:W4:Y:S04]  /*0bf0*/  LDG.E.64 R10, desc[UR4][R6.64] ;  /* 0x00000004060a7981 */ /* 0x000f28000c1e1b00 */
[----:B------:R0:W5:Y:S01]  /*0c00*/  LDG.E.64 R8, desc[UR4][R6.64+0x8] ;  /* 0x0000080406087981 */ /* 0x000162000c1e1b00 */
[----:B------:R-:W-:-:S02]  /*0c10*/  IADD3 R3, R3, -0x4, RZ ;  /* 0xfffffffc03037810 */ /* 0x000fc40007ffe0ff */
[----:B------:R-:W-:Y:S02]  /*0c20*/  IADD3 R4, R4, 0x4, RZ ;  /* 0x0000000404047810 */ /* 0x000fe40007ffe0ff */
[----:B------:R-:W-:Y:S02]  /*0c30*/  ISETP.NE.AND P0, PT, R3, RZ, PT ;  /* 0x000000ff0300720c */ /* 0x000fe40003f05270 */
[----:B0-----:R-:W-:-:S04]  /*0c40*/  IADD3 R6, P1, R6, 0x20, RZ ;  /* 0x0000002006067810 */ /* 0x001fc80007f3e0ff */
[----:B------:R-:W-:Y:S01]  /*0c50*/  IADD3.X R7, RZ, R7, RZ, P1, !PT ;  /* 0x00000007ff077210 */ /* 0x000fe20000ffe4ff */
[-C--:B--2---:R-:W-:Y:S02]  /*0c60*/  IMAD R17, R17, R24.reuse, RZ ;  /* 0x0000001811117224 */ /* 0x084fe400078e02ff */
[----:B------:R-:W-:-:S04]  /*0c70*/  IMAD.WIDE.U32 R14, R16, R24, RZ ;  /* 0x00000018100e7225 */ /* 0x000fc800078e00ff */
[----:B------:R-:W-:Y:S02]  /*0c80*/  IMAD R17, R16, R25, R17 ;  /* 0x0000001910117224 */ /* 0x000fe400078e0211 */
[----:B---3--:R-:W-:-:S03]  /*0c90*/  IMAD R13, R13, R14, RZ ;  /* 0x0000000e0d0d7224 */ /* 0x008fc600078e02ff */
[----:B------:R-:W-:Y:S01]  /*0ca0*/  IADD3 R17, R15, R17, RZ ;  /* 0x000000110f117210 */ /* 0x000fe20007ffe0ff */
[----:B------:R-:W-:-:S04]  /*0cb0*/  IMAD.WIDE.U32 R14, R12, R14, RZ ;  /* 0x0000000e0c0e7225 */ /* 0x000fc800078e00ff */
[----:B------:R-:W-:Y:S02]  /*0cc0*/  IMAD R13, R12, R17, R13 ;  /* 0x000000110c0d7224 */ /* 0x000fe400078e020d */
[----:B----4-:R-:W-:-:S03]  /*0cd0*/  IMAD R11, R11, R14, RZ ;  /* 0x0000000e0b0b7224 */ /* 0x010fc600078e02ff */
[----:B------:R-:W-:Y:S01]  /*0ce0*/  IADD3 R13, R15, R13, RZ ;  /* 0x0000000d0f0d7210 */ /* 0x000fe20007ffe0ff */
[----:B------:R-:W-:-:S04]  /*0cf0*/  IMAD.WIDE.U32 R14, R10, R14, RZ ;  /* 0x0000000e0a0e7225 */ /* 0x000fc800078e00ff */
[----:B------:R-:W-:Y:S02]  /*0d00*/  IMAD R11, R10, R13, R11 ;  /* 0x0000000d0a0b7224 */ /* 0x000fe400078e020b */
[-C--:B-----5:R-:W-:Y:S02]  /*0d10*/  IMAD R9, R9, R14.reuse, RZ ;  /* 0x0000000e09097224 */ /* 0x0a0fe400078e02ff */
[----:B------:R-:W-:Y:S01]  /*0d20*/  IMAD.WIDE.U32 R24, R8, R14, RZ ;  /* 0x0000000e08187225 */ /* 0x000fe200078e00ff */
[----:B------:R-:W-:-:S05]  /*0d30*/  IADD3 R11, R15, R11, RZ ;  /* 0x0000000b0f0b7210 */ /* 0x000fca0007ffe0ff */
[----:B------:R-:W-:-:S05]  /*0d40*/  IMAD R9, R8, R11, R9 ;  /* 0x0000000b08097224 */ /* 0x000fca00078e0209 */
[----:B------:R-:W-:Y:S01]  /*0d50*/  IADD3 R25, R25, R9, RZ ;  /* 0x0000000919197210 */ /* 0x000fe20007ffe0ff */
[----:B------:R-:W-:Y:S06]  /*0d60*/  @P0 BRA `(.L_x_968) ;  /* 0xfffffffc00980947 */ /* 0x000fec000383ffff */
.L_x_967:
[----:B------:R-:W-:Y:S05]  /*0d70*/  BSYNC B1 ;  /* 0x0000000000017941 */ /* 0x000fea0003800000 */
.L_x_966:
[----:B------:R-:W-:-:S13]  /*0d80*/  ISETP.NE.AND P0, PT, R5, RZ, PT ;  /* 0x000000ff0500720c */ /* 0x000fda0003f05270 */
[----:B------:R-:W-:Y:S05]  /*0d90*/  @!P0 BRA `(.L_x_965) ;  /* 0x0000000000448947 */ /* 0x000fea0003800000 */
[----:B------:R-:W0:Y:S02]  /*0da0*/  LDC.64 R6, c[0x0][0x218] ;  /* 0x00008600ff067b82 */ /* 0x000e240000000a00 */
[----:B0-----:R-:W-:-:S03]  /*0db0*/  IMAD.WIDE R6, R4, 0x8, R6 ;  /* 0x0000000804067825 */ /* 0x001fc600078e0206 */
[----:B------:R-:W-:Y:S02]  /*0dc0*/  MOV R3, R6 ;  /* 0x0000000600037202 */ /* 0x000fe40000000f00 */
[----:B------:R-:W-:-:S07]  /*0dd0*/  MOV R4, R7 ;  /* 0x0000000700047202 */ /* 0x000fce0000000f00 */
.L_x_975:
[----:B------:R-:W-:Y:S02]  /*0de0*/  MOV R6, R3 ;  /* 0x0000000300067202 */ /* 0x000fe40000000f00 */
[----:B------:R-:W-:-:S06]  /*0df0*/  MOV R7, R4 ;  /* 0x0000000400077202 */ /* 0x000fcc0000000f00 */
[----:B------:R-:W2:Y:S01]  /*0e00*/  LDG.E.64 R6, desc[UR4][R6.64] ;  /* 0x0000000406067981 */ /* 0x000ea2000c1e1b00 */
[----:B------:R-:W-:Y:S02]  /*0e10*/  IADD3 R5, R5, -0x1, RZ ;  /* 0xffffffff05057810 */ /* 0x000fe40007ffe0ff */
[----:B------:R-:W-:Y:S02]  /*0e20*/  IADD3 R3, P1, R3, 0x8, RZ ;  /* 0x0000000803037810 */ /* 0x000fe40007f3e0ff */
[----:B------:R-:W-:Y:S02]  /*0e30*/  ISETP.NE.AND P0, PT, R5, RZ, PT ;  /* 0x000000ff0500720c */ /* 0x000fe40003f05270 */
[----:B------:R-:W-:Y:S01]  /*0e40*/  IADD3.X R4, RZ, R4, RZ, P1, !PT ;  /* 0x00000004ff047210 */ /* 0x000fe20000ffe4ff */
[-C--:B--2---:R-:W-:Y:S02]  /*0e50*/  IMAD R10, R7, R24.reuse, RZ ;  /* 0x00000018070a7224 */ /* 0x084fe400078e02ff */
[----:B------:R-:W-:-:S04]  /*0e60*/  IMAD.WIDE.U32 R8, R6, R24, RZ ;  /* 0x0000001806087225 */ /* 0x000fc800078e00ff */
[----:B------:R-:W-:Y:S01]  /*0e70*/  IMAD R25, R6, R25, R10 ;  /* 0x0000001906197224 */ /* 0x000fe200078e020a */
[----:B------:R-:W-:-:S04]  /*0e80*/  MOV R24, R8 ;  /* 0x0000000800187202 */ /* 0x000fc80000000f00 */
[----:B------:R-:W-:Y:S01]  /*0e90*/  IADD3 R25, R9, R25, RZ ;  /* 0x0000001909197210 */ /* 0x000fe20007ffe0ff */
[----:B------:R-:W-:Y:S06]  /*0ea0*/  @P0 BRA `(.L_x_975) ;  /* 0xfffffffc00cc0947 */ /* 0x000fec000383ffff */
.L_x_965:
[----:B------:R-:W-:Y:S05]  /*0eb0*/  BSYNC B2 ;  /* 0x0000000000027941 */ /* 0x000fea0003800000 */
.L_x_964:
[----:B------:R-:W-:Y:S05]  /*0ec0*/  WARPSYNC.ALL ;  /* 0x0000000000007948 */ /* 0x000fea0003800000 */
        /* <DEDUP_REMOVED lines=8> */
.L_x_976:
        /* <DEDUP_REMOVED lines=11> */
.L_x_8682:


//--------------------- .text._ZN2at6native55_GLOBAL__N__0955718d_22_SparseCsrTensorMath_cu_868dd54534reduce_sparse_csr_dim0_cuda_kernelIllNS1_14ReductionMulOpIlEElEEvPT2_PKT0_lPKT_S9_lT1_ --------------------------
	.section	.text._ZN2at6native55_GLOBAL__N__0955718d_22_SparseCsrTensorMath_cu_868dd54534reduce_sparse_csr_dim0_cuda_kernelIllNS1_14ReductionMulOpIlEElEEvPT2_PKT0_lPKT_S9_lT1_,"ax",@progbits
	.align	128
.text._ZN2at6native55_GLOBAL__N__0955718d_22_SparseCsrTensorMath_cu_868dd54534reduce_sparse_csr_dim0_cuda_kernelIllNS1_14ReductionMulOpIlEElEEvPT2_PKT0_lPKT_S9_lT1_:
        .type           _ZN2at6native55_GLOBAL__N__0955718d_22_SparseCsrTensorMath_cu_868dd54534reduce_sparse_csr_dim0_cuda_kernelIllNS1_14ReductionMulOpIlEElEEvPT2_PKT0_lPKT_S9_lT1_,@function
        .size           _ZN2at6native55_GLOBAL__N__0955718d_22_SparseCsrTensorMath_cu_868dd54534reduce_sparse_csr_dim0_cuda_kernelIllNS1_14ReductionMulOpIlEElEEvPT2_PKT0_lPKT_S9_lT1_,(.L_x_8683 - _ZN2at6native55_GLOBAL__N__0955718d_22_SparseCsrTensorMath_cu_868dd54534reduce_sparse_csr_dim0_cuda_kernelIllNS1_14ReductionMulOpIlEElEEvPT2_PKT0_lPKT_S9_lT1_)
        .other          _ZN2at6native55_GLOBAL__N__0955718d_22_SparseCsrTensorMath_cu_868dd54534reduce_sparse_csr_dim0_cuda_kernelIllNS1_14ReductionMulOpIlEElEEvPT2_PKT0_lPKT_S9_lT1_,@"STO_CUDA_ENTRY STV_DEFAULT"
_ZN2at6native55_GLOBAL__N__0955718d_22_SparseCsrTensorMath_cu_868dd54534reduce_sparse_csr_dim0_cuda_kernelIllNS1_14ReductionMulOpIlEElEEvPT2_PKT0_lPKT_S9_lT1_:
        /* <DEDUP_REMOVED lines=16> */
[----:B------:R-:W-:-:S03]  /*0100*/  IMAD.MOV.U32 R21, RZ, RZ, RZ ;  /* 0x000000ffff157224 */ /* 0x000fc600078e00ff */
        /* <DEDUP_REMOVED lines=12> */
[----:B------:R-:W-:Y:S01]  /*01d0*/  ISETP.NE.U32.AND P0, PT, R23, RZ, PT ;  /* 0x000000ff1700720c */ /* 0x000fe20003f05070 */
[----:B------:R-:W-:Y:S01]  /*01e0*/  IMAD.MOV.U32 R21, RZ, RZ, RZ ;  /* 0x000000ffff157224 */ /* 0x000fe200078e00ff */
[----:B------:R-:W-:-:S02]  /*01f0*/  ISETP.GE.U32.AND.EX P1, PT, R4, RZ, PT, P1 ;  /* 0x000000ff0400720c */ /* 0x000fc40003f26110 */
[----:B------:R-:W-:-:S11]  /*0200*/  ISETP.NE.AND.EX P0, PT, RZ, RZ, PT, P0 ;  /* 0x000000ffff00720c */ /* 0x000fd60003f05300 */
[----:B------:R-:W-:Y:S05]  /*0210*/  @!P1 BRA `(.L_x_978) ;  /* 0x0000000000f49947 */ /* 0x000fea0003800000 */
[----:B------:R-:W0:Y:S01]  /*0220*/  LDC R14, c[0x0][0x22c] ;  /* 0x00008b00ff0e7b82 */ /* 0x000e220000000800 */
[----:B------:R-:W-:Y:S01]  /*0230*/  IADD3 R20, P1, R23, -R6, RZ ;  /* 0x8000000617147210 */ /* 0x000fe20007f3e0ff */
[----:B------:R-:W-:Y:S01]  /*0240*/  ULDC UR4, c[0x0][0x228] ;  /* 0x00008a0000047ab9 */ /* 0x000fe20000000800 */
[----:B------:R-:W-:Y:S01]  /*0250*/  ULDC UR5, c[0x0][0x230] ;  /* 0x00008c0000057ab9 */ /* 0x000fe20000000800 */
[----:B------:R-:W-:Y:S01]  /*0260*/  IMAD.MOV.U32 R19, RZ, RZ, 0x1 ;  /* 0x00000001ff137424 */ /* 0x000fe200078e00ff */
[----:B------:R-:W-:Y:S01]  /*0270*/  IADD3.X R22, RZ, ~R7, RZ, P1, !PT ;  /* 0x80000007ff167210 */ /* 0x000fe20000ffe4ff */
[----:B------:R-:W-:Y:S02]  /*0280*/  IMAD.MOV.U32 R21, RZ, RZ, RZ ;  /* 0x000000ffff157224 */ /* 0x000fe400078e00ff */
[----:B------:R-:W1:Y:S01]  /*0290*/  LDC R5, c[0x0][0x234] ;  /* 0x00008d00ff057b82 */ /* 0x000e620000000800 */
[----:B------:R-:W-:Y:S01]  /*02a0*/  IMAD.U32 R15, RZ, RZ, UR4 ;  /* 0x00000004ff0f7e24 */ /* 0x000fe2000f8e00ff */
[----:B------:R-:W-:Y:S01]  /*02b0*/  UMOV UR4, URZ ;  /* 0x0000003f00047c82 */ /* 0x000fe20008000000 */
[----:B------:R-:W-:Y:S01]  /*02c0*/  IMAD.U32 R4, RZ, RZ, UR5 ;  /* 0x00000005ff047e24 */ /* 0x000fe2000f8e00ff */
[----:B------:R-:W-:-:S06]  /*02d0*/  UMOV UR5, URZ ;  /* 0x0000003f00057c82 */ /* 0x000fcc0008000000 */
.L_x_979:
[----:B-1----:R-:W2:Y:S04]  /*02e0*/  LDG.E.64 R6, desc[UR12][R4.64] ;  /* 0x0000000c04067981 */ /* 0x002ea8000c1e1b00 */
[----:B------:R-:W3:Y:S04]  /*02f0*/  LDG.E.64 R8, desc[UR12][R4.64+0x8] ;  /* 0x0000080c04087981 */ /* 0x000ee8000c1e1b00 */
[----:B------:R-:W4:Y:S04]  /*0300*/  LDG.E.64 R10, desc[UR12][R4.64+0x10] ;  /* 0x0000100c040a7981 */ /* 0x000f28000c1e1b00 */
[----:B------:R-:W4:Y:S01]  /*0310*/  LDG.E.64 R12, desc[UR12][R4.64+0x18] ;  /* 0x0000180c040c7981 */ /* 0x000f22000c1e1b00 */
[----:B--2--5:R-:W-:-:S02]  /*0320*/  ISETP.NE.U32.AND P3, PT, R2, R6, PT ;  /* 0x000000060200720c */ /* 0x024fc40003f65070 */
[----:B------:R-:W-:Y:S02]  /*0330*/  MOV R6, R15 ;  /* 0x0000000f00067202 */ /* 0x000fe40000000f00 */
[----:B------:R-:W-:Y:S01]  /*0340*/  ISETP.NE.AND.EX P3, PT, R3, R7, PT, P3 ;  /* 0x000000070300720c */ /* 0x000fe20003f65330 */
[----:B0-----:R-:W-:Y:S01]  /*0350*/  IMAD.MOV.U32 R7, RZ, RZ, R14 ;  /* 0x000000ffff077224 */ /* 0x001fe200078e000e */
[----:B---3--:R-:W-:-:S04]  /*0360*/  ISETP.NE.U32.AND P4, PT, R2, R8, PT ;  /* 0x000000080200720c */ /* 0x008fc80003f85070 */
[----:B------:R-:W-:Y:S02]  /*0370*/  ISETP.NE.AND.EX P4, PT, R3, R9, PT, P4 ;  /* 0x000000090300720c */ /* 0x000fe40003f85340 */
[----:B----4-:R-:W-:-:S05]  /*0380*/  ISETP.NE.U32.AND P2, PT, R2, R10, PT ;  /* 0x0000000a0200720c */ /* 0x010fca0003f45070 */
[----:B------:R-:W2:Y:S01]  /*0390*/  @!P3 LDG.E.64 R8, desc[UR12][R6.64] ;  /* 0x0000000c0608b981 */ /* 0x000ea2000c1e1b00 */
        /* <DEDUP_REMOVED lines=8> */
[-C--:B--2---:R-:W-:Y:S02]  /*0420*/  @!P3 IMAD R9, R9, R19.reuse, RZ ;  /* 0x000000130909b224 */ /* 0x084fe400078e02ff */
[----:B------:R-:W-:-:S04]  /*0430*/  @!P3 IMAD.WIDE.U32 R16, R8, R19, RZ ;  /* 0x000000130810b225 */ /* 0x000fc800078e00ff */
[----:B------:R-:W-:Y:S02]  /*0440*/  @!P3 IMAD R9, R8, R21, R9 ;  /* 0x000000150809b224 */ /* 0x000fe400078e0209 */
[----:B------:R-:W-:Y:S02]  /*0450*/  @!P3 IMAD.MOV.U32 R19, RZ, RZ, R16 ;  /* 0x000000ffff13b224 */ /* 0x000fe400078e0010 */
[----:B------:R-:W-:Y:S02]  /*0460*/  @!P3 IMAD.IADD R21, R17, 0x1, R9 ;  /* 0x000000011115b824 */ /* 0x000fe400078e0209 */
[-C--:B---3--:R-:W-:Y:S02]  /*0470*/  @!P4 IMAD R11, R11, R19.reuse, RZ ;  /* 0x000000130b0bc224 */ /* 0x088fe400078e02ff */
[----:B------:R-:W-:-:S04]  /*0480*/  @!P4 IMAD.WIDE.U32 R8, R10, R19, RZ ;  /* 0x000000130a08c225 */ /* 0x000fc800078e00ff */
[----:B------:R-:W-:Y:S02]  /*0490*/  @!P4 IMAD R11, R10, R21, R11 ;  /* 0x000000150a0bc224 */ /* 0x000fe400078e020b */
[----:B------:R-:W-:-:S03]  /*04a0*/  @!P4 IMAD.MOV.U32 R19, RZ, RZ, R8 ;  /* 0x000000ffff13c224 */ /* 0x000fc600078e0008 */
[----:B------:R-:W-:Y:S01]  /*04b0*/  @!P4 IADD3 R21, R9, R11, RZ ;  /* 0x0000000b0915c210 */ /* 0x000fe20007ffe0ff */
[-C--:B----4-:R-:W-:Y:S01]  /*04c0*/  @!P2 IMAD R10, R13, R19.reuse, RZ ;  /* 0x000000130d0aa224 */ /* 0x090fe200078e02ff */
[----:B------:R-:W-:Y:S01]  /*04d0*/  IADD3 R11, P4, R20, UR4, RZ ;  /* 0x00000004140b7c10 */ /* 0x000fe2000ff9e0ff */
[----:B------:R-:W-:-:S03]  /*04e0*/  @!P2 IMAD.WIDE.U32 R8, R12, R19, RZ ;  /* 0x000000130c08a225 */ /* 0x000fc600078e00ff */
[----:B------:R-:W-:Y:S01]  /*04f0*/  ISETP.NE.U32.AND P3, PT, R11, RZ, PT ;  /* 0x000000ff0b00720c */ /* 0x000fe20003f65070 */
[----:B------:R-:W-:Y:S01]  /*0500*/  @!P2 IMAD R13, R12, R21, R10 ;  /* 0x000000150c0da224 */ /* 0x000fe200078e020a */
[----:B------:R-:W-:Y:S01]  /*0510*/  IADD3.X R10, R22, UR5, RZ, P4, !PT ;  /* 0x00000005160a7c10 */ /* 0x000fe2000a7fe4ff */
[----:B------:R-:W-:Y:S01]  /*0520*/  @!P2 IMAD.MOV.U32 R19, RZ, RZ, R8 ;  /* 0x000000ffff13a224 */ /* 0x000fe200078e0008 */
[----:B------:R-:W-:Y:S01]  /*0530*/  IADD3 R4, P4, R4, 0x20, RZ ;  /* 0x0000002004047810 */ /* 0x000fe20007f9e0ff */
[----:B------:R-:W-:Y:S01]  /*0540*/  @!P2 IMAD.IADD R21, R9, 0x1, R13 ;  /* 0x000000010915a824 */ /* 0x000fe200078e020d */
[----:B------:R-:W-:Y:S01]  /*0550*/  ISETP.NE.AND.EX P3, PT, R10, RZ, PT, P3 ;  /* 0x000000ff0a00720c */ /* 0x000fe20003f65330 */
[-C--:B------:R-:W-:Y:S01]  /*0560*/  @!P1 IMAD R10, R15, R19.reuse, RZ ;  /* 0x000000130f0a9224 */ /* 0x080fe200078e02ff */
[----:B------:R-:W-:Y:S01]  /*0570*/  IADD3 R15, P2, R6, 0x20, RZ ;  /* 0x00000020060f7810 */ /* 0x000fe20007f5e0ff */
[----:B------:R-:W-:-:S04]  /*0580*/  @!P1 IMAD.WIDE.U32 R8, R14, R19, RZ ;  /* 0x000000130e089225 */ /* 0x000fc800078e00ff */
[----:B------:R-:W-:Y:S01]  /*0590*/  @!P1 IMAD R11, R14, R21, R10 ;  /* 0x000000150e0b9224 */ /* 0x000fe200078e020a */
[----:B------:R-:W-:Y:S01]  /*05a0*/  @!P1 MOV R19, R8 ;  /* 0x0000000800139202 */ /* 0x000fe20000000f00 */
[----:B------:R-:W-:Y:S02]  /*05b0*/  IMAD.X R14, RZ, RZ, R7, P2 ;  /* 0x000000ffff0e7224 */ /* 0x000fe400010e0607 */
[----:B------:R-:W-:Y:S02]  /*05c0*/  IMAD.X R5, RZ, RZ, R5, P4 ;  /* 0x000000ffff057224 */ /* 0x000fe400020e0605 */
[----:B------:R-:W-:Y:S01]  /*05d0*/  @!P1 IMAD.IADD R21, R9, 0x1, R11 ;  /* 0x0000000109159824 */ /* 0x000fe200078e020b */
[----:B------:R-:W-:Y:S06]  /*05e0*/  @P3 BRA `(.L_x_979) ;  /* 0xfffffffc003c3947 */ /* 0x000fec000383ffff */
.L_x_978:
        /* <DEDUP_REMOVED lines=11> */
.L_x_980:
[----:B------:R-:W-:Y:S01]  /*06a0*/  IMAD.U32 R6, RZ, RZ, UR4 ;  /* 0x00000004ff067e24 */ /* 0x000fe2000f8e00ff */
[----:B------:R-:W-:-:S05]  /*06b0*/  MOV R7, UR5 ;  /* 0x0000000500077c02 */ /* 0x000fca0008000f00 */
[----:B------:R-:W2:Y:S02]  /*06c0*/  LDG.E.64 R4, desc[UR12][R6.64] ;  /* 0x0000000c06047981 */ /* 0x000ea4000c1e1b00 */
[----:B--2--5:R-:W-:Y:S01]  /*06d0*/  ISETP.NE.U32.AND P0, PT, R2, R4, PT ;  /* 0x000000040200720c */ /* 0x024fe20003f05070 */
[----:B------:R-:W-:-:S03]  /*06e0*/  IMAD.U32 R4, RZ, RZ, UR6 ;  /* 0x00000006ff047e24 */ /* 0x000fc6000f8e00ff */
[----:B------:R-:W-:Y:S01]  /*06f0*/  ISETP.NE.AND.EX P0, PT, R3, R5, PT, P0 ;  /* 0x000000050300720c */ /* 0x000fe20003f05300 */
[----:B------:R-:W-:-:S12]  /*0700*/  IMAD.U32 R5, RZ, RZ, UR7 ;  /* 0x00000007ff057e24 */ /* 0x000fd8000f8e00ff */
        /* <DEDUP_REMOVED lines=9> */
[----:B--2---:R-:W-:-:S02]  /*07a0*/  @!P0 IMAD R9, R5, R19, RZ ;  /* 0x0000001305098224 */ /* 0x004fc400078e02ff */
[----:B------:R-:W-:-:S04]  /*07b0*/  @!P0 IMAD.WIDE.U32 R6, R4, R19, RZ ;  /* 0x0000001304068225 */ /* 0x000fc800078e00ff */
[----:B------:R-:W-:Y:S01]  /*07c0*/  @!P0 IMAD R9, R4, R21, R9 ;  /* 0x0000001504098224 */ /* 0x000fe200078e0209 */
[----:B------:R-:W-:-:S03]  /*07d0*/  @!P0 MOV R19, R6 ;  /* 0x0000000600138202 */ /* 0x000fc60000000f00 */
[----:B------:R-:W-:Y:S02]  /*07e0*/  @!P0 IMAD.IADD R21, R7, 0x1, R9 ;  /* 0x0000000107158824 */ /* 0x000fe400078e0209 */
[----:B------:R-:W-:Y:S05]  /*07f0*/  @P1 BRA `(.L_x_980) ;  /* 0xfffffffc00a81947 */ /* 0x000fea000383ffff */
.L_x_977:
[----:B------:R-:W-:Y:S01]  /*0800*/  ULDC.64 UR4, c[0x0][0x210] ;  /* 0x0000840000047ab9 */ /* 0x000fe20000000a00 */
[----:B------:R-:W-:Y:S01]  /*0810*/  IMAD.MOV.U32 R20, RZ, RZ, R19 ;  /* 0x000000ffff147224 */ /* 0x000fe200078e0013 */
[----:B-----5:R-:W-:-:S04]  /*0820*/  IADD3 R2, P0, R0, UR4, RZ ;  /* 0x0000000400027c10 */ /* 0x020fc8000ff1e0ff */
[----:B------:R-:W-:-:S05]  /*0830*/  IADD3.X R3, R18, UR5, RZ, P0, !PT ;  /* 0x0000000512037c10 */ /* 0x000fca00087fe4ff */
[----:B------:R-:W-:Y:S01]  /*0840*/  STG.E.64 desc[UR12][R2.64], R20 ;  /* 0x0000001402007986 */ /* 0x000fe2000c101b0c */
[----:B------:R-:W-:Y:S05]  /*0850*/  EXIT ;  /* 0x000000000000794d */ /* 0x000fea0003800000 */
.L_x_981:
        /* <DEDUP_REMOVED lines=10> */
.L_x_8683:


//--------------------- .text._ZN2at6native55_GLOBAL__N__0955718d_22_SparseCsrTensorMath_cu_868dd54534reduce_sparse_csr_dim0_cuda_kernelIliNS1_14ReductionMulOpIlEElEEvPT2_PKT0_lPKT_S9_lT1_ --------------------------
	.section	.text._ZN2at6native55_GLOBAL__N__0955718d_22_SparseCsrTensorMath_cu_868dd54534reduce_sparse_csr_dim0_cuda_kernelIliNS1_14ReductionMulOpIlEElEEvPT2_PKT0_lPKT_S9_lT1_,"ax",@progbits
	.align	128
.text._ZN2at6native55_GLOBAL__N__0955718d_22_SparseCsrTensorMath_cu_868dd54534reduce_sparse_csr_dim0_cuda_kernelIliNS1_14ReductionMulOpIlEElEEvPT2_PKT0_lPKT_S9_lT1_:
        .type           _ZN2at6native55_GLOBAL__N__0955718d_22_SparseCsrTensorMath_cu_868dd54534reduce_sparse_csr_dim0_cuda_kernelIliNS1_14ReductionMulOpIlEElEEvPT2_PKT0_lPKT_S9_lT1_,@function
        .size           _ZN2at6native55_GLOBAL__N__0955718d_22_SparseCsrTensorMath_cu_868dd54534reduce_sparse_csr_dim0_cuda_kernelIliNS1_14ReductionMulOpIlEElEEvPT2_PKT0_lPKT_S9_lT1_,(.L_x_8684 - _ZN2at6native55_GLOBAL__N__0955718d_22_SparseCsrTensorMath_cu_868dd54534reduce_sparse_csr_dim0_cuda_kernelIliNS1_14ReductionMulOpIlEElEEvPT2_PKT0_lPKT_S9_lT1_)
        .other          _ZN2at6native55_GLOBAL__N__0955718d_22_SparseCsrTensorMath_cu_868dd54534reduce_sparse_csr_dim0_cuda_kernelIliNS1_14ReductionMulOpIlEElEEvPT2_PKT0_lPKT_S9_lT1_,@"STO_CUDA_ENTRY STV_DEFAULT"
_ZN2at6native55_GLOBAL__N__0955718d_22_SparseCsrTensorMath_cu_868dd54534reduce_sparse_csr_dim0_cuda_kernelIliNS1_14ReductionMulOpIlEElEEvPT2_PKT0_lPKT_S9_lT1_:
        /* <DEDUP_REMOVED lines=14> */
[----:B------:R-:W-:Y:S01]  /*00e0*/  IMAD.MOV.U32 R15, RZ, RZ, RZ ;  /* 0x000000ffff0f7224 */ /* 0x000fe200078e00ff */
        /* <DEDUP_REMOVED lines=11> */
[----:B------:R-:W-:Y:S01]  /*01a0*/  HFMA2.MMA R15, -RZ, RZ, 0, 0 ;  /* 0x00000000ff0f7435 */ /* 0x000fe200000001ff */
[----:B------:R-:W-:Y:S01]  /*01b0*/  ISETP.NE.U32.AND P0, PT, R17, RZ, PT ;  /* 0x000000ff1100720c */ /* 0x000fe20003f05070 */
[----:B------:R-:W-:Y:S01]  /*01c0*/  IMAD.MOV.U32 R13, RZ, RZ, 0x1 ;  /* 0x00000001ff0d7424 */ /* 0x000fe200078e00ff */
[----:B------:R-:W-:-:S02]  /*01d0*/  ISETP.GE.U32.AND.EX P1, PT, R4, RZ, PT, P1 ;  /* 0x000000ff0400720c */ /* 0x000fc40003f26110 */
[----:B------:R-:W-:-:S11]  /*01e0*/  ISETP.NE.AND.EX P0, PT, RZ, RZ, PT, P0 ;  /* 0x000000ffff00720c */ /* 0x000fd60003f05300 */
[----:B0-----:R-:W-:Y:S05]  /*01f0*/  @!P1 BRA `(.L_x_983) ;  /* 0x0000000000e09947 */ /* 0x001fea0003800000 */
[----:B------:R-:W0:Y:S01]  /*0200*/  LDC R11, c[0x0][0x22c] ;  /* 0x00008b00ff0b7b82 */ /* 0x000e220000000800 */
[----:B------:R-:W-:Y:S01]  /*0210*/  IADD3 R14, P1, R17, -R6, RZ ;  /* 0x80000006110e7210 */ /* 0x000fe20007f3e0ff */
[----:B------:R-:W-:Y:S01]  /*0220*/  ULDC UR4, c[0x0][0x228] ;  /* 0x00008a0000047ab9 */ /* 0x000fe20000000800 */
[----:B------:R-:W-:Y:S01]  /*0230*/  ULDC UR5, c[0x0][0x230] ;  /* 0x00008c0000057ab9 */ /* 0x000fe20000000800 */
[----:B------:R-:W-:Y:S01]  /*0240*/  IMAD.MOV.U32 R13, RZ, RZ, 0x1 ;  /* 0x00000001ff0d7424 */ /* 0x000fe200078e00ff */
[----:B------:R-:W-:Y:S01]  /*0250*/  MOV R4, UR4 ;  /* 0x0000000400047c02 */ /* 0x000fe20008000f00 */
[----:B------:R-:W-:Y:S01]  /*0260*/  IMAD.X R16, RZ, RZ, ~R7, P1 ;  /* 0x000000ffff107224 */ /* 0x000fe200008e0e07 */
[----:B------:R-:W-:Y:S01]  /*0270*/  UMOV UR4, URZ ;  /* 0x0000003f00047c82 */ /* 0x000fe20008000000 */
[----:B------:R-:W1:Y:S01]  /*0280*/  LDC R3, c[0x0][0x234] ;  /* 0x00008d00ff037b82 */ /* 0x000e620000000800 */
[----:B------:R-:W-:Y:S02]  /*0290*/  IMAD.MOV.U32 R15, RZ, RZ, RZ ;  /* 0x000000ffff0f7224 */ /* 0x000fe400078e00ff */
[----:B------:R-:W-:Y:S01]  /*02a0*/  IMAD.U32 R2, RZ, RZ, UR5 ;  /* 0x00000005ff027e24 */ /* 0x000fe2000f8e00ff */
[----:B------:R-:W-:-:S06]  /*02b0*/  UMOV UR5, URZ ;  /* 0x0000003f00057c82 */ /* 0x000fcc0008000000 */
.L_x_984:
        /* <DEDUP_REMOVED lines=12> */
[----:B------:R-:W4:Y:S01]  /*0380*/  @!P3 LDG.E.64 R6, desc[UR12][R4.64+0x18] ;  /* 0x0000180c0406b981 */ /* 0x000f22000c1e1b00 */
[----:B------:R-:W-:-:S04]  /*0390*/  UIADD3 UR4, UP0, UR4, 0x4, URZ ;  /* 0x0000000404047890 */ /* 0x000fc8000ff1e03f */
[----:B------:R-:W-:Y:S01]  /*03a0*/  UIADD3.X UR5, URZ, UR5, URZ, UP0, !UPT ;  /* 0x000000053f057290 */ /* 0x000fe200087fe43f */
[-C--:B--2---:R-:W-:Y:S02]  /*03b0*/  @!P1 IMAD R19, R19, R13.reuse, RZ ;  /* 0x0000000d13139224 */ /* 0x084fe400078e02ff */
[----:B------:R-:W-:-:S04]  /*03c0*/  @!P1 IMAD.WIDE.U32 R20, R18, R13, RZ ;  /* 0x0000000d12149225 */ /* 0x000fc800078e00ff */
[----:B------:R-:W-:Y:S02]  /*03d0*/  @!P1 IMAD R19, R18, R15, R19 ;  /* 0x0000000f12139224 */ /* 0x000fe400078e0213 */
[----:B------:R-:W-:-:S03]  /*03e0*/  @!P1 IMAD.MOV.U32 R13, RZ, RZ, R20 ;  /* 0x000000ffff0d9224 */ /* 0x000fc600078e0014 */
[----:B------:R-:W-:Y:S01]  /*03f0*/  @!P1 IADD3 R15, R21, R19, RZ ;  /* 0x00000013150f9210 */ /* 0x000fe20007ffe0ff */
[-C--:B---3--:R-:W-:Y:S02]  /*0400*/  @!P4 IMAD R11, R11, R13.reuse, RZ ;  /* 0x0000000d0b0bc224 */ /* 0x088fe400078e02ff */
[----:B------:R-:W-:-:S04]  /*0410*/  @!P4 IMAD.WIDE.U32 R18, R10, R13, RZ ;  /* 0x0000000d0a12c225 */ /* 0x000fc800078e00ff */
[----:B------:R-:W-:Y:S02]  /*0420*/  @!P4 IMAD R11, R10, R15, R11 ;  /* 0x0000000f0a0bc224 */ /* 0x000fe400078e020b */
[----:B------:R-:W-:Y:S02]  /*0430*/  @!P4 IMAD.MOV.U32 R13, RZ, RZ, R18 ;  /* 0x000000ffff0dc224 */ /* 0x000fe400078e0012 */
[----:B------:R-:W-:Y:S01]  /*0440*/  @!P4 IMAD.IADD R15, R19, 0x1, R11 ;  /* 0x00000001130fc824 */ /* 0x000fe200078e020b */
[----:B------:R-:W-:Y:S01]  /*0450*/  IADD3 R18, P4, R14, UR4, RZ ;  /* 0x000000040e127c10 */ /* 0x000fe2000ff9e0ff */
[-C--:B----4-:R-:W-:Y:S02]  /*0460*/  @!P2 IMAD R9, R9, R13.reuse, RZ ;  /* 0x0000000d0909a224 */ /* 0x090fe400078e02ff */
[----:B------:R-:W-:Y:S01]  /*0470*/  @!P2 IMAD.WIDE.U32 R10, R8, R13, RZ ;  /* 0x0000000d080aa225 */ /* 0x000fe200078e00ff */
[----:B------:R-:W-:-:S03]  /*0480*/  ISETP.NE.U32.AND P1, PT, R18, RZ, PT ;  /* 0x000000ff1200720c */ /* 0x000fc60003f25070 */
[----:B------:R-:W-:Y:S01]  /*0490*/  @!P2 IMAD R9, R8, R15, R9 ;  /* 0x0000000f0809a224 */ /* 0x000fe200078e0209 */
[----:B------:R-:W-:Y:S01]  /*04a0*/  IADD3.X R8, R16, UR5, RZ, P4, !PT ;  /* 0x0000000510087c10 */ /* 0x000fe2000a7fe4ff */
[----:B------:R-:W-:Y:S01]  /*04b0*/  @!P2 IMAD.MOV.U32 R13, RZ, RZ, R10 ;  /* 0x000000ffff0da224 */ /* 0x000fe200078e000a */
[----:B------:R-:W-:Y:S02]  /*04c0*/  IADD3 R2, P4, R2, 0x10, RZ ;  /* 0x0000001002027810 */ /* 0x000fe40007f9e0ff */
[----:B------:R-:W-:Y:S01]  /*04d0*/  ISETP.NE.AND.EX P1, PT, R8, RZ, PT, P1 ;  /* 0x000000ff0800720c */ /* 0x000fe20003f25310 */
[----:B------:R-:W-:Y:S01]  /*04e0*/  @!P3 IMAD R7, R7, R13, RZ ;  /* 0x0000000d0707b224 */ /* 0x000fe200078e02ff */
[----:B------:R-:W-:Y:S01]  /*04f0*/  @!P2 IADD3 R15, R11, R9, RZ ;  /* 0x000000090b0fa210 */ /* 0x000fe20007ffe0ff */
[----:B------:R-:W-:Y:S01]  /*0500*/  @!P3 IMAD.WIDE.U32 R8, R6, R13, RZ ;  /* 0x0000000d0608b225 */ /* 0x000fe200078e00ff */
[----:B------:R-:W-:-:S03]  /*0510*/  IADD3 R4, P2, R4, 0x20, RZ ;  /* 0x0000002004047810 */ /* 0x000fc60007f5e0ff */
[----:B------:R-:W-:Y:S01]  /*0520*/  @!P3 IMAD R7, R6, R15, R7 ;  /* 0x0000000f0607b224 */ /* 0x000fe200078e0207 */
[----:B------:R-:W-:Y:S01]  /*0530*/  @!P3 MOV R13, R8 ;  /* 0x00000008000db202 */ /* 0x000fe20000000f00 */
[----:B------:R-:W-:Y:S02]  /*0540*/  IMAD.X R11, RZ, RZ, R5, P2 ;  /* 0x000000ffff0b7224 */ /* 0x000fe400010e0605 */
[----:B------:R-:W-:Y:S02]  /*0550*/  IMAD.X R3, RZ, RZ, R3, P4 ;  /* 0x000000ffff037224 */ /* 0x000fe400020e0603 */
[----:B------:R-:W-:Y:S01]  /*0560*/  @!P3 IMAD.IADD R15, R9, 0x1, R7 ;  /* 0x00000001090fb824 */ /* 0x000fe200078e0207 */
[----:B------:R-:W-:Y:S06]  /*0570*/  @P1 BRA `(.L_x_984) ;  /* 0xfffffffc00501947 */ /* 0x000fec000383ffff */
.L_x_983:
        /* <DEDUP_REMOVED lines=9> */
.L_x_985:
        /* <DEDUP_REMOVED lines=17> */
[----:B------:R-:W-:Y:S02]  /*0720*/  @!P1 IMAD R7, R2, R15, R7 ;  /* 0x0000000f02079224 */ /* 0x000fe400078e0207 */
[----:B------:R-:W-:-:S03]  /*0730*/  @!P1 IMAD.MOV.U32 R13, RZ, RZ, R4 ;  /* 0x000000ffff0d9224 */ /* 0x000fc600078e0004 */
[----:B------:R-:W-:Y:S01]  /*0740*/  @!P1 IADD3 R15, R5, R7, RZ ;  /* 0x00000007050f9210 */ /* 0x000fe20007ffe0ff */
[----:B------:R-:W-:Y:S06]  /*0750*/  @P0 BRA `(.L_x_985) ;  /* 0xfffffffc00ac0947 */ /* 0x000fec000383ffff */
.L_x_982:
[----:B------:R-:W-:Y:S01]  /*0760*/  ULDC.64 UR4, c[0x0][0x210] ;  /* 0x0000840000047ab9 */ /* 0x000fe20000000a00 */
[----:B------:R-:W-:Y:S01]  /*0770*/  IMAD.MOV.U32 R14, RZ, RZ, R13 ;  /* 0x000000ffff0e7224 */ /* 0x000fe200078e000d */
[----:B------:R-:W-:-:S04]  /*0780*/  LEA R2, P0, R0, UR4, 0x3 ;  /* 0x0000000400027c11 */ /* 0x000fc8000f8018ff */
[----:B------:R-:W-:-:S05]  /*0790*/  LEA.HI.X R3, R0, UR5, RZ, 0x3, P0 ;  /* 0x0000000500037c11 */ /* 0x000fca00080f1cff */
[----:B------:R-:W-:Y:S01]  /*07a0*/  STG.E.64 desc[UR12][R2.64], R14 ;  /* 0x0000000e02007986 */ /* 0x000fe2000c101b0c */
[----:B------:R-:W-:Y:S05]  /*07b0*/  EXIT ;  /* 0x000000000000794d */ /* 0x000fea0003800000 */
.L_x_986:
        /* <DEDUP_REMOVED lines=12> */
.L_x_8684:


//--------------------- .text._ZN2at6native55_GLOBAL__N__0955718d_22_SparseCsrTensorMath_cu_868dd54534reduce_sparse_csr_dim1_cuda_kernelIilNS1_14ReductionMulOpIiEElEEvPT2_PKT_PKT0_SC_lT1_ --------------------------
	.section	.text._ZN2at6native55_GLOBAL__N__0955718d_22_SparseCsrTensorMath_cu_868dd54534reduce_sparse_csr_dim1_cuda_kernelIilNS1_14ReductionMulOpIiEElEEvPT2_PKT_PKT0_SC_lT1_,"ax",@progbits
	.align	128
.text._ZN2at6native55_GLOBAL__N__0955718d_22_SparseCsrTensorMath_cu_868dd54534reduce_sparse_csr_dim1_cuda_kernelIilNS1_14ReductionMulOpIiEElEEvPT2_PKT_PKT0_SC_lT1_:
        .type           _ZN2at6native55_GLOBAL__N__0955718d_22_SparseCsrTensorMath_cu_868dd54534reduce_sparse_csr_dim1_cuda_kernelIilNS1_14ReductionMulOpIiEElEEvPT2_PKT_PKT0_SC_lT1_,@function
        .size           _ZN2at6native55_GLOBAL__N__0955718d_22_SparseCsrTensorMath_cu_868dd54534reduce_sparse_csr_dim1_cuda_kernelIilNS1_14ReductionMulOpIiEElEEvPT2_PKT_PKT0_SC_lT1_,(.L_x_8685 - _ZN2at6native55_GLOBAL__N__0955718d_22_SparseCsrTensorMath_cu_868dd54534reduce_sparse_csr_dim1_cuda_kernelIilNS1_14ReductionMulOpIiEElEEvPT2_PKT_PKT0_SC_lT1_)
        .other          _ZN2at6native55_GLOBAL__N__0955718d_22_SparseCsrTensorMath_cu_868dd54534reduce_sparse_csr_dim1_cuda_kernelIilNS1_14ReductionMulOpIiEElEEvPT2_PKT_PKT0_SC_lT1_,@"STO_CUDA_ENTRY STV_DEFAULT"
_ZN2at6native55_GLOBAL__N__0955718d_22_SparseCsrTensorMath_cu_868dd54534reduce_sparse_csr_dim1_cuda_kernelIilNS1_14ReductionMulOpIiEElEEvPT2_PKT_PKT0_SC_lT1_:
        /* <DEDUP_REMOVED lines=32> */
[----:B------:R-:W-:Y:S02]  /*0200*/  IADD3 R7, P0, R4, R7, RZ ;  /* 0x0000000704077210 */ /* 0x000fe40007f1e0ff */
[----:B------:R-:W-:Y:S01]  /*0210*/  LOP3.LUT R11, R8, 0x3, RZ, 0xc0, !PT ;  /* 0x00000003080b7812 */ /* 0x000fe200078ec0ff */
[----:B------:R-:W-:Y:S01]  /*0220*/  IMAD.MOV.U32 R8, RZ, RZ, 0x1 ;  /* 0x00000001ff087424 */ /* 0x000fe200078e00ff */
        /* <DEDUP_REMOVED lines=9> */
[----:B------:R-:W-:-:S03]  /*02c0*/  LEA R9, P2, R3, UR6, 0x2 ;  /* 0x0000000603097c11 */ /* 0x000fc6000f8410ff */
[----:B------:R-:W-:Y:S01]  /*02d0*/  IMAD.X R13, RZ, RZ, ~R5, P1 ;  /* 0x000000ffff0d7224 */ /* 0x000fe200008e0e05 */
[----:B------:R-:W-:Y:S02]  /*02e0*/  IADD3 R9, P3, R9, 0x8, RZ ;  /* 0x0000000809097810 */ /* 0x000fe40007f7e0ff */
[----:B------:R-:W-:-:S05]  /*02f0*/  LEA.HI.X R4, R3, UR7, R6, 0x2, P2 ;  /* 0x0000000703047c11 */ /* 0x000fca00090f1406 */
[----:B------:R-:W-:-:S07]  /*0300*/  IMAD.X R5, RZ, RZ, R4, P3 ;  /* 0x000000ffff057224 */ /* 0x000fce00018e0604 */
.L_x_991:
[----:B------:R-:W-:-:S05]  /*0310*/  IMAD.MOV.U32 R4, RZ, RZ, R9 ;  /* 0x000000ffff047224 */ /* 0x000fca00078e0009 */
[----:B------:R-:W2:Y:S04]  /*0320*/  LDG.E R7, desc[UR4][R4.64+-0x8] ;  /* 0xfffff80404077981 */ /* 0x000ea8000c1e1900 */
[----:B------:R-:W3:Y:S04]  /*0330*/  LDG.E R10, desc[UR4][R4.64+-0x4] ;  /* 0xfffffc04040a7981 */ /* 0x000ee8000c1e1900 */
[----:B------:R-:W4:Y:S04]  /*0340*/  LDG.E R12, desc[UR4][R4.64] ;  /* 0x00000004040c7981 */ /* 0x000f28000c1e1900 */
[----:B------:R0:W5:Y:S01]  /*0350*/  LDG.E R14, desc[UR4][R4.64+0x4] ;  /* 0x00000404040e7981 */ /* 0x000162000c1e1900 */
[----:B------:R-:W-:-:S04]  /*0360*/  IADD3 R3, P1, R3, 0x4, RZ ;  /* 0x0000000403037810 */ /* 0x000fc80007f3e0ff */
[----:B------:R-:W-:Y:S01]  /*0370*/  IADD3 R9, P2, R3, R16, RZ ;  /* 0x0000001003097210 */ /* 0x000fe20007f5e0ff */
[----:B------:R-:W-:-:S03]  /*0380*/  IMAD.X R6, RZ, RZ, R6, P1 ;  /* 0x000000ffff067224 */ /* 0x000fc600008e0606 */
[----:B------:R-:W-:Y:S01]  /*0390*/  ISETP.NE.U32.AND P1, PT, R9, RZ, PT ;  /* 0x000000ff0900720c */ /* 0x000fe20003f25070 */
[----:B--2---:R-:W-:Y:S02]  /*03a0*/  IMAD R7, R7, R8, RZ ;  /* 0x0000000807077224 */ /* 0x004fe400078e02ff */
[----:B------:R-:W-:Y:S01]  /*03b0*/  IMAD.X R8, R6, 0x1, R13, P2 ;  /* 0x0000000106087824 */ /* 0x000fe200010e060d */
[----:B------:R-:W-:Y:S01]  /*03c0*/  IADD3 R9, P2, R4, 0x10, RZ ;  /* 0x0000001004097810 */ /* 0x000fe20007f5e0ff */
[----:B---3--:R-:W-:-:S03]  /*03d0*/  IMAD R7, R7, R10, RZ ;  /* 0x0000000a07077224 */ /* 0x008fc600078e02ff */
[----:B------:R-:W-:Y:S01]  /*03e0*/  ISETP.NE.AND.EX P1, PT, R8, RZ, PT, P1 ;  /* 0x000000ff0800720c */ /* 0x000fe20003f25310 */
[----:B----4-:R-:W-:Y:S02]  /*03f0*/  IMAD R7, R7, R12, RZ ;  /* 0x0000000c07077224 */ /* 0x010fe400078e02ff */
[----:B0-----:R-:W-:Y:S02]  /*0400*/  IMAD.X R5, RZ, RZ, R5, P2 ;  /* 0x000000ffff057224 */ /* 0x001fe400010e0605 */
[----:B-----5:R-:W-:-:S08]  /*0410*/  IMAD R8, R7, R14, RZ ;  /* 0x0000000e07087224 */ /* 0x020fd000078e02ff */
[----:B------:R-:W-:Y:S05]  /*0420*/  @P1 BRA `(.L_x_991) ;  /* 0xfffffffc00b81947 */ /* 0x000fea000383ffff */
.L_x_990:
[----:B------:R-:W-:Y:S05]  /*0430*/  BSYNC B1 ;  /* 0x0000000000017941 */ /* 0x000fea0003800000 */
.L_x_989:
[----:B------:R-:W-:Y:S04]  /*0440*/  BSSY B1, `(.L_x_992) ;  /* 0x0000010000017945 */ /* 0x000fe80003800000 */
[----:B------:R-:W-:Y:S05]  /*0450*/  @!P0 BRA `(.L_x_993) ;  /* 0x0000000000388947 */ /* 0x000fea0003800000 */
[----:B------:R-:W-:Y:S01]  /*0460*/  ULDC.64 UR6, c[0x0][0x218] ;  /* 0x0000860000067ab9 */ /* 0x000fe20000000a00 */
[----:B------:R-:W-:Y:S02]  /*0470*/  IADD3 R7, P1, RZ, -R11, RZ ;  /* 0x8000000bff077210 */ /* 0x000fe40007f3e0ff */
[----:B------:R-:W-:-:S03]  /*0480*/  LEA R4, P0, R3, UR6, 0x2 ;  /* 0x0000000603047c11 */ /* 0x000fc6000f8010ff */
[----:B------:R-:W-:Y:S01]  /*0490*/  IMAD.X R9, RZ, RZ, -0x1, P1 ;  /* 0xffffffffff097424 */ /* 0x000fe200008e06ff */
[----:B------:R-:W-:-:S09]  /*04a0*/  LEA.HI.X R5, R3, UR7, R6, 0x2, P0 ;  /* 0x0000000703057c11 */ /* 0x000fd200080f1406 */
.L_x_994:
[----:B------:R0:W2:Y:S01]  /*04b0*/  LDG.E R3, desc[UR4][R4.64] ;  /* 0x0000000404037981 */ /* 0x0000a2000c1e1900 */
[----:B------:R-:W-:-:S05]  /*04c0*/  IADD3 R7, P0, R7, 0x1, RZ ;  /* 0x0000000107077810 */ /* 0x000fca0007f1e0ff */
[----:B------:R-:W-:Y:S01]  /*04d0*/  IMAD.X R9, RZ, RZ, R9, P0 ;  /* 0x000000ffff097224 */ /* 0x000fe200000e0609 */
[----:B------:R-:W-:Y:S02]  /*04e0*/  ISETP.NE.U32.AND P0, PT, R7, RZ, PT ;  /* 0x000000ff0700720c */ /* 0x000fe40003f05070 */
[----:B0-----:R-:W-:Y:S02]  /*04f0*/  IADD3 R4, P1, R4, 0x4, RZ ;  /* 0x0000000404047810 */ /* 0x001fe40007f3e0ff */
[----:B------:R-:W-:-:S03]  /*0500*/  ISETP.NE.AND.EX P0, PT, R9, RZ, PT, P0 ;  /* 0x000000ff0900720c */ /* 0x000fc60003f05300 */
[----:B------:R-:W-:Y:S02]  /*0510*/  IMAD.X R5, RZ, RZ, R5, P1 ;  /* 0x000000ffff057224 */ /* 0x000fe400008e0605 */
[----:B--2---:R-:W-:-:S08]  /*0520*/  IMAD R8, R3, R8, RZ ;  /* 0x0000000803087224 */ /* 0x004fd000078e02ff */
[----:B------:R-:W-:Y:S05]  /*0530*/  @P0 BRA `(.L_x_994) ;  /* 0xfffffffc00dc0947 */ /* 0x000fea000383ffff */
.L_x_993:
[----:B------:R-:W-:Y:S05]  /*0540*/  BSYNC B1 ;  /* 0x0000000000017941 */ /* 0x000fea0003800000 */
.L_x_992:
[----:B------:R-:W-:-:S07]  /*0550*/  SHF.R.S32.HI R9, RZ, 0x1f, R8 ;  /* 0x0000001fff097819 */ /* 0x000fce0000011408 */
.L_x_988:
[----:B------:R-:W-:Y:S05]  /*0560*/  BSYNC B0 ;  /* 0x0000000000007941 */ /* 0x000fea0003800000 */
.L_x_987:
        /* <DEDUP_REMOVED lines=9> */
.L_x_995:
        /* <DEDUP_REMOVED lines=16> */
.L_x_8685:


//--------------------- .text._ZN2at6native55_GLOBAL__N__0955718d_22_SparseCsrTensorMath_cu_868dd54534reduce_sparse_csr_dim1_cuda_kernelIiiNS1_14ReductionMulOpIiEElEEvPT2_PKT_PKT0_SC_lT1_ --------------------------
	.section	.text._ZN2at6native55_GLOBAL__N__0955718d_22_SparseCsrTensorMath_cu_868dd54534reduce_sparse_csr_dim1_cuda_kernelIiiNS1_14ReductionMulOpIiEElEEvPT2_PKT_PKT0_SC_lT1_,"ax",@progbits
	.align	128
.text._ZN2at6native55_GLOBAL__N__0955718d_22_SparseCsrTensorMath_cu_868dd54534reduce_sparse_csr_dim1_cuda_kernelIiiNS1_14ReductionMulOpIiEElEEvPT2_PKT_PKT0_SC_lT1_:
        .type           _ZN2at6native55_GLOBAL__N__0955718d_22_SparseCsrTensorMath_cu_868dd54534reduce_sparse_csr_dim1_cuda_kernelIiiNS1_14ReductionMulOpIiEElEEvPT2_PKT_PKT0_SC_lT1_,@function
        .size           _ZN2at6native55_GLOBAL__N__0955718d_22_SparseCsrTensorMath_cu_868dd54534reduce_sparse_csr_dim1_cuda_kernelIiiNS1_14ReductionMulOpIiEElEEvPT2_PKT_PKT0_SC_lT1_,(.L_x_8686 - _ZN2at6native55_GLOBAL__N__0955718d_22_SparseCsrTensorMath_cu_868dd54534reduce_sparse_csr_dim1_cuda_kernelIiiNS1_14ReductionMulOpIiEElEEvPT2_PKT_PKT0_SC_lT1_)
        .other          _ZN2at6native55_GLOBAL__N__0955718d_22_SparseCsrTensorMath_cu_868dd54534reduce_sparse_csr_dim1_cuda_kernelIiiNS1_14ReductionMulOpIiEElEEvPT2_PKT_PKT0_SC_lT1_,@"STO_CUDA_ENTRY STV_DEFAULT"
_ZN2at6native55_GLOBAL__N__0955718d_22_SparseCsrTensorMath_cu_868dd54534reduce_sparse_csr_dim1_cuda_kernelIiiNS1_14ReductionMulOpIiEElEEvPT2_PKT_PKT0_SC_lT1_:
        /* <DEDUP_REMOVED lines=22> */
[----:B------:R-:W-:-:S10]  /*0160*/  IMAD.MOV.U32 R8, RZ, RZ, 0x1 ;  /* 0x00000001ff087424 */ /* 0x000fd400078e00ff */
[----:B------:R-:W-:Y:S05]  /*0170*/  @!P0 BRA `(.L_x_997) ;  /* 0x0000000400f48947 */ /* 0x000fea0003800000 */
[-C--:B------:R-:W-:Y:S01]  /*0180*/  LOP3.LUT R3, RZ, R5.reuse, RZ, 0x33, !PT ;  /* 0x00000005ff037212 */ /* 0x080fe200078e33ff */
[----:B------:R-:W-:Y:S01]  /*0190*/  BSSY B1, `(.L_x_998) ;  /* 0x000006b000017945 */ /* 0x000fe20003800000 */
[C---:B------:R-:W-:Y:S01]  /*01a0*/  IADD3 R7, R6.reuse, -R5, RZ ;  /* 0x8000000506077210 */ /* 0x040fe20007ffe0ff */
[----:B------:R-:W-:Y:S02]  /*01b0*/  IMAD.MOV.U32 R8, RZ, RZ, 0x1 ;  /* 0x00000001ff087424 */ /* 0x000fe400078e00ff */
[----:B------:R-:W-:Y:S01]  /*01c0*/  IMAD.IADD R3, R6, 0x1, R3 ;  /* 0x0000000106037824 */ /* 0x000fe200078e0203 */
[----:B------:R-:W-:-:S04]  /*01d0*/  LOP3.LUT R6, R7, 0x3, RZ, 0xc0, !PT ;  /* 0x0000000307067812 */ /* 0x000fc800078ec0ff */
[----:B------:R-:W-:-:S13]  /*01e0*/  ISETP.GE.U32.AND P0, PT, R3, 0x3, PT ;  /* 0x000000030300780c */ /* 0x000fda0003f06070 */
[----:B------:R-:W-:Y:S05]  /*01f0*/  @!P0 BRA `(.L_x_999) ;  /* 0x0000000400908947 */ /* 0x000fea0003800000 */
[----:B------:R-:W0:Y:S01]  /*0200*/  LDC.64 R2, c[0x0][0x218] ;  /* 0x00008600ff027b82 */ /* 0x000e220000000a00 */
[----:B------:R-:W-:Y:S01]  /*0210*/  IADD3 R7, R7, -R6, RZ ;  /* 0x8000000607077210 */ /* 0x000fe20007ffe0ff */
[----:B------:R-:W-:Y:S01]  /*0220*/  BSSY B0, `(.L_x_1000) ;  /* 0x0000051000007945 */ /* 0x000fe20003800000 */
[----:B------:R-:W-:Y:S02]  /*0230*/  MOV R8, 0x1 ;  /* 0x0000000100087802 */ /* 0x000fe40000000f00 */
        /* <DEDUP_REMOVED lines=10> */
.L_x_1004:
        /* <DEDUP_REMOVED lines=16> */
[----:B------:R-:W-:-:S02]  /*03e0*/  VIADD R7, R7, 0xfffffff0 ;  /* 0xfffffff007077836 */ /* 0x000fc40000000000 */
[----:B------:R-:W-:-:S03]  /*03f0*/  VIADD R5, R5, 0x10 ;  /* 0x0000001005057836 */ /* 0x000fc60000000000 */
[----:B------:R-:W-:Y:S02]  /*0400*/  ISETP.GT.AND P1, PT, R7, 0xc, PT ;  /* 0x0000000c0700780c */ /* 0x000fe40003f24270 */
[----:B0-----:R-:W-:-:S04]  /*0410*/  IADD3 R2, P2, R2, 0x40, RZ ;  /* 0x0000004002027810 */ /* 0x001fc80007f5e0ff */
[----:B------:R-:W-:Y:S01]  /*0420*/  IADD3.X R3, RZ, R3, RZ, P2, !PT ;  /* 0x00000003ff037210 */ /* 0x000fe200017fe4ff */
[----:B--2---:R-:W-:-:S04]  /*0430*/  IMAD R19, R19, R8, RZ ;  /* 0x0000000813137224 */ /* 0x004fc800078e02ff */
[----:B---3--:R-:W-:-:S04]  /*0440*/  IMAD R19, R19, R20, RZ ;  /* 0x0000001413137224 */ /* 0x008fc800078e02ff */
[----:B----4-:R-:W-:-:S04]  /*0450*/  IMAD R19, R19, R22, RZ ;  /* 0x0000001613137224 */ /* 0x010fc800078e02ff */
[----:B-----5:R-:W-:-:S04]  /*0460*/  IMAD R19, R19, R24, RZ ;  /* 0x0000001813137224 */ /* 0x020fc800078e02ff */
[----:B------:R-:W-:-:S04]  /*0470*/  IMAD R19, R19, R26, RZ ;  /* 0x0000001a13137224 */ /* 0x000fc800078e02ff */
        /* <DEDUP_REMOVED lines=10> */
[----:B------:R-:W-:Y:S01]  /*0520*/  IMAD R8, R10, R9, RZ ;  /* 0x000000090a087224 */ /* 0x000fe200078e02ff */
[----:B------:R-:W-:Y:S06]  /*0530*/  @P1 BRA `(.L_x_1004) ;  /* 0xfffffffc00681947 */ /* 0x000fec000383ffff */
.L_x_1003:
[----:B------:R-:W-:Y:S05]  /*0540*/  BSYNC B3 ;  /* 0x0000000000037941 */ /* 0x000fea0003800000 */
.L_x_1002:
[----:B------:R-:W-:Y:S01]  /*0550*/  ISETP.GT.AND P1, PT, R7, 0x4, PT ;  /* 0x000000040700780c */ /* 0x000fe20003f24270 */
[----:B------:R-:W-:-:S12]  /*0560*/  BSSY B3, `(.L_x_1005) ;  /* 0x0000019000037945 */ /* 0x000fd80003800000 */
        /* <DEDUP_REMOVED lines=9> */
[----:B------:R-:W-:Y:S01]  /*0600*/  PLOP3.LUT P0, PT, PT, PT, PT, 0x8, 0x0 ;  /* 0x000000000000781c */ /* 0x000fe20003f0e170 */
[----:B------:R-:W-:Y:S01]  /*0610*/  VIADD R5, R5, 0x8 ;  /* 0x0000000805057836 */ /* 0x000fe20000000000 */
[----:B------:R-:W-:Y:S01]  /*0620*/  IADD3 R7, R7, -0x8, RZ ;  /* 0xfffffff807077810 */ /* 0x000fe20007ffe0ff */
[----:B--2---:R-:W-:-:S04]  /*0630*/  IMAD R9, R8, R9, RZ ;  /* 0x0000000908097224 */ /* 0x004fc800078e02ff */
[----:B---3--:R-:W-:Y:S01]  /*0640*/  IMAD R9, R9, R10, RZ ;  /* 0x0000000a09097224 */ /* 0x008fe200078e02ff */
[----:B------:R-:W-:-:S03]  /*0650*/  IADD3 R10, P1, R2, 0x20, RZ ;  /* 0x00000020020a7810 */ /* 0x000fc60007f3e0ff */
[----:B----4-:R-:W-:Y:S01]  /*0660*/  IMAD R9, R9, R12, RZ ;  /* 0x0000000c09097224 */ /* 0x010fe200078e02ff */
[----:B------:R-:W-:Y:S01]  /*0670*/  IADD3.X R11, RZ, R3, RZ, P1, !PT ;  /* 0x00000003ff0b7210 */ /* 0x000fe20000ffe4ff */
[----:B0-----:R-:W-:Y:S02]  /*0680*/  IMAD.MOV.U32 R2, RZ, RZ, R10 ;  /* 0x000000ffff027224 */ /* 0x001fe400078e000a */
[----:B-----5:R-:W-:Y:S01]  /*0690*/  IMAD R9, R9, R14, RZ ;  /* 0x0000000e09097224 */ /* 0x020fe200078e02ff */
[----:B------:R-:W-:-:S03]  /*06a0*/  MOV R3, R11 ;  /* 0x0000000b00037202 */ /* 0x000fc60000000f00 */
[----:B------:R-:W-:-:S04]  /*06b0*/  IMAD R9, R9, R16, RZ ;  /* 0x0000001009097224 */ /* 0x000fc800078e02ff */
[----:B------:R-:W-:-:S04]  /*06c0*/  IMAD R9, R9, R18, RZ ;  /* 0x0000001209097224 */ /* 0x000fc800078e02ff */
[----:B------:R-:W-:-:S04]  /*06d0*/  IMAD R9, R9, R20, RZ ;  /* 0x0000001409097224 */ /* 0x000fc800078e02ff */
[----:B------:R-:W-:-:S07]  /*06e0*/  IMAD R8, R9, R22, RZ ;  /* 0x0000001609087224 */ /* 0x000fce00078e02ff */
.L_x_1006:
[----:B------:R-:W-:Y:S05]  /*06f0*/  BSYNC B3 ;  /* 0x0000000000037941 */ /* 0x000fea0003800000 */
.L_x_1005:
[----:B------:R-:W-:-:S13]  /*0700*/  ISETP.NE.OR P0, PT, R7, RZ, P0 ;  /* 0x000000ff0700720c */ /* 0x000fda0000705670 */
[----:B------:R-:W-:Y:S05]  /*0710*/  @!P0 BREAK B0 ;  /* 0x0000000000008942 */ /* 0x000fea0003800000 */
[----:B------:R-:W-:Y:S05]  /*0720*/  @!P0 BRA `(.L_x_999) ;  /* 0x0000000000448947 */ /* 0x000fea0003800000 */
.L_x_1001:
[----:B------:R-:W-:Y:S05]  /*0730*/  BSYNC B0 ;  /* 0x0000000000007941 */ /* 0x000fea0003800000 */
.L_x_1000:
[----:B------:R-:W2:Y:S04]  /*0740*/  LDG.E R9, desc[UR4][R2.64+-0x8] ;  /* 0xfffff80402097981 */ /* 0x000ea8000c1e1900 */
[----:B------:R-:W3:Y:S04]  /*0750*/  LDG.E R10, desc[UR4][R2.64+-0x4] ;  /* 0xfffffc04020a7981 */ /* 0x000ee8000c1e1900 */
[----:B------:R-:W4:Y:S04]  /*0760*/  LDG.E R12, desc[UR4][R2.64] ;  /* 0x00000004020c7981 */ /* 0x000f28000c1e1900 */
[----:B------:R0:W5:Y:S01]  /*0770*/  LDG.E R14, desc[UR4][R2.64+0x4] ;  /* 0x00000404020e7981 */ /* 0x000162000c1e1900 */
[----:B------:R-:W-:Y:S01]  /*0780*/  VIADD R7, R7, 0xfffffffc ;  /* 0xfffffffc07077836 */ /* 0x000fe20000000000 */
[----:B------:R-:W-:-:S04]  /*0790*/  IADD3 R5, R5, 0x4, RZ ;  /* 0x0000000405057810 */ /* 0x000fc80007ffe0ff */
[----:B------:R-:W-:Y:S01]  /*07a0*/  ISETP.NE.AND P0, PT, R7, RZ, PT ;  /* 0x000000ff0700720c */ /* 0x000fe20003f05270 */
[----:B--2---:R-:W-:-:S04]  /*07b0*/  IMAD R9, R9, R8, RZ ;  /* 0x0000000809097224 */ /* 0x004fc800078e02ff */
[----:B---3--:R-:W-:Y:S01]  /*07c0*/  IMAD R9, R9, R10, RZ ;  /* 0x0000000a09097224 */ /* 0x008fe200078e02ff */
[----:B------:R-:W-:-:S03]  /*07d0*/  IADD3 R10, P1, R2, 0x10, RZ ;  /* 0x00000010020a7810 */ /* 0x000fc60007f3e0ff */
[----:B----4-:R-:W-:Y:S01]  /*07e0*/  IMAD R9, R9, R12, RZ ;  /* 0x0000000c09097224 */ /* 0x010fe200078e02ff */
[----:B------:R-:W-:Y:S01]  /*07f0*/  IADD3.X R11, RZ, R3, RZ, P1, !PT ;  /* 0x00000003ff0b7210 */ /* 0x000fe20000ffe4ff */
[----:B0-----:R-:W-:Y:S02]  /*0800*/  IMAD.MOV.U32 R2, RZ, RZ, R10 ;  /* 0x000000ffff027224 */ /* 0x001fe400078e000a */
[----:B-----5:R-:W-:Y:S01]  /*0810*/  IMAD R8, R9, R14, RZ ;  /* 0x0000000e09087224 */ /* 0x020fe200078e02ff */
[----:B------:R-:W-:Y:S01]  /*0820*/  MOV R3, R11 ;  /* 0x0000000b00037202 */ /* 0x000fe20000000f00 */
[----:B------:R-:W-:Y:S06]  /*0830*/  @P0 BRA `(.L_x_1000) ;  /* 0xfffffffc00c00947 */ /* 0x000fec000383ffff */
.L_x_999:
[----:B------:R-:W-:Y:S05]  /*0840*/  BSYNC B1 ;  /* 0x0000000000017941 */ /* 0x000fea0003800000 */
.L_x_998:
[----:B------:R-:W-:Y:S01]  /*0850*/  ISETP.NE.AND P0, PT, R6, RZ, PT ;  /* 0x000000ff0600720c */ /* 0x000fe20003f05270 */
[----:B------:R-:W-:-:S12]  /*0860*/  BSSY B0, `(.L_x_1007) ;  /* 0x000000d000007945 */ /* 0x000fd80003800000 */
[----:B------:R-:W-:Y:S05]  /*0870*/  @!P0 BRA `(.L_x_1008) ;  /* 0x00000000002c8947 */ /* 0x000fea0003800000 */
[----:B------:R-:W0:Y:S02]  /*0880*/  LDC.64 R2, c[0x0][0x218] ;  /* 0x00008600ff027b82 */ /* 0x000e240000000a00 */
[----:B0-----:R-:W-:-:S05]  /*0890*/  IMAD.WIDE R2, R5, 0x4, R2 ;  /* 0x0000000405027825 */ /* 0x001fca00078e0202 */
[----:B------:R-:W-:-:S07]  /*08a0*/  MOV R5, R3 ;  /* 0x0000000300057202 */ /* 0x000fce0000000f00 */
.L_x_1009:
[----:B------:R-:W-:-:S06]  /*08b0*/  IMAD.MOV.U32 R3, RZ, RZ, R5 ;  /* 0x000000ffff037224 */ /* 0x000fcc00078e0005 */
[----:B------:R0:W2:Y:S01]  /*08c0*/  LDG.E R3, desc[UR4][R2.64] ;  /* 0x0000000402037981 */ /* 0x0000a2000c1e1900 */
[----:B------:R-:W-:-:S04]  /*08d0*/  IADD3 R6, R6, -0x1, RZ ;  /* 0xffffffff06067810 */ /* 0x000fc80007ffe0ff */
[----:B------:R-:W-:Y:S02]  /*08e0*/  ISETP.NE.AND P0, PT, R6, RZ, PT ;  /* 0x000000ff0600720c */ /* 0x000fe40003f05270 */
[----:B0-----:R-:W-:-:S04]  /*08f0*/  IADD3 R2, P1, R2, 0x4, RZ ;  /* 0x0000000402027810 */ /* 0x001fc80007f3e0ff */
[----:B------:R-:W-:Y:S01]  /*0900*/  IADD3.X R5, RZ, R5, RZ, P1, !PT ;  /* 0x00000005ff057210 */ /* 0x000fe20000ffe4ff */
[----:B--2---:R-:W-:-:S06]  /*0910*/  IMAD R8, R3, R8, RZ ;  /* 0x0000000803087224 */ /* 0x004fcc00078e02ff */
[----:B------:R-:W-:Y:S05]  /*0920*/  @P0 BRA `(.L_x_1009) ;  /* 0xfffffffc00e00947 */ /* 0x000fea000383ffff */
.L_x_1008:
[----:B------:R-:W-:Y:S05]  /*0930*/  BSYNC B0 ;  /* 0x0000000000007941 */ /* 0x000fea0003800000 */
.L_x_1007:
[----:B------:R-:W-:-:S07]  /*0940*/  SHF.R.S32.HI R9, RZ, 0x1f, R8 ;  /* 0x0000001fff097819 */ /* 0x000fce0000011408 */
.L_x_997:
[----:B------:R-:W-:Y:S05]  /*0950*/  BSYNC B2 ;  /* 0x0000000000027941 */ /* 0x000fea0003800000 */
.L_x_996:
[----:B------:R-:W-:Y:S05]  /*0960*/  WARPSYNC.ALL ;  /* 0x0000000000007948 */ /* 0x000fea0003800000 */
[----:B------:R-:W-:Y:S01]  /*0970*/  ULDC.64 UR6, c[0x0][0x228] ;  /* 0x00008a0000067ab9 */ /* 0x000fe20000000a00 */
[----:B------:R-:W0:Y:S01]  /*0980*/  LDC.64 R2, c[0x0][0x210] ;  /* 0x00008400ff027b82 */ /* 0x000e220000000a00 */
[----:B------:R-:W-:-:S04]  /*0990*/  IADD3 R4, P0, R4, UR6, RZ ;  /* 0x0000000604047c10 */ /* 0x000fc8000ff1e0ff */
[----:B------:R-:W-:-:S06]  /*09a0*/  IADD3.X R5, R0, UR7, RZ, P0, !PT ;  /* 0x0000000700057c10 */ /* 0x000fcc00087fe4ff */
[----:B------:R-:W0:Y:S02]  /*09b0*/  LDG.E R5, desc[UR4][R4.64] ;  /* 0x0000000404057981 */ /* 0x000e24000c1e1900 */
[----:B0-----:R-:W-:-:S05]  /*09c0*/  IMAD.WIDE R2, R5, 0x8, R2 ;  /* 0x0000000805027825 */ /* 0x001fca00078e0202 */
[----:B------:R-:W-:Y:S01]  /*09d0*/  STG.E.64 desc[UR4][R2.64], R8 ;  /* 0x0000000802007986 */ /* 0x000fe2000c101b04 */
[----:B------:R-:W-:Y:S05]  /*09e0*/  EXIT ;  /* 0x000000000000794d */ /* 0x000fea0003800000 */
.L_x_1010:
        /* <DEDUP_REMOVED lines=9> */
.L_x_8686:


//--------------------- .text._ZN2at6native55_GLOBAL__N__0955718d_22_SparseCsrTensorMath_cu_868dd54534reduce_sparse_csr_dim0_cuda_kernelIilNS1_14ReductionMulOpIiEElEEvPT2_PKT0_lPKT_S9_lT1_ --------------------------
	.section	.text._ZN2at6native55_GLOBAL__N__0955718d_22_SparseCsrTensorMath_cu_868dd54534reduce_sparse_csr_dim0_cuda_kernelIilNS1_14ReductionMulOpIiEElEEvPT2_PKT0_lPKT_S9_lT1_,"ax",@progbits
	.align	128
.text._ZN2at6native55_GLOBAL__N__0955718d_22_SparseCsrTensorMath_cu_868dd54534reduce_sparse_csr_dim0_cuda_kernelIilNS1_14ReductionMulOpIiEElEEvPT2_PKT0_lPKT_S9_lT1_:
        .type           _ZN2at6native55_GLOBAL__N__0955718d_22_SparseCsrTensorMath_cu_868dd54534reduce_sparse_csr_dim0_cuda_kernelIilNS1_14ReductionMulOpIiEElEEvPT2_PKT0_lPKT_S9_lT1_,@function
        .size           _ZN2at6native55_GLOBAL__N__0955718d_22_SparseCsrTensorMath_cu_868dd54534reduce_sparse_csr_dim0_cuda_kernelIilNS1_14ReductionMulOpIiEElEEvPT2_PKT0_lPKT_S9_lT1_,(.L_x_8687 - _ZN2at6native55_GLOBAL__N__0955718d_22_SparseCsrTensorMath_cu_868dd54534reduce_sparse_csr_dim0_cuda_kernelIilNS1_14ReductionMulOpIiEElEEvPT2_PKT0_lPKT_S9_lT1_)
        .other          _ZN2at6native55_GLOBAL__N__0955718d_22_SparseCsrTensorMath_cu_868dd54534reduce_sparse_csr_dim0_cuda_kernelIilNS1_14ReductionMulOpIiEElEEvPT2_PKT0_lPKT_S9_lT1_,@"STO_CUDA_ENTRY STV_DEFAULT"
_ZN2at6native55_GLOBAL__N__0955718d_22_SparseCsrTensorMath_cu_868dd54534reduce_sparse_csr_dim0_cuda_kernelIilNS1_14ReductionMulOpIiEElEEvPT2_PKT0_lPKT_S9_lT1_:
        /* <DEDUP_REMOVED lines=46> */
.L_x_1013:
[----:B------:R-:W-:-:S05]  /*02e0*/  IMAD.MOV.U32 R8, RZ, RZ, R10 ;  /* 0x000000ffff087224 */ /* 0x000fca00078e000a */
        /* <DEDUP_REMOVED lines=8> */
[----:B---3--:R-:W-:-:S04]  /*0370*/  ISETP.NE.U32.AND P4, PT, R4, R18, PT ;  /* 0x000000120400720c */ /* 0x008fc80003f85070 */
[----:B------:R-:W-:Y:S02]  /*0380*/  ISETP.NE.AND.EX P4, PT, R5, R19, PT, P4 ;  /* 0x000000130500720c */ /* 0x000fe40003f85340 */
[----:B----4-:R-:W-:-:S05]  /*0390*/  ISETP.NE.U32.AND P2, PT, R4, R16, PT ;  /* 0x000000100400720c */ /* 0x010fca0003f45070 */
[----:B------:R-:W2:Y:S01]  /*03a0*/  @!P3 LDG.E R19, desc[UR12][R12.64] ;  /* 0x0000000c0c13b981 */ /* 0x000ea2000c1e1900 */
[----:B------:R-:W-:-:S05]  /*03b0*/  ISETP.NE.AND.EX P2, PT, R5, R17, PT, P2 ;  /* 0x000000110500720c */ /* 0x000fca0003f45320 */
[----:B------:R-:W3:Y:S01]  /*03c0*/  @!P4 LDG.E R17, desc[UR12][R12.64+0x4] ;  /* 0x0000040c0c11c981 */ /* 0x000ee2000c1e1900 */
[----:B------:R-:W-:-:S04]  /*03d0*/  ISETP.NE.U32.AND P1, PT, R4, R10, PT ;  /* 0x0000000a0400720c */ /* 0x000fc80003f25070 */
[----:B------:R-:W-:-:S03]  /*03e0*/  ISETP.NE.AND.EX P1, PT, R5, R11, PT, P1 ;  /* 0x0000000b0500720c */ /* 0x000fc60003f25310 */
[----:B------:R-:W4:Y:S10]  /*03f0*/  @!P2 LDG.E R11, desc[UR12][R12.64+0x8] ;  /* 0x0000080c0c0ba981 */ /* 0x000f34000c1e1900 */
[----:B------:R-:W4:Y:S01]  /*0400*/  @!P1 LDG.E R21, desc[UR12][R12.64+0xc] ;  /* 0x00000c0c0c159981 */ /* 0x000f22000c1e1900 */
[----:B------:R-:W-:-:S04]  /*0410*/  UIADD3 UR4, UP0, UR4, 0x4, URZ ;  /* 0x0000000404047890 */ /* 0x000fc8000ff1e03f */
[----:B------:R-:W-:Y:S01]  /*0420*/  UIADD3.X UR5, URZ, UR5, URZ, UP0, !UPT ;  /* 0x000000053f057290 */ /* 0x000fe200087fe43f */
[----:B--2---:R-:W-:-:S04]  /*0430*/  @!P3 IMAD R19, R2, R19, RZ ;  /* 0x000000130213b224 */ /* 0x004fc800078e02ff */
[--C-:B------:R-:W-:Y:S01]  /*0440*/  @!P3 IMAD.MOV.U32 R2, RZ, RZ, R19.reuse ;  /* 0x000000ffff02b224 */ /* 0x100fe200078e0013 */
[----:B------:R-:W-:-:S03]  /*0450*/  @!P3 SHF.R.S32.HI R10, RZ, 0x1f, R19 ;  /* 0x0000001fff0ab819 */ /* 0x000fc60000011413 */
[----:B---3--:R-:W-:Y:S02]  /*0460*/  @!P4 IMAD R17, R2, R17, RZ ;  /* 0x000000110211c224 */ /* 0x008fe400078e02ff */
[----:B------:R-:W-:Y:S02]  /*0470*/  @!P3 IMAD.MOV.U32 R3, RZ, RZ, R10 ;  /* 0x000000ffff03b224 */ /* 0x000fe400078e000a */
[--C-:B------:R-:W-:Y:S01]  /*0480*/  @!P4 IMAD.MOV.U32 R2, RZ, RZ, R17.reuse ;  /* 0x000000ffff02c224 */ /* 0x100fe200078e0011 */
[----:B------:R-:W-:-:S03]  /*0490*/  @!P4 SHF.R.S32.HI R10, RZ, 0x1f, R17 ;  /* 0x0000001fff0ac819 */ /* 0x000fc60000011411 */
[----:B----4-:R-:W-:Y:S02]  /*04a0*/  @!P2 IMAD R11, R2, R11, RZ ;  /* 0x0000000b020ba224 */ /* 0x010fe400078e02ff */
[----:B------:R-:W-:Y:S01]  /*04b0*/  @!P4 IMAD.MOV.U32 R3, RZ, RZ, R10 ;  /* 0x000000ffff03c224 */ /* 0x000fe200078e000a */
[----:B------:R-:W-:Y:S01]  /*04c0*/  IADD3 R16, P4, R14, UR4, RZ ;  /* 0x000000040e107c10 */ /* 0x000fe2000ff9e0ff */
[--C-:B------:R-:W-:Y:S01]  /*04d0*/  @!P2 IMAD.MOV.U32 R2, RZ, RZ, R11.reuse ;  /* 0x000000ffff02a224 */ /* 0x100fe200078e000b */
[----:B------:R-:W-:Y:S02]  /*04e0*/  @!P2 SHF.R.S32.HI R10, RZ, 0x1f, R11 ;  /* 0x0000001fff0aa819 */ /* 0x000fe4000001140b */
[----:B------:R-:W-:Y:S01]  /*04f0*/  ISETP.NE.U32.AND P3, PT, R16, RZ, PT ;  /* 0x000000ff1000720c */ /* 0x000fe20003f65070 */
[----:B------:R-:W-:Y:S01]  /*0500*/  @!P1 IMAD R21, R2, R21, RZ ;  /* 0x0000001502159224 */ /* 0x000fe200078e02ff */
[----:B------:R-:W-:Y:S01]  /*0510*/  IADD3.X R16, R15, UR5, RZ, P4, !PT ;  /* 0x000000050f107c10 */ /* 0x000fe2000a7fe4ff */
[----:B------:R-:W-:Y:S01]  /*0520*/  @!P2 IMAD.MOV.U32 R3, RZ, RZ, R10 ;  /* 0x000000ffff03a224 */ /* 0x000fe200078e000a */
[----:B------:R-:W-:Y:S01]  /*0530*/  IADD3 R10, P4, R8, 0x20, RZ ;  /* 0x00000020080a7810 */ /* 0x000fe20007f9e0ff */
[----:B------:R-:W-:Y:S01]  /*0540*/  @!P1 IMAD.MOV.U32 R2, RZ, RZ, R21 ;  /* 0x000000ffff029224 */ /* 0x000fe200078e0015 */
[----:B------:R-:W-:-:S02]  /*0550*/  ISETP.NE.AND.EX P3, PT, R16, RZ, PT, P3 ;  /* 0x000000ff1000720c */ /* 0x000fc40003f65330 */
[----:B------:R-:W-:Y:S01]  /*0560*/  IADD3 R20, P2, R12, 0x10, RZ ;  /* 0x000000100c147810 */ /* 0x000fe20007f5e0ff */
[----:B------:R-:W-:Y:S01]  /*0570*/  IMAD.X R9, RZ, RZ, R9, P4 ;  /* 0x000000ffff097224 */ /* 0x000fe200020e0609 */
[----:B------:R-:W-:-:S03]  /*0580*/  @!P1 SHF.R.S32.HI R8, RZ, 0x1f, R21 ;  /* 0x0000001fff089819 */ /* 0x000fc60000011415 */
[----:B------:R-:W-:Y:S02]  /*0590*/  IMAD.X R23, RZ, RZ, R13, P2 ;  /* 0x000000ffff177224 */ /* 0x000fe400010e060d */
[----:B------:R-:W-:-:S04]  /*05a0*/  @!P1 IMAD.MOV.U32 R3, RZ, RZ, R8 ;  /* 0x000000ffff039224 */ /* 0x000fc800078e0008 */
[----:B------:R-:W-:Y:S05]  /*05b0*/  @P3 BRA `(.L_x_1013) ;  /* 0xfffffffc00483947 */ /* 0x000fea000383ffff */
.L_x_1012:
        /* <DEDUP_REMOVED lines=9> */
.L_x_1014:
[----:B------:R-:W-:Y:S02]  /*0650*/  IMAD.U32 R8, RZ, RZ, UR6 ;  /* 0x00000006ff087e24 */ /* 0x000fe4000f8e00ff */
[----:B------:R-:W-:-:S06]  /*0660*/  IMAD.U32 R9, RZ, RZ, UR4 ;  /* 0x00000004ff097e24 */ /* 0x000fcc000f8e00ff */
[----:B------:R-:W2:Y:S01]  /*0670*/  LDG.E.64 R8, desc[UR12][R8.64] ;  /* 0x0000000c08087981 */ /* 0x000ea2000c1e1b00 */
[----:B------:R-:W-:Y:S02]  /*0680*/  IMAD.U32 R11, RZ, RZ, UR8 ;  /* 0x00000008ff0b7e24 */ /* 0x000fe4000f8e00ff */
[----:B------:R-:W-:Y:S01]  /*0690*/  IMAD.U32 R10, RZ, RZ, UR7 ;  /* 0x00000007ff0a7e24 */ /* 0x000fe2000f8e00ff */
[----:B--2--5:R-:W-:-:S04]  /*06a0*/  ISETP.NE.U32.AND P0, PT, R4, R8, PT ;  /* 0x000000080400720c */ /* 0x024fc80003f05070 */
[----:B------:R-:W-:-:S13]  /*06b0*/  ISETP.NE.AND.EX P0, PT, R5, R9, PT, P0 ;  /* 0x000000090500720c */ /* 0x000fda0003f05300 */
[----:B------:R-:W2:Y:S01]  /*06c0*/  @!P0 LDG.E R11, desc[UR12][R10.64] ;  /* 0x0000000c0a0b8981 */ /* 0x000ea2000c1e1900 */
        /* <DEDUP_REMOVED lines=8> */
[----:B--2---:R-:W-:-:S04]  /*0750*/  @!P0 IMAD R7, R2, R11, RZ ;  /* 0x0000000b02078224 */ /* 0x004fc800078e02ff */
[--C-:B------:R-:W-:Y:S01]  /*0760*/  @!P0 IMAD.MOV.U32 R2, RZ, RZ, R7.reuse ;  /* 0x000000ffff028224 */ /* 0x100fe200078e0007 */
[----:B------:R-:W-:-:S05]  /*0770*/  @!P0 SHF.R.S32.HI R8, RZ, 0x1f, R7 ;  /* 0x0000001fff088819 */ /* 0x000fca0000011407 */
[----:B------:R-:W-:Y:S02]  /*0780*/  @!P0 IMAD.MOV.U32 R3, RZ, RZ, R8 ;  /* 0x000000ffff038224 */ /* 0x000fe400078e0008 */
[----:B------:R-:W-:Y:S05]  /*0790*/  @P1 BRA `(.L_x_1014) ;  /* 0xfffffffc00ac1947 */ /* 0x000fea000383ffff */
.L_x_1011:
[----:B------:R-:W-:Y:S02]  /*07a0*/  ULDC.64 UR4, c[0x0][0x210] ;  /* 0x0000840000047ab9 */ /* 0x000fe40000000a00 */
[----:B------:R-:W-:-:S04]  /*07b0*/  IADD3 R6, P0, R6, UR4, RZ ;  /* 0x0000000406067c10 */ /* 0x000fc8000ff1e0ff */
[----:B------:R-:W-:-:S05]  /*07c0*/  IADD3.X R7, R0, UR5, RZ, P0, !PT ;  /* 0x0000000500077c10 */ /* 0x000fca00087fe4ff */
[----:B------:R-:W-:Y:S01]  /*07d0*/  STG.E.64 desc[UR12][R6.64], R2 ;  /* 0x0000000206007986 */ /* 0x000fe2000c101b0c */
[----:B------:R-:W-:Y:S05]  /*07e0*/  EXIT ;  /* 0x000000000000794d */ /* 0x000fea0003800000 */
.L_x_1015:
        /* <DEDUP_REMOVED lines=9> */
.L_x_8687:


//--------------------- .text._ZN2at6native55_GLOBAL__N__0955718d_22_SparseCsrTensorMath_cu_868dd54534reduce_sparse_csr_dim0_cuda_kernelIiiNS1_14ReductionMulOpIiEElEEvPT2_PKT0_lPKT_S9_lT1_ --------------------------
	.section	.text._ZN2at6native55_GLOBAL__N__0955718d_22_SparseCsrTensorMath_cu_868dd54534reduce_sparse_csr_dim0_cuda_kernelIiiNS1_14ReductionMulOpIiEElEEvPT2_PKT0_lPKT_S9_lT1_,"ax",@progbits
	.align	128
.text._ZN2at6native55_GLOBAL__N__0955718d_22_SparseCsrTensorMath_cu_868dd54534reduce_sparse_csr_dim0_cuda_kernelIiiNS1_14ReductionMulOpIiEElEEvPT2_PKT0_lPKT_S9_lT1_:
        .type           _ZN2at6native55_GLOBAL__N__0955718d_22_SparseCsrTensorMath_cu_868dd54534reduce_sparse_csr_dim0_cuda_kernelIiiNS1_14ReductionMulOpIiEElEEvPT2_PKT0_lPKT_S9_lT1_,@function
        .size           _ZN2at6native55_GLOBAL__N__0955718d_22_SparseCsrTensorMath_cu_868dd54534reduce_sparse_csr_dim0_cuda_kernelIiiNS1_14ReductionMulOpIiEElEEvPT2_PKT0_lPKT_S9_lT1_,(.L_x_8688 - _ZN2at6native55_GLOBAL__N__0955718d_22_SparseCsrTensorMath_cu_868dd54534reduce_sparse_csr_dim0_cuda_kernelIiiNS1_14ReductionMulOpIiEElEEvPT2_PKT0_lPKT_S9_lT1_)
        .other          _ZN2at6native55_GLOBAL__N__0955718d_22_SparseCsrTensorMath_cu_868dd54534reduce_sparse_csr_dim0_cuda_kernelIiiNS1_14ReductionMulOpIiEElEEvPT2_PKT0_lPKT_S9_lT1_,@"STO_CUDA_ENTRY STV_DEFAULT"
_ZN2at6native55_GLOBAL__N__0955718d_22_SparseCsrTensorMath_cu_868dd54534reduce_sparse_csr_dim0_cuda_kernelIiiNS1_14ReductionMulOpIiEElEEvPT2_PKT0_lPKT_S9_lT1_:
        /* <DEDUP_REMOVED lines=44> */
.L_x_1018:
[----:B------:R-:W-:-:S05]  /*02c0*/  IMAD.MOV.U32 R4, RZ, RZ, R6 ;  /* 0x000000ffff047224 */ /* 0x000fca00078e0006 */
[----:B-1----:R-:W2:Y:S04]  /*02d0*/  LDG.E R7, desc[UR12][R4.64] ;  /* 0x0000000c04077981 */ /* 0x002ea8000c1e1900 */
[----:B------:R-:W3:Y:S04]  /*02e0*/  LDG.E R13, desc[UR12][R4.64+0x4] ;  /* 0x0000040c040d7981 */ /* 0x000ee8000c1e1900 */
[----:B------:R-:W4:Y:S04]  /*02f0*/  LDG.E R15, desc[UR12][R4.64+0x8] ;  /* 0x0000080c040f7981 */ /* 0x000f28000c1e1900 */
[----:B------:R-:W4:Y:S01]  /*0300*/  LDG.E R17, desc[UR12][R4.64+0xc] ;  /* 0x00000c0c04117981 */ /* 0x000f22000c1e1900 */
[----:B------:R-:W-:Y:S01]  /*0310*/  IMAD.MOV.U32 R6, RZ, RZ, R12 ;  /* 0x000000ffff067224 */ /* 0x000fe200078e000c */
[C---:B--2--5:R-:W-:Y:S01]  /*0320*/  ISETP.NE.AND P1, PT, R8.reuse, R7, PT ;  /* 0x000000070800720c */ /* 0x064fe20003f25270 */
[----:B0-----:R-:W-:Y:S01]  /*0330*/  IMAD.MOV.U32 R7, RZ, RZ, R21 ;  /* 0x000000ffff077224 */ /* 0x001fe200078e0015 */
[----:B---3--:R-:W-:-:S11]  /*0340*/  ISETP.NE.AND P4, PT, R8, R13, PT ;  /* 0x0000000d0800720c */ /* 0x008fd60003f85270 */
[----:B------:R-:W2:Y:S01]  /*0350*/  @!P1 LDG.E R13, desc[UR12][R6.64] ;  /* 0x0000000c060d9981 */ /* 0x000ea2000c1e1900 */
[----:B----4-:R-:W-:-:S03]  /*0360*/  ISETP.NE.AND P3, PT, R8, R15, PT ;  /* 0x0000000f0800720c */ /* 0x010fc60003f65270 */
[----:B------:R-:W3:Y:S01]  /*0370*/  @!P4 LDG.E R15, desc[UR12][R6.64+0x4] ;  /* 0x0000040c060fc981 */ /* 0x000ee2000c1e1900 */
[----:B------:R-:W-:-:S09]  /*0380*/  ISETP.NE.AND P2, PT, R8, R17, PT ;  /* 0x000000110800720c */ /* 0x000fd20003f45270 */
[----:B------:R-:W4:Y:S04]  /*0390*/  @!P3 LDG.E R17, desc[UR12][R6.64+0x8] ;  /* 0x0000080c0611b981 */ /* 0x000f28000c1e1900 */
        /* <DEDUP_REMOVED lines=28> */
.L_x_1017:
        /* <DEDUP_REMOVED lines=11> */
.L_x_1019:
[----:B------:R-:W-:Y:S02]  /*0610*/  IMAD.U32 R5, RZ, RZ, UR5 ;  /* 0x00000005ff057e24 */ /* 0x000fe4000f8e00ff */
[----:B------:R-:W-:-:S05]  /*0620*/  IMAD.U32 R4, RZ, RZ, UR4 ;  /* 0x00000004ff047e24 */ /* 0x000fca000f8e00ff */
[----:B------:R-:W2:Y:S01]  /*0630*/  LDG.E R5, desc[UR12][R4.64] ;  /* 0x0000000c04057981 */ /* 0x000ea2000c1e1900 */
[----:B------:R-:W-:Y:S02]  /*0640*/  IMAD.U32 R7, RZ, RZ, UR7 ;  /* 0x00000007ff077e24 */ /* 0x000fe4000f8e00ff */
[----:B------:R-:W-:Y:S01]  /*0650*/  IMAD.U32 R6, RZ, RZ, UR6 ;  /* 0x00000006ff067e24 */ /* 0x000fe2000f8e00ff */
[----:B--2--5:R-:W-:-:S13]  /*0660*/  ISETP.NE.AND P1, PT, R8, R5, PT ;  /* 0x000000050800720c */ /* 0x024fda0003f25270 */
        /* <DEDUP_REMOVED lines=14> */
.L_x_1016:
[----:B------:R-:W-:Y:S02]  /*0750*/  ULDC.64 UR4, c[0x0][0x210] ;  /* 0x0000840000047ab9 */ /* 0x000fe40000000a00 */
[----:B------:R-:W-:-:S04]  /*0760*/  LEA R4, P0, R0, UR4, 0x3 ;  /* 0x0000000400047c11 */ /* 0x000fc8000f8018ff */
[----:B------:R-:W-:-:S05]  /*0770*/  LEA.HI.X R5, R0, UR5, RZ, 0x3, P0 ;  /* 0x0000000500057c11 */ /* 0x000fca00080f1cff */
[----:B------:R-:W-:Y:S01]  /*0780*/  STG.E.64 desc[UR12][R4.64], R2 ;  /* 0x0000000204007986 */ /* 0x000fe2000c101b0c */
[----:B------:R-:W-:Y:S05]  /*0790*/  EXIT ;  /* 0x000000000000794d */ /* 0x000fea0003800000 */
.L_x_1020:
        /* <DEDUP_REMOVED lines=14> */
.L_x_8688:


//--------------------- .text._ZN2at6native55_GLOBAL__N__0955718d_22_SparseCsrTensorMath_cu_868dd54534reduce_sparse_csr_dim1_cuda_kernelIalNS1_14ReductionMulOpIaEElEEvPT2_PKT_PKT0_SC_lT1_ --------------------------
	.section	.text._ZN2at6native55_GLOBAL__N__0955718d_22_SparseCsrTensorMath_cu_868dd54534reduce_sparse_csr_dim1_cuda_kernelIalNS1_14ReductionMulOpIaEElEEvPT2_PKT_PKT0_SC_lT1_,"ax",@progbits
	.align	128
.text._ZN2at6native55_GLOBAL__N__0955718d_22_SparseCsrTensorMath_cu_868dd54534reduce_sparse_csr_dim1_cuda_kernelIalNS1_14ReductionMulOpIaEElEEvPT2_PKT_PKT0_SC_lT1_:
        .type           _ZN2at6native55_GLOBAL__N__0955718d_22_SparseCsrTensorMath_cu_868dd54534reduce_sparse_csr_dim1_cuda_kernelIalNS1_14ReductionMulOpIaEElEEvPT2_PKT_PKT0_SC_lT1_,@function
        .size           _ZN2at6native55_GLOBAL__N__0955718d_22_SparseCsrTensorMath_cu_868dd54534reduce_sparse_csr_dim1_cuda_kernelIalNS1_14ReductionMulOpIaEElEEvPT2_PKT_PKT0_SC_lT1_,(.L_x_8689 - _ZN2at6native55_GLOBAL__N__0955718d_22_SparseCsrTensorMath_cu_868dd54534reduce_sparse_csr_dim1_cuda_kernelIalNS1_14ReductionMulOpIaEElEEvPT2_PKT_PKT0_SC_lT1_)
        .other          _ZN2at6native55_GLOBAL__N__0955718d_22_SparseCsrTensorMath_cu_868dd54534reduce_sparse_csr_dim1_cuda_kernelIalNS1_14ReductionMulOpIaEElEEvPT2_PKT_PKT0_SC_lT1_,@"STO_CUDA_ENTRY STV_DEFAULT"
_ZN2at6native55_GLOBAL__N__0955718d_22_SparseCsrTensorMath_cu_868dd54534reduce_sparse_csr_dim1_cuda_kernelIalNS1_14ReductionMulOpIaEElEEvPT2_PKT_PKT0_SC_lT1_:
        /* <DEDUP_REMOVED lines=21> */
[----:B------:R-:W-:Y:S01]  /*0150*/  ULDC.64 UR6, c[0x0][0x218] ;  /* 0x0000860000067ab9 */ /* 0x000fe20000000a00 */
[----:B------:R-:W-:Y:S01]  /*0160*/  IMAD.MOV.U32 R3, RZ, RZ, R9 ;  /* 0x000000ffff037224 */ /* 0x000fe200078e0009 */
[----:B------:R-:W-:Y:S01]  /*0170*/  BSSY B0, `(.L_x_1021) ;  /* 0x0000043000007945 */ /* 0x000fe20003800000 */
        /* <DEDUP_REMOVED lines=10> */
[----:B------:R-:W-:Y:S02]  /*0220*/  LOP3.LUT R5, R10, 0x3, RZ, 0xc0, !PT ;  /* 0x000000030a057812 */ /* 0x000fe400078ec0ff */
[----:B------:R-:W-:Y:S01]  /*0230*/  ISETP.GE.U32.AND P1, PT, R8, 0x3, PT ;  /* 0x000000030800780c */ /* 0x000fe20003f26070 */
[----:B------:R-:W-:Y:S01]  /*0240*/  IMAD.X R8, R7, 0x1, R9, P0 ;  /* 0x0000000107087824 */ /* 0x000fe200000e0609 */
[----:B------:R-:W-:-:S04]  /*0250*/  ISETP.NE.U32.AND P0, PT, R5, RZ, PT ;  /* 0x000000ff0500720c */ /* 0x000fc80003f05070 */
[----:B------:R-:W-:Y:S01]  /*0260*/  ISETP.GE.U32.AND.EX P1, PT, R8, RZ, PT, P1 ;  /* 0x000000ff0800720c */ /* 0x000fe20003f26110 */
[----:B------:R-:W-:Y:S01]  /*0270*/  IMAD.MOV.U32 R8, RZ, RZ, 0x1 ;  /* 0x00000001ff087424 */ /* 0x000fe200078e00ff */
[----:B------:R-:W-:-:S11]  /*0280*/  ISETP.NE.AND.EX P0, PT, RZ, RZ, PT, P0 ;  /* 0x000000ffff00720c */ /* 0x000fd60003f05300 */
[----:B------:R-:W-:Y:S05]  /*0290*/  @!P1 BRA `(.L_x_1024) ;  /* 0x0000000000649947 */ /* 0x000fea0003800000 */
[----:B------:R-:W-:Y:S01]  /*02a0*/  IADD3 R9, P1, -R6, R5, RZ ;  /* 0x0000000506097210 */ /* 0x000fe20007f3e1ff */
[----:B------:R-:W-:-:S04]  /*02b0*/  IMAD.MOV.U32 R8, RZ, RZ, 0x1 ;  /* 0x00000001ff087424 */ /* 0x000fc800078e00ff */
[----:B------:R-:W-:-:S08]  /*02c0*/  IMAD.X R14, RZ, RZ, ~R7, P1 ;  /* 0x000000ffff0e7224 */ /* 0x000fd000008e0e07 */
.L_x_1025:
[----:B------:R-:W-:-:S04]  /*02d0*/  IADD3.X R6, P1, R4, UR6, RZ, PT, !PT ;  /* 0x0000000604067c10 */ /* 0x000fc8000bf3e4ff */
[----:B------:R-:W-:-:S05]  /*02e0*/  IADD3.X R7, R3, UR7, RZ, P1, !PT ;  /* 0x0000000703077c10 */ /* 0x000fca0008ffe4ff */
[----:B------:R-:W2:Y:S04]  /*02f0*/  LDG.E.U8 R10, desc[UR4][R6.64+-0x1] ;  /* 0xffffff04060a7981 */ /* 0x000ea8000c1e1100 */
[----:B------:R-:W3:Y:S04]  /*0300*/  LDG.E.U8 R11, desc[UR4][R6.64] ;  /* 0x00000004060b7981 */ /* 0x000ee8000c1e1100 */
[----:B------:R-:W4:Y:S04]  /*0310*/  LDG.E.U8 R12, desc[UR4][R6.64+0x1] ;  /* 0x00000104060c7981 */ /* 0x000f28000c1e1100 */
[----:B------:R0:W5:Y:S01]  /*0320*/  LDG.E.U8 R13, desc[UR4][R6.64+0x2] ;  /* 0x00000204060d7981 */ /* 0x000162000c1e1100 */
[----:B------:R-:W-:-:S02]  /*0330*/  PRMT R15, R8, 0x9910, RZ ;  /* 0x00009910080f7816 */ /* 0x000fc400000000ff */
[----:B------:R-:W-:-:S05]  /*0340*/  IADD3 R4, P1, R4, 0x4, RZ ;  /* 0x0000000404047810 */ /* 0x000fca0007f3e0ff */
[----:B------:R-:W-:Y:S01]  /*0350*/  IMAD.X R3, RZ, RZ, R3, P1 ;  /* 0x000000ffff037224 */ /* 0x000fe200008e0603 */
[----:B0-----:R-:W-:-:S04]  /*0360*/  IADD3 R7, P2, R4, R9, RZ ;  /* 0x0000000904077210 */ /* 0x001fc80007f5e0ff */
[----:B------:R-:W-:Y:S01]  /*0370*/  ISETP.NE.U32.AND P1, PT, R7, RZ, PT ;  /* 0x000000ff0700720c */ /* 0x000fe20003f25070 */
[----:B------:R-:W-:-:S05]  /*0380*/  IMAD.X R7, R3, 0x1, R14, P2 ;  /* 0x0000000103077824 */ /* 0x000fca00010e060e */
[----:B------:R-:W-:Y:S01]  /*0390*/  ISETP.NE.AND.EX P1, PT, R7, RZ, PT, P1 ;  /* 0x000000ff0700720c */ /* 0x000fe20003f25310 */
[----:B--2---:R-:W-:-:S05]  /*03a0*/  IMAD R10, R10, R15, RZ ;  /* 0x0000000f0a0a7224 */ /* 0x004fca00078e02ff */
[----:B------:R-:W-:-:S05]  /*03b0*/  PRMT R8, R10, 0x9910, RZ ;  /* 0x000099100a087816 */ /* 0x000fca00000000ff */
[----:B---3--:R-:W-:-:S05]  /*03c0*/  IMAD R11, R11, R8, RZ ;  /* 0x000000080b0b7224 */ /* 0x008fca00078e02ff */
[----:B------:R-:W-:-:S05]  /*03d0*/  PRMT R11, R11, 0x9910, RZ ;  /* 0x000099100b0b7816 */ /* 0x000fca00000000ff */
[----:B----4-:R-:W-:-:S05]  /*03e0*/  IMAD R12, R12, R11, RZ ;  /* 0x0000000b0c0c7224 */ /* 0x010fca00078e02ff */
[----:B------:R-:W-:-:S05]  /*03f0*/  PRMT R6, R12, 0x9910, RZ ;  /* 0x000099100c067816 */ /* 0x000fca00000000ff */
[----:B-----5:R-:W-:-:S05]  /*0400*/  IMAD R13, R13, R6, RZ ;  /* 0x000000060d0d7224 */ /* 0x020fca00078e02ff */
[----:B------:R-:W-:Y:S01]  /*0410*/  PRMT R8, R13, 0x7610, R8 ;  /* 0x000076100d087816 */ /* 0x000fe20000000008 */
[----:B------:R-:W-:Y:S06]  /*0420*/  @P1 BRA `(.L_x_1025) ;  /* 0xfffffffc00a81947 */ /* 0x000fec000383ffff */
.L_x_1024:
[----:B------:R-:W-:Y:S05]  /*0430*/  BSYNC B1 ;  /* 0x0000000000017941 */ /* 0x000fea0003800000 */
.L_x_1023:
[----:B------:R-:W-:Y:S04]  /*0440*/  BSSY B1, `(.L_x_1026) ;  /* 0x0000012000017945 */ /* 0x000fe80003800000 */
[----:B------:R-:W-:Y:S05]  /*0450*/  @!P0 BRA `(.L_x_1027) ;  /* 0x0000000000408947 */ /* 0x000fea0003800000 */
[----:B------:R-:W-:Y:S01]  /*0460*/  ULDC.64 UR8, c[0x0][0x218] ;  /* 0x0000860000087ab9 */ /* 0x000fe20000000a00 */
[----:B------:R-:W-:Y:S02]  /*0470*/  IADD3 R6, P1, RZ, -R5, RZ ;  /* 0x80000005ff067210 */ /* 0x000fe40007f3e0ff */
[----:B------:R-:W-:-:S03]  /*0480*/  IADD3 R4, P0, R4, UR8, RZ ;  /* 0x0000000804047c10 */ /* 0x000fc6000ff1e0ff */
[----:B------:R-:W-:Y:S01]  /*0490*/  IMAD.X R7, RZ, RZ, -0x1, P1 ;  /* 0xffffffffff077424 */ /* 0x000fe200008e06ff */
[----:B------:R-:W-:-:S09]  /*04a0*/  IADD3.X R5, R3, UR9, RZ, P0, !PT ;  /* 0x0000000903057c10 */ /* 0x000fd200087fe4ff */
.L_x_1028:
[----:B------:R0:W2:Y:S01]  /*04b0*/  LDG.E.U8 R3, desc[UR4][R4.64] ;  /* 0x0000000404037981 */ /* 0x0000a2000c1e1100 */
[----:B------:R-:W-:Y:S02]  /*04c0*/  IADD3 R6, P0, R6, 0x1, RZ ;  /* 0x0000000106067810 */ /* 0x000fe40007f1e0ff */
[----:B------:R-:W-:-:S03]  /*04d0*/  PRMT R8, R8, 0x9910, RZ ;  /* 0x0000991008087816 */ /* 0x000fc600000000ff */
[----:B------:R-:W-:Y:S01]  /*04e0*/  IMAD.X R7, RZ, RZ, R7, P0 ;  /* 0x000000ffff077224 */ /* 0x000fe200000e0607 */
[----:B------:R-:W-:Y:S02]  /*04f0*/  ISETP.NE.U32.AND P0, PT, R6, RZ, PT ;  /* 0x000000ff0600720c */ /* 0x000fe40003f05070 */
[----:B0-----:R-:W-:Y:S02]  /*0500*/  IADD3 R4, P1, R4, 0x1, RZ ;  /* 0x0000000104047810 */ /* 0x001fe40007f3e0ff */
[----:B------:R-:W-:-:S03]  /*0510*/  ISETP.NE.AND.EX P0, PT, R7, RZ, PT, P0 ;  /* 0x000000ff0700720c */ /* 0x000fc60003f05300 */
[----:B------:R-:W-:Y:S02]  /*0520*/  IMAD.X R5, RZ, RZ, R5, P1 ;  /* 0x000000ffff057224 */ /* 0x000fe400008e0605 */
[----:B--2---:R-:W-:-:S05]  /*0530*/  IMAD R3, R3, R8, RZ ;  /* 0x0000000803037224 */ /* 0x004fca00078e02ff */
[----:B------:R-:W-:-:S03]  /*0540*/  PRMT R8, R3, 0x7610, R8 ;  /* 0x0000761003087816 */ /* 0x000fc60000000008 */
[----:B------:R-:W-:Y:S05]  /*0550*/  @P0 BRA `(.L_x_1028) ;  /* 0xfffffffc00d40947 */ /* 0x000fea000383ffff */
.L_x_1027:
[----:B------:R-:W-:Y:S05]  /*0560*/  BSYNC B1 ;  /* 0x0000000000017941 */ /* 0x000fea0003800000 */
.L_x_1026:
[----:B------:R-:W-:-:S04]  /*0570*/  LOP3.LUT R8, R8, 0xffff, RZ, 0xc0, !PT ;  /* 0x0000ffff08087812 */ /* 0x000fc800078ec0ff */
[----:B------:R-:W-:-:S04]  /*0580*/  PRMT R8, R8, 0x8880, RZ ;  /* 0x0000888008087816 */ /* 0x000fc800000000ff */
[----:B------:R-:W-:-:S07]  /*0590*/  SHF.R.S32.HI R9, RZ, 0x1f, R8 ;  /* 0x0000001fff097819 */ /* 0x000fce0000011408 */
.L_x_1022:
[----:B------:R-:W-:Y:S05]  /*05a0*/  BSYNC B0 ;  /* 0x0000000000007941 */ /* 0x000fea0003800000 */
.L_x_1021:
        /* <DEDUP_REMOVED lines=9> */
.L_x_1029:
        /* <DEDUP_REMOVED lines=12> */
.L_x_8689:


//--------------------- .text._ZN2at6native55_GLOBAL__N__0955718d_22_SparseCsrTensorMath_cu_868dd54534reduce_sparse_csr_dim1_cuda_kernelIaiNS1_14ReductionMulOpIaEElEEvPT2_PKT_PKT0_SC_lT1_ --------------------------
	.section	.text._ZN2at6native55_GLOBAL__N__0955718d_22_SparseCsrTensorMath_cu_868dd54534reduce_sparse_csr_dim1_cuda_kernelIaiNS1_14ReductionMulOpIaEElEEvPT2_PKT_PKT0_SC_lT1_,"ax",@progbits
	.align	128
.text._ZN2at6native55_GLOBAL__N__0955718d_22_SparseCsrTensorMath_cu_868dd54534reduce_sparse_csr_dim1_cuda_kernelIaiNS1_14ReductionMulOpIaEElEEvPT2_PKT_PKT0_SC_lT1_:
        .type           _ZN2at6native55_GLOBAL__N__0955718d_22_SparseCsrTensorMath_cu_868dd54534reduce_sparse_csr_dim1_cuda_kernelIaiNS1_14ReductionMulOpIaEElEEvPT2_PKT_PKT0_SC_lT1_,@function
        .size           _ZN2at6native55_GLOBAL__N__0955718d_22_SparseCsrTensorMath_cu_868dd54534reduce_sparse_csr_dim1_cuda_kernelIaiNS1_14ReductionMulOpIaEElEEvPT2_PKT_PKT0_SC_lT1_,(.L_x_8690 - _ZN2at6native55_GLOBAL__N__0955718d_22_SparseCsrTensorMath_cu_868dd54534reduce_sparse_csr_dim1_cuda_kernelIaiNS1_14ReductionMulOpIaEElEEvPT2_PKT_PKT0_SC_lT1_)
        .other          _ZN2at6native55_GLOBAL__N__0955718d_22_SparseCsrTensorMath_cu_868dd54534reduce_sparse_csr_dim1_cuda_kernelIaiNS1_14ReductionMulOpIaEElEEvPT2_PKT_PKT0_SC_lT1_,@"STO_CUDA_ENTRY STV_DEFAULT"
_ZN2at6native55_GLOBAL__N__0955718d_22_SparseCsrTensorMath_cu_868dd54534reduce_sparse_csr_dim1_cuda_kernelIaiNS1_14ReductionMulOpIaEElEEvPT2_PKT_PKT0_SC_lT1_:
        /* <DEDUP_REMOVED lines=25> */
[----:B------:R-:W-:Y:S01]  /*0190*/  BSSY B1, `(.L_x_1032) ;  /* 0x0000087000017945 */ /* 0x000fe20003800000 */
[----:B------:R-:W-:-:S03]  /*01a0*/  IMAD.MOV.U32 R7, RZ, RZ, 0x1 ;  /* 0x00000001ff077424 */ /* 0x000fc600078e00ff */
[----:B------:R-:W-:-:S05]  /*01b0*/  IMAD.IADD R3, R6, 0x1, R3 ;  /* 0x0000000106037824 */ /* 0x000fca00078e0203 */
[----:B------:R-:W-:Y:S01]  /*01c0*/  ISETP.GE.U32.AND P0, PT, R3, 0x3, PT ;  /* 0x000000030300780c */ /* 0x000fe20003f06070 */
[----:B------:R-:W-:-:S05]  /*01d0*/  IMAD.IADD R3, R6, 0x1, -R5 ;  /* 0x0000000106037824 */ /* 0x000fca00078e0a05 */
[----:B------:R-:W-:-:S07]  /*01e0*/  LOP3.LUT R6, R3, 0x3, RZ, 0xc0, !PT ;  /* 0x0000000303067812 */ /* 0x000fce00078ec0ff */
[----:B------:R-:W-:Y:S05]  /*01f0*/  @!P0 BRA `(.L_x_1033) ;  /* 0x0000000800008947 */ /* 0x000fea0003800000 */
[----:B------:R-:W-:Y:S01]  /*0200*/  ULDC.64 UR6, c[0x0][0x218] ;  /* 0x0000860000067ab9 */ /* 0x000fe20000000a00 */
[----:B------:R-:W-:Y:S01]  /*0210*/  IMAD.IADD R8, R3, 0x1, -R6 ;  /* 0x0000000103087824 */ /* 0x000fe200078e0a06 */
[C---:B------:R-:W-:Y:S01]  /*0220*/  IADD3 R2, P0, R5.reuse, UR6, RZ ;  /* 0x0000000605027c10 */ /* 0x040fe2000ff1e0ff */
[----:B------:R-:W-:Y:S01]  /*0230*/  BSSY B0, `(.L_x_1034) ;  /* 0x0000069000007945 */ /* 0x000fe20003800000 */
[----:B------:R-:W-:Y:S02]  /*0240*/  IMAD.MOV.U32 R7, RZ, RZ, 0x1 ;  /* 0x00000001ff077424 */ /* 0x000fe400078e00ff */
[----:B------:R-:W-:Y:S02]  /*0250*/  LEA.HI.X.SX32 R3, R5, UR7, 0x1, P0 ;  /* 0x0000000705037c11 */ /* 0x000fe400080f0eff */
[----:B------:R-:W-:Y:S02]  /*0260*/  ISETP.GT.AND P0, PT, R8, RZ, PT ;  /* 0x000000ff0800720c */ /* 0x000fe40003f04270 */
[----:B------:R-:W-:-:S05]  /*0270*/  IADD3 R2, P1, R2, 0x3, RZ ;  /* 0x0000000302027810 */ /* 0x000fca0007f3e0ff */
[----:B------:R-:W-:-:S06]  /*0280*/  IMAD.X R3, RZ, RZ, R3, P1 ;  /* 0x000000ffff037224 */ /* 0x000fcc00008e0603 */
[----:B------:R-:W-:Y:S05]  /*0290*/  @!P0 BRA `(.L_x_1035) ;  /* 0x0000000400888947 */ /* 0x000fea0003800000 */
[----:B------:R-:W-:Y:S01]  /*02a0*/  ISETP.GT.AND P1, PT, R8, 0xc, PT ;  /* 0x0000000c0800780c */ /* 0x000fe20003f24270 */
[----:B------:R-:W-:Y:S01]  /*02b0*/  BSSY B3, `(.L_x_1036) ;  /* 0x000003b000037945 */ /* 0x000fe20003800000 */
[----:B------:R-:W-:-:S11]  /*02c0*/  PLOP3.LUT P0, PT, PT, PT, PT, 0x80, 0x0 ;  /* 0x000000000000781c */ /* 0x000fd60003f0f070 */
[----:B------:R-:W-:Y:S05]  /*02d0*/  @!P1 BRA `(.L_x_1037) ;  /* 0x0000000000e09947 */ /* 0x000fea0003800000 */
[----:B------:R-:W-:-:S13]  /*02e0*/  PLOP3.LUT P0, PT, PT, PT, PT, 0x8, 0x0 ;  /* 0x000000000000781c */ /* 0x000fda0003f0e170 */
.L_x_1038:
[----:B------:R-:W2:Y:S04]  /*02f0*/  LDG.E.U8 R23, desc[UR4][R2.64+-0x3] ;  /* 0xfffffd0402177981 */ /* 0x000ea8000c1e1100 */
[----:B------:R-:W3:Y:S04]  /*0300*/  LDG.E.U8 R25, desc[UR4][R2.64+-0x2] ;  /* 0xfffffe0402197981 */ /* 0x000ee8000c1e1100 */
[----:B------:R-:W4:Y:S04]  /*0310*/  LDG.E.U8 R22, desc[UR4][R2.64+-0x1] ;  /* 0xffffff0402167981 */ /* 0x000f28000c1e1100 */
[----:B------:R-:W5:Y:S04]  /*0320*/  LDG.E.U8 R21, desc[UR4][R2.64] ;  /* 0x0000000402157981 */ /* 0x000f68000c1e1100 */
        /* <DEDUP_REMOVED lines=11> */
[----:B------:R0:W5:Y:S01]  /*03e0*/  LDG.E.U8 R9, desc[UR4][R2.64+0xc] ;  /* 0x00000c0402097981 */ /* 0x000162000c1e1100 */
[----:B------:R-:W-:Y:S01]  /*03f0*/  PRMT R24, R7, 0x9910, RZ ;  /* 0x0000991007187816 */ /* 0x000fe200000000ff */
[----:B------:R-:W-:-:S02]  /*0400*/  VIADD R8, R8, 0xfffffff0 ;  /* 0xfffffff008087836 */ /* 0x000fc40000000000 */
[----:B------:R-:W-:-:S03]  /*0410*/  VIADD R5, R5, 0x10 ;  /* 0x0000001005057836 */ /* 0x000fc60000000000 */
[----:B------:R-:W-:Y:S02]  /*0420*/  ISETP.GT.AND P1, PT, R8, 0xc, PT ;  /* 0x0000000c0800780c */ /* 0x000fe40003f24270 */
[----:B0-----:R-:W-:-:S05]  /*0430*/  IADD3 R2, P2, R2, 0x10, RZ ;  /* 0x0000001002027810 */ /* 0x001fca0007f5e0ff */
[----:B------:R-:W-:Y:S02]  /*0440*/  IMAD.X R3, RZ, RZ, R3, P2 ;  /* 0x000000ffff037224 */ /* 0x000fe400010e0603 */
[----:B--2---:R-:W-:-:S05]  /*0450*/  IMAD R23, R23, R24, RZ ;  /* 0x0000001817177224 */ /* 0x004fca00078e02ff */
[----:B------:R-:W-:-:S05]  /*0460*/  PRMT R24, R23, 0x9910, RZ ;  /* 0x0000991017187816 */ /* 0x000fca00000000ff */
[----:B---3--:R-:W-:-:S05]  /*0470*/  IMAD R24, R25, R24, RZ ;  /* 0x0000001819187224 */ /* 0x008fca00078e02ff */
[----:B------:R-:W-:-:S05]  /*0480*/  PRMT R7, R24, 0x9910, RZ ;  /* 0x0000991018077816 */ /* 0x000fca00000000ff */
[----:B----4-:R-:W-:-:S05]  /*0490*/  IMAD R7, R22, R7, RZ ;  /* 0x0000000716077224 */ /* 0x010fca00078e02ff */
[----:B------:R-:W-:-:S05]  /*04a0*/  PRMT R22, R7, 0x9910, RZ ;  /* 0x0000991007167816 */ /* 0x000fca00000000ff */
[----:B-----5:R-:W-:-:S05]  /*04b0*/  IMAD R21, R21, R22, RZ ;  /* 0x0000001615157224 */ /* 0x020fca00078e02ff */
[----:B------:R-:W-:-:S05]  /*04c0*/  PRMT R7, R21, 0x9910, RZ ;  /* 0x0000991015077816 */ /* 0x000fca00000000ff */
[----:B------:R-:W-:-:S05]  /*04d0*/  IMAD R7, R20, R7, RZ ;  /* 0x0000000714077224 */ /* 0x000fca00078e02ff */
        /* <DEDUP_REMOVED lines=22> */
[----:B------:R-:W-:Y:S01]  /*0640*/  PRMT R7, R9, 0x7610, R7 ;  /* 0x0000761009077816 */ /* 0x000fe20000000007 */
[----:B------:R-:W-:Y:S06]  /*0650*/  @P1 BRA `(.L_x_1038) ;  /* 0xfffffffc00241947 */ /* 0x000fec000383ffff */
.L_x_1037:
[----:B------:R-:W-:Y:S05]  /*0660*/  BSYNC B3 ;  /* 0x0000000000037941 */ /* 0x000fea0003800000 */
.L_x_1036:
[----:B------:R-:W-:Y:S01]  /*0670*/  ISETP.GT.AND P1, PT, R8, 0x4, PT ;  /* 0x000000040800780c */ /* 0x000fe20003f24270 */
[----:B------:R-:W-:-:S12]  /*0680*/  BSSY B3, `(.L_x_1039) ;  /* 0x0000020000037945 */ /* 0x000fd80003800000 */
[----:B------:R-:W-:Y:S05]  /*0690*/  @!P1 BRA `(.L_x_1040) ;  /* 0x0000000000789947 */ /* 0x000fea0003800000 */
[----:B------:R-:W2:Y:S04]  /*06a0*/  LDG.E.U8 R13, desc[UR4][R2.64+-0x3] ;  /* 0xfffffd04020d7981 */ /* 0x000ea8000c1e1100 */
[----:B------:R-:W3:Y:S04]  /*06b0*/  LDG.E.U8 R15, desc[UR4][R2.64+-0x2] ;  /* 0xfffffe04020f7981 */ /* 0x000ee8000c1e1100 */
[----:B------:R-:W4:Y:S04]  /*06c0*/  LDG.E.U8 R16, desc[UR4][R2.64+-0x1] ;  /* 0xffffff0402107981 */ /* 0x000f28000c1e1100 */
[----:B------:R-:W5:Y:S04]  /*06d0*/  LDG.E.U8 R17, desc[UR4][R2.64] ;  /* 0x0000000402117981 */ /* 0x000f68000c1e1100 */
[----:B------:R-:W5:Y:S04]  /*06e0*/  LDG.E.U8 R12, desc[UR4][R2.64+0x1] ;  /* 0x00000104020c7981 */ /* 0x000f68000c1e1100 */
[----:B------:R-:W5:Y:S04]  /*06f0*/  LDG.E.U8 R11, desc[UR4][R2.64+0x2] ;  /* 0x00000204020b7981 */ /* 0x000f68000c1e1100 */
[----:B------:R-:W5:Y:S04]  /*0700*/  LDG.E.U8 R10, desc[UR4][R2.64+0x3] ;  /* 0x00000304020a7981 */ /* 0x000f68000c1e1100 */
[----:B------:R0:W5:Y:S01]  /*0710*/  LDG.E.U8 R9, desc[UR4][R2.64+0x4] ;  /* 0x0000040402097981 */ /* 0x000162000c1e1100 */
[----:B------:R-:W-:Y:S01]  /*0720*/  PRMT R14, R7, 0x9910, RZ ;  /* 0x00009910070e7816 */ /* 0x000fe200000000ff */
[----:B------:R-:W-:Y:S01]  /*0730*/  VIADD R5, R5, 0x8 ;  /* 0x0000000805057836 */ /* 0x000fe20000000000 */
[----:B------:R-:W-:Y:S01]  /*0740*/  PLOP3.LUT P0, PT, PT, PT, PT, 0x8, 0x0 ;  /* 0x000000000000781c */ /* 0x000fe20003f0e170 */
[----:B------:R-:W-:Y:S01]  /*0750*/  VIADD R8, R8, 0xfffffff8 ;  /* 0xfffffff808087836 */ /* 0x000fe20000000000 */
        /* <DEDUP_REMOVED lines=17> */
[----:B------:R-:W-:-:S07]  /*0870*/  PRMT R7, R9, 0x7610, R7 ;  /* 0x0000761009077816 */ /* 0x000fce0000000007 */
.L_x_1040:
[----:B------:R-:W-:Y:S05]  /*0880*/  BSYNC B3 ;  /* 0x0000000000037941 */ /* 0x000fea0003800000 */
.L_x_1039:
[----:B------:R-:W-:-:S13]  /*0890*/  ISETP.NE.OR P0, PT, R8, RZ, P0 ;  /* 0x000000ff0800720c */ /* 0x000fda0000705670 */
[----:B------:R-:W-:Y:S05]  /*08a0*/  @!P0 BREAK B0 ;  /* 0x0000000000008942 */ /* 0x000fea0003800000 */
[----:B------:R-:W-:Y:S05]  /*08b0*/  @!P0 BRA `(.L_x_1033) ;  /* 0x0000000000508947 */ /* 0x000fea0003800000 */
.L_x_1035:
[----:B------:R-:W-:Y:S05]  /*08c0*/  BSYNC B0 ;  /* 0x0000000000007941 */ /* 0x000fea0003800000 */
.L_x_1034:
[----:B------:R-:W2:Y:S04]  /*08d0*/  LDG.E.U8 R9, desc[UR4][R2.64+-0x3] ;  /* 0xfffffd0402097981 */ /* 0x000ea8000c1e1100 */
[----:B------:R-:W3:Y:S04]  /*08e0*/  LDG.E.U8 R10, desc[UR4][R2.64+-0x2] ;  /* 0xfffffe04020a7981 */ /* 0x000ee8000c1e1100 */
[----:B------:R-:W4:Y:S04]  /*08f0*/  LDG.E.U8 R11, desc[UR4][R2.64+-0x1] ;  /* 0xffffff04020b7981 */ /* 0x000f28000c1e1100 */
[----:B------:R0:W5:Y:S01]  /*0900*/  LDG.E.U8 R12, desc[UR4][R2.64] ;  /* 0x00000004020c7981 */ /* 0x000162000c1e1100 */
[----:B------:R-:W-:Y:S01]  /*0910*/  PRMT R14, R7, 0x9910, RZ ;  /* 0x00009910070e7816 */ /* 0x000fe200000000ff */
[----:B------:R-:W-:-:S02]  /*0920*/  VIADD R8, R8, 0xfffffffc ;  /* 0xfffffffc08087836 */ /* 0x000fc40000000000 */
[----:B------:R-:W-:-:S03]  /*0930*/  VIADD R5, R5, 0x4 ;  /* 0x0000000405057836 */ /* 0x000fc60000000000 */
[----:B------:R-:W-:Y:S02]  /*0940*/  ISETP.NE.AND P0, PT, R8, RZ, PT ;  /* 0x000000ff0800720c */ /* 0x000fe40003f05270 */
        /* <DEDUP_REMOVED lines=11> */
.L_x_1033:
[----:B------:R-:W-:Y:S05]  /*0a00*/  BSYNC B1 ;  /* 0x0000000000017941 */ /* 0x000fea0003800000 */
.L_x_1032:
[----:B------:R-:W-:Y:S01]  /*0a10*/  ISETP.NE.AND P0, PT, R6, RZ, PT ;  /* 0x000000ff0600720c */ /* 0x000fe20003f05270 */
[----:B------:R-:W-:-:S12]  /*0a20*/  BSSY B0, `(.L_x_1041) ;  /* 0x000000f000007945 */ /* 0x000fd80003800000 */
[----:B------:R-:W-:Y:S05]  /*0a30*/  @!P0 BRA `(.L_x_1042) ;  /* 0x0000000000348947 */ /* 0x000fea0003800000 */
[----:B------:R-:W-:Y:S02]  /*0a40*/  ULDC.64 UR6, c[0x0][0x218] ;  /* 0x0000860000067ab9 */ /* 0x000fe40000000a00 */
[----:B------:R-:W-:-:S04]  /*0a50*/  IADD3 R8, P0, R5, UR6, RZ ;  /* 0x0000000605087c10 */ /* 0x000fc8000ff1e0ff */
[----:B------:R-:W-:-:S09]  /*0a60*/  LEA.HI.X.SX32 R9, R5, UR7, 0x1, P0 ;  /* 0x0000000705097c11 */ /* 0x000fd200080f0eff */
.L_x_1043:
[----:B------:R-:W-:Y:S02]  /*0a70*/  IMAD.MOV.U32 R2, RZ, RZ, R8 ;  /* 0x000000ffff027224 */ /* 0x000fe400078e0008 */
[----:B------:R-:W-:-:S05]  /*0a80*/  IMAD.MOV.U32 R3, RZ, RZ, R9 ;  /* 0x000000ffff037224 */ /* 0x000fca00078e0009 */
[----:B------:R-:W2:Y:S01]  /*0a90*/  LDG.E.U8 R2, desc[UR4][R2.64] ;  /* 0x0000000402027981 */ /* 0x000ea2000c1e1100 */
[----:B------:R-:W-:Y:S01]  /*0aa0*/  VIADD R6, R6, 0xffffffff ;  /* 0xffffffff06067836 */ /* 0x000fe20000000000 */
[----:B------:R-:W-:Y:S02]  /*0ab0*/  PRMT R7, R7, 0x9910, RZ ;  /* 0x0000991007077816 */ /* 0x000fe400000000ff */
[----:B------:R-:W-:Y:S02]  /*0ac0*/  IADD3 R8, P1, R8, 0x1, RZ ;  /* 0x0000000108087810 */ /* 0x000fe40007f3e0ff */
[----:B------:R-:W-:-:S03]  /*0ad0*/  ISETP.NE.AND P0, PT, R6, RZ, PT ;  /* 0x000000ff0600720c */ /* 0x000fc60003f05270 */
[----:B------:R-:W-:Y:S02]  /*0ae0*/  IMAD.X R9, RZ, RZ, R9, P1 ;  /* 0x000000ffff097224 */ /* 0x000fe400008e0609 */
[----:B--2---:R-:W-:-:S08]  /*0af0*/  IMAD R7, R2, R7, RZ ;  /* 0x0000000702077224 */ /* 0x004fd000078e02ff */
[----:B------:R-:W-:Y:S05]  /*0b00*/  @P0 BRA `(.L_x_1043) ;  /* 0xfffffffc00d80947 */ /* 0x000fea000383ffff */
.L_x_1042:
[----:B------:R-:W-:Y:S05]  /*0b10*/  BSYNC B0 ;  /* 0x0000000000007941 */ /* 0x000fea0003800000 */
.L_x_1041:
[----:B------:R-:W-:-:S04]  /*0b20*/  LOP3.LUT R7, R7, 0xffff, RZ, 0xc0, !PT ;  /* 0x0000ffff07077812 */ /* 0x000fc800078ec0ff */
[----:B------:R-:W-:-:S04]  /*0b30*/  PRMT R2, R7, 0x8880, RZ ;  /* 0x0000888007027816 */ /* 0x000fc800000000ff */
[----:B------:R-:W-:-:S07]  /*0b40*/  SHF.R.S32.HI R3, RZ, 0x1f, R2 ;  /* 0x0000001fff037819 */ /* 0x000fce0000011402 */
.L_x_1031:
[----:B------:R-:W-:Y:S05]  /*0b50*/  BSYNC B2 ;  /* 0x0000000000027941 */ /* 0x000fea0003800000 */
.L_x_1030:
        /* <DEDUP_REMOVED lines=9> */
.L_x_1044:
        /* <DEDUP_REMOVED lines=9> */
.L_x_8690:


//--------------------- .text._ZN2at6native55_GLOBAL__N__0955718d_22_SparseCsrTensorMath_cu_868dd54534reduce_sparse_csr_dim0_cuda_kernelIalNS1_14ReductionMulOpIaEElEEvPT2_PKT0_lPKT_S9_lT1_ --------------------------
	.section	.text._ZN2at6native55_GLOBAL__N__0955718d_22_SparseCsrTensorMath_cu_868dd54534reduce_sparse_csr_dim0_cuda_kernelIalNS1_14ReductionMulOpIaEElEEvPT2_PKT0_lPKT_S9_lT1_,"ax",@progbits
	.align	128
.text._ZN2at6native55_GLOBAL__N__0955718d_22_SparseCsrTensorMath_cu_868dd54534reduce_sparse_csr_dim0_cuda_kernelIalNS1_14ReductionMulOpIaEElEEvPT2_PKT0_lPKT_S9_lT1_:
        .type           _ZN2at6native55_GLOBAL__N__0955718d_22_SparseCsrTensorMath_cu_868dd54534reduce_sparse_csr_dim0_cuda_kernelIalNS1_14ReductionMulOpIaEElEEvPT2_PKT0_lPKT_S9_lT1_,@function
        .size           _ZN2at6native55_GLOBAL__N__0955718d_22_SparseCsrTensorMath_cu_868dd54534reduce_sparse_csr_dim0_cuda_kernelIalNS1_14ReductionMulOpIaEElEEvPT2_PKT0_lPKT_S9_lT1_,(.L_x_8691 - _ZN2at6native55_GLOBAL__N__0955718d_22_SparseCsrTensorMath_cu_868dd54534reduce_sparse_csr_dim0_cuda_kernelIalNS1_14ReductionMulOpIaEElEEvPT2_PKT0_lPKT_S9_lT1_)
        .other          _ZN2at6native55_GLOBAL__N__0955718d_22_SparseCsrTensorMath_cu_868dd54534reduce_sparse_csr_dim0_cuda_kernelIalNS1_14ReductionMulOpIaEElEEvPT2_PKT0_lPKT_S9_lT1_,@"STO_CUDA_ENTRY STV_DEFAULT"
_ZN2at6native55_GLOBAL__N__0955718d_22_SparseCsrTensorMath_cu_868dd54534reduce_sparse_csr_dim0_cuda_kernelIalNS1_14ReductionMulOpIaEElEEvPT2_PKT0_lPKT_S9_lT1_:
        /* <DEDUP_REMOVED lines=37> */
[----:B------:R-:W-:Y:S01]  /*0250*/  IMAD.MOV.U32 R2, RZ, RZ, 0x1 ;  /* 0x00000001ff027424 */ /* 0x000fe200078e00ff */
[----:B------:R-:W-:Y:S01]  /*0260*/  UMOV UR4, URZ ;  /* 0x0000003f00047c82 */ /* 0x000fe20008000000 */
[----:B------:R-:W-:Y:S01]  /*0270*/  IMAD.MOV.U32 R3, RZ, RZ, 0x0 ;  /* 0x00000000ff037424 */ /* 0x000fe200078e00ff */
[----:B------:R-:W-:Y:S01]  /*0280*/  ULDC.64 UR8, c[0x0][0x228] ;  /* 0x00008a0000087ab9 */ /* 0x000fe20000000a00 */
[----:B------:R-:W-:Y:S02]  /*0290*/  IMAD.X R17, RZ, RZ, ~R17, P1 ;  /* 0x000000ffff117224 */ /* 0x000fe400008e0e11 */
[----:B------:R-:W-:Y:S01]  /*02a0*/  IMAD.U32 R8, RZ, RZ, UR5 ;  /* 0x00000005ff087e24 */ /* 0x000fe2000f8e00ff */
[----:B------:R-:W-:-:S06]  /*02b0*/  UMOV UR5, URZ ;  /* 0x0000003f00057c82 */ /* 0x000fcc0008000000 */
.L_x_1047:
[----:B------:R-:W-:-:S05]  /*02c0*/  IMAD.MOV.U32 R6, RZ, RZ, R8 ;  /* 0x000000ffff067224 */ /* 0x000fca00078e0008 */
[----:B0-----:R-:W2:Y:S04]  /*02d0*/  LDG.E.64 R14, desc[UR12][R6.64] ;  /* 0x0000000c060e7981 */ /* 0x001ea8000c1e1b00 */
[----:B------:R-:W3:Y:S04]  /*02e0*/  LDG.E.64 R18, desc[UR12][R6.64+0x8] ;  /* 0x0000080c06127981 */ /* 0x000ee8000c1e1b00 */
[----:B------:R-:W4:Y:S04]  /*02f0*/  LDG.E.64 R12, desc[UR12][R6.64+0x10] ;  /* 0x0000100c060c7981 */ /* 0x000f28000c1e1b00 */
[----:B------:R-:W4:Y:S01]  /*0300*/  LDG.E.64 R8, desc[UR12][R6.64+0x18] ;  /* 0x0000180c06087981 */ /* 0x000f22000c1e1b00 */
[----:B------:R-:W-:-:S04]  /*0310*/  UIADD3 UR6, UP0, UR4, UR8, URZ ;  /* 0x0000000804067290 */ /* 0x000fc8000ff1e03f */
[----:B------:R-:W-:Y:S01]  /*0320*/  UIADD3.X UR7, UR5, UR9, URZ, UP0, !UPT ;  /* 0x0000000905077290 */ /* 0x000fe200087fe43f */
[----:B--2--5:R-:W-:Y:S01]  /*0330*/  ISETP.NE.U32.AND P2, PT, R4, R14, PT ;  /* 0x0000000e0400720c */ /* 0x024fe20003f45070 */
[----:B------:R-:W-:-:S03]  /*0340*/  IMAD.U32 R14, RZ, RZ, UR6 ;  /* 0x00000006ff0e7e24 */ /* 0x000fc6000f8e00ff */
[----:B------:R-:W-:Y:S01]  /*0350*/  ISETP.NE.AND.EX P2, PT, R5, R15, PT, P2 ;  /* 0x0000000f0500720c */ /* 0x000fe20003f45320 */
[----:B------:R-:W-:Y:S01]  /*0360*/  IMAD.U32 R15, RZ, RZ, UR7 ;  /* 0x00000007ff0f7e24 */ /* 0x000fe2000f8e00ff */
[----:B---3--:R-:W-:-:S11]  /*0370*/  ISETP.NE.U32.AND P3, PT, R4, R18, PT ;  /* 0x000000120400720c */ /* 0x008fd60003f65070 */
[----:B------:R-:W2:Y:S01]  /*0380*/  @!P2 LDG.E.U8 R20, desc[UR12][R14.64] ;  /* 0x0000000c0e14a981 */ /* 0x000ea2000c1e1100 */
[----:B------:R-:W-:Y:S02]  /*0390*/  ISETP.NE.AND.EX P3, PT, R5, R19, PT, P3 ;  /* 0x000000130500720c */ /* 0x000fe40003f65330 */
[----:B----4-:R-:W-:-:S11]  /*03a0*/  ISETP.NE.U32.AND P4, PT, R4, R12, PT ;  /* 0x0000000c0400720c */ /* 0x010fd60003f85070 */
[----:B------:R-:W3:Y:S01]  /*03b0*/  @!P3 LDG.E.U8 R18, desc[UR12][R14.64+0x1] ;  /* 0x0000010c0e12b981 */ /* 0x000ee2000c1e1100 */
[----:B------:R-:W-:Y:S02]  /*03c0*/  ISETP.NE.AND.EX P4, PT, R5, R13, PT, P4 ;  /* 0x0000000d0500720c */ /* 0x000fe40003f85340 */
[----:B------:R-:W-:-:S11]  /*03d0*/  ISETP.NE.U32.AND P1, PT, R4, R8, PT ;  /* 0x000000080400720c */ /* 0x000fd60003f25070 */
[----:B------:R-:W4:Y:S01]  /*03e0*/  @!P4 LDG.E.U8 R12, desc[UR12][R14.64+0x2] ;  /* 0x0000020c0e0cc981 */ /* 0x000f22000c1e1100 */
[----:B------:R-:W-:-:S13]  /*03f0*/  ISETP.NE.AND.EX P1, PT, R5, R9, PT, P1 ;  /* 0x000000090500720c */ /* 0x000fda0003f25310 */
[----:B------:R0:W4:Y:S01]  /*0400*/  @!P1 LDG.E.U8 R8, desc[UR12][R14.64+0x3] ;  /* 0x0000030c0e089981 */ /* 0x000122000c1e1100 */
[----:B------:R-:W-:Y:S01]  /*0410*/  @!P2 IMAD.MOV.U32 R9, RZ, RZ, R2 ;  /* 0x000000ffff09a224 */ /* 0x000fe200078e0002 */
[----:B------:R-:W-:-:S04]  /*0420*/  UIADD3 UR4, UP0, UR4, 0x4, URZ ;  /* 0x0000000404047890 */ /* 0x000fc8000ff1e03f */
[----:B------:R-:W-:Y:S01]  /*0430*/  @!P2 PRMT R9, R9, 0x9910, RZ ;  /* 0x000099100909a816 */ /* 0x000fe200000000ff */
[----:B------:R-:W-:-:S04]  /*0440*/  UIADD3.X UR5, URZ, UR5, URZ, UP0, !UPT ;  /* 0x000000053f057290 */ /* 0x000fc800087fe43f */
[----:B--2---:R-:W-:-:S05]  /*0450*/  @!P2 IMAD R20, R20, R9, RZ ;  /* 0x000000091414a224 */ /* 0x004fca00078e02ff */
[----:B------:R-:W-:-:S04]  /*0460*/  @!P2 LOP3.LUT R20, R20, 0xffff, RZ, 0xc0, !PT ;  /* 0x0000ffff1414a812 */ /* 0x000fc800078ec0ff */
[----:B------:R-:W-:-:S04]  /*0470*/  @!P2 PRMT R9, R20, 0x8880, RZ ;  /* 0x000088801409a816 */ /* 0x000fc800000000ff */
[--C-:B------:R-:W-:Y:S01]  /*0480*/  @!P2 SHF.R.S32.HI R20, RZ, 0x1f, R9.reuse ;  /* 0x0000001fff14a819 */ /* 0x100fe20000011409 */
[----:B------:R-:W-:-:S04]  /*0490*/  @!P2 IMAD.MOV.U32 R2, RZ, RZ, R9 ;  /* 0x000000ffff02a224 */ /* 0x000fc800078e0009 */
[----:B------:R-:W-:Y:S02]  /*04a0*/  @!P3 IMAD.MOV.U32 R9, RZ, RZ, R2 ;  /* 0x000000ffff09b224 */ /* 0x000fe400078e0002 */
[----:B------:R-:W-:-:S03]  /*04b0*/  @!P2 IMAD.MOV.U32 R3, RZ, RZ, R20 ;  /* 0x000000ffff03a224 */ /* 0x000fc600078e0014 */
[----:B------:R-:W-:-:S05]  /*04c0*/  @!P3 PRMT R9, R9, 0x9910, RZ ;  /* 0x000099100909b816 */ /* 0x000fca00000000ff */
[----:B---3--:R-:W-:-:S05]  /*04d0*/  @!P3 IMAD R18, R18, R9, RZ ;  /* 0x000000091212b224 */ /* 0x008fca00078e02ff */
[----:B------:R-:W-:-:S04]  /*04e0*/  @!P3 LOP3.LUT R18, R18, 0xffff, RZ, 0xc0, !PT ;  /* 0x0000ffff1212b812 */ /* 0x000fc800078ec0ff */
[----:B------:R-:W-:-:S04]  /*04f0*/  @!P3 PRMT R9, R18, 0x8880, RZ ;  /* 0x000088801209b816 */ /* 0x000fc800000000ff */
[--C-:B0-----:R-:W-:Y:S01]  /*0500*/  @!P3 SHF.R.S32.HI R14, RZ, 0x1f, R9.reuse ;  /* 0x0000001fff0eb819 */ /* 0x101fe20000011409 */
[----:B------:R-:W-:-:S04]  /*0510*/  @!P3 IMAD.MOV.U32 R2, RZ, RZ, R9 ;  /* 0x000000ffff02b224 */ /* 0x000fc800078e0009 */
[----:B------:R-:W-:Y:S02]  /*0520*/  @!P4 IMAD.MOV.U32 R9, RZ, RZ, R2 ;  /* 0x000000ffff09c224 */ /* 0x000fe400078e0002 */
[----:B------:R-:W-:-:S03]  /*0530*/  @!P3 IMAD.MOV.U32 R3, RZ, RZ, R14 ;  /* 0x000000ffff03b224 */ /* 0x000fc600078e000e */
[----:B------:R-:W-:-:S05]  /*0540*/  @!P4 PRMT R9, R9, 0x9910, RZ ;  /* 0x000099100909c816 */ /* 0x000fca00000000ff */
[----:B----4-:R-:W-:-:S05]  /*0550*/  @!P4 IMAD R12, R12, R9, RZ ;  /* 0x000000090c0cc224 */ /* 0x010fca00078e02ff */
[----:B------:R-:W-:-:S04]  /*0560*/  @!P4 LOP3.LUT R12, R12, 0xffff, RZ, 0xc0, !PT ;  /* 0x0000ffff0c0cc812 */ /* 0x000fc800078ec0ff */
[----:B------:R-:W-:-:S04]  /*0570*/  @!P4 PRMT R9, R12, 0x8880, RZ ;  /* 0x000088800c09c816 */ /* 0x000fc800000000ff */
[--C-:B------:R-:W-:Y:S01]  /*0580*/  @!P4 SHF.R.S32.HI R12, RZ, 0x1f, R9.reuse ;  /* 0x0000001fff0cc819 */ /* 0x100fe20000011409 */
[----:B------:R-:W-:-:S04]  /*0590*/  @!P4 IMAD.MOV.U32 R2, RZ, RZ, R9 ;  /* 0x000000ffff02c224 */ /* 0x000fc800078e0009 */
[----:B------:R-:W-:Y:S02]  /*05a0*/  @!P1 IMAD.MOV.U32 R9, RZ, RZ, R2 ;  /* 0x000000ffff099224 */ /* 0x000fe400078e0002 */
[----:B------:R-:W-:-:S03]  /*05b0*/  @!P4 IMAD.MOV.U32 R3, RZ, RZ, R12 ;  /* 0x000000ffff03c224 */ /* 0x000fc600078e000c */
[----:B------:R-:W-:-:S05]  /*05c0*/  @!P1 PRMT R9, R9, 0x9910, RZ ;  /* 0x0000991009099816 */ /* 0x000fca00000000ff */
[----:B------:R-:W-:Y:S01]  /*05d0*/  @!P1 IMAD R8, R8, R9, RZ ;  /* 0x0000000908089224 */ /* 0x000fe200078e02ff */
[----:B------:R-:W-:-:S04]  /*05e0*/  IADD3 R9, P3, R16, UR4, RZ ;  /* 0x0000000410097c10 */ /* 0x000fc8000ff7e0ff */
[----:B------:R-:W-:Y:S02]  /*05f0*/  @!P1 LOP3.LUT R8, R8, 0xffff, RZ, 0xc0, !PT ;  /* 0x0000ffff08089812 */ /* 0x000fe400078ec0ff */
[----:B------:R-:W-:Y:S02]  /*0600*/  ISETP.NE.U32.AND P2, PT, R9, RZ, PT ;  /* 0x000000ff0900720c */ /* 0x000fe40003f45070 */
[----:B------:R-:W-:Y:S02]  /*0610*/  IADD3.X R12, R17, UR5, RZ, P3, !PT ;  /* 0x00000005110c7c10 */ /* 0x000fe40009ffe4ff */
[----:B------:R-:W-:Y:S02]  /*0620*/  @!P1 PRMT R9, R8, 0x8880, RZ ;  /* 0x0000888008099816 */ /* 0x000fe400000000ff */
        /* <DEDUP_REMOVED lines=8> */
.L_x_1046:
[----:B------:R-:W-:Y:S05]  /*06b0*/  @!P0 BRA `(.L_x_1045) ;  /* 0x0000000000848947 */ /* 0x000fea0003800000 */
[----:B------:R-:W-:Y:S01]  /*06c0*/  IADD3 R12, P0, RZ, -R11, RZ ;  /* 0x8000000bff0c7210 */ /* 0x000fe20007f1e0ff */
[----:B------:R-:W-:Y:S01]  /*06d0*/  ULDC.64 UR10, c[0x0][0x228] ;  /* 0x00008a00000a7ab9 */ /* 0x000fe20000000a00 */
[----:B------:R-:W-:Y:S01]  /*06e0*/  ULDC.64 UR8, c[0x0][0x230] ;  /* 0x00008c0000087ab9 */ /* 0x000fe20000000a00 */
[----:B------:R-:W-:Y:S02]  /*06f0*/  UIADD3 UR7, UP0, UR4, UR10, URZ ;  /* 0x0000000a04077290 */ /* 0x000fe4000ff1e03f */
[----:B------:R-:W-:Y:S01]  /*0700*/  ULEA UR6, UP1, UR4, UR8, 0x3 ;  /* 0x0000000804067291 */ /* 0x000fe2000f82183f */
[----:B------:R-:W-:Y:S01]  /*0710*/  IMAD.X R13, RZ, RZ, -0x1, P0 ;  /* 0xffffffffff0d7424 */ /* 0x000fe200000e06ff */
[----:B------:R-:W-:Y:S02]  /*0720*/  UIADD3.X UR8, UR5, UR11, URZ, UP0, !UPT ;  /* 0x0000000b05087290 */ /* 0x000fe400087fe43f */
[----:B------:R-:W-:-:S12]  /*0730*/  ULEA.HI.X UR4, UR4, UR9, UR5, 0x3, UP1 ;  /* 0x0000000904047291 */ /* 0x000fd800088f1c05 */
.L_x_1048:
[----:B------:R-:W-:Y:S02]  /*0740*/  IMAD.U32 R6, RZ, RZ, UR6 ;  /* 0x00000006ff067e24 */ /* 0x000fe4000f8e00ff */
[----:B------:R-:W-:-:S06]  /*0750*/  IMAD.U32 R7, RZ, RZ, UR4 ;  /* 0x00000004ff077e24 */ /* 0x000fcc000f8e00ff */
[----:B------:R-:W2:Y:S01]  /*0760*/  LDG.E.64 R6, desc[UR12][R6.64] ;  /* 0x0000000c06067981 */ /* 0x000ea2000c1e1b00 */
[----:B------:R-:W-:Y:S02]  /*0770*/  IMAD.U32 R8, RZ, RZ, UR7 ;  /* 0x00000007ff087e24 */ /* 0x000fe4000f8e00ff */
[----:B------:R-:W-:Y:S01]  /*0780*/  IMAD.U32 R9, RZ, RZ, UR8 ;  /* 0x00000008ff097e24 */ /* 0x000fe2000f8e00ff */
[----:B--2--5:R-:W-:-:S04]  /*0790*/  ISETP.NE.U32.AND P0, PT, R4, R6, PT ;  /* 0x000000060400720c */ /* 0x024fc80003f05070 */
[----:B------:R-:W-:-:S13]  /*07a0*/  ISETP.NE.AND.EX P0, PT, R5, R7, PT, P0 ;  /* 0x000000070500720c */ /* 0x000fda0003f05300 */
[----:B------:R-:W2:Y:S01]  /*07b0*/  @!P0 LDG.E.U8 R8, desc[UR12][R8.64] ;  /* 0x0000000c08088981 */ /* 0x000ea2000c1e1100 */
[----:B------:R-:W-:Y:S01]  /*07c0*/  @!P0 IMAD.MOV.U32 R11, RZ, RZ, R2 ;  /* 0x000000ffff0b8224 */ /* 0x000fe200078e0002 */
[----:B------:R-:W-:Y:S01]  /*07d0*/  IADD3 R12, P1, R12, 0x1, RZ ;  /* 0x000000010c0c7810 */ /* 0x000fe20007f3e0ff */
[----:B------:R-:W-:Y:S02]  /*07e0*/  UIADD3 UR6, UP1, UR6, 0x8, URZ ;  /* 0x0000000806067890 */ /* 0x000fe4000ff3e03f */
[----:B------:R-:W-:Y:S01]  /*07f0*/  UIADD3 UR7, UP0, UR7, 0x1, URZ ;  /* 0x0000000107077890 */ /* 0x000fe2000ff1e03f */
[----:B------:R-:W-:Y:S01]  /*0800*/  @!P0 PRMT R11, R11, 0x9910, RZ ;  /* 0x000099100b0b8816 */ /* 0x000fe200000000ff */
[----:B------:R-:W-:Y:S01]  /*0810*/  IMAD.X R13, RZ, RZ, R13, P1 ;  /* 0x000000ffff0d7224 */ /* 0x000fe200008e060d */
[----:B------:R-:W-:Y:S01]  /*0820*/  ISETP.NE.U32.AND P1, PT, R12, RZ, PT ;  /* 0x000000ff0c00720c */ /* 0x000fe20003f25070 */
[----:B------:R-:W-:Y:S02]  /*0830*/  UIADD3.X UR4, URZ, UR4, URZ, UP1, !UPT ;  /* 0x000000043f047290 */ /* 0x000fe40008ffe43f */
[----:B------:R-:W-:Y:S01]  /*0840*/  UIADD3.X UR8, URZ, UR8, URZ, UP0, !UPT ;  /* 0x000000083f087290 */ /* 0x000fe200087fe43f */
[----:B------:R-:W-:Y:S01]  /*0850*/  ISETP.NE.AND.EX P1, PT, R13, RZ, PT, P1 ;  /* 0x000000ff0d00720c */ /* 0x000fe20003f25310 */
[----:B--2---:R-:W-:-:S05]  /*0860*/  @!P0 IMAD R11, R8, R11, RZ ;  /* 0x0000000b080b8224 */ /* 0x004fca00078e02ff */
[----:B------:R-:W-:-:S04]  /*0870*/  @!P0 LOP3.LUT R11, R11, 0xffff, RZ, 0xc0, !PT ;  /* 0x0000ffff0b0b8812 */ /* 0x000fc800078ec0ff */
[----:B------:R-:W-:-:S04]  /*0880*/  @!P0 PRMT R6, R11, 0x8880, RZ ;  /* 0x000088800b068816 */ /* 0x000fc800000000ff */
[--C-:B------:R-:W-:Y:S01]  /*0890*/  @!P0 SHF.R.S32.HI R7, RZ, 0x1f, R6.reuse ;  /* 0x0000001fff078819 */ /* 0x100fe20000011406 */
[----:B------:R-:W-:-:S04]  /*08a0*/  @!P0 IMAD.MOV.U32 R2, RZ, RZ, R6 ;  /* 0x000000ffff028224 */ /* 0x000fc800078e0006 */
[----:B------:R-:W-:Y:S01]  /*08b0*/  @!P0 IMAD.MOV.U32 R3, RZ, RZ, R7 ;  /* 0x000000ffff038224 */ /* 0x000fe200078e0007 */
[----:B------:R-:W-:Y:S06]  /*08c0*/  @P1 BRA `(.L_x_1048) ;  /* 0xfffffffc009c1947 */ /* 0x000fec000383ffff */
.L_x_1045:
[----:B------:R-:W-:Y:S02]  /*08d0*/  ULDC.64 UR4, c[0x0][0x210] ;  /* 0x0000840000047ab9 */ /* 0x000fe40000000a00 */
[----:B-----5:R-:W-:-:S04]  /*08e0*/  IADD3 R4, P0, R0, UR4, RZ ;  /* 0x0000000400047c10 */ /* 0x020fc8000ff1e0ff */
[----:B------:R-:W-:-:S05]  /*08f0*/  IADD3.X R5, R10, UR5, RZ, P0, !PT ;  /* 0x000000050a057c10 */ /* 0x000fca00087fe4ff */
[----:B------:R-:W-:Y:S01]  /*0900*/  STG.E.64 desc[UR12][R4.64], R2 ;  /* 0x0000000204007986 */ /* 0x000fe2000c101b0c */
[----:B------:R-:W-:Y:S05]  /*0910*/  EXIT ;  /* 0x000000000000794d */ /* 0x000fea0003800000 */
.L_x_1049:
        /* <DEDUP_REMOVED lines=14> */
.L_x_8691:


//--------------------- .text._ZN2at6native55_GLOBAL__N__0955718d_22_SparseCsrTensorMath_cu_868dd54534reduce_sparse_csr_dim0_cuda_kernelIaiNS1_14ReductionMulOpIaEElEEvPT2_PKT0_lPKT_S9_lT1_ --------------------------
	.section	.text._ZN2at6native55_GLOBAL__N__0955718d_22_SparseCsrTensorMath_cu_868dd54534reduce_sparse_csr_dim0_cuda_kernelIaiNS1_14ReductionMulOpIaEElEEvPT2_PKT0_lPKT_S9_lT1_,"ax",@progbits
	.align	128
.text._ZN2at6native55_GLOBAL__N__0955718d_22_SparseCsrTensorMath_cu_868dd54534reduce_sparse_csr_dim0_cuda_kernelIaiNS1_14ReductionMulOpIaEElEEvPT2_PKT0_lPKT_S9_lT1_:
        .type           _ZN2at6native55_GLOBAL__N__0955718d_22_SparseCsrTensorMath_cu_868dd54534reduce_sparse_csr_dim0_cuda_kernelIaiNS1_14ReductionMulOpIaEElEEvPT2_PKT0_lPKT_S9_lT1_,@function
        .size           _ZN2at6native55_GLOBAL__N__0955718d_22_SparseCsrTensorMath_cu_868dd54534reduce_sparse_csr_dim0_cuda_kernelIaiNS1_14ReductionMulOpIaEElEEvPT2_PKT0_lPKT_S9_lT1_,(.L_x_8692 - _ZN2at6native55_GLOBAL__N__0955718d_22_SparseCsrTensorMath_cu_868dd54534reduce_sparse_csr_dim0_cuda_kernelIaiNS1_14ReductionMulOpIaEElEEvPT2_PKT0_lPKT_S9_lT1_)
        .other          _ZN2at6native55_GLOBAL__N__0955718d_22_SparseCsrTensorMath_cu_868dd54534reduce_sparse_csr_dim0_cuda_kernelIaiNS1_14ReductionMulOpIaEElEEvPT2_PKT0_lPKT_S9_lT1_,@"STO_CUDA_ENTRY STV_DEFAULT"
_ZN2at6native55_GLOBAL__N__0955718d_22_SparseCsrTensorMath_cu_868dd54534reduce_sparse_csr_dim0_cuda_kernelIaiNS1_14ReductionMulOpIaEElEEvPT2_PKT0_lPKT_S9_lT1_:
        /* <DEDUP_REMOVED lines=42> */
.L_x_1052:
[----:B------:R-:W-:-:S05]  /*02a0*/  IMAD.MOV.U32 R4, RZ, RZ, R10 ;  /* 0x000000ffff047224 */ /* 0x000fca00078e000a */
[----:B0-----:R-:W2:Y:S04]  /*02b0*/  LDG.E R11, desc[UR12][R4.64] ;  /* 0x0000000c040b7981 */ /* 0x001ea8000c1e1900 */
[----:B------:R-:W3:Y:S04]  /*02c0*/  LDG.E R17, desc[UR12][R4.64+0x4] ;  /* 0x0000040c04117981 */ /* 0x000ee8000c1e1900 */
[----:B------:R-:W4:Y:S04]  /*02d0*/  LDG.E R19, desc[UR12][R4.64+0x8] ;  /* 0x0000080c04137981 */ /* 0x000f28000c1e1900 */
[----:B------:R-:W4:Y:S01]  /*02e0*/  LDG.E R21, desc[UR12][R4.64+0xc] ;  /* 0x00000c0c04157981 */ /* 0x000f22000c1e1900 */
[----:B------:R-:W-:-:S04]  /*02f0*/  UIADD3 UR6, UP0, UR4, UR8, URZ ;  /* 0x0000000804067290 */ /* 0x000fc8000ff1e03f */
[----:B------:R-:W-:Y:S02]  /*0300*/  UIADD3.X UR7, UR5, UR9, URZ, UP0, !UPT ;  /* 0x0000000905077290 */ /* 0x000fe400087fe43f */
[----:B------:R-:W-:-:S04]  /*0310*/  IMAD.U32 R12, RZ, RZ, UR6 ;  /* 0x00000006ff0c7e24 */ /* 0x000fc8000f8e00ff */
[----:B------:R-:W-:Y:S01]  /*0320*/  IMAD.U32 R13, RZ, RZ, UR7 ;  /* 0x00000007ff0d7e24 */ /* 0x000fe2000f8e00ff */
[----:B--2--5:R-:W-:-:S13]  /*0330*/  ISETP.NE.AND P1, PT, R6, R11, PT ;  /* 0x0000000b0600720c */ /* 0x024fda0003f25270 */
[----:B------:R-:W2:Y:S01]  /*0340*/  @!P1 LDG.E.U8 R15, desc[UR12][R12.64] ;  /* 0x0000000c0c0f9981 */ /* 0x000ea2000c1e1100 */
[----:B---3--:R-:W-:-:S13]  /*0350*/  ISETP.NE.AND P3, PT, R6, R17, PT ;  /* 0x000000110600720c */ /* 0x008fda0003f65270 */
[----:B------:R-:W3:Y:S01]  /*0360*/  @!P3 LDG.E.U8 R16, desc[UR12][R12.64+0x1] ;  /* 0x0000010c0c10b981 */ /* 0x000ee2000c1e1100 */
[----:B----4-:R-:W-:-:S13]  /*0370*/  ISETP.NE.AND P4, PT, R6, R19, PT ;  /* 0x000000130600720c */ /* 0x010fda0003f85270 */
[----:B------:R-:W4:Y:S01]  /*0380*/  @!P4 LDG.E.U8 R11, desc[UR12][R12.64+0x2] ;  /* 0x0000020c0c0bc981 */ /* 0x000f22000c1e1100 */
[----:B------:R-:W-:-:S13]  /*0390*/  ISETP.NE.AND P2, PT, R6, R21, PT ;  /* 0x000000150600720c */ /* 0x000fda0003f45270 */
        /* <DEDUP_REMOVED lines=12> */
[----:B0-----:R-:W-:-:S05]  /*0460*/  @!P3 PRMT R13, R14, 0x9910, RZ ;  /* 0x000099100e0db816 */ /* 0x001fca00000000ff */
[----:B---3--:R-:W-:-:S05]  /*0470*/  @!P3 IMAD R16, R16, R13, RZ ;  /* 0x0000000d1010b224 */ /* 0x008fca00078e02ff */
[----:B------:R-:W-:-:S04]  /*0480*/  @!P3 LOP3.LUT R16, R16, 0xffff, RZ, 0xc0, !PT ;  /* 0x0000ffff1010b812 */ /* 0x000fc800078ec0ff */
[----:B------:R-:W-:-:S04]  /*0490*/  @!P3 PRMT R12, R16, 0x8880, RZ ;  /* 0x00008880100cb816 */ /* 0x000fc800000000ff */
[--C-:B------:R-:W-:Y:S01]  /*04a0*/  @!P3 SHF.R.S32.HI R13, RZ, 0x1f, R12.reuse ;  /* 0x0000001fff0db819 */ /* 0x100fe2000001140c */
        /* <DEDUP_REMOVED lines=26> */
.L_x_1051:
        /* <DEDUP_REMOVED lines=9> */
.L_x_1053:
[----:B------:R-:W-:Y:S02]  /*06e0*/  IMAD.U32 R5, RZ, RZ, UR4 ;  /* 0x00000004ff057e24 */ /* 0x000fe4000f8e00ff */
[----:B------:R-:W-:-:S05]  /*06f0*/  IMAD.U32 R4, RZ, RZ, UR6 ;  /* 0x00000006ff047e24 */ /* 0x000fca000f8e00ff */
[----:B------:R-:W2:Y:S01]  /*0700*/  LDG.E R5, desc[UR12][R4.64] ;  /* 0x0000000c04057981 */ /* 0x000ea2000c1e1900 */
[----:B------:R-:W-:Y:S02]  /*0710*/  IMAD.U32 R8, RZ, RZ, UR7 ;  /* 0x00000007ff087e24 */ /* 0x000fe4000f8e00ff */
[----:B------:R-:W-:Y:S01]  /*0720*/  IMAD.U32 R9, RZ, RZ, UR8 ;  /* 0x00000008ff097e24 */ /* 0x000fe2000f8e00ff */
[----:B--2--5:R-:W-:-:S13]  /*0730*/  ISETP.NE.AND P1, PT, R6, R5, PT ;  /* 0x000000050600720c */ /* 0x024fda0003f25270 */
        /* <DEDUP_REMOVED lines=18> */
.L_x_1050:
[----:B------:R-:W-:Y:S02]  /*0860*/  ULDC.64 UR4, c[0x0][0x210] ;  /* 0x0000840000047ab9 */ /* 0x000fe40000000a00 */
[----:B------:R-:W-:-:S04]  /*0870*/  LEA R4, P0, R0, UR4, 0x3 ;  /* 0x0000000400047c11 */ /* 0x000fc8000f8018ff */
[----:B------:R-:W-:-:S05]  /*0880*/  LEA.HI.X R5, R0, UR5, RZ, 0x3, P0 ;  /* 0x0000000500057c11 */ /* 0x000fca00080f1cff */
[----:B------:R-:W-:Y:S01]  /*0890*/  STG.E.64 desc[UR12][R4.64], R2 ;  /* 0x0000000204007986 */ /* 0x000fe2000c101b0c */
[----:B------:R-:W-:Y:S05]  /*08a0*/  EXIT ;  /* 0x000000000000794d */ /* 0x000fea0003800000 */
.L_x_1054:
        /* <DEDUP_REMOVED lines=13> */
.L_x_8692:


//--------------------- .text._ZN2at6native55_GLOBAL__N__0955718d_22_SparseCsrTensorMath_cu_868dd54534reduce_sparse_csr_dim1_cuda_kernelIhlNS1_14ReductionMulOpIhEElEEvPT2_PKT_PKT0_SC_lT1_ --------------------------
	.section	.text._ZN2at6native55_GLOBAL__N__0955718d_22_SparseCsrTensorMath_cu_868dd54534reduce_sparse_csr_dim1_cuda_kernelIhlNS1_14ReductionMulOpIhEElEEvPT2_PKT_PKT0_SC_lT1_,"ax",@progbits
	.align	128
.text._ZN2at6native55_GLOBAL__N__0955718d_22_SparseCsrTensorMath_cu_868dd54534reduce_sparse_csr_dim1_cuda_kernelIhlNS1_14ReductionMulOpIhEElEEvPT2_PKT_PKT0_SC_lT1_:
        .type           _ZN2at6native55_GLOBAL__N__0955718d_22_SparseCsrTensorMath_cu_868dd54534reduce_sparse_csr_dim1_cuda_kernelIhlNS1_14ReductionMulOpIhEElEEvPT2_PKT_PKT0_SC_lT1_,@function
        .size           _ZN2at6native55_GLOBAL__N__0955718d_22_SparseCsrTensorMath_cu_868dd54534reduce_sparse_csr_dim1_cuda_kernelIhlNS1_14ReductionMulOpIhEElEEvPT2_PKT_PKT0_SC_lT1_,(.L_x_8693 - _ZN2at6native55_GLOBAL__N__0955718d_22_SparseCsrTensorMath_cu_868dd54534reduce_sparse_csr_dim1_cuda_kernelIhlNS1_14ReductionMulOpIhEElEEvPT2_PKT_PKT0_SC_lT1_)
        .other          _ZN2at6native55_GLOBAL__N__0955718d_22_SparseCsrTensorMath_cu_868dd54534reduce_sparse_csr_dim1_cuda_kernelIhlNS1_14ReductionMulOpIhEElEEvPT2_PKT_PKT0_SC_lT1_,@"STO_CUDA_ENTRY STV_DEFAULT"
_ZN2at6native55_GLOBAL__N__0955718d_22_SparseCsrTensorMath_cu_868dd54534reduce_sparse_csr_dim1_cuda_kernelIhlNS1_14ReductionMulOpIhEElEEvPT2_PKT_PKT0_SC_lT1_:
        /* <DEDUP_REMOVED lines=11> */
[----:B------:R-:W-:Y:S01]  /*00b0*/  SHF.R.U32.HI R0, RZ, 0x1d, R0 ;  /* 0x0000001dff007819 */ /* 0x000fe20000011600 */
[----:B------:R-:W-:Y:S02]  /*00c0*/  ULDC.64 UR6, c[0x0][0x208] ;  /* 0x0000820000067ab9 */ /* 0x000fe40000000a00 */
[----:B------:R-:W-:-:S04]  /*00d0*/  IADD3 R4, P0, R2, UR4, RZ ;  /* 0x0000000402047c10 */ /* 0x000fc8000ff1e0ff */
[----:B------:R-:W-:-:S05]  /*00e0*/  IADD3.X R5, R0, UR5, RZ, P0, !PT ;  /* 0x0000000500057c10 */ /* 0x000fca00087fe4ff */
[----:B------:R-:W2:Y:S04]  /*00f0*/  LDG.E.64 R6, desc[UR6][R4.64+0x8] ;  /* 0x0000080604067981 */ /* 0x000ea8000c1e1b00 */
[----:B------:R-:W2:Y:S02]  /*0100*/  LDG.E.64 R8, desc[UR6][R4.64] ;  /* 0x0000000604087981 */ /* 0x000ea4000c1e1b00 */
[----:B--2---:R-:W-:-:S04]  /*0110*/  ISETP.NE.U32.AND P0, PT, R6, R8, PT ;  /* 0x000000080600720c */ /* 0x004fc80003f05070 */
[----:B------:R-:W-:-:S13]  /*0120*/  ISETP.NE.AND.EX P0, PT, R7, R9, PT, P0 ;  /* 0x000000090700720c */ /* 0x000fda0003f05300 */
[----:B------:R-:W-:Y:S05]  /*0130*/  @!P0 EXIT ;  /* 0x000000000000894d */ /* 0x000fea0003800000 */
[----:B------:R-:W-:Y:S01]  /*0140*/  IMAD.MOV.U32 R4, RZ, RZ, R8 ;  /* 0x000000ffff047224 */ /* 0x000fe200078e0008 */
[----:B------:R-:W-:Y:S01]  /*0150*/  UMOV UR4, URZ ;  /* 0x0000003f00047c82 */ /* 0x000fe20008000000 */
[----:B------:R-:W-:Y:S01]  /*0160*/  IMAD.MOV.U32 R3, RZ, RZ, R9 ;  /* 0x000000ffff037224 */ /* 0x000fe200078e0009 */
[----:B------:R-:W-:Y:S01]  /*0170*/  ULDC.64 UR8, c[0x0][0x218] ;  /* 0x0000860000087ab9 */ /* 0x000fe20000000a00 */
[----:B------:R-:W-:Y:S01]  /*0180*/  BSSY B0, `(.L_x_1055) ;  /* 0x0000040000007945 */ /* 0x000fe20003800000 */
        /* <DEDUP_REMOVED lines=20> */
.L_x_1059:
        /* <DEDUP_REMOVED lines=22> */
.L_x_1058:
[----:B------:R-:W-:Y:S05]  /*0430*/  BSYNC B1 ;  /* 0x0000000000017941 */ /* 0x000fea0003800000 */
.L_x_1057:
[----:B------:R-:W-:Y:S04]  /*0440*/  BSSY B1, `(.L_x_1060) ;  /* 0x0000012000017945 */ /* 0x000fe80003800000 */
[----:B------:R-:W-:Y:S05]  /*0450*/  @!P0 BRA `(.L_x_1061) ;  /* 0x0000000000408947 */ /* 0x000fea0003800000 */
[----:B------:R-:W-:Y:S01]  /*0460*/  ULDC.64 UR10, c[0x0][0x218] ;  /* 0x00008600000a7ab9 */ /* 0x000fe20000000a00 */
[----:B------:R-:W-:Y:S02]  /*0470*/  IADD3 R6, P1, RZ, -R5, RZ ;  /* 0x80000005ff067210 */ /* 0x000fe40007f3e0ff */
[----:B------:R-:W-:-:S03]  /*0480*/  IADD3 R4, P0, R4, UR10, RZ ;  /* 0x0000000a04047c10 */ /* 0x000fc6000ff1e0ff */
[----:B------:R-:W-:Y:S01]  /*0490*/  IMAD.X R7, RZ, RZ, -0x1, P1 ;  /* 0xffffffffff077424 */ /* 0x000fe200008e06ff */
[----:B------:R-:W-:-:S09]  /*04a0*/  IADD3.X R5, R3, UR11, RZ, P0, !PT ;  /* 0x0000000b03057c10 */ /* 0x000fd200087fe4ff */
.L_x_1062:
        /* <DEDUP_REMOVED lines=11> */
.L_x_1061:
[----:B------:R-:W-:Y:S05]  /*0560*/  BSYNC B1 ;  /* 0x0000000000017941 */ /* 0x000fea0003800000 */
.L_x_1060:
[----:B------:R-:W-:-:S07]  /*0570*/  LOP3.LUT R9, R8, 0xff, RZ, 0xc0, !PT ;  /* 0x000000ff08097812 */ /* 0x000fce00078ec0ff */
.L_x_1056:
[----:B------:R-:W-:Y:S05]  /*0580*/  BSYNC B0 ;  /* 0x0000000000007941 */ /* 0x000fea0003800000 */
.L_x_1055:
[----:B------:R-:W-:Y:S02]  /*0590*/  ULDC.64 UR10, c[0x0][0x228] ;  /* 0x00008a00000a7ab9 */ /* 0x000fe40000000a00 */
[----:B------:R-:W-:-:S04]  /*05a0*/  IADD3 R2, P0, R2, UR10, RZ ;  /* 0x0000000a02027c10 */ /* 0x000fc8000ff1e0ff */
[----:B------:R-:W-:Y:S01]  /*05b0*/  IADD3.X R3, R0, UR11, RZ, P0, !PT ;  /* 0x0000000b00037c10 */ /* 0x000fe200087fe4ff */
[----:B------:R-:W-:-:S05]  /*05c0*/  ULDC.64 UR10, c[0x0][0x210] ;  /* 0x00008400000a7ab9 */ /* 0x000fca0000000a00 */
[----:B------:R-:W2:Y:S01]  /*05d0*/  LDG.E.64 R2, desc[UR6][R2.64] ;  /* 0x0000000602027981 */ /* 0x000ea2000c1e1b00 */
[----:B------:R-:W-:Y:S02]  /*05e0*/  IMAD.U32 R5, RZ, RZ, UR4 ;  /* 0x00000004ff057e24 */ /* 0x000fe4000f8e00ff */
[----:B------:R-:W-:Y:S01]  /*05f0*/  IMAD.MOV.U32 R4, RZ, RZ, R9 ;  /* 0x000000ffff047224 */ /* 0x000fe200078e0009 */
[----:B--2---:R-:W-:-:S04]  /*0600*/  LEA R6, P0, R2, UR10, 0x3 ;  /* 0x0000000a02067c11 */ /* 0x004fc8000f8018ff */
[----:B------:R-:W-:-:S05]  /*0610*/  LEA.HI.X R7, R2, UR11, R3, 0x3, P0 ;  /* 0x0000000b02077c11 */ /* 0x000fca00080f1c03 */
[----:B------:R-:W-:Y:S01]  /*0620*/  STG.E.64 desc[UR6][R6.64], R4 ;  /* 0x0000000406007986 */ /* 0x000fe2000c101b06 */
[----:B------:R-:W-:Y:S05]  /*0630*/  EXIT ;  /* 0x000000000000794d */ /* 0x000fea0003800000 */
.L_x_1063:
        /* <DEDUP_REMOVED lines=12> */
.L_x_8693:


//--------------------- .text._ZN2at6native55_GLOBAL__N__0955718d_22_SparseCsrTensorMath_cu_868dd54534reduce_sparse_csr_dim1_cuda_kernelIhiNS1_14ReductionMulOpIhEElEEvPT2_PKT_PKT0_SC_lT1_ --------------------------
	.section	.text._ZN2at6native55_GLOBAL__N__0955718d_22_SparseCsrTensorMath_cu_868dd54534reduce_sparse_csr_dim1_cuda_kernelIhiNS1_14ReductionMulOpIhEElEEvPT2_PKT_PKT0_SC_lT1_,"ax",@progbits
	.align	128
.text._ZN2at6native55_GLOBAL__N__0955718d_22_SparseCsrTensorMath_cu_868dd54534reduce_sparse_csr_dim1_cuda_kernelIhiNS1_14ReductionMulOpIhEElEEvPT2_PKT_PKT0_SC_lT1_:
        .type           _ZN2at6native55_GLOBAL__N__0955718d_22_SparseCsrTensorMath_cu_868dd54534reduce_sparse_csr_dim1_cuda_kernelIhiNS1_14ReductionMulOpIhEElEEvPT2_PKT_PKT0_SC_lT1_,@function
        .size           _ZN2at6native55_GLOBAL__N__0955718d_22_SparseCsrTensorMath_cu_868dd54534reduce_sparse_csr_dim1_cuda_kernelIhiNS1_14ReductionMulOpIhEElEEvPT2_PKT_PKT0_SC_lT1_,(.L_x_8694 - _ZN2at6native55_GLOBAL__N__0955718d_22_SparseCsrTensorMath_cu_868dd54534reduce_sparse_csr_dim1_cuda_kernelIhiNS1_14ReductionMulOpIhEElEEvPT2_PKT_PKT0_SC_lT1_)
        .other          _ZN2at6native55_GLOBAL__N__0955718d_22_SparseCsrTensorMath_cu_868dd54534reduce_sparse_csr_dim1_cuda_kernelIhiNS1_14ReductionMulOpIhEElEEvPT2_PKT_PKT0_SC_lT1_,@"STO_CUDA_ENTRY STV_DEFAULT"
_ZN2at6native55_GLOBAL__N__0955718d_22_SparseCsrTensorMath_cu_868dd54534reduce_sparse_csr_dim1_cuda_kernelIhiNS1_14ReductionMulOpIhEElEEvPT2_PKT_PKT0_SC_lT1_:
        /* <DEDUP_REMOVED lines=15> */
[----:B------:R-:W2:Y:S04]  /*00f0*/  LDG.E R5, desc[UR6][R2.64] ;  /* 0x0000000602057981 */ /* 0x000ea8000c1e1900 */
[----:B------:R-:W2:Y:S02]  /*0100*/  LDG.E R6, desc[UR6][R2.64+0x4] ;  /* 0x0000040602067981 */ /* 0x000ea4000c1e1900 */
[----:B--2---:R-:W-:-:S13]  /*0110*/  ISETP.NE.AND P0, PT, R6, R5, PT ;  /* 0x000000050600720c */ /* 0x004fda0003f05270 */
[----:B------:R-:W-:Y:S05]  /*0120*/  @!P0 EXIT ;  /* 0x000000000000894d */ /* 0x000fea0003800000 */
[----:B------:R-:W-:Y:S01]  /*0130*/  ISETP.GT.AND P0, PT, R6, R5, PT ;  /* 0x000000050600720c */ /* 0x000fe20003f04270 */
[----:B------:R-:W-:Y:S01]  /*0140*/  UMOV UR4, URZ ;  /* 0x0000003f00047c82 */ /* 0x000fe20008000000 */
[----:B------:R-:W-:Y:S01]  /*0150*/  BSSY B2, `(.L_x_1064) ;  /* 0x000009e000027945 */ /* 0x000fe20003800000 */
[----:B------:R-:W-:-:S10]  /*0160*/  IMAD.MOV.U32 R9, RZ, RZ, 0x1 ;  /* 0x00000001ff097424 */ /* 0x000fd400078e00ff */
        /* <DEDUP_REMOVED lines=24> */
.L_x_1072:
        /* <DEDUP_REMOVED lines=55> */
.L_x_1071:
[----:B------:R-:W-:Y:S05]  /*0660*/  BSYNC B3 ;  /* 0x0000000000037941 */ /* 0x000fea0003800000 */
.L_x_1070:
        /* <DEDUP_REMOVED lines=33> */
.L_x_1074:
[----:B------:R-:W-:Y:S05]  /*0880*/  BSYNC B3 ;  /* 0x0000000000037941 */ /* 0x000fea0003800000 */
.L_x_1073:
[----:B------:R-:W-:-:S13]  /*0890*/  ISETP.NE.OR P0, PT, R8, RZ, P0 ;  /* 0x000000ff0800720c */ /* 0x000fda0000705670 */
[----:B------:R-:W-:Y:S05]  /*08a0*/  @!P0 BREAK B0 ;  /* 0x0000000000008942 */ /* 0x000fea0003800000 */
[----:B------:R-:W-:Y:S05]  /*08b0*/  @!P0 BRA `(.L_x_1067) ;  /* 0x0000000000508947 */ /* 0x000fea0003800000 */
.L_x_1069:
[----:B------:R-:W-:Y:S05]  /*08c0*/  BSYNC B0 ;  /* 0x0000000000007941 */ /* 0x000fea0003800000 */
.L_x_1068:
        /* <DEDUP_REMOVED lines=19> */
.L_x_1067:
[----:B------:R-:W-:Y:S05]  /*0a00*/  BSYNC B1 ;  /* 0x0000000000017941 */ /* 0x000fea0003800000 */
.L_x_1066:
[----:B------:R-:W-:Y:S01]  /*0a10*/  ISETP.NE.AND P0, PT, R6, RZ, PT ;  /* 0x000000ff0600720c */ /* 0x000fe20003f05270 */
[----:B------:R-:W-:-:S12]  /*0a20*/  BSSY B0, `(.L_x_1075) ;  /* 0x000000f000007945 */ /* 0x000fd80003800000 */
[----:B------:R-:W-:Y:S05]  /*0a30*/  @!P0 BRA `(.L_x_1076) ;  /* 0x0000000000348947 */ /* 0x000fea0003800000 */
[----:B------:R-:W-:Y:S02]  /*0a40*/  ULDC.64 UR8, c[0x0][0x218] ;  /* 0x0000860000087ab9 */ /* 0x000fe40000000a00 */
[----:B------:R-:W-:-:S04]  /*0a50*/  IADD3 R8, P0, R5, UR8, RZ ;  /* 0x0000000805087c10 */ /* 0x000fc8000ff1e0ff */
[----:B------:R-:W-:-:S09]  /*0a60*/  LEA.HI.X.SX32 R9, R5, UR9, 0x1, P0 ;  /* 0x0000000905097c11 */ /* 0x000fd200080f0eff */
.L_x_1077:
        /* <DEDUP_REMOVED lines=10> */
.L_x_1076:
[----:B------:R-:W-:Y:S05]  /*0b10*/  BSYNC B0 ;  /* 0x0000000000007941 */ /* 0x000fea0003800000 */
.L_x_1075:
[----:B------:R-:W-:-:S07]  /*0b20*/  LOP3.LUT R9, R7, 0xff, RZ, 0xc0, !PT ;  /* 0x000000ff07097812 */ /* 0x000fce00078ec0ff */
.L_x_1065:
[----:B------:R-:W-:Y:S05]  /*0b30*/  BSYNC B2 ;  /* 0x0000000000027941 */ /* 0x000fea0003800000 */
.L_x_1064:
[----:B------:R-:W-:Y:S05]  /*0b40*/  WARPSYNC.ALL ;  /* 0x0000000000007948 */ /* 0x000fea0003800000 */
[----:B------:R-:W-:Y:S01]  /*0b50*/  ULDC.64 UR8, c[0x0][0x228] ;  /* 0x00008a0000087ab9 */ /* 0x000fe20000000a00 */
[----:B------:R-:W0:Y:S01]  /*0b60*/  LDC.64 R2, c[0x0][0x210] ;  /* 0x00008400ff027b82 */ /* 0x000e220000000a00 */
[----:B------:R-:W-:-:S04]  /*0b70*/  IADD3 R6, P0, R0, UR8, RZ ;  /* 0x0000000800067c10 */ /* 0x000fc8000ff1e0ff */
[----:B------:R-:W-:-:S06]  /*0b80*/  IADD3.X R7, R4, UR9, RZ, P0, !PT ;  /* 0x0000000904077c10 */ /* 0x000fcc00087fe4ff */
[----:B------:R-:W0:Y:S01]  /*0b90*/  LDG.E R7, desc[UR6][R6.64] ;  /* 0x0000000606077981 */ /* 0x000e22000c1e1900 */
[----:B------:R-:W-:Y:S02]  /*0ba0*/  IMAD.U32 R5, RZ, RZ, UR4 ;  /* 0x00000004ff057e24 */ /* 0x000fe4000f8e00ff */
[----:B------:R-:W-:Y:S02]  /*0bb0*/  IMAD.MOV.U32 R4, RZ, RZ, R9 ;  /* 0x000000ffff047224 */ /* 0x000fe400078e0009 */
[----:B0-----:R-:W-:-:S05]  /*0bc0*/  IMAD.WIDE R2, R7, 0x8, R2 ;  /* 0x0000000807027825 */ /* 0x001fca00078e0202 */
[----:B------:R-:W-:Y:S01]  /*0bd0*/  STG.E.64 desc[UR6][R2.64], R4 ;  /* 0x0000000402007986 */ /* 0x000fe2000c101b06 */
[----:B------:R-:W-:Y:S05]  /*0be0*/  EXIT ;  /* 0x000000000000794d */ /* 0x000fea0003800000 */
.L_x_1078:
        /* <DEDUP_REMOVED lines=9> */
.L_x_8694:


//--------------------- .text._ZN2at6native55_GLOBAL__N__0955718d_22_SparseCsrTensorMath_cu_868dd54534reduce_sparse_csr_dim0_cuda_kernelIhlNS1_14ReductionMulOpIhEElEEvPT2_PKT0_lPKT_S9_lT1_ --------------------------
	.section	.text._ZN2at6native55_GLOBAL__N__0955718d_22_SparseCsrTensorMath_cu_868dd54534reduce_sparse_csr_dim0_cuda_kernelIhlNS1_14ReductionMulOpIhEElEEvPT2_PKT0_lPKT_S9_lT1_,"ax",@progbits
	.align	128
.text._ZN2at6native55_GLOBAL__N__0955718d_22_SparseCsrTensorMath_cu_868dd54534reduce_sparse_csr_dim0_cuda_kernelIhlNS1_14ReductionMulOpIhEElEEvPT2_PKT0_lPKT_S9_lT1_:
        .type           _ZN2at6native55_GLOBAL__N__0955718d_22_SparseCsrTensorMath_cu_868dd54534reduce_sparse_csr_dim0_cuda_kernelIhlNS1_14ReductionMulOpIhEElEEvPT2_PKT0_lPKT_S9_lT1_,@function
        .size           _ZN2at6native55_GLOBAL__N__0955718d_22_SparseCsrTensorMath_cu_868dd54534reduce_sparse_csr_dim0_cuda_kernelIhlNS1_14ReductionMulOpIhEElEEvPT2_PKT0_lPKT_S9_lT1_,(.L_x_8695 - _ZN2at6native55_GLOBAL__N__0955718d_22_SparseCsrTensorMath_cu_868dd54534reduce_sparse_csr_dim0_cuda_kernelIhlNS1_14ReductionMulOpIhEElEEvPT2_PKT0_lPKT_S9_lT1_)
        .other          _ZN2at6native55_GLOBAL__N__0955718d_22_SparseCsrTensorMath_cu_868dd54534reduce_sparse_csr_dim0_cuda_kernelIhlNS1_14ReductionMulOpIhEElEEvPT2_PKT0_lPKT_S9_lT1_,@"STO_CUDA_ENTRY STV_DEFAULT"
_ZN2at6native55_GLOBAL__N__0955718d_22_SparseCsrTensorMath_cu_868dd54534reduce_sparse_csr_dim0_cuda_kernelIhlNS1_14ReductionMulOpIhEElEEvPT2_PKT0_lPKT_S9_lT1_:
        /* <DEDUP_REMOVED lines=14> */
[----:B------:R-:W-:Y:S01]  /*00e0*/  UMOV UR6, URZ ;  /* 0x0000003f00067c82 */ /* 0x000fe20008000000 */
        /* <DEDUP_REMOVED lines=23> */
[----:B------:R-:W-:Y:S01]  /*0260*/  IMAD.U32 R6, RZ, RZ, UR5 ;  /* 0x00000005ff067e24 */ /* 0x000fe2000f8e00ff */
[----:B------:R-:W-:Y:S01]  /*0270*/  UMOV UR5, URZ ;  /* 0x0000003f00057c82 */ /* 0x000fe20008000000 */
[----:B------:R-:W-:Y:S01]  /*0280*/  IMAD.X R14, RZ, RZ, ~R9, P1 ;  /* 0x000000ffff0e7224 */ /* 0x000fe200008e0e09 */
[----:B------:R-:W-:-:S06]  /*0290*/  ULDC.64 UR10, c[0x0][0x228] ;  /* 0x00008a00000a7ab9 */ /* 0x000fcc0000000a00 */
.L_x_1081:
        /* <DEDUP_REMOVED lines=10> */
[----:B---3--:R-:W-:-:S04]  /*0340*/  ISETP.NE.U32.AND P3, PT, R2, R18, PT ;  /* 0x000000120200720c */ /* 0x008fc80003f65070 */
[----:B------:R-:W-:-:S07]  /*0350*/  ISETP.NE.AND.EX P3, PT, R3, R19, PT, P3 ;  /* 0x000000130300720c */ /* 0x000fce0003f65330 */
[----:B------:R-:W2:Y:S01]  /*0360*/  @!P2 LDG.E.U8 R16, desc[UR12][R12.64] ;  /* 0x0000000c0c10a981 */ /* 0x000ea2000c1e1100 */
[----:B----4-:R-:W-:-:S04]  /*0370*/  ISETP.NE.U32.AND P4, PT, R2, R10, PT ;  /* 0x0000000a0200720c */ /* 0x010fc80003f85070 */
[----:B------:R-:W-:Y:S01]  /*0380*/  ISETP.NE.AND.EX P4, PT, R3, R11, PT, P4 ;  /* 0x0000000b0300720c */ /* 0x000fe20003f85340 */
[----:B------:R-:W3:Y:S01]  /*0390*/  @!P3 LDG.E.U8 R18, desc[UR12][R12.64+0x1] ;  /* 0x0000010c0c12b981 */ /* 0x000ee2000c1e1100 */
[----:B------:R-:W-:-:S11]  /*03a0*/  ISETP.NE.U32.AND P1, PT, R2, R8, PT ;  /* 0x000000080200720c */ /* 0x000fd60003f25070 */
[----:B------:R-:W4:Y:S01]  /*03b0*/  @!P4 LDG.E.U8 R10, desc[UR12][R12.64+0x2] ;  /* 0x0000020c0c0ac981 */ /* 0x000f22000c1e1100 */
[----:B------:R-:W-:-:S13]  /*03c0*/  ISETP.NE.AND.EX P1, PT, R3, R9, PT, P1 ;  /* 0x000000090300720c */ /* 0x000fda0003f25310 */
[----:B------:R-:W4:Y:S01]  /*03d0*/  @!P1 LDG.E.U8 R8, desc[UR12][R12.64+0x3] ;  /* 0x0000030c0c089981 */ /* 0x000f22000c1e1100 */
[----:B------:R-:W-:Y:S01]  /*03e0*/  @!P2 PRMT R9, R0, 0x9910, RZ ;  /* 0x000099100009a816 */ /* 0x000fe200000000ff */
[----:B------:R-:W-:-:S04]  /*03f0*/  UIADD3 UR4, UP0, UR4, 0x4, URZ ;  /* 0x0000000404047890 */ /* 0x000fc8000ff1e03f */
[----:B------:R-:W-:Y:S01]  /*0400*/  UIADD3.X UR5, URZ, UR5, URZ, UP0, !UPT ;  /* 0x000000053f057290 */ /* 0x000fe200087fe43f */
[----:B--2---:R-:W-:-:S05]  /*0410*/  @!P2 IMAD R16, R16, R9, RZ ;  /* 0x000000091010a224 */ /* 0x004fca00078e02ff */
[----:B------:R-:W-:-:S04]  /*0420*/  @!P2 LOP3.LUT R0, R16, 0xff, RZ, 0xc0, !PT ;  /* 0x000000ff1000a812 */ /* 0x000fc800078ec0ff */
[----:B------:R-:W-:-:S05]  /*0430*/  @!P3 PRMT R9, R0, 0x9910, RZ ;  /* 0x000099100009b816 */ /* 0x000fca00000000ff */
[----:B---3--:R-:W-:-:S05]  /*0440*/  @!P3 IMAD R18, R18, R9, RZ ;  /* 0x000000091212b224 */ /* 0x008fca00078e02ff */
[----:B------:R-:W-:-:S04]  /*0450*/  @!P3 LOP3.LUT R0, R18, 0xff, RZ, 0xc0, !PT ;  /* 0x000000ff1200b812 */ /* 0x000fc800078ec0ff */
[----:B------:R-:W-:-:S05]  /*0460*/  @!P4 PRMT R9, R0, 0x9910, RZ ;  /* 0x000099100009c816 */ /* 0x000fca00000000ff */
[----:B----4-:R-:W-:-:S05]  /*0470*/  @!P4 IMAD R10, R10, R9, RZ ;  /* 0x000000090a0ac224 */ /* 0x010fca00078e02ff */
[----:B------:R-:W-:Y:S02]  /*0480*/  @!P4 LOP3.LUT R0, R10, 0xff, RZ, 0xc0, !PT ;  /* 0x000000ff0a00c812 */ /* 0x000fe400078ec0ff */
[----:B------:R-:W-:Y:S02]  /*0490*/  IADD3 R10, P3, R15, UR4, RZ ;  /* 0x000000040f0a7c10 */ /* 0x000fe4000ff7e0ff */
[----:B------:R-:W-:Y:S02]  /*04a0*/  @!P1 PRMT R9, R0, 0x9910, RZ ;  /* 0x0000991000099816 */ /* 0x000fe400000000ff */
[----:B------:R-:W-:Y:S02]  /*04b0*/  ISETP.NE.U32.AND P2, PT, R10, RZ, PT ;  /* 0x000000ff0a00720c */ /* 0x000fe40003f45070 */
[----:B------:R-:W-:Y:S01]  /*04c0*/  IADD3.X R10, R14, UR5, RZ, P3, !PT ;  /* 0x000000050e0a7c10 */ /* 0x000fe20009ffe4ff */
[----:B------:R-:W-:Y:S01]  /*04d0*/  @!P1 IMAD R8, R8, R9, RZ ;  /* 0x0000000908089224 */ /* 0x000fe200078e02ff */
[----:B------:R-:W-:-:S02]  /*04e0*/  IADD3 R6, P3, R6, 0x20, RZ ;  /* 0x0000002006067810 */ /* 0x000fc40007f7e0ff */
[----:B------:R-:W-:Y:S02]  /*04f0*/  ISETP.NE.AND.EX P2, PT, R10, RZ, PT, P2 ;  /* 0x000000ff0a00720c */ /* 0x000fe40003f45320 */
[----:B------:R-:W-:Y:S01]  /*0500*/  @!P1 LOP3.LUT R0, R8, 0xff, RZ, 0xc0, !PT ;  /* 0x000000ff08009812 */ /* 0x000fe200078ec0ff */
[----:B------:R-:W-:-:S10]  /*0510*/  IMAD.X R7, RZ, RZ, R7, P3 ;  /* 0x000000ffff077224 */ /* 0x000fd400018e0607 */
[----:B------:R-:W-:Y:S05]  /*0520*/  @P2 BRA `(.L_x_1081) ;  /* 0xfffffffc005c2947 */ /* 0x000fea000383ffff */
.L_x_1080:
        /* <DEDUP_REMOVED lines=9> */
.L_x_1082:
        /* <DEDUP_REMOVED lines=8> */
[----:B------:R-:W-:Y:S01]  /*0640*/  IADD3 R17, P1, R17, 0x1, RZ ;  /* 0x0000000111117810 */ /* 0x000fe20007f3e0ff */
[----:B------:R-:W-:Y:S01]  /*0650*/  UIADD3 UR8, UP0, UR8, 0x1, URZ ;  /* 0x0000000108087890 */ /* 0x000fe2000ff1e03f */
[----:B------:R-:W-:Y:S01]  /*0660*/  @!P0 PRMT R11, R0, 0x9910, RZ ;  /* 0x00009910000b8816 */ /* 0x000fe200000000ff */
[----:B------:R-:W-:Y:S02]  /*0670*/  UIADD3 UR7, UP1, UR7, 0x8, URZ ;  /* 0x0000000807077890 */ /* 0x000fe4000ff3e03f */
[----:B------:R-:W-:Y:S01]  /*0680*/  IMAD.X R10, RZ, RZ, R10, P1 ;  /* 0x000000ffff0a7224 */ /* 0x000fe200008e060a */
[----:B------:R-:W-:Y:S01]  /*0690*/  ISETP.NE.U32.AND P1, PT, R17, RZ, PT ;  /* 0x000000ff1100720c */ /* 0x000fe20003f25070 */
[----:B------:R-:W-:Y:S02]  /*06a0*/  UIADD3.X UR9, URZ, UR9, URZ, UP0, !UPT ;  /* 0x000000093f097290 */ /* 0x000fe400087fe43f */
[----:B------:R-:W-:Y:S01]  /*06b0*/  UIADD3.X UR4, URZ, UR4, URZ, UP1, !UPT ;  /* 0x000000043f047290 */ /* 0x000fe20008ffe43f */
[----:B------:R-:W-:Y:S01]  /*06c0*/  ISETP.NE.AND.EX P1, PT, R10, RZ, PT, P1 ;  /* 0x000000ff0a00720c */ /* 0x000fe20003f25310 */
[----:B--2---:R-:W-:-:S05]  /*06d0*/  @!P0 IMAD R6, R8, R11, RZ ;  /* 0x0000000b08068224 */ /* 0x004fca00078e02ff */
[----:B------:R-:W-:-:S07]  /*06e0*/  @!P0 LOP3.LUT R0, R6, 0xff, RZ, 0xc0, !PT ;  /* 0x000000ff06008812 */ /* 0x000fce00078ec0ff */
[----:B------:R-:W-:Y:S05]  /*06f0*/  @P1 BRA `(.L_x_1082) ;  /* 0xfffffffc00b01947 */ /* 0x000fea000383ffff */
.L_x_1079:
[----:B------:R-:W-:Y:S01]  /*0700*/  ULDC.64 UR4, c[0x0][0x210] ;  /* 0x0000840000047ab9 */ /* 0x000fe20000000a00 */
[----:B-----5:R-:W-:Y:S01]  /*0710*/  IMAD.U32 R3, RZ, RZ, UR6 ;  /* 0x00000006ff037e24 */ /* 0x020fe2000f8e00ff */
[----:B------:R-:W-:Y:S01]  /*0720*/  IADD3 R6, P0, R5, UR4, RZ ;  /* 0x0000000405067c10 */ /* 0x000fe2000ff1e0ff */
[----:B------:R-:W-:-:S03]  /*0730*/  IMAD.MOV.U32 R2, RZ, RZ, R0 ;  /* 0x000000ffff027224 */ /* 0x000fc600078e0000 */
[----:B------:R-:W-:-:S05]  /*0740*/  IADD3.X R7, R4, UR5, RZ, P0, !PT ;  /* 0x0000000504077c10 */ /* 0x000fca00087fe4ff */
[----:B------:R-:W-:Y:S01]  /*0750*/  STG.E.64 desc[UR12][R6.64], R2 ;  /* 0x0000000206007986 */ /* 0x000fe2000c101b0c */
[----:B------:R-:W-:Y:S05]  /*0760*/  EXIT ;  /* 0x000000000000794d */ /* 0x000fea0003800000 */
.L_x_1083:
        /* <DEDUP_REMOVED lines=9> */
.L_x_8695:


//--------------------- .text._ZN2at6native55_GLOBAL__N__0955718d_22_SparseCsrTensorMath_cu_868dd54534reduce_sparse_csr_dim0_cuda_kernelIhiNS1_14ReductionMulOpIhEElEEvPT2_PKT0_lPKT_S9_lT1_ --------------------------
	.section	.text._ZN2at6native55_GLOBAL__N__0955718d_22_SparseCsrTensorMath_cu_868dd54534reduce_sparse_csr_dim0_cuda_kernelIhiNS1_14ReductionMulOpIhEElEEvPT2_PKT0_lPKT_S9_lT1_,"ax",@progbits
	.align	128
.text._ZN2at6native55_GLOBAL__N__0955718d_22_SparseCsrTensorMath_cu_868dd54534reduce_sparse_csr_dim0_cuda_kernelIhiNS1_14ReductionMulOpIhEElEEvPT2_PKT0_lPKT_S9_lT1_:
        .type           _ZN2at6native55_GLOBAL__N__0955718d_22_SparseCsrTensorMath_cu_868dd54534reduce_sparse_csr_dim0_cuda_kernelIhiNS1_14ReductionMulOpIhEElEEvPT2_PKT0_lPKT_S9_lT1_,@function
        .size           _ZN2at6native55_GLOBAL__N__0955718d_22_SparseCsrTensorMath_cu_868dd54534reduce_sparse_csr_dim0_cuda_kernelIhiNS1_14ReductionMulOpIhEElEEvPT2_PKT0_lPKT_S9_lT1_,(.L_x_8696 - _ZN2at6native55_GLOBAL__N__0955718d_22_SparseCsrTensorMath_cu_868dd54534reduce_sparse_csr_dim0_cuda_kernelIhiNS1_14ReductionMulOpIhEElEEvPT2_PKT0_lPKT_S9_lT1_)
        .other          _ZN2at6native55_GLOBAL__N__0955718d_22_SparseCsrTensorMath_cu_868dd54534reduce_sparse_csr_dim0_cuda_kernelIhiNS1_14ReductionMulOpIhEElEEvPT2_PKT0_lPKT_S9_lT1_,@"STO_CUDA_ENTRY STV_DEFAULT"
_ZN2at6native55_GLOBAL__N__0955718d_22_SparseCsrTensorMath_cu_868dd54534reduce_sparse_csr_dim0_cuda_kernelIhiNS1_14ReductionMulOpIhEElEEvPT2_PKT0_lPKT_S9_lT1_:
        /* <DEDUP_REMOVED lines=13> */
[----:B------:R-:W-:Y:S01]  /*00d0*/  UMOV UR6, URZ ;  /* 0x0000003f00067c82 */ /* 0x000fe20008000000 */
[----:B------:R-:W-:Y:S02]  /*00e0*/  IMAD.MOV.U32 R4, RZ, RZ, 0x1 ;  /* 0x00000001ff047424 */ /* 0x000fe400078e00ff */
        /* <DEDUP_REMOVED lines=25> */
.L_x_1086:
[----:B0-----:R-:W2:Y:S04]  /*0280*/  LDG.E R10, desc[UR12][R2.64] ;  /* 0x0000000c020a7981 */ /* 0x001ea8000c1e1900 */
[----:B------:R-:W3:Y:S04]  /*0290*/  LDG.E R12, desc[UR12][R2.64+0x4] ;  /* 0x0000040c020c7981 */ /* 0x000ee8000c1e1900 */
[----:B------:R-:W4:Y:S04]  /*02a0*/  LDG.E R14, desc[UR12][R2.64+0x8] ;  /* 0x0000080c020e7981 */ /* 0x000f28000c1e1900 */
[----:B------:R-:W4:Y:S01]  /*02b0*/  LDG.E R16, desc[UR12][R2.64+0xc] ;  /* 0x00000c0c02107981 */ /* 0x000f22000c1e1900 */
[----:B------:R-:W-:-:S04]  /*02c0*/  UIADD3 UR7, UP0, UR4, UR10, URZ ;  /* 0x0000000a04077290 */ /* 0x000fc8000ff1e03f */
[----:B------:R-:W-:-:S06]  /*02d0*/  UIADD3.X UR8, UR5, UR11, URZ, UP0, !UPT ;  /* 0x0000000b05087290 */ /* 0x000fcc00087fe43f */
[----:B------:R-:W-:Y:S01]  /*02e0*/  IMAD.U32 R11, RZ, RZ, UR8 ;  /* 0x00000008ff0b7e24 */ /* 0x000fe2000f8e00ff */
[C---:B--2--5:R-:W-:Y:S01]  /*02f0*/  ISETP.NE.AND P1, PT, R5.reuse, R10, PT ;  /* 0x0000000a0500720c */ /* 0x064fe20003f25270 */
[----:B------:R-:W-:Y:S01]  /*0300*/  IMAD.U32 R10, RZ, RZ, UR7 ;  /* 0x00000007ff0a7e24 */ /* 0x000fe2000f8e00ff */
[----:B---3--:R-:W-:-:S11]  /*0310*/  ISETP.NE.AND P3, PT, R5, R12, PT ;  /* 0x0000000c0500720c */ /* 0x008fd60003f65270 */
[----:B------:R-:W2:Y:S01]  /*0320*/  @!P1 LDG.E.U8 R9, desc[UR12][R10.64] ;  /* 0x0000000c0a099981 */ /* 0x000ea2000c1e1100 */
[----:B----4-:R-:W-:-:S03]  /*0330*/  ISETP.NE.AND P4, PT, R5, R14, PT ;  /* 0x0000000e0500720c */ /* 0x010fc60003f85270 */
[----:B------:R-:W3:Y:S01]  /*0340*/  @!P3 LDG.E.U8 R12, desc[UR12][R10.64+0x1] ;  /* 0x0000010c0a0cb981 */ /* 0x000ee2000c1e1100 */
[----:B------:R-:W-:-:S09]  /*0350*/  ISETP.NE.AND P2, PT, R5, R16, PT ;  /* 0x000000100500720c */ /* 0x000fd20003f45270 */
[----:B------:R-:W4:Y:S04]  /*0360*/  @!P4 LDG.E.U8 R13, desc[UR12][R10.64+0x2] ;  /* 0x0000020c0a0dc981 */ /* 0x000f28000c1e1100 */
[----:B------:R0:W4:Y:S01]  /*0370*/  @!P2 LDG.E.U8 R14, desc[UR12][R10.64+0x3] ;  /* 0x0000030c0a0ea981 */ /* 0x000122000c1e1100 */
[----:B------:R-:W-:Y:S01]  /*0380*/  @!P1 PRMT R16, R4, 0x9910, RZ ;  /* 0x0000991004109816 */ /* 0x000fe200000000ff */
[----:B------:R-:W-:-:S04]  /*0390*/  UIADD3 UR4, UP0, UR4, 0x4, URZ ;  /* 0x0000000404047890 */ /* 0x000fc8000ff1e03f */
[----:B------:R-:W-:Y:S01]  /*03a0*/  UIADD3.X UR5, URZ, UR5, URZ, UP0, !UPT ;  /* 0x000000053f057290 */ /* 0x000fe200087fe43f */
[----:B--2---:R-:W-:-:S05]  /*03b0*/  @!P1 IMAD R9, R9, R16, RZ ;  /* 0x0000001009099224 */ /* 0x004fca00078e02ff */
[----:B------:R-:W-:-:S04]  /*03c0*/  @!P1 LOP3.LUT R4, R9, 0xff, RZ, 0xc0, !PT ;  /* 0x000000ff09049812 */ /* 0x000fc800078ec0ff */
[----:B------:R-:W-:-:S05]  /*03d0*/  @!P3 PRMT R9, R4, 0x9910, RZ ;  /* 0x000099100409b816 */ /* 0x000fca00000000ff */
[----:B---3--:R-:W-:-:S05]  /*03e0*/  @!P3 IMAD R12, R12, R9, RZ ;  /* 0x000000090c0cb224 */ /* 0x008fca00078e02ff */
[----:B------:R-:W-:Y:S02]  /*03f0*/  @!P3 LOP3.LUT R4, R12, 0xff, RZ, 0xc0, !PT ;  /* 0x000000ff0c04b812 */ /* 0x000fe400078ec0ff */
[----:B0-----:R-:W-:Y:S02]  /*0400*/  IADD3 R10, P3, R6, UR4, RZ ;  /* 0x00000004060a7c10 */ /* 0x001fe4000ff7e0ff */
[----:B------:R-:W-:Y:S02]  /*0410*/  @!P4 PRMT R12, R4, 0x9910, RZ ;  /* 0x00009910040cc816 */ /* 0x000fe400000000ff */
[----:B------:R-:W-:Y:S02]  /*0420*/  ISETP.NE.U32.AND P1, PT, R10, RZ, PT ;  /* 0x000000ff0a00720c */ /* 0x000fe40003f25070 */
[----:B------:R-:W-:Y:S01]  /*0430*/  IADD3.X R10, R8, UR5, RZ, P3, !PT ;  /* 0x00000005080a7c10 */ /* 0x000fe20009ffe4ff */
[----:B----4-:R-:W-:Y:S01]  /*0440*/  @!P4 IMAD R13, R13, R12, RZ ;  /* 0x0000000c0d0dc224 */ /* 0x010fe200078e02ff */
[----:B------:R-:W-:-:S02]  /*0450*/  IADD3 R2, P3, R2, 0x10, RZ ;  /* 0x0000001002027810 */ /* 0x000fc40007f7e0ff */
[----:B------:R-:W-:Y:S02]  /*0460*/  ISETP.NE.AND.EX P1, PT, R10, RZ, PT, P1 ;  /* 0x000000ff0a00720c */ /* 0x000fe40003f25310 */
[----:B------:R-:W-:Y:S01]  /*0470*/  @!P4 LOP3.LUT R4, R13, 0xff, RZ, 0xc0, !PT ;  /* 0x000000ff0d04c812 */ /* 0x000fe200078ec0ff */
[----:B------:R-:W-:-:S03]  /*0480*/  IMAD.X R3, RZ, RZ, R3, P3 ;  /* 0x000000ffff037224 */ /* 0x000fc600018e0603 */
[----:B------:R-:W-:-:S05]  /*0490*/  @!P2 PRMT R9, R4, 0x9910, RZ ;  /* 0x000099100409a816 */ /* 0x000fca00000000ff */
[----:B------:R-:W-:-:S05]  /*04a0*/  @!P2 IMAD R14, R14, R9, RZ ;  /* 0x000000090e0ea224 */ /* 0x000fca00078e02ff */
[----:B------:R-:W-:Y:S01]  /*04b0*/  @!P2 LOP3.LUT R4, R14, 0xff, RZ, 0xc0, !PT ;  /* 0x000000ff0e04a812 */ /* 0x000fe200078ec0ff */
[----:B------:R-:W-:Y:S06]  /*04c0*/  @P1 BRA `(.L_x_1086) ;  /* 0xfffffffc006c1947 */ /* 0x000fec000383ffff */
.L_x_1085:
        /* <DEDUP_REMOVED lines=9> */
.L_x_1087:
[----:B------:R-:W-:Y:S02]  /*0560*/  IMAD.U32 R2, RZ, RZ, UR7 ;  /* 0x00000007ff027e24 */ /* 0x000fe4000f8e00ff */
[----:B------:R-:W-:-:S05]  /*0570*/  IMAD.U32 R3, RZ, RZ, UR4 ;  /* 0x00000004ff037e24 */ /* 0x000fca000f8e00ff */
[----:B------:R-:W2:Y:S01]  /*0580*/  LDG.E R2, desc[UR12][R2.64] ;  /* 0x0000000c02027981 */ /* 0x000ea2000c1e1900 */
[----:B------:R-:W-:Y:S02]  /*0590*/  IMAD.U32 R6, RZ, RZ, UR8 ;  /* 0x00000008ff067e24 */ /* 0x000fe4000f8e00ff */
[----:B------:R-:W-:Y:S01]  /*05a0*/  IMAD.U32 R7, RZ, RZ, UR9 ;  /* 0x00000009ff077e24 */ /* 0x000fe2000f8e00ff */
[----:B------:R-:W-:Y:S02]  /*05b0*/  IADD3 R8, P0, R8, 0x1, RZ ;  /* 0x0000000108087810 */ /* 0x000fe40007f1e0ff */
[----:B--2--5:R-:W-:-:S13]  /*05c0*/  ISETP.NE.AND P1, PT, R5, R2, PT ;  /* 0x000000020500720c */ /* 0x024fda0003f25270 */
[----:B------:R-:W2:Y:S01]  /*05d0*/  @!P1 LDG.E.U8 R6, desc[UR12][R6.64] ;  /* 0x0000000c06069981 */ /* 0x000ea2000c1e1100 */
[----:B------:R-:W-:Y:S01]  /*05e0*/  IMAD.X R9, RZ, RZ, R9, P0 ;  /* 0x000000ffff097224 */ /* 0x000fe200000e0609 */
[----:B------:R-:W-:Y:S01]  /*05f0*/  ISETP.NE.U32.AND P0, PT, R8, RZ, PT ;  /* 0x000000ff0800720c */ /* 0x000fe20003f05070 */
[----:B------:R-:W-:Y:S01]  /*0600*/  UIADD3 UR8, UP0, UR8, 0x1, URZ ;  /* 0x0000000108087890 */ /* 0x000fe2000ff1e03f */
[----:B------:R-:W-:Y:S01]  /*0610*/  @!P1 PRMT R11, R4, 0x9910, RZ ;  /* 0x00009910040b9816 */ /* 0x000fe200000000ff */
[----:B------:R-:W-:Y:S01]  /*0620*/  UIADD3 UR7, UP1, UR7, 0x4, URZ ;  /* 0x0000000407077890 */ /* 0x000fe2000ff3e03f */
[----:B------:R-:W-:Y:S01]  /*0630*/  ISETP.NE.AND.EX P0, PT, R9, RZ, PT, P0 ;  /* 0x000000ff0900720c */ /* 0x000fe20003f05300 */
[----:B------:R-:W-:Y:S02]  /*0640*/  UIADD3.X UR9, URZ, UR9, URZ, UP0, !UPT ;  /* 0x000000093f097290 */ /* 0x000fe400087fe43f */
[----:B------:R-:W-:Y:S01]  /*0650*/  UIADD3.X UR4, URZ, UR4, URZ, UP1, !UPT ;  /* 0x000000043f047290 */ /* 0x000fe20008ffe43f */
[----:B--2---:R-:W-:-:S05]  /*0660*/  @!P1 IMAD R2, R6, R11, RZ ;  /* 0x0000000b06029224 */ /* 0x004fca00078e02ff */
[----:B------:R-:W-:-:S04]  /*0670*/  @!P1 LOP3.LUT R4, R2, 0xff, RZ, 0xc0, !PT ;  /* 0x000000ff02049812 */ /* 0x000fc800078ec0ff */
[----:B------:R-:W-:Y:S05]  /*0680*/  @P0 BRA `(.L_x_1087) ;  /* 0xfffffffc00b40947 */ /* 0x000fea000383ffff */
.L_x_1084:
[----:B------:R-:W-:Y:S01]  /*0690*/  ULDC.64 UR4, c[0x0][0x210] ;  /* 0x0000840000047ab9 */ /* 0x000fe20000000a00 */
[----:B-----5:R-:W-:Y:S01]  /*06a0*/  IMAD.U32 R5, RZ, RZ, UR6 ;  /* 0x00000006ff057e24 */ /* 0x020fe2000f8e00ff */
[----:B------:R-:W-:-:S04]  /*06b0*/  LEA R2, P0, R0, UR4, 0x3 ;  /* 0x0000000400027c11 */ /* 0x000fc8000f8018ff */
[----:B------:R-:W-:-:S05]  /*06c0*/  LEA.HI.X R3, R0, UR5, RZ, 0x3, P0 ;  /* 0x0000000500037c11 */ /* 0x000fca00080f1cff */
[----:B------:R-:W-:Y:S01]  /*06d0*/  STG.E.64 desc[UR12][R2.64], R4 ;  /* 0x0000000402007986 */ /* 0x000fe2000c101b0c */
[----:B------:R-:W-:Y:S05]  /*06e0*/  EXIT ;  /* 0x000000000000794d */ /* 0x000fea0003800000 */
.L_x_1088:
        /* <DEDUP_REMOVED lines=9> */
.L_x_8696:


//--------------------- .text._ZN2at6native55_GLOBAL__N__0955718d_22_SparseCsrTensorMath_cu_868dd54534reduce_sparse_csr_dim1_cuda_kernelIN3c108BFloat16ElNS1_14ReductionAddOpIfEEfEEvPT2_PKT_PKT0_SE_lT1_ --------------------------
	.section	.text._ZN2at6native55_GLOBAL__N__0955718d_22_SparseCsrTensorMath_cu_868dd54534reduce_sparse_csr_dim1_cuda_kernelIN3c108BFloat16ElNS1_14ReductionAddOpIfEEfEEvPT2_PKT_PKT0_SE_lT1_,"ax",@progbits
	.align	128
.text._ZN2at6native55_GLOBAL__N__0955718d_22_SparseCsrTensorMath_cu_868dd54534reduce_sparse_csr_dim1_cuda_kernelIN3c108BFloat16ElNS1_14ReductionAddOpIfEEfEEvPT2_PKT_PKT0_SE_lT1_:
        .type           _ZN2at6native55_GLOBAL__N__0955718d_22_SparseCsrTensorMath_cu_868dd54534reduce_sparse_csr_dim1_cuda_kernelIN3c108BFloat16ElNS1_14ReductionAddOpIfEEfEEvPT2_PKT_PKT0_SE_lT1_,@function
        .size           _ZN2at6native55_GLOBAL__N__0955718d_22_SparseCsrTensorMath_cu_868dd54534reduce_sparse_csr_dim1_cuda_kernelIN3c108BFloat16ElNS1_14ReductionAddOpIfEEfEEvPT2_PKT_PKT0_SE_lT1_,(.L_x_8697 - _ZN2at6native55_GLOBAL__N__0955718d_22_SparseCsrTensorMath_cu_868dd54534reduce_sparse_csr_dim1_cuda_kernelIN3c108BFloat16ElNS1_14ReductionAddOpIfEEfEEvPT2_PKT_PKT0_SE_lT1_)
        .other          _ZN2at6native55_GLOBAL__N__0955718d_22_SparseCsrTensorMath_cu_868dd54534reduce_sparse_csr_dim1_cuda_kernelIN3c108BFloat16ElNS1_14ReductionAddOpIfEEfEEvPT2_PKT_PKT0_SE_lT1_,@"STO_CUDA_ENTRY STV_DEFAULT"
_ZN2at6native55_GLOBAL__N__0955718d_22_SparseCsrTensorMath_cu_868dd54534reduce_sparse_csr_dim1_cuda_kernelIN3c108BFloat16ElNS1_14ReductionAddOpIfEEfEEvPT2_PKT_PKT0_SE_lT1_:
        /* <DEDUP_REMOVED lines=22> */
[----:B------:R-:W-:Y:S02]  /*0160*/  IMAD.MOV.U32 R7, RZ, RZ, RZ ;  /* 0x000000ffff077224 */ /* 0x000fe400078e00ff */
[----:B------:R-:W-:-:S13]  /*0170*/  ISETP.GT.AND.EX P0, PT, R3, R11, PT, P0 ;  /* 0x0000000b0300720c */ /* 0x000fda0003f04300 */
[----:B------:R-:W-:Y:S05]  /*0180*/  @!P0 BRA `(.L_x_1090) ;  /* 0x00000008007c8947 */ /* 0x000fea0003800000 */
[--C-:B------:R-:W-:Y:S01]  /*0190*/  IMAD.IADD R12, R2, 0x1, -R10.reuse ;  /* 0x00000001020c7824 */ /* 0x100fe200078e0a0a */
[----:B------:R-:W-:Y:S01]  /*01a0*/  LOP3.LUT R5, RZ, R10, RZ, 0x33, !PT ;  /* 0x0000000aff057212 */ /* 0x000fe200078e33ff */
[----:B------:R-:W-:Y:S01]  /*01b0*/  BSSY B1, `(.L_x_1091) ;  /* 0x0000021000017945 */ /* 0x000fe20003800000 */
[----:B------:R-:W-:Y:S02]  /*01c0*/  IMAD.MOV.U32 R7, RZ, RZ, RZ ;  /* 0x000000ffff077224 */ /* 0x000fe400078e00ff */
[----:B------:R-:W-:Y:S01]  /*01d0*/  LOP3.LUT R12, R12, 0x3, RZ, 0xc0, !PT ;  /* 0x000000030c0c7812 */ /* 0x000fe200078ec0ff */
[----:B------:R-:W-:Y:S01]  /*01e0*/  IMAD.MOV.U32 R9, RZ, RZ, R10 ;  /* 0x000000ffff097224 */ /* 0x000fe200078e000a */
[----:B------:R-:W-:Y:S02]  /*01f0*/  IADD3 R4, P2, R2, R5, RZ ;  /* 0x0000000502047210 */ /* 0x000fe40007f5e0ff */
[----:B------:R-:W-:Y:S02]  /*0200*/  ISETP.NE.U32.AND P1, PT, R12, RZ, PT ;  /* 0x000000ff0c00720c */ /* 0x000fe40003f25070 */
[----:B------:R-:W-:-:S02]  /*0210*/  LOP3.LUT R5, RZ, R11, RZ, 0x33, !PT ;  /* 0x0000000bff057212 */ /* 0x000fc400078e33ff */
[----:B------:R-:W-:Y:S02]  /*0220*/  ISETP.NE.AND.EX P1, PT, RZ, RZ, PT, P1 ;  /* 0x000000ffff00720c */ /* 0x000fe40003f25310 */
[----:B------:R-:W-:Y:S02]  /*0230*/  ISETP.GE.U32.AND P0, PT, R4, 0x3, PT ;  /* 0x000000030400780c */ /* 0x000fe40003f06070 */
[----:B------:R-:W-:-:S04]  /*0240*/  IADD3.X R4, R3, R5, RZ, P2, !PT ;  /* 0x0000000503047210 */ /* 0x000fc800017fe4ff */
[----:B------:R-:W-:-:S05]  /*0250*/  ISETP.GE.U32.AND.EX P0, PT, R4, RZ, PT, P0 ;  /* 0x000000ff0400720c */ /* 0x000fca0003f06100 */
[----:B------:R-:W-:Y:S08]  /*0260*/  @!P1 BRA `(.L_x_1092) ;  /* 0x0000000000549947 */ /* 0x000ff00003800000 */
[----:B------:R-:W-:Y:S01]  /*0270*/  ULDC.64 UR6, c[0x0][0x218] ;  /* 0x0000860000067ab9 */ /* 0x000fe20000000a00 */
[----:B------:R-:W-:Y:S01]  /*0280*/  IADD3 R12, P2, RZ, -R12, RZ ;  /* 0x8000000cff0c7210 */ /* 0x000fe20007f5e0ff */
[----:B------:R-:W-:Y:S01]  /*0290*/  IMAD.MOV.U32 R7, RZ, RZ, RZ ;  /* 0x000000ffff077224 */ /* 0x000fe200078e00ff */
[C---:B------:R-:W-:Y:S02]  /*02a0*/  LEA R13, P1, R10.reuse, UR6, 0x1 ;  /* 0x000000060a0d7c11 */ /* 0x040fe4000f8208ff */
[----:B------:R-:W-:Y:S02]  /*02b0*/  MOV R9, R10 ;  /* 0x0000000a00097202 */ /* 0x000fe40000000f00 */
[----:B------:R-:W-:Y:S01]  /*02c0*/  LEA.HI.X R14, R10, UR7, R11, 0x1, P1 ;  /* 0x000000070a0e7c11 */ /* 0x000fe200088f0c0b */
[----:B------:R-:W-:-:S08]  /*02d0*/  IMAD.X R10, RZ, RZ, -0x1, P2 ;  /* 0xffffffffff0a7424 */ /* 0x000fd000010e06ff */
.L_x_1093:
[----:B------:R-:W-:Y:S01]  /*02e0*/  MOV R4, R13 ;  /* 0x0000000d00047202 */ /* 0x000fe20000000f00 */
[----:B------:R-:W-:-:S05]  /*02f0*/  IMAD.MOV.U32 R5, RZ, RZ, R14 ;  /* 0x000000ffff057224 */ /* 0x000fca00078e000e */
[----:B------:R-:W2:Y:S01]  /*0300*/  LDG.E.U16 R4, desc[UR4][R4.64] ;  /* 0x0000000404047981 */ /* 0x000ea2000c1e1500 */
[----:B------:R-:W-:Y:S02]  /*0310*/  IADD3 R12, P1, R12, 0x1, RZ ;  /* 0x000000010c0c7810 */ /* 0x000fe40007f3e0ff */
[----:B------:R-:W-:Y:S02]  /*0320*/  IADD3 R9, P2, R9, 0x1, RZ ;  /* 0x0000000109097810 */ /* 0x000fe40007f5e0ff */
[----:B------:R-:W-:Y:S01]  /*0330*/  IADD3 R13, P3, R13, 0x2, RZ ;  /* 0x000000020d0d7810 */ /* 0x000fe20007f7e0ff */
[----:B------:R-:W-:Y:S01]  /*0340*/  IMAD.X R10, RZ, RZ, R10, P1 ;  /* 0x000000ffff0a7224 */ /* 0x000fe200008e060a */
[----:B------:R-:W-:Y:S01]  /*0350*/  ISETP.NE.U32.AND P1, PT, R12, RZ, PT ;  /* 0x000000ff0c00720c */ /* 0x000fe20003f25070 */
[----:B------:R-:W-:Y:S02]  /*0360*/  IMAD.X R11, RZ, RZ, R11, P2 ;  /* 0x000000ffff0b7224 */ /* 0x000fe400010e060b */
[----:B------:R-:W-:Y:S01]  /*0370*/  IMAD.X R14, RZ, RZ, R14, P3 ;  /* 0x000000ffff0e7224 */ /* 0x000fe200018e060e */
[----:B------:R-:W-:-:S02]  /*0380*/  ISETP.NE.AND.EX P1, PT, R10, RZ, PT, P1 ;  /* 0x000000ff0a00720c */ /* 0x000fc40003f25310 */
[----:B--2---:R-:W-:-:S05]  /*0390*/  SHF.L.U32 R8, R4, 0x10, RZ ;  /* 0x0000001004087819 */ /* 0x004fca00000006ff */
[----:B------:R-:W-:-:S06]  /*03a0*/  FADD.FTZ R7, R8, R7 ;  /* 0x0000000708077221 */ /* 0x000fcc0000010000 */
[----:B------:R-:W-:Y:S05]  /*03b0*/  @P1 BRA `(.L_x_1093) ;  /* 0xfffffffc00c81947 */ /* 0x000fea000383ffff */
.L_x_1092:
[----:B------:R-:W-:Y:S05]  /*03c0*/  BSYNC B1 ;  /* 0x0000000000017941 */ /* 0x000fea0003800000 */
.L_x_1091:
        /* <DEDUP_REMOVED lines=9> */
[----:B------:R-:W-:-:S05]  /*0460*/  IADD3 R4, P0, R4, 0x4, RZ ;  /* 0x0000000404047810 */ /* 0x000fca0007f1e0ff */
[----:B------:R-:W-:Y:S01]  /*0470*/  IMAD.X R5, RZ, RZ, R8, P0 ;  /* 0x000000ffff057224 */ /* 0x000fe200000e0608 */
[----:B------:R-:W-:-:S05]  /*0480*/  PLOP3.LUT P0, PT, PT, PT, PT, 0x80, 0x0 ;  /* 0x000000000000781c */ /* 0x000fca0003f0f070 */
[----:B------:R-:W-:Y:S08]  /*0490*/  @!P1 BRA `(.L_x_1095) ;  /* 0x0000000000e89947 */ /* 0x000ff00003800000 */
[----:B------:R-:W-:Y:S02]  /*04a0*/  IADD3 R12, P1, R2, -0xc, RZ ;  /* 0xfffffff4020c7810 */ /* 0x000fe40007f3e0ff */
[----:B------:R-:W-:Y:S02]  /*04b0*/  PLOP3.LUT P0, PT, PT, PT, PT, 0x8, 0x0 ;  /* 0x000000000000781c */ /* 0x000fe40003f0e170 */
[----:B------:R-:W-:-:S11]  /*04c0*/  IADD3.X R10, R3, -0x1, RZ, P1, !PT ;  /* 0xffffffff030a7810 */ /* 0x000fd60000ffe4ff */
.L_x_1096:
        /* <DEDUP_REMOVED lines=13> */
[----:B--2---:R-:W-:-:S03]  /*05a0*/  IMAD.U32 R24, R23, 0x10000, RZ ;  /* 0x0001000017187824 */ /* 0x004fc600078e00ff */
[----:B------:R-:W2:Y:S01]  /*05b0*/  LDG.E.U16 R23, desc[UR4][R4.64+0x16] ;  /* 0x0000160404177981 */ /* 0x000ea2000c1e1500 */
[----:B------:R-:W-:-:S03]  /*05c0*/  FADD.FTZ R25, R24, R7 ;  /* 0x0000000718197221 */ /* 0x000fc60000010000 */
[----:B------:R-:W2:Y:S04]  /*05d0*/  LDG.E.U16 R7, desc[UR4][R4.64+0x18] ;  /* 0x0000180404077981 */ /* 0x000ea8000c1e1500 */
[----:B------:R0:W2:Y:S01]  /*05e0*/  LDG.E.U16 R24, desc[UR4][R4.64+0x1a] ;  /* 0x00001a0404187981 */ /* 0x0000a2000c1e1500 */
[----:B---3--:R-:W-:Y:S01]  /*05f0*/  SHF.L.U32 R26, R26, 0x10, RZ ;  /* 0x000000101a1a7819 */ /* 0x008fe200000006ff */
[----:B----4-:R-:W-:Y:S01]  /*0600*/  IMAD.U32 R22, R22, 0x10000, RZ ;  /* 0x0001000016167824 */ /* 0x010fe200078e00ff */
[----:B------:R-:W-:Y:S01]  /*0610*/  IADD3 R9, P1, R9, 0x10, RZ ;  /* 0x0000001009097810 */ /* 0x000fe20007f3e0ff */
[----:B-----5:R-:W-:Y:S02]  /*0620*/  IMAD.U32 R21, R21, 0x10000, RZ ;  /* 0x0001000015157824 */ /* 0x020fe400078e00ff */
[----:B------:R-:W-:Y:S01]  /*0630*/  FADD.FTZ R25, R25, R26 ;  /* 0x0000001a19197221 */ /* 0x000fe20000010000 */
[----:B------:R-:W-:Y:S01]  /*0640*/  SHF.L.U32 R8, R8, 0x10, RZ ;  /* 0x0000001008087819 */ /* 0x000fe200000006ff */
[----:B------:R-:W-:Y:S01]  /*0650*/  IMAD.X R11, RZ, RZ, R11, P1 ;  /* 0x000000ffff0b7224 */ /* 0x000fe200008e060b */
[----:B------:R-:W-:Y:S01]  /*0660*/  ISETP.GE.U32.AND P1, PT, R9, R12, PT ;  /* 0x0000000c0900720c */ /* 0x000fe20003f26070 */
[----:B------:R-:W-:Y:S01]  /*0670*/  FADD.FTZ R22, R25, R22 ;  /* 0x0000001619167221 */ /* 0x000fe20000010000 */
[----:B------:R-:W-:Y:S01]  /*0680*/  IMAD.U32 R25, R20, 0x10000, RZ ;  /* 0x0001000014197824 */ /* 0x000fe200078e00ff */
[----:B0-----:R-:W-:-:S02]  /*0690*/  IADD3 R4, P2, R4, 0x20, RZ ;  /* 0x0000002004047810 */ /* 0x001fc40007f5e0ff */
[----:B------:R-:W-:Y:S01]  /*06a0*/  FADD.FTZ R21, R22, R21 ;  /* 0x0000001516157221 */ /* 0x000fe20000010000 */
[----:B------:R-:W-:Y:S01]  /*06b0*/  IMAD.U32 R19, R19, 0x10000, RZ ;  /* 0x0001000013137824 */ /* 0x000fe200078e00ff */
[----:B------:R-:W-:Y:S01]  /*06c0*/  ISETP.GE.AND.EX P1, PT, R11, R10, PT, P1 ;  /* 0x0000000a0b00720c */ /* 0x000fe20003f26310 */
[----:B------:R-:W-:Y:S02]  /*06d0*/  IMAD.X R5, RZ, RZ, R5, P2 ;  /* 0x000000ffff057224 */ /* 0x000fe400010e0605 */
[----:B------:R-:W-:Y:S01]  /*06e0*/  FADD.FTZ R8, R21, R8 ;  /* 0x0000000815087221 */ /* 0x000fe20000010000 */
[----:B------:R-:W-:-:S03]  /*06f0*/  SHF.L.U32 R21, R18, 0x10, RZ ;  /* 0x0000001012157819 */ /* 0x000fc600000006ff */
[----:B------:R-:W-:Y:S01]  /*0700*/  FADD.FTZ R8, R8, R25 ;  /* 0x0000001908087221 */ /* 0x000fe20000010000 */
[----:B------:R-:W-:-:S03]  /*0710*/  IMAD.U32 R17, R17, 0x10000, RZ ;  /* 0x0001000011117824 */ /* 0x000fc600078e00ff */
[----:B------:R-:W-:Y:S01]  /*0720*/  FADD.FTZ R8, R8, R19 ;  /* 0x0000001308087221 */ /* 0x000fe20000010000 */
[----:B------:R-:W-:-:S03]  /*0730*/  IMAD.U32 R19, R16, 0x10000, RZ ;  /* 0x0001000010137824 */ /* 0x000fc600078e00ff */
[----:B------:R-:W-:Y:S01]  /*0740*/  FADD.FTZ R8, R8, R21 ;  /* 0x0000001508087221 */ /* 0x000fe20000010000 */
[----:B------:R-:W-:-:S03]  /*0750*/  SHF.L.U32 R15, R15, 0x10, RZ ;  /* 0x000000100f0f7819 */ /* 0x000fc600000006ff */
[----:B------:R-:W-:Y:S01]  /*0760*/  FADD.FTZ R8, R8, R17 ;  /* 0x0000001108087221 */ /* 0x000fe20000010000 */
[----:B------:R-:W-:-:S03]  /*0770*/  IMAD.U32 R17, R14, 0x10000, RZ ;  /* 0x000100000e117824 */ /* 0x000fc600078e00ff */
[----:B------:R-:W-:Y:S01]  /*0780*/  FADD.FTZ R8, R8, R19 ;  /* 0x0000001308087221 */ /* 0x000fe20000010000 */
[----:B------:R-:W-:-:S03]  /*0790*/  IMAD.U32 R13, R13, 0x10000, RZ ;  /* 0x000100000d0d7824 */ /* 0x000fc600078e00ff */
[----:B------:R-:W-:-:S04]  /*07a0*/  FADD.FTZ R8, R8, R15 ;  /* 0x0000000f08087221 */ /* 0x000fc80000010000 */
[----:B------:R-:W-:-:S04]  /*07b0*/  FADD.FTZ R8, R8, R17 ;  /* 0x0000001108087221 */ /* 0x000fc80000010000 */
[----:B------:R-:W-:Y:S01]  /*07c0*/  FADD.FTZ R8, R8, R13 ;  /* 0x0000000d08087221 */ /* 0x000fe20000010000 */
[----:B--2---:R-:W-:Y:S01]  /*07d0*/  SHF.L.U32 R23, R23, 0x10, RZ ;  /* 0x0000001017177819 */ /* 0x004fe200000006ff */
[----:B------:R-:W-:-:S04]  /*07e0*/  IMAD.U32 R7, R7, 0x10000, RZ ;  /* 0x0001000007077824 */ /* 0x000fc800078e00ff */
[----:B------:R-:W-:Y:S01]  /*07f0*/  FADD.FTZ R8, R8, R23 ;  /* 0x0000001708087221 */ /* 0x000fe20000010000 */
[----:B------:R-:W-:-:S03]  /*0800*/  SHF.L.U32 R24, R24, 0x10, RZ ;  /* 0x0000001018187819 */ /* 0x000fc600000006ff */
[----:B------:R-:W-:-:S04]  /*0810*/  FADD.FTZ R7, R8, R7 ;  /* 0x0000000708077221 */ /* 0x000fc80000010000 */
[----:B------:R-:W-:Y:S01]  /*0820*/  FADD.FTZ R7, R7, R24 ;  /* 0x0000001807077221 */ /* 0x000fe20000010000 */
[----:B------:R-:W-:Y:S06]  /*0830*/  @!P1 BRA `(.L_x_1096) ;  /* 0xfffffffc00249947 */ /* 0x000fec000383ffff */
.L_x_1095:
[----:B------:R-:W-:Y:S05]  /*0840*/  BSYNC B1 ;  /* 0x0000000000017941 */ /* 0x000fea0003800000 */
.L_x_1094:
[----:B------:R-:W-:Y:S01]  /*0850*/  IADD3 R8, P2, R2, -R9, RZ ;  /* 0x8000000902087210 */ /* 0x000fe20007f5e0ff */
[----:B------:R-:W-:Y:S03]  /*0860*/  BSSY B1, `(.L_x_1097) ;  /* 0x0000022000017945 */ /* 0x000fe60003800000 */
[----:B------:R-:W-:Y:S01]  /*0870*/  ISETP.GT.U32.AND P1, PT, R8, 0x4, PT ;  /* 0x000000040800780c */ /* 0x000fe20003f24070 */
[----:B------:R-:W-:-:S05]  /*0880*/  IMAD.X R8, R3, 0x1, ~R11, P2 ;  /* 0x0000000103087824 */ /* 0x000fca00010e0e0b */
        /* <DEDUP_REMOVED lines=10> */
[----:B------:R-:W-:-:S02]  /*0930*/  IADD3 R9, P2, R9, 0x8, RZ ;  /* 0x0000000809097810 */ /* 0x000fc40007f5e0ff */
[----:B------:R-:W-:Y:S02]  /*0940*/  PLOP3.LUT P0, PT, PT, PT, PT, 0x8, 0x0 ;  /* 0x000000000000781c */ /* 0x000fe40003f0e170 */
[----:B------:R-:W-:Y:S02]  /*0950*/  IADD3.X R11, RZ, R11, RZ, P2, !PT ;  /* 0x0000000bff0b7210 */ /* 0x000fe400017fe4ff */
[----:B0-----:R-:W-:-:S05]  /*0960*/  IADD3 R4, P1, R4, 0x10, RZ ;  /* 0x0000001004047810 */ /* 0x001fca0007f3e0ff */
[----:B------:R-:W-:Y:S01]  /*0970*/  IMAD.X R5, RZ, RZ, R5, P1 ;  /* 0x000000ffff057224 */ /* 0x000fe200008e0605 */
[----:B--2---:R-:W-:Y:S01]  /*0980*/  SHF.L.U32 R10, R10, 0x10, RZ ;  /* 0x000000100a0a7819 */ /* 0x004fe200000006ff */
[----:B---3--:R-:W-:-:S04]  /*0990*/  IMAD.U32 R13, R12, 0x10000, RZ ;  /* 0x000100000c0d7824 */ /* 0x008fc800078e00ff */
[----:B------:R-:W-:Y:S01]  /*09a0*/  FADD.FTZ R10, R7, R10 ;  /* 0x0000000a070a7221 */ /* 0x000fe20000010000 */
[----:B----4-:R-:W-:-:S03]  /*09b0*/  IMAD.U32 R7, R14, 0x10000, RZ ;  /* 0x000100000e077824 */ /* 0x010fc600078e00ff */
[----:B------:R-:W-:Y:S01]  /*09c0*/  FADD.FTZ R10, R10, R13 ;  /* 0x0000000d0a0a7221 */ /* 0x000fe20000010000 */
[----:B-----5:R-:W-:-:S03]  /*09d0*/  SHF.L.U32 R12, R15, 0x10, RZ ;  /* 0x000000100f0c7819 */ /* 0x020fc600000006ff */
        /* <DEDUP_REMOVED lines=8> */
[----:B------:R-:W-:-:S04]  /*0a60*/  FADD.FTZ R7, R7, R18 ;  /* 0x0000001207077221 */ /* 0x000fc80000010000 */
[----:B------:R-:W-:-:S07]  /*0a70*/  FADD.FTZ R7, R7, R8 ;  /* 0x0000000807077221 */ /* 0x000fce0000010000 */
.L_x_1098:
[----:B------:R-:W-:Y:S05]  /*0a80*/  BSYNC B1 ;  /* 0x0000000000017941 */ /* 0x000fea0003800000 */
.L_x_1097:
[----:B------:R-:W-:-:S04]  /*0a90*/  ISETP.LT.U32.AND P1, PT, R9, R2, PT ;  /* 0x000000020900720c */ /* 0x000fc80003f21070 */
[----:B------:R-:W-:-:S13]  /*0aa0*/  ISETP.LT.OR.EX P0, PT, R11, R3, P0, P1 ;  /* 0x000000030b00720c */ /* 0x000fda0000701710 */
[----:B------:R-:W-:Y:S05]  /*0ab0*/  @!P0 BRA `(.L_x_1090) ;  /* 0x0000000000308947 */ /* 0x000fea0003800000 */
[----:B------:R-:W2:Y:S04]  /*0ac0*/  LDG.E.U16 R2, desc[UR4][R4.64+-0x4] ;  /* 0xfffffc0404027981 */ /* 0x000ea8000c1e1500 */
[----:B------:R-:W3:Y:S04]  /*0ad0*/  LDG.E.U16 R3, desc[UR4][R4.64+-0x2] ;  /* 0xfffffe0404037981 */ /* 0x000ee8000c1e1500 */
[----:B------:R-:W4:Y:S04]  /*0ae0*/  LDG.E.U16 R8, desc[UR4][R4.64] ;  /* 0x0000000404087981 */ /* 0x000f28000c1e1500 */
[----:B------:R-:W5:Y:S01]  /*0af0*/  LDG.E.U16 R9, desc[UR4][R4.64+0x2] ;  /* 0x0000020404097981 */ /* 0x000f62000c1e1500 */
[----:B--2---:R-:W-:-:S02]  /*0b00*/  IMAD.U32 R2, R2, 0x10000, RZ ;  /* 0x0001000002027824 */ /* 0x004fc400078e00ff */
[----:B---3--:R-:W-:Y:S02]  /*0b10*/  IMAD.U32 R3, R3, 0x10000, RZ ;  /* 0x0001000003037824 */ /* 0x008fe400078e00ff */
[----:B------:R-:W-:Y:S01]  /*0b20*/  FADD.FTZ R2, R7, R2 ;  /* 0x0000000207027221 */ /* 0x000fe20000010000 */
[----:B----4-:R-:W-:-:S03]  /*0b30*/  SHF.L.U32 R7, R8, 0x10, RZ ;  /* 0x0000001008077819 */ /* 0x010fc600000006ff */
[----:B------:R-:W-:Y:S01]  /*0b40*/  FADD.FTZ R2, R2, R3 ;  /* 0x0000000302027221 */ /* 0x000fe20000010000 */
[----:B-----5:R-:W-:-:S03]  /*0b50*/  IMAD.U32 R8, R9, 0x10000, RZ ;  /* 0x0001000009087824 */ /* 0x020fc600078e00ff */
[----:B------:R-:W-:-:S04]  /*0b60*/  FADD.FTZ R7, R2, R7 ;  /* 0x0000000702077221 */ /* 0x000fc80000010000 */
[----:B------:R-:W-:-:S07]  /*0b70*/  FADD.FTZ R7, R7, R8 ;  /* 0x0000000807077221 */ /* 0x000fce0000010000 */
.L_x_1090:
[----:B------:R-:W-:Y:S05]  /*0b80*/  BSYNC B0 ;  /* 0x0000000000007941 */ /* 0x000fea0003800000 */
.L_x_1089:
        /* <DEDUP_REMOVED lines=9> */
.L_x_1099:
        /* <DEDUP_REMOVED lines=14> */
.L_x_8697:


//--------------------- .text._ZN2at6native55_GLOBAL__N__0955718d_22_SparseCsrTensorMath_cu_868dd54534reduce_sparse_csr_dim1_cuda_kernelIN3c108BFloat16EiNS1_14ReductionAddOpIfEEfEEvPT2_PKT_PKT0_SE_lT1_ --------------------------
	.section	.text._ZN2at6native55_GLOBAL__N__0955718d_22_SparseCsrTensorMath_cu_868dd54534reduce_sparse_csr_dim1_cuda_kernelIN3c108BFloat16EiNS1_14ReductionAddOpIfEEfEEvPT2_PKT_PKT0_SE_lT1_,"ax",@progbits
	.align	128
.text._ZN2at6native55_GLOBAL__N__0955718d_22_SparseCsrTensorMath_cu_868dd54534reduce_sparse_csr_dim1_cuda_kernelIN3c108BFloat16EiNS1_14ReductionAddOpIfEEfEEvPT2_PKT_PKT0_SE_lT1_:
        .type           _ZN2at6native55_GLOBAL__N__0955718d_22_SparseCsrTensorMath_cu_868dd54534reduce_sparse_csr_dim1_cuda_kernelIN3c108BFloat16EiNS1_14ReductionAddOpIfEEfEEvPT2_PKT_PKT0_SE_lT1_,@function
        .size           _ZN2at6native55_GLOBAL__N__0955718d_22_SparseCsrTensorMath_cu_868dd54534reduce_sparse_csr_dim1_cuda_kernelIN3c108BFloat16EiNS1_14ReductionAddOpIfEEfEEvPT2_PKT_PKT0_SE_lT1_,(.L_x_8698 - _ZN2at6native55_GLOBAL__N__0955718d_22_SparseCsrTensorMath_cu_868dd54534reduce_sparse_csr_dim1_cuda_kernelIN3c108BFloat16EiNS1_14ReductionAddOpIfEEfEEvPT2_PKT_PKT0_SE_lT1_)
        .other          _ZN2at6native55_GLOBAL__N__0955718d_22_SparseCsrTensorMath_cu_868dd54534reduce_sparse_csr_dim1_cuda_kernelIN3c108BFloat16EiNS1_14ReductionAddOpIfEEfEEvPT2_PKT_PKT0_SE_lT1_,@"STO_CUDA_ENTRY STV_DEFAULT"
_ZN2at6native55_GLOBAL__N__0955718d_22_SparseCsrTensorMath_cu_868dd54534reduce_sparse_csr_dim1_cuda_kernelIN3c108BFloat16EiNS1_14ReductionAddOpIfEEfEEvPT2_PKT_PKT0_SE_lT1_:
        /* <DEDUP_REMOVED lines=21> */
[----:B------:R-:W-:-:S11]  /*0150*/  IMAD.MOV.U32 R5, RZ, RZ, RZ ;  /* 0x000000ffff057224 */ /* 0x000fd600078e00ff */
[----:B------:R-:W-:Y:S05]  /*0160*/  @!P0 BRA `(.L_x_1101) ;  /* 0x0000000800248947 */ /* 0x000fea0003800000 */
[----:B------:R-:W-:Y:S01]  /*0170*/  IADD3 R2, -R7, R6, RZ ;  /* 0x0000000607027210 */ /* 0x000fe20007ffe1ff */
[----:B------:R-:W-:Y:S01]  /*0180*/  BSSY B1, `(.L_x_1102) ;  /* 0x0000015000017945 */ /* 0x000fe20003800000 */
[----:B------:R-:W-:Y:S01]  /*0190*/  LOP3.LUT R3, RZ, R7, RZ, 0x33, !PT ;  /* 0x00000007ff037212 */ /* 0x000fe200078e33ff */
[----:B------:R-:W-:Y:S01]  /*01a0*/  HFMA2.MMA R5, -RZ, RZ, 0, 0 ;  /* 0x00000000ff057435 */ /* 0x000fe200000001ff */
[----:B------:R-:W-:-:S03]  /*01b0*/  LOP3.LUT P1, R8, R2, 0x3, RZ, 0xc0, !PT ;  /* 0x0000000302087812 */ /* 0x000fc6000782c0ff */
[----:B------:R-:W-:-:S05]  /*01c0*/  IMAD.IADD R3, R6, 0x1, R3 ;  /* 0x0000000106037824 */ /* 0x000fca00078e0203 */
[----:B------:R-:W-:-:S05]  /*01d0*/  ISETP.GE.U32.AND P0, PT, R3, 0x3, PT ;  /* 0x000000030300780c */ /* 0x000fca0003f06070 */
[----:B------:R-:W-:Y:S08]  /*01e0*/  @!P1 BRA `(.L_x_1103) ;  /* 0x0000000000389947 */ /* 0x000ff00003800000 */
[----:B------:R-:W0:Y:S01]  /*01f0*/  LDC.64 R2, c[0x0][0x218] ;  /* 0x00008600ff027b82 */ /* 0x000e220000000a00 */
[----:B------:R-:W-:Y:S01]  /*0200*/  MOV R5, RZ ;  /* 0x000000ff00057202 */ /* 0x000fe20000000f00 */
[----:B0-----:R-:W-:-:S04]  /*0210*/  IMAD.WIDE R2, R7, 0x2, R2 ;  /* 0x0000000207027825 */ /* 0x001fc800078e0202 */
[----:B------:R-:W-:-:S07]  /*0220*/  IMAD.MOV.U32 R9, RZ, RZ, R2 ;  /* 0x000000ffff097224 */ /* 0x000fce00078e0002 */
.L_x_1104:
[----:B------:R-:W-:-:S06]  /*0230*/  IMAD.MOV.U32 R2, RZ, RZ, R9 ;  /* 0x000000ffff027224 */ /* 0x000fcc00078e0009 */
[----:B------:R0:W2:Y:S01]  /*0240*/  LDG.E.U16 R2, desc[UR4][R2.64] ;  /* 0x0000000402027981 */ /* 0x0000a2000c1e1500 */
[----:B------:R-:W-:Y:S02]  /*0250*/  IADD3 R8, R8, -0x1, RZ ;  /* 0xffffffff08087810 */ /* 0x000fe40007ffe0ff */
[----:B------:R-:W-:Y:S02]  /*0260*/  IADD3 R9, P2, R9, 0x2, RZ ;  /* 0x0000000209097810 */ /* 0x000fe40007f5e0ff */
[----:B------:R-:W-:Y:S02]  /*0270*/  ISETP.NE.AND P1, PT, R8, RZ, PT ;  /* 0x000000ff0800720c */ /* 0x000fe40003f25270 */
[----:B------:R-:W-:Y:S01]  /*0280*/  IADD3 R7, R7, 0x1, RZ ;  /* 0x0000000107077810 */ /* 0x000fe20007ffe0ff */
[----:B0-----:R-:W-:Y:S02]  /*0290*/  IMAD.X R3, RZ, RZ, R3, P2 ;  /* 0x000000ffff037224 */ /* 0x001fe400010e0603 */
[----:B--2---:R-:W-:-:S04]  /*02a0*/  IMAD.U32 R10, R2, 0x10000, RZ ;  /* 0x00010000020a7824 */ /* 0x004fc800078e00ff */
[----:B------:R-:W-:-:S04]  /*02b0*/  FADD.FTZ R5, R10, R5 ;  /* 0x000000050a057221 */ /* 0x000fc80000010000 */
[----:B------:R-:W-:Y:S05]  /*02c0*/  @P1 BRA `(.L_x_1104) ;  /* 0xfffffffc00d81947 */ /* 0x000fea000383ffff */
.L_x_1103:
[----:B------:R-:W-:Y:S05]  /*02d0*/  BSYNC B1 ;  /* 0x0000000000017941 */ /* 0x000fea0003800000 */
.L_x_1102:
[----:B------:R-:W-:Y:S05]  /*02e0*/  @!P0 BRA `(.L_x_1101) ;  /* 0x0000000400c48947 */ /* 0x000fea0003800000 */
[----:B------:R-:W0:Y:S01]  /*02f0*/  LDC.64 R2, c[0x0][0x218] ;  /* 0x00008600ff027b82 */ /* 0x000e220000000a00 */
[----:B------:R-:W-:Y:S01]  /*0300*/  IADD3 R8, R6, -R7, RZ ;  /* 0x8000000706087210 */ /* 0x000fe20007ffe0ff */
[----:B------:R-:W-:Y:S03]  /*0310*/  BSSY B1, `(.L_x_1105) ;  /* 0x000003e000017945 */ /* 0x000fe60003800000 */
        /* <DEDUP_REMOVED lines=8> */
.L_x_1107:
        /* <DEDUP_REMOVED lines=16> */
[----:B------:R-:W-:-:S04]  /*04a0*/  IADD3 R7, R7, 0x10, RZ ;  /* 0x0000001007077810 */ /* 0x000fc80007ffe0ff */
[----:B------:R-:W-:Y:S02]  /*04b0*/  ISETP.GE.AND P1, PT, R7, R8, PT ;  /* 0x000000080700720c */ /* 0x000fe40003f26270 */
[----:B0-----:R-:W-:-:S04]  /*04c0*/  IADD3 R2, P2, R2, 0x20, RZ ;  /* 0x0000002002027810 */ /* 0x001fc80007f5e0ff */
[----:B------:R-:W-:Y:S01]  /*04d0*/  IADD3.X R3, RZ, R3, RZ, P2, !PT ;  /* 0x00000003ff037210 */ /* 0x000fe200017fe4ff */
[----:B--2---:R-:W-:Y:S01]  /*04e0*/  IMAD.U32 R22, R21, 0x10000, RZ ;  /* 0x0001000015167824 */ /* 0x004fe200078e00ff */
[----:B---3--:R-:W-:-:S03]  /*04f0*/  SHF.L.U32 R23, R23, 0x10, RZ ;  /* 0x0000001017177819 */ /* 0x008fc600000006ff */
[----:B------:R-:W-:Y:S01]  /*0500*/  FADD.FTZ R22, R22, R5 ;  /* 0x0000000516167221 */ /* 0x000fe20000010000 */
[----:B----4-:R-:W-:-:S03]  /*0510*/  IMAD.U32 R5, R24, 0x10000, RZ ;  /* 0x0001000018057824 */ /* 0x010fc600078e00ff */
[----:B------:R-:W-:Y:S01]  /*0520*/  FADD.FTZ R22, R22, R23 ;  /* 0x0000001716167221 */ /* 0x000fe20000010000 */
[----:B-----5:R-:W-:-:S03]  /*0530*/  SHF.L.U32 R24, R25, 0x10, RZ ;  /* 0x0000001019187819 */ /* 0x020fc600000006ff */
[----:B------:R-:W-:Y:S01]  /*0540*/  FADD.FTZ R5, R22, R5 ;  /* 0x0000000516057221 */ /* 0x000fe20000010000 */
[----:B------:R-:W-:-:S03]  /*0550*/  IMAD.U32 R22, R9, 0x10000, RZ ;  /* 0x0001000009167824 */ /* 0x000fc600078e00ff */
[----:B------:R-:W-:Y:S01]  /*0560*/  FADD.FTZ R5, R5, R24 ;  /* 0x0000001805057221 */ /* 0x000fe20000010000 */
[----:B------:R-:W-:-:S03]  /*0570*/  SHF.L.U32 R10, R10, 0x10, RZ ;  /* 0x000000100a0a7819 */ /* 0x000fc600000006ff */
        /* <DEDUP_REMOVED lines=20> */
[----:B------:R-:W-:-:S04]  /*06c0*/  FADD.FTZ R5, R5, R10 ;  /* 0x0000000a05057221 */ /* 0x000fc80000010000 */
[----:B------:R-:W-:Y:S01]  /*06d0*/  FADD.FTZ R5, R5, R20 ;  /* 0x0000001405057221 */ /* 0x000fe20000010000 */
[----:B------:R-:W-:Y:S06]  /*06e0*/  @!P1 BRA `(.L_x_1107) ;  /* 0xfffffffc002c9947 */ /* 0x000fec000383ffff */
.L_x_1106:
[----:B------:R-:W-:Y:S05]  /*06f0*/  BSYNC B1 ;  /* 0x0000000000017941 */ /* 0x000fea0003800000 */
.L_x_1105:
        /* <DEDUP_REMOVED lines=11> */
[----:B------:R-:W5:Y:S01]  /*07b0*/  LDG.E.U16 R15, desc[UR4][R2.64+0xa] ;  /* 0x00000a04020f7981 */ /* 0x000f62000c1e1500 */
[----:B------:R-:W-:Y:S01]  /*07c0*/  PLOP3.LUT P0, PT, PT, PT, PT, 0x8, 0x0 ;  /* 0x000000000000781c */ /* 0x000fe20003f0e170 */
[----:B------:R-:W-:-:S02]  /*07d0*/  VIADD R7, R7, 0x8 ;  /* 0x0000000807077836 */ /* 0x000fc40000000000 */
[----:B--2---:R-:W-:Y:S01]  /*07e0*/  IMAD.U32 R8, R8, 0x10000, RZ ;  /* 0x0001000008087824 */ /* 0x004fe200078e00ff */
[----:B---3--:R-:W-:-:S03]  /*07f0*/  SHF.L.U32 R9, R9, 0x10, RZ ;  /* 0x0000001009097819 */ /* 0x008fc600000006ff */
[----:B------:R-:W-:Y:S01]  /*0800*/  FADD.FTZ R8, R5, R8 ;  /* 0x0000000805087221 */ /* 0x000fe20000010000 */
[----:B----4-:R-:W-:-:S03]  /*0810*/  SHF.L.U32 R5, R10, 0x10, RZ ;  /* 0x000000100a057819 */ /* 0x010fc600000006ff */
[----:B------:R-:W-:Y:S01]  /*0820*/  FADD.FTZ R8, R8, R9 ;  /* 0x0000000908087221 */ /* 0x000fe20000010000 */
[----:B-----5:R-:W-:-:S03]  /*0830*/  IMAD.U32 R10, R11, 0x10000, RZ ;  /* 0x000100000b0a7824 */ /* 0x020fc600078e00ff */
[----:B------:R-:W-:Y:S01]  /*0840*/  FADD.FTZ R5, R8, R5 ;  /* 0x0000000508057221 */ /* 0x000fe20000010000 */
[----:B------:R-:W-:-:S03]  /*0850*/  SHF.L.U32 R12, R12, 0x10, RZ ;  /* 0x000000100c0c7819 */ /* 0x000fc600000006ff */
[----:B------:R-:W-:Y:S01]  /*0860*/  FADD.FTZ R5, R5, R10 ;  /* 0x0000000a05057221 */ /* 0x000fe20000010000 */
[----:B------:R-:W-:-:S03]  /*0870*/  SHF.L.U32 R8, R13, 0x10, RZ ;  /* 0x000000100d087819 */ /* 0x000fc600000006ff */
[----:B------:R-:W-:Y:S01]  /*0880*/  FADD.FTZ R5, R5, R12 ;  /* 0x0000000c05057221 */ /* 0x000fe20000010000 */
[----:B------:R-:W-:-:S03]  /*0890*/  IMAD.U32 R14, R14, 0x10000, RZ ;  /* 0x000100000e0e7824 */ /* 0x000fc600078e00ff */
[----:B------:R-:W-:Y:S01]  /*08a0*/  FADD.FTZ R5, R5, R8 ;  /* 0x0000000805057221 */ /* 0x000fe20000010000 */
[----:B------:R-:W-:Y:S02]  /*08b0*/  IADD3 R8, P1, R2, 0x10, RZ ;  /* 0x0000001002087810 */ /* 0x000fe40007f3e0ff */
[----:B------:R-:W-:Y:S01]  /*08c0*/  SHF.L.U32 R2, R15, 0x10, RZ ;  /* 0x000000100f027819 */ /* 0x000fe200000006ff */
[----:B------:R-:W-:Y:S01]  /*08d0*/  FADD.FTZ R5, R5, R14 ;  /* 0x0000000e05057221 */ /* 0x000fe20000010000 */
[----:B------:R-:W-:-:S03]  /*08e0*/  IADD3.X R3, RZ, R3, RZ, P1, !PT ;  /* 0x00000003ff037210 */ /* 0x000fc60000ffe4ff */
[----:B------:R-:W-:Y:S01]  /*08f0*/  FADD.FTZ R5, R5, R2 ;  /* 0x0000000205057221 */ /* 0x000fe20000010000 */
[----:B------:R-:W-:-:S07]  /*0900*/  MOV R2, R8 ;  /* 0x0000000800027202 */ /* 0x000fce0000000f00 */
.L_x_1109:
[----:B------:R-:W-:Y:S05]  /*0910*/  BSYNC B1 ;  /* 0x0000000000017941 */ /* 0x000fea0003800000 */
.L_x_1108:
[----:B------:R-:W-:-:S13]  /*0920*/  ISETP.LT.OR P0, PT, R7, R6, P0 ;  /* 0x000000060700720c */ /* 0x000fda0000701670 */
[----:B------:R-:W-:Y:S05]  /*0930*/  @!P0 BRA `(.L_x_1101) ;  /* 0x0000000000308947 */ /* 0x000fea0003800000 */
[----:B------:R-:W2:Y:S04]  /*0940*/  LDG.E.U16 R6, desc[UR4][R2.64+-0x4] ;  /* 0xfffffc0402067981 */ /* 0x000ea8000c1e1500 */
[----:B------:R-:W3:Y:S04]  /*0950*/  LDG.E.U16 R7, desc[UR4][R2.64+-0x2] ;  /* 0xfffffe0402077981 */ /* 0x000ee8000c1e1500 */
[----:B------:R-:W4:Y:S04]  /*0960*/  LDG.E.U16 R8, desc[UR4][R2.64] ;  /* 0x0000000402087981 */ /* 0x000f28000c1e1500 */
[----:B------:R-:W5:Y:S01]  /*0970*/  LDG.E.U16 R9, desc[UR4][R2.64+0x2] ;  /* 0x0000020402097981 */ /* 0x000f62000c1e1500 */
[----:B--2---:R-:W-:Y:S01]  /*0980*/  SHF.L.U32 R6, R6, 0x10, RZ ;  /* 0x0000001006067819 */ /* 0x004fe200000006ff */
[----:B---3--:R-:W-:-:S04]  /*0990*/  IMAD.U32 R7, R7, 0x10000, RZ ;  /* 0x0001000007077824 */ /* 0x008fc800078e00ff */
[----:B------:R-:W-:Y:S01]  /*09a0*/  FADD.FTZ R6, R5, R6 ;  /* 0x0000000605067221 */ /* 0x000fe20000010000 */
[----:B----4-:R-:W-:-:S03]  /*09b0*/  SHF.L.U32 R5, R8, 0x10, RZ ;  /* 0x0000001008057819 */ /* 0x010fc600000006ff */
[----:B------:R-:W-:Y:S01]  /*09c0*/  FADD.FTZ R6, R6, R7 ;  /* 0x0000000706067221 */ /* 0x000fe20000010000 */
[----:B-----5:R-:W-:-:S03]  /*09d0*/  SHF.L.U32 R8, R9, 0x10, RZ ;  /* 0x0000001009087819 */ /* 0x020fc600000006ff */
[----:B------:R-:W-:-:S04]  /*09e0*/  FADD.FTZ R5, R6, R5 ;  /* 0x0000000506057221 */ /* 0x000fc80000010000 */
[----:B------:R-:W-:-:S07]  /*09f0*/  FADD.FTZ R5, R5, R8 ;  /* 0x0000000805057221 */ /* 0x000fce0000010000 */
.L_x_1101:
[----:B------:R-:W-:Y:S05]  /*0a00*/  BSYNC B0 ;  /* 0x0000000000007941 */ /* 0x000fea0003800000 */
.L_x_1100:
        /* <DEDUP_REMOVED lines=8> */
.L_x_1110:
        /* <DEDUP_REMOVED lines=15> */
.L_x_8698:


//--------------------- .text._ZN2at6native55_GLOBAL__N__0955718d_22_SparseCsrTensorMath_cu_868dd54534reduce_sparse_csr_dim0_cuda_kernelIN3c108BFloat16ElNS1_14ReductionAddOpIfEEfEEvPT2_PKT0_lPKT_SB_lT1_ --------------------------
	.section	.text._ZN2at6native55_GLOBAL__N__0955718d_22_SparseCsrTensorMath_cu_868dd54534reduce_sparse_csr_dim0_cuda_kernelIN3c108BFloat16ElNS1_14ReductionAddOpIfEEfEEvPT2_PKT0_lPKT_SB_lT1_,"ax",@progbits
	.align	128
.text._ZN2at6native55_GLOBAL__N__0955718d_22_SparseCsrTensorMath_cu_868dd54534reduce_sparse_csr_dim0_cuda_kernelIN3c108BFloat16ElNS1_14ReductionAddOpIfEEfEEvPT2_PKT0_lPKT_SB_lT1_:
        .type           _ZN2at6native55_GLOBAL__N__0955718d_22_SparseCsrTensorMath_cu_868dd54534reduce_sparse_csr_dim0_cuda_kernelIN3c108BFloat16ElNS1_14ReductionAddOpIfEEfEEvPT2_PKT0_lPKT_SB_lT1_,@function
        .size           _ZN2at6native55_GLOBAL__N__0955718d_22_SparseCsrTensorMath_cu_868dd54534reduce_sparse_csr_dim0_cuda_kernelIN3c108BFloat16ElNS1_14ReductionAddOpIfEEfEEvPT2_PKT0_lPKT_SB_lT1_,(.L_x_8699 - _ZN2at6native55_GLOBAL__N__0955718d_22_SparseCsrTensorMath_cu_868dd54534reduce_sparse_csr_dim0_cuda_kernelIN3c108BFloat16ElNS1_14ReductionAddOpIfEEfEEvPT2_PKT0_lPKT_SB_lT1_)
        .other          _ZN2at6native55_GLOBAL__N__0955718d_22_SparseCsrTensorMath_cu_868dd54534reduce_sparse_csr_dim0_cuda_kernelIN3c108BFloat16ElNS1_14ReductionAddOpIfEEfEEvPT2_PKT0_lPKT_SB_lT1_,@"STO_CUDA_ENTRY STV_DEFAULT"
_ZN2at6native55_GLOBAL__N__0955718d_22_SparseCsrTensorMath_cu_868dd54534reduce_sparse_csr_dim0_cuda_kernelIN3c108BFloat16ElNS1_14ReductionAddOpIfEEfEEvPT2_PKT0_lPKT_SB_lT1_:
        /* <DEDUP_REMOVED lines=13> */
[----:B------:R-:W-:-:S03]  /*00d0*/  IMAD.MOV.U32 R4, RZ, RZ, RZ ;  /* 0x000000ffff047224 */ /* 0x000fc600078e00ff */
        /* <DEDUP_REMOVED lines=13> */
[----:B------:R-:W-:Y:S01]  /*01b0*/  ISETP.GE.U32.AND.EX P1, PT, R4, RZ, PT, P1 ;  /* 0x000000ff0400720c */ /* 0x000fe20003f26110 */
[----:B------:R-:W-:Y:S01]  /*01c0*/  IMAD.MOV.U32 R4, RZ, RZ, RZ ;  /* 0x000000ffff047224 */ /* 0x000fe200078e00ff */
[----:B------:R-:W-:-:S11]  /*01d0*/  ISETP.NE.AND.EX P0, PT, RZ, RZ, PT, P0 ;  /* 0x000000ffff00720c */ /* 0x000fd60003f05300 */
[----:B------:R-:W-:Y:S05]  /*01e0*/  @!P1 BRA `(.L_x_1112) ;  /* 0x0000000000c49947 */ /* 0x000fea0003800000 */
[----:B------:R-:W0:Y:S01]  /*01f0*/  LDC R7, c[0x0][0x234] ;  /* 0x00008d00ff077b82 */ /* 0x000e220000000800 */
[----:B------:R-:W-:Y:S01]  /*0200*/  LOP3.LUT R5, R8, 0x3, RZ, 0xc0, !PT ;  /* 0x0000000308057812 */ /* 0x000fe200078ec0ff */
[----:B------:R-:W-:Y:S01]  /*0210*/  ULDC UR4, c[0x0][0x230] ;  /* 0x00008c0000047ab9 */ /* 0x000fe20000000800 */
[----:B------:R-:W-:Y:S01]  /*0220*/  ULDC UR5, c[0x0][0x228] ;  /* 0x00008a0000057ab9 */ /* 0x000fe20000000800 */
[----:B------:R-:W-:Y:S01]  /*0230*/  IMAD.MOV.U32 R4, RZ, RZ, RZ ;  /* 0x000000ffff047224 */ /* 0x000fe200078e00ff */
[----:B------:R-:W-:Y:S01]  /*0240*/  IADD3 R5, P1, R5, -R8, RZ ;  /* 0x8000000805057210 */ /* 0x000fe20007f3e0ff */
[----:B------:R-:W-:Y:S01]  /*0250*/  IMAD.U32 R6, RZ, RZ, UR4 ;  /* 0x00000004ff067e24 */ /* 0x000fe2000f8e00ff */
[----:B------:R-:W-:Y:S01]  /*0260*/  UMOV UR4, URZ ;  /* 0x0000003f00047c82 */ /* 0x000fe20008000000 */
[----:B------:R-:W1:Y:S01]  /*0270*/  LDC R19, c[0x0][0x22c] ;  /* 0x00008b00ff137b82 */ /* 0x000e620000000800 */
[----:B------:R-:W-:Y:S01]  /*0280*/  IMAD.U32 R18, RZ, RZ, UR5 ;  /* 0x00000005ff127e24 */ /* 0x000fe2000f8e00ff */
[----:B------:R-:W-:Y:S01]  /*0290*/  UMOV UR5, URZ ;  /* 0x0000003f00057c82 */ /* 0x000fe20008000000 */
[----:B------:R-:W-:-:S07]  /*02a0*/  IMAD.X R10, RZ, RZ, ~R9, P1 ;  /* 0x000000ffff0a7224 */ /* 0x000fce00008e0e09 */
.L_x_1113:
[----:B0-----:R-:W2:Y:S04]  /*02b0*/  LDG.E.64 R8, desc[UR12][R6.64] ;  /* 0x0000000c06087981 */ /* 0x001ea8000c1e1b00 */
[----:B------:R-:W3:Y:S04]  /*02c0*/  LDG.E.64 R12, desc[UR12][R6.64+0x8] ;  /* 0x0000080c060c7981 */ /* 0x000ee8000c1e1b00 */
[----:B------:R-:W4:Y:S04]  /*02d0*/  LDG.E.64 R14, desc[UR12][R6.64+0x10] ;  /* 0x0000100c060e7981 */ /* 0x000f28000c1e1b00 */
[----:B------:R-:W4:Y:S01]  /*02e0*/  LDG.E.64 R16, desc[UR12][R6.64+0x18] ;  /* 0x0000180c06107981 */ /* 0x000f22000c1e1b00 */
[----:B--2--5:R-:W-:Y:S01]  /*02f0*/  ISETP.NE.U32.AND P2, PT, R2, R8, PT ;  /* 0x000000080200720c */ /* 0x024fe20003f45070 */
[----:B------:R-:W-:-:S03]  /*0300*/  IMAD.MOV.U32 R8, RZ, RZ, R18 ;  /* 0x000000ffff087224 */ /* 0x000fc600078e0012 */
[C---:B------:R-:W-:Y:S01]  /*0310*/  ISETP.NE.AND.EX P2, PT, R3.reuse, R9, PT, P2 ;  /* 0x000000090300720c */ /* 0x040fe20003f45320 */
[----:B-1----:R-:W-:Y:S01]  /*0320*/  IMAD.MOV.U32 R9, RZ, RZ, R19 ;  /* 0x000000ffff097224 */ /* 0x002fe200078e0013 */
[C---:B---3--:R-:W-:Y:S02]  /*0330*/  ISETP.NE.U32.AND P1, PT, R2.reuse, R12, PT ;  /* 0x0000000c0200720c */ /* 0x048fe40003f25070 */
[C---:B----4-:R-:W-:Y:S02]  /*0340*/  ISETP.NE.U32.AND P3, PT, R2.reuse, R14, PT ;  /* 0x0000000e0200720c */ /* 0x050fe40003f65070 */
[C---:B------:R-:W-:Y:S02]  /*0350*/  ISETP.NE.AND.EX P1, PT, R3.reuse, R13, PT, P1 ;  /* 0x0000000d0300720c */ /* 0x040fe40003f25310 */
[----:B------:R-:W-:Y:S02]  /*0360*/  ISETP.NE.U32.AND P4, PT, R2, R16, PT ;  /* 0x000000100200720c */ /* 0x000fe40003f85070 */
[----:B------:R-:W-:-:S02]  /*0370*/  ISETP.NE.AND.EX P3, PT, R3, R15, PT, P3 ;  /* 0x0000000f0300720c */ /* 0x000fc40003f65330 */
[----:B------:R-:W-:Y:S01]  /*0380*/  ISETP.NE.AND.EX P4, PT, R3, R17, PT, P4 ;  /* 0x000000110300720c */ /* 0x000fe20003f85340 */
[----:B------:R-:W2:Y:S06]  /*0390*/  @!P2 LDG.E.U16 R11, desc[UR12][R8.64] ;  /* 0x0000000c080ba981 */ /* 0x000eac000c1e1500 */
[----:B------:R-:W3:Y:S04]  /*03a0*/  @!P1 LDG.E.U16 R12, desc[UR12][R8.64+0x2] ;  /* 0x0000020c080c9981 */ /* 0x000ee8000c1e1500 */
[----:B------:R-:W4:Y:S04]  /*03b0*/  @!P3 LDG.E.U16 R14, desc[UR12][R8.64+0x4] ;  /* 0x0000040c080eb981 */ /* 0x000f28000c1e1500 */
[----:B------:R-:W4:Y:S01]  /*03c0*/  @!P4 LDG.E.U16 R15, desc[UR12][R8.64+0x6] ;  /* 0x0000060c080fc981 */ /* 0x000f22000c1e1500 */
[----:B------:R-:W-:-:S04]  /*03d0*/  UIADD3 UR4, UP0, UR4, 0x4, URZ ;  /* 0x0000000404047890 */ /* 0x000fc8000ff1e03f */
[----:B------:R-:W-:Y:S02]  /*03e0*/  UIADD3.X UR5, URZ, UR5, URZ, UP0, !UPT ;  /* 0x000000053f057290 */ /* 0x000fe400087fe43f */
[----:B------:R-:W-:-:S04]  /*03f0*/  IADD3 R13, P6, R5, UR4, RZ ;  /* 0x00000004050d7c10 */ /* 0x000fc8000ffde0ff */
[----:B------:R-:W-:Y:S02]  /*0400*/  ISETP.NE.U32.AND P5, PT, R13, RZ, PT ;  /* 0x000000ff0d00720c */ /* 0x000fe40003fa5070 */
[----:B------:R-:W-:Y:S01]  /*0410*/  IADD3.X R16, R10, UR5, RZ, P6, !PT ;  /* 0x000000050a107c10 */ /* 0x000fe2000b7fe4ff */
[----:B--2---:R-:W-:-:S04]  /*0420*/  @!P2 IMAD.U32 R11, R11, 0x10000, RZ ;  /* 0x000100000b0ba824 */ /* 0x004fc800078e00ff */
[----:B------:R-:W-:Y:S01]  /*0430*/  @!P2 FADD.FTZ R4, R4, R11 ;  /* 0x0000000b0404a221 */ /* 0x000fe20000010000 */
[----:B------:R-:W-:Y:S01]  /*0440*/  ISETP.NE.AND.EX P2, PT, R16, RZ, PT, P5 ;  /* 0x000000ff1000720c */ /* 0x000fe20003f45350 */
[----:B---3--:R-:W-:Y:S01]  /*0450*/  @!P1 IMAD.U32 R13, R12, 0x10000, RZ ;  /* 0x000100000c0d9824 */ /* 0x008fe200078e00ff */
[----:B------:R-:W-:Y:S01]  /*0460*/  IADD3 R6, P5, R6, 0x20, RZ ;  /* 0x0000002006067810 */ /* 0x000fe20007fbe0ff */
[----:B----4-:R-:W-:Y:S02]  /*0470*/  @!P3 IMAD.U32 R11, R14, 0x10000, RZ ;  /* 0x000100000e0bb824 */ /* 0x010fe400078e00ff */
[----:B------:R-:W-:Y:S01]  /*0480*/  @!P1 FADD.FTZ R4, R4, R13 ;  /* 0x0000000d04049221 */ /* 0x000fe20000010000 */
[----:B------:R-:W-:Y:S01]  /*0490*/  IADD3 R18, P1, R8, 0x8, RZ ;  /* 0x0000000808127810 */ /* 0x000fe20007f3e0ff */
[----:B------:R-:W-:Y:S02]  /*04a0*/  IMAD.X R7, RZ, RZ, R7, P5 ;  /* 0x000000ffff077224 */ /* 0x000fe400028e0607 */
[----:B------:R-:W-:-:S02]  /*04b0*/  @!P4 IMAD.U32 R15, R15, 0x10000, RZ ;  /* 0x000100000f0fc824 */ /* 0x000fc400078e00ff */
[----:B------:R-:W-:Y:S01]  /*04c0*/  @!P3 FADD.FTZ R4, R4, R11 ;  /* 0x0000000b0404b221 */ /* 0x000fe20000010000 */
[----:B------:R-:W-:-:S03]  /*04d0*/  IMAD.X R19, RZ, RZ, R9, P1 ;  /* 0x000000ffff137224 */ /* 0x000fc600008e0609 */
[----:B------:R-:W-:Y:S01]  /*04e0*/  @!P4 FADD.FTZ R4, R4, R15 ;  /* 0x0000000f0404c221 */ /* 0x000fe20000010000 */
[----:B------:R-:W-:Y:S06]  /*04f0*/  @P2 BRA `(.L_x_1113) ;  /* 0xfffffffc006c2947 */ /* 0x000fec000383ffff */
.L_x_1112:
        /* <DEDUP_REMOVED lines=9> */
.L_x_1114:
[----:B------:R-:W-:Y:S02]  /*0590*/  IMAD.U32 R6, RZ, RZ, UR7 ;  /* 0x00000007ff067e24 */ /* 0x000fe4000f8e00ff */
[----:B------:R-:W-:-:S06]  /*05a0*/  IMAD.U32 R7, RZ, RZ, UR4 ;  /* 0x00000004ff077e24 */ /* 0x000fcc000f8e00ff */
[----:B------:R-:W2:Y:S01]  /*05b0*/  LDG.E.64 R6, desc[UR12][R6.64] ;  /* 0x0000000c06067981 */ /* 0x000ea2000c1e1b00 */
[----:B------:R-:W-:Y:S02]  /*05c0*/  IMAD.U32 R8, RZ, RZ, UR8 ;  /* 0x00000008ff087e24 */ /* 0x000fe4000f8e00ff */
[----:B------:R-:W-:Y:S01]  /*05d0*/  IMAD.U32 R9, RZ, RZ, UR9 ;  /* 0x00000009ff097e24 */ /* 0x000fe2000f8e00ff */
[----:B------:R-:W-:Y:S01]  /*05e0*/  UIADD3 UR6, UP0, UR6, 0x1, URZ ;  /* 0x0000000106067890 */ /* 0x000fe2000ff1e03f */
[----:B--2--5:R-:W-:-:S04]  /*05f0*/  ISETP.NE.U32.AND P0, PT, R2, R6, PT ;  /* 0x000000060200720c */ /* 0x024fc80003f05070 */
[----:B------:R-:W-:-:S13]  /*0600*/  ISETP.NE.AND.EX P0, PT, R3, R7, PT, P0 ;  /* 0x000000070300720c */ /* 0x000fda0003f05300 */
[----:B------:R-:W2:Y:S01]  /*0610*/  @!P0 LDG.E.U16 R8, desc[UR12][R8.64] ;  /* 0x0000000c08088981 */ /* 0x000ea2000c1e1500 */
[----:B------:R-:W-:Y:S01]  /*0620*/  UIADD3.X UR10, URZ, UR10, URZ, UP0, !UPT ;  /* 0x0000000a3f0a7290 */ /* 0x000fe200087fe43f */
[----:B------:R-:W-:Y:S01]  /*0630*/  ISETP.NE.U32.AND P1, PT, RZ, UR6, PT ;  /* 0x00000006ff007c0c */ /* 0x000fe2000bf25070 */
[----:B------:R-:W-:Y:S02]  /*0640*/  UIADD3 UR8, UP0, UR8, 0x2, URZ ;  /* 0x0000000208087890 */ /* 0x000fe4000ff1e03f */
[----:B------:R-:W-:Y:S02]  /*0650*/  UIADD3 UR7, UP1, UR7, 0x8, URZ ;  /* 0x0000000807077890 */ /* 0x000fe4000ff3e03f */
[----:B------:R-:W-:Y:S01]  /*0660*/  ISETP.NE.AND.EX P1, PT, RZ, UR10, PT, P1 ;  /* 0x0000000aff007c0c */ /* 0x000fe2000bf25310 */
[----:B------:R-:W-:Y:S02]  /*0670*/  UIADD3.X UR9, URZ, UR9, URZ, UP0, !UPT ;  /* 0x000000093f097290 */ /* 0x000fe400087fe43f */
[----:B------:R-:W-:Y:S01]  /*0680*/  UIADD3.X UR4, URZ, UR4, URZ, UP1, !UPT ;  /* 0x000000043f047290 */ /* 0x000fe20008ffe43f */
[----:B--2---:R-:W-:-:S04]  /*0690*/  @!P0 IMAD.U32 R5, R8, 0x10000, RZ ;  /* 0x0001000008058824 */ /* 0x004fc800078e00ff */
[----:B------:R-:W-:-:S05]  /*06a0*/  @!P0 FADD.FTZ R4, R4, R5 ;  /* 0x0000000504048221 */ /* 0x000fca0000010000 */
[----:B------:R-:W-:Y:S05]  /*06b0*/  @P1 BRA `(.L_x_1114) ;  /* 0xfffffffc00b41947 */ /* 0x000fea000383ffff */
.L_x_1111:
[----:B------:R-:W-:Y:S02]  /*06c0*/  ULDC.64 UR4, c[0x0][0x210] ;  /* 0x0000840000047ab9 */ /* 0x000fe40000000a00 */
[----:B-----5:R-:W-:-:S04]  /*06d0*/  LEA R2, P0, R0, UR4, 0x2 ;  /* 0x0000000400027c11 */ /* 0x020fc8000f8010ff */
[----:B------:R-:W-:-:S05]  /*06e0*/  LEA.HI.X R3, R0, UR5, RZ, 0x2, P0 ;  /* 0x0000000500037c11 */ /* 0x000fca00080f14ff */
[----:B------:R-:W-:Y:S01]  /*06f0*/  STG.E desc[UR12][R2.64], R4 ;  /* 0x0000000402007986 */ /* 0x000fe2000c10190c */
[----:B------:R-:W-:Y:S05]  /*0700*/  EXIT ;  /* 0x000000000000794d */ /* 0x000fea0003800000 */
.L_x_1115:
        /* <DEDUP_REMOVED lines=15> */
.L_x_8699:


//--------------------- .text._ZN2at6native55_GLOBAL__N__0955718d_22_SparseCsrTensorMath_cu_868dd54534reduce_sparse_csr_dim0_cuda_kernelIN3c108BFloat16EiNS1_14ReductionAddOpIfEEfEEvPT2_PKT0_lPKT_SB_lT1_ --------------------------
	.section	.text._ZN2at6native55_GLOBAL__N__0955718d_22_SparseCsrTensorMath_cu_868dd54534reduce_sparse_csr_dim0_cuda_kernelIN3c108BFloat16EiNS1_14ReductionAddOpIfEEfEEvPT2_PKT0_lPKT_SB_lT1_,"ax",@progbits
	.align	128
.text._ZN2at6native55_GLOBAL__N__0955718d_22_SparseCsrTensorMath_cu_868dd54534reduce_sparse_csr_dim0_cuda_kernelIN3c108BFloat16EiNS1_14ReductionAddOpIfEEfEEvPT2_PKT0_lPKT_SB_lT1_:
        .type           _ZN2at6native55_GLOBAL__N__0955718d_22_SparseCsrTensorMath_cu_868dd54534reduce_sparse_csr_dim0_cuda_kernelIN3c108BFloat16EiNS1_14ReductionAddOpIfEEfEEvPT2_PKT0_lPKT_SB_lT1_,@function
        .size           _ZN2at6native55_GLOBAL__N__0955718d_22_SparseCsrTensorMath_cu_868dd54534reduce_sparse_csr_dim0_cuda_kernelIN3c108BFloat16EiNS1_14ReductionAddOpIfEEfEEvPT2_PKT0_lPKT_SB_lT1_,(.L_x_8700 - _ZN2at6native55_GLOBAL__N__0955718d_22_SparseCsrTensorMath_cu_868dd54534reduce_sparse_csr_dim0_cuda_kernelIN3c108BFloat16EiNS1_14ReductionAddOpIfEEfEEvPT2_PKT0_lPKT_SB_lT1_)
        .other          _ZN2at6native55_GLOBAL__N__0955718d_22_SparseCsrTensorMath_cu_868dd54534reduce_sparse_csr_dim0_cuda_kernelIN3c108BFloat16EiNS1_14ReductionAddOpIfEEfEEvPT2_PKT0_lPKT_SB_lT1_,@"STO_CUDA_ENTRY STV_DEFAULT"
_ZN2at6native55_GLOBAL__N__0955718d_22_SparseCsrTensorMath_cu_868dd54534reduce_sparse_csr_dim0_cuda_kernelIN3c108BFloat16EiNS1_14ReductionAddOpIfEEfEEvPT2_PKT0_lPKT_SB_lT1_:
        /* <DEDUP_REMOVED lines=27> */
[----:B------:R-:W-:Y:S01]  /*01b0*/  UMOV UR4, URZ ;  /* 0x0000003f00047c82 */ /* 0x000fe20008000000 */
[----:B------:R-:W-:Y:S01]  /*01c0*/  IMAD.MOV.U32 R4, RZ, RZ, RZ ;  /* 0x000000ffff047224 */ /* 0x000fe200078e00ff */
        /* <DEDUP_REMOVED lines=16> */
.L_x_1118:
[----:B0-----:R-:W2:Y:S04]  /*02d0*/  LDG.E R7, desc[UR12][R2.64] ;  /* 0x0000000c02077981 */ /* 0x001ea8000c1e1900 */
[----:B------:R-:W3:Y:S04]  /*02e0*/  LDG.E R9, desc[UR12][R2.64+0x4] ;  /* 0x0000040c02097981 */ /* 0x000ee8000c1e1900 */
[----:B------:R-:W4:Y:S04]  /*02f0*/  LDG.E R11, desc[UR12][R2.64+0x8] ;  /* 0x0000080c020b7981 */ /* 0x000f28000c1e1900 */
[----:B------:R-:W4:Y:S01]  /*0300*/  LDG.E R13, desc[UR12][R2.64+0xc] ;  /* 0x00000c0c020d7981 */ /* 0x000f22000c1e1900 */
[C---:B--2--5:R-:W-:Y:S01]  /*0310*/  ISETP.NE.AND P5, PT, R8.reuse, R7, PT ;  /* 0x000000070800720c */ /* 0x064fe20003fa5270 */
[----:B-1----:R-:W-:Y:S01]  /*0320*/  IMAD.MOV.U32 R7, RZ, RZ, R15 ;  /* 0x000000ffff077224 */ /* 0x002fe200078e000f */
[----:B---3--:R-:W-:-:S02]  /*0330*/  ISETP.NE.AND P2, PT, R8, R9, PT ;  /* 0x000000090800720c */ /* 0x008fc40003f45270 */
[C---:B----4-:R-:W-:Y:S02]  /*0340*/  ISETP.NE.AND P4, PT, R8.reuse, R11, PT ;  /* 0x0000000b0800720c */ /* 0x050fe40003f85270 */
[----:B------:R-:W-:-:S07]  /*0350*/  ISETP.NE.AND P3, PT, R8, R13, PT ;  /* 0x0000000d0800720c */ /* 0x000fce0003f65270 */
[----:B------:R-:W2:Y:S04]  /*0360*/  @!P5 LDG.E.U16 R9, desc[UR12][R6.64] ;  /* 0x0000000c0609d981 */ /* 0x000ea8000c1e1500 */
[----:B------:R-:W3:Y:S04]  /*0370*/  @!P2 LDG.E.U16 R10, desc[UR12][R6.64+0x2] ;  /* 0x0000020c060aa981 */ /* 0x000ee8000c1e1500 */
[----:B------:R-:W4:Y:S04]  /*0380*/  @!P4 LDG.E.U16 R12, desc[UR12][R6.64+0x4] ;  /* 0x0000040c060cc981 */ /* 0x000f28000c1e1500 */
[----:B------:R0:W4:Y:S01]  /*0390*/  @!P3 LDG.E.U16 R13, desc[UR12][R6.64+0x6] ;  /* 0x0000060c060db981 */ /* 0x000122000c1e1500 */
[----:B------:R-:W-:-:S04]  /*03a0*/  UIADD3 UR4, UP0, UR4, 0x4, URZ ;  /* 0x0000000404047890 */ /* 0x000fc8000ff1e03f */
[----:B------:R-:W-:Y:S02]  /*03b0*/  UIADD3.X UR5, URZ, UR5, URZ, UP0, !UPT ;  /* 0x000000053f057290 */ /* 0x000fe400087fe43f */
[----:B------:R-:W-:-:S04]  /*03c0*/  IADD3 R11, P6, R16, UR4, RZ ;  /* 0x00000004100b7c10 */ /* 0x000fc8000ffde0ff */
[----:B------:R-:W-:Y:S02]  /*03d0*/  ISETP.NE.U32.AND P1, PT, R11, RZ, PT ;  /* 0x000000ff0b00720c */ /* 0x000fe40003f25070 */
[----:B------:R-:W-:-:S04]  /*03e0*/  IADD3.X R14, R17, UR5, RZ, P6, !PT ;  /* 0x00000005110e7c10 */ /* 0x000fc8000b7fe4ff */
[----:B------:R-:W-:Y:S01]  /*03f0*/  ISETP.NE.AND.EX P1, PT, R14, RZ, PT, P1 ;  /* 0x000000ff0e00720c */ /* 0x000fe20003f25310 */
[----:B--2---:R-:W-:Y:S02]  /*0400*/  @!P5 IMAD.U32 R9, R9, 0x10000, RZ ;  /* 0x000100000909d824 */ /* 0x004fe400078e00ff */
[----:B---3--:R-:W-:Y:S02]  /*0410*/  @!P2 IMAD.U32 R11, R10, 0x10000, RZ ;  /* 0x000100000a0ba824 */ /* 0x008fe400078e00ff */
[----:B------:R-:W-:Y:S01]  /*0420*/  @!P5 FADD.FTZ R4, R4, R9 ;  /* 0x000000090404d221 */ /* 0x000fe20000010000 */
[----:B------:R-:W-:Y:S01]  /*0430*/  IADD3 R2, P5, R2, 0x10, RZ ;  /* 0x0000001002027810 */ /* 0x000fe20007fbe0ff */
[----:B----4-:R-:W-:Y:S02]  /*0440*/  @!P4 IMAD.U32 R9, R12, 0x10000, RZ ;  /* 0x000100000c09c824 */ /* 0x010fe400078e00ff */
[----:B------:R-:W-:Y:S01]  /*0450*/  @!P2 FADD.FTZ R4, R4, R11 ;  /* 0x0000000b0404a221 */ /* 0x000fe20000010000 */
[----:B0-----:R-:W-:Y:S01]  /*0460*/  IADD3 R6, P2, R6, 0x8, RZ ;  /* 0x0000000806067810 */ /* 0x001fe20007f5e0ff */
[----:B------:R-:W-:-:S02]  /*0470*/  IMAD.X R3, RZ, RZ, R3, P5 ;  /* 0x000000ffff037224 */ /* 0x000fc400028e0603 */
[----:B------:R-:W-:Y:S02]  /*0480*/  @!P3 IMAD.U32 R13, R13, 0x10000, RZ ;  /* 0x000100000d0db824 */ /* 0x000fe400078e00ff */
[----:B------:R-:W-:Y:S01]  /*0490*/  @!P4 FADD.FTZ R4, R4, R9 ;  /* 0x000000090404c221 */ /* 0x000fe20000010000 */
[----:B------:R-:W-:-:S03]  /*04a0*/  IMAD.X R15, RZ, RZ, R7, P2 ;  /* 0x000000ffff0f7224 */ /* 0x000fc600010e0607 */
[----:B------:R-:W-:Y:S01]  /*04b0*/  @!P3 FADD.FTZ R4, R4, R13 ;  /* 0x0000000d0404b221 */ /* 0x000fe20000010000 */
[----:B------:R-:W-:Y:S06]  /*04c0*/  @P1 BRA `(.L_x_1118) ;  /* 0xfffffffc00801947 */ /* 0x000fec000383ffff */
.L_x_1117:
        /* <DEDUP_REMOVED lines=9> */
.L_x_1119:
[----:B------:R-:W-:Y:S02]  /*0560*/  IMAD.U32 R3, RZ, RZ, UR4 ;  /* 0x00000004ff037e24 */ /* 0x000fe4000f8e00ff */
[----:B------:R-:W-:-:S05]  /*0570*/  IMAD.U32 R2, RZ, RZ, UR7 ;  /* 0x00000007ff027e24 */ /* 0x000fca000f8e00ff */
[----:B------:R-:W2:Y:S01]  /*0580*/  LDG.E R3, desc[UR12][R2.64] ;  /* 0x0000000c02037981 */ /* 0x000ea2000c1e1900 */
[----:B------:R-:W-:Y:S02]  /*0590*/  IMAD.U32 R6, RZ, RZ, UR8 ;  /* 0x00000008ff067e24 */ /* 0x000fe4000f8e00ff */
[----:B------:R-:W-:Y:S01]  /*05a0*/  IMAD.U32 R7, RZ, RZ, UR9 ;  /* 0x00000009ff077e24 */ /* 0x000fe2000f8e00ff */
[----:B------:R-:W-:Y:S01]  /*05b0*/  UIADD3 UR6, UP0, UR6, 0x1, URZ ;  /* 0x0000000106067890 */ /* 0x000fe2000ff1e03f */
[----:B--2--5:R-:W-:-:S13]  /*05c0*/  ISETP.NE.AND P1, PT, R8, R3, PT ;  /* 0x000000030800720c */ /* 0x024fda0003f25270 */
        /* <DEDUP_REMOVED lines=11> */
.L_x_1116:
[----:B------:R-:W-:Y:S02]  /*0680*/  ULDC.64 UR4, c[0x0][0x210] ;  /* 0x0000840000047ab9 */ /* 0x000fe40000000a00 */
[----:B------:R-:W-:-:S04]  /*0690*/  IADD3 R2, P0, R5, UR4, RZ ;  /* 0x0000000405027c10 */ /* 0x000fc8000ff1e0ff */
[----:B------:R-:W-:-:S05]  /*06a0*/  IADD3.X R3, R0, UR5, RZ, P0, !PT ;  /* 0x0000000500037c10 */ /* 0x000fca00087fe4ff */
[----:B------:R-:W-:Y:S01]  /*06b0*/  STG.E desc[UR12][R2.64], R4 ;  /* 0x0000000402007986 */ /* 0x000fe2000c10190c */
[----:B------:R-:W-:Y:S05]  /*06c0*/  EXIT ;  /* 0x000000000000794d */ /* 0x000fea0003800000 */
.L_x_1120:
        /* <DEDUP_REMOVED lines=11> */
.L_x_8700:


//--------------------- .text._ZN2at6native55_GLOBAL__N__0955718d_22_SparseCsrTensorMath_cu_868dd54534reduce_sparse_csr_dim1_cuda_kernelIN3c104HalfElNS1_14ReductionAddOpIfEEfEEvPT2_PKT_PKT0_SE_lT1_ --------------------------
	.section	.text._ZN2at6native55_GLOBAL__N__0955718d_22_SparseCsrTensorMath_cu_868dd54534reduce_sparse_csr_dim1_cuda_kernelIN3c104HalfElNS1_14ReductionAddOpIfEEfEEvPT2_PKT_PKT0_SE_lT1_,"ax",@progbits
	.align	128
.text._ZN2at6native55_GLOBAL__N__0955718d_22_SparseCsrTensorMath_cu_868dd54534reduce_sparse_csr_dim1_cuda_kernelIN3c104HalfElNS1_14ReductionAddOpIfEEfEEvPT2_PKT_PKT0_SE_lT1_:
        .type           _ZN2at6native55_GLOBAL__N__0955718d_22_SparseCsrTensorMath_cu_868dd54534reduce_sparse_csr_dim1_cuda_kernelIN3c104HalfElNS1_14ReductionAddOpIfEEfEEvPT2_PKT_PKT0_SE_lT1_,@function
        .size           _ZN2at6native55_GLOBAL__N__0955718d_22_SparseCsrTensorMath_cu_868dd54534reduce_sparse_csr_dim1_cuda_kernelIN3c104HalfElNS1_14ReductionAddOpIfEEfEEvPT2_PKT_PKT0_SE_lT1_,(.L_x_8701 - _ZN2at6native55_GLOBAL__N__0955718d_22_SparseCsrTensorMath_cu_868dd54534reduce_sparse_csr_dim1_cuda_kernelIN3c104HalfElNS1_14ReductionAddOpIfEEfEEvPT2_PKT_PKT0_SE_lT1_)
        .other          _ZN2at6native55_GLOBAL__N__0955718d_22_SparseCsrTensorMath_cu_868dd54534reduce_sparse_csr_dim1_cuda_kernelIN3c104HalfElNS1_14ReductionAddOpIfEEfEEvPT2_PKT_PKT0_SE_lT1_,@"STO_CUDA_ENTRY STV_DEFAULT"
_ZN2at6native55_GLOBAL__N__0955718d_22_SparseCsrTensorMath_cu_868dd54534reduce_sparse_csr_dim1_cuda_kernelIN3c104HalfElNS1_14ReductionAddOpIfEEfEEvPT2_PKT_PKT0_SE_lT1_:
        /* <DEDUP_REMOVED lines=22> */
[----:B------:R-:W-:Y:S02]  /*0160*/  HFMA2.MMA R7, -RZ, RZ, 0, 0 ;  /* 0x00000000ff077435 */ /* 0x000fe400000001ff */
[----:B------:R-:W-:-:S13]  /*0170*/  ISETP.GT.AND.EX P0, PT, R3, R11, PT, P0 ;  /* 0x0000000b0300720c */ /* 0x000fda0003f04300 */
[----:B------:R-:W-:Y:S05]  /*0180*/  @!P0 BRA `(.L_x_1122) ;  /* 0x00000008007c8947 */ /* 0x000fea0003800000 */
[--C-:B------:R-:W-:Y:S01]  /*0190*/  IMAD.IADD R12, R2, 0x1, -R10.reuse ;  /* 0x00000001020c7824 */ /* 0x100fe200078e0a0a */
[----:B------:R-:W-:Y:S01]  /*01a0*/  LOP3.LUT R5, RZ, R10, RZ, 0x33, !PT ;  /* 0x0000000aff057212 */ /* 0x000fe200078e33ff */
[----:B------:R-:W-:Y:S01]  /*01b0*/  BSSY B1, `(.L_x_1123) ;  /* 0x0000021000017945 */ /* 0x000fe20003800000 */
[----:B------:R-:W-:Y:S01]  /*01c0*/  MOV R7, RZ ;  /* 0x000000ff00077202 */ /* 0x000fe20000000f00 */
[----:B------:R-:W-:Y:S01]  /*01d0*/  IMAD.MOV.U32 R9, RZ, RZ, R10 ;  /* 0x000000ffff097224 */ /* 0x000fe200078e000a */
[----:B------:R-:W-:Y:S02]  /*01e0*/  LOP3.LUT R12, R12, 0x3, RZ, 0xc0, !PT ;  /* 0x000000030c0c7812 */ /* 0x000fe400078ec0ff */
        /* <DEDUP_REMOVED lines=10> */
[----:B------:R-:W-:Y:S01]  /*0290*/  HFMA2.MMA R7, -RZ, RZ, 0, 0 ;  /* 0x00000000ff077435 */ /* 0x000fe200000001ff */
[C---:B------:R-:W-:Y:S02]  /*02a0*/  LEA R13, P1, R10.reuse, UR6, 0x1 ;  /* 0x000000060a0d7c11 */ /* 0x040fe4000f8208ff */
[----:B------:R-:W-:Y:S02]  /*02b0*/  MOV R9, R10 ;  /* 0x0000000a00097202 */ /* 0x000fe40000000f00 */
[----:B------:R-:W-:Y:S01]  /*02c0*/  LEA.HI.X R14, R10, UR7, R11, 0x1, P1 ;  /* 0x000000070a0e7c11 */ /* 0x000fe200088f0c0b */
[----:B------:R-:W-:-:S08]  /*02d0*/  IMAD.X R10, RZ, RZ, -0x1, P2 ;  /* 0xffffffffff0a7424 */ /* 0x000fd000010e06ff */
.L_x_1125:
[----:B------:R-:W-:Y:S02]  /*02e0*/  MOV R4, R13 ;  /* 0x0000000d00047202 */ /* 0x000fe40000000f00 */
[----:B------:R-:W-:-:S05]  /*02f0*/  MOV R5, R14 ;  /* 0x0000000e00057202 */ /* 0x000fca0000000f00 */
[----:B------:R-:W2:Y:S01]  /*0300*/  LDG.E.U16 R4, desc[UR4][R4.64] ;  /* 0x0000000404047981 */ /* 0x000ea2000c1e1500 */
[----:B------:R-:W-:Y:S02]  /*0310*/  IADD3 R12, P1, R12, 0x1, RZ ;  /* 0x000000010c0c7810 */ /* 0x000fe40007f3e0ff */
[----:B------:R-:W-:Y:S02]  /*0320*/  IADD3 R9, P2, R9, 0x1, RZ ;  /* 0x0000000109097810 */ /* 0x000fe40007f5e0ff */
[----:B------:R-:W-:Y:S01]  /*0330*/  IADD3 R13, P3, R13, 0x2, RZ ;  /* 0x000000020d0d7810 */ /* 0x000fe20007f7e0ff */
[----:B------:R-:W-:Y:S01]  /*0340*/  IMAD.X R10, RZ, RZ, R10, P1 ;  /* 0x000000ffff0a7224 */ /* 0x000fe200008e060a */
[----:B------:R-:W-:Y:S02]  /*0350*/  ISETP.NE.U32.AND P1, PT, R12, RZ, PT ;  /* 0x000000ff0c00720c */ /* 0x000fe40003f25070 */
[----:B------:R-:W-:Y:S02]  /*0360*/  IADD3.X R11, RZ, R11, RZ, P2, !PT ;  /* 0x0000000bff0b7210 */ /* 0x000fe400017fe4ff */
[----:B------:R-:W-:-:S02]  /*0370*/  ISETP.NE.AND.EX P1, PT, R10, RZ, PT, P1 ;  /* 0x000000ff0a00720c */ /* 0x000fc40003f25310 */
[----:B------:R-:W-:Y:S01]  /*0380*/  IADD3.X R14, RZ, R14, RZ, P3, !PT ;  /* 0x0000000eff0e7210 */ /* 0x000fe20001ffe4ff */
[----:B--2---:R-:W-:-:S05]  /*0390*/  HADD2.F32 R8, -RZ, R4.H0_H0 ;  /* 0x20000004ff087230 */ /* 0x004fca0000004100 */
[----:B------:R-:W-:-:S05]  /*03a0*/  FADD.FTZ R7, R8, R7 ;  /* 0x0000000708077221 */ /* 0x000fca0000010000 */
[----:B------:R-:W-:Y:S05]  /*03b0*/  @P1 BRA `(.L_x_1125) ;  /* 0xfffffffc00c81947 */ /* 0x000fea000383ffff */
.L_x_1124:
[----:B------:R-:W-:Y:S05]  /*03c0*/  BSYNC B1 ;  /* 0x0000000000017941 */ /* 0x000fea0003800000 */
.L_x_1123:
        /* <DEDUP_REMOVED lines=10> */
[----:B------:R-:W-:Y:S02]  /*0470*/  IADD3.X R5, RZ, R8, RZ, P0, !PT ;  /* 0x00000008ff057210 */ /* 0x000fe400007fe4ff */
[----:B------:R-:W-:-:S09]  /*0480*/  PLOP3.LUT P0, PT, PT, PT, PT, 0x80, 0x0 ;  /* 0x000000000000781c */ /* 0x000fd20003f0f070 */
[----:B------:R-:W-:Y:S05]  /*0490*/  @!P1 BRA `(.L_x_1127) ;  /* 0x0000000000e89947 */ /* 0x000fea0003800000 */
[----:B------:R-:W-:Y:S02]  /*04a0*/  IADD3 R12, P1, R2, -0xc, RZ ;  /* 0xfffffff4020c7810 */ /* 0x000fe40007f3e0ff */
[----:B------:R-:W-:Y:S02]  /*04b0*/  PLOP3.LUT P0, PT, PT, PT, PT, 0x8, 0x0 ;  /* 0x000000000000781c */ /* 0x000fe40003f0e170 */
[----:B------:R-:W-:-:S11]  /*04c0*/  IADD3.X R10, R3, -0x1, RZ, P1, !PT ;  /* 0xffffffff030a7810 */ /* 0x000fd60000ffe4ff */
.L_x_1128:
        /* <DEDUP_REMOVED lines=13> */
[----:B--2---:R-:W-:-:S03]  /*05a0*/  HADD2.F32 R24, -RZ, R23.H0_H0 ;  /* 0x20000017ff187230 */ /* 0x004fc60000004100 */
[----:B------:R-:W2:Y:S02]  /*05b0*/  LDG.E.U16 R23, desc[UR4][R4.64+0x16] ;  /* 0x0000160404177981 */ /* 0x000ea4000c1e1500 */
[----:B------:R-:W-:Y:S02]  /*05c0*/  FADD.FTZ R25, R24, R7 ;  /* 0x0000000718197221 */ /* 0x000fe40000010000 */
[----:B------:R-:W2:Y:S04]  /*05d0*/  LDG.E.U16 R7, desc[UR4][R4.64+0x18] ;  /* 0x0000180404077981 */ /* 0x000ea8000c1e1500 */
[----:B------:R0:W2:Y:S01]  /*05e0*/  LDG.E.U16 R24, desc[UR4][R4.64+0x1a] ;  /* 0x00001a0404187981 */ /* 0x0000a2000c1e1500 */
[----:B---3--:R-:W-:Y:S01]  /*05f0*/  HADD2.F32 R26, -RZ, R26.H0_H0 ;  /* 0x2000001aff1a7230 */ /* 0x008fe20000004100 */
[----:B------:R-:W-:Y:S01]  /*0600*/  IADD3 R9, P1, R9, 0x10, RZ ;  /* 0x0000001009097810 */ /* 0x000fe20007f3e0ff */
[----:B----4-:R-:W-:-:S02]  /*0610*/  HADD2.F32 R22, -RZ, R22.H0_H0 ;  /* 0x20000016ff167230 */ /* 0x010fc40000004100 */
[----:B-----5:R-:W-:Y:S02]  /*0620*/  HADD2.F32 R21, -RZ, R21.H0_H0 ;  /* 0x20000015ff157230 */ /* 0x020fe40000004100 */
[----:B------:R-:W-:Y:S01]  /*0630*/  FADD.FTZ R25, R25, R26 ;  /* 0x0000001a19197221 */ /* 0x000fe20000010000 */
[----:B------:R-:W-:Y:S01]  /*0640*/  HADD2.F32 R8, -RZ, R8.H0_H0 ;  /* 0x20000008ff087230 */ /* 0x000fe20000004100 */
[----:B------:R-:W-:Y:S02]  /*0650*/  IADD3.X R11, RZ, R11, RZ, P1, !PT ;  /* 0x0000000bff0b7210 */ /* 0x000fe40000ffe4ff */
[----:B------:R-:W-:Y:S01]  /*0660*/  FADD.FTZ R22, R25, R22 ;  /* 0x0000001619167221 */ /* 0x000fe20000010000 */
[----:B------:R-:W-:Y:S01]  /*0670*/  HADD2.F32 R25, -RZ, R20.H0_H0 ;  /* 0x20000014ff197230 */ /* 0x000fe20000004100 */
[----:B------:R-:W-:Y:S01]  /*0680*/  ISETP.GE.U32.AND P1, PT, R9, R12, PT ;  /* 0x0000000c0900720c */ /* 0x000fe20003f26070 */
[----:B------:R-:W-:Y:S02]  /*0690*/  HADD2.F32 R19, -RZ, R19.H0_H0 ;  /* 0x20000013ff137230 */ /* 0x000fe40000004100 */
[----:B------:R-:W-:Y:S01]  /*06a0*/  FADD.FTZ R21, R22, R21 ;  /* 0x0000001516157221 */ /* 0x000fe20000010000 */
[----:B0-----:R-:W-:-:S02]  /*06b0*/  IADD3 R4, P2, R4, 0x20, RZ ;  /* 0x0000002004047810 */ /* 0x001fc40007f5e0ff */
[----:B------:R-:W-:Y:S01]  /*06c0*/  ISETP.GE.AND.EX P1, PT, R11, R10, PT, P1 ;  /* 0x0000000a0b00720c */ /* 0x000fe20003f26310 */
[----:B------:R-:W-:Y:S01]  /*06d0*/  FADD.FTZ R8, R21, R8 ;  /* 0x0000000815087221 */ /* 0x000fe20000010000 */
[----:B------:R-:W-:Y:S02]  /*06e0*/  HADD2.F32 R21, -RZ, R18.H0_H0 ;  /* 0x20000012ff157230 */ /* 0x000fe40000004100 */
[----:B------:R-:W-:Y:S02]  /*06f0*/  HADD2.F32 R17, -RZ, R17.H0_H0 ;  /* 0x20000011ff117230 */ /* 0x000fe40000004100 */
[----:B------:R-:W-:Y:S01]  /*0700*/  FADD.FTZ R8, R8, R25 ;  /* 0x0000001908087221 */ /* 0x000fe20000010000 */
[----:B------:R-:W-:-:S03]  /*0710*/  IMAD.X R5, RZ, RZ, R5, P2 ;  /* 0x000000ffff057224 */ /* 0x000fc600010e0605 */
[----:B------:R-:W-:Y:S01]  /*0720*/  FADD.FTZ R8, R8, R19 ;  /* 0x0000001308087221 */ /* 0x000fe20000010000 */
[----:B------:R-:W-:Y:S02]  /*0730*/  HADD2.F32 R19, -RZ, R16.H0_H0 ;  /* 0x20000010ff137230 */ /* 0x000fe40000004100 */
[----:B------:R-:W-:Y:S02]  /*0740*/  HADD2.F32 R15, -RZ, R15.H0_H0 ;  /* 0x2000000fff0f7230 */ /* 0x000fe40000004100 */
[----:B------:R-:W-:-:S04]  /*0750*/  FADD.FTZ R8, R8, R21 ;  /* 0x0000001508087221 */ /* 0x000fc80000010000 */
[----:B------:R-:W-:Y:S01]  /*0760*/  FADD.FTZ R8, R8, R17 ;  /* 0x0000001108087221 */ /* 0x000fe20000010000 */
[----:B------:R-:W-:Y:S02]  /*0770*/  HADD2.F32 R17, -RZ, R14.H0_H0 ;  /* 0x2000000eff117230 */ /* 0x000fe40000004100 */
[----:B------:R-:W-:Y:S02]  /*0780*/  HADD2.F32 R13, -RZ, R13.H0_H0 ;  /* 0x2000000dff0d7230 */ /* 0x000fe40000004100 */
[----:B------:R-:W-:-:S04]  /*0790*/  FADD.FTZ R8, R8, R19 ;  /* 0x0000001308087221 */ /* 0x000fc80000010000 */
[----:B------:R-:W-:-:S04]  /*07a0*/  FADD.FTZ R8, R8, R15 ;  /* 0x0000000f08087221 */ /* 0x000fc80000010000 */
[----:B------:R-:W-:-:S04]  /*07b0*/  FADD.FTZ R8, R8, R17 ;  /* 0x0000001108087221 */ /* 0x000fc80000010000 */
[----:B------:R-:W-:Y:S01]  /*07c0*/  FADD.FTZ R8, R8, R13 ;  /* 0x0000000d08087221 */ /* 0x000fe20000010000 */
[----:B--2---:R-:W-:Y:S02]  /*07d0*/  HADD2.F32 R23, -RZ, R23.H0_H0 ;  /* 0x20000017ff177230 */ /* 0x004fe40000004100 */
[----:B------:R-:W-:-:S03]  /*07e0*/  HADD2.F32 R7, -RZ, R7.H0_H0 ;  /* 0x20000007ff077230 */ /* 0x000fc60000004100 */
[----:B------:R-:W-:Y:S01]  /*07f0*/  FADD.FTZ R8, R8, R23 ;  /* 0x0000001708087221 */ /* 0x000fe20000010000 */
[----:B------:R-:W-:-:S03]  /*0800*/  HADD2.F32 R24, -RZ, R24.H0_H0 ;  /* 0x20000018ff187230 */ /* 0x000fc60000004100 */
[----:B------:R-:W-:-:S04]  /*0810*/  FADD.FTZ R7, R8, R7 ;  /* 0x0000000708077221 */ /* 0x000fc80000010000 */
[----:B------:R-:W-:Y:S01]  /*0820*/  FADD.FTZ R7, R7, R24 ;  /* 0x0000001807077221 */ /* 0x000fe20000010000 */
[----:B------:R-:W-:Y:S06]  /*0830*/  @!P1 BRA `(.L_x_1128) ;  /* 0xfffffffc00249947 */ /* 0x000fec000383ffff */
.L_x_1127:
[----:B------:R-:W-:Y:S05]  /*0840*/  BSYNC B1 ;  /* 0x0000000000017941 */ /* 0x000fea0003800000 */
.L_x_1126:
        /* <DEDUP_REMOVED lines=17> */
[----:B0-----:R-:W-:-:S04]  /*0960*/  IADD3 R4, P1, R4, 0x10, RZ ;  /* 0x0000001004047810 */ /* 0x001fc80007f3e0ff */
[----:B------:R-:W-:Y:S01]  /*0970*/  IADD3.X R5, RZ, R5, RZ, P1, !PT ;  /* 0x00000005ff057210 */ /* 0x000fe20000ffe4ff */
[----:B--2---:R-:W-:Y:S02]  /*0980*/  HADD2.F32 R10, -RZ, R10.H0_H0 ;  /* 0x2000000aff0a7230 */ /* 0x004fe40000004100 */
[----:B---3--:R-:W-:-:S03]  /*0990*/  HADD2.F32 R13, -RZ, R12.H0_H0 ;  /* 0x2000000cff0d7230 */ /* 0x008fc60000004100 */
[----:B------:R-:W-:Y:S01]  /*09a0*/  FADD.FTZ R10, R7, R10 ;  /* 0x0000000a070a7221 */ /* 0x000fe20000010000 */
[----:B----4-:R-:W-:-:S03]  /*09b0*/  HADD2.F32 R7, -RZ, R14.H0_H0 ;  /* 0x2000000eff077230 */ /* 0x010fc60000004100 */
[----:B------:R-:W-:Y:S01]  /*09c0*/  FADD.FTZ R10, R10, R13 ;  /* 0x0000000d0a0a7221 */ /* 0x000fe20000010000 */
[----:B-----5:R-:W-:-:S03]  /*09d0*/  HADD2.F32 R12, -RZ, R15.H0_H0 ;  /* 0x2000000fff0c7230 */ /* 0x020fc60000004100 */
[----:B------:R-:W-:Y:S01]  /*09e0*/  FADD.FTZ R7, R10, R7 ;  /* 0x000000070a077221 */ /* 0x000fe20000010000 */
[----:B------:R-:W-:-:S03]  /*09f0*/  HADD2.F32 R16, -RZ, R16.H0_H0 ;  /* 0x20000010ff107230 */ /* 0x000fc60000004100 */
[----:B------:R-:W-:Y:S01]  /*0a00*/  FADD.FTZ R7, R7, R12 ;  /* 0x0000000c07077221 */ /* 0x000fe20000010000 */
[----:B------:R-:W-:-:S03]  /*0a10*/  HADD2.F32 R10, -RZ, R17.H0_H0 ;  /* 0x20000011ff0a7230 */ /* 0x000fc60000004100 */
[----:B------:R-:W-:Y:S01]  /*0a20*/  FADD.FTZ R7, R7, R16 ;  /* 0x0000001007077221 */ /* 0x000fe20000010000 */
[----:B------:R-:W-:-:S03]  /*0a30*/  HADD2.F32 R18, -RZ, R18.H0_H0 ;  /* 0x20000012ff127230 */ /* 0x000fc60000004100 */
[----:B------:R-:W-:Y:S01]  /*0a40*/  FADD.FTZ R7, R7, R10 ;  /* 0x0000000a07077221 */ /* 0x000fe20000010000 */
[----:B------:R-:W-:-:S03]  /*0a50*/  HADD2.F32 R8, -RZ, R8.H0_H0 ;  /* 0x20000008ff087230 */ /* 0x000fc60000004100 */
[----:B------:R-:W-:-:S04]  /*0a60*/  FADD.FTZ R7, R7, R18 ;  /* 0x0000001207077221 */ /* 0x000fc80000010000 */
[----:B------:R-:W-:-:S07]  /*0a70*/  FADD.FTZ R7, R7, R8 ;  /* 0x0000000807077221 */ /* 0x000fce0000010000 */
.L_x_1130:
[----:B------:R-:W-:Y:S05]  /*0a80*/  BSYNC B1 ;  /* 0x0000000000017941 */ /* 0x000fea0003800000 */
.L_x_1129:
[----:B------:R-:W-:-:S04]  /*0a90*/  ISETP.LT.U32.AND P1, PT, R9, R2, PT ;  /* 0x000000020900720c */ /* 0x000fc80003f21070 */
[----:B------:R-:W-:-:S13]  /*0aa0*/  ISETP.LT.OR.EX P0, PT, R11, R3, P0, P1 ;  /* 0x000000030b00720c */ /* 0x000fda0000701710 */
[----:B------:R-:W-:Y:S05]  /*0ab0*/  @!P0 BRA `(.L_x_1122) ;  /* 0x0000000000308947 */ /* 0x000fea0003800000 */
[----:B------:R-:W2:Y:S04]  /*0ac0*/  LDG.E.U16 R2, desc[UR4][R4.64+-0x4] ;  /* 0xfffffc0404027981 */ /* 0x000ea8000c1e1500 */
[----:B------:R-:W3:Y:S04]  /*0ad0*/  LDG.E.U16 R3, desc[UR4][R4.64+-0x2] ;  /* 0xfffffe0404037981 */ /* 0x000ee8000c1e1500 */
[----:B------:R-:W4:Y:S04]  /*0ae0*/  LDG.E.U16 R8, desc[UR4][R4.64] ;  /* 0x0000000404087981 */ /* 0x000f28000c1e1500 */
[----:B------:R-:W5:Y:S01]  /*0af0*/  LDG.E.U16 R9, desc[UR4][R4.64+0x2] ;  /* 0x0000020404097981 */ /* 0x000f62000c1e1500 */
[----:B--2---:R-:W-:-:S02]  /*0b00*/  HADD2.F32 R2, -RZ, R2.H0_H0 ;  /* 0x20000002ff027230 */ /* 0x004fc40000004100 */
[----:B---3--:R-:W-:-:S03]  /*0b10*/  HADD2.F32 R3, -RZ, R3.H0_H0 ;  /* 0x20000003ff037230 */ /* 0x008fc60000004100 */
[----:B------:R-:W-:Y:S01]  /*0b20*/  FADD.FTZ R2, R7, R2 ;  /* 0x0000000207027221 */ /* 0x000fe20000010000 */
[----:B----4-:R-:W-:-:S03]  /*0b30*/  HADD2.F32 R7, -RZ, R8.H0_H0 ;  /* 0x20000008ff077230 */ /* 0x010fc60000004100 */
[----:B------:R-:W-:Y:S01]  /*0b40*/  FADD.FTZ R2, R2, R3 ;  /* 0x0000000302027221 */ /* 0x000fe20000010000 */
[----:B-----5:R-:W-:-:S03]  /*0b50*/  HADD2.F32 R8, -RZ, R9.H0_H0 ;  /* 0x20000009ff087230 */ /* 0x020fc60000004100 */
[----:B------:R-:W-:-:S04]  /*0b60*/  FADD.FTZ R7, R2, R7 ;  /* 0x0000000702077221 */ /* 0x000fc80000010000 */
[----:B------:R-:W-:-:S07]  /*0b70*/  FADD.FTZ R7, R7, R8 ;  /* 0x0000000807077221 */ /* 0x000fce0000010000 */
.L_x_1122:
[----:B------:R-:W-:Y:S05]  /*0b80*/  BSYNC B0 ;  /* 0x0000000000007941 */ /* 0x000fea0003800000 */
.L_x_1121:
        /* <DEDUP_REMOVED lines=9> */
.L_x_1131:
        /* <DEDUP_REMOVED lines=14> */
.L_x_8701:


//--------------------- .text._ZN2at6native55_GLOBAL__N__0955718d_22_SparseCsrTensorMath_cu_868dd54534reduce_sparse_csr_dim1_cuda_kernelIN3c104HalfEiNS1_14ReductionAddOpIfEEfEEvPT2_PKT_PKT0_SE_lT1_ --------------------------
	.section	.text._ZN2at6native55_GLOBAL__N__0955718d_22_SparseCsrTensorMath_cu_868dd54534reduce_sparse_csr_dim1_cuda_kernelIN3c104HalfEiNS1_14ReductionAddOpIfEEfEEvPT2_PKT_PKT0_SE_lT1_,"ax",@progbits
	.align	128
.text._ZN2at6native55_GLOBAL__N__0955718d_22_SparseCsrTensorMath_cu_868dd54534reduce_sparse_csr_dim1_cuda_kernelIN3c104HalfEiNS1_14ReductionAddOpIfEEfEEvPT2_PKT_PKT0_SE_lT1_:
        .type           _ZN2at6native55_GLOBAL__N__0955718d_22_SparseCsrTensorMath_cu_868dd54534reduce_sparse_csr_dim1_cuda_kernelIN3c104HalfEiNS1_14ReductionAddOpIfEEfEEvPT2_PKT_PKT0_SE_lT1_,@function
        .size           _ZN2at6native55_GLOBAL__N__0955718d_22_SparseCsrTensorMath_cu_868dd54534reduce_sparse_csr_dim1_cuda_kernelIN3c104HalfEiNS1_14ReductionAddOpIfEEfEEvPT2_PKT_PKT0_SE_lT1_,(.L_x_8702 - _ZN2at6native55_GLOBAL__N__0955718d_22_SparseCsrTensorMath_cu_868dd54534reduce_sparse_csr_dim1_cuda_kernelIN3c104HalfEiNS1_14ReductionAddOpIfEEfEEvPT2_PKT_PKT0_SE_lT1_)
        .other          _ZN2at6native55_GLOBAL__N__0955718d_22_SparseCsrTensorMath_cu_868dd54534reduce_sparse_csr_dim1_cuda_kernelIN3c104HalfEiNS1_14ReductionAddOpIfEEfEEvPT2_PKT_PKT0_SE_lT1_,@"STO_CUDA_ENTRY STV_DEFAULT"
_ZN2at6native55_GLOBAL__N__0955718d_22_SparseCsrTensorMath_cu_868dd54534reduce_sparse_csr_dim1_cuda_kernelIN3c104HalfEiNS1_14ReductionAddOpIfEEfEEvPT2_PKT_PKT0_SE_lT1_:
        /* <DEDUP_REMOVED lines=21> */
[----:B------:R-:W-:-:S11]  /*0150*/  HFMA2.MMA R5, -RZ, RZ, 0, 0 ;  /* 0x00000000ff057435 */ /* 0x000fd600000001ff */
[----:B------:R-:W-:Y:S05]  /*0160*/  @!P0 BRA `(.L_x_1133) ;  /* 0x0000000800248947 */ /* 0x000fea0003800000 */
[----:B------:R-:W-:Y:S01]  /*0170*/  IADD3 R2, -R7, R6, RZ ;  /* 0x0000000607027210 */ /* 0x000fe20007ffe1ff */
[----:B------:R-:W-:Y:S01]  /*0180*/  BSSY B1, `(.L_x_1134) ;  /* 0x0000015000017945 */ /* 0x000fe20003800000 */
[----:B------:R-:W-:Y:S02]  /*0190*/  LOP3.LUT R3, RZ, R7, RZ, 0x33, !PT ;  /* 0x00000007ff037212 */ /* 0x000fe400078e33ff */
[----:B------:R-:W-:Y:S02]  /*01a0*/  LOP3.LUT P1, R8, R2, 0x3, RZ, 0xc0, !PT ;  /* 0x0000000302087812 */ /* 0x000fe4000782c0ff */
[----:B------:R-:W-:Y:S02]  /*01b0*/  IADD3 R3, R6, R3, RZ ;  /* 0x0000000306037210 */ /* 0x000fe40007ffe0ff */
[----:B------:R-:W-:Y:S02]  /*01c0*/  MOV R5, RZ ;  /* 0x000000ff00057202 */ /* 0x000fe40000000f00 */
[----:B------:R-:W-:-:S07]  /*01d0*/  ISETP.GE.U32.AND P0, PT, R3, 0x3, PT ;  /* 0x000000030300780c */ /* 0x000fce0003f06070 */
[----:B------:R-:W-:Y:S06]  /*01e0*/  @!P1 BRA `(.L_x_1135) ;  /* 0x0000000000389947 */ /* 0x000fec0003800000 */
[----:B------:R-:W0:Y:S01]  /*01f0*/  LDC.64 R2, c[0x0][0x218] ;  /* 0x00008600ff027b82 */ /* 0x000e220000000a00 */
[----:B------:R-:W-:Y:S01]  /*0200*/  HFMA2.MMA R5, -RZ, RZ, 0, 0 ;  /* 0x00000000ff057435 */ /* 0x000fe200000001ff */
[----:B0-----:R-:W-:-:S03]  /*0210*/  IMAD.WIDE R2, R7, 0x2, R2 ;  /* 0x0000000207027825 */ /* 0x001fc600078e0202 */
[----:B------:R-:W-:-:S07]  /*0220*/  MOV R9, R2 ;  /* 0x0000000200097202 */ /* 0x000fce0000000f00 */
.L_x_1136:
        /* <DEDUP_REMOVED lines=8> */
[----:B------:R-:W-:-:S03]  /*02b0*/  FADD.FTZ R5, R10, R5 ;  /* 0x000000050a057221 */ /* 0x000fc60000010000 */
[----:B------:R-:W-:Y:S05]  /*02c0*/  @P1 BRA `(.L_x_1136) ;  /* 0xfffffffc00d81947 */ /* 0x000fea000383ffff */
.L_x_1135:
[----:B------:R-:W-:Y:S05]  /*02d0*/  BSYNC B1 ;  /* 0x0000000000017941 */ /* 0x000fea0003800000 */
.L_x_1134:
        /* <DEDUP_REMOVED lines=12> */
.L_x_1139:
        /* <DEDUP_REMOVED lines=51> */
[----:B------:R-:W-:Y:S01]  /*06d0*/  FADD.FTZ R5, R5, R20 ;  /* 0x0000001405057221 */ /* 0x000fe20000010000 */
[----:B------:R-:W-:Y:S06]  /*06e0*/  @!P1 BRA `(.L_x_1139) ;  /* 0xfffffffc002c9947 */ /* 0x000fec000383ffff */
.L_x_1138:
[----:B------:R-:W-:Y:S05]  /*06f0*/  BSYNC B1 ;  /* 0x0000000000017941 */ /* 0x000fea0003800000 */
.L_x_1137:
        /* <DEDUP_REMOVED lines=12> */
[----:B------:R-:W-:-:S02]  /*07c0*/  PLOP3.LUT P0, PT, PT, PT, PT, 0x8, 0x0 ;  /* 0x000000000000781c */ /* 0x000fc40003f0e170 */
[----:B------:R-:W-:Y:S01]  /*07d0*/  IADD3 R7, R7, 0x8, RZ ;  /* 0x0000000807077810 */ /* 0x000fe20007ffe0ff */
        /* <DEDUP_REMOVED lines=13> */
[----:B------:R-:W-:Y:S01]  /*08b0*/  IADD3 R8, P1, R2, 0x10, RZ ;  /* 0x0000001002087810 */ /* 0x000fe20007f3e0ff */
[----:B------:R-:W-:Y:S02]  /*08c0*/  HADD2.F32 R2, -RZ, R15.H0_H0 ;  /* 0x2000000fff027230 */ /* 0x000fe40000004100 */
[----:B------:R-:W-:Y:S01]  /*08d0*/  FADD.FTZ R5, R5, R14 ;  /* 0x0000000e05057221 */ /* 0x000fe20000010000 */
[----:B------:R-:W-:-:S03]  /*08e0*/  IADD3.X R3, RZ, R3, RZ, P1, !PT ;  /* 0x00000003ff037210 */ /* 0x000fc60000ffe4ff */
[----:B------:R-:W-:Y:S01]  /*08f0*/  FADD.FTZ R5, R5, R2 ;  /* 0x0000000205057221 */ /* 0x000fe20000010000 */
[----:B------:R-:W-:-:S07]  /*0900*/  MOV R2, R8 ;  /* 0x0000000800027202 */ /* 0x000fce0000000f00 */
.L_x_1141:
[----:B------:R-:W-:Y:S05]  /*0910*/  BSYNC B1 ;  /* 0x0000000000017941 */ /* 0x000fea0003800000 */
.L_x_1140:
[----:B------:R-:W-:-:S13]  /*0920*/  ISETP.LT.OR P0, PT, R7, R6, P0 ;  /* 0x000000060700720c */ /* 0x000fda0000701670 */
        /* <DEDUP_REMOVED lines=13> */
.L_x_1133:
[----:B------:R-:W-:Y:S05]  /*0a00*/  BSYNC B0 ;  /* 0x0000000000007941 */ /* 0x000fea0003800000 */
.L_x_1132:
        /* <DEDUP_REMOVED lines=8> */
.L_x_1142:
        /* <DEDUP_REMOVED lines=15> */
.L_x_8702:


//--------------------- .text._ZN2at6native55_GLOBAL__N__0955718d_22_SparseCsrTensorMath_cu_868dd54534reduce_sparse_csr_dim0_cuda_kernelIN3c104HalfElNS1_14ReductionAddOpIfEEfEEvPT2_PKT0_lPKT_SB_lT1_ --------------------------
	.section	.text._ZN2at6native55_GLOBAL__N__0955718d_22_SparseCsrTensorMath_cu_868dd54534reduce_sparse_csr_dim0_cuda_kernelIN3c104HalfElNS1_14ReductionAddOpIfEEfEEvPT2_PKT0_lPKT_SB_lT1_,"ax",@progbits
	.align	128
.text._ZN2at6native55_GLOBAL__N__0955718d_22_SparseCsrTensorMath_cu_868dd54534reduce_sparse_csr_dim0_cuda_kernelIN3c104HalfElNS1_14ReductionAddOpIfEEfEEvPT2_PKT0_lPKT_SB_lT1_:
        .type           _ZN2at6native55_GLOBAL__N__0955718d_22_SparseCsrTensorMath_cu_868dd54534reduce_sparse_csr_dim0_cuda_kernelIN3c104HalfElNS1_14ReductionAddOpIfEEfEEvPT2_PKT0_lPKT_SB_lT1_,@function
        .size           _ZN2at6native55_GLOBAL__N__0955718d_22_SparseCsrTensorMath_cu_868dd54534reduce_sparse_csr_dim0_cuda_kernelIN3c104HalfElNS1_14ReductionAddOpIfEEfEEvPT2_PKT0_lPKT_SB_lT1_,(.L_x_8703 - _ZN2at6native55_GLOBAL__N__0955718d_22_SparseCsrTensorMath_cu_868dd54534reduce_sparse_csr_dim0_cuda_kernelIN3c104HalfElNS1_14ReductionAddOpIfEEfEEvPT2_PKT0_lPKT_SB_lT1_)
        .other          _ZN2at6native55_GLOBAL__N__0955718d_22_SparseCsrTensorMath_cu_868dd54534reduce_sparse_csr_dim0_cuda_kernelIN3c104HalfElNS1_14ReductionAddOpIfEEfEEvPT2_PKT0_lPKT_SB_lT1_,@"STO_CUDA_ENTRY STV_DEFAULT"
_ZN2at6native55_GLOBAL__N__0955718d_22_SparseCsrTensorMath_cu_868dd54534reduce_sparse_csr_dim0_cuda_kernelIN3c104HalfElNS1_14ReductionAddOpIfEEfEEvPT2_PKT0_lPKT_SB_lT1_:
        /* <DEDUP_REMOVED lines=43> */
.L_x_1145:
        /* <DEDUP_REMOVED lines=23> */
[----:B--2---:R-:W-:-:S05]  /*0420*/  @!P2 HADD2.F32 R11, -RZ, R11.H0_H0 ;  /* 0x2000000bff0ba230 */ /* 0x004fca0000004100 */
[----:B------:R-:W-:Y:S01]  /*0430*/  @!P2 FADD.FTZ R4, R4, R11 ;  /* 0x0000000b0404a221 */ /* 0x000fe20000010000 */
[----:B------:R-:W-:Y:S01]  /*0440*/  ISETP.NE.AND.EX P2, PT, R16, RZ, PT, P5 ;  /* 0x000000ff1000720c */ /* 0x000fe20003f45350 */
[----:B---3--:R-:W-:Y:S01]  /*0450*/  @!P1 HADD2.F32 R13, -RZ, R12.H0_H0 ;  /* 0x2000000cff0d9230 */ /* 0x008fe20000004100 */
[----:B------:R-:W-:Y:S01]  /*0460*/  IADD3 R6, P5, R6, 0x20, RZ ;  /* 0x0000002006067810 */ /* 0x000fe20007fbe0ff */
[----:B----4-:R-:W-:-:S03]  /*0470*/  @!P3 HADD2.F32 R11, -RZ, R14.H0_H0 ;  /* 0x2000000eff0bb230 */ /* 0x010fc60000004100 */
[----:B------:R-:W-:Y:S01]  /*0480*/  @!P1 FADD.FTZ R4, R4, R13 ;  /* 0x0000000d04049221 */ /* 0x000fe20000010000 */
[----:B------:R-:W-:Y:S01]  /*0490*/  IADD3 R18, P1, R8, 0x8, RZ ;  /* 0x0000000808127810 */ /* 0x000fe20007f3e0ff */
[----:B------:R-:W-:Y:S02]  /*04a0*/  @!P4 HADD2.F32 R15, -RZ, R15.H0_H0 ;  /* 0x2000000fff0fc230 */ /* 0x000fe40000004100 */
[----:B------:R-:W-:Y:S01]  /*04b0*/  @!P3 FADD.FTZ R4, R4, R11 ;  /* 0x0000000b0404b221 */ /* 0x000fe20000010000 */
[----:B------:R-:W-:Y:S02]  /*04c0*/  IMAD.X R7, RZ, RZ, R7, P5 ;  /* 0x000000ffff077224 */ /* 0x000fe400028e0607 */
[----:B------:R-:W-:Y:S02]  /*04d0*/  IMAD.X R19, RZ, RZ, R9, P1 ;  /* 0x000000ffff137224 */ /* 0x000fe400008e0609 */
[----:B------:R-:W-:Y:S01]  /*04e0*/  @!P4 FADD.FTZ R4, R4, R15 ;  /* 0x0000000f0404c221 */ /* 0x000fe20000010000 */
[----:B------:R-:W-:Y:S06]  /*04f0*/  @P2 BRA `(.L_x_1145) ;  /* 0xfffffffc006c2947 */ /* 0x000fec000383ffff */
.L_x_1144:
        /* <DEDUP_REMOVED lines=9> */
.L_x_1146:
        /* <DEDUP_REMOVED lines=16> */
[----:B--2---:R-:W-:-:S05]  /*0690*/  @!P0 HADD2.F32 R5, -RZ, R8.H0_H0 ;  /* 0x20000008ff058230 */ /* 0x004fca0000004100 */
[----:B------:R-:W-:-:S06]  /*06a0*/  @!P0 FADD.FTZ R4, R4, R5 ;  /* 0x0000000504048221 */ /* 0x000fcc0000010000 */
[----:B------:R-:W-:Y:S05]  /*06b0*/  @P1 BRA `(.L_x_1146) ;  /* 0xfffffffc00b41947 */ /* 0x000fea000383ffff */
.L_x_1143:
[----:B------:R-:W-:Y:S02]  /*06c0*/  ULDC.64 UR4, c[0x0][0x210] ;  /* 0x0000840000047ab9 */ /* 0x000fe40000000a00 */
[----:B-----5:R-:W-:-:S04]  /*06d0*/  LEA R2, P0, R0, UR4, 0x2 ;  /* 0x0000000400027c11 */ /* 0x020fc8000f8010ff */
[----:B------:R-:W-:-:S05]  /*06e0*/  LEA.HI.X R3, R0, UR5, RZ, 0x2, P0 ;  /* 0x0000000500037c11 */ /* 0x000fca00080f14ff */
[----:B------:R-:W-:Y:S01]  /*06f0*/  STG.E desc[UR12][R2.64], R4 ;  /* 0x0000000402007986 */ /* 0x000fe2000c10190c */
[----:B------:R-:W-:Y:S05]  /*0700*/  EXIT ;  /* 0x000000000000794d */ /* 0x000fea0003800000 */
.L_x_1147:
        /* <DEDUP_REMOVED lines=15> */
.L_x_8703:


//--------------------- .text._ZN2at6native55_GLOBAL__N__0955718d_22_SparseCsrTensorMath_cu_868dd54534reduce_sparse_csr_dim0_cuda_kernelIN3c104HalfEiNS1_14ReductionAddOpIfEEfEEvPT2_PKT0_lPKT_SB_lT1_ --------------------------
	.section	.text._ZN2at6native55_GLOBAL__N__0955718d_22_SparseCsrTensorMath_cu_868dd54534reduce_sparse_csr_dim0_cuda_kernelIN3c104HalfEiNS1_14ReductionAddOpIfEEfEEvPT2_PKT0_lPKT_SB_lT1_,"ax",@progbits
	.align	128
.text._ZN2at6native55_GLOBAL__N__0955718d_22_SparseCsrTensorMath_cu_868dd54534reduce_sparse_csr_dim0_cuda_kernelIN3c104HalfEiNS1_14ReductionAddOpIfEEfEEvPT2_PKT0_lPKT_SB_lT1_:
        .type           _ZN2at6native55_GLOBAL__N__0955718d_22_SparseCsrTensorMath_cu_868dd54534reduce_sparse_csr_dim0_cuda_kernelIN3c104HalfEiNS1_14ReductionAddOpIfEEfEEvPT2_PKT0_lPKT_SB_lT1_,@function
        .size           _ZN2at6native55_GLOBAL__N__0955718d_22_SparseCsrTensorMath_cu_868dd54534reduce_sparse_csr_dim0_cuda_kernelIN3c104HalfEiNS1_14ReductionAddOpIfEEfEEvPT2_PKT0_lPKT_SB_lT1_,(.L_x_8704 - _ZN2at6native55_GLOBAL__N__0955718d_22_SparseCsrTensorMath_cu_868dd54534reduce_sparse_csr_dim0_cuda_kernelIN3c104HalfEiNS1_14ReductionAddOpIfEEfEEvPT2_PKT0_lPKT_SB_lT1_)
        .other          _ZN2at6native55_GLOBAL__N__0955718d_22_SparseCsrTensorMath_cu_868dd54534reduce_sparse_csr_dim0_cuda_kernelIN3c104HalfEiNS1_14ReductionAddOpIfEEfEEvPT2_PKT0_lPKT_SB_lT1_,@"STO_CUDA_ENTRY STV_DEFAULT"
_ZN2at6native55_GLOBAL__N__0955718d_22_SparseCsrTensorMath_cu_868dd54534reduce_sparse_csr_dim0_cuda_kernelIN3c104HalfEiNS1_14ReductionAddOpIfEEfEEvPT2_PKT0_lPKT_SB_lT1_:
        /* <DEDUP_REMOVED lines=45> */
.L_x_1150:
        /* <DEDUP_REMOVED lines=19> */
[----:B--2---:R-:W-:Y:S02]  /*0400*/  @!P5 HADD2.F32 R9, -RZ, R9.H0_H0 ;  /* 0x20000009ff09d230 */ /* 0x004fe40000004100 */
[----:B---3--:R-:W-:-:S03]  /*0410*/  @!P2 HADD2.F32 R11, -RZ, R10.H0_H0 ;  /* 0x2000000aff0ba230 */ /* 0x008fc60000004100 */
[----:B------:R-:W-:Y:S01]  /*0420*/  @!P5 FADD.FTZ R4, R4, R9 ;  /* 0x000000090404d221 */ /* 0x000fe20000010000 */
[----:B------:R-:W-:Y:S01]  /*0430*/  IADD3 R2, P5, R2, 0x10, RZ ;  /* 0x0000001002027810 */ /* 0x000fe20007fbe0ff */
[----:B----4-:R-:W-:Y:S02]  /*0440*/  @!P4 HADD2.F32 R9, -RZ, R12.H0_H0 ;  /* 0x2000000cff09c230 */ /* 0x010fe40000004100 */
[----:B------:R-:W-:Y:S01]  /*0450*/  @!P2 FADD.FTZ R4, R4, R11 ;  /* 0x0000000b0404a221 */ /* 0x000fe20000010000 */
[----:B0-----:R-:W-:Y:S01]  /*0460*/  IADD3 R6, P2, R6, 0x8, RZ ;  /* 0x0000000806067810 */ /* 0x001fe20007f5e0ff */
[----:B------:R-:W-:Y:S02]  /*0470*/  IMAD.X R3, RZ, RZ, R3, P5 ;  /* 0x000000ffff037224 */ /* 0x000fe400028e0603 */
[----:B------:R-:W-:Y:S02]  /*0480*/  @!P3 HADD2.F32 R13, -RZ, R13.H0_H0 ;  /* 0x2000000dff0db230 */ /* 0x000fe40000004100 */
[----:B------:R-:W-:Y:S01]  /*0490*/  @!P4 FADD.FTZ R4, R4, R9 ;  /* 0x000000090404c221 */ /* 0x000fe20000010000 */
[----:B------:R-:W-:-:S03]  /*04a0*/  IMAD.X R15, RZ, RZ, R7, P2 ;  /* 0x000000ffff0f7224 */ /* 0x000fc600010e0607 */
[----:B------:R-:W-:Y:S01]  /*04b0*/  @!P3 FADD.FTZ R4, R4, R13 ;  /* 0x0000000d0404b221 */ /* 0x000fe20000010000 */
[----:B------:R-:W-:Y:S06]  /*04c0*/  @P1 BRA `(.L_x_1150) ;  /* 0xfffffffc00801947 */ /* 0x000fec000383ffff */
.L_x_1149:
        /* <DEDUP_REMOVED lines=9> */
.L_x_1151:
        /* <DEDUP_REMOVED lines=15> */
[----:B--2---:R-:W-:-:S05]  /*0650*/  @!P1 HADD2.F32 R3, -RZ, R6.H0_H0 ;  /* 0x20000006ff039230 */ /* 0x004fca0000004100 */
[----:B------:R-:W-:-:S04]  /*0660*/  @!P1 FADD.FTZ R4, R4, R3 ;  /* 0x0000000304049221 */ /* 0x000fc80000010000 */
[----:B------:R-:W-:Y:S05]  /*0670*/  @P0 BRA `(.L_x_1151) ;  /* 0xfffffffc00b80947 */ /* 0x000fea000383ffff */
.L_x_1148:
[----:B------:R-:W-:Y:S02]  /*0680*/  ULDC.64 UR4, c[0x0][0x210] ;  /* 0x0000840000047ab9 */ /* 0x000fe40000000a00 */
[----:B------:R-:W-:-:S04]  /*0690*/  IADD3 R2, P0, R5, UR4, RZ ;  /* 0x0000000405027c10 */ /* 0x000fc8000ff1e0ff */
[----:B------:R-:W-:-:S05]  /*06a0*/  IADD3.X R3, R0, UR5, RZ, P0, !PT ;  /* 0x0000000500037c10 */ /* 0x000fca00087fe4ff */
[----:B------:R-:W-:Y:S01]  /*06b0*/  STG.E desc[UR12][R2.64], R4 ;  /* 0x0000000402007986 */ /* 0x000fe2000c10190c */
[----:B------:R-:W-:Y:S05]  /*06c0*/  EXIT ;  /* 0x000000000000794d */ /* 0x000fea0003800000 */
.L_x_1152:
        /* <DEDUP_REMOVED lines=11> */
.L_x_8704:


//--------------------- .text._ZN2at6native55_GLOBAL__N__0955718d_22_SparseCsrTensorMath_cu_868dd54534reduce_sparse_csr_dim1_cuda_kernelIN3c107complexIfEElNS1_14ReductionAddOpIS5_EES5_EEvPT2_PKT_PKT0_SF_lT1_ --------------------------
	.section	.text._ZN2at6native55_GLOBAL__N__0955718d_22_SparseCsrTensorMath_cu_868dd54534reduce_sparse_csr_dim1_cuda_kernelIN3c107complexIfEElNS1_14ReductionAddOpIS5_EES5_EEvPT2_PKT_PKT0_SF_lT1_,"ax",@progbits
	.align	128
.text._ZN2at6native55_GLOBAL__N__0955718d_22_SparseCsrTensorMath_cu_868dd54534reduce_sparse_csr_dim1_cuda_kernelIN3c107complexIfEElNS1_14ReductionAddOpIS5_EES5_EEvPT2_PKT_PKT0_SF_lT1_:
        .type           _ZN2at6native55_GLOBAL__N__0955718d_22_SparseCsrTensorMath_cu_868dd54534reduce_sparse_csr_dim1_cuda_kernelIN3c107complexIfEElNS1_14ReductionAddOpIS5_EES5_EEvPT2_PKT_PKT0_SF_lT1_,@function
        .size           _ZN2at6native55_GLOBAL__N__0955718d_22_SparseCsrTensorMath_cu_868dd54534reduce_sparse_csr_dim1_cuda_kernelIN3c107complexIfEElNS1_14ReductionAddOpIS5_EES5_EEvPT2_PKT_PKT0_SF_lT1_,(.L_x_8705 - _ZN2at6native55_GLOBAL__N__0955718d_22_SparseCsrTensorMath_cu_868dd54534reduce_sparse_csr_dim1_cuda_kernelIN3c107complexIfEElNS1_14ReductionAddOpIS5_EES5_EEvPT2_PKT_PKT0_SF_lT1_)
        .other          _ZN2at6native55_GLOBAL__N__0955718d_22_SparseCsrTensorMath_cu_868dd54534reduce_sparse_csr_dim1_cuda_kernelIN3c107complexIfEElNS1_14ReductionAddOpIS5_EES5_EEvPT2_PKT_PKT0_SF_lT1_,@"STO_CUDA_ENTRY STV_DEFAULT"
_ZN2at6native55_GLOBAL__N__0955718d_22_SparseCsrTensorMath_cu_868dd54534reduce_sparse_csr_dim1_cuda_kernelIN3c107complexIfEElNS1_14ReductionAddOpIS5_EES5_EEvPT2_PKT_PKT0_SF_lT1_:
        /* <DEDUP_REMOVED lines=22> */
[----:B------:R-:W-:Y:S02]  /*0160*/  CS2R R16, SRZ ;  /* 0x0000000000107805 */ /* 0x000fe4000001ff00 */
[----:B------:R-:W-:-:S13]  /*0170*/  ISETP.GT.AND.EX P0, PT, R29, R3, PT, P0 ;  /* 0x000000031d00720c */ /* 0x000fda0003f04300 */
[----:B------:R-:W-:Y:S05]  /*0180*/  @!P0 BRA `(.L_x_1154) ;  /* 0x0000000800848947 */ /* 0x000fea0003800000 */
[CC--:B------:R-:W-:Y:S01]  /*0190*/  IADD3 R7, R28.reuse, -R2.reuse, RZ ;  /* 0x800000021c077210 */ /* 0x0c0fe20007ffe0ff */
[----:B------:R-:W-:Y:S01]  /*01a0*/  BSSY B1, `(.L_x_1155) ;  /* 0x0000024000017945 */ /* 0x000fe20003800000 */
[----:B------:R-:W-:Y:S01]  /*01b0*/  LOP3.LUT R5, RZ, R2, RZ, 0x33, !PT ;  /* 0x00000002ff057212 */ /* 0x000fe200078e33ff */
[----:B------:R-:W-:Y:S01]  /*01c0*/  HFMA2.MMA R16, -RZ, RZ, 0, 0 ;  /* 0x00000000ff107435 */ /* 0x000fe200000001ff */
[----:B------:R-:W-:Y:S01]  /*01d0*/  LOP3.LUT R7, R7, 0x3, RZ, 0xc0, !PT ;  /* 0x0000000307077812 */ /* 0x000fe200078ec0ff */
[----:B------:R-:W-:Y:S01]  /*01e0*/  IMAD.MOV.U32 R24, RZ, RZ, R3 ;  /* 0x000000ffff187224 */ /* 0x000fe200078e0003 */
[----:B------:R-:W-:Y:S02]  /*01f0*/  IADD3 R4, P2, R28, R5, RZ ;  /* 0x000000051c047210 */ /* 0x000fe40007f5e0ff */
[----:B------:R-:W-:Y:S02]  /*0200*/  ISETP.NE.U32.AND P1, PT, R7, RZ, PT ;  /* 0x000000ff0700720c */ /* 0x000fe40003f25070 */
[----:B------:R-:W-:-:S02]  /*0210*/  LOP3.LUT R5, RZ, R3, RZ, 0x33, !PT ;  /* 0x00000003ff057212 */ /* 0x000fc400078e33ff */
[----:B------:R-:W-:Y:S02]  /*0220*/  ISETP.NE.AND.EX P1, PT, RZ, RZ, PT, P1 ;  /* 0x000000ffff00720c */ /* 0x000fe40003f25310 */
[----:B------:R-:W-:Y:S01]  /*0230*/  ISETP.GE.U32.AND P0, PT, R4, 0x3, PT ;  /* 0x000000030400780c */ /* 0x000fe20003f06070 */
[----:B------:R-:W-:Y:S01]  /*0240*/  IMAD.X R4, R29, 0x1, R5, P2 ;  /* 0x000000011d047824 */ /* 0x000fe200010e0605 */
[----:B------:R-:W-:-:S04]  /*0250*/  MOV R23, R2 ;  /* 0x0000000200177202 */ /* 0x000fc80000000f00 */
[----:B------:R-:W-:-:S05]  /*0260*/  ISETP.GE.U32.AND.EX P0, PT, R4, RZ, PT, P0 ;  /* 0x000000ff0400720c */ /* 0x000fca0003f06100 */
[----:B------:R-:W-:Y:S08]  /*0270*/  @!P1 BRA `(.L_x_1156) ;  /* 0x0000000000589947 */ /* 0x000ff00003800000 */
[----:B------:R-:W-:Y:S01]  /*0280*/  ULDC.64 UR6, c[0x0][0x218] ;  /* 0x0000860000067ab9 */ /* 0x000fe20000000a00 */
[----:B------:R-:W-:Y:S01]  /*0290*/  IADD3 R4, P2, RZ, -R7, RZ ;  /* 0x80000007ff047210 */ /* 0x000fe20007f5e0ff */
[----:B------:R-:W-:Y:S01]  /*02a0*/  IMAD.MOV.U32 R23, RZ, RZ, R2 ;  /* 0x000000ffff177224 */ /* 0x000fe200078e0002 */
[C---:B------:R-:W-:Y:S02]  /*02b0*/  LEA R6, P1, R2.reuse, UR6, 0x3 ;  /* 0x0000000602067c11 */ /* 0x040fe4000f8218ff */
[----:B------:R-:W-:Y:S02]  /*02c0*/  CS2R R16, SRZ ;  /* 0x0000000000107805 */ /* 0x000fe4000001ff00 */
[----:B------:R-:W-:Y:S02]  /*02d0*/  MOV R24, R3 ;  /* 0x0000000300187202 */ /* 0x000fe40000000f00 */
[----:B------:R-:W-:Y:S02]  /*02e0*/  LEA.HI.X R7, R2, UR7, R3, 0x3, P1 ;  /* 0x0000000702077c11 */ /* 0x000fe400088f1c03 */
[----:B------:R-:W-:-:S07]  /*02f0*/  IADD3.X R5, RZ, -0x1, RZ, P2, !PT ;  /* 0xffffffffff057810 */ /* 0x000fce00017fe4ff */
.L_x_1157:
[----:B------:R-:W-:Y:S01]  /*0300*/  IMAD.MOV.U32 R2, RZ, RZ, R6 ;  /* 0x000000ffff027224 */ /* 0x000fe200078e0006 */
[----:B------:R-:W-:-:S06]  /*0310*/  MOV R3, R7 ;  /* 0x0000000700037202 */ /* 0x000fcc0000000f00 */
[----:B------:R-:W2:Y:S01]  /*0320*/  LDG.E.64 R2, desc[UR4][R2.64] ;  /* 0x0000000402027981 */ /* 0x000ea2000c1e1b00 */
[----:B------:R-:W-:Y:S02]  /*0330*/  IADD3 R4, P1, R4, 0x1, RZ ;  /* 0x0000000104047810 */ /* 0x000fe40007f3e0ff */
[----:B------:R-:W-:Y:S02]  /*0340*/  IADD3 R23, P2, R23, 0x1, RZ ;  /* 0x0000000117177810 */ /* 0x000fe40007f5e0ff */
[----:B------:R-:W-:Y:S02]  /*0350*/  IADD3.X R5, RZ, R5, RZ, P1, !PT ;  /* 0x00000005ff057210 */ /* 0x000fe40000ffe4ff */
[----:B------:R-:W-:Y:S01]  /*0360*/  ISETP.NE.U32.AND P1, PT, R4, RZ, PT ;  /* 0x000000ff0400720c */ /* 0x000fe20003f25070 */
[----:B------:R-:W-:Y:S01]  /*0370*/  IMAD.X R24, RZ, RZ, R24, P2 ;  /* 0x000000ffff187224 */ /* 0x000fe200010e0618 */
[----:B------:R-:W-:Y:S02]  /*0380*/  IADD3 R6, P3, R6, 0x8, RZ ;  /* 0x0000000806067810 */ /* 0x000fe40007f7e0ff */
[----:B------:R-:W-:-:S02]  /*0390*/  ISETP.NE.AND.EX P1, PT, R5, RZ, PT, P1 ;  /* 0x000000ff0500720c */ /* 0x000fc40003f25310 */
[----:B------:R-:W-:Y:S01]  /*03a0*/  IADD3.X R7, RZ, R7, RZ, P3, !PT ;  /* 0x00000007ff077210 */ /* 0x000fe20001ffe4ff */
[----:B--2---:R-:W-:Y:S01]  /*03b0*/  FADD.FTZ R17, R3, R17 ;  /* 0x0000001103117221 */ /* 0x004fe20000010000 */
[----:B------:R-:W-:-:S09]  /*03c0*/  FADD.FTZ R16, R2, R16 ;  /* 0x0000001002107221 */ /* 0x000fd20000010000 */
[----:B------:R-:W-:Y:S05]  /*03d0*/  @P1 BRA `(.L_x_1157) ;  /* 0xfffffffc00c81947 */ /* 0x000fea000383ffff */
.L_x_1156:
[----:B------:R-:W-:Y:S05]  /*03e0*/  BSYNC B1 ;  /* 0x0000000000017941 */ /* 0x000fea0003800000 */
.L_x_1155:
        /* <DEDUP_REMOVED lines=16> */
.L_x_1160:
[----:B------:R-:W2:Y:S04]  /*04f0*/  LDG.E.64 R18, desc[UR4][R6.64+-0x10] ;  /* 0xfffff00406127981 */ /* 0x000ea8000c1e1b00 */
[----:B------:R-:W3:Y:S04]  /*0500*/  LDG.E.64 R14, desc[UR4][R6.64+-0x8] ;  /* 0xfffff804060e7981 */ /* 0x000ee8000c1e1b00 */
[----:B------:R-:W4:Y:S04]  /*0510*/  LDG.E.64 R12, desc[UR4][R6.64] ;  /* 0x00000004060c7981 */ /* 0x000f28000c1e1b00 */
[----:B------:R-:W5:Y:S04]  /*0520*/  LDG.E.64 R2, desc[UR4][R6.64+0x8] ;  /* 0x0000080406027981 */ /* 0x000f68000c1e1b00 */
[----:B------:R-:W5:Y:S04]  /*0530*/  LDG.E.64 R10, desc[UR4][R6.64+0x10] ;  /* 0x00001004060a7981 */ /* 0x000f68000c1e1b00 */
[----:B------:R-:W5:Y:S04]  /*0540*/  LDG.E.64 R8, desc[UR4][R6.64+0x18] ;  /* 0x0000180406087981 */ /* 0x000f68000c1e1b00 */
[----:B------:R-:W5:Y:S01]  /*0550*/  LDG.E.64 R4, desc[UR4][R6.64+0x20] ;  /* 0x0000200406047981 */ /* 0x000f62000c1e1b00 */
[----:B--2---:R-:W-:Y:S01]  /*0560*/  FADD.FTZ R25, R18, R16 ;  /* 0x0000001012197221 */ /* 0x004fe20000010000 */
[----:B------:R-:W-:-:S02]  /*0570*/  FADD.FTZ R18, R19, R17 ;  /* 0x0000001113127221 */ /* 0x000fc40000010000 */
[----:B------:R-:W2:Y:S01]  /*0580*/  LDG.E.64 R16, desc[UR4][R6.64+0x28] ;  /* 0x0000280406107981 */ /* 0x000ea2000c1e1b00 */
[----:B---3--:R-:W-:Y:S01]  /*0590*/  FADD.FTZ R25, R25, R14 ;  /* 0x0000000e19197221 */ /* 0x008fe20000010000 */
[----:B------:R-:W-:Y:S02]  /*05a0*/  FADD.FTZ R18, R18, R15 ;  /* 0x0000000f12127221 */ /* 0x000fe40000010000 */
[----:B------:R-:W3:Y:S01]  /*05b0*/  LDG.E.64 R14, desc[UR4][R6.64+0x30] ;  /* 0x00003004060e7981 */ /* 0x000ee2000c1e1b00 */
[----:B----4-:R-:W-:Y:S01]  /*05c0*/  FADD.FTZ R25, R25, R12 ;  /* 0x0000000c19197221 */ /* 0x010fe20000010000 */
[----:B------:R-:W-:Y:S02]  /*05d0*/  FADD.FTZ R18, R18, R13 ;  /* 0x0000000d12127221 */ /* 0x000fe40000010000 */
[----:B------:R-:W4:Y:S01]  /*05e0*/  LDG.E.64 R12, desc[UR4][R6.64+0x38] ;  /* 0x00003804060c7981 */ /* 0x000f22000c1e1b00 */
[----:B-----5:R-:W-:Y:S01]  /*05f0*/  FADD.FTZ R25, R25, R2 ;  /* 0x0000000219197221 */ /* 0x020fe20000010000 */
[----:B------:R-:W-:-:S02]  /*0600*/  FADD.FTZ R18, R18, R3 ;  /* 0x0000000312127221 */ /* 0x000fc40000010000 */
[----:B------:R-:W5:Y:S01]  /*0610*/  LDG.E.64 R2, desc[UR4][R6.64+0x40] ;  /* 0x0000400406027981 */ /* 0x000f62000c1e1b00 */
[----:B------:R-:W-:Y:S01]  /*0620*/  FADD.FTZ R25, R25, R10 ;  /* 0x0000000a19197221 */ /* 0x000fe20000010000 */
[----:B------:R-:W-:Y:S02]  /*0630*/  FADD.FTZ R18, R18, R11 ;  /* 0x0000000b12127221 */ /* 0x000fe40000010000 */
[----:B------:R-:W5:Y:S01]  /*0640*/  LDG.E.64 R10, desc[UR4][R6.64+0x48] ;  /* 0x00004804060a7981 */ /* 0x000f62000c1e1b00 */
[----:B------:R-:W-:Y:S01]  /*0650*/  FADD.FTZ R25, R25, R8 ;  /* 0x0000000819197221 */ /* 0x000fe20000010000 */
[----:B------:R-:W-:Y:S02]  /*0660*/  FADD.FTZ R18, R18, R9 ;  /* 0x0000000912127221 */ /* 0x000fe40000010000 */
[----:B------:R-:W5:Y:S01]  /*0670*/  LDG.E.64 R8, desc[UR4][R6.64+0x50] ;  /* 0x0000500406087981 */ /* 0x000f62000c1e1b00 */
[----:B------:R-:W-:Y:S01]  /*0680*/  FADD.FTZ R25, R25, R4 ;  /* 0x0000000419197221 */ /* 0x000fe20000010000 */
[----:B------:R-:W-:-:S02]  /*0690*/  FADD.FTZ R18, R18, R5 ;  /* 0x0000000512127221 */ /* 0x000fc40000010000 */
[----:B------:R-:W5:Y:S01]  /*06a0*/  LDG.E.64 R4, desc[UR4][R6.64+0x58] ;  /* 0x0000580406047981 */ /* 0x000f62000c1e1b00 */
[----:B--2---:R-:W-:Y:S01]  /*06b0*/  FADD.FTZ R25, R25, R16 ;  /* 0x0000001019197221 */ /* 0x004fe20000010000 */
[----:B------:R-:W-:Y:S02]  /*06c0*/  FADD.FTZ R18, R18, R17 ;  /* 0x0000001112127221 */ /* 0x000fe40000010000 */
[----:B------:R-:W2:Y:S01]  /*06d0*/  LDG.E.64 R16, desc[UR4][R6.64+0x60] ;  /* 0x0000600406107981 */ /* 0x000ea2000c1e1b00 */
[----:B---3--:R-:W-:Y:S01]  /*06e0*/  FADD.FTZ R25, R25, R14 ;  /* 0x0000000e19197221 */ /* 0x008fe20000010000 */
[----:B------:R-:W-:Y:S02]  /*06f0*/  FADD.FTZ R18, R18, R15 ;  /* 0x0000000f12127221 */ /* 0x000fe40000010000 */
[----:B------:R0:W3:Y:S01]  /*0700*/  LDG.E.64 R14, desc[UR4][R6.64+0x68] ;  /* 0x00006804060e7981 */ /* 0x0000e2000c1e1b00 */
[----:B----4-:R-:W-:Y:S01]  /*0710*/  FADD.FTZ R25, R25, R12 ;  /* 0x0000000c19197221 */ /* 0x010fe20000010000 */
[----:B------:R-:W-:Y:S01]  /*0720*/  FADD.FTZ R18, R18, R13 ;  /* 0x0000000d12127221 */ /* 0x000fe20000010000 */
[----:B------:R-:W-:-:S02]  /*0730*/  IADD3 R23, P1, R23, 0x10, RZ ;  /* 0x0000001017177810 */ /* 0x000fc40007f3e0ff */
[----:B-----5:R-:W-:Y:S01]  /*0740*/  FADD.FTZ R25, R25, R2 ;  /* 0x0000000219197221 */ /* 0x020fe20000010000 */
[----:B------:R-:W-:Y:S01]  /*0750*/  FADD.FTZ R18, R18, R3 ;  /* 0x0000000312127221 */ /* 0x000fe20000010000 */
[----:B------:R-:W-:Y:S02]  /*0760*/  IADD3.X R24, RZ, R24, RZ, P1, !PT ;  /* 0x00000018ff187210 */ /* 0x000fe40000ffe4ff */
[----:B------:R-:W-:Y:S01]  /*0770*/  ISETP.GE.U32.AND P1, PT, R23, R22, PT ;  /* 0x000000161700720c */ /* 0x000fe20003f26070 */
[----:B------:R-:W-:Y:S01]  /*0780*/  FADD.FTZ R18, R18, R11 ;  /* 0x0000000b12127221 */ /* 0x000fe20000010000 */
[----:B------:R-:W-:Y:S02]  /*0790*/  FADD.FTZ R25, R25, R10 ;  /* 0x0000000a19197221 */ /* 0x000fe40000010000 */
[----:B------:R-:W-:Y:S01]  /*07a0*/  ISETP.GE.AND.EX P1, PT, R24, R21, PT, P1 ;  /* 0x000000151800720c */ /* 0x000fe20003f26310 */
[----:B------:R-:W-:Y:S01]  /*07b0*/  FADD.FTZ R18, R18, R9 ;  /* 0x0000000912127221 */ /* 0x000fe20000010000 */
[----:B------:R-:W-:-:S03]  /*07c0*/  FADD.FTZ R25, R25, R8 ;  /* 0x0000000819197221 */ /* 0x000fc60000010000 */
[----:B------:R-:W-:Y:S01]  /*07d0*/  FADD.FTZ R18, R18, R5 ;  /* 0x0000000512127221 */ /* 0x000fe20000010000 */
[----:B------:R-:W-:Y:S01]  /*07e0*/  FADD.FTZ R25, R25, R4 ;  /* 0x0000000419197221 */ /* 0x000fe20000010000 */
[----:B0-----:R-:W-:-:S04]  /*07f0*/  IADD3 R6, P2, R6, 0x80, RZ ;  /* 0x0000008006067810 */ /* 0x001fc80007f5e0ff */
[----:B------:R-:W-:Y:S01]  /*0800*/  IADD3.X R7, RZ, R7, RZ, P2, !PT ;  /* 0x00000007ff077210 */ /* 0x000fe200017fe4ff */
[----:B--2---:R-:W-:Y:S01]  /*0810*/  FADD.FTZ R18, R18, R17 ;  /* 0x0000001112127221 */ /* 0x004fe20000010000 */
[----:B------:R-:W-:-:S03]  /*0820*/  FADD.FTZ R25, R25, R16 ;  /* 0x0000001019197221 */ /* 0x000fc60000010000 */
[----:B---3--:R-:W-:Y:S01]  /*0830*/  FADD.FTZ R17, R18, R15 ;  /* 0x0000000f12117221 */ /* 0x008fe20000010000 */
[----:B------:R-:W-:Y:S01]  /*0840*/  FADD.FTZ R16, R25, R14 ;  /* 0x0000000e19107221 */ /* 0x000fe20000010000 */
[----:B------:R-:W-:Y:S06]  /*0850*/  @!P1 BRA `(.L_x_1160) ;  /* 0xfffffffc00249947 */ /* 0x000fec000383ffff */
.L_x_1159:
[----:B------:R-:W-:Y:S05]  /*0860*/  BSYNC B1 ;  /* 0x0000000000017941 */ /* 0x000fea0003800000 */
.L_x_1158:
        /* <DEDUP_REMOVED lines=19> */
[----:B--2---:R-:W-:Y:S01]  /*09a0*/  FADD.FTZ R22, R17, R3 ;  /* 0x0000000311167221 */ /* 0x004fe20000010000 */
[----:B------:R-:W-:-:S03]  /*09b0*/  FADD.FTZ R3, R16, R2 ;  /* 0x0000000210037221 */ /* 0x000fc60000010000 */
[----:B---3--:R-:W-:Y:S01]  /*09c0*/  FADD.FTZ R22, R22, R5 ;  /* 0x0000000516167221 */ /* 0x008fe20000010000 */
[----:B------:R-:W-:-:S03]  /*09d0*/  FADD.FTZ R3, R3, R4 ;  /* 0x0000000403037221 */ /* 0x000fc60000010000 */
[----:B----4-:R-:W-:Y:S01]  /*09e0*/  FADD.FTZ R22, R22, R9 ;  /* 0x0000000916167221 */ /* 0x010fe20000010000 */
[----:B------:R-:W-:-:S03]  /*09f0*/  FADD.FTZ R3, R3, R8 ;  /* 0x0000000803037221 */ /* 0x000fc60000010000 */
[----:B-----5:R-:W-:Y:S01]  /*0a00*/  FADD.FTZ R22, R22, R11 ;  /* 0x0000000b16167221 */ /* 0x020fe20000010000 */
[----:B------:R-:W-:-:S03]  /*0a10*/  FADD.FTZ R3, R3, R10 ;  /* 0x0000000a03037221 */ /* 0x000fc60000010000 */
[----:B------:R-:W-:Y:S01]  /*0a20*/  FADD.FTZ R22, R22, R13 ;  /* 0x0000000d16167221 */ /* 0x000fe20000010000 */
[----:B------:R-:W-:-:S03]  /*0a30*/  FADD.FTZ R3, R3, R12 ;  /* 0x0000000c03037221 */ /* 0x000fc60000010000 */
[----:B------:R-:W-:Y:S01]  /*0a40*/  FADD.FTZ R22, R22, R15 ;  /* 0x0000000f16167221 */ /* 0x000fe20000010000 */
[----:B------:R-:W-:-:S03]  /*0a50*/  FADD.FTZ R3, R3, R14 ;  /* 0x0000000e03037221 */ /* 0x000fc60000010000 */
[----:B------:R-:W-:Y:S01]  /*0a60*/  FADD.FTZ R22, R22, R19 ;  /* 0x0000001316167221 */ /* 0x000fe20000010000 */
[----:B------:R-:W-:-:S03]  /*0a70*/  FADD.FTZ R3, R3, R18 ;  /* 0x0000001203037221 */ /* 0x000fc60000010000 */
[----:B------:R-:W-:Y:S01]  /*0a80*/  FADD.FTZ R17, R22, R27 ;  /* 0x0000001b16117221 */ /* 0x000fe20000010000 */
[----:B------:R-:W-:-:S07]  /*0a90*/  FADD.FTZ R16, R3, R26 ;  /* 0x0000001a03107221 */ /* 0x000fce0000010000 */
.L_x_1162:
[----:B------:R-:W-:Y:S05]  /*0aa0*/  BSYNC B1 ;  /* 0x0000000000017941 */ /* 0x000fea0003800000 */
.L_x_1161:
[----:B------:R-:W-:-:S04]  /*0ab0*/  ISETP.LT.U32.AND P1, PT, R23, R28, PT ;  /* 0x0000001c1700720c */ /* 0x000fc80003f21070 */
[----:B------:R-:W-:-:S13]  /*0ac0*/  ISETP.LT.OR.EX P0, PT, R24, R29, P0, P1 ;  /* 0x0000001d1800720c */ /* 0x000fda0000701710 */
[----:B------:R-:W-:Y:S05]  /*0ad0*/  @!P0 BRA `(.L_x_1154) ;  /* 0x0000000000308947 */ /* 0x000fea0003800000 */
[----:B------:R-:W2:Y:S04]  /*0ae0*/  LDG.E.64 R2, desc[UR4][R6.64+-0x10] ;  /* 0xfffff00406027981 */ /* 0x000ea8000c1e1b00 */
[----:B------:R-:W3:Y:S04]  /*0af0*/  LDG.E.64 R8, desc[UR4][R6.64+-0x8] ;  /* 0xfffff80406087981 */ /* 0x000ee8000c1e1b00 */
[----:B------:R-:W4:Y:S04]  /*0b00*/  LDG.E.64 R10, desc[UR4][R6.64] ;  /* 0x00000004060a7981 */ /* 0x000f28000c1e1b00 */
[----:B------:R-:W5:Y:S01]  /*0b10*/  LDG.E.64 R12, desc[UR4][R6.64+0x8] ;  /* 0x00000804060c7981 */ /* 0x000f62000c1e1b00 */
[----:B--2---:R-:W-:Y:S01]  /*0b20*/  FADD.FTZ R4, R17, R3 ;  /* 0x0000000311047221 */ /* 0x004fe20000010000 */
[----:B------:R-:W-:-:S03]  /*0b30*/  FADD.FTZ R3, R16, R2 ;  /* 0x0000000210037221 */ /* 0x000fc60000010000 */
[----:B---3--:R-:W-:Y:S01]  /*0b40*/  FADD.FTZ R4, R4, R9 ;  /* 0x0000000904047221 */ /* 0x008fe20000010000 */
[----:B------:R-:W-:-:S03]  /*0b50*/  FADD.FTZ R3, R3, R8 ;  /* 0x0000000803037221 */ /* 0x000fc60000010000 */
[----:B----4-:R-:W-:Y:S01]  /*0b60*/  FADD.FTZ R4, R4, R11 ;  /* 0x0000000b04047221 */ /* 0x010fe20000010000 */
[----:B------:R-:W-:-:S03]  /*0b70*/  FADD.FTZ R3, R3, R10 ;  /* 0x0000000a03037221 */ /* 0x000fc60000010000 */
[----:B-----5:R-:W-:Y:S01]  /*0b80*/  FADD.FTZ R17, R4, R13 ;  /* 0x0000000d04117221 */ /* 0x020fe20000010000 */
[----:B------:R-:W-:-:S07]  /*0b90*/  FADD.FTZ R16, R3, R12 ;  /* 0x0000000c03107221 */ /* 0x000fce0000010000 */
.L_x_1154:
[----:B------:R-:W-:Y:S05]  /*0ba0*/  BSYNC B0 ;  /* 0x0000000000007941 */ /* 0x000fea0003800000 */
.L_x_1153:
        /* <DEDUP_REMOVED lines=9> */
.L_x_1163:
        /* <DEDUP_REMOVED lines=12> */
.L_x_8705:


//--------------------- .text._ZN2at6native55_GLOBAL__N__0955718d_22_SparseCsrTensorMath_cu_868dd54534reduce_sparse_csr_dim1_cuda_kernelIN3c107complexIfEEiNS1_14ReductionAddOpIS5_EES5_EEvPT2_PKT_PKT0_SF_lT1_ --------------------------
	.section	.text._ZN2at6native55_GLOBAL__N__0955718d_22_SparseCsrTensorMath_cu_868dd54534reduce_sparse_csr_dim1_cuda_kernelIN3c107complexIfEEiNS1_14ReductionAddOpIS5_EES5_EEvPT2_PKT_PKT0_SF_lT1_,"ax",@progbits
	.align	128
.text._ZN2at6native55_GLOBAL__N__0955718d_22_SparseCsrTensorMath_cu_868dd54534reduce_sparse_csr_dim1_cuda_kernelIN3c107complexIfEEiNS1_14ReductionAddOpIS5_EES5_EEvPT2_PKT_PKT0_SF_lT1_:
        .type           _ZN2at6native55_GLOBAL__N__0955718d_22_SparseCsrTensorMath_cu_868dd54534reduce_sparse_csr_dim1_cuda_kernelIN3c107complexIfEEiNS1_14ReductionAddOpIS5_EES5_EEvPT2_PKT_PKT0_SF_lT1_,@function
        .size           _ZN2at6native55_GLOBAL__N__0955718d_22_SparseCsrTensorMath_cu_868dd54534reduce_sparse_csr_dim1_cuda_kernelIN3c107complexIfEEiNS1_14ReductionAddOpIS5_EES5_EEvPT2_PKT_PKT0_SF_lT1_,(.L_x_8706 - _ZN2at6native55_GLOBAL__N__0955718d_22_SparseCsrTensorMath_cu_868dd54534reduce_sparse_csr_dim1_cuda_kernelIN3c107complexIfEEiNS1_14ReductionAddOpIS5_EES5_EEvPT2_PKT_PKT0_SF_lT1_)
        .other          _ZN2at6native55_GLOBAL__N__0955718d_22_SparseCsrTensorMath_cu_868dd54534reduce_sparse_csr_dim1_cuda_kernelIN3c107complexIfEEiNS1_14ReductionAddOpIS5_EES5_EEvPT2_PKT_PKT0_SF_lT1_,@"STO_CUDA_ENTRY STV_DEFAULT"
_ZN2at6native55_GLOBAL__N__0955718d_22_SparseCsrTensorMath_cu_868dd54534reduce_sparse_csr_dim1_cuda_kernelIN3c107complexIfEEiNS1_14ReductionAddOpIS5_EES5_EEvPT2_PKT_PKT0_SF_lT1_:
        /* <DEDUP_REMOVED lines=21> */
[----:B------:R-:W-:-:S11]  /*0150*/  CS2R R2, SRZ ;  /* 0x0000000000027805 */ /* 0x000fd6000001ff00 */
[----:B------:R-:W-:Y:S05]  /*0160*/  @!P0 BRA `(.L_x_1165) ;  /* 0x00000008002c8947 */ /* 0x000fea0003800000 */
[----:B------:R-:W-:Y:S01]  /*0170*/  LOP3.LUT R4, RZ, R24, RZ, 0x33, !PT ;  /* 0x00000018ff047212 */ /* 0x000fe200078e33ff */
[----:B------:R-:W-:Y:S01]  /*0180*/  BSSY B1, `(.L_x_1166) ;  /* 0x0000018000017945 */ /* 0x000fe20003800000 */
[----:B------:R-:W-:Y:S02]  /*0190*/  IADD3 R2, -R24, R21, RZ ;  /* 0x0000001518027210 */ /* 0x000fe40007ffe1ff */
[----:B------:R-:W-:Y:S02]  /*01a0*/  IADD3 R5, R21, R4, RZ ;  /* 0x0000000415057210 */ /* 0x000fe40007ffe0ff */
[----:B------:R-:W-:Y:S01]  /*01b0*/  LOP3.LUT P1, R4, R2, 0x3, RZ, 0xc0, !PT ;  /* 0x0000000302047812 */ /* 0x000fe2000782c0ff */
[----:B------:R-:W-:Y:S01]  /*01c0*/  HFMA2.MMA R2, -RZ, RZ, 0, 0 ;  /* 0x00000000ff027435 */ /* 0x000fe200000001ff */
[----:B------:R-:W-:-:S11]  /*01d0*/  ISETP.GE.U32.AND P0, PT, R5, 0x3, PT ;  /* 0x000000030500780c */ /* 0x000fd60003f06070 */
[----:B------:R-:W-:Y:S05]  /*01e0*/  @!P1 BRA `(.L_x_1167) ;  /* 0x0000000000449947 */ /* 0x000fea0003800000 */
[----:B------:R-:W0:Y:S01]  /*01f0*/  LDC.64 R2, c[0x0][0x218] ;  /* 0x00008600ff027b82 */ /* 0x000e220000000a00 */
[----:B------:R-:W-:Y:S01]  /*0200*/  MOV R6, R4 ;  /* 0x0000000400067202 */ /* 0x000fe20000000f00 */
[----:B0-----:R-:W-:-:S03]  /*0210*/  IMAD.WIDE R2, R24, 0x8, R2 ;  /* 0x0000000818027825 */ /* 0x001fc600078e0202 */
[----:B------:R-:W-:Y:S02]  /*0220*/  MOV R7, R2 ;  /* 0x0000000200077202 */ /* 0x000fe40000000f00 */
[----:B------:R-:W-:Y:S02]  /*0230*/  MOV R8, R3 ;  /* 0x0000000300087202 */ /* 0x000fe40000000f00 */
[----:B------:R-:W-:-:S07]  /*0240*/  CS2R R2, SRZ ;  /* 0x0000000000027805 */ /* 0x000fce000001ff00 */
.L_x_1168:
        /* <DEDUP_REMOVED lines=8> */
[----:B--2---:R-:W-:Y:S01]  /*02d0*/  FADD.FTZ R3, R5, R3 ;  /* 0x0000000305037221 */ /* 0x004fe20000010000 */
[----:B------:R-:W-:-:S07]  /*02e0*/  FADD.FTZ R2, R4, R2 ;  /* 0x0000000204027221 */ /* 0x000fce0000010000 */
[----:B------:R-:W-:Y:S05]  /*02f0*/  @P1 BRA `(.L_x_1168) ;  /* 0xfffffffc00d41947 */ /* 0x000fea000383ffff */
.L_x_1167:
[----:B------:R-:W-:Y:S05]  /*0300*/  BSYNC B1 ;  /* 0x0000000000017941 */ /* 0x000fea0003800000 */
.L_x_1166:
        /* <DEDUP_REMOVED lines=12> */
.L_x_1171:
        /* <DEDUP_REMOVED lines=28> */
[----:B------:R-:W5:Y:S02]  /*0590*/  LDG.E.64 R2, desc[UR4][R26.64+0x60] ;  /* 0x000060041a027981 */ /* 0x000f64000c1e1b00 */
[----:B------:R-:W-:Y:S02]  /*05a0*/  FADD.FTZ R28, R18, R7 ;  /* 0x00000007121c7221 */ /* 0x000fe40000010000 */
[----:B------:R0:W5:Y:S01]  /*05b0*/  LDG.E.64 R18, desc[UR4][R26.64+0x68] ;  /* 0x000068041a127981 */ /* 0x000162000c1e1b00 */
[----:B------:R-:W-:Y:S01]  /*05c0*/  FADD.FTZ R23, R23, R6 ;  /* 0x0000000617177221 */ /* 0x000fe20000010000 */
[----:B------:R-:W-:-:S04]  /*05d0*/  IADD3 R24, R24, 0x10, RZ ;  /* 0x0000001018187810 */ /* 0x000fc80007ffe0ff */
[----:B------:R-:W-:Y:S02]  /*05e0*/  ISETP.GE.AND P1, PT, R24, R22, PT ;  /* 0x000000161800720c */ /* 0x000fe40003f26270 */
        /* <DEDUP_REMOVED lines=17> */
[----:B------:R-:W-:Y:S01]  /*0700*/  FADD.FTZ R2, R23, R18 ;  /* 0x0000001217027221 */ /* 0x000fe20000010000 */
[----:B------:R-:W-:Y:S06]  /*0710*/  @!P1 BRA `(.L_x_1171) ;  /* 0xfffffffc002c9947 */ /* 0x000fec000383ffff */
.L_x_1170:
[----:B------:R-:W-:Y:S05]  /*0720*/  BSYNC B1 ;  /* 0x0000000000017941 */ /* 0x000fea0003800000 */
.L_x_1169:
        /* <DEDUP_REMOVED lines=32> */
.L_x_1173:
[----:B------:R-:W-:Y:S05]  /*0930*/  BSYNC B1 ;  /* 0x0000000000017941 */ /* 0x000fea0003800000 */
.L_x_1172:
[----:B------:R-:W-:-:S13]  /*0940*/  ISETP.LT.OR P0, PT, R24, R21, P0 ;  /* 0x000000151800720c */ /* 0x000fda0000701670 */
        /* <DEDUP_REMOVED lines=13> */
.L_x_1165:
[----:B------:R-:W-:Y:S05]  /*0a20*/  BSYNC B0 ;  /* 0x0000000000007941 */ /* 0x000fea0003800000 */
.L_x_1164:
        /* <DEDUP_REMOVED lines=8> */
.L_x_1174:
        /* <DEDUP_REMOVED lines=13> */
.L_x_8706:


//--------------------- .text._ZN2at6native55_GLOBAL__N__0955718d_22_SparseCsrTensorMath_cu_868dd54534reduce_sparse_csr_dim0_cuda_kernelIN3c107complexIfEElNS1_14ReductionAddOpIS5_EES5_EEvPT2_PKT0_lPKT_SC_lT1_ --------------------------
	.section	.text._ZN2at6native55_GLOBAL__N__0955718d_22_SparseCsrTensorMath_cu_868dd54534reduce_sparse_csr_dim0_cuda_kernelIN3c107complexIfEElNS1_14ReductionAddOpIS5_EES5_EEvPT2_PKT0_lPKT_SC_lT1_,"ax",@progbits
	.align	128
.text._ZN2at6native55_GLOBAL__N__0955718d_22_SparseCsrTensorMath_cu_868dd54534reduce_sparse_csr_dim0_cuda_kernelIN3c107complexIfEElNS1_14ReductionAddOpIS5_EES5_EEvPT2_PKT0_lPKT_SC_lT1_:
        .type           _ZN2at6native55_GLOBAL__N__0955718d_22_SparseCsrTensorMath_cu_868dd54534reduce_sparse_csr_dim0_cuda_kernelIN3c107complexIfEElNS1_14ReductionAddOpIS5_EES5_EEvPT2_PKT0_lPKT_SC_lT1_,@function
        .size           _ZN2at6native55_GLOBAL__N__0955718d_22_SparseCsrTensorMath_cu_868dd54534reduce_sparse_csr_dim0_cuda_kernelIN3c107complexIfEElNS1_14ReductionAddOpIS5_EES5_EEvPT2_PKT0_lPKT_SC_lT1_,(.L_x_8707 - _ZN2at6native55_GLOBAL__N__0955718d_22_SparseCsrTensorMath_cu_868dd54534reduce_sparse_csr_dim0_cuda_kernelIN3c107complexIfEElNS1_14ReductionAddOpIS5_EES5_EEvPT2_PKT0_lPKT_SC_lT1_)
        .other          _ZN2at6native55_GLOBAL__N__0955718d_22_SparseCsrTensorMath_cu_868dd54534reduce_sparse_csr_dim0_cuda_kernelIN3c107complexIfEElNS1_14ReductionAddOpIS5_EES5_EEvPT2_PKT0_lPKT_SC_lT1_,@"STO_CUDA_ENTRY STV_DEFAULT"
_ZN2at6native55_GLOBAL__N__0955718d_22_SparseCsrTensorMath_cu_868dd54534reduce_sparse_csr_dim0_cuda_kernelIN3c107complexIfEElNS1_14ReductionAddOpIS5_EES5_EEvPT2_PKT0_lPKT_SC_lT1_:
        /* <DEDUP_REMOVED lines=14> */
[----:B------:R-:W-:Y:S02]  /*00e0*/  CS2R R2, SRZ ;  /* 0x0000000000027805 */ /* 0x000fe4000001ff00 */
[----:B------:R-:W-:-:S04]  /*00f0*/  IADD3 R4, P1, R0, UR4, RZ ;  /* 0x0000000400047c10 */ /* 0x000fc8000ff3e0ff */
        /* <DEDUP_REMOVED lines=13> */
[----:B------:R-:W-:Y:S01]  /*01d0*/  IMAD.MOV.U32 R2, RZ, RZ, RZ ;  /* 0x000000ffff027224 */ /* 0x000fe200078e00ff */
[----:B------:R-:W-:-:S11]  /*01e0*/  ISETP.NE.AND.EX P0, PT, RZ, RZ, PT, P0 ;  /* 0x000000ffff00720c */ /* 0x000fd60003f05300 */
[----:B------:R-:W-:Y:S05]  /*01f0*/  @!P1 BRA `(.L_x_1176) ;  /* 0x0000000000c09947 */ /* 0x000fea0003800000 */
[----:B------:R-:W0:Y:S01]  /*0200*/  LDC R21, c[0x0][0x22c] ;  /* 0x00008b00ff157b82 */ /* 0x000e220000000800 */
[----:B------:R-:W-:Y:S01]  /*0210*/  IADD3 R10, P1, R9, -R10, RZ ;  /* 0x8000000a090a7210 */ /* 0x000fe20007f3e0ff */
[----:B------:R-:W-:Y:S01]  /*0220*/  ULDC UR4, c[0x0][0x228] ;  /* 0x00008a0000047ab9 */ /* 0x000fe20000000800 */
[----:B------:R-:W-:Y:S01]  /*0230*/  ULDC UR5, c[0x0][0x230] ;  /* 0x00008c0000057ab9 */ /* 0x000fe20000000800 */
[----:B------:R-:W-:Y:S01]  /*0240*/  CS2R R2, SRZ ;  /* 0x0000000000027805 */ /* 0x000fe2000001ff00 */
[----:B------:R-:W-:Y:S01]  /*0250*/  IMAD.U32 R20, RZ, RZ, UR4 ;  /* 0x00000004ff147e24 */ /* 0x000fe2000f8e00ff */
[----:B------:R-:W-:Y:S01]  /*0260*/  UMOV UR4, URZ ;  /* 0x0000003f00047c82 */ /* 0x000fe20008000000 */
[----:B------:R-:W-:Y:S01]  /*0270*/  IMAD.X R11, RZ, RZ, ~R11, P1 ;  /* 0x000000ffff0b7224 */ /* 0x000fe200008e0e0b */
[----:B------:R-:W1:Y:S01]  /*0280*/  LDC R7, c[0x0][0x234] ;  /* 0x00008d00ff077b82 */ /* 0x000e620000000800 */
[----:B------:R-:W-:Y:S01]  /*0290*/  IMAD.U32 R6, RZ, RZ, UR5 ;  /* 0x00000005ff067e24 */ /* 0x000fe2000f8e00ff */
[----:B------:R-:W-:-:S06]  /*02a0*/  UMOV UR5, URZ ;  /* 0x0000003f00057c82 */ /* 0x000fcc0008000000 */
.L_x_1177:
        /* <DEDUP_REMOVED lines=14> */
[----:B------:R-:W2:Y:S06]  /*0390*/  @!P2 LDG.E.64 R20, desc[UR12][R12.64] ;  /* 0x0000000c0c14a981 */ /* 0x000eac000c1e1b00 */
[----:B------:R-:W3:Y:S04]  /*03a0*/  @!P1 LDG.E.64 R18, desc[UR12][R12.64+0x8] ;  /* 0x0000080c0c129981 */ /* 0x000ee8000c1e1b00 */
[----:B------:R-:W4:Y:S04]  /*03b0*/  @!P3 LDG.E.64 R14, desc[UR12][R12.64+0x10] ;  /* 0x0000100c0c0eb981 */ /* 0x000f28000c1e1b00 */
[----:B------:R-:W4:Y:S01]  /*03c0*/  @!P4 LDG.E.64 R16, desc[UR12][R12.64+0x18] ;  /* 0x0000180c0c10c981 */ /* 0x000f22000c1e1b00 */
[----:B------:R-:W-:-:S04]  /*03d0*/  UIADD3 UR4, UP0, UR4, 0x4, URZ ;  /* 0x0000000404047890 */ /* 0x000fc8000ff1e03f */
[----:B------:R-:W-:Y:S02]  /*03e0*/  UIADD3.X UR5, URZ, UR5, URZ, UP0, !UPT ;  /* 0x000000053f057290 */ /* 0x000fe400087fe43f */
[----:B------:R-:W-:-:S04]  /*03f0*/  IADD3 R22, P6, R10, UR4, RZ ;  /* 0x000000040a167c10 */ /* 0x000fc8000ffde0ff */
[----:B------:R-:W-:Y:S02]  /*0400*/  ISETP.NE.U32.AND P5, PT, R22, RZ, PT ;  /* 0x000000ff1600720c */ /* 0x000fe40003fa5070 */
[----:B------:R-:W-:Y:S01]  /*0410*/  IADD3.X R22, R11, UR5, RZ, P6, !PT ;  /* 0x000000050b167c10 */ /* 0x000fe2000b7fe4ff */
[----:B--2---:R-:W-:Y:S01]  /*0420*/  @!P2 FADD.FTZ R3, R3, R21 ;  /* 0x000000150303a221 */ /* 0x004fe20000010000 */
[----:B------:R-:W-:Y:S02]  /*0430*/  @!P2 FADD.FTZ R2, R2, R20 ;  /* 0x000000140202a221 */ /* 0x000fe40000010000 */
[----:B------:R-:W-:Y:S02]  /*0440*/  ISETP.NE.AND.EX P2, PT, R22, RZ, PT, P5 ;  /* 0x000000ff1600720c */ /* 0x000fe40003f45350 */
[----:B------:R-:W-:Y:S01]  /*0450*/  IADD3 R20, P5, R12, 0x20, RZ ;  /* 0x000000200c147810 */ /* 0x000fe20007fbe0ff */
[----:B---3--:R-:W-:Y:S01]  /*0460*/  @!P1 FADD.FTZ R3, R3, R19 ;  /* 0x0000001303039221 */ /* 0x008fe20000010000 */
[----:B------:R-:W-:Y:S01]  /*0470*/  @!P1 FADD.FTZ R2, R2, R18 ;  /* 0x0000001202029221 */ /* 0x000fe20000010000 */
[----:B------:R-:W-:-:S02]  /*0480*/  IADD3 R6, P1, R6, 0x20, RZ ;  /* 0x0000002006067810 */ /* 0x000fc40007f3e0ff */
[----:B------:R-:W-:Y:S02]  /*0490*/  IMAD.X R21, RZ, RZ, R13, P5 ;  /* 0x000000ffff157224 */ /* 0x000fe400028e060d */
[----:B----4-:R-:W-:Y:S01]  /*04a0*/  @!P3 FADD.FTZ R3, R3, R15 ;  /* 0x0000000f0303b221 */ /* 0x010fe20000010000 */
[----:B------:R-:W-:Y:S01]  /*04b0*/  @!P3 FADD.FTZ R2, R2, R14 ;  /* 0x0000000e0202b221 */ /* 0x000fe20000010000 */
[----:B------:R-:W-:Y:S02]  /*04c0*/  IMAD.X R7, RZ, RZ, R7, P1 ;  /* 0x000000ffff077224 */ /* 0x000fe400008e0607 */
[----:B------:R-:W-:Y:S01]  /*04d0*/  @!P4 FADD.FTZ R3, R3, R17 ;  /* 0x000000110303c221 */ /* 0x000fe20000010000 */
[----:B------:R-:W-:Y:S01]  /*04e0*/  @!P4 FADD.FTZ R2, R2, R16 ;  /* 0x000000100202c221 */ /* 0x000fe20000010000 */
[----:B------:R-:W-:Y:S06]  /*04f0*/  @P2 BRA `(.L_x_1177) ;  /* 0xfffffffc006c2947 */ /* 0x000fec000383ffff */
.L_x_1176:
        /* <DEDUP_REMOVED lines=11> */
.L_x_1178:
        /* <DEDUP_REMOVED lines=16> */
[----:B--2---:R-:W-:Y:S01]  /*06b0*/  @!P0 FADD.FTZ R3, R3, R11 ;  /* 0x0000000b03038221 */ /* 0x004fe20000010000 */
[----:B------:R-:W-:-:S08]  /*06c0*/  @!P0 FADD.FTZ R2, R2, R10 ;  /* 0x0000000a02028221 */ /* 0x000fd00000010000 */
[----:B------:R-:W-:Y:S05]  /*06d0*/  @P1 BRA `(.L_x_1178) ;  /* 0xfffffffc00b41947 */ /* 0x000fea000383ffff */
.L_x_1175:
[----:B------:R-:W-:Y:S02]  /*06e0*/  ULDC.64 UR4, c[0x0][0x210] ;  /* 0x0000840000047ab9 */ /* 0x000fe40000000a00 */
[----:B-----5:R-:W-:-:S04]  /*06f0*/  IADD3 R4, P0, R0, UR4, RZ ;  /* 0x0000000400047c10 */ /* 0x020fc8000ff1e0ff */
[----:B------:R-:W-:-:S05]  /*0700*/  IADD3.X R5, R8, UR5, RZ, P0, !PT ;  /* 0x0000000508057c10 */ /* 0x000fca00087fe4ff */
[----:B------:R-:W-:Y:S01]  /*0710*/  STG.E.64 desc[UR12][R4.64], R2 ;  /* 0x0000000204007986 */ /* 0x000fe2000c101b0c */
[----:B------:R-:W-:Y:S05]  /*0720*/  EXIT ;  /* 0x000000000000794d */ /* 0x000fea0003800000 */
.L_x_1179:
        /* <DEDUP_REMOVED lines=13> */
.L_x_8707:


//--------------------- .text._ZN2at6native55_GLOBAL__N__0955718d_22_SparseCsrTensorMath_cu_868dd54534reduce_sparse_csr_dim0_cuda_kernelIN3c107complexIfEEiNS1_14ReductionAddOpIS5_EES5_EEvPT2_PKT0_lPKT_SC_lT1_ --------------------------
	.section	.text._ZN2at6native55_GLOBAL__N__0955718d_22_SparseCsrTensorMath_cu_868dd54534reduce_sparse_csr_dim0_cuda_kernelIN3c107complexIfEEiNS1_14ReductionAddOpIS5_EES5_EEvPT2_PKT0_lPKT_SC_lT1_,"ax",@progbits
	.align	128
.text._ZN2at6native55_GLOBAL__N__0955718d_22_SparseCsrTensorMath_cu_868dd54534reduce_sparse_csr_dim0_cuda_kernelIN3c107complexIfEEiNS1_14ReductionAddOpIS5_EES5_EEvPT2_PKT0_lPKT_SC_lT1_:
        .type           _ZN2at6native55_GLOBAL__N__0955718d_22_SparseCsrTensorMath_cu_868dd54534reduce_sparse_csr_dim0_cuda_kernelIN3c107complexIfEEiNS1_14ReductionAddOpIS5_EES5_EEvPT2_PKT0_lPKT_SC_lT1_,@function
        .size           _ZN2at6native55_GLOBAL__N__0955718d_22_SparseCsrTensorMath_cu_868dd54534reduce_sparse_csr_dim0_cuda_kernelIN3c107complexIfEEiNS1_14ReductionAddOpIS5_EES5_EEvPT2_PKT0_lPKT_SC_lT1_,(.L_x_8708 - _ZN2at6native55_GLOBAL__N__0955718d_22_SparseCsrTensorMath_cu_868dd54534reduce_sparse_csr_dim0_cuda_kernelIN3c107complexIfEEiNS1_14ReductionAddOpIS5_EES5_EEvPT2_PKT0_lPKT_SC_lT1_)
        .other          _ZN2at6native55_GLOBAL__N__0955718d_22_SparseCsrTensorMath_cu_868dd54534reduce_sparse_csr_dim0_cuda_kernelIN3c107complexIfEEiNS1_14ReductionAddOpIS5_EES5_EEvPT2_PKT0_lPKT_SC_lT1_,@"STO_CUDA_ENTRY STV_DEFAULT"
_ZN2at6native55_GLOBAL__N__0955718d_22_SparseCsrTensorMath_cu_868dd54534reduce_sparse_csr_dim0_cuda_kernelIN3c107complexIfEEiNS1_14ReductionAddOpIS5_EES5_EEvPT2_PKT0_lPKT_SC_lT1_:
        /* <DEDUP_REMOVED lines=13> */
[----:B------:R-:W-:Y:S02]  /*00d0*/  CS2R R2, SRZ ;  /* 0x0000000000027805 */ /* 0x000fe4000001ff00 */
        /* <DEDUP_REMOVED lines=15> */
[----:B0-----:R-:W-:Y:S05]  /*01d0*/  @!P1 BRA `(.L_x_1181) ;  /* 0x0000000000ac9947 */ /* 0x001fea0003800000 */
        /* <DEDUP_REMOVED lines=11> */
.L_x_1182:
[----:B-1----:R-:W2:Y:S04]  /*0290*/  LDG.E R9, desc[UR12][R4.64] ;  /* 0x0000000c04097981 */ /* 0x002ea8000c1e1900 */
[----:B------:R-:W3:Y:S04]  /*02a0*/  LDG.E R11, desc[UR12][R4.64+0x4] ;  /* 0x0000040c040b7981 */ /* 0x000ee8000c1e1900 */
[----:B------:R-:W4:Y:S04]  /*02b0*/  LDG.E R13, desc[UR12][R4.64+0x8] ;  /* 0x0000080c040d7981 */ /* 0x000f28000c1e1900 */
[----:B------:R-:W4:Y:S01]  /*02c0*/  LDG.E R15, desc[UR12][R4.64+0xc] ;  /* 0x00000c0c040f7981 */ /* 0x000f22000c1e1900 */
[C---:B--2--5:R-:W-:Y:S01]  /*02d0*/  ISETP.NE.AND P5, PT, R6.reuse, R9, PT ;  /* 0x000000090600720c */ /* 0x064fe20003fa5270 */
[----:B0-----:R-:W-:Y:S01]  /*02e0*/  IMAD.MOV.U32 R9, RZ, RZ, R17 ;  /* 0x000000ffff097224 */ /* 0x001fe200078e0011 */
[----:B---3--:R-:W-:-:S02]  /*02f0*/  ISETP.NE.AND P2, PT, R6, R11, PT ;  /* 0x0000000b0600720c */ /* 0x008fc40003f45270 */
[C---:B----4-:R-:W-:Y:S02]  /*0300*/  ISETP.NE.AND P4, PT, R6.reuse, R13, PT ;  /* 0x0000000d0600720c */ /* 0x050fe40003f85270 */
[----:B------:R-:W-:-:S07]  /*0310*/  ISETP.NE.AND P3, PT, R6, R15, PT ;  /* 0x0000000f0600720c */ /* 0x000fce0003f65270 */
[----:B------:R-:W2:Y:S04]  /*0320*/  @!P5 LDG.E.64 R16, desc[UR12][R8.64] ;  /* 0x0000000c0810d981 */ /* 0x000ea8000c1e1b00 */
[----:B------:R-:W3:Y:S04]  /*0330*/  @!P2 LDG.E.64 R18, desc[UR12][R8.64+0x8] ;  /* 0x0000080c0812a981 */ /* 0x000ee8000c1e1b00 */
[----:B------:R-:W4:Y:S04]  /*0340*/  @!P4 LDG.E.64 R12, desc[UR12][R8.64+0x10] ;  /* 0x0000100c080cc981 */ /* 0x000f28000c1e1b00 */
[----:B------:R0:W4:Y:S01]  /*0350*/  @!P3 LDG.E.64 R10, desc[UR12][R8.64+0x18] ;  /* 0x0000180c080ab981 */ /* 0x000122000c1e1b00 */
[----:B------:R-:W-:-:S04]  /*0360*/  UIADD3 UR4, UP0, UR4, 0x4, URZ ;  /* 0x0000000404047890 */ /* 0x000fc8000ff1e03f */
[----:B------:R-:W-:Y:S02]  /*0370*/  UIADD3.X UR5, URZ, UR5, URZ, UP0, !UPT ;  /* 0x000000053f057290 */ /* 0x000fe400087fe43f */
[----:B------:R-:W-:-:S04]  /*0380*/  IADD3 R15, P6, R14, UR4, RZ ;  /* 0x000000040e0f7c10 */ /* 0x000fc8000ffde0ff */
[----:B------:R-:W-:Y:S02]  /*0390*/  ISETP.NE.U32.AND P1, PT, R15, RZ, PT ;  /* 0x000000ff0f00720c */ /* 0x000fe40003f25070 */
[----:B------:R-:W-:-:S04]  /*03a0*/  IADD3.X R15, R20, UR5, RZ, P6, !PT ;  /* 0x00000005140f7c10 */ /* 0x000fc8000b7fe4ff */
[----:B------:R-:W-:Y:S01]  /*03b0*/  ISETP.NE.AND.EX P1, PT, R15, RZ, PT, P1 ;  /* 0x000000ff0f00720c */ /* 0x000fe20003f25310 */
[----:B--2---:R-:W-:Y:S01]  /*03c0*/  @!P5 FADD.FTZ R3, R3, R17 ;  /* 0x000000110303d221 */ /* 0x004fe20000010000 */
[----:B------:R-:W-:Y:S01]  /*03d0*/  @!P5 FADD.FTZ R2, R2, R16 ;  /* 0x000000100202d221 */ /* 0x000fe20000010000 */
[----:B0-----:R-:W-:Y:S02]  /*03e0*/  IADD3 R8, P5, R8, 0x20, RZ ;  /* 0x0000002008087810 */ /* 0x001fe40007fbe0ff */
[----:B---3--:R-:W-:Y:S01]  /*03f0*/  @!P2 FADD.FTZ R3, R3, R19 ;  /* 0x000000130303a221 */ /* 0x008fe20000010000 */
[----:B------:R-:W-:Y:S01]  /*0400*/  @!P2 FADD.FTZ R2, R2, R18 ;  /* 0x000000120202a221 */ /* 0x000fe20000010000 */
[----:B------:R-:W-:Y:S01]  /*0410*/  IADD3 R4, P2, R4, 0x10, RZ ;  /* 0x0000001004047810 */ /* 0x000fe20007f5e0ff */
[----:B------:R-:W-:Y:S02]  /*0420*/  IMAD.X R17, RZ, RZ, R9, P5 ;  /* 0x000000ffff117224 */ /* 0x000fe400028e0609 */
[----:B----4-:R-:W-:Y:S01]  /*0430*/  @!P4 FADD.FTZ R3, R3, R13 ;  /* 0x0000000d0303c221 */ /* 0x010fe20000010000 */
[----:B------:R-:W-:Y:S01]  /*0440*/  @!P4 FADD.FTZ R2, R2, R12 ;  /* 0x0000000c0202c221 */ /* 0x000fe20000010000 */
[----:B------:R-:W-:-:S02]  /*0450*/  IMAD.X R5, RZ, RZ, R5, P2 ;  /* 0x000000ffff057224 */ /* 0x000fc400010e0605 */
[----:B------:R-:W-:Y:S01]  /*0460*/  @!P3 FADD.FTZ R3, R3, R11 ;  /* 0x0000000b0303b221 */ /* 0x000fe20000010000 */
[----:B------:R-:W-:Y:S01]  /*0470*/  @!P3 FADD.FTZ R2, R2, R10 ;  /* 0x0000000a0202b221 */ /* 0x000fe20000010000 */
[----:B------:R-:W-:Y:S06]  /*0480*/  @P1 BRA `(.L_x_1182) ;  /* 0xfffffffc00801947 */ /* 0x000fec000383ffff */
.L_x_1181:
        /* <DEDUP_REMOVED lines=9> */
.L_x_1183:
        /* <DEDUP_REMOVED lines=18> */
.L_x_1180:
[----:B------:R-:W-:Y:S02]  /*0640*/  ULDC.64 UR4, c[0x0][0x210] ;  /* 0x0000840000047ab9 */ /* 0x000fe40000000a00 */
[----:B------:R-:W-:-:S04]  /*0650*/  LEA R4, P0, R0, UR4, 0x3 ;  /* 0x0000000400047c11 */ /* 0x000fc8000f8018ff */
[----:B------:R-:W-:-:S05]  /*0660*/  LEA.HI.X R5, R0, UR5, RZ, 0x3, P0 ;  /* 0x0000000500057c11 */ /* 0x000fca00080f1cff */
[----:B------:R-:W-:Y:S01]  /*0670*/  STG.E.64 desc[UR12][R4.64], R2 ;  /* 0x0000000204007986 */ /* 0x000fe2000c101b0c */
[----:B------:R-:W-:Y:S05]  /*0680*/  EXIT ;  /* 0x000000000000794d */ /* 0x000fea0003800000 */
.L_x_1184:
        /* <DEDUP_REMOVED lines=15> */
.L_x_8708:


//--------------------- .text._ZN2at6native55_GLOBAL__N__0955718d_22_SparseCsrTensorMath_cu_868dd54534reduce_sparse_csr_dim1_cuda_kernelIN3c107complexIdEElNS1_14ReductionAddOpIS5_EES5_EEvPT2_PKT_PKT0_SF_lT1_ --------------------------
	.section	.text._ZN2at6native55_GLOBAL__N__0955718d_22_SparseCsrTensorMath_cu_868dd54534reduce_sparse_csr_dim1_cuda_kernelIN3c107complexIdEElNS1_14ReductionAddOpIS5_EES5_EEvPT2_PKT_PKT0_SF_lT1_,"ax",@progbits
	.align	128
.text._ZN2at6native55_GLOBAL__N__0955718d_22_SparseCsrTensorMath_cu_868dd54534reduce_sparse_csr_dim1_cuda_kernelIN3c107complexIdEElNS1_14ReductionAddOpIS5_EES5_EEvPT2_PKT_PKT0_SF_lT1_:
        .type           _ZN2at6native55_GLOBAL__N__0955718d_22_SparseCsrTensorMath_cu_868dd54534reduce_sparse_csr_dim1_cuda_kernelIN3c107complexIdEElNS1_14ReductionAddOpIS5_EES5_EEvPT2_PKT_PKT0_SF_lT1_,@function
        .size           _ZN2at6native55_GLOBAL__N__0955718d_22_SparseCsrTensorMath_cu_868dd54534reduce_sparse_csr_dim1_cuda_kernelIN3c107complexIdEElNS1_14ReductionAddOpIS5_EES5_EEvPT2_PKT_PKT0_SF_lT1_,(.L_x_8709 - _ZN2at6native55_GLOBAL__N__0955718d_22_SparseCsrTensorMath_cu_868dd54534reduce_sparse_csr_dim1_cuda_kernelIN3c107complexIdEElNS1_14ReductionAddOpIS5_EES5_EEvPT2_PKT_PKT0_SF_lT1_)
        .other          _ZN2at6native55_GLOBAL__N__0955718d_22_SparseCsrTensorMath_cu_868dd54534reduce_sparse_csr_dim1_cuda_kernelIN3c107complexIdEElNS1_14ReductionAddOpIS5_EES5_EEvPT2_PKT_PKT0_SF_lT1_,@"STO_CUDA_ENTRY STV_DEFAULT"
_ZN2at6native55_GLOBAL__N__0955718d_22_SparseCsrTensorMath_cu_868dd54534reduce_sparse_csr_dim1_cuda_kernelIN3c107complexIdEElNS1_14ReductionAddOpIS5_EES5_EEvPT2_PKT_PKT0_SF_lT1_:
        /* <DEDUP_REMOVED lines=23> */
[----:B------:R-:W-:Y:S02]  /*0170*/  CS2R R6, SRZ ;  /* 0x0000000000067805 */ /* 0x000fe4000001ff00 */
[----:B------:R-:W-:-:S13]  /*0180*/  ISETP.GT.AND.EX P0, PT, R31, R25, PT, P0 ;  /* 0x000000191f00720c */ /* 0x000fda0003f04300 */
[----:B------:R-:W-:Y:S05]  /*0190*/  @!P0 BRA `(.L_x_1186) ;  /* 0x0000000800808947 */ /* 0x000fea0003800000 */
[----:B------:R-:W-:Y:S01]  /*01a0*/  IMAD.IADD R12, R30, 0x1, -R24 ;  /* 0x000000011e0c7824 */ /* 0x000fe200078e0a18 */
[----:B------:R-:W-:Y:S01]  /*01b0*/  LOP3.LUT R3, RZ, R24, RZ, 0x33, !PT ;  /* 0x00000018ff037212 */ /* 0x000fe200078e33ff */
[----:B------:R-:W-:Y:S01]  /*01c0*/  BSSY B1, `(.L_x_1187) ;  /* 0x0000022000017945 */ /* 0x000fe20003800000 */
[----:B------:R-:W-:Y:S02]  /*01d0*/  LOP3.LUT R5, RZ, R25, RZ, 0x33, !PT ;  /* 0x00000019ff057212 */ /* 0x000fe400078e33ff */
[----:B------:R-:W-:Y:S02]  /*01e0*/  LOP3.LUT R12, R12, 0x3, RZ, 0xc0, !PT ;  /* 0x000000030c0c7812 */ /* 0x000fe400078ec0ff */
[----:B------:R-:W-:Y:S02]  /*01f0*/  IADD3 R3, P2, R30, R3, RZ ;  /* 0x000000031e037210 */ /* 0x000fe40007f5e0ff */
[----:B------:R-:W-:Y:S02]  /*0200*/  ISETP.NE.U32.AND P1, PT, R12, RZ, PT ;  /* 0x000000ff0c00720c */ /* 0x000fe40003f25070 */
[----:B------:R-:W-:Y:S01]  /*0210*/  ISETP.GE.U32.AND P0, PT, R3, 0x3, PT ;  /* 0x000000030300780c */ /* 0x000fe20003f06070 */
[----:B------:R-:W-:Y:S01]  /*0220*/  IMAD.X R3, R31, 0x1, R5, P2 ;  /* 0x000000011f037824 */ /* 0x000fe200010e0605 */
[----:B------:R-:W-:-:S02]  /*0230*/  ISETP.NE.AND.EX P1, PT, RZ, RZ, PT, P1 ;  /* 0x000000ffff00720c */ /* 0x000fc40003f25310 */
[----:B------:R-:W-:Y:S02]  /*0240*/  CS2R R4, SRZ ;  /* 0x0000000000047805 */ /* 0x000fe4000001ff00 */
[----:B------:R-:W-:Y:S01]  /*0250*/  ISETP.GE.U32.AND.EX P0, PT, R3, RZ, PT, P0 ;  /* 0x000000ff0300720c */ /* 0x000fe20003f06100 */
[----:B------:R-:W-:-:S08]  /*0260*/  IMAD.MOV.U32 R3, RZ, RZ, R25 ;  /* 0x000000ffff037224 */ /* 0x000fd000078e0019 */
[----:B------:R-:W-:Y:S05]  /*0270*/  @!P1 BRA `(.L_x_1188) ;  /* 0x0000000000589947 */ /* 0x000fea0003800000 */
[----:B------:R-:W-:Y:S01]  /*0280*/  ULDC.64 UR6, c[0x0][0x218] ;  /* 0x0000860000067ab9 */ /* 0x000fe20000000a00 */
[----:B------:R-:W-:Y:S01]  /*0290*/  IADD3 R12, P2, RZ, -R12, RZ ;  /* 0x8000000cff0c7210 */ /* 0x000fe20007f5e0ff */
[--C-:B------:R-:W-:Y:S01]  /*02a0*/  IMAD.MOV.U32 R3, RZ, RZ, R25.reuse ;  /* 0x000000ffff037224 */ /* 0x100fe200078e0019 */
[C---:B------:R-:W-:Y:S02]  /*02b0*/  LEA R14, P1, R24.reuse, UR6, 0x4 ;  /* 0x00000006180e7c11 */ /* 0x040fe4000f8220ff */
[----:B------:R-:W-:Y:S02]  /*02c0*/  CS2R R4, SRZ ;  /* 0x0000000000047805 */ /* 0x000fe4000001ff00 */
[----:B------:R-:W-:Y:S01]  /*02d0*/  CS2R R6, SRZ ;  /* 0x0000000000067805 */ /* 0x000fe2000001ff00 */
[----:B------:R-:W-:Y:S01]  /*02e0*/  IMAD.X R13, RZ, RZ, -0x1, P2 ;  /* 0xffffffffff0d7424 */ /* 0x000fe200010e06ff */
[----:B------:R-:W-:-:S07]  /*02f0*/  LEA.HI.X R15, R24, UR7, R25, 0x4, P1 ;  /* 0x00000007180f7c11 */ /* 0x000fce00088f2419 */
.L_x_1189:
        /* <DEDUP_REMOVED lines=11> */
[----:B--2---:R-:W-:-:S02]  /*03b0*/  DADD R6, R10, R6 ;  /* 0x000000000a067229 */ /* 0x004fc40000000006 */
[----:B------:R-:W-:-:S10]  /*03c0*/  DADD R4, R8, R4 ;  /* 0x0000000008047229 */ /* 0x000fd40000000004 */
[----:B------:R-:W-:Y:S05]  /*03d0*/  @P1 BRA `(.L_x_1189) ;  /* 0xfffffffc00c81947 */ /* 0x000fea000383ffff */
.L_x_1188:
[----:B------:R-:W-:Y:S05]  /*03e0*/  BSYNC B1 ;  /* 0x0000000000017941 */ /* 0x000fea0003800000 */
.L_x_1187:
        /* <DEDUP_REMOVED lines=16> */
.L_x_1192:
[----:B------:R-:W2:Y:S04]  /*04f0*/  LDG.E.128 R8, desc[UR4][R28.64+-0x20] ;  /* 0xffffe0041c087981 */ /* 0x000ea8000c1e1d00 */
[----:B------:R-:W3:Y:S04]  /*0500*/  LDG.E.128 R12, desc[UR4][R28.64+-0x10] ;  /* 0xfffff0041c0c7981 */ /* 0x000ee8000c1e1d00 */
[----:B------:R-:W4:Y:S04]  /*0510*/  LDG.E.128 R16, desc[UR4][R28.64] ;  /* 0x000000041c107981 */ /* 0x000f28000c1e1d00 */
[----:B------:R-:W5:Y:S01]  /*0520*/  LDG.E.128 R20, desc[UR4][R28.64+0x10] ;  /* 0x000010041c147981 */ /* 0x000f62000c1e1d00 */
[----:B--2---:R-:W-:-:S02]  /*0530*/  DADD R8, R8, R4 ;  /* 0x0000000008087229 */ /* 0x004fc40000000004 */
[----:B------:R-:W-:Y:S01]  /*0540*/  DADD R10, R10, R6 ;  /* 0x000000000a0a7229 */ /* 0x000fe20000000006 */
[----:B------:R-:W2:Y:S05]  /*0550*/  LDG.E.128 R4, desc[UR4][R28.64+0x20] ;  /* 0x000020041c047981 */ /* 0x000eaa000c1e1d00 */
[----:B---3--:R-:W-:Y:S02]  /*0560*/  DADD R12, R8, R12 ;  /* 0x00000000080c7229 */ /* 0x008fe4000000000c */
[----:B------:R-:W-:Y:S02]  /*0570*/  DADD R14, R10, R14 ;  /* 0x000000000a0e7229 */ /* 0x000fe4000000000e */
[----:B------:R-:W3:Y:S04]  /*0580*/  LDG.E.128 R8, desc[UR4][R28.64+0x40] ;  /* 0x000040041c087981 */ /* 0x000ee8000c1e1d00 */
[----:B----4-:R-:W-:-:S02]  /*0590*/  DADD R16, R12, R16 ;  /* 0x000000000c107229 */ /* 0x010fc40000000010 */
[----:B------:R-:W-:Y:S02]  /*05a0*/  DADD R18, R14, R18 ;  /* 0x000000000e127229 */ /* 0x000fe40000000012 */
[----:B------:R-:W4:Y:S04]  /*05b0*/  LDG.E.128 R12, desc[UR4][R28.64+0x30] ;  /* 0x000030041c0c7981 */ /* 0x000f28000c1e1d00 */
[----:B-----5:R-:W-:Y:S02]  /*05c0*/  DADD R16, R16, R20 ;  /* 0x0000000010107229 */ /* 0x020fe40000000014 */
[----:B------:R-:W-:-:S06]  /*05d0*/  DADD R18, R18, R22 ;  /* 0x0000000012127229 */ /* 0x000fcc0000000016 */
[----:B--2---:R-:W-:Y:S02]  /*05e0*/  DADD R16, R16, R4 ;  /* 0x0000000010107229 */ /* 0x004fe40000000004 */
[----:B------:R-:W-:Y:S01]  /*05f0*/  DADD R20, R18, R6 ;  /* 0x0000000012147229 */ /* 0x000fe20000000006 */
[----:B------:R-:W2:Y:S05]  /*0600*/  LDG.E.128 R4, desc[UR4][R28.64+0x50] ;  /* 0x000050041c047981 */ /* 0x000eaa000c1e1d00 */
[----:B----4-:R-:W-:Y:S02]  /*0610*/  DADD R12, R16, R12 ;  /* 0x00000000100c7229 */ /* 0x010fe4000000000c */
[----:B------:R-:W4:Y:S01]  /*0620*/  LDG.E.128 R16, desc[UR4][R28.64+0x60] ;  /* 0x000060041c107981 */ /* 0x000f22000c1e1d00 */
[----:B------:R-:W-:-:S05]  /*0630*/  DADD R20, R20, R14 ;  /* 0x0000000014147229 */ /* 0x000fca000000000e */
[----:B---3--:R-:W-:Y:S02]  /*0640*/  DADD R8, R12, R8 ;  /* 0x000000000c087229 */ /* 0x008fe40000000008 */
[----:B------:R-:W3:Y:S01]  /*0650*/  LDG.E.128 R12, desc[UR4][R28.64+0x70] ;  /* 0x000070041c0c7981 */ /* 0x000ee2000c1e1d00 */
[----:B------:R-:W-:-:S05]  /*0660*/  DADD R10, R20, R10 ;  /* 0x00000000140a7229 */ /* 0x000fca000000000a */
[----:B--2---:R-:W-:-:S03]  /*0670*/  DADD R20, R8, R4 ;  /* 0x0000000008147229 */ /* 0x004fc60000000004 */
[----:B------:R-:W-:Y:S01]  /*0680*/  DADD R8, R10, R6 ;  /* 0x000000000a087229 */ /* 0x000fe20000000006 */
[----:B------:R-:W2:Y:S04]  /*0690*/  LDG.E.128 R4, desc[UR4][R28.64+0x80] ;  /* 0x000080041c047981 */ /* 0x000ea8000c1e1d00 */
[----:B----4-:R-:W-:-:S03]  /*06a0*/  DADD R20, R20, R16 ;  /* 0x0000000014147229 */ /* 0x010fc60000000010 */
[----:B------:R-:W-:Y:S01]  /*06b0*/  DADD R8, R8, R18 ;  /* 0x0000000008087229 */ /* 0x000fe20000000012 */
[----:B------:R-:W4:Y:S07]  /*06c0*/  LDG.E.128 R16, desc[UR4][R28.64+0x90] ;  /* 0x000090041c107981 */ /* 0x000f2e000c1e1d00 */
[----:B---3--:R-:W-:Y:S02]  /*06d0*/  DADD R14, R8, R14 ;  /* 0x00000000080e7229 */ /* 0x008fe4000000000e */
[----:B------:R-:W3:Y:S01]  /*06e0*/  LDG.E.128 R8, desc[UR4][R28.64+0xa0] ;  /* 0x0000a0041c087981 */ /* 0x000ee2000c1e1d00 */
[----:B------:R-:W-:-:S05]  /*06f0*/  DADD R20, R20, R12 ;  /* 0x0000000014147229 */ /* 0x000fca000000000c */
[----:B--2---:R-:W-:-:S03]  /*0700*/  DADD R12, R14, R6 ;  /* 0x000000000e0c7229 */ /* 0x004fc60000000006 */
[----:B------:R-:W-:Y:S01]  /*0710*/  DADD R20, R20, R4 ;  /* 0x0000000014147229 */ /* 0x000fe20000000004 */
[----:B------:R-:W2:Y:S04]  /*0720*/  LDG.E.128 R4, desc[UR4][R28.64+0xb0] ;  /* 0x0000b0041c047981 */ /* 0x000ea8000c1e1d00 */
[----:B----4-:R-:W-:Y:S02]  /*0730*/  DADD R18, R12, R18 ;  /* 0x000000000c127229 */ /* 0x010fe40000000012 */
[----:B------:R-:W4:Y:S01]  /*0740*/  LDG.E.128 R12, desc[UR4][R28.64+0xc0] ;  /* 0x0000c0041c0c7981 */ /* 0x000f22000c1e1d00 */
[----:B------:R-:W-:-:S05]  /*0750*/  DADD R20, R20, R16 ;  /* 0x0000000014147229 */ /* 0x000fca0000000010 */
[----:B---3--:R-:W-:Y:S02]  /*0760*/  DADD R10, R18, R10 ;  /* 0x00000000120a7229 */ /* 0x008fe4000000000a */
[----:B------:R0:W3:Y:S01]  /*0770*/  LDG.E.128 R16, desc[UR4][R28.64+0xd0] ;  /* 0x0000d0041c107981 */ /* 0x0000e2000c1e1d00 */
[----:B------:R-:W-:Y:S01]  /*0780*/  DADD R8, R20, R8 ;  /* 0x0000000014087229 */ /* 0x000fe20000000008 */
[----:B------:R-:W-:-:S05]  /*0790*/  IADD3 R24, P1, R24, 0x10, RZ ;  /* 0x0000001018187810 */ /* 0x000fca0007f3e0ff */
[----:B------:R-:W-:Y:S01]  /*07a0*/  IMAD.X R3, RZ, RZ, R3, P1 ;  /* 0x000000ffff037224 */ /* 0x000fe200008e0603 */
[----:B------:R-:W-:-:S04]  /*07b0*/  ISETP.GE.U32.AND P1, PT, R24, R25, PT ;  /* 0x000000191800720c */ /* 0x000fc80003f26070 */
[----:B------:R-:W-:Y:S02]  /*07c0*/  ISETP.GE.AND.EX P1, PT, R3, R26, PT, P1 ;  /* 0x0000001a0300720c */ /* 0x000fe40003f26310 */
[----:B0-----:R-:W-:-:S05]  /*07d0*/  IADD3 R28, P2, R28, 0x100, RZ ;  /* 0x000001001c1c7810 */ /* 0x001fca0007f5e0ff */
[----:B------:R-:W-:Y:S01]  /*07e0*/  IMAD.X R29, RZ, RZ, R29, P2 ;  /* 0x000000ffff1d7224 */ /* 0x000fe200010e061d */
[----:B--2---:R-:W-:Y:S02]  /*07f0*/  DADD R6, R10, R6 ;  /* 0x000000000a067229 */ /* 0x004fe40000000006 */
[----:B------:R-:W-:-:S06]  /*0800*/  DADD R4, R8, R4 ;  /* 0x0000000008047229 */ /* 0x000fcc0000000004 */
[----:B----4-:R-:W-:Y:S02]  /*0810*/  DADD R6, R6, R14 ;  /* 0x0000000006067229 */ /* 0x010fe4000000000e */
[----:B------:R-:W-:-:S06]  /*0820*/  DADD R4, R4, R12 ;  /* 0x0000000004047229 */ /* 0x000fcc000000000c */
[----:B---3--:R-:W-:Y:S02]  /*0830*/  DADD R6, R6, R18 ;  /* 0x0000000006067229 */ /* 0x008fe40000000012 */
[----:B------:R-:W-:Y:S01]  /*0840*/  DADD R4, R4, R16 ;  /* 0x0000000004047229 */ /* 0x000fe20000000010 */
[----:B------:R-:W-:Y:S10]  /*0850*/  @!P1 BRA `(.L_x_1192) ;  /* 0xfffffffc00249947 */ /* 0x000ff4000383ffff */
.L_x_1191:
[----:B------:R-:W-:Y:S05]  /*0860*/  BSYNC B1 ;  /* 0x0000000000017941 */ /* 0x000fea0003800000 */
.L_x_1190:
        /* <DEDUP_REMOVED lines=20> */
[----:B------:R-:W-:Y:S02]  /*09b0*/  DADD R20, R16, R20 ;  /* 0x0000000010147229 */ /* 0x000fe40000000014 */
[----:B------:R0:W5:Y:S01]  /*09c0*/  LDG.E.128 R16, desc[UR4][R28.64+0x50] ;  /* 0x000050041c107981 */ /* 0x000162000c1e1d00 */
[----:B------:R-:W-:-:S02]  /*09d0*/  IADD3 R24, P2, R24, 0x8, RZ ;  /* 0x0000000818187810 */ /* 0x000fc40007f5e0ff */
[----:B------:R-:W-:Y:S02]  /*09e0*/  PLOP3.LUT P0, PT, PT, PT, PT, 0x8, 0x0 ;  /* 0x000000000000781c */ /* 0x000fe40003f0e170 */
[----:B0-----:R-:W-:Y:S01]  /*09f0*/  IADD3 R28, P1, R28, 0x80, RZ ;  /* 0x000000801c1c7810 */ /* 0x001fe20007f3e0ff */
[----:B------:R-:W-:-:S04]  /*0a00*/  IMAD.X R3, RZ, RZ, R3, P2 ;  /* 0x000000ffff037224 */ /* 0x000fc800010e0603 */
[----:B------:R-:W-:Y:S01]  /*0a10*/  IMAD.X R29, RZ, RZ, R29, P1 ;  /* 0x000000ffff1d7224 */ /* 0x000fe200008e061d */
[----:B--2---:R-:W-:Y:S02]  /*0a20*/  DADD R6, R22, R6 ;  /* 0x0000000016067229 */ /* 0x004fe40000000006 */
[----:B------:R-:W-:-:S06]  /*0a30*/  DADD R4, R20, R4 ;  /* 0x0000000014047229 */ /* 0x000fcc0000000004 */
[----:B---3--:R-:W-:Y:S02]  /*0a40*/  DADD R6, R6, R10 ;  /* 0x0000000006067229 */ /* 0x008fe4000000000a */
[----:B------:R-:W-:-:S06]  /*0a50*/  DADD R4, R4, R8 ;  /* 0x0000000004047229 */ /* 0x000fcc0000000008 */
[----:B----4-:R-:W-:Y:S02]  /*0a60*/  DADD R6, R6, R14 ;  /* 0x0000000006067229 */ /* 0x010fe4000000000e */
[----:B------:R-:W-:-:S06]  /*0a70*/  DADD R4, R4, R12 ;  /* 0x0000000004047229 */ /* 0x000fcc000000000c */
[----:B-----5:R-:W-:Y:S02]  /*0a80*/  DADD R6, R6, R18 ;  /* 0x0000000006067229 */ /* 0x020fe40000000012 */
[----:B------:R-:W-:-:S11]  /*0a90*/  DADD R4, R4, R16 ;  /* 0x0000000004047229 */ /* 0x000fd60000000010 */
.L_x_1194:
[----:B------:R-:W-:Y:S05]  /*0aa0*/  BSYNC B1 ;  /* 0x0000000000017941 */ /* 0x000fea0003800000 */
.L_x_1193:
[----:B------:R-:W-:-:S04]  /*0ab0*/  ISETP.LT.U32.AND P1, PT, R24, R30, PT ;  /* 0x0000001e1800720c */ /* 0x000fc80003f21070 */
[----:B------:R-:W-:-:S13]  /*0ac0*/  ISETP.LT.OR.EX P0, PT, R3, R31, P0, P1 ;  /* 0x0000001f0300720c */ /* 0x000fda0000701710 */
[----:B------:R-:W-:Y:S05]  /*0ad0*/  @!P0 BRA `(.L_x_1186) ;  /* 0x0000000000308947 */ /* 0x000fea0003800000 */
[----:B------:R-:W2:Y:S04]  /*0ae0*/  LDG.E.128 R8, desc[UR4][R28.64+-0x20] ;  /* 0xffffe0041c087981 */ /* 0x000ea8000c1e1d00 */
[----:B------:R-:W3:Y:S04]  /*0af0*/  LDG.E.128 R12, desc[UR4][R28.64+-0x10] ;  /* 0xfffff0041c0c7981 */ /* 0x000ee8000c1e1d00 */
[----:B------:R-:W4:Y:S04]  /*0b00*/  LDG.E.128 R16, desc[UR4][R28.64] ;  /* 0x000000041c107981 */ /* 0x000f28000c1e1d00 */
[----:B------:R-:W5:Y:S01]  /*0b10*/  LDG.E.128 R20, desc[UR4][R28.64+0x10] ;  /* 0x000010041c147981 */ /* 0x000f62000c1e1d00 */
[----:B--2---:R-:W-:-:S02]  /*0b20*/  DADD R10, R6, R10 ;  /* 0x00000000060a7229 */ /* 0x004fc4000000000a */
[----:B------:R-:W-:-:S06]  /*0b30*/  DADD R8, R4, R8 ;  /* 0x0000000004087229 */ /* 0x000fcc0000000008 */
[----:B---3--:R-:W-:Y:S02]  /*0b40*/  DADD R10, R10, R14 ;  /* 0x000000000a0a7229 */ /* 0x008fe4000000000e */
[----:B------:R-:W-:-:S06]  /*0b50*/  DADD R8, R8, R12 ;  /* 0x0000000008087229 */ /* 0x000fcc000000000c */
[----:B----4-:R-:W-:Y:S02]  /*0b60*/  DADD R10, R10, R18 ;  /* 0x000000000a0a7229 */ /* 0x010fe40000000012 */
[----:B------:R-:W-:-:S06]  /*0b70*/  DADD R8, R8, R16 ;  /* 0x0000000008087229 */ /* 0x000fcc0000000010 */
[----:B-----5:R-:W-:Y:S02]  /*0b80*/  DADD R6, R10, R22 ;  /* 0x000000000a067229 */ /* 0x020fe40000000016 */
[----:B------:R-:W-:-:S11]  /*0b90*/  DADD R4, R8, R20 ;  /* 0x0000000008047229 */ /* 0x000fd60000000014 */
.L_x_1186:
[----:B------:R-:W-:Y:S05]  /*0ba0*/  BSYNC B0 ;  /* 0x0000000000007941 */ /* 0x000fea0003800000 */
.L_x_1185:
[----:B------:R-:W-:Y:S02]  /*0bb0*/  ULDC.64 UR6, c[0x0][0x228] ;  /* 0x00008a0000067ab9 */ /* 0x000fe40000000a00 */
[----:B------:R-:W-:-:S04]  /*0bc0*/  IADD3 R2, P0, R2, UR6, RZ ;  /* 0x0000000602027c10 */ /* 0x000fc8000ff1e0ff */
[----:B------:R-:W-:Y:S01]  /*0bd0*/  IADD3.X R3, R0, UR7, RZ, P0, !PT ;  /* 0x0000000700037c10 */ /* 0x000fe200087fe4ff */
[----:B------:R-:W-:-:S05]  /*0be0*/  ULDC.64 UR6, c[0x0][0x210] ;  /* 0x0000840000067ab9 */ /* 0x000fca0000000a00 */
[----:B------:R-:W2:Y:S02]  /*0bf0*/  LDG.E.64 R2, desc[UR4][R2.64] ;  /* 0x0000000402027981 */ /* 0x000ea4000c1e1b00 */
[----:B--2---:R-:W-:-:S04]  /*0c00*/  LEA R8, P0, R2, UR6, 0x4 ;  /* 0x0000000602087c11 */ /* 0x004fc8000f8020ff */
[----:B------:R-:W-:-:S05]  /*0c10*/  LEA.HI.X R9, R2, UR7, R3, 0x4, P0 ;  /* 0x0000000702097c11 */ /* 0x000fca00080f2403 */
[----:B------:R-:W-:Y:S01]  /*0c20*/  STG.E.128 desc[UR4][R8.64], R4 ;  /* 0x0000000408007986 */ /* 0x000fe2000c101d04 */
[----:B------:R-:W-:Y:S05]  /*0c30*/  EXIT ;  /* 0x000000000000794d */ /* 0x000fea0003800000 */
.L_x_1195:
        /* <DEDUP_REMOVED lines=12> */
.L_x_8709:


//--------------------- .text._ZN2at6native55_GLOBAL__N__0955718d_22_SparseCsrTensorMath_cu_868dd54534reduce_sparse_csr_dim1_cuda_kernelIN3c107complexIdEEiNS1_14ReductionAddOpIS5_EES5_EEvPT2_PKT_PKT0_SF_lT1_ --------------------------
	.section	.text._ZN2at6native55_GLOBAL__N__0955718d_22_SparseCsrTensorMath_cu_868dd54534reduce_sparse_csr_dim1_cuda_kernelIN3c107complexIdEEiNS1_14ReductionAddOpIS5_EES5_EEvPT2_PKT_PKT0_SF_lT1_,"ax",@progbits
	.align	128
.text._ZN2at6native55_GLOBAL__N__0955718d_22_SparseCsrTensorMath_cu_868dd54534reduce_sparse_csr_dim1_cuda_kernelIN3c107complexIdEEiNS1_14ReductionAddOpIS5_EES5_EEvPT2_PKT_PKT0_SF_lT1_:
        .type           _ZN2at6native55_GLOBAL__N__0955718d_22_SparseCsrTensorMath_cu_868dd54534reduce_sparse_csr_dim1_cuda_kernelIN3c107complexIdEEiNS1_14ReductionAddOpIS5_EES5_EEvPT2_PKT_PKT0_SF_lT1_,@function
        .size           _ZN2at6native55_GLOBAL__N__0955718d_22_SparseCsrTensorMath_cu_868dd54534reduce_sparse_csr_dim1_cuda_kernelIN3c107complexIdEEiNS1_14ReductionAddOpIS5_EES5_EEvPT2_PKT_PKT0_SF_lT1_,(.L_x_8710 - _ZN2at6native55_GLOBAL__N__0955718d_22_SparseCsrTensorMath_cu_868dd54534reduce_sparse_csr_dim1_cuda_kernelIN3c107complexIdEEiNS1_14ReductionAddOpIS5_EES5_EEvPT2_PKT_PKT0_SF_lT1_)
        .other          _ZN2at6native55_GLOBAL__N__0955718d_22_SparseCsrTensorMath_cu_868dd54534reduce_sparse_csr_dim1_cuda_kernelIN3c107complexIdEEiNS1_14ReductionAddOpIS5_EES5_EEvPT2_PKT_PKT0_SF_lT1_,@"STO_CUDA_ENTRY STV_DEFAULT"
_ZN2at6native55_GLOBAL__N__0955718d_22_SparseCsrTensorMath_cu_868dd54534reduce_sparse_csr_dim1_cuda_kernelIN3c107complexIdEEiNS1_14ReductionAddOpIS5_EES5_EEvPT2_PKT_PKT0_SF_lT1_:
        /* <DEDUP_REMOVED lines=21> */
[----:B------:R-:W-:Y:S02]  /*0150*/  CS2R R4, SRZ ;  /* 0x0000000000047805 */ /* 0x000fe4000001ff00 */
[----:B------:R-:W-:-:S09]  /*0160*/  CS2R R6, SRZ ;  /* 0x0000000000067805 */ /* 0x000fd2000001ff00 */
[----:B------:R-:W-:Y:S05]  /*0170*/  @!P0 BRA `(.L_x_1197) ;  /* 0x0000000800308947 */ /* 0x000fea0003800000 */
[----:B------:R-:W-:Y:S01]  /*0180*/  IMAD.IADD R4, R24, 0x1, -R3 ;  /* 0x0000000118047824 */ /* 0x000fe200078e0a03 */
[----:B------:R-:W-:Y:S01]  /*0190*/  LOP3.LUT R5, RZ, R3, RZ, 0x33, !PT ;  /* 0x00000003ff057212 */ /* 0x000fe200078e33ff */
[----:B------:R-:W-:Y:S03]  /*01a0*/  BSSY B1, `(.L_x_1198) ;  /* 0x0000018000017945 */ /* 0x000fe60003800000 */
[----:B------:R-:W-:Y:S01]  /*01b0*/  LOP3.LUT P1, R8, R4, 0x3, RZ, 0xc0, !PT ;  /* 0x0000000304087812 */ /* 0x000fe2000782c0ff */
[----:B------:R-:W-:-:S05]  /*01c0*/  IMAD.IADD R5, R24, 0x1, R5 ;  /* 0x0000000118057824 */ /* 0x000fca00078e0205 */
[----:B------:R-:W-:Y:S02]  /*01d0*/  ISETP.GE.U32.AND P0, PT, R5, 0x3, PT ;  /* 0x000000030500780c */ /* 0x000fe40003f06070 */
[----:B------:R-:W-:-:S05]  /*01e0*/  CS2R R4, SRZ ;  /* 0x0000000000047805 */ /* 0x000fca000001ff00 */
[----:B------:R-:W-:Y:S06]  /*01f0*/  @!P1 BRA `(.L_x_1199) ;  /* 0x0000000000489947 */ /* 0x000fec0003800000 */
[----:B------:R-:W0:Y:S01]  /*0200*/  LDC.64 R4, c[0x0][0x218] ;  /* 0x00008600ff047b82 */ /* 0x000e220000000a00 */
[----:B------:R-:W-:Y:S01]  /*0210*/  IMAD.MOV.U32 R12, RZ, RZ, R8 ;  /* 0x000000ffff0c7224 */ /* 0x000fe200078e0008 */
[----:B------:R-:W-:Y:S01]  /*0220*/  CS2R R6, SRZ ;  /* 0x0000000000067805 */ /* 0x000fe2000001ff00 */
[----:B0-----:R-:W-:-:S04]  /*0230*/  IMAD.WIDE R4, R3, 0x10, R4 ;  /* 0x0000001003047825 */ /* 0x001fc800078e0204 */
[----:B------:R-:W-:Y:S02]  /*0240*/  IMAD.MOV.U32 R13, RZ, RZ, R4 ;  /* 0x000000ffff0d7224 */ /* 0x000fe400078e0004 */
[----:B------:R-:W-:Y:S01]  /*0250*/  IMAD.MOV.U32 R14, RZ, RZ, R5 ;  /* 0x000000ffff0e7224 */ /* 0x000fe200078e0005 */
[----:B------:R-:W-:-:S07]  /*0260*/  CS2R R4, SRZ ;  /* 0x0000000000047805 */ /* 0x000fce000001ff00 */
.L_x_1200:
[----:B------:R-:W-:Y:S02]  /*0270*/  IMAD.MOV.U32 R8, RZ, RZ, R13 ;  /* 0x000000ffff087224 */ /* 0x000fe400078e000d */
[----:B------:R-:W-:-:S06]  /*0280*/  IMAD.MOV.U32 R9, RZ, RZ, R14 ;  /* 0x000000ffff097224 */ /* 0x000fcc00078e000e */
[----:B------:R-:W2:Y:S01]  /*0290*/  LDG.E.128 R8, desc[UR4][R8.64] ;  /* 0x0000000408087981 */ /* 0x000ea2000c1e1d00 */
[----:B------:R-:W-:Y:S01]  /*02a0*/  VIADD R12, R12, 0xffffffff ;  /* 0xffffffff0c0c7836 */ /* 0x000fe20000000000 */
[----:B------:R-:W-:Y:S01]  /*02b0*/  IADD3 R13, P2, R13, 0x10, RZ ;  /* 0x000000100d0d7810 */ /* 0x000fe20007f5e0ff */
[----:B------:R-:W-:-:S03]  /*02c0*/  VIADD R3, R3, 0x1 ;  /* 0x0000000103037836 */ /* 0x000fc60000000000 */
[----:B------:R-:W-:Y:S01]  /*02d0*/  ISETP.NE.AND P1, PT, R12, RZ, PT ;  /* 0x000000ff0c00720c */ /* 0x000fe20003f25270 */
[----:B------:R-:W-:Y:S01]  /*02e0*/  IMAD.X R14, RZ, RZ, R14, P2 ;  /* 0x000000ffff0e7224 */ /* 0x000fe200010e060e */
[----:B--2---:R-:W-:Y:S02]  /*02f0*/  DADD R6, R10, R6 ;  /* 0x000000000a067229 */ /* 0x004fe40000000006 */
[----:B------:R-:W-:-:S09]  /*0300*/  DADD R4, R8, R4 ;  /* 0x0000000008047229 */ /* 0x000fd20000000004 */
[----:B------:R-:W-:Y:S05]  /*0310*/  @P1 BRA `(.L_x_1200) ;  /* 0xfffffffc00d41947 */ /* 0x000fea000383ffff */
.L_x_1199:
[----:B------:R-:W-:Y:S05]  /*0320*/  BSYNC B1 ;  /* 0x0000000000017941 */ /* 0x000fea0003800000 */
.L_x_1198:
        /* <DEDUP_REMOVED lines=10> */
[----:B------:R-:W-:Y:S01]  /*03d0*/  PLOP3.LUT P0, PT, PT, PT, PT, 0x8, 0x0 ;  /* 0x000000000000781c */ /* 0x000fe20003f0e170 */
[----:B------:R-:W-:-:S12]  /*03e0*/  VIADD R26, R24, 0xfffffff4 ;  /* 0xfffffff4181a7836 */ /* 0x000fd80000000000 */
.L_x_1203:
        /* <DEDUP_REMOVED lines=15> */
[----:B------:R-:W5:Y:S04]  /*04e0*/  LDG.E.128 R16, desc[UR4][R28.64+0x50] ;  /* 0x000050041c107981 */ /* 0x000f68000c1e1d00 */
[----:B--2---:R-:W-:-:S02]  /*04f0*/  DADD R6, R22, R6 ;  /* 0x0000000016067229 */ /* 0x004fc40000000006 */
[----:B------:R-:W-:-:S06]  /*0500*/  DADD R22, R20, R4 ;  /* 0x0000000014167229 */ /* 0x000fcc0000000004 */
[----:B---3--:R-:W-:Y:S02]  /*0510*/  DADD R10, R6, R10 ;  /* 0x00000000060a7229 */ /* 0x008fe4000000000a */
[----:B------:R-:W2:Y:S01]  /*0520*/  LDG.E.128 R4, desc[UR4][R28.64+0x60] ;  /* 0x000060041c047981 */ /* 0x000ea2000c1e1d00 */
[----:B------:R-:W-:-:S05]  /*0530*/  DADD R22, R22, R8 ;  /* 0x0000000016167229 */ /* 0x000fca0000000008 */
[----:B----4-:R-:W-:Y:S02]  /*0540*/  DADD R14, R10, R14 ;  /* 0x000000000a0e7229 */ /* 0x010fe4000000000e */
[----:B------:R-:W3:Y:S01]  /*0550*/  LDG.E.128 R8, desc[UR4][R28.64+0x70] ;  /* 0x000070041c087981 */ /* 0x000ee2000c1e1d00 */
[----:B------:R-:W-:-:S05]  /*0560*/  DADD R22, R22, R12 ;  /* 0x0000000016167229 */ /* 0x000fca000000000c */
[----:B-----5:R-:W-:Y:S02]  /*0570*/  DADD R20, R14, R18 ;  /* 0x000000000e147229 */ /* 0x020fe40000000012 */
[----:B------:R-:W4:Y:S01]  /*0580*/  LDG.E.128 R12, desc[UR4][R28.64+0x80] ;  /* 0x000080041c0c7981 */ /* 0x000f22000c1e1d00 */
[----:B------:R-:W-:-:S03]  /*0590*/  DADD R22, R22, R16 ;  /* 0x0000000016167229 */ /* 0x000fc60000000010 */
[----:B------:R-:W5:Y:S02]  /*05a0*/  LDG.E.128 R16, desc[UR4][R28.64+0x90] ;  /* 0x000090041c107981 */ /* 0x000f64000c1e1d00 */
[----:B--2---:R-:W-:-:S03]  /*05b0*/  DADD R6, R20, R6 ;  /* 0x0000000014067229 */ /* 0x004fc60000000006 */
[----:B------:R-:W-:-:S05]  /*05c0*/  DADD R22, R22, R4 ;  /* 0x0000000016167229 */ /* 0x000fca0000000004 */
        /* <DEDUP_REMOVED lines=9> */
[----:B------:R0:W5:Y:S01]  /*0660*/  LDG.E.128 R16, desc[UR4][R28.64+0xd0] ;  /* 0x0000d0041c107981 */ /* 0x000162000c1e1d00 */
[----:B------:R-:W-:-:S05]  /*0670*/  VIADD R3, R3, 0x10 ;  /* 0x0000001003037836 */ /* 0x000fca0000000000 */
[----:B------:R-:W-:Y:S02]  /*0680*/  ISETP.GE.AND P1, PT, R3, R26, PT ;  /* 0x0000001a0300720c */ /* 0x000fe40003f26270 */
[----:B0-----:R-:W-:-:S05]  /*0690*/  IADD3 R28, P2, R28, 0x100, RZ ;  /* 0x000001001c1c7810 */ /* 0x001fca0007f5e0ff */
        /* <DEDUP_REMOVED lines=8> */
[----:B------:R-:W-:Y:S01]  /*0720*/  DADD R4, R4, R16 ;  /* 0x0000000004047229 */ /* 0x000fe20000000010 */
[----:B------:R-:W-:Y:S10]  /*0730*/  @!P1 BRA `(.L_x_1203) ;  /* 0xfffffffc002c9947 */ /* 0x000ff4000383ffff */
.L_x_1202:
[----:B------:R-:W-:Y:S05]  /*0740*/  BSYNC B1 ;  /* 0x0000000000017941 */ /* 0x000fea0003800000 */
.L_x_1201:
        /* <DEDUP_REMOVED lines=20> */
[----:B------:R-:W-:Y:S01]  /*0890*/  PLOP3.LUT P0, PT, PT, PT, PT, 0x8, 0x0 ;  /* 0x000000000000781c */ /* 0x000fe20003f0e170 */
[----:B------:R-:W-:Y:S01]  /*08a0*/  VIADD R3, R3, 0x8 ;  /* 0x0000000803037836 */ /* 0x000fe20000000000 */
        /* <DEDUP_REMOVED lines=10> */
.L_x_1205:
[----:B------:R-:W-:Y:S05]  /*0950*/  BSYNC B1 ;  /* 0x0000000000017941 */ /* 0x000fea0003800000 */
.L_x_1204:
[----:B------:R-:W-:-:S13]  /*0960*/  ISETP.LT.OR P0, PT, R3, R24, P0 ;  /* 0x000000180300720c */ /* 0x000fda0000701670 */
        /* <DEDUP_REMOVED lines=13> */
.L_x_1197:
[----:B------:R-:W-:Y:S05]  /*0a40*/  BSYNC B0 ;  /* 0x0000000000007941 */ /* 0x000fea0003800000 */
.L_x_1196:
[----:B------:R-:W-:Y:S02]  /*0a50*/  ULDC.64 UR6, c[0x0][0x228] ;  /* 0x00008a0000067ab9 */ /* 0x000fe40000000a00 */
[----:B------:R-:W-:Y:S02]  /*0a60*/  IADD3 R8, P0, R2, UR6, RZ ;  /* 0x0000000602087c10 */ /* 0x000fe4000ff1e0ff */
[----:B------:R-:W0:Y:S02]  /*0a70*/  LDC.64 R2, c[0x0][0x210] ;  /* 0x00008400ff027b82 */ /* 0x000e240000000a00 */
[----:B------:R-:W-:-:S06]  /*0a80*/  IADD3.X R9, R0, UR7, RZ, P0, !PT ;  /* 0x0000000700097c10 */ /* 0x000fcc00087fe4ff */
[----:B------:R-:W0:Y:S02]  /*0a90*/  LDG.E R9, desc[UR4][R8.64] ;  /* 0x0000000408097981 */ /* 0x000e24000c1e1900 */
[----:B0-----:R-:W-:-:S05]  /*0aa0*/  IMAD.WIDE R2, R9, 0x10, R2 ;  /* 0x0000001009027825 */ /* 0x001fca00078e0202 */
[----:B------:R-:W-:Y:S01]  /*0ab0*/  STG.E.128 desc[UR4][R2.64], R4 ;  /* 0x0000000402007986 */ /* 0x000fe2000c101d04 */
[----:B------:R-:W-:Y:S05]  /*0ac0*/  EXIT ;  /* 0x000000000000794d */ /* 0x000fea0003800000 */
.L_x_1206:
        /* <DEDUP_REMOVED lines=11> */
.L_x_8710:


//--------------------- .text._ZN2at6native55_GLOBAL__N__0955718d_22_SparseCsrTensorMath_cu_868dd54534reduce_sparse_csr_dim0_cuda_kernelIN3c107complexIdEElNS1_14ReductionAddOpIS5_EES5_EEvPT2_PKT0_lPKT_SC_lT1_ --------------------------
	.section	.text._ZN2at6native55_GLOBAL__N__0955718d_22_SparseCsrTensorMath_cu_868dd54534reduce_sparse_csr_dim0_cuda_kernelIN3c107complexIdEElNS1_14ReductionAddOpIS5_EES5_EEvPT2_PKT0_lPKT_SC_lT1_,"ax",@progbits
	.align	128
.text._ZN2at6native55_GLOBAL__N__0955718d_22_SparseCsrTensorMath_cu_868dd54534reduce_sparse_csr_dim0_cuda_kernelIN3c107complexIdEElNS1_14ReductionAddOpIS5_EES5_EEvPT2_PKT0_lPKT_SC_lT1_:
        .type           _ZN2at6native55_GLOBAL__N__0955718d_22_SparseCsrTensorMath_cu_868dd54534reduce_sparse_csr_dim0_cuda_kernelIN3c107complexIdEElNS1_14ReductionAddOpIS5_EES5_EEvPT2_PKT0_lPKT_SC_lT1_,@function
        .size           _ZN2at6native55_GLOBAL__N__0955718d_22_SparseCsrTensorMath_cu_868dd54534reduce_sparse_csr_dim0_cuda_kernelIN3c107complexIdEElNS1_14ReductionAddOpIS5_EES5_EEvPT2_PKT0_lPKT_SC_lT1_,(.L_x_8711 - _ZN2at6native55_GLOBAL__N__0955718d_22_SparseCsrTensorMath_cu_868dd54534reduce_sparse_csr_dim0_cuda_kernelIN3c107complexIdEElNS1_14ReductionAddOpIS5_EES5_EEvPT2_PKT0_lPKT_SC_lT1_)
        .other          _ZN2at6native55_GLOBAL__N__0955718d_22_SparseCsrTensorMath_cu_868dd54534reduce_sparse_csr_dim0_cuda_kernelIN3c107complexIdEElNS1_14ReductionAddOpIS5_EES5_EEvPT2_PKT0_lPKT_SC_lT1_,@"STO_CUDA_ENTRY STV_DEFAULT"
_ZN2at6native55_GLOBAL__N__0955718d_22_SparseCsrTensorMath_cu_868dd54534reduce_sparse_csr_dim0_cuda_kernelIN3c107complexIdEElNS1_14ReductionAddOpIS5_EES5_EEvPT2_PKT0_lPKT_SC_lT1_:
        /* <DEDUP_REMOVED lines=14> */
[----:B------:R-:W-:Y:S02]  /*00e0*/  CS2R R6, SRZ ;  /* 0x0000000000067805 */ /* 0x000fe4000001ff00 */
        /* <DEDUP_REMOVED lines=12> */
[----:B------:R-:W-:-:S02]  /*01b0*/  ISETP.NE.U32.AND P0, PT, R3, RZ, PT ;  /* 0x000000ff0300720c */ /* 0x000fc40003f05070 */
[----:B------:R-:W-:Y:S02]  /*01c0*/  ISETP.GE.U32.AND.EX P1, PT, R2, RZ, PT, P1 ;  /* 0x000000ff0200720c */ /* 0x000fe40003f26110 */
[----:B------:R-:W-:-:S11]  /*01d0*/  ISETP.NE.AND.EX P0, PT, RZ, RZ, PT, P0 ;  /* 0x000000ffff00720c */ /* 0x000fd60003f05300 */
[----:B------:R-:W-:Y:S05]  /*01e0*/  @!P1 BRA `(.L_x_1208) ;  /* 0x0000000000bc9947 */ /* 0x000fea0003800000 */
[----:B------:R-:W0:Y:S01]  /*01f0*/  LDC R23, c[0x0][0x22c] ;  /* 0x00008b00ff177b82 */ /* 0x000e220000000800 */
[----:B------:R-:W-:Y:S01]  /*0200*/  IADD3 R2, P1, R3, -R8, RZ ;  /* 0x8000000803027210 */ /* 0x000fe20007f3e0ff */
[----:B------:R-:W-:Y:S01]  /*0210*/  ULDC UR4, c[0x0][0x228] ;  /* 0x00008a0000047ab9 */ /* 0x000fe20000000800 */
[----:B------:R-:W-:Y:S01]  /*0220*/  ULDC UR5, c[0x0][0x230] ;  /* 0x00008c0000057ab9 */ /* 0x000fe20000000800 */
[----:B------:R-:W-:Y:S02]  /*0230*/  CS2R R4, SRZ ;  /* 0x0000000000047805 */ /* 0x000fe4000001ff00 */
[----:B------:R-:W-:Y:S01]  /*0240*/  CS2R R6, SRZ ;  /* 0x0000000000067805 */ /* 0x000fe2000001ff00 */
[----:B------:R-:W-:Y:S01]  /*0250*/  IMAD.X R24, RZ, RZ, ~R9, P1 ;  /* 0x000000ffff187224 */ /* 0x000fe200008e0e09 */
[----:B------:R-:W1:Y:S01]  /*0260*/  LDC R21, c[0x0][0x234] ;  /* 0x00008d00ff157b82 */ /* 0x000e620000000800 */
[----:B------:R-:W-:Y:S01]  /*0270*/  IMAD.U32 R22, RZ, RZ, UR4 ;  /* 0x00000004ff167e24 */ /* 0x000fe2000f8e00ff */
[----:B------:R-:W-:Y:S01]  /*0280*/  UMOV UR4, URZ ;  /* 0x0000003f00047c82 */ /* 0x000fe20008000000 */
[----:B------:R-:W-:Y:S01]  /*0290*/  IMAD.U32 R20, RZ, RZ, UR5 ;  /* 0x00000005ff147e24 */ /* 0x000fe2000f8e00ff */
[----:B------:R-:W-:-:S06]  /*02a0*/  UMOV UR5, URZ ;  /* 0x0000003f00057c82 */ /* 0x000fcc0008000000 */
.L_x_1209:
[----:B-1----:R-:W2:Y:S04]  /*02b0*/  LDG.E.64 R8, desc[UR12][R20.64] ;  /* 0x0000000c14087981 */ /* 0x002ea8000c1e1b00 */
[----:B------:R-:W3:Y:S04]  /*02c0*/  LDG.E.64 R10, desc[UR12][R20.64+0x8] ;  /* 0x0000080c140a7981 */ /* 0x000ee8000c1e1b00 */
[----:B------:R-:W4:Y:S01]  /*02d0*/  LDG.E.64 R12, desc[UR12][R20.64+0x10] ;  /* 0x0000100c140c7981 */ /* 0x000f22000c1e1b00 */
[----:B--2--5:R-:W-:-:S04]  /*02e0*/  ISETP.NE.U32.AND P2, PT, R26, R8, PT ;  /* 0x000000081a00720c */ /* 0x024fc80003f45070 */
[----:B------:R-:W-:Y:S02]  /*02f0*/  ISETP.NE.AND.EX P2, PT, R27, R9, PT, P2 ;  /* 0x000000091b00720c */ /* 0x000fe40003f45320 */
[----:B------:R-:W2:Y:S11]  /*0300*/  LDG.E.64 R8, desc[UR12][R20.64+0x18] ;  /* 0x0000180c14087981 */ /* 0x000eb6000c1e1b00 */
[----:B0-----:R-:W2:Y:S01]  /*0310*/  @!P2 LDG.E.128 R16, desc[UR12][R22.64] ;  /* 0x0000000c1610a981 */ /* 0x001ea2000c1e1d00 */
[----:B---3--:R-:W-:-:S04]  /*0320*/  ISETP.NE.U32.AND P3, PT, R26, R10, PT ;  /* 0x0000000a1a00720c */ /* 0x008fc80003f65070 */
[----:B------:R-:W-:Y:S02]  /*0330*/  ISETP.NE.AND.EX P3, PT, R27, R11, PT, P3 ;  /* 0x0000000b1b00720c */ /* 0x000fe40003f65330 */
[----:B----4-:R-:W-:-:S04]  /*0340*/  ISETP.NE.U32.AND P4, PT, R26, R12, PT ;  /* 0x0000000c1a00720c */ /* 0x010fc80003f85070 */
[----:B------:R-:W-:-:S07]  /*0350*/  ISETP.NE.AND.EX P4, PT, R27, R13, PT, P4 ;  /* 0x0000000d1b00720c */ /* 0x000fce0003f85340 */
[----:B------:R-:W3:Y:S01]  /*0360*/  @!P3 LDG.E.128 R12, desc[UR12][R22.64+0x10] ;  /* 0x0000100c160cb981 */ /* 0x000ee2000c1e1d00 */
[----:B--2---:R-:W-:-:S04]  /*0370*/  ISETP.NE.U32.AND P1, PT, R26, R8, PT ;  /* 0x000000081a00720c */ /* 0x004fc80003f25070 */
[----:B------:R-:W-:Y:S02]  /*0380*/  ISETP.NE.AND.EX P1, PT, R27, R9, PT, P1 ;  /* 0x000000091b00720c */ /* 0x000fe40003f25310 */
[----:B------:R-:W2:Y:S01]  /*0390*/  @!P4 LDG.E.128 R8, desc[UR12][R22.64+0x20] ;  /* 0x0000200c1608c981 */ /* 0x000ea2000c1e1d00 */
[----:B------:R-:W-:Y:S02]  /*03a0*/  @!P2 DADD R6, R6, R18 ;  /* 0x000000000606a229 */ /* 0x000fe40000000012 */
[----:B------:R-:W-:-:S08]  /*03b0*/  @!P2 DADD R4, R4, R16 ;  /* 0x000000000404a229 */ /* 0x000fd00000000010 */
[----:B------:R0:W4:Y:S01]  /*03c0*/  @!P1 LDG.E.128 R16, desc[UR12][R22.64+0x30] ;  /* 0x0000300c16109981 */ /* 0x000122000c1e1d00 */
[----:B------:R-:W-:-:S04]  /*03d0*/  UIADD3 UR4, UP0, UR4, 0x4, URZ ;  /* 0x0000000404047890 */ /* 0x000fc8000ff1e03f */
[----:B------:R-:W-:Y:S01]  /*03e0*/  UIADD3.X UR5, URZ, UR5, URZ, UP0, !UPT ;  /* 0x000000053f057290 */ /* 0x000fe200087fe43f */
[----:B---3--:R-:W-:Y:S02]  /*03f0*/  @!P3 DADD R6, R6, R14 ;  /* 0x000000000606b229 */ /* 0x008fe4000000000e */
[----:B------:R-:W-:Y:S01]  /*0400*/  @!P3 DADD R4, R4, R12 ;  /* 0x000000000404b229 */ /* 0x000fe2000000000c */
[----:B------:R-:W-:-:S04]  /*0410*/  IADD3 R12, P3, R2, UR4, RZ ;  /* 0x00000004020c7c10 */ /* 0x000fc8000ff7e0ff */
[----:B------:R-:W-:Y:S01]  /*0420*/  ISETP.NE.U32.AND P2, PT, R12, RZ, PT ;  /* 0x000000ff0c00720c */ /* 0x000fe20003f45070 */
[----:B--2---:R-:W-:Y:S01]  /*0430*/  @!P4 DADD R6, R6, R10 ;  /* 0x000000000606c229 */ /* 0x004fe2000000000a */
[----:B------:R-:W-:-:S04]  /*0440*/  IADD3.X R10, R24, UR5, RZ, P3, !PT ;  /* 0x00000005180a7c10 */ /* 0x000fc80009ffe4ff */
[----:B------:R-:W-:Y:S01]  /*0450*/  ISETP.NE.AND.EX P2, PT, R10, RZ, PT, P2 ;  /* 0x000000ff0a00720c */ /* 0x000fe20003f45320 */
[----:B------:R-:W-:Y:S01]  /*0460*/  @!P4 DADD R4, R4, R8 ;  /* 0x000000000404c229 */ /* 0x000fe20000000008 */
[----:B------:R-:W-:Y:S02]  /*0470*/  IADD3 R20, P3, R20, 0x20, RZ ;  /* 0x0000002014147810 */ /* 0x000fe40007f7e0ff */
[----:B0-----:R-:W-:Y:S01]  /*0480*/  IADD3 R22, P4, R22, 0x40, RZ ;  /* 0x0000004016167810 */ /* 0x001fe20007f9e0ff */
[----:B----4-:R-:W-:Y:S02]  /*0490*/  @!P1 DADD R6, R6, R18 ;  /* 0x0000000006069229 */ /* 0x010fe40000000012 */
[----:B------:R-:W-:Y:S02]  /*04a0*/  IMAD.X R21, RZ, RZ, R21, P3 ;  /* 0x000000ffff157224 */ /* 0x000fe400018e0615 */
[----:B------:R-:W-:Y:S01]  /*04b0*/  @!P1 DADD R4, R4, R16 ;  /* 0x0000000004049229 */ /* 0x000fe20000000010 */
[----:B------:R-:W-:-:S03]  /*04c0*/  IMAD.X R23, RZ, RZ, R23, P4 ;  /* 0x000000ffff177224 */ /* 0x000fc600020e0617 */
[----:B------:R-:W-:Y:S07]  /*04d0*/  @P2 BRA `(.L_x_1209) ;  /* 0xfffffffc00742947 */ /* 0x000fee000383ffff */
.L_x_1208:
        /* <DEDUP_REMOVED lines=9> */
.L_x_1210:
        /* <DEDUP_REMOVED lines=8> */
[----:B------:R-:W2:Y:S01]  /*05f0*/  @!P0 LDG.E.128 R8, desc[UR12][R8.64] ;  /* 0x0000000c08088981 */ /* 0x000ea2000c1e1d00 */
[----:B------:R-:W-:Y:S01]  /*0600*/  IMAD.X R13, RZ, RZ, R13, P1 ;  /* 0x000000ffff0d7224 */ /* 0x000fe200008e060d */
[----:B------:R-:W-:Y:S01]  /*0610*/  ISETP.NE.U32.AND P1, PT, R12, RZ, PT ;  /* 0x000000ff0c00720c */ /* 0x000fe20003f25070 */
[----:B------:R-:W-:Y:S02]  /*0620*/  UIADD3 UR6, UP1, UR6, 0x8, URZ ;  /* 0x0000000806067890 */ /* 0x000fe4000ff3e03f */
[----:B------:R-:W-:Y:S01]  /*0630*/  UIADD3 UR7, UP0, UR7, 0x10, URZ ;  /* 0x0000001007077890 */ /* 0x000fe2000ff1e03f */
[----:B------:R-:W-:Y:S01]  /*0640*/  ISETP.NE.AND.EX P1, PT, R13, RZ, PT, P1 ;  /* 0x000000ff0d00720c */ /* 0x000fe20003f25310 */
[----:B------:R-:W-:Y:S02]  /*0650*/  UIADD3.X UR4, URZ, UR4, URZ, UP1, !UPT ;  /* 0x000000043f047290 */ /* 0x000fe40008ffe43f */
[----:B------:R-:W-:Y:S01]  /*0660*/  UIADD3.X UR8, URZ, UR8, URZ, UP0, !UPT ;  /* 0x000000083f087290 */ /* 0x000fe200087fe43f */
[----:B--2---:R-:W-:-:S02]  /*0670*/  @!P0 DADD R6, R6, R10 ;  /* 0x0000000006068229 */ /* 0x004fc4000000000a */
[----:B------:R-:W-:-:S07]  /*0680*/  @!P0 DADD R4, R4, R8 ;  /* 0x0000000004048229 */ /* 0x000fce0000000008 */
[----:B------:R-:W-:Y:S05]  /*0690*/  @P1 BRA `(.L_x_1210) ;  /* 0xfffffffc00b41947 */ /* 0x000fea000383ffff */
.L_x_1207:
[----:B------:R-:W-:Y:S02]  /*06a0*/  ULDC.64 UR4, c[0x0][0x210] ;  /* 0x0000840000047ab9 */ /* 0x000fe40000000a00 */
[----:B------:R-:W-:-:S04]  /*06b0*/  LEA R2, P0, R0, UR4, 0x4 ;  /* 0x0000000400027c11 */ /* 0x000fc8000f8020ff */
[----:B------:R-:W-:-:S05]  /*06c0*/  LEA.HI.X R3, R0, UR5, RZ, 0x4, P0 ;  /* 0x0000000500037c11 */ /* 0x000fca00080f24ff */
[----:B------:R-:W-:Y:S01]  /*06d0*/  STG.E.128 desc[UR12][R2.64], R4 ;  /* 0x0000000402007986 */ /* 0x000fe2000c101d0c */
[----:B------:R-:W-:Y:S05]  /*06e0*/  EXIT ;  /* 0x000000000000794d */ /* 0x000fea0003800000 */
.L_x_1211:
        /* <DEDUP_REMOVED lines=9> */
.L_x_8711:


//--------------------- .text._ZN2at6native55_GLOBAL__N__0955718d_22_SparseCsrTensorMath_cu_868dd54534reduce_sparse_csr_dim0_cuda_kernelIN3c107complexIdEEiNS1_14ReductionAddOpIS5_EES5_EEvPT2_PKT0_lPKT_SC_lT1_ --------------------------
	.section	.text._ZN2at6native55_GLOBAL__N__0955718d_22_SparseCsrTensorMath_cu_868dd54534reduce_sparse_csr_dim0_cuda_kernelIN3c107complexIdEEiNS1_14ReductionAddOpIS5_EES5_EEvPT2_PKT0_lPKT_SC_lT1_,"ax",@progbits
	.align	128
.text._ZN2at6native55_GLOBAL__N__0955718d_22_SparseCsrTensorMath_cu_868dd54534reduce_sparse_csr_dim0_cuda_kernelIN3c107complexIdEEiNS1_14ReductionAddOpIS5_EES5_EEvPT2_PKT0_lPKT_SC_lT1_:
        .type           _ZN2at6native55_GLOBAL__N__0955718d_22_SparseCsrTensorMath_cu_868dd54534reduce_sparse_csr_dim0_cuda_kernelIN3c107complexIdEEiNS1_14ReductionAddOpIS5_EES5_EEvPT2_PKT0_lPKT_SC_lT1_,@function
        .size           _ZN2at6native55_GLOBAL__N__0955718d_22_SparseCsrTensorMath_cu_868dd54534reduce_sparse_csr_dim0_cuda_kernelIN3c107complexIdEEiNS1_14ReductionAddOpIS5_EES5_EEvPT2_PKT0_lPKT_SC_lT1_,(.L_x_8712 - _ZN2at6native55_GLOBAL__N__0955718d_22_SparseCsrTensorMath_cu_868dd54534reduce_sparse_csr_dim0_cuda_kernelIN3c107complexIdEEiNS1_14ReductionAddOpIS5_EES5_EEvPT2_PKT0_lPKT_SC_lT1_)
        .other          _ZN2at6native55_GLOBAL__N__0955718d_22_SparseCsrTensorMath_cu_868dd54534reduce_sparse_csr_dim0_cuda_kernelIN3c107complexIdEEiNS1_14ReductionAddOpIS5_EES5_EEvPT2_PKT0_lPKT_SC_lT1_,@"STO_CUDA_ENTRY STV_DEFAULT"
_ZN2at6native55_GLOBAL__N__0955718d_22_SparseCsrTensorMath_cu_868dd54534reduce_sparse_csr_dim0_cuda_kernelIN3c107complexIdEEiNS1_14ReductionAddOpIS5_EES5_EEvPT2_PKT0_lPKT_SC_lT1_:
        /* <DEDUP_REMOVED lines=27> */
[----:B------:R-:W-:-:S02]  /*01b0*/  ISETP.GE.U32.AND.EX P1, PT, R4, RZ, PT, P1 ;  /* 0x000000ff0400720c */ /* 0x000fc40003f26110 */
[----:B------:R-:W-:Y:S02]  /*01c0*/  CS2R R4, SRZ ;  /* 0x0000000000047805 */ /* 0x000fe4000001ff00 */
[----:B------:R-:W-:-:S09]  /*01d0*/  ISETP.NE.AND.EX P0, PT, RZ, RZ, PT, P0 ;  /* 0x000000ffff00720c */ /* 0x000fd20003f05300 */
[----:B0-----:R-:W-:Y:S05]  /*01e0*/  @!P1 BRA `(.L_x_1213) ;  /* 0x0000000000ac9947 */ /* 0x001fea0003800000 */
        /* <DEDUP_REMOVED lines=12> */
.L_x_1214:
[----:B-1----:R-:W2:Y:S04]  /*02b0*/  LDG.E R9, desc[UR12][R2.64] ;  /* 0x0000000c02097981 */ /* 0x002ea8000c1e1900 */
[----:B------:R-:W3:Y:S04]  /*02c0*/  LDG.E R11, desc[UR12][R2.64+0x4] ;  /* 0x0000040c020b7981 */ /* 0x000ee8000c1e1900 */
[----:B------:R-:W4:Y:S04]  /*02d0*/  LDG.E R13, desc[UR12][R2.64+0x8] ;  /* 0x0000080c020d7981 */ /* 0x000f28000c1e1900 */
[----:B------:R-:W4:Y:S01]  /*02e0*/  LDG.E R15, desc[UR12][R2.64+0xc] ;  /* 0x00000c0c020f7981 */ /* 0x000f22000c1e1900 */
[----:B--2--5:R-:W-:-:S13]  /*02f0*/  ISETP.NE.AND P1, PT, R22, R9, PT ;  /* 0x000000091600720c */ /* 0x024fda0003f25270 */
[----:B0-----:R-:W2:Y:S01]  /*0300*/  @!P1 LDG.E.128 R16, desc[UR12][R20.64] ;  /* 0x0000000c14109981 */ /* 0x001ea2000c1e1d00 */
[C---:B---3--:R-:W-:Y:S02]  /*0310*/  ISETP.NE.AND P4, PT, R22.reuse, R11, PT ;  /* 0x0000000b1600720c */ /* 0x048fe40003f85270 */
[----:B----4-:R-:W-:-:S11]  /*0320*/  ISETP.NE.AND P3, PT, R22, R13, PT ;  /* 0x0000000d1600720c */ /* 0x010fd60003f65270 */
[----:B------:R-:W3:Y:S01]  /*0330*/  @!P4 LDG.E.128 R8, desc[UR12][R20.64+0x10] ;  /* 0x0000100c1408c981 */ /* 0x000ee2000c1e1d00 */
[----:B------:R-:W-:-:S03]  /*0340*/  ISETP.NE.AND P2, PT, R22, R15, PT ;  /* 0x0000000f1600720c */ /* 0x000fc60003f45270 */
[----:B------:R-:W4:Y:S01]  /*0350*/  @!P3 LDG.E.128 R12, desc[UR12][R20.64+0x20] ;  /* 0x0000200c140cb981 */ /* 0x000f22000c1e1d00 */
[----:B------:R-:W-:Y:S01]  /*0360*/  UIADD3 UR4, UP0, UR4, 0x4, URZ ;  /* 0x0000000404047890 */ /* 0x000fe2000ff1e03f */
[----:B--2---:R-:W-:Y:S02]  /*0370*/  @!P1 DADD R6, R6, R18 ;  /* 0x0000000006069229 */ /* 0x004fe40000000012 */
[----:B------:R-:W-:-:S06]  /*0380*/  @!P1 DADD R4, R4, R16 ;  /* 0x0000000004049229 */ /* 0x000fcc0000000010 */
[----:B------:R0:W2:Y:S01]  /*0390*/  @!P2 LDG.E.128 R16, desc[UR12][R20.64+0x30] ;  /* 0x0000300c1410a981 */ /* 0x0000a2000c1e1d00 */
[----:B------:R-:W-:Y:S01]  /*03a0*/  UIADD3.X UR5, URZ, UR5, URZ, UP0, !UPT ;  /* 0x000000053f057290 */ /* 0x000fe200087fe43f */
[----:B---3--:R-:W-:Y:S02]  /*03b0*/  @!P4 DADD R6, R6, R10 ;  /* 0x000000000606c229 */ /* 0x008fe4000000000a */
[----:B------:R-:W-:Y:S01]  /*03c0*/  @!P4 DADD R4, R4, R8 ;  /* 0x000000000404c229 */ /* 0x000fe20000000008 */
[----:B------:R-:W-:-:S04]  /*03d0*/  IADD3 R8, P4, R24, UR4, RZ ;  /* 0x0000000418087c10 */ /* 0x000fc8000ff9e0ff */
[----:B------:R-:W-:Y:S02]  /*03e0*/  ISETP.NE.U32.AND P1, PT, R8, RZ, PT ;  /* 0x000000ff0800720c */ /* 0x000fe40003f25070 */
[----:B------:R-:W-:-:S04]  /*03f0*/  IADD3.X R8, R25, UR5, RZ, P4, !PT ;  /* 0x0000000519087c10 */ /* 0x000fc8000a7fe4ff */
[----:B------:R-:W-:Y:S01]  /*0400*/  ISETP.NE.AND.EX P1, PT, R8, RZ, PT, P1 ;  /* 0x000000ff0800720c */ /* 0x000fe20003f25310 */
[----:B----4-:R-:W-:Y:S02]  /*0410*/  @!P3 DADD R6, R6, R14 ;  /* 0x000000000606b229 */ /* 0x010fe4000000000e */
[----:B------:R-:W-:Y:S01]  /*0420*/  @!P3 DADD R4, R4, R12 ;  /* 0x000000000404b229 */ /* 0x000fe2000000000c */
[----:B------:R-:W-:Y:S02]  /*0430*/  IADD3 R2, P3, R2, 0x10, RZ ;  /* 0x0000001002027810 */ /* 0x000fe40007f7e0ff */
[----:B0-----:R-:W-:-:S03]  /*0440*/  IADD3 R20, P4, R20, 0x40, RZ ;  /* 0x0000004014147810 */ /* 0x001fc60007f9e0ff */
[----:B------:R-:W-:Y:S02]  /*0450*/  IMAD.X R3, RZ, RZ, R3, P3 ;  /* 0x000000ffff037224 */ /* 0x000fe400018e0603 */
[----:B------:R-:W-:Y:S01]  /*0460*/  IMAD.X R21, RZ, RZ, R21, P4 ;  /* 0x000000ffff157224 */ /* 0x000fe200020e0615 */
[----:B--2---:R-:W-:Y:S02]  /*0470*/  @!P2 DADD R6, R6, R18 ;  /* 0x000000000606a229 */ /* 0x004fe40000000012 */
[----:B------:R-:W-:Y:S01]  /*0480*/  @!P2 DADD R4, R4, R16 ;  /* 0x000000000404a229 */ /* 0x000fe20000000010 */
[----:B------:R-:W-:Y:S10]  /*0490*/  @P1 BRA `(.L_x_1214) ;  /* 0xfffffffc00841947 */ /* 0x000ff4000383ffff */
.L_x_1213:
        /* <DEDUP_REMOVED lines=9> */
.L_x_1215:
[----:B------:R-:W-:Y:S02]  /*0530*/  IMAD.U32 R3, RZ, RZ, UR4 ;  /* 0x00000004ff037e24 */ /* 0x000fe4000f8e00ff */
[----:B------:R-:W-:-:S05]  /*0540*/  IMAD.U32 R2, RZ, RZ, UR6 ;  /* 0x00000006ff027e24 */ /* 0x000fca000f8e00ff */
[----:B------:R-:W2:Y:S01]  /*0550*/  LDG.E R3, desc[UR12][R2.64] ;  /* 0x0000000c02037981 */ /* 0x000ea2000c1e1900 */
[----:B------:R-:W-:Y:S02]  /*0560*/  IMAD.U32 R8, RZ, RZ, UR7 ;  /* 0x00000007ff087e24 */ /* 0x000fe4000f8e00ff */
[----:B------:R-:W-:Y:S01]  /*0570*/  IMAD.U32 R9, RZ, RZ, UR8 ;  /* 0x00000008ff097e24 */ /* 0x000fe2000f8e00ff */
[----:B------:R-:W-:Y:S02]  /*0580*/  IADD3 R23, P0, R23, 0x1, RZ ;  /* 0x0000000117177810 */ /* 0x000fe40007f1e0ff */
[----:B--2--5:R-:W-:-:S13]  /*0590*/  ISETP.NE.AND P1, PT, R22, R3, PT ;  /* 0x000000031600720c */ /* 0x024fda0003f25270 */
        /* <DEDUP_REMOVED lines=11> */
.L_x_1212:
[----:B------:R-:W-:Y:S02]  /*0650*/  ULDC.64 UR4, c[0x0][0x210] ;  /* 0x0000840000047ab9 */ /* 0x000fe40000000a00 */
[----:B------:R-:W-:-:S04]  /*0660*/  LEA R2, P0, R0, UR4, 0x4 ;  /* 0x0000000400027c11 */ /* 0x000fc8000f8020ff */
[----:B------:R-:W-:-:S05]  /*0670*/  LEA.HI.X R3, R0, UR5, RZ, 0x4, P0 ;  /* 0x0000000500037c11 */ /* 0x000fca00080f24ff */
[----:B------:R-:W-:Y:S01]  /*0680*/  STG.E.128 desc[UR12][R2.64], R4 ;  /* 0x0000000402007986 */ /* 0x000fe2000c101d0c */
[----:B------:R-:W-:Y:S05]  /*0690*/  EXIT ;  /* 0x000000000000794d */ /* 0x000fea0003800000 */
.L_x_1216:
        /* <DEDUP_REMOVED lines=14> */
.L_x_8712:


//--------------------- .text._ZN2at6native55_GLOBAL__N__0955718d_22_SparseCsrTensorMath_cu_868dd54534reduce_sparse_csr_dim1_cuda_kernelIflNS1_14ReductionAddOpIfEEfEEvPT2_PKT_PKT0_SC_lT1_ --------------------------
	.section	.text._ZN2at6native55_GLOBAL__N__0955718d_22_SparseCsrTensorMath_cu_868dd54534reduce_sparse_csr_dim1_cuda_kernelIflNS1_14ReductionAddOpIfEEfEEvPT2_PKT_PKT0_SC_lT1_,"ax",@progbits
	.align	128
.text._ZN2at6native55_GLOBAL__N__0955718d_22_SparseCsrTensorMath_cu_868dd54534reduce_sparse_csr_dim1_cuda_kernelIflNS1_14ReductionAddOpIfEEfEEvPT2_PKT_PKT0_SC_lT1_:
        .type           _ZN2at6native55_GLOBAL__N__0955718d_22_SparseCsrTensorMath_cu_868dd54534reduce_sparse_csr_dim1_cuda_kernelIflNS1_14ReductionAddOpIfEEfEEvPT2_PKT_PKT0_SC_lT1_,@function
        .size           _ZN2at6native55_GLOBAL__N__0955718d_22_SparseCsrTensorMath_cu_868dd54534reduce_sparse_csr_dim1_cuda_kernelIflNS1_14ReductionAddOpIfEEfEEvPT2_PKT_PKT0_SC_lT1_,(.L_x_8713 - _ZN2at6native55_GLOBAL__N__0955718d_22_SparseCsrTensorMath_cu_868dd54534reduce_sparse_csr_dim1_cuda_kernelIflNS1_14ReductionAddOpIfEEfEEvPT2_PKT_PKT0_SC_lT1_)
        .other          _ZN2at6native55_GLOBAL__N__0955718d_22_SparseCsrTensorMath_cu_868dd54534reduce_sparse_csr_dim1_cuda_kernelIflNS1_14ReductionAddOpIfEEfEEvPT2_PKT_PKT0_SC_lT1_,@"STO_CUDA_ENTRY STV_DEFAULT"
_ZN2at6native55_GLOBAL__N__0955718d_22_SparseCsrTensorMath_cu_868dd54534reduce_sparse_csr_dim1_cuda_kernelIflNS1_14ReductionAddOpIfEEfEEvPT2_PKT_PKT0_SC_lT1_:
        /* <DEDUP_REMOVED lines=43> */
[----:B------:R-:W-:-:S03]  /*02b0*/  IMAD.MOV.U32 R7, RZ, RZ, RZ ;  /* 0x000000ffff077224 */ /* 0x000fc600078e00ff */
[----:B------:R-:W-:Y:S01]  /*02c0*/  LEA.HI.X R13, R8, UR7, R9, 0x2, P1 ;  /* 0x00000007080d7c11 */ /* 0x000fe200088f1409 */
[----:B------:R-:W-:-:S08]  /*02d0*/  IMAD.X R8, RZ, RZ, -0x1, P2 ;  /* 0xffffffffff087424 */ /* 0x000fd000010e06ff */
.L_x_1221:
        /* <DEDUP_REMOVED lines=11> */
[----:B--2---:R-:W-:-:S08]  /*0390*/  FADD.FTZ R7, R4, R7 ;  /* 0x0000000704077221 */ /* 0x004fd00000010000 */
[----:B------:R-:W-:Y:S05]  /*03a0*/  @P1 BRA `(.L_x_1221) ;  /* 0xfffffffc00cc1947 */ /* 0x000fea000383ffff */
.L_x_1220:
[----:B------:R-:W-:Y:S05]  /*03b0*/  BSYNC B1 ;  /* 0x0000000000017941 */ /* 0x000fea0003800000 */
.L_x_1219:
        /* <DEDUP_REMOVED lines=16> */
.L_x_1224:
        /* <DEDUP_REMOVED lines=15> */
[----:B--2---:R-:W-:-:S03]  /*05b0*/  FADD.FTZ R24, R24, R7 ;  /* 0x0000000718187221 */ /* 0x004fc60000010000 */
[----:B------:R0:W2:Y:S01]  /*05c0*/  LDG.E R7, desc[UR4][R4.64+0x34] ;  /* 0x0000340404077981 */ /* 0x0000a2000c1e1900 */
[----:B------:R-:W-:Y:S01]  /*05d0*/  IADD3 R11, P1, R11, 0x10, RZ ;  /* 0x000000100b0b7810 */ /* 0x000fe20007f3e0ff */
[----:B---3--:R-:W-:-:S04]  /*05e0*/  FADD.FTZ R24, R24, R25 ;  /* 0x0000001918187221 */ /* 0x008fc80000010000 */
[----:B----4-:R-:W-:Y:S01]  /*05f0*/  FADD.FTZ R24, R24, R27 ;  /* 0x0000001b18187221 */ /* 0x010fe20000010000 */
[----:B------:R-:W-:Y:S01]  /*0600*/  IMAD.X R9, RZ, RZ, R9, P1 ;  /* 0x000000ffff097224 */ /* 0x000fe200008e0609 */
[----:B------:R-:W-:Y:S02]  /*0610*/  ISETP.GE.U32.AND P1, PT, R11, R14, PT ;  /* 0x0000000e0b00720c */ /* 0x000fe40003f26070 */
[----:B-----5:R-:W-:Y:S01]  /*0620*/  FADD.FTZ R23, R24, R23 ;  /* 0x0000001718177221 */ /* 0x020fe20000010000 */
[----:B0-----:R-:W-:Y:S02]  /*0630*/  IADD3 R4, P2, R4, 0x40, RZ ;  /* 0x0000004004047810 */ /* 0x001fe40007f5e0ff */
[----:B------:R-:W-:Y:S01]  /*0640*/  ISETP.GE.AND.EX P1, PT, R9, R12, PT, P1 ;  /* 0x0000000c0900720c */ /* 0x000fe20003f26310 */
[----:B------:R-:W-:Y:S01]  /*0650*/  FADD.FTZ R22, R23, R22 ;  /* 0x0000001617167221 */ /* 0x000fe20000010000 */
[----:B------:R-:W-:-:S03]  /*0660*/  IADD3.X R5, RZ, R5, RZ, P2, !PT ;  /* 0x00000005ff057210 */ /* 0x000fc600017fe4ff */
[----:B------:R-:W-:-:S04]  /*0670*/  FADD.FTZ R21, R22, R21 ;  /* 0x0000001516157221 */ /* 0x000fc80000010000 */
        /* <DEDUP_REMOVED lines=9> */
[----:B--2---:R-:W-:Y:S01]  /*0710*/  FADD.FTZ R7, R10, R7 ;  /* 0x000000070a077221 */ /* 0x004fe20000010000 */
[----:B------:R-:W-:Y:S06]  /*0720*/  @!P1 BRA `(.L_x_1224) ;  /* 0xfffffffc00649947 */ /* 0x000fec000383ffff */
.L_x_1223:
[----:B------:R-:W-:Y:S05]  /*0730*/  BSYNC B1 ;  /* 0x0000000000017941 */ /* 0x000fea0003800000 */
.L_x_1222:
        /* <DEDUP_REMOVED lines=20> */
[----:B--2---:R-:W-:-:S04]  /*0880*/  FADD.FTZ R8, R7, R8 ;  /* 0x0000000807087221 */ /* 0x004fc80000010000 */
[----:B---3--:R-:W-:-:S04]  /*0890*/  FADD.FTZ R8, R8, R13 ;  /* 0x0000000d08087221 */ /* 0x008fc80000010000 */
[----:B----4-:R-:W-:-:S04]  /*08a0*/  FADD.FTZ R8, R8, R15 ;  /* 0x0000000f08087221 */ /* 0x010fc80000010000 */
[----:B-----5:R-:W-:-:S04]  /*08b0*/  FADD.FTZ R8, R8, R17 ;  /* 0x0000001108087221 */ /* 0x020fc80000010000 */
[----:B------:R-:W-:-:S04]  /*08c0*/  FADD.FTZ R8, R8, R19 ;  /* 0x0000001308087221 */ /* 0x000fc80000010000 */
[----:B------:R-:W-:-:S04]  /*08d0*/  FADD.FTZ R8, R8, R21 ;  /* 0x0000001508087221 */ /* 0x000fc80000010000 */
[----:B------:R-:W-:-:S04]  /*08e0*/  FADD.FTZ R8, R8, R23 ;  /* 0x0000001708087221 */ /* 0x000fc80000010000 */
[----:B------:R-:W-:-:S07]  /*08f0*/  FADD.FTZ R7, R8, R25 ;  /* 0x0000001908077221 */ /* 0x000fce0000010000 */
.L_x_1226:
[----:B------:R-:W-:Y:S05]  /*0900*/  BSYNC B1 ;  /* 0x0000000000017941 */ /* 0x000fea0003800000 */
.L_x_1225:
[----:B------:R-:W-:-:S04]  /*0910*/  ISETP.LT.U32.AND P1, PT, R11, R2, PT ;  /* 0x000000020b00720c */ /* 0x000fc80003f21070 */
[----:B------:R-:W-:-:S13]  /*0920*/  ISETP.LT.OR.EX P0, PT, R9, R3, P0, P1 ;  /* 0x000000030900720c */ /* 0x000fda0000701710 */
[----:B------:R-:W-:Y:S05]  /*0930*/  @!P0 BRA `(.L_x_1218) ;  /* 0x0000000000208947 */ /* 0x000fea0003800000 */
[----:B------:R-:W2:Y:S04]  /*0940*/  LDG.E R2, desc[UR4][R4.64+-0x8] ;  /* 0xfffff80404027981 */ /* 0x000ea8000c1e1900 */
[----:B------:R-:W3:Y:S04]  /*0950*/  LDG.E R3, desc[UR4][R4.64+-0x4] ;  /* 0xfffffc0404037981 */ /* 0x000ee8000c1e1900 */
[----:B------:R-:W4:Y:S04]  /*0960*/  LDG.E R9, desc[UR4][R4.64] ;  /* 0x0000000404097981 */ /* 0x000f28000c1e1900 */
[----:B------:R-:W5:Y:S01]  /*0970*/  LDG.E R11, desc[UR4][R4.64+0x4] ;  /* 0x00000404040b7981 */ /* 0x000f62000c1e1900 */
[----:B--2---:R-:W-:-:S04]  /*0980*/  FADD.FTZ R2, R7, R2 ;  /* 0x0000000207027221 */ /* 0x004fc80000010000 */
[----:B---3--:R-:W-:-:S04]  /*0990*/  FADD.FTZ R2, R2, R3 ;  /* 0x0000000302027221 */ /* 0x008fc80000010000 */
[----:B----4-:R-:W-:-:S04]  /*09a0*/  FADD.FTZ R2, R2, R9 ;  /* 0x0000000902027221 */ /* 0x010fc80000010000 */
[----:B-----5:R-:W-:-:S07]  /*09b0*/  FADD.FTZ R7, R2, R11 ;  /* 0x0000000b02077221 */ /* 0x020fce0000010000 */
.L_x_1218:
[----:B------:R-:W-:Y:S05]  /*09c0*/  BSYNC B0 ;  /* 0x0000000000007941 */ /* 0x000fea0003800000 */
.L_x_1217:
        /* <DEDUP_REMOVED lines=9> */
.L_x_1227:
        /* <DEDUP_REMOVED lines=10> */
.L_x_8713:


//--------------------- .text._ZN2at6native55_GLOBAL__N__0955718d_22_SparseCsrTensorMath_cu_868dd54534reduce_sparse_csr_dim1_cuda_kernelIfiNS1_14ReductionAddOpIfEEfEEvPT2_PKT_PKT0_SC_lT1_ --------------------------
	.section	.text._ZN2at6native55_GLOBAL__N__0955718d_22_SparseCsrTensorMath_cu_868dd54534reduce_sparse_csr_dim1_cuda_kernelIfiNS1_14ReductionAddOpIfEEfEEvPT2_PKT_PKT0_SC_lT1_,"ax",@progbits
	.align	128
.text._ZN2at6native55_GLOBAL__N__0955718d_22_SparseCsrTensorMath_cu_868dd54534reduce_sparse_csr_dim1_cuda_kernelIfiNS1_14ReductionAddOpIfEEfEEvPT2_PKT_PKT0_SC_lT1_:
        .type           _ZN2at6native55_GLOBAL__N__0955718d_22_SparseCsrTensorMath_cu_868dd54534reduce_sparse_csr_dim1_cuda_kernelIfiNS1_14ReductionAddOpIfEEfEEvPT2_PKT_PKT0_SC_lT1_,@function
        .size           _ZN2at6native55_GLOBAL__N__0955718d_22_SparseCsrTensorMath_cu_868dd54534reduce_sparse_csr_dim1_cuda_kernelIfiNS1_14ReductionAddOpIfEEfEEvPT2_PKT_PKT0_SC_lT1_,(.L_x_8714 - _ZN2at6native55_GLOBAL__N__0955718d_22_SparseCsrTensorMath_cu_868dd54534reduce_sparse_csr_dim1_cuda_kernelIfiNS1_14ReductionAddOpIfEEfEEvPT2_PKT_PKT0_SC_lT1_)
        .other          _ZN2at6native55_GLOBAL__N__0955718d_22_SparseCsrTensorMath_cu_868dd54534reduce_sparse_csr_dim1_cuda_kernelIfiNS1_14ReductionAddOpIfEEfEEvPT2_PKT_PKT0_SC_lT1_,@"STO_CUDA_ENTRY STV_DEFAULT"
_ZN2at6native55_GLOBAL__N__0955718d_22_SparseCsrTensorMath_cu_868dd54534reduce_sparse_csr_dim1_cuda_kernelIfiNS1_14ReductionAddOpIfEEfEEvPT2_PKT_PKT0_SC_lT1_:
        /* <DEDUP_REMOVED lines=23> */
[----:B------:R-:W-:Y:S01]  /*0170*/  IMAD.IADD R2, R6, 0x1, -R7 ;  /* 0x0000000106027824 */ /* 0x000fe200078e0a07 */
[----:B------:R-:W-:Y:S01]  /*0180*/  LOP3.LUT R3, RZ, R7, RZ, 0x33, !PT ;  /* 0x00000007ff037212 */ /* 0x000fe200078e33ff */
[----:B------:R-:W-:Y:S01]  /*0190*/  BSSY B1, `(.L_x_1230) ;  /* 0x0000013000017945 */ /* 0x000fe20003800000 */
[----:B------:R-:W-:Y:S02]  /*01a0*/  MOV R5, RZ ;  /* 0x000000ff00057202 */ /* 0x000fe40000000f00 */
[----:B------:R-:W-:Y:S02]  /*01b0*/  LOP3.LUT P1, R8, R2, 0x3, RZ, 0xc0, !PT ;  /* 0x0000000302087812 */ /* 0x000fe4000782c0ff */
[----:B------:R-:W-:-:S04]  /*01c0*/  IADD3 R3, R6, R3, RZ ;  /* 0x0000000306037210 */ /* 0x000fc80007ffe0ff */
[----:B------:R-:W-:-:S07]  /*01d0*/  ISETP.GE.U32.AND P0, PT, R3, 0x3, PT ;  /* 0x000000030300780c */ /* 0x000fce0003f06070 */
[----:B------:R-:W-:Y:S06]  /*01e0*/  @!P1 BRA `(.L_x_1231) ;  /* 0x0000000000349947 */ /* 0x000fec0003800000 */
[----:B------:R-:W0:Y:S01]  /*01f0*/  LDC.64 R2, c[0x0][0x218] ;  /* 0x00008600ff027b82 */ /* 0x000e220000000a00 */
[----:B------:R-:W-:Y:S01]  /*0200*/  MOV R5, RZ ;  /* 0x000000ff00057202 */ /* 0x000fe20000000f00 */
[----:B0-----:R-:W-:-:S04]  /*0210*/  IMAD.WIDE R2, R7, 0x4, R2 ;  /* 0x0000000407027825 */ /* 0x001fc800078e0202 */
[----:B------:R-:W-:-:S07]  /*0220*/  IMAD.MOV.U32 R9, RZ, RZ, R2 ;  /* 0x000000ffff097224 */ /* 0x000fce00078e0002 */
.L_x_1232:
[----:B------:R-:W-:-:S06]  /*0230*/  MOV R2, R9 ;  /* 0x0000000900027202 */ /* 0x000fcc0000000f00 */
[----:B------:R0:W2:Y:S01]  /*0240*/  LDG.E R2, desc[UR4][R2.64] ;  /* 0x0000000402027981 */ /* 0x0000a2000c1e1900 */
[----:B------:R-:W-:Y:S01]  /*0250*/  VIADD R8, R8, 0xffffffff ;  /* 0xffffffff08087836 */ /* 0x000fe20000000000 */
[----:B------:R-:W-:Y:S02]  /*0260*/  IADD3 R9, P2, R9, 0x4, RZ ;  /* 0x0000000409097810 */ /* 0x000fe40007f5e0ff */
[----:B------:R-:W-:Y:S02]  /*0270*/  IADD3 R7, R7, 0x1, RZ ;  /* 0x0000000107077810 */ /* 0x000fe40007ffe0ff */
[----:B------:R-:W-:Y:S02]  /*0280*/  ISETP.NE.AND P1, PT, R8, RZ, PT ;  /* 0x000000ff0800720c */ /* 0x000fe40003f25270 */
[----:B0-----:R-:W-:Y:S01]  /*0290*/  IADD3.X R3, RZ, R3, RZ, P2, !PT ;  /* 0x00000003ff037210 */ /* 0x001fe200017fe4ff */
[----:B--2---:R-:W-:-:S10]  /*02a0*/  FADD.FTZ R5, R2, R5 ;  /* 0x0000000502057221 */ /* 0x004fd40000010000 */
[----:B------:R-:W-:Y:S05]  /*02b0*/  @P1 BRA `(.L_x_1232) ;  /* 0xfffffffc00dc1947 */ /* 0x000fea000383ffff */
.L_x_1231:
[----:B------:R-:W-:Y:S05]  /*02c0*/  BSYNC B1 ;  /* 0x0000000000017941 */ /* 0x000fea0003800000 */
.L_x_1230:
        /* <DEDUP_REMOVED lines=12> */
.L_x_1235:
        /* <DEDUP_REMOVED lines=20> */
[----:B--2---:R-:W-:-:S04]  /*04d0*/  FADD.FTZ R20, R20, R5 ;  /* 0x0000000514147221 */ /* 0x004fc80000010000 */
[----:B---3--:R-:W-:-:S04]  /*04e0*/  FADD.FTZ R19, R20, R19 ;  /* 0x0000001314137221 */ /* 0x008fc80000010000 */
[----:B----4-:R-:W-:-:S04]  /*04f0*/  FADD.FTZ R19, R19, R22 ;  /* 0x0000001613137221 */ /* 0x010fc80000010000 */
[----:B-----5:R-:W-:-:S04]  /*0500*/  FADD.FTZ R19, R19, R24 ;  /* 0x0000001813137221 */ /* 0x020fc80000010000 */
        /* <DEDUP_REMOVED lines=11> */
[----:B------:R-:W-:Y:S01]  /*05c0*/  FADD.FTZ R5, R11, R8 ;  /* 0x000000080b057221 */ /* 0x000fe20000010000 */
[----:B------:R-:W-:Y:S06]  /*05d0*/  @!P1 BRA `(.L_x_1235) ;  /* 0xfffffffc006c9947 */ /* 0x000fec000383ffff */
.L_x_1234:
[----:B------:R-:W-:Y:S05]  /*05e0*/  BSYNC B1 ;  /* 0x0000000000017941 */ /* 0x000fea0003800000 */
.L_x_1233:
        /* <DEDUP_REMOVED lines=14> */
[----:B--2---:R-:W-:-:S04]  /*06d0*/  FADD.FTZ R8, R5, R8 ;  /* 0x0000000805087221 */ /* 0x004fc80000010000 */
[----:B---3--:R-:W-:Y:S01]  /*06e0*/  FADD.FTZ R8, R8, R9 ;  /* 0x0000000908087221 */ /* 0x008fe20000010000 */
[----:B------:R-:W-:-:S03]  /*06f0*/  IADD3 R9, P1, R2, 0x20, RZ ;  /* 0x0000002002097810 */ /* 0x000fc60007f3e0ff */
[----:B----4-:R-:W-:Y:S01]  /*0700*/  FADD.FTZ R8, R8, R11 ;  /* 0x0000000b08087221 */ /* 0x010fe20000010000 */
[----:B0-----:R-:W-:Y:S01]  /*0710*/  MOV R2, R9 ;  /* 0x0000000900027202 */ /* 0x001fe20000000f00 */
[----:B------:R-:W-:Y:S02]  /*0720*/  IMAD.X R10, RZ, RZ, R3, P1 ;  /* 0x000000ffff0a7224 */ /* 0x000fe400008e0603 */
[----:B-----5:R-:W-:-:S03]  /*0730*/  FADD.FTZ R8, R8, R13 ;  /* 0x0000000d08087221 */ /* 0x020fc60000010000 */
[----:B------:R-:W-:Y:S01]  /*0740*/  MOV R3, R10 ;  /* 0x0000000a00037202 */ /* 0x000fe20000000f00 */
[----:B------:R-:W-:-:S04]  /*0750*/  FADD.FTZ R8, R8, R15 ;  /* 0x0000000f08087221 */ /* 0x000fc80000010000 */
[----:B------:R-:W-:-:S04]  /*0760*/  FADD.FTZ R8, R8, R17 ;  /* 0x0000001108087221 */ /* 0x000fc80000010000 */
[----:B------:R-:W-:-:S04]  /*0770*/  FADD.FTZ R8, R8, R19 ;  /* 0x0000001308087221 */ /* 0x000fc80000010000 */
[----:B------:R-:W-:-:S07]  /*0780*/  FADD.FTZ R5, R8, R21 ;  /* 0x0000001508057221 */ /* 0x000fce0000010000 */
.L_x_1237:
[----:B------:R-:W-:Y:S05]  /*0790*/  BSYNC B1 ;  /* 0x0000000000017941 */ /* 0x000fea0003800000 */
.L_x_1236:
[----:B------:R-:W-:-:S13]  /*07a0*/  ISETP.LT.OR P0, PT, R7, R6, P0 ;  /* 0x000000060700720c */ /* 0x000fda0000701670 */
        /* <DEDUP_REMOVED lines=9> */
.L_x_1229:
[----:B------:R-:W-:Y:S05]  /*0840*/  BSYNC B0 ;  /* 0x0000000000007941 */ /* 0x000fea0003800000 */
.L_x_1228:
        /* <DEDUP_REMOVED lines=8> */
.L_x_1238:
        /* <DEDUP_REMOVED lines=11> */
.L_x_8714:


//--------------------- .text._ZN2at6native55_GLOBAL__N__0955718d_22_SparseCsrTensorMath_cu_868dd54534reduce_sparse_csr_dim0_cuda_kernelIflNS1_14ReductionAddOpIfEEfEEvPT2_PKT0_lPKT_S9_lT1_ --------------------------
	.section	.text._ZN2at6native55_GLOBAL__N__0955718d_22_SparseCsrTensorMath_cu_868dd54534reduce_sparse_csr_dim0_cuda_kernelIflNS1_14ReductionAddOpIfEEfEEvPT2_PKT0_lPKT_S9_lT1_,"ax",@progbits
	.align	128
.text._ZN2at6native55_GLOBAL__N__0955718d_22_SparseCsrTensorMath_cu_868dd54534reduce_sparse_csr_dim0_cuda_kernelIflNS1_14ReductionAddOpIfEEfEEvPT2_PKT0_lPKT_S9_lT1_:
        .type           _ZN2at6native55_GLOBAL__N__0955718d_22_SparseCsrTensorMath_cu_868dd54534reduce_sparse_csr_dim0_cuda_kernelIflNS1_14ReductionAddOpIfEEfEEvPT2_PKT0_lPKT_S9_lT1_,@function
        .size           _ZN2at6native55_GLOBAL__N__0955718d_22_SparseCsrTensorMath_cu_868dd54534reduce_sparse_csr_dim0_cuda_kernelIflNS1_14ReductionAddOpIfEEfEEvPT2_PKT0_lPKT_S9_lT1_,(.L_x_8715 - _ZN2at6native55_GLOBAL__N__0955718d_22_SparseCsrTensorMath_cu_868dd54534reduce_sparse_csr_dim0_cuda_kernelIflNS1_14ReductionAddOpIfEEfEEvPT2_PKT0_lPKT_S9_lT1_)
        .other          _ZN2at6native55_GLOBAL__N__0955718d_22_SparseCsrTensorMath_cu_868dd54534reduce_sparse_csr_dim0_cuda_kernelIflNS1_14ReductionAddOpIfEEfEEvPT2_PKT0_lPKT_S9_lT1_,@"STO_CUDA_ENTRY STV_DEFAULT"
_ZN2at6native55_GLOBAL__N__0955718d_22_SparseCsrTensorMath_cu_868dd54534reduce_sparse_csr_dim0_cuda_kernelIflNS1_14ReductionAddOpIfEEfEEvPT2_PKT0_lPKT_S9_lT1_:
        /* <DEDUP_REMOVED lines=34> */
[----:B------:R-:W-:Y:S02]  /*0220*/  IMAD.MOV.U32 R0, RZ, RZ, RZ ;  /* 0x000000ffff007224 */ /* 0x000fe400078e00ff */
[----:B------:R-:W-:Y:S02]  /*0230*/  IMAD.X R19, RZ, RZ, ~R11, P1 ;  /* 0x000000ffff137224 */ /* 0x000fe400008e0e0b */
[----:B------:R-:W1:Y:S01]  /*0240*/  LDC R7, c[0x0][0x234] ;  /* 0x00008d00ff077b82 */ /* 0x000e620000000800 */
[----:B------:R-:W-:Y:S01]  /*0250*/  IMAD.U32 R11, RZ, RZ, UR4 ;  /* 0x00000004ff0b7e24 */ /* 0x000fe2000f8e00ff */
[----:B------:R-:W-:Y:S01]  /*0260*/  UMOV UR4, URZ ;  /* 0x0000003f00047c82 */ /* 0x000fe20008000000 */
[----:B------:R-:W-:Y:S01]  /*0270*/  IMAD.U32 R6, RZ, RZ, UR5 ;  /* 0x00000005ff067e24 */ /* 0x000fe2000f8e00ff */
[----:B------:R-:W-:-:S06]  /*0280*/  UMOV UR5, URZ ;  /* 0x0000003f00057c82 */ /* 0x000fcc0008000000 */
.L_x_1241:
        /* <DEDUP_REMOVED lines=23> */
[----:B--2---:R-:W-:-:S03]  /*0400*/  @!P2 FADD.FTZ R0, R0, R11 ;  /* 0x0000000b0000a221 */ /* 0x004fc60000010000 */
[----:B------:R-:W-:Y:S02]  /*0410*/  ISETP.NE.AND.EX P2, PT, R12, RZ, PT, P5 ;  /* 0x000000ff0c00720c */ /* 0x000fe40003f45350 */
[----:B------:R-:W-:Y:S01]  /*0420*/  IADD3 R6, P5, R6, 0x20, RZ ;  /* 0x0000002006067810 */ /* 0x000fe20007fbe0ff */
[----:B---3--:R-:W-:Y:S01]  /*0430*/  @!P1 FADD.FTZ R0, R0, R13 ;  /* 0x0000000d00009221 */ /* 0x008fe20000010000 */
[----:B------:R-:W-:-:S03]  /*0440*/  IADD3 R11, P1, R8, 0x10, RZ ;  /* 0x00000010080b7810 */ /* 0x000fc60007f3e0ff */
[----:B------:R-:W-:Y:S02]  /*0450*/  IMAD.X R7, RZ, RZ, R7, P5 ;  /* 0x000000ffff077224 */ /* 0x000fe400028e0607 */
[----:B----4-:R-:W-:Y:S01]  /*0460*/  @!P3 FADD.FTZ R0, R0, R15 ;  /* 0x0000000f0000b221 */ /* 0x010fe20000010000 */
[----:B------:R-:W-:-:S03]  /*0470*/  IMAD.X R18, RZ, RZ, R9, P1 ;  /* 0x000000ffff127224 */ /* 0x000fc600008e0609 */
[----:B------:R-:W-:Y:S01]  /*0480*/  @!P4 FADD.FTZ R0, R0, R17 ;  /* 0x000000110000c221 */ /* 0x000fe20000010000 */
[----:B------:R-:W-:Y:S06]  /*0490*/  @P2 BRA `(.L_x_1241) ;  /* 0xfffffffc007c2947 */ /* 0x000fec000383ffff */
.L_x_1240:
        /* <DEDUP_REMOVED lines=9> */
.L_x_1242:
        /* <DEDUP_REMOVED lines=16> */
[----:B--2---:R-:W-:-:S09]  /*0630*/  @!P0 FADD.FTZ R0, R0, R9 ;  /* 0x0000000900008221 */ /* 0x004fd20000010000 */
[----:B------:R-:W-:Y:S05]  /*0640*/  @P1 BRA `(.L_x_1242) ;  /* 0xfffffffc00b81947 */ /* 0x000fea000383ffff */
.L_x_1239:
[----:B------:R-:W-:Y:S02]  /*0650*/  ULDC.64 UR4, c[0x0][0x210] ;  /* 0x0000840000047ab9 */ /* 0x000fe40000000a00 */
[----:B-----5:R-:W-:-:S04]  /*0660*/  LEA R2, P0, R4, UR4, 0x2 ;  /* 0x0000000404027c11 */ /* 0x020fc8000f8010ff */
[----:B------:R-:W-:-:S05]  /*0670*/  LEA.HI.X R3, R4, UR5, RZ, 0x2, P0 ;  /* 0x0000000504037c11 */ /* 0x000fca00080f14ff */
[----:B------:R-:W-:Y:S01]  /*0680*/  STG.E desc[UR12][R2.64], R0 ;  /* 0x0000000002007986 */ /* 0x000fe2000c10190c */
[----:B------:R-:W-:Y:S05]  /*0690*/  EXIT ;  /* 0x000000000000794d */ /* 0x000fea0003800000 */
.L_x_1243:
        /* <DEDUP_REMOVED lines=14> */
.L_x_8715:


//--------------------- .text._ZN2at6native55_GLOBAL__N__0955718d_22_SparseCsrTensorMath_cu_868dd54534reduce_sparse_csr_dim0_cuda_kernelIfiNS1_14ReductionAddOpIfEEfEEvPT2_PKT0_lPKT_S9_lT1_ --------------------------
	.section	.text._ZN2at6native55_GLOBAL__N__0955718d_22_SparseCsrTensorMath_cu_868dd54534reduce_sparse_csr_dim0_cuda_kernelIfiNS1_14ReductionAddOpIfEEfEEvPT2_PKT0_lPKT_S9_lT1_,"ax",@progbits
	.align	128
.text._ZN2at6native55_GLOBAL__N__0955718d_22_SparseCsrTensorMath_cu_868dd54534reduce_sparse_csr_dim0_cuda_kernelIfiNS1_14ReductionAddOpIfEEfEEvPT2_PKT0_lPKT_S9_lT1_:
        .type           _ZN2at6native55_GLOBAL__N__0955718d_22_SparseCsrTensorMath_cu_868dd54534reduce_sparse_csr_dim0_cuda_kernelIfiNS1_14ReductionAddOpIfEEfEEvPT2_PKT0_lPKT_S9_lT1_,@function
        .size           _ZN2at6native55_GLOBAL__N__0955718d_22_SparseCsrTensorMath_cu_868dd54534reduce_sparse_csr_dim0_cuda_kernelIfiNS1_14ReductionAddOpIfEEfEEvPT2_PKT0_lPKT_S9_lT1_,(.L_x_8716 - _ZN2at6native55_GLOBAL__N__0955718d_22_SparseCsrTensorMath_cu_868dd54534reduce_sparse_csr_dim0_cuda_kernelIfiNS1_14ReductionAddOpIfEEfEEvPT2_PKT0_lPKT_S9_lT1_)
        .other          _ZN2at6native55_GLOBAL__N__0955718d_22_SparseCsrTensorMath_cu_868dd54534reduce_sparse_csr_dim0_cuda_kernelIfiNS1_14ReductionAddOpIfEEfEEvPT2_PKT0_lPKT_S9_lT1_,@"STO_CUDA_ENTRY STV_DEFAULT"
_ZN2at6native55_GLOBAL__N__0955718d_22_SparseCsrTensorMath_cu_868dd54534reduce_sparse_csr_dim0_cuda_kernelIfiNS1_14ReductionAddOpIfEEfEEvPT2_PKT0_lPKT_S9_lT1_:
        /* <DEDUP_REMOVED lines=43> */
.L_x_1246:
        /* <DEDUP_REMOVED lines=20> */
[----:B--2---:R-:W-:Y:S01]  /*03f0*/  @!P5 FADD.FTZ R0, R0, R7 ;  /* 0x000000070000d221 */ /* 0x004fe20000010000 */
[----:B------:R-:W-:-:S03]  /*0400*/  IADD3 R2, P5, R2, 0x10, RZ ;  /* 0x0000001002027810 */ /* 0x000fc60007fbe0ff */
[----:B---3--:R-:W-:Y:S01]  /*0410*/  @!P2 FADD.FTZ R0, R0, R11 ;  /* 0x0000000b0000a221 */ /* 0x008fe20000010000 */
[----:B------:R-:W-:Y:S01]  /*0420*/  IADD3 R10, P2, R8, 0x10, RZ ;  /* 0x00000010080a7810 */ /* 0x000fe20007f5e0ff */
[----:B------:R-:W-:Y:S02]  /*0430*/  IMAD.X R3, RZ, RZ, R3, P5 ;  /* 0x000000ffff037224 */ /* 0x000fe400028e0603 */
[----:B----4-:R-:W-:Y:S02]  /*0440*/  @!P4 FADD.FTZ R0, R0, R13 ;  /* 0x0000000d0000c221 */ /* 0x010fe40000010000 */
[----:B------:R-:W-:Y:S02]  /*0450*/  IMAD.X R17, RZ, RZ, R9, P2 ;  /* 0x000000ffff117224 */ /* 0x000fe400010e0609 */
[----:B------:R-:W-:Y:S01]  /*0460*/  @!P3 FADD.FTZ R0, R0, R15 ;  /* 0x0000000f0000b221 */ /* 0x000fe20000010000 */
[----:B------:R-:W-:Y:S06]  /*0470*/  @P1 BRA `(.L_x_1246) ;  /* 0xfffffffc008c1947 */ /* 0x000fec000383ffff */
.L_x_1245:
        /* <DEDUP_REMOVED lines=11> */
.L_x_1247:
        /* <DEDUP_REMOVED lines=17> */
.L_x_1244:
[----:B------:R-:W-:Y:S02]  /*0640*/  ULDC.64 UR4, c[0x0][0x210] ;  /* 0x0000840000047ab9 */ /* 0x000fe40000000a00 */
[----:B------:R-:W-:-:S04]  /*0650*/  IADD3 R2, P0, R5, UR4, RZ ;  /* 0x0000000405027c10 */ /* 0x000fc8000ff1e0ff */
[----:B------:R-:W-:-:S05]  /*0660*/  IADD3.X R3, R4, UR5, RZ, P0, !PT ;  /* 0x0000000504037c10 */ /* 0x000fca00087fe4ff */
[----:B------:R-:W-:Y:S01]  /*0670*/  STG.E desc[UR12][R2.64], R0 ;  /* 0x0000000002007986 */ /* 0x000fe2000c10190c */
[----:B------:R-:W-:Y:S05]  /*0680*/  EXIT ;  /* 0x000000000000794d */ /* 0x000fea0003800000 */
.L_x_1248:
        /* <DEDUP_REMOVED lines=15> */
.L_x_8716:


//--------------------- .text._ZN2at6native55_GLOBAL__N__0955718d_22_SparseCsrTensorMath_cu_868dd54534reduce_sparse_csr_dim1_cuda_kernelIdlNS1_14ReductionAddOpIdEEdEEvPT2_PKT_PKT0_SC_lT1_ --------------------------
	.section	.text._ZN2at6native55_GLOBAL__N__0955718d_22_SparseCsrTensorMath_cu_868dd54534reduce_sparse_csr_dim1_cuda_kernelIdlNS1_14ReductionAddOpIdEEdEEvPT2_PKT_PKT0_SC_lT1_,"ax",@progbits
	.align	128
.text._ZN2at6native55_GLOBAL__N__0955718d_22_SparseCsrTensorMath_cu_868dd54534reduce_sparse_csr_dim1_cuda_kernelIdlNS1_14ReductionAddOpIdEEdEEvPT2_PKT_PKT0_SC_lT1_:
        .type           _ZN2at6native55_GLOBAL__N__0955718d_22_SparseCsrTensorMath_cu_868dd54534reduce_sparse_csr_dim1_cuda_kernelIdlNS1_14ReductionAddOpIdEEdEEvPT2_PKT_PKT0_SC_lT1_,@function
        .size           _ZN2at6native55_GLOBAL__N__0955718d_22_SparseCsrTensorMath_cu_868dd54534reduce_sparse_csr_dim1_cuda_kernelIdlNS1_14ReductionAddOpIdEEdEEvPT2_PKT_PKT0_SC_lT1_,(.L_x_8717 - _ZN2at6native55_GLOBAL__N__0955718d_22_SparseCsrTensorMath_cu_868dd54534reduce_sparse_csr_dim1_cuda_kernelIdlNS1_14ReductionAddOpIdEEdEEvPT2_PKT_PKT0_SC_lT1_)
        .other          _ZN2at6native55_GLOBAL__N__0955718d_22_SparseCsrTensorMath_cu_868dd54534reduce_sparse_csr_dim1_cuda_kernelIdlNS1_14ReductionAddOpIdEEdEEvPT2_PKT_PKT0_SC_lT1_,@"STO_CUDA_ENTRY STV_DEFAULT"
_ZN2at6native55_GLOBAL__N__0955718d_22_SparseCsrTensorMath_cu_868dd54534reduce_sparse_csr_dim1_cuda_kernelIdlNS1_14ReductionAddOpIdEEdEEvPT2_PKT_PKT0_SC_lT1_:
        /* <DEDUP_REMOVED lines=25> */
[--C-:B------:R-:W-:Y:S01]  /*0190*/  IMAD.IADD R6, R8, 0x1, -R4.reuse ;  /* 0x0000000108067824 */ /* 0x100fe200078e0a04 */
[----:B------:R-:W-:Y:S01]  /*01a0*/  LOP3.LUT R3, RZ, R4, RZ, 0x33, !PT ;  /* 0x00000004ff037212 */ /* 0x000fe200078e33ff */
[----:B------:R-:W-:Y:S01]  /*01b0*/  BSSY B1, `(.L_x_1251) ;  /* 0x0000022000017945 */ /* 0x000fe20003800000 */
[----:B------:R-:W-:Y:S01]  /*01c0*/  LOP3.LUT R7, RZ, R5, RZ, 0x33, !PT ;  /* 0x00000005ff077212 */ /* 0x000fe200078e33ff */
[----:B------:R-:W-:Y:S01]  /*01d0*/  IMAD.MOV.U32 R27, RZ, RZ, R4 ;  /* 0x000000ffff1b7224 */ /* 0x000fe200078e0004 */
[----:B------:R-:W-:Y:S02]  /*01e0*/  LOP3.LUT R6, R6, 0x3, RZ, 0xc0, !PT ;  /* 0x0000000306067812 */ /* 0x000fe400078ec0ff */
[----:B------:R-:W-:Y:S02]  /*01f0*/  CS2R R24, SRZ ;  /* 0x0000000000187805 */ /* 0x000fe4000001ff00 */
[----:B------:R-:W-:Y:S02]  /*0200*/  IADD3 R3, P2, R8, R3, RZ ;  /* 0x0000000308037210 */ /* 0x000fe40007f5e0ff */
[----:B------:R-:W-:-:S02]  /*0210*/  ISETP.NE.U32.AND P1, PT, R6, RZ, PT ;  /* 0x000000ff0600720c */ /* 0x000fc40003f25070 */
        /* <DEDUP_REMOVED lines=10> */
[--C-:B------:R-:W-:Y:S01]  /*02c0*/  IMAD.MOV.U32 R3, RZ, RZ, R5.reuse ;  /* 0x000000ffff037224 */ /* 0x100fe200078e0005 */
[----:B------:R-:W-:Y:S01]  /*02d0*/  CS2R R24, SRZ ;  /* 0x0000000000187805 */ /* 0x000fe2000001ff00 */
[----:B------:R-:W-:Y:S01]  /*02e0*/  IMAD.X R7, RZ, RZ, -0x1, P2 ;  /* 0xffffffffff077424 */ /* 0x000fe200010e06ff */
[----:B------:R-:W-:-:S09]  /*02f0*/  LEA.HI.X R11, R4, UR7, R5, 0x3, P1 ;  /* 0x00000007040b7c11 */ /* 0x000fd200088f1c05 */
.L_x_1253:
        /* <DEDUP_REMOVED lines=11> */
[----:B--2---:R-:W-:-:S12]  /*03b0*/  DADD R24, R4, R24 ;  /* 0x0000000004187229 */ /* 0x004fd80000000018 */
[----:B------:R-:W-:Y:S05]  /*03c0*/  @P1 BRA `(.L_x_1253) ;  /* 0xfffffffc00cc1947 */ /* 0x000fea000383ffff */
.L_x_1252:
[----:B------:R-:W-:Y:S05]  /*03d0*/  BSYNC B1 ;  /* 0x0000000000017941 */ /* 0x000fea0003800000 */
.L_x_1251:
        /* <DEDUP_REMOVED lines=16> */
.L_x_1256:
[----:B------:R-:W2:Y:S04]  /*04e0*/  LDG.E.64 R22, desc[UR4][R6.64+-0x10] ;  /* 0xfffff00406167981 */ /* 0x000ea8000c1e1b00 */
[----:B------:R-:W3:Y:S04]  /*04f0*/  LDG.E.64 R10, desc[UR4][R6.64+-0x8] ;  /* 0xfffff804060a7981 */ /* 0x000ee8000c1e1b00 */
[----:B------:R-:W4:Y:S04]  /*0500*/  LDG.E.64 R12, desc[UR4][R6.64] ;  /* 0x00000004060c7981 */ /* 0x000f28000c1e1b00 */
[----:B------:R-:W5:Y:S04]  /*0510*/  LDG.E.64 R14, desc[UR4][R6.64+0x8] ;  /* 0x00000804060e7981 */ /* 0x000f68000c1e1b00 */
[----:B------:R-:W5:Y:S04]  /*0520*/  LDG.E.64 R16, desc[UR4][R6.64+0x10] ;  /* 0x0000100406107981 */ /* 0x000f68000c1e1b00 */
[----:B------:R-:W5:Y:S04]  /*0530*/  LDG.E.64 R18, desc[UR4][R6.64+0x18] ;  /* 0x0000180406127981 */ /* 0x000f68000c1e1b00 */
[----:B------:R-:W5:Y:S01]  /*0540*/  LDG.E.64 R20, desc[UR4][R6.64+0x20] ;  /* 0x0000200406147981 */ /* 0x000f62000c1e1b00 */
[----:B--2---:R-:W-:-:S03]  /*0550*/  DADD R22, R22, R24 ;  /* 0x0000000016167229 */ /* 0x004fc60000000018 */
[----:B------:R-:W2:Y:S05]  /*0560*/  LDG.E.64 R24, desc[UR4][R6.64+0x28] ;  /* 0x0000280406187981 */ /* 0x000eaa000c1e1b00 */
[----:B---3--:R-:W-:Y:S02]  /*0570*/  DADD R10, R22, R10 ;  /* 0x00000000160a7229 */ /* 0x008fe4000000000a */
[----:B------:R-:W3:Y:S06]  /*0580*/  LDG.E.64 R22, desc[UR4][R6.64+0x30] ;  /* 0x0000300406167981 */ /* 0x000eec000c1e1b00 */
[----:B----4-:R-:W-:-:S02]  /*0590*/  DADD R12, R10, R12 ;  /* 0x000000000a0c7229 */ /* 0x010fc4000000000c */
[----:B------:R-:W4:Y:S06]  /*05a0*/  LDG.E.64 R10, desc[UR4][R6.64+0x38] ;  /* 0x00003804060a7981 */ /* 0x000f2c000c1e1b00 */
[----:B-----5:R-:W-:Y:S02]  /*05b0*/  DADD R14, R12, R14 ;  /* 0x000000000c0e7229 */ /* 0x020fe4000000000e */
[----:B------:R-:W5:Y:S06]  /*05c0*/  LDG.E.64 R12, desc[UR4][R6.64+0x40] ;  /* 0x00004004060c7981 */ /* 0x000f6c000c1e1b00 */
[----:B------:R-:W-:-:S02]  /*05d0*/  DADD R16, R14, R16 ;  /* 0x000000000e107229 */ /* 0x000fc40000000010 */
[----:B------:R-:W5:Y:S06]  /*05e0*/  LDG.E.64 R14, desc[UR4][R6.64+0x48] ;  /* 0x00004804060e7981 */ /* 0x000f6c000c1e1b00 */
[----:B------:R-:W-:Y:S02]  /*05f0*/  DADD R18, R16, R18 ;  /* 0x0000000010127229 */ /* 0x000fe40000000012 */
[----:B------:R-:W5:Y:S06]  /*0600*/  LDG.E.64 R16, desc[UR4][R6.64+0x50] ;  /* 0x0000500406107981 */ /* 0x000f6c000c1e1b00 */
[----:B------:R-:W-:-:S02]  /*0610*/  DADD R20, R18, R20 ;  /* 0x0000000012147229 */ /* 0x000fc40000000014 */
[----:B------:R-:W5:Y:S06]  /*0620*/  LDG.E.64 R18, desc[UR4][R6.64+0x58] ;  /* 0x0000580406127981 */ /* 0x000f6c000c1e1b00 */
[----:B--2---:R-:W-:Y:S02]  /*0630*/  DADD R24, R20, R24 ;  /* 0x0000000014187229 */ /* 0x004fe40000000018 */
[----:B------:R-:W2:Y:S06]  /*0640*/  LDG.E.64 R20, desc[UR4][R6.64+0x60] ;  /* 0x0000600406147981 */ /* 0x000eac000c1e1b00 */
[----:B---3--:R-:W-:-:S02]  /*0650*/  DADD R22, R24, R22 ;  /* 0x0000000018167229 */ /* 0x008fc40000000016 */
[----:B------:R0:W3:Y:S01]  /*0660*/  LDG.E.64 R24, desc[UR4][R6.64+0x68] ;  /* 0x0000680406187981 */ /* 0x0000e2000c1e1b00 */
[----:B------:R-:W-:-:S05]  /*0670*/  IADD3 R27, P1, R27, 0x10, RZ ;  /* 0x000000101b1b7810 */ /* 0x000fca0007f3e0ff */
[----:B----4-:R-:W-:Y:S01]  /*0680*/  DADD R10, R22, R10 ;  /* 0x00000000160a7229 */ /* 0x010fe2000000000a */
[----:B------:R-:W-:Y:S01]  /*0690*/  IMAD.X R3, RZ, RZ, R3, P1 ;  /* 0x000000ffff037224 */ /* 0x000fe200008e0603 */
[----:B------:R-:W-:Y:S02]  /*06a0*/  ISETP.GE.U32.AND P1, PT, R27, R5, PT ;  /* 0x000000051b00720c */ /* 0x000fe40003f26070 */
[----:B0-----:R-:W-:Y:S02]  /*06b0*/  IADD3 R6, P2, R6, 0x80, RZ ;  /* 0x0000008006067810 */ /* 0x001fe40007f5e0ff */
[----:B------:R-:W-:Y:S02]  /*06c0*/  ISETP.GE.AND.EX P1, PT, R3, R4, PT, P1 ;  /* 0x000000040300720c */ /* 0x000fe40003f26310 */
[----:B-----5:R-:W-:Y:S01]  /*06d0*/  DADD R10, R10, R12 ;  /* 0x000000000a0a7229 */ /* 0x020fe2000000000c */
[----:B------:R-:W-:-:S07]  /*06e0*/  IMAD.X R7, RZ, RZ, R7, P2 ;  /* 0x000000ffff077224 */ /* 0x000fce00010e0607 */
[----:B------:R-:W-:-:S08]  /*06f0*/  DADD R10, R10, R14 ;  /* 0x000000000a0a7229 */ /* 0x000fd0000000000e */
[----:B------:R-:W-:-:S08]  /*0700*/  DADD R10, R10, R16 ;  /* 0x000000000a0a7229 */ /* 0x000fd00000000010 */
[----:B------:R-:W-:-:S08]  /*0710*/  DADD R10, R10, R18 ;  /* 0x000000000a0a7229 */ /* 0x000fd00000000012 */
[----:B--2---:R-:W-:-:S08]  /*0720*/  DADD R10, R10, R20 ;  /* 0x000000000a0a7229 */ /* 0x004fd00000000014 */
[----:B---3--:R-:W-:Y:S01]  /*0730*/  DADD R24, R10, R24 ;  /* 0x000000000a187229 */ /* 0x008fe20000000018 */
[----:B------:R-:W-:Y:S10]  /*0740*/  @!P1 BRA `(.L_x_1256) ;  /* 0xfffffffc00649947 */ /* 0x000ff4000383ffff */
.L_x_1255:
[----:B------:R-:W-:Y:S05]  /*0750*/  BSYNC B1 ;  /* 0x0000000000017941 */ /* 0x000fea0003800000 */
.L_x_1254:
        /* <DEDUP_REMOVED lines=19> */
[----:B--2---:R-:W-:-:S08]  /*0890*/  DADD R22, R24, R22 ;  /* 0x0000000018167229 */ /* 0x004fd00000000016 */
[----:B---3--:R-:W-:-:S08]  /*08a0*/  DADD R4, R22, R4 ;  /* 0x0000000016047229 */ /* 0x008fd00000000004 */
[----:B----4-:R-:W-:-:S08]  /*08b0*/  DADD R4, R4, R10 ;  /* 0x0000000004047229 */ /* 0x010fd0000000000a */
[----:B-----5:R-:W-:-:S08]  /*08c0*/  DADD R4, R4, R12 ;  /* 0x0000000004047229 */ /* 0x020fd0000000000c */
[----:B------:R-:W-:-:S08]  /*08d0*/  DADD R4, R4, R14 ;  /* 0x0000000004047229 */ /* 0x000fd0000000000e */
[----:B------:R-:W-:-:S08]  /*08e0*/  DADD R4, R4, R16 ;  /* 0x0000000004047229 */ /* 0x000fd00000000010 */
[----:B------:R-:W-:-:S08]  /*08f0*/  DADD R4, R4, R18 ;  /* 0x0000000004047229 */ /* 0x000fd00000000012 */
[----:B------:R-:W-:-:S11]  /*0900*/  DADD R24, R4, R20 ;  /* 0x0000000004187229 */ /* 0x000fd60000000014 */
.L_x_1258:
[----:B------:R-:W-:Y:S05]  /*0910*/  BSYNC B1 ;  /* 0x0000000000017941 */ /* 0x000fea0003800000 */
.L_x_1257:
[----:B------:R-:W-:-:S04]  /*0920*/  ISETP.LT.U32.AND P1, PT, R27, R8, PT ;  /* 0x000000081b00720c */ /* 0x000fc80003f21070 */
[----:B------:R-:W-:-:S13]  /*0930*/  ISETP.LT.OR.EX P0, PT, R3, R9, P0, P1 ;  /* 0x000000090300720c */ /* 0x000fda0000701710 */
[----:B------:R-:W-:Y:S05]  /*0940*/  @!P0 BRA `(.L_x_1250) ;  /* 0x0000000000208947 */ /* 0x000fea0003800000 */
[----:B------:R-:W2:Y:S04]  /*0950*/  LDG.E.64 R4, desc[UR4][R6.64+-0x10] ;  /* 0xfffff00406047981 */ /* 0x000ea8000c1e1b00 */
[----:B------:R-:W3:Y:S04]  /*0960*/  LDG.E.64 R8, desc[UR4][R6.64+-0x8] ;  /* 0xfffff80406087981 */ /* 0x000ee8000c1e1b00 */
[----:B------:R-:W4:Y:S04]  /*0970*/  LDG.E.64 R10, desc[UR4][R6.64] ;  /* 0x00000004060a7981 */ /* 0x000f28000c1e1b00 */
[----:B------:R-:W5:Y:S01]  /*0980*/  LDG.E.64 R12, desc[UR4][R6.64+0x8] ;  /* 0x00000804060c7981 */ /* 0x000f62000c1e1b00 */
[----:B--2---:R-:W-:-:S08]  /*0990*/  DADD R4, R24, R4 ;  /* 0x0000000018047229 */ /* 0x004fd00000000004 */
[----:B---3--:R-:W-:-:S08]  /*09a0*/  DADD R4, R4, R8 ;  /* 0x0000000004047229 */ /* 0x008fd00000000008 */
[----:B----4-:R-:W-:-:S08]  /*09b0*/  DADD R4, R4, R10 ;  /* 0x0000000004047229 */ /* 0x010fd0000000000a */
[----:B-----5:R-:W-:-:S11]  /*09c0*/  DADD R24, R4, R12 ;  /* 0x0000000004187229 */ /* 0x020fd6000000000c */
.L_x_1250:
[----:B------:R-:W-:Y:S05]  /*09d0*/  BSYNC B0 ;  /* 0x0000000000007941 */ /* 0x000fea0003800000 */
.L_x_1249:
        /* <DEDUP_REMOVED lines=9> */
.L_x_1259:
        /* <DEDUP_REMOVED lines=9> */
.L_x_8717:


//--------------------- .text._ZN2at6native55_GLOBAL__N__0955718d_22_SparseCsrTensorMath_cu_868dd54534reduce_sparse_csr_dim1_cuda_kernelIdiNS1_14ReductionAddOpIdEEdEEvPT2_PKT_PKT0_SC_lT1_ --------------------------
	.section	.text._ZN2at6native55_GLOBAL__N__0955718d_22_SparseCsrTensorMath_cu_868dd54534reduce_sparse_csr_dim1_cuda_kernelIdiNS1_14ReductionAddOpIdEEdEEvPT2_PKT_PKT0_SC_lT1_,"ax",@progbits
	.align	128
.text._ZN2at6native55_GLOBAL__N__0955718d_22_SparseCsrTensorMath_cu_868dd54534reduce_sparse_csr_dim1_cuda_kernelIdiNS1_14ReductionAddOpIdEEdEEvPT2_PKT_PKT0_SC_lT1_:
        .type           _ZN2at6native55_GLOBAL__N__0955718d_22_SparseCsrTensorMath_cu_868dd54534reduce_sparse_csr_dim1_cuda_kernelIdiNS1_14ReductionAddOpIdEEdEEvPT2_PKT_PKT0_SC_lT1_,@function
        .size           _ZN2at6native55_GLOBAL__N__0955718d_22_SparseCsrTensorMath_cu_868dd54534reduce_sparse_csr_dim1_cuda_kernelIdiNS1_14ReductionAddOpIdEEdEEvPT2_PKT_PKT0_SC_lT1_,(.L_x_8718 - _ZN2at6native55_GLOBAL__N__0955718d_22_SparseCsrTensorMath_cu_868dd54534reduce_sparse_csr_dim1_cuda_kernelIdiNS1_14ReductionAddOpIdEEdEEvPT2_PKT_PKT0_SC_lT1_)
        .other          _ZN2at6native55_GLOBAL__N__0955718d_22_SparseCsrTensorMath_cu_868dd54534reduce_sparse_csr_dim1_cuda_kernelIdiNS1_14ReductionAddOpIdEEdEEvPT2_PKT_PKT0_SC_lT1_,@"STO_CUDA_ENTRY STV_DEFAULT"
_ZN2at6native55_GLOBAL__N__0955718d_22_SparseCsrTensorMath_cu_868dd54534reduce_sparse_csr_dim1_cuda_kernelIdiNS1_14ReductionAddOpIdEEdEEvPT2_PKT_PKT0_SC_lT1_:
        /* <DEDUP_REMOVED lines=23> */
[C---:B------:R-:W-:Y:S01]  /*0170*/  IMAD.IADD R4, R3.reuse, 0x1, -R6 ;  /* 0x0000000103047824 */ /* 0x040fe200078e0a06 */
[----:B------:R-:W-:Y:S01]  /*0180*/  LOP3.LUT R8, RZ, R6, RZ, 0x33, !PT ;  /* 0x00000006ff087212 */ /* 0x000fe200078e33ff */
[----:B------:R-:W-:Y:S03]  /*0190*/  BSSY B1, `(.L_x_1262) ;  /* 0x0000017000017945 */ /* 0x000fe60003800000 */
[----:B------:R-:W-:Y:S01]  /*01a0*/  LOP3.LUT P1, R7, R4, 0x3, RZ, 0xc0, !PT ;  /* 0x0000000304077812 */ /* 0x000fe2000782c0ff */
[----:B------:R-:W-:Y:S02]  /*01b0*/  IMAD.IADD R8, R3, 0x1, R8 ;  /* 0x0000000103087824 */ /* 0x000fe400078e0208 */
[----:B------:R-:W-:-:S03]  /*01c0*/  IMAD.MOV.U32 R4, RZ, RZ, R6 ;  /* 0x000000ffff047224 */ /* 0x000fc600078e0006 */
        /* <DEDUP_REMOVED lines=8> */
[----:B------:R-:W-:-:S07]  /*0250*/  IMAD.MOV.U32 R4, RZ, RZ, R6 ;  /* 0x000000ffff047224 */ /* 0x000fce00078e0006 */
.L_x_1264:
[----:B------:R-:W-:Y:S02]  /*0260*/  IMAD.MOV.U32 R6, RZ, RZ, R11 ;  /* 0x000000ffff067224 */ /* 0x000fe400078e000b */
[----:B------:R-:W-:-:S06]  /*0270*/  IMAD.MOV.U32 R7, RZ, RZ, R5 ;  /* 0x000000ffff077224 */ /* 0x000fcc00078e0005 */
[----:B------:R-:W2:Y:S01]  /*0280*/  LDG.E.64 R6, desc[UR4][R6.64] ;  /* 0x0000000406067981 */ /* 0x000ea2000c1e1b00 */
[----:B------:R-:W-:Y:S01]  /*0290*/  VIADD R10, R10, 0xffffffff ;  /* 0xffffffff0a0a7836 */ /* 0x000fe20000000000 */
[----:B------:R-:W-:Y:S01]  /*02a0*/  IADD3 R11, P2, R11, 0x8, RZ ;  /* 0x000000080b0b7810 */ /* 0x000fe20007f5e0ff */
[----:B------:R-:W-:-:S03]  /*02b0*/  VIADD R4, R4, 0x1 ;  /* 0x0000000104047836 */ /* 0x000fc60000000000 */
[----:B------:R-:W-:Y:S01]  /*02c0*/  ISETP.NE.AND P1, PT, R10, RZ, PT ;  /* 0x000000ff0a00720c */ /* 0x000fe20003f25270 */
[----:B------:R-:W-:Y:S01]  /*02d0*/  IMAD.X R5, RZ, RZ, R5, P2 ;  /* 0x000000ffff057224 */ /* 0x000fe200010e0605 */
[----:B--2---:R-:W-:-:S11]  /*02e0*/  DADD R8, R6, R8 ;  /* 0x0000000006087229 */ /* 0x004fd60000000008 */
[----:B------:R-:W-:Y:S05]  /*02f0*/  @P1 BRA `(.L_x_1264) ;  /* 0xfffffffc00d81947 */ /* 0x000fea000383ffff */
.L_x_1263:
[----:B------:R-:W-:Y:S05]  /*0300*/  BSYNC B1 ;  /* 0x0000000000017941 */ /* 0x000fea0003800000 */
.L_x_1262:
        /* <DEDUP_REMOVED lines=12> */
.L_x_1267:
        /* <DEDUP_REMOVED lines=22> */
[----:B------:R-:W-:Y:S02]  /*0530*/  DADD R22, R24, R22 ;  /* 0x0000000018167229 */ /* 0x000fe40000000016 */
[----:B------:R0:W5:Y:S01]  /*0540*/  LDG.E.64 R24, desc[UR4][R6.64+0x68] ;  /* 0x0000680406187981 */ /* 0x000162000c1e1b00 */
[----:B------:R-:W-:-:S05]  /*0550*/  VIADD R4, R4, 0x10 ;  /* 0x0000001004047836 */ /* 0x000fca0000000000 */
[----:B------:R-:W-:Y:S02]  /*0560*/  ISETP.GE.AND P1, PT, R4, R5, PT ;  /* 0x000000050400720c */ /* 0x000fe40003f26270 */
        /* <DEDUP_REMOVED lines=9> */
[----:B------:R-:W-:Y:S01]  /*0600*/  DADD R8, R8, R24 ;  /* 0x0000000008087229 */ /* 0x000fe20000000018 */
[----:B------:R-:W-:Y:S10]  /*0610*/  @!P1 BRA `(.L_x_1267) ;  /* 0xfffffffc006c9947 */ /* 0x000ff4000383ffff */
.L_x_1266:
[----:B------:R-:W-:Y:S05]  /*0620*/  BSYNC B1 ;  /* 0x0000000000017941 */ /* 0x000fea0003800000 */
.L_x_1265:
        /* <DEDUP_REMOVED lines=14> */
[----:B------:R-:W-:-:S03]  /*0710*/  PLOP3.LUT P0, PT, PT, PT, PT, 0x8, 0x0 ;  /* 0x000000000000781c */ /* 0x000fc60003f0e170 */
[----:B0-----:R-:W-:Y:S02]  /*0720*/  IMAD.X R7, RZ, RZ, R7, P1 ;  /* 0x000000ffff077224 */ /* 0x001fe400008e0607 */
[----:B------:R-:W-:Y:S01]  /*0730*/  IMAD.MOV.U32 R6, RZ, RZ, R5 ;  /* 0x000000ffff067224 */ /* 0x000fe200078e0005 */
        /* <DEDUP_REMOVED lines=8> */
.L_x_1269:
[----:B------:R-:W-:Y:S05]  /*07c0*/  BSYNC B1 ;  /* 0x0000000000017941 */ /* 0x000fea0003800000 */
.L_x_1268:
[----:B------:R-:W-:-:S13]  /*07d0*/  ISETP.LT.OR P0, PT, R4, R3, P0 ;  /* 0x000000030400720c */ /* 0x000fda0000701670 */
        /* <DEDUP_REMOVED lines=9> */
.L_x_1261:
[----:B------:R-:W-:Y:S05]  /*0870*/  BSYNC B0 ;  /* 0x0000000000007941 */ /* 0x000fea0003800000 */
.L_x_1260:
        /* <DEDUP_REMOVED lines=8> */
.L_x_1270:
        /* <DEDUP_REMOVED lines=16> */
.L_x_8718:


//--------------------- .text._ZN2at6native55_GLOBAL__N__0955718d_22_SparseCsrTensorMath_cu_868dd54534reduce_sparse_csr_dim0_cuda_kernelIdlNS1_14ReductionAddOpIdEEdEEvPT2_PKT0_lPKT_S9_lT1_ --------------------------
	.section	.text._ZN2at6native55_GLOBAL__N__0955718d_22_SparseCsrTensorMath_cu_868dd54534reduce_sparse_csr_dim0_cuda_kernelIdlNS1_14ReductionAddOpIdEEdEEvPT2_PKT0_lPKT_S9_lT1_,"ax",@progbits
	.align	128
.text._ZN2at6native55_GLOBAL__N__0955718d_22_SparseCsrTensorMath_cu_868dd54534reduce_sparse_csr_dim0_cuda_kernelIdlNS1_14ReductionAddOpIdEEdEEvPT2_PKT0_lPKT_S9_lT1_:
        .type           _ZN2at6native55_GLOBAL__N__0955718d_22_SparseCsrTensorMath_cu_868dd54534reduce_sparse_csr_dim0_cuda_kernelIdlNS1_14ReductionAddOpIdEEdEEvPT2_PKT0_lPKT_S9_lT1_,@function
        .size           _ZN2at6native55_GLOBAL__N__0955718d_22_SparseCsrTensorMath_cu_868dd54534reduce_sparse_csr_dim0_cuda_kernelIdlNS1_14ReductionAddOpIdEEdEEvPT2_PKT0_lPKT_S9_lT1_,(.L_x_8719 - _ZN2at6native55_GLOBAL__N__0955718d_22_SparseCsrTensorMath_cu_868dd54534reduce_sparse_csr_dim0_cuda_kernelIdlNS1_14ReductionAddOpIdEEdEEvPT2_PKT0_lPKT_S9_lT1_)
        .other          _ZN2at6native55_GLOBAL__N__0955718d_22_SparseCsrTensorMath_cu_868dd54534reduce_sparse_csr_dim0_cuda_kernelIdlNS1_14ReductionAddOpIdEEdEEvPT2_PKT0_lPKT_S9_lT1_,@"STO_CUDA_ENTRY STV_DEFAULT"
_ZN2at6native55_GLOBAL__N__0955718d_22_SparseCsrTensorMath_cu_868dd54534reduce_sparse_csr_dim0_cuda_kernelIdlNS1_14ReductionAddOpIdEEdEEvPT2_PKT0_lPKT_S9_lT1_:
        /* <DEDUP_REMOVED lines=43> */
.L_x_1273:
        /* <DEDUP_REMOVED lines=20> */
[----:B--2---:R-:W-:-:S08]  /*03f0*/  @!P2 DADD R2, R2, R10 ;  /* 0x000000000202a229 */ /* 0x004fd0000000000a */
[----:B---3--:R-:W-:Y:S01]  /*0400*/  @!P3 DADD R2, R2, R18 ;  /* 0x000000000202b229 */ /* 0x008fe20000000012 */
[----:B------:R-:W-:-:S04]  /*0410*/  IADD3 R10, P3, R16, UR4, RZ ;  /* 0x00000004100a7c10 */ /* 0x000fc8000ff7e0ff */
[----:B------:R-:W-:Y:S02]  /*0420*/  ISETP.NE.U32.AND P2, PT, R10, RZ, PT ;  /* 0x000000ff0a00720c */ /* 0x000fe40003f45070 */
[----:B------:R-:W-:Y:S01]  /*0430*/  IADD3.X R10, R17, UR5, RZ, P3, !PT ;  /* 0x00000005110a7c10 */ /* 0x000fe20009ffe4ff */
[----:B----4-:R-:W-:Y:S01]  /*0440*/  @!P4 DADD R2, R2, R20 ;  /* 0x000000000202c229 */ /* 0x010fe20000000014 */
[----:B------:R-:W-:Y:S02]  /*0450*/  IADD3 R6, P4, R6, 0x20, RZ ;  /* 0x0000002006067810 */ /* 0x000fe40007f9e0ff */
[----:B------:R-:W-:Y:S02]  /*0460*/  ISETP.NE.AND.EX P2, PT, R10, RZ, PT, P2 ;  /* 0x000000ff0a00720c */ /* 0x000fe40003f45320 */
[----:B------:R-:W-:Y:S01]  /*0470*/  IADD3 R20, P3, R12, 0x20, RZ ;  /* 0x000000200c147810 */ /* 0x000fe20007f7e0ff */
[----:B------:R-:W-:Y:S02]  /*0480*/  IMAD.X R7, RZ, RZ, R7, P4 ;  /* 0x000000ffff077224 */ /* 0x000fe400020e0607 */
[----:B------:R-:W-:-:S02]  /*0490*/  @!P1 DADD R2, R2, R8 ;  /* 0x0000000002029229 */ /* 0x000fc40000000008 */
[----:B------:R-:W-:-:S06]  /*04a0*/  IMAD.X R21, RZ, RZ, R13, P3 ;  /* 0x000000ffff157224 */ /* 0x000fcc00018e060d */
[----:B------:R-:W-:Y:S05]  /*04b0*/  @P2 BRA `(.L_x_1273) ;  /* 0xfffffffc007c2947 */ /* 0x000fea000383ffff */
.L_x_1272:
        /* <DEDUP_REMOVED lines=11> */
.L_x_1274:
        /* <DEDUP_REMOVED lines=16> */
[----:B--2---:R-:W-:-:S09]  /*0670*/  @!P0 DADD R2, R2, R6 ;  /* 0x0000000002028229 */ /* 0x004fd20000000006 */
[----:B------:R-:W-:Y:S05]  /*0680*/  @P1 BRA `(.L_x_1274) ;  /* 0xfffffffc00b81947 */ /* 0x000fea000383ffff */
.L_x_1271:
[----:B------:R-:W-:Y:S02]  /*0690*/  ULDC.64 UR4, c[0x0][0x210] ;  /* 0x0000840000047ab9 */ /* 0x000fe40000000a00 */
[----:B-----5:R-:W-:-:S04]  /*06a0*/  IADD3 R4, P0, R0, UR4, RZ ;  /* 0x0000000400047c10 */ /* 0x020fc8000ff1e0ff */
[----:B------:R-:W-:-:S05]  /*06b0*/  IADD3.X R5, R14, UR5, RZ, P0, !PT ;  /* 0x000000050e057c10 */ /* 0x000fca00087fe4ff */
[----:B------:R-:W-:Y:S01]  /*06c0*/  STG.E.64 desc[UR12][R4.64], R2 ;  /* 0x0000000204007986 */ /* 0x000fe2000c101b0c */
[----:B------:R-:W-:Y:S05]  /*06d0*/  EXIT ;  /* 0x000000000000794d */ /* 0x000fea0003800000 */
.L_x_1275:
        /* <DEDUP_REMOVED lines=10> */
.L_x_8719:


//--------------------- .text._ZN2at6native55_GLOBAL__N__0955718d_22_SparseCsrTensorMath_cu_868dd54534reduce_sparse_csr_dim0_cuda_kernelIdiNS1_14ReductionAddOpIdEEdEEvPT2_PKT0_lPKT_S9_lT1_ --------------------------
	.section	.text._ZN2at6native55_GLOBAL__N__0955718d_22_SparseCsrTensorMath_cu_868dd54534reduce_sparse_csr_dim0_cuda_kernelIdiNS1_14ReductionAddOpIdEEdEEvPT2_PKT0_lPKT_S9_lT1_,"ax",@progbits
	.align	128
.text._ZN2at6native55_GLOBAL__N__0955718d_22_SparseCsrTensorMath_cu_868dd54534reduce_sparse_csr_dim0_cuda_kernelIdiNS1_14ReductionAddOpIdEEdEEvPT2_PKT0_lPKT_S9_lT1_:
        .type           _ZN2at6native55_GLOBAL__N__0955718d_22_SparseCsrTensorMath_cu_868dd54534reduce_sparse_csr_dim0_cuda_kernelIdiNS1_14ReductionAddOpIdEEdEEvPT2_PKT0_lPKT_S9_lT1_,@function
        .size           _ZN2at6native55_GLOBAL__N__0955718d_22_SparseCsrTensorMath_cu_868dd54534reduce_sparse_csr_dim0_cuda_kernelIdiNS1_14ReductionAddOpIdEEdEEvPT2_PKT0_lPKT_S9_lT1_,(.L_x_8720 - _ZN2at6native55_GLOBAL__N__0955718d_22_SparseCsrTensorMath_cu_868dd54534reduce_sparse_csr_dim0_cuda_kernelIdiNS1_14ReductionAddOpIdEEdEEvPT2_PKT0_lPKT_S9_lT1_)
        .other          _ZN2at6native55_GLOBAL__N__0955718d_22_SparseCsrTensorMath_cu_868dd54534reduce_sparse_csr_dim0_cuda_kernelIdiNS1_14ReductionAddOpIdEEdEEvPT2_PKT0_lPKT_S9_lT1_,@"STO_CUDA_ENTRY STV_DEFAULT"
_ZN2at6native55_GLOBAL__N__0955718d_22_SparseCsrTensorMath_cu_868dd54534reduce_sparse_csr_dim0_cuda_kernelIdiNS1_14ReductionAddOpIdEEdEEvPT2_PKT0_lPKT_S9_lT1_:
        /* <DEDUP_REMOVED lines=41> */
.L_x_1278:
        /* <DEDUP_REMOVED lines=21> */
[----:B0-----:R-:W-:Y:S02]  /*03e0*/  IADD3 R8, P3, R8, 0x20, RZ ;  /* 0x0000002008087810 */ /* 0x001fe40007f7e0ff */
[----:B------:R-:W-:Y:S02]  /*03f0*/  ISETP.NE.AND.EX P1, PT, R13, RZ, PT, P1 ;  /* 0x000000ff0d00720c */ /* 0x000fe40003f25310 */
[----:B------:R-:W-:Y:S01]  /*0400*/  IADD3 R4, P4, R4, 0x10, RZ ;  /* 0x0000001004047810 */ /* 0x000fe20007f9e0ff */
[----:B------:R-:W-:Y:S02]  /*0410*/  IMAD.X R15, RZ, RZ, R9, P3 ;  /* 0x000000ffff0f7224 */ /* 0x000fe400018e0609 */
[----:B------:R-:W-:-:S02]  /*0420*/  @!P2 DADD R2, R2, R10 ;  /* 0x000000000202a229 */ /* 0x000fc4000000000a */
[----:B------:R-:W-:-:S06]  /*0430*/  IMAD.X R5, RZ, RZ, R5, P4 ;  /* 0x000000ffff057224 */ /* 0x000fcc00020e0605 */
[----:B------:R-:W-:Y:S05]  /*0440*/  @P1 BRA `(.L_x_1278) ;  /* 0xfffffffc00901947 */ /* 0x000fea000383ffff */
.L_x_1277:
        /* <DEDUP_REMOVED lines=9> */
.L_x_1279:
        /* <DEDUP_REMOVED lines=17> */
.L_x_1276:
[----:B------:R-:W-:Y:S02]  /*05f0*/  ULDC.64 UR4, c[0x0][0x210] ;  /* 0x0000840000047ab9 */ /* 0x000fe40000000a00 */
[----:B------:R-:W-:-:S04]  /*0600*/  LEA R4, P0, R0, UR4, 0x3 ;  /* 0x0000000400047c11 */ /* 0x000fc8000f8018ff */
[----:B------:R-:W-:-:S05]  /*0610*/  LEA.HI.X R5, R0, UR5, RZ, 0x3, P0 ;  /* 0x0000000500057c11 */ /* 0x000fca00080f1cff */
[----:B------:R-:W-:Y:S01]  /*0620*/  STG.E.64 desc[UR12][R4.64], R2 ;  /* 0x0000000204007986 */ /* 0x000fe2000c101b0c */
[----:B------:R-:W-:Y:S05]  /*0630*/  EXIT ;  /* 0x000000000000794d */ /* 0x000fea0003800000 */
.L_x_1280:
        /* <DEDUP_REMOVED lines=12> */
.L_x_8720:


//--------------------- .text._ZN2at6native55_GLOBAL__N__0955718d_22_SparseCsrTensorMath_cu_868dd54534reduce_sparse_csr_dim1_cuda_kernelIslNS1_14ReductionAddOpIlEElEEvPT2_PKT_PKT0_SC_lT1_ --------------------------
	.section	.text._ZN2at6native55_GLOBAL__N__0955718d_22_SparseCsrTensorMath_cu_868dd54534reduce_sparse_csr_dim1_cuda_kernelIslNS1_14ReductionAddOpIlEElEEvPT2_PKT_PKT0_SC_lT1_,"ax",@progbits
	.align	128
.text._ZN2at6native55_GLOBAL__N__0955718d_22_SparseCsrTensorMath_cu_868dd54534reduce_sparse_csr_dim1_cuda_kernelIslNS1_14ReductionAddOpIlEElEEvPT2_PKT_PKT0_SC_lT1_:
        .type           _ZN2at6native55_GLOBAL__N__0955718d_22_SparseCsrTensorMath_cu_868dd54534reduce_sparse_csr_dim1_cuda_kernelIslNS1_14ReductionAddOpIlEElEEvPT2_PKT_PKT0_SC_lT1_,@function
        .size           _ZN2at6native55_GLOBAL__N__0955718d_22_SparseCsrTensorMath_cu_868dd54534reduce_sparse_csr_dim1_cuda_kernelIslNS1_14ReductionAddOpIlEElEEvPT2_PKT_PKT0_SC_lT1_,(.L_x_8721 - _ZN2at6native55_GLOBAL__N__0955718d_22_SparseCsrTensorMath_cu_868dd54534reduce_sparse_csr_dim1_cuda_kernelIslNS1_14ReductionAddOpIlEElEEvPT2_PKT_PKT0_SC_lT1_)
        .other          _ZN2at6native55_GLOBAL__N__0955718d_22_SparseCsrTensorMath_cu_868dd54534reduce_sparse_csr_dim1_cuda_kernelIslNS1_14ReductionAddOpIlEElEEvPT2_PKT_PKT0_SC_lT1_,@"STO_CUDA_ENTRY STV_DEFAULT"
_ZN2at6native55_GLOBAL__N__0955718d_22_SparseCsrTensorMath_cu_868dd54534reduce_sparse_csr_dim1_cuda_kernelIslNS1_14ReductionAddOpIlEElEEvPT2_PKT_PKT0_SC_lT1_:
        /* <DEDUP_REMOVED lines=22> */
[----:B------:R-:W-:Y:S01]  /*0160*/  IMAD.MOV.U32 R8, RZ, RZ, R9 ;  /* 0x000000ffff087224 */ /* 0x000fe200078e0009 */
[----:B------:R-:W-:Y:S02]  /*0170*/  CS2R R4, SRZ ;  /* 0x0000000000047805 */ /* 0x000fe4000001ff00 */
[----:B------:R-:W-:-:S04]  /*0180*/  ISETP.GT.U32.AND P0, PT, R2, R7, PT ;  /* 0x000000070200720c */ /* 0x000fc80003f04070 */
[----:B------:R-:W-:-:S13]  /*0190*/  ISETP.GT.AND.EX P0, PT, R3, R8, PT, P0 ;  /* 0x000000080300720c */ /* 0x000fda0003f04300 */
[----:B------:R-:W-:Y:S05]  /*01a0*/  @!P0 BRA `(.L_x_1282) ;  /* 0x0000000000f88947 */ /* 0x000fea0003800000 */
[----:B------:R-:W-:Y:S01]  /*01b0*/  LOP3.LUT R5, RZ, R7, RZ, 0x33, !PT ;  /* 0x00000007ff057212 */ /* 0x000fe200078e33ff */
[C---:B------:R-:W-:Y:S01]  /*01c0*/  IMAD.IADD R9, R2.reuse, 0x1, -R7 ;  /* 0x0000000102097824 */ /* 0x040fe200078e0a07 */
[----:B------:R-:W-:Y:S02]  /*01d0*/  BSSY B1, `(.L_x_1283) ;  /* 0x0000029000017945 */ /* 0x000fe40003800000 */
[----:B------:R-:W-:Y:S02]  /*01e0*/  IADD3 R4, P0, R2, R5, RZ ;  /* 0x0000000502047210 */ /* 0x000fe40007f1e0ff */
[----:B------:R-:W-:Y:S02]  /*01f0*/  LOP3.LUT R5, RZ, R8, RZ, 0x33, !PT ;  /* 0x00000008ff057212 */ /* 0x000fe400078e33ff */
[----:B------:R-:W-:Y:S02]  /*0200*/  ISETP.GE.U32.AND P1, PT, R4, 0x3, PT ;  /* 0x000000030400780c */ /* 0x000fe40003f26070 */
[----:B------:R-:W-:Y:S01]  /*0210*/  LOP3.LUT R9, R9, 0x3, RZ, 0xc0, !PT ;  /* 0x0000000309097812 */ /* 0x000fe200078ec0ff */
[----:B------:R-:W-:-:S03]  /*0220*/  IMAD.X R4, R3, 0x1, R5, P0 ;  /* 0x0000000103047824 */ /* 0x000fc600000e0605 */
[----:B------:R-:W-:Y:S02]  /*0230*/  ISETP.NE.U32.AND P0, PT, R9, RZ, PT ;  /* 0x000000ff0900720c */ /* 0x000fe40003f05070 */
[----:B------:R-:W-:Y:S02]  /*0240*/  ISETP.GE.U32.AND.EX P1, PT, R4, RZ, PT, P1 ;  /* 0x000000ff0400720c */ /* 0x000fe40003f26110 */
[----:B------:R-:W-:Y:S02]  /*0250*/  CS2R R4, SRZ ;  /* 0x0000000000047805 */ /* 0x000fe4000001ff00 */
[----:B------:R-:W-:-:S09]  /*0260*/  ISETP.NE.AND.EX P0, PT, RZ, RZ, PT, P0 ;  /* 0x000000ffff00720c */ /* 0x000fd20003f05300 */
[----:B------:R-:W-:Y:S05]  /*0270*/  @!P1 BRA `(.L_x_1284) ;  /* 0x0000000000789947 */ /* 0x000fea0003800000 */
[----:B------:R-:W-:Y:S01]  /*0280*/  ULDC.64 UR6, c[0x0][0x218] ;  /* 0x0000860000067ab9 */ /* 0x000fe20000000a00 */
[----:B------:R-:W-:Y:S02]  /*0290*/  IADD3 R16, P1, -R2, R9, RZ ;  /* 0x0000000902107210 */ /* 0x000fe40007f3e1ff */
[----:B------:R-:W-:Y:S02]  /*02a0*/  CS2R R4, SRZ ;  /* 0x0000000000047805 */ /* 0x000fe4000001ff00 */
[----:B------:R-:W-:Y:S01]  /*02b0*/  LEA R11, P2, R7, UR6, 0x1 ;  /* 0x00000006070b7c11 */ /* 0x000fe2000f8408ff */
[----:B------:R-:W-:-:S03]  /*02c0*/  IMAD.X R17, RZ, RZ, ~R3, P1 ;  /* 0x000000ffff117224 */ /* 0x000fc600008e0e03 */
[----:B------:R-:W-:Y:S02]  /*02d0*/  IADD3 R11, P3, R11, 0x4, RZ ;  /* 0x000000040b0b7810 */ /* 0x000fe40007f7e0ff */
[----:B------:R-:W-:-:S05]  /*02e0*/  LEA.HI.X R2, R7, UR7, R8, 0x1, P2 ;  /* 0x0000000707027c11 */ /* 0x000fca00090f0c08 */
[----:B------:R-:W-:-:S07]  /*02f0*/  IMAD.X R3, RZ, RZ, R2, P3 ;  /* 0x000000ffff037224 */ /* 0x000fce00018e0602 */
.L_x_1285:
[----:B------:R-:W-:-:S05]  /*0300*/  IMAD.MOV.U32 R2, RZ, RZ, R11 ;  /* 0x000000ffff027224 */ /* 0x000fca00078e000b */
[----:B------:R-:W2:Y:S04]  /*0310*/  LDG.E.S16 R11, desc[UR4][R2.64+-0x4] ;  /* 0xfffffc04020b7981 */ /* 0x000ea8000c1e1700 */
[----:B------:R-:W2:Y:S04]  /*0320*/  LDG.E.S16 R10, desc[UR4][R2.64+-0x2] ;  /* 0xfffffe04020a7981 */ /* 0x000ea8000c1e1700 */
[----:B------:R-:W3:Y:S04]  /*0330*/  LDG.E.S16 R12, desc[UR4][R2.64] ;  /* 0x00000004020c7981 */ /* 0x000ee8000c1e1700 */
[----:B------:R-:W3:Y:S01]  /*0340*/  LDG.E.S16 R13, desc[UR4][R2.64+0x2] ;  /* 0x00000204020d7981 */ /* 0x000ee2000c1e1700 */
[----:B------:R-:W-:-:S04]  /*0350*/  IADD3 R7, P1, R7, 0x4, RZ ;  /* 0x0000000407077810 */ /* 0x000fc80007f3e0ff */
[----:B------:R-:W-:Y:S01]  /*0360*/  IADD3 R14, P2, R7, R16, RZ ;  /* 0x00000010070e7210 */ /* 0x000fe20007f5e0ff */
[----:B------:R-:W-:-:S03]  /*0370*/  IMAD.X R8, RZ, RZ, R8, P1 ;  /* 0x000000ffff087224 */ /* 0x000fc600008e0608 */
[----:B------:R-:W-:Y:S01]  /*0380*/  ISETP.NE.U32.AND P1, PT, R14, RZ, PT ;  /* 0x000000ff0e00720c */ /* 0x000fe20003f25070 */
[----:B------:R-:W-:-:S05]  /*0390*/  IMAD.X R14, R8, 0x1, R17, P2 ;  /* 0x00000001080e7824 */ /* 0x000fca00010e0611 */
[----:B------:R-:W-:Y:S02]  /*03a0*/  ISETP.NE.AND.EX P1, PT, R14, RZ, PT, P1 ;  /* 0x000000ff0e00720c */ /* 0x000fe40003f25310 */
[--C-:B--2---:R-:W-:Y:S02]  /*03b0*/  IADD3 R15, P2, P3, R10, R4, R11.reuse ;  /* 0x000000040a0f7210 */ /* 0x104fe40007b5e00b */
[----:B------:R-:W-:Y:S02]  /*03c0*/  SHF.R.S32.HI R4, RZ, 0x1f, R11 ;  /* 0x0000001fff047819 */ /* 0x000fe4000001140b */
[----:B------:R-:W-:Y:S02]  /*03d0*/  SHF.R.S32.HI R10, RZ, 0x1f, R10 ;  /* 0x0000001fff0a7819 */ /* 0x000fe4000001140a */
[----:B------:R-:W-:Y:S02]  /*03e0*/  IADD3 R11, P4, R2, 0x8, RZ ;  /* 0x00000008020b7810 */ /* 0x000fe40007f9e0ff */
[----:B------:R-:W-:-:S02]  /*03f0*/  IADD3.X R10, R10, R5, R4, P2, P3 ;  /* 0x000000050a0a7210 */ /* 0x000fc400017e6404 */
[--C-:B---3--:R-:W-:Y:S01]  /*0400*/  IADD3 R4, P2, P3, R13, R15, R12.reuse ;  /* 0x0000000f0d047210 */ /* 0x108fe20007b5e00c */
[----:B------:R-:W-:Y:S01]  /*0410*/  IMAD.X R3, RZ, RZ, R3, P4 ;  /* 0x000000ffff037224 */ /* 0x000fe200020e0603 */
[----:B------:R-:W-:Y:S02]  /*0420*/  SHF.R.S32.HI R5, RZ, 0x1f, R12 ;  /* 0x0000001fff057819 */ /* 0x000fe4000001140c */
[----:B------:R-:W-:-:S04]  /*0430*/  SHF.R.S32.HI R2, RZ, 0x1f, R13 ;  /* 0x0000001fff027819 */ /* 0x000fc8000001140d */
[----:B------:R-:W-:Y:S01]  /*0440*/  IADD3.X R5, R2, R10, R5, P2, P3 ;  /* 0x0000000a02057210 */ /* 0x000fe200017e6405 */
[----:B------:R-:W-:Y:S06]  /*0450*/  @P1 BRA `(.L_x_1285) ;  /* 0xfffffffc00a81947 */ /* 0x000fec000383ffff */
.L_x_1284:
[----:B------:R-:W-:Y:S05]  /*0460*/  BSYNC B1 ;  /* 0x0000000000017941 */ /* 0x000fea0003800000 */
.L_x_1283:
[----:B------:R-:W-:Y:S05]  /*0470*/  @!P0 BRA `(.L_x_1282) ;  /* 0x0000000000448947 */ /* 0x000fea0003800000 */
[----:B------:R-:W-:Y:S01]  /*0480*/  ULDC.64 UR6, c[0x0][0x218] ;  /* 0x0000860000067ab9 */ /* 0x000fe20000000a00 */
[----:B------:R-:W-:Y:S02]  /*0490*/  IADD3 R9, P1, RZ, -R9, RZ ;  /* 0x80000009ff097210 */ /* 0x000fe40007f3e0ff */
[----:B------:R-:W-:-:S03]  /*04a0*/  LEA R11, P0, R7, UR6, 0x1 ;  /* 0x00000006070b7c11 */ /* 0x000fc6000f8008ff */
[----:B------:R-:W-:Y:S01]  /*04b0*/  IMAD.X R10, RZ, RZ, -0x1, P1 ;  /* 0xffffffffff0a7424 */ /* 0x000fe200008e06ff */
[----:B------:R-:W-:-:S09]  /*04c0*/  LEA.HI.X R8, R7, UR7, R8, 0x1, P0 ;  /* 0x0000000707087c11 */ /* 0x000fd200080f0c08 */
.L_x_1286:
[----:B------:R-:W-:Y:S02]  /*04d0*/  IMAD.MOV.U32 R2, RZ, RZ, R11 ;  /* 0x000000ffff027224 */ /* 0x000fe400078e000b */
[----:B------:R-:W-:-:S05]  /*04e0*/  IMAD.MOV.U32 R3, RZ, RZ, R8 ;  /* 0x000000ffff037224 */ /* 0x000fca00078e0008 */
[----:B------:R-:W2:Y:S01]  /*04f0*/  LDG.E.S16 R2, desc[UR4][R2.64] ;  /* 0x0000000402027981 */ /* 0x000ea2000c1e1700 */
[----:B------:R-:W-:Y:S02]  /*0500*/  IADD3 R9, P0, R9, 0x1, RZ ;  /* 0x0000000109097810 */ /* 0x000fe40007f1e0ff */
[----:B------:R-:W-:-:S03]  /*0510*/  IADD3 R11, P2, R11, 0x2, RZ ;  /* 0x000000020b0b7810 */ /* 0x000fc60007f5e0ff */
[----:B------:R-:W-:Y:S01]  /*0520*/  IMAD.X R10, RZ, RZ, R10, P0 ;  /* 0x000000ffff0a7224 */ /* 0x000fe200000e060a */
[----:B------:R-:W-:Y:S01]  /*0530*/  ISETP.NE.U32.AND P0, PT, R9, RZ, PT ;  /* 0x000000ff0900720c */ /* 0x000fe20003f05070 */
[----:B------:R-:W-:-:S03]  /*0540*/  IMAD.X R8, RZ, RZ, R8, P2 ;  /* 0x000000ffff087224 */ /* 0x000fc600010e0608 */
[----:B------:R-:W-:Y:S02]  /*0550*/  ISETP.NE.AND.EX P0, PT, R10, RZ, PT, P0 ;  /* 0x000000ff0a00720c */ /* 0x000fe40003f05300 */
[----:B--2---:R-:W-:-:S04]  /*0560*/  IADD3 R4, P1, R2, R4, RZ ;  /* 0x0000000402047210 */ /* 0x004fc80007f3e0ff */
[----:B------:R-:W-:-:S07]  /*0570*/  LEA.HI.X.SX32 R5, R2, R5, 0x1, P1 ;  /* 0x0000000502057211 */ /* 0x000fce00008f0eff */
[----:B------:R-:W-:Y:S05]  /*0580*/  @P0 BRA `(.L_x_1286) ;  /* 0xfffffffc00d00947 */ /* 0x000fea000383ffff */
.L_x_1282:
[----:B------:R-:W-:Y:S05]  /*0590*/  BSYNC B0 ;  /* 0x0000000000007941 */ /* 0x000fea0003800000 */
.L_x_1281:
        /* <DEDUP_REMOVED lines=9> */
.L_x_1287:
        /* <DEDUP_REMOVED lines=13> */
.L_x_8721:


//--------------------- .text._ZN2at6native55_GLOBAL__N__0955718d_22_SparseCsrTensorMath_cu_868dd54534reduce_sparse_csr_dim1_cuda_kernelIsiNS1_14ReductionAddOpIlEElEEvPT2_PKT_PKT0_SC_lT1_ --------------------------
	.section	.text._ZN2at6native55_GLOBAL__N__0955718d_22_SparseCsrTensorMath_cu_868dd54534reduce_sparse_csr_dim1_cuda_kernelIsiNS1_14ReductionAddOpIlEElEEvPT2_PKT_PKT0_SC_lT1_,"ax",@progbits
	.align	128
.text._ZN2at6native55_GLOBAL__N__0955718d_22_SparseCsrTensorMath_cu_868dd54534reduce_sparse_csr_dim1_cuda_kernelIsiNS1_14ReductionAddOpIlEElEEvPT2_PKT_PKT0_SC_lT1_:
        .type           _ZN2at6native55_GLOBAL__N__0955718d_22_SparseCsrTensorMath_cu_868dd54534reduce_sparse_csr_dim1_cuda_kernelIsiNS1_14ReductionAddOpIlEElEEvPT2_PKT_PKT0_SC_lT1_,@function
        .size           _ZN2at6native55_GLOBAL__N__0955718d_22_SparseCsrTensorMath_cu_868dd54534reduce_sparse_csr_dim1_cuda_kernelIsiNS1_14ReductionAddOpIlEElEEvPT2_PKT_PKT0_SC_lT1_,(.L_x_8722 - _ZN2at6native55_GLOBAL__N__0955718d_22_SparseCsrTensorMath_cu_868dd54534reduce_sparse_csr_dim1_cuda_kernelIsiNS1_14ReductionAddOpIlEElEEvPT2_PKT_PKT0_SC_lT1_)
        .other          _ZN2at6native55_GLOBAL__N__0955718d_22_SparseCsrTensorMath_cu_868dd54534reduce_sparse_csr_dim1_cuda_kernelIsiNS1_14ReductionAddOpIlEElEEvPT2_PKT_PKT0_SC_lT1_,@"STO_CUDA_ENTRY STV_DEFAULT"
_ZN2at6native55_GLOBAL__N__0955718d_22_SparseCsrTensorMath_cu_868dd54534reduce_sparse_csr_dim1_cuda_kernelIsiNS1_14ReductionAddOpIlEElEEvPT2_PKT_PKT0_SC_lT1_:
        /* <DEDUP_REMOVED lines=21> */
[----:B------:R-:W-:Y:S02]  /*0150*/  IMAD.MOV.U32 R6, RZ, RZ, RZ ;  /* 0x000000ffff067224 */ /* 0x000fe400078e00ff */
[----:B------:R-:W-:-:S09]  /*0160*/  IMAD.MOV.U32 R5, RZ, RZ, RZ ;  /* 0x000000ffff057224 */ /* 0x000fd200078e00ff */
[----:B------:R-:W-:Y:S05]  /*0170*/  @!P0 BRA `(.L_x_1289) ;  /* 0x0000000800588947 */ /* 0x000fea0003800000 */
[----:B------:R-:W-:Y:S01]  /*0180*/  LOP3.LUT R2, RZ, R8, RZ, 0x33, !PT ;  /* 0x00000008ff027212 */ /* 0x000fe200078e33ff */
[C---:B------:R-:W-:Y:S01]  /*0190*/  IMAD.IADD R10, R7.reuse, 0x1, -R8 ;  /* 0x00000001070a7824 */ /* 0x040fe200078e0a08 */
[----:B------:R-:W-:Y:S01]  /*01a0*/  BSSY B1, `(.L_x_1290) ;  /* 0x0000085000017945 */ /* 0x000fe20003800000 */
[----:B------:R-:W-:Y:S02]  /*01b0*/  IMAD.MOV.U32 R6, RZ, RZ, RZ ;  /* 0x000000ffff067224 */ /* 0x000fe400078e00ff */
[----:B------:R-:W-:Y:S01]  /*01c0*/  IMAD.IADD R2, R7, 0x1, R2 ;  /* 0x0000000107027824 */ /* 0x000fe200078e0202 */
[----:B------:R-:W-:Y:S01]  /*01d0*/  LOP3.LUT R7, R10, 0x3, RZ, 0xc0, !PT ;  /* 0x000000030a077812 */ /* 0x000fe200078ec0ff */
[----:B------:R-:W-:-:S03]  /*01e0*/  IMAD.MOV.U32 R5, RZ, RZ, RZ ;  /* 0x000000ffff057224 */ /* 0x000fc600078e00ff */
[----:B------:R-:W-:-:S13]  /*01f0*/  ISETP.GE.U32.AND P0, PT, R2, 0x3, PT ;  /* 0x000000030200780c */ /* 0x000fda0003f06070 */
[----:B------:R-:W-:Y:S05]  /*0200*/  @!P0 BRA `(.L_x_1291) ;  /* 0x0000000400f88947 */ /* 0x000fea0003800000 */
[----:B------:R-:W0:Y:S01]  /*0210*/  LDC.64 R2, c[0x0][0x218] ;  /* 0x00008600ff027b82 */ /* 0x000e220000000a00 */
[----:B------:R-:W-:Y:S01]  /*0220*/  IMAD.IADD R9, R10, 0x1, -R7 ;  /* 0x000000010a097824 */ /* 0x000fe200078e0a07 */
[----:B------:R-:W-:Y:S01]  /*0230*/  BSSY B0, `(.L_x_1292) ;  /* 0x0000068000007945 */ /* 0x000fe20003800000 */
[----:B------:R-:W-:Y:S02]  /*0240*/  IMAD.MOV.U32 R6, RZ, RZ, RZ ;  /* 0x000000ffff067224 */ /* 0x000fe400078e00ff */
[----:B------:R-:W-:Y:S01]  /*0250*/  IMAD.MOV.U32 R5, RZ, RZ, RZ ;  /* 0x000000ffff057224 */ /* 0x000fe200078e00ff */
        /* <DEDUP_REMOVED lines=10> */
.L_x_1296:
[----:B------:R-:W2:Y:S04]  /*0300*/  LDG.E.S16 R25, desc[UR4][R2.64+-0x4] ;  /* 0xfffffc0402197981 */ /* 0x000ea8000c1e1700 */
[----:B------:R-:W2:Y:S04]  /*0310*/  LDG.E.S16 R24, desc[UR4][R2.64+-0x2] ;  /* 0xfffffe0402187981 */ /* 0x000ea8000c1e1700 */
[----:B------:R-:W3:Y:S04]  /*0320*/  LDG.E.S16 R23, desc[UR4][R2.64] ;  /* 0x0000000402177981 */ /* 0x000ee8000c1e1700 */
[----:B------:R-:W3:Y:S04]  /*0330*/  LDG.E.S16 R22, desc[UR4][R2.64+0x2] ;  /* 0x0000020402167981 */ /* 0x000ee8000c1e1700 */
[----:B------:R-:W4:Y:S04]  /*0340*/  LDG.E.S16 R21, desc[UR4][R2.64+0x4] ;  /* 0x0000040402157981 */ /* 0x000f28000c1e1700 */
[----:B------:R-:W4:Y:S04]  /*0350*/  LDG.E.S16 R20, desc[UR4][R2.64+0x6] ;  /* 0x0000060402147981 */ /* 0x000f28000c1e1700 */
[----:B------:R-:W5:Y:S04]  /*0360*/  LDG.E.S16 R18, desc[UR4][R2.64+0x8] ;  /* 0x0000080402127981 */ /* 0x000f68000c1e1700 */
        /* <DEDUP_REMOVED lines=8> */
[----:B------:R0:W5:Y:S01]  /*03f0*/  LDG.E.S16 R10, desc[UR4][R2.64+0x1a] ;  /* 0x00001a04020a7981 */ /* 0x000162000c1e1700 */
[----:B------:R-:W-:-:S02]  /*0400*/  VIADD R9, R9, 0xfffffff0 ;  /* 0xfffffff009097836 */ /* 0x000fc40000000000 */
[----:B------:R-:W-:Y:S01]  /*0410*/  VIADD R8, R8, 0x10 ;  /* 0x0000001008087836 */ /* 0x000fe20000000000 */
[----:B0-----:R-:W-:-:S05]  /*0420*/  IADD3 R2, P4, R2, 0x20, RZ ;  /* 0x0000002002027810 */ /* 0x001fca0007f9e0ff */
[----:B------:R-:W-:Y:S01]  /*0430*/  IMAD.X R3, RZ, RZ, R3, P4 ;  /* 0x000000ffff037224 */ /* 0x000fe200020e0603 */
[--C-:B--2---:R-:W-:Y:S02]  /*0440*/  IADD3 R26, P1, P2, R24, R6, R25.reuse ;  /* 0x00000006181a7210 */ /* 0x104fe40007a3e019 */
[----:B------:R-:W-:Y:S02]  /*0450*/  SHF.R.S32.HI R6, RZ, 0x1f, R25 ;  /* 0x0000001fff067819 */ /* 0x000fe40000011419 */
[----:B------:R-:W-:-:S04]  /*0460*/  SHF.R.S32.HI R24, RZ, 0x1f, R24 ;  /* 0x0000001fff187819 */ /* 0x000fc80000011418 */
[----:B------:R-:W-:Y:S02]  /*0470*/  IADD3.X R24, R24, R5, R6, P1, P2 ;  /* 0x0000000518187210 */ /* 0x000fe40000fe4406 */
[--C-:B---3--:R-:W-:Y:S02]  /*0480*/  IADD3 R6, P1, P2, R22, R26, R23.reuse ;  /* 0x0000001a16067210 */ /* 0x108fe40007a3e017 */
[----:B------:R-:W-:Y:S02]  /*0490*/  SHF.R.S32.HI R23, RZ, 0x1f, R23 ;  /* 0x0000001fff177819 */ /* 0x000fe40000011417 */
[----:B------:R-:W-:-:S04]  /*04a0*/  SHF.R.S32.HI R22, RZ, 0x1f, R22 ;  /* 0x0000001fff167819 */ /* 0x000fc80000011416 */
[----:B------:R-:W-:Y:S02]  /*04b0*/  IADD3.X R22, R22, R24, R23, P1, P2 ;  /* 0x0000001816167210 */ /* 0x000fe40000fe4417 */
[--C-:B----4-:R-:W-:Y:S02]  /*04c0*/  IADD3 R6, P1, P2, R20, R6, R21.reuse ;  /* 0x0000000614067210 */ /* 0x110fe40007a3e015 */
[----:B------:R-:W-:Y:S02]  /*04d0*/  SHF.R.S32.HI R21, RZ, 0x1f, R21 ;  /* 0x0000001fff157819 */ /* 0x000fe40000011415 */
[----:B------:R-:W-:-:S04]  /*04e0*/  SHF.R.S32.HI R20, RZ, 0x1f, R20 ;  /* 0x0000001fff147819 */ /* 0x000fc80000011414 */
[----:B------:R-:W-:Y:S02]  /*04f0*/  IADD3.X R20, R20, R22, R21, P1, P2 ;  /* 0x0000001614147210 */ /* 0x000fe40000fe4415 */
[--C-:B-----5:R-:W-:Y:S02]  /*0500*/  IADD3 R6, P1, P2, R19, R6, R18.reuse ;  /* 0x0000000613067210 */ /* 0x120fe40007a3e012 */
[----:B------:R-:W-:Y:S02]  /*0510*/  SHF.R.S32.HI R18, RZ, 0x1f, R18 ;  /* 0x0000001fff127819 */ /* 0x000fe40000011412 */
[----:B------:R-:W-:-:S04]  /*0520*/  SHF.R.S32.HI R19, RZ, 0x1f, R19 ;  /* 0x0000001fff137819 */ /* 0x000fc80000011413 */
[----:B------:R-:W-:Y:S02]  /*0530*/  IADD3.X R18, R19, R20, R18, P1, P2 ;  /* 0x0000001413127210 */ /* 0x000fe40000fe4412 */
[--C-:B------:R-:W-:Y:S02]  /*0540*/  IADD3 R6, P1, P2, R17, R6, R16.reuse ;  /* 0x0000000611067210 */ /* 0x100fe40007a3e010 */
[----:B------:R-:W-:Y:S02]  /*0550*/  SHF.R.S32.HI R16, RZ, 0x1f, R16 ;  /* 0x0000001fff107819 */ /* 0x000fe40000011410 */
[----:B------:R-:W-:-:S04]  /*0560*/  SHF.R.S32.HI R17, RZ, 0x1f, R17 ;  /* 0x0000001fff117819 */ /* 0x000fc80000011411 */
[----:B------:R-:W-:Y:S02]  /*0570*/  IADD3.X R16, R17, R18, R16, P1, P2 ;  /* 0x0000001211107210 */ /* 0x000fe40000fe4410 */
[--C-:B------:R-:W-:Y:S02]  /*0580*/  IADD3 R6, P1, P2, R15, R6, R14.reuse ;  /* 0x000000060f067210 */ /* 0x100fe40007a3e00e */
[----:B------:R-:W-:Y:S02]  /*0590*/  SHF.R.S32.HI R14, RZ, 0x1f, R14 ;  /* 0x0000001fff0e7819 */ /* 0x000fe4000001140e */
[----:B------:R-:W-:Y:S02]  /*05a0*/  SHF.R.S32.HI R15, RZ, 0x1f, R15 ;  /* 0x0000001fff0f7819 */ /* 0x000fe4000001140f */
[----:B------:R-:W-:Y:S02]  /*05b0*/  SHF.R.S32.HI R5, RZ, 0x1f, R11 ;  /* 0x0000001fff057819 */ /* 0x000fe4000001140b */
[----:B------:R-:W-:-:S02]  /*05c0*/  IADD3.X R14, R15, R16, R14, P1, P2 ;  /* 0x000000100f0e7210 */ /* 0x000fc40000fe440e */
[--C-:B------:R-:W-:Y:S02]  /*05d0*/  IADD3 R6, P1, P2, R12, R6, R13.reuse ;  /* 0x000000060c067210 */ /* 0x100fe40007a3e00d */
[----:B------:R-:W-:Y:S02]  /*05e0*/  SHF.R.S32.HI R13, RZ, 0x1f, R13 ;  /* 0x0000001fff0d7819 */ /* 0x000fe4000001140d */
[----:B------:R-:W-:-:S04]  /*05f0*/  SHF.R.S32.HI R12, RZ, 0x1f, R12 ;  /* 0x0000001fff0c7819 */ /* 0x000fc8000001140c */
[----:B------:R-:W-:Y:S02]  /*0600*/  IADD3.X R12, R12, R14, R13, P1, P2 ;  /* 0x0000000e0c0c7210 */ /* 0x000fe40000fe440d */
[----:B------:R-:W-:Y:S02]  /*0610*/  ISETP.GT.AND P1, PT, R9, 0xc, PT ;  /* 0x0000000c0900780c */ /* 0x000fe40003f24270 */
[----:B------:R-:W-:Y:S02]  /*0620*/  IADD3 R6, P2, P3, R10, R6, R11 ;  /* 0x000000060a067210 */ /* 0x000fe40007b5e00b */
[----:B------:R-:W-:-:S04]  /*0630*/  SHF.R.S32.HI R10, RZ, 0x1f, R10 ;  /* 0x0000001fff0a7819 */ /* 0x000fc8000001140a */
[----:B------:R-:W-:-:S05]  /*0640*/  IADD3.X R5, R10, R12, R5, P2, P3 ;  /* 0x0000000c0a057210 */ /* 0x000fca00017e6405 */
[----:B------:R-:W-:Y:S05]  /*0650*/  @P1 BRA `(.L_x_1296) ;  /* 0xfffffffc00281947 */ /* 0x000fea000383ffff */
.L_x_1295:
[----:B------:R-:W-:Y:S05]  /*0660*/  BSYNC B3 ;  /* 0x0000000000037941 */ /* 0x000fea0003800000 */
.L_x_1294:
[----:B------:R-:W-:Y:S01]  /*0670*/  ISETP.GT.AND P1, PT, R9, 0x4, PT ;  /* 0x000000040900780c */ /* 0x000fe20003f24270 */
[----:B------:R-:W-:-:S12]  /*0680*/  BSSY B3, `(.L_x_1297) ;  /* 0x000001f000037945 */ /* 0x000fd80003800000 */
[----:B------:R-:W-:Y:S05]  /*0690*/  @!P1 BRA `(.L_x_1298) ;  /* 0x0000000000749947 */ /* 0x000fea0003800000 */
[----:B------:R-:W2:Y:S04]  /*06a0*/  LDG.E.S16 R13, desc[UR4][R2.64+-0x4] ;  /* 0xfffffc04020d7981 */ /* 0x000ea8000c1e1700 */
[----:B------:R-:W2:Y:S04]  /*06b0*/  LDG.E.S16 R12, desc[UR4][R2.64+-0x2] ;  /* 0xfffffe04020c7981 */ /* 0x000ea8000c1e1700 */
[----:B------:R-:W3:Y:S04]  /*06c0*/  LDG.E.S16 R14, desc[UR4][R2.64] ;  /* 0x00000004020e7981 */ /* 0x000ee8000c1e1700 */
[----:B------:R-:W3:Y:S04]  /*06d0*/  LDG.E.S16 R15, desc[UR4][R2.64+0x2] ;  /* 0x00000204020f7981 */ /* 0x000ee8000c1e1700 */
[----:B------:R-:W4:Y:S04]  /*06e0*/  LDG.E.S16 R16, desc[UR4][R2.64+0x4] ;  /* 0x0000040402107981 */ /* 0x000f28000c1e1700 */
[----:B------:R-:W4:Y:S04]  /*06f0*/  LDG.E.S16 R17, desc[UR4][R2.64+0x6] ;  /* 0x0000060402117981 */ /* 0x000f28000c1e1700 */
        /* <DEDUP_REMOVED lines=16> */
[----:B------:R-:W-:Y:S02]  /*0800*/  SHF.R.S32.HI R17, RZ, 0x1f, R17 ;  /* 0x0000001fff117819 */ /* 0x000fe40000011411 */
[----:B-----5:R-:W-:Y:S02]  /*0810*/  SHF.R.S32.HI R5, RZ, 0x1f, R11 ;  /* 0x0000001fff057819 */ /* 0x020fe4000001140b */
[----:B------:R-:W-:-:S02]  /*0820*/  IADD3.X R16, R17, R14, R16, P0, P1 ;  /* 0x0000000e11107210 */ /* 0x000fc400007e2410 */
[----:B------:R-:W-:Y:S02]  /*0830*/  IADD3 R6, P1, P2, R10, R6, R11 ;  /* 0x000000060a067210 */ /* 0x000fe40007a3e00b */
[----:B------:R-:W-:Y:S02]  /*0840*/  SHF.R.S32.HI R10, RZ, 0x1f, R10 ;  /* 0x0000001fff0a7819 */ /* 0x000fe4000001140a */
[----:B------:R-:W-:Y:S02]  /*0850*/  PLOP3.LUT P0, PT, PT, PT, PT, 0x8, 0x0 ;  /* 0x000000000000781c */ /* 0x000fe40003f0e170 */
[----:B------:R-:W-:-:S11]  /*0860*/  IADD3.X R5, R10, R16, R5, P1, P2 ;  /* 0x000000100a057210 */ /* 0x000fd60000fe4405 */
.L_x_1298:
[----:B------:R-:W-:Y:S05]  /*0870*/  BSYNC B3 ;  /* 0x0000000000037941 */ /* 0x000fea0003800000 */
.L_x_1297:
[----:B------:R-:W-:-:S13]  /*0880*/  ISETP.NE.OR P0, PT, R9, RZ, P0 ;  /* 0x000000ff0900720c */ /* 0x000fda0000705670 */
[----:B------:R-:W-:Y:S05]  /*0890*/  @!P0 BREAK B0 ;  /* 0x0000000000008942 */ /* 0x000fea0003800000 */
[----:B------:R-:W-:Y:S05]  /*08a0*/  @!P0 BRA `(.L_x_1291) ;  /* 0x0000000000508947 */ /* 0x000fea0003800000 */
.L_x_1293:
[----:B------:R-:W-:Y:S05]  /*08b0*/  BSYNC B0 ;  /* 0x0000000000007941 */ /* 0x000fea0003800000 */
.L_x_1292:
[----:B------:R-:W2:Y:S04]  /*08c0*/  LDG.E.S16 R11, desc[UR4][R2.64+-0x4] ;  /* 0xfffffc04020b7981 */ /* 0x000ea8000c1e1700 */
[----:B------:R-:W2:Y:S04]  /*08d0*/  LDG.E.S16 R10, desc[UR4][R2.64+-0x2] ;  /* 0xfffffe04020a7981 */ /* 0x000ea8000c1e1700 */
[----:B------:R-:W3:Y:S04]  /*08e0*/  LDG.E.S16 R12, desc[UR4][R2.64] ;  /* 0x00000004020c7981 */ /* 0x000ee8000c1e1700 */
[----:B------:R0:W3:Y:S01]  /*08f0*/  LDG.E.S16 R13, desc[UR4][R2.64+0x2] ;  /* 0x00000204020d7981 */ /* 0x0000e2000c1e1700 */
[----:B------:R-:W-:-:S02]  /*0900*/  VIADD R9, R9, 0xfffffffc ;  /* 0xfffffffc09097836 */ /* 0x000fc40000000000 */
[----:B------:R-:W-:Y:S01]  /*0910*/  VIADD R8, R8, 0x4 ;  /* 0x0000000408087836 */ /* 0x000fe20000000000 */
[--C-:B--2---:R-:W-:Y:S02]  /*0920*/  IADD3 R14, P0, P1, R10, R6, R11.reuse ;  /* 0x000000060a0e7210 */ /* 0x104fe4000791e00b */
[----:B------:R-:W-:Y:S02]  /*0930*/  SHF.R.S32.HI R6, RZ, 0x1f, R11 ;  /* 0x0000001fff067819 */ /* 0x000fe4000001140b */
[----:B------:R-:W-:Y:S02]  /*0940*/  SHF.R.S32.HI R10, RZ, 0x1f, R10 ;  /* 0x0000001fff0a7819 */ /* 0x000fe4000001140a */
[----:B------:R-:W-:Y:S02]  /*0950*/  IADD3 R11, P3, R2, 0x8, RZ ;  /* 0x00000008020b7810 */ /* 0x000fe40007f7e0ff */
[----:B------:R-:W-:Y:S02]  /*0960*/  IADD3.X R15, R10, R5, R6, P0, P1 ;  /* 0x000000050a0f7210 */ /* 0x000fe400007e2406 */
[----:B------:R-:W-:Y:S01]  /*0970*/  ISETP.NE.AND P0, PT, R9, RZ, PT ;  /* 0x000000ff0900720c */ /* 0x000fe20003f05270 */
[----:B0-----:R-:W-:Y:S01]  /*0980*/  IMAD.X R3, RZ, RZ, R3, P3 ;  /* 0x000000ffff037224 */ /* 0x001fe200018e0603 */
[--C-:B---3--:R-:W-:Y:S01]  /*0990*/  IADD3 R6, P1, P2, R13, R14, R12.reuse ;  /* 0x0000000e0d067210 */ /* 0x108fe20007a3e00c */
[----:B------:R-:W-:Y:S01]  /*09a0*/  IMAD.MOV.U32 R2, RZ, RZ, R11 ;  /* 0x000000ffff027224 */ /* 0x000fe200078e000b */
[----:B------:R-:W-:-:S02]  /*09b0*/  SHF.R.S32.HI R5, RZ, 0x1f, R12 ;  /* 0x0000001fff057819 */ /* 0x000fc4000001140c */
[----:B------:R-:W-:-:S04]  /*09c0*/  SHF.R.S32.HI R10, RZ, 0x1f, R13 ;  /* 0x0000001fff0a7819 */ /* 0x000fc8000001140d */
[----:B------:R-:W-:-:S03]  /*09d0*/  IADD3.X R5, R10, R15, R5, P1, P2 ;  /* 0x0000000f0a057210 */ /* 0x000fc60000fe4405 */
[----:B------:R-:W-:Y:S05]  /*09e0*/  @P0 BRA `(.L_x_1292) ;  /* 0xfffffffc00b40947 */ /* 0x000fea000383ffff */
.L_x_1291:
[----:B------:R-:W-:Y:S05]  /*09f0*/  BSYNC B1 ;  /* 0x0000000000017941 */ /* 0x000fea0003800000 */
.L_x_1290:
[----:B------:R-:W-:-:S13]  /*0a00*/  ISETP.NE.AND P0, PT, R7, RZ, PT ;  /* 0x000000ff0700720c */ /* 0x000fda0003f05270 */
[----:B------:R-:W-:Y:S05]  /*0a10*/  @!P0 BRA `(.L_x_1289) ;  /* 0x0000000000308947 */ /* 0x000fea0003800000 */
[----:B------:R-:W0:Y:S02]  /*0a20*/  LDC.64 R2, c[0x0][0x218] ;  /* 0x00008600ff027b82 */ /* 0x000e240000000a00 */
[----:B0-----:R-:W-:-:S07]  /*0a30*/  IMAD.WIDE R8, R8, 0x2, R2 ;  /* 0x0000000208087825 */ /* 0x001fce00078e0202 */
.L_x_1299:
[----:B------:R-:W-:Y:S02]  /*0a40*/  IMAD.MOV.U32 R2, RZ, RZ, R8 ;  /* 0x000000ffff027224 */ /* 0x000fe400078e0008 */
[----:B------:R-:W-:-:S05]  /*0a50*/  IMAD.MOV.U32 R3, RZ, RZ, R9 ;  /* 0x000000ffff037224 */ /* 0x000fca00078e0009 */
[----:B------:R-:W2:Y:S01]  /*0a60*/  LDG.E.S16 R2, desc[UR4][R2.64] ;  /* 0x0000000402027981 */ /* 0x000ea2000c1e1700 */
[----:B------:R-:W-:Y:S01]  /*0a70*/  VIADD R7, R7, 0xffffffff ;  /* 0xffffffff07077836 */ /* 0x000fe20000000000 */
[----:B------:R-:W-:-:S04]  /*0a80*/  IADD3 R8, P2, R8, 0x2, RZ ;  /* 0x0000000208087810 */ /* 0x000fc80007f5e0ff */
[----:B------:R-:W-:Y:S01]  /*0a90*/  ISETP.NE.AND P0, PT, R7, RZ, PT ;  /* 0x000000ff0700720c */ /* 0x000fe20003f05270 */
[----:B------:R-:W-:Y:S01]  /*0aa0*/  IMAD.X R9, RZ, RZ, R9, P2 ;  /* 0x000000ffff097224 */ /* 0x000fe200010e0609 */
[----:B--2---:R-:W-:-:S04]  /*0ab0*/  IADD3 R6, P1, R2, R6, RZ ;  /* 0x0000000602067210 */ /* 0x004fc80007f3e0ff */
[----:B------:R-:W-:-:S07]  /*0ac0*/  LEA.HI.X.SX32 R5, R2, R5, 0x1, P1 ;  /* 0x0000000502057211 */ /* 0x000fce00008f0eff */
[----:B------:R-:W-:Y:S05]  /*0ad0*/  @P0 BRA `(.L_x_1299) ;  /* 0xfffffffc00d80947 */ /* 0x000fea000383ffff */
.L_x_1289:
[----:B------:R-:W-:Y:S05]  /*0ae0*/  BSYNC B2 ;  /* 0x0000000000027941 */ /* 0x000fea0003800000 */
.L_x_1288:
[----:B------:R-:W-:Y:S05]  /*0af0*/  WARPSYNC.ALL ;  /* 0x0000000000007948 */ /* 0x000fea0003800000 */
[----:B------:R-:W-:Y:S01]  /*0b00*/  ULDC.64 UR6, c[0x0][0x228] ;  /* 0x00008a0000067ab9 */ /* 0x000fe20000000a00 */
[----:B------:R-:W0:Y:S01]  /*0b10*/  LDC.64 R2, c[0x0][0x210] ;  /* 0x00008400ff027b82 */ /* 0x000e220000000a00 */
[----:B------:R-:W-:-:S04]  /*0b20*/  IADD3 R8, P0, R0, UR6, RZ ;  /* 0x0000000600087c10 */ /* 0x000fc8000ff1e0ff */
[----:B------:R-:W-:-:S06]  /*0b30*/  IADD3.X R9, R4, UR7, RZ, P0, !PT ;  /* 0x0000000704097c10 */ /* 0x000fcc00087fe4ff */
[----:B------:R-:W0:Y:S01]  /*0b40*/  LDG.E R9, desc[UR4][R8.64] ;  /* 0x0000000408097981 */ /* 0x000e22000c1e1900 */
[----:B------:R-:W-:Y:S02]  /*0b50*/  IMAD.MOV.U32 R7, RZ, RZ, R5 ;  /* 0x000000ffff077224 */ /* 0x000fe400078e0005 */
[----:B0-----:R-:W-:-:S05]  /*0b60*/  IMAD.WIDE R2, R9, 0x8, R2 ;  /* 0x0000000809027825 */ /* 0x001fca00078e0202 */
[----:B------:R-:W-:Y:S01]  /*0b70*/  STG.E.64 desc[UR4][R2.64], R6 ;  /* 0x0000000602007986 */ /* 0x000fe2000c101b04 */
[----:B------:R-:W-:Y:S05]  /*0b80*/  EXIT ;  /* 0x000000000000794d */ /* 0x000fea0003800000 */
.L_x_1300:
        /* <DEDUP_REMOVED lines=15> */
.L_x_8722:


//--------------------- .text._ZN2at6native55_GLOBAL__N__0955718d_22_SparseCsrTensorMath_cu_868dd54534reduce_sparse_csr_dim0_cuda_kernelIslNS1_14ReductionAddOpIlEElEEvPT2_PKT0_lPKT_S9_lT1_ --------------------------
	.section	.text._ZN2at6native55_GLOBAL__N__0955718d_22_SparseCsrTensorMath_cu_868dd54534reduce_sparse_csr_dim0_cuda_kernelIslNS1_14ReductionAddOpIlEElEEvPT2_PKT0_lPKT_S9_lT1_,"ax",@progbits
	.align	128
.text._ZN2at6native55_GLOBAL__N__0955718d_22_SparseCsrTensorMath_cu_868dd54534reduce_sparse_csr_dim0_cuda_kernelIslNS1_14ReductionAddOpIlEElEEvPT2_PKT0_lPKT_S9_lT1_:
        .type           _ZN2at6native55_GLOBAL__N__0955718d_22_SparseCsrTensorMath_cu_868dd54534reduce_sparse_csr_dim0_cuda_kernelIslNS1_14ReductionAddOpIlEElEEvPT2_PKT0_lPKT_S9_lT1_,@function
        .size           _ZN2at6native55_GLOBAL__N__0955718d_22_SparseCsrTensorMath_cu_868dd54534reduce_sparse_csr_dim0_cuda_kernelIslNS1_14ReductionAddOpIlEElEEvPT2_PKT0_lPKT_S9_lT1_,(.L_x_8723 - _ZN2at6native55_GLOBAL__N__0955718d_22_SparseCsrTensorMath_cu_868dd54534reduce_sparse_csr_dim0_cuda_kernelIslNS1_14ReductionAddOpIlEElEEvPT2_PKT0_lPKT_S9_lT1_)
        .other          _ZN2at6native55_GLOBAL__N__0955718d_22_SparseCsrTensorMath_cu_868dd54534reduce_sparse_csr_dim0_cuda_kernelIslNS1_14ReductionAddOpIlEElEEvPT2_PKT0_lPKT_S9_lT1_,@"STO_CUDA_ENTRY STV_DEFAULT"
_ZN2at6native55_GLOBAL__N__0955718d_22_SparseCsrTensorMath_cu_868dd54534reduce_sparse_csr_dim0_cuda_kernelIslNS1_14ReductionAddOpIlEElEEvPT2_PKT0_lPKT_S9_lT1_:
        /* <DEDUP_REMOVED lines=38> */
[----:B------:R-:W-:Y:S01]  /*0260*/  IMAD.U32 R20, RZ, RZ, UR4 ;  /* 0x00000004ff147e24 */ /* 0x000fe2000f8e00ff */
[----:B------:R-:W-:Y:S01]  /*0270*/  UMOV UR4, URZ ;  /* 0x0000003f00047c82 */ /* 0x000fe20008000000 */
[----:B------:R-:W-:Y:S02]  /*0280*/  IMAD.X R7, RZ, RZ, ~R11, P1 ;  /* 0x000000ffff077224 */ /* 0x000fe400008e0e0b */
[----:B------:R-:W1:Y:S01]  /*0290*/  LDC R9, c[0x0][0x234] ;  /* 0x00008d00ff097b82 */ /* 0x000e620000000800 */
[----:B------:R-:W-:Y:S01]  /*02a0*/  IMAD.U32 R8, RZ, RZ, UR5 ;  /* 0x00000005ff087e24 */ /* 0x000fe2000f8e00ff */
[----:B------:R-:W-:-:S06]  /*02b0*/  UMOV UR5, URZ ;  /* 0x0000003f00057c82 */ /* 0x000fcc0008000000 */
.L_x_1303:
        /* <DEDUP_REMOVED lines=12> */
[----:B------:R-:W-:-:S03]  /*0380*/  ISETP.NE.AND.EX P1, PT, R3, R19, PT, P1 ;  /* 0x000000130300720c */ /* 0x000fc60003f25310 */
[----:B------:R-:W2:Y:S01]  /*0390*/  @!P2 LDG.E.S16 R16, desc[UR12][R12.64] ;  /* 0x0000000c0c10a981 */ /* 0x000ea2000c1e1700 */
[----:B------:R-:W-:-:S05]  /*03a0*/  ISETP.NE.AND.EX P4, PT, R3, R11, PT, P4 ;  /* 0x0000000b0300720c */ /* 0x000fca0003f85340 */
[----:B------:R-:W3:Y:S04]  /*03b0*/  @!P3 LDG.E.S16 R10, desc[UR12][R12.64+0x2] ;  /* 0x0000020c0c0ab981 */ /* 0x000ee8000c1e1700 */
[----:B------:R-:W4:Y:S04]  /*03c0*/  @!P1 LDG.E.S16 R11, desc[UR12][R12.64+0x4] ;  /* 0x0000040c0c0b9981 */ /* 0x000f28000c1e1700 */
[----:B------:R-:W4:Y:S01]  /*03d0*/  @!P4 LDG.E.S16 R17, desc[UR12][R12.64+0x6] ;  /* 0x0000060c0c11c981 */ /* 0x000f22000c1e1700 */
[----:B------:R-:W-:-:S04]  /*03e0*/  UIADD3 UR4, UP0, UR4, 0x4, URZ ;  /* 0x0000000404047890 */ /* 0x000fc8000ff1e03f */
[----:B------:R-:W-:Y:S01]  /*03f0*/  UIADD3.X UR5, URZ, UR5, URZ, UP0, !UPT ;  /* 0x000000053f057290 */ /* 0x000fe200087fe43f */
[----:B--2---:R-:W-:-:S04]  /*0400*/  @!P2 IADD3 R0, P5, R16, R0, RZ ;  /* 0x000000001000a210 */ /* 0x004fc80007fbe0ff */
[----:B------:R-:W-:Y:S02]  /*0410*/  @!P2 LEA.HI.X.SX32 R5, R16, R5, 0x1, P5 ;  /* 0x000000051005a211 */ /* 0x000fe400028f0eff */
[----:B---3--:R-:W-:Y:S02]  /*0420*/  @!P3 IADD3 R0, P5, R10, R0, RZ ;  /* 0x000000000a00b210 */ /* 0x008fe40007fbe0ff */
[----:B------:R-:W-:Y:S02]  /*0430*/  IADD3 R16, P6, R14, UR4, RZ ;  /* 0x000000040e107c10 */ /* 0x000fe4000ffde0ff */
[----:B------:R-:W-:Y:S02]  /*0440*/  @!P3 LEA.HI.X.SX32 R5, R10, R5, 0x1, P5 ;  /* 0x000000050a05b211 */ /* 0x000fe400028f0eff */
[----:B------:R-:W-:Y:S02]  /*0450*/  ISETP.NE.U32.AND P2, PT, R16, RZ, PT ;  /* 0x000000ff1000720c */ /* 0x000fe40003f45070 */
[----:B------:R-:W-:-:S02]  /*0460*/  IADD3.X R10, R7, UR5, RZ, P6, !PT ;  /* 0x00000005070a7c10 */ /* 0x000fc4000b7fe4ff */
[C---:B----4-:R-:W-:Y:S02]  /*0470*/  @!P1 IADD3 R0, P3, R11.reuse, R0, RZ ;  /* 0x000000000b009210 */ /* 0x050fe40007f7e0ff */
[----:B------:R-:W-:Y:S02]  /*0480*/  ISETP.NE.AND.EX P2, PT, R10, RZ, PT, P2 ;  /* 0x000000ff0a00720c */ /* 0x000fe40003f45320 */
[----:B------:R-:W-:Y:S02]  /*0490*/  @!P1 LEA.HI.X.SX32 R5, R11, R5, 0x1, P3 ;  /* 0x000000050b059211 */ /* 0x000fe400018f0eff */
[----:B------:R-:W-:Y:S02]  /*04a0*/  IADD3 R20, P3, R12, 0x8, RZ ;  /* 0x000000080c147810 */ /* 0x000fe40007f7e0ff */
[----:B------:R-:W-:Y:S02]  /*04b0*/  IADD3 R8, P5, R8, 0x20, RZ ;  /* 0x0000002008087810 */ /* 0x000fe40007fbe0ff */
[----:B------:R-:W-:Y:S01]  /*04c0*/  @!P4 IADD3 R0, P1, R17, R0, RZ ;  /* 0x000000001100c210 */ /* 0x000fe20007f3e0ff */
[----:B------:R-:W-:-:S02]  /*04d0*/  IMAD.X R21, RZ, RZ, R13, P3 ;  /* 0x000000ffff157224 */ /* 0x000fc400018e060d */
[----:B------:R-:W-:Y:S01]  /*04e0*/  IMAD.X R9, RZ, RZ, R9, P5 ;  /* 0x000000ffff097224 */ /* 0x000fe200028e0609 */
[----:B------:R-:W-:Y:S01]  /*04f0*/  @!P4 LEA.HI.X.SX32 R5, R17, R5, 0x1, P1 ;  /* 0x000000051105c211 */ /* 0x000fe200008f0eff */
[----:B------:R-:W-:Y:S08]  /*0500*/  @P2 BRA `(.L_x_1303) ;  /* 0xfffffffc006c2947 */ /* 0x000ff0000383ffff */
.L_x_1302:
        /* <DEDUP_REMOVED lines=9> */
.L_x_1304:
        /* <DEDUP_REMOVED lines=8> */
[----:B------:R-:W2:Y:S01]  /*0620*/  @!P0 LDG.E.S16 R10, desc[UR12][R10.64] ;  /* 0x0000000c0a0a8981 */ /* 0x000ea2000c1e1700 */
[----:B------:R-:W-:Y:S01]  /*0630*/  IMAD.X R7, RZ, RZ, R7, P1 ;  /* 0x000000ffff077224 */ /* 0x000fe200008e0607 */
[----:B------:R-:W-:Y:S01]  /*0640*/  ISETP.NE.U32.AND P1, PT, R15, RZ, PT ;  /* 0x000000ff0f00720c */ /* 0x000fe20003f25070 */
[----:B------:R-:W-:Y:S02]  /*0650*/  UIADD3 UR7, UP0, UR7, 0x2, URZ ;  /* 0x0000000207077890 */ /* 0x000fe4000ff1e03f */
[----:B------:R-:W-:Y:S01]  /*0660*/  UIADD3 UR6, UP1, UR6, 0x8, URZ ;  /* 0x0000000806067890 */ /* 0x000fe2000ff3e03f */
[----:B------:R-:W-:Y:S01]  /*0670*/  ISETP.NE.AND.EX P1, PT, R7, RZ, PT, P1 ;  /* 0x000000ff0700720c */ /* 0x000fe20003f25310 */
[----:B------:R-:W-:Y:S02]  /*0680*/  UIADD3.X UR8, URZ, UR8, URZ, UP0, !UPT ;  /* 0x000000083f087290 */ /* 0x000fe400087fe43f */
[----:B------:R-:W-:Y:S01]  /*0690*/  UIADD3.X UR4, URZ, UR4, URZ, UP1, !UPT ;  /* 0x000000043f047290 */ /* 0x000fe20008ffe43f */
[----:B--2---:R-:W-:-:S04]  /*06a0*/  @!P0 IADD3 R0, P2, R10, R0, RZ ;  /* 0x000000000a008210 */ /* 0x004fc80007f5e0ff */
[----:B------:R-:W-:-:S05]  /*06b0*/  @!P0 LEA.HI.X.SX32 R5, R10, R5, 0x1, P2 ;  /* 0x000000050a058211 */ /* 0x000fca00010f0eff */
[----:B------:R-:W-:Y:S05]  /*06c0*/  @P1 BRA `(.L_x_1304) ;  /* 0xfffffffc00b41947 */ /* 0x000fea000383ffff */
.L_x_1301:
[----:B------:R-:W-:Y:S02]  /*06d0*/  ULDC.64 UR4, c[0x0][0x210] ;  /* 0x0000840000047ab9 */ /* 0x000fe40000000a00 */
[----:B------:R-:W-:-:S04]  /*06e0*/  IADD3 R6, P0, R6, UR4, RZ ;  /* 0x0000000406067c10 */ /* 0x000fc8000ff1e0ff */
[----:B------:R-:W-:Y:S01]  /*06f0*/  IADD3.X R7, R4, UR5, RZ, P0, !PT ;  /* 0x0000000504077c10 */ /* 0x000fe200087fe4ff */
[----:B------:R-:W-:-:S05]  /*0700*/  IMAD.MOV.U32 R4, RZ, RZ, R0 ;  /* 0x000000ffff047224 */ /* 0x000fca00078e0000 */
[----:B------:R-:W-:Y:S01]  /*0710*/  STG.E.64 desc[UR12][R6.64], R4 ;  /* 0x0000000406007986 */ /* 0x000fe2000c101b0c */
[----:B------:R-:W-:Y:S05]  /*0720*/  EXIT ;  /* 0x000000000000794d */ /* 0x000fea0003800000 */
.L_x_1305:
        /* <DEDUP_REMOVED lines=13> */
.L_x_8723:


//--------------------- .text._ZN2at6native55_GLOBAL__N__0955718d_22_SparseCsrTensorMath_cu_868dd54534reduce_sparse_csr_dim0_cuda_kernelIsiNS1_14ReductionAddOpIlEElEEvPT2_PKT0_lPKT_S9_lT1_ --------------------------
	.section	.text._ZN2at6native55_GLOBAL__N__0955718d_22_SparseCsrTensorMath_cu_868dd54534reduce_sparse_csr_dim0_cuda_kernelIsiNS1_14ReductionAddOpIlEElEEvPT2_PKT0_lPKT_S9_lT1_,"ax",@progbits
	.align	128
.text._ZN2at6native55_GLOBAL__N__0955718d_22_SparseCsrTensorMath_cu_868dd54534reduce_sparse_csr_dim0_cuda_kernelIsiNS1_14ReductionAddOpIlEElEEvPT2_PKT0_lPKT_S9_lT1_:
        .type           _ZN2at6native55_GLOBAL__N__0955718d_22_SparseCsrTensorMath_cu_868dd54534reduce_sparse_csr_dim0_cuda_kernelIsiNS1_14ReductionAddOpIlEElEEvPT2_PKT0_lPKT_S9_lT1_,@function
        .size           _ZN2at6native55_GLOBAL__N__0955718d_22_SparseCsrTensorMath_cu_868dd54534reduce_sparse_csr_dim0_cuda_kernelIsiNS1_14ReductionAddOpIlEElEEvPT2_PKT0_lPKT_S9_lT1_,(.L_x_8724 - _ZN2at6native55_GLOBAL__N__0955718d_22_SparseCsrTensorMath_cu_868dd54534reduce_sparse_csr_dim0_cuda_kernelIsiNS1_14ReductionAddOpIlEElEEvPT2_PKT0_lPKT_S9_lT1_)
        .other          _ZN2at6native55_GLOBAL__N__0955718d_22_SparseCsrTensorMath_cu_868dd54534reduce_sparse_csr_dim0_cuda_kernelIsiNS1_14ReductionAddOpIlEElEEvPT2_PKT0_lPKT_S9_lT1_,@"STO_CUDA_ENTRY STV_DEFAULT"
_ZN2at6native55_GLOBAL__N__0955718d_22_SparseCsrTensorMath_cu_868dd54534reduce_sparse_csr_dim0_cuda_kernelIsiNS1_14ReductionAddOpIlEElEEvPT2_PKT0_lPKT_S9_lT1_:
        /* <DEDUP_REMOVED lines=42> */
.L_x_1308:
        /* <DEDUP_REMOVED lines=8> */
[----:B------:R-:W2:Y:S01]  /*0320*/  @!P1 LDG.E.S16 R9, desc[UR12][R6.64] ;  /* 0x0000000c06099981 */ /* 0x000ea2000c1e1700 */
[----:B------:R-:W-:-:S03]  /*0330*/  ISETP.NE.AND P3, PT, R8, R13, PT ;  /* 0x0000000d0800720c */ /* 0x000fc60003f65270 */
[----:B------:R-:W3:Y:S04]  /*0340*/  @!P4 LDG.E.S16 R10, desc[UR12][R6.64+0x2] ;  /* 0x0000020c060ac981 */ /* 0x000ee8000c1e1700 */
[----:B------:R-:W4:Y:S06]  /*0350*/  @!P2 LDG.E.S16 R11, desc[UR12][R6.64+0x4] ;  /* 0x0000040c060ba981 */ /* 0x000f2c000c1e1700 */
[----:B------:R0:W4:Y:S01]  /*0360*/  @!P3 LDG.E.S16 R12, desc[UR12][R6.64+0x6] ;  /* 0x0000060c060cb981 */ /* 0x000122000c1e1700 */
[----:B------:R-:W-:-:S04]  /*0370*/  UIADD3 UR4, UP0, UR4, 0x4, URZ ;  /* 0x0000000404047890 */ /* 0x000fc8000ff1e03f */
[----:B------:R-:W-:Y:S01]  /*0380*/  UIADD3.X UR5, URZ, UR5, URZ, UP0, !UPT ;  /* 0x000000053f057290 */ /* 0x000fe200087fe43f */
[----:B--2---:R-:W-:-:S04]  /*0390*/  @!P1 IADD3 R0, P5, R9, R0, RZ ;  /* 0x0000000009009210 */ /* 0x004fc80007fbe0ff */
[----:B------:R-:W-:Y:S02]  /*03a0*/  @!P1 LEA.HI.X.SX32 R5, R9, R5, 0x1, P5 ;  /* 0x0000000509059211 */ /* 0x000fe400028f0eff */
[----:B------:R-:W-:Y:S02]  /*03b0*/  IADD3 R9, P6, R14, UR4, RZ ;  /* 0x000000040e097c10 */ /* 0x000fe4000ffde0ff */
[----:B---3--:R-:W-:Y:S02]  /*03c0*/  @!P4 IADD3 R0, P5, R10, R0, RZ ;  /* 0x000000000a00c210 */ /* 0x008fe40007fbe0ff */
[----:B------:R-:W-:Y:S02]  /*03d0*/  ISETP.NE.U32.AND P1, PT, R9, RZ, PT ;  /* 0x000000ff0900720c */ /* 0x000fe40003f25070 */
[----:B------:R-:W-:Y:S02]  /*03e0*/  IADD3.X R9, R16, UR5, RZ, P6, !PT ;  /* 0x0000000510097c10 */ /* 0x000fe4000b7fe4ff */
[----:B------:R-:W-:-:S02]  /*03f0*/  @!P4 LEA.HI.X.SX32 R5, R10, R5, 0x1, P5 ;  /* 0x000000050a05c211 */ /* 0x000fc400028f0eff */
[----:B------:R-:W-:Y:S02]  /*0400*/  ISETP.NE.AND.EX P1, PT, R9, RZ, PT, P1 ;  /* 0x000000ff0900720c */ /* 0x000fe40003f25310 */
[C---:B----4-:R-:W-:Y:S02]  /*0410*/  @!P2 IADD3 R0, P4, R11.reuse, R0, RZ ;  /* 0x000000000b00a210 */ /* 0x050fe40007f9e0ff */
[----:B------:R-:W-:Y:S02]  /*0420*/  IADD3 R2, P5, R2, 0x10, RZ ;  /* 0x0000001002027810 */ /* 0x000fe40007fbe0ff */
[----:B------:R-:W-:Y:S02]  /*0430*/  @!P2 LEA.HI.X.SX32 R5, R11, R5, 0x1, P4 ;  /* 0x000000050b05a211 */ /* 0x000fe400020f0eff */
[----:B0-----:R-:W-:Y:S01]  /*0440*/  IADD3 R6, P4, R6, 0x8, RZ ;  /* 0x0000000806067810 */ /* 0x001fe20007f9e0ff */
[----:B------:R-:W-:Y:S01]  /*0450*/  IMAD.X R3, RZ, RZ, R3, P5 ;  /* 0x000000ffff037224 */ /* 0x000fe200028e0603 */
[----:B------:R-:W-:-:S03]  /*0460*/  @!P3 IADD3 R0, P2, R12, R0, RZ ;  /* 0x000000000c00b210 */ /* 0x000fc60007f5e0ff */
[----:B------:R-:W-:Y:S01]  /*0470*/  IMAD.X R15, RZ, RZ, R7, P4 ;  /* 0x000000ffff0f7224 */ /* 0x000fe200020e0607 */
[----:B------:R-:W-:Y:S01]  /*0480*/  @!P3 LEA.HI.X.SX32 R5, R12, R5, 0x1, P2 ;  /* 0x000000050c05b211 */ /* 0x000fe200010f0eff */
[----:B------:R-:W-:Y:S08]  /*0490*/  @P1 BRA `(.L_x_1308) ;  /* 0xfffffffc00801947 */ /* 0x000ff0000383ffff */
.L_x_1307:
        /* <DEDUP_REMOVED lines=9> */
.L_x_1309:
[----:B------:R-:W-:Y:S02]  /*0530*/  IMAD.U32 R3, RZ, RZ, UR4 ;  /* 0x00000004ff037e24 */ /* 0x000fe4000f8e00ff */
[----:B------:R-:W-:-:S05]  /*0540*/  IMAD.U32 R2, RZ, RZ, UR6 ;  /* 0x00000006ff027e24 */ /* 0x000fca000f8e00ff */
[----:B------:R-:W2:Y:S01]  /*0550*/  LDG.E R3, desc[UR12][R2.64] ;  /* 0x0000000c02037981 */ /* 0x000ea2000c1e1900 */
[----:B------:R-:W-:Y:S02]  /*0560*/  IMAD.U32 R6, RZ, RZ, UR7 ;  /* 0x00000007ff067e24 */ /* 0x000fe4000f8e00ff */
[----:B------:R-:W-:Y:S01]  /*0570*/  IMAD.U32 R7, RZ, RZ, UR8 ;  /* 0x00000008ff077e24 */ /* 0x000fe2000f8e00ff */
[----:B------:R-:W-:Y:S02]  /*0580*/  IADD3 R9, P0, R9, 0x1, RZ ;  /* 0x0000000109097810 */ /* 0x000fe40007f1e0ff */
[----:B--2--5:R-:W-:-:S13]  /*0590*/  ISETP.NE.AND P1, PT, R8, R3, PT ;  /* 0x000000030800720c */ /* 0x024fda0003f25270 */
        /* <DEDUP_REMOVED lines=11> */
.L_x_1306:
[----:B------:R-:W-:Y:S02]  /*0650*/  ULDC.64 UR4, c[0x0][0x210] ;  /* 0x0000840000047ab9 */ /* 0x000fe40000000a00 */
[----:B------:R-:W-:-:S04]  /*0660*/  LEA R2, P0, R4, UR4, 0x3 ;  /* 0x0000000404027c11 */ /* 0x000fc8000f8018ff */
[----:B------:R-:W-:Y:S01]  /*0670*/  LEA.HI.X R3, R4, UR5, RZ, 0x3, P0 ;  /* 0x0000000504037c11 */ /* 0x000fe200080f1cff */
[----:B------:R-:W-:-:S05]  /*0680*/  IMAD.MOV.U32 R4, RZ, RZ, R0 ;  /* 0x000000ffff047224 */ /* 0x000fca00078e0000 */
[----:B------:R-:W-:Y:S01]  /*0690*/  STG.E.64 desc[UR12][R2.64], R4 ;  /* 0x0000000402007986 */ /* 0x000fe2000c101b0c */
[----:B------:R-:W-:Y:S05]  /*06a0*/  EXIT ;  /* 0x000000000000794d */ /* 0x000fea0003800000 */
.L_x_1310:
        /* <DEDUP_REMOVED lines=13> */
.L_x_8724:


//--------------------- .text._ZN2at6native55_GLOBAL__N__0955718d_22_SparseCsrTensorMath_cu_868dd54534reduce_sparse_csr_dim1_cuda_kernelIllNS1_14ReductionAddOpIlEElEEvPT2_PKT_PKT0_SC_lT1_ --------------------------
	.section	.text._ZN2at6native55_GLOBAL__N__0955718d_22_SparseCsrTensorMath_cu_868dd54534reduce_sparse_csr_dim1_cuda_kernelIllNS1_14ReductionAddOpIlEElEEvPT2_PKT_PKT0_SC_lT1_,"ax",@progbits
	.align	128
.text._ZN2at6native55_GLOBAL__N__0955718d_22_SparseCsrTensorMath_cu_868dd54534reduce_sparse_csr_dim1_cuda_kernelIllNS1_14ReductionAddOpIlEElEEvPT2_PKT_PKT0_SC_lT1_:
        .type           _ZN2at6native55_GLOBAL__N__0955718d_22_SparseCsrTensorMath_cu_868dd54534reduce_sparse_csr_dim1_cuda_kernelIllNS1_14ReductionAddOpIlEElEEvPT2_PKT_PKT0_SC_lT1_,@function
        .size           _ZN2at6native55_GLOBAL__N__0955718d_22_SparseCsrTensorMath_cu_868dd54534reduce_sparse_csr_dim1_cuda_kernelIllNS1_14ReductionAddOpIlEElEEvPT2_PKT_PKT0_SC_lT1_,(.L_x_8725 - _ZN2at6native55_GLOBAL__N__0955718d_22_SparseCsrTensorMath_cu_868dd54534reduce_sparse_csr_dim1_cuda_kernelIllNS1_14ReductionAddOpIlEElEEvPT2_PKT_PKT0_SC_lT1_)
        .other          _ZN2at6native55_GLOBAL__N__0955718d_22_SparseCsrTensorMath_cu_868dd54534reduce_sparse_csr_dim1_cuda_kernelIllNS1_14ReductionAddOpIlEElEEvPT2_PKT_PKT0_SC_lT1_,@"STO_CUDA_ENTRY STV_DEFAULT"
_ZN2at6native55_GLOBAL__N__0955718d_22_SparseCsrTensorMath_cu_868dd54534reduce_sparse_csr_dim1_cuda_kernelIllNS1_14ReductionAddOpIlEElEEvPT2_PKT_PKT0_SC_lT1_:
        /* <DEDUP_REMOVED lines=48> */
.L_x_1315:
[----:B------:R-:W-:-:S05]  /*0300*/  IMAD.MOV.U32 R6, RZ, RZ, R12 ;  /* 0x000000ffff067224 */ /* 0x000fca00078e000c */
[----:B------:R-:W2:Y:S04]  /*0310*/  LDG.E.64 R14, desc[UR4][R6.64+-0x10] ;  /* 0xfffff004060e7981 */ /* 0x000ea8000c1e1b00 */
[----:B------:R-:W2:Y:S04]  /*0320*/  LDG.E.64 R12, desc[UR4][R6.64+-0x8] ;  /* 0xfffff804060c7981 */ /* 0x000ea8000c1e1b00 */
[----:B------:R-:W3:Y:S04]  /*0330*/  LDG.E.64 R10, desc[UR4][R6.64] ;  /* 0x00000004060a7981 */ /* 0x000ee8000c1e1b00 */
[----:B------:R0:W3:Y:S01]  /*0340*/  LDG.E.64 R8, desc[UR4][R6.64+0x8] ;  /* 0x0000080406087981 */ /* 0x0000e2000c1e1b00 */
[----:B------:R-:W-:-:S04]  /*0350*/  IADD3 R5, P1, R5, 0x4, RZ ;  /* 0x0000000405057810 */ /* 0x000fc80007f3e0ff */
[----:B------:R-:W-:Y:S01]  /*0360*/  IADD3 R18, P2, R5, R20, RZ ;  /* 0x0000001405127210 */ /* 0x000fe20007f5e0ff */
[----:B------:R-:W-:-:S03]  /*0370*/  IMAD.X R16, RZ, RZ, R16, P1 ;  /* 0x000000ffff107224 */ /* 0x000fc600008e0610 */
[----:B------:R-:W-:Y:S01]  /*0380*/  ISETP.NE.U32.AND P1, PT, R18, RZ, PT ;  /* 0x000000ff1200720c */ /* 0x000fe20003f25070 */
[----:B------:R-:W-:-:S05]  /*0390*/  IMAD.X R18, R16, 0x1, R21, P2 ;  /* 0x0000000110127824 */ /* 0x000fca00010e0615 */
[----:B------:R-:W-:Y:S02]  /*03a0*/  ISETP.NE.AND.EX P1, PT, R18, RZ, PT, P1 ;  /* 0x000000ff1200720c */ /* 0x000fe40003f25310 */
[----:B--2---:R-:W-:Y:S02]  /*03b0*/  IADD3 R19, P3, P2, R12, R14, R2 ;  /* 0x0000000e0c137210 */ /* 0x004fe40007a7e002 */
[----:B------:R-:W-:Y:S02]  /*03c0*/  IADD3 R12, P6, R6, 0x20, RZ ;  /* 0x00000020060c7810 */ /* 0x000fe40007fde0ff */
[----:B------:R-:W-:-:S03]  /*03d0*/  IADD3.X R3, R13, R15, R3, P3, P2 ;  /* 0x0000000f0d037210 */ /* 0x000fc60001fe4403 */
[----:B0-----:R-:W-:Y:S01]  /*03e0*/  IMAD.X R7, RZ, RZ, R7, P6 ;  /* 0x000000ffff077224 */ /* 0x001fe200030e0607 */
[----:B---3--:R-:W-:-:S04]  /*03f0*/  IADD3 R2, P4, P5, R8, R10, R19 ;  /* 0x0000000a08027210 */ /* 0x008fc80007d9e013 */
[----:B------:R-:W-:Y:S01]  /*0400*/  IADD3.X R3, R9, R11, R3, P4, P5 ;  /* 0x0000000b09037210 */ /* 0x000fe200027ea403 */
[----:B------:R-:W-:Y:S08]  /*0410*/  @P1 BRA `(.L_x_1315) ;  /* 0xfffffffc00b81947 */ /* 0x000ff0000383ffff */
.L_x_1314:
[----:B------:R-:W-:Y:S05]  /*0420*/  BSYNC B1 ;  /* 0x0000000000017941 */ /* 0x000fea0003800000 */
.L_x_1313:
[----:B------:R-:W-:Y:S05]  /*0430*/  @!P0 BRA `(.L_x_1312) ;  /* 0x0000000000448947 */ /* 0x000fea0003800000 */
[----:B------:R-:W-:Y:S01]  /*0440*/  ULDC.64 UR6, c[0x0][0x218] ;  /* 0x0000860000067ab9 */ /* 0x000fe20000000a00 */
[----:B------:R-:W-:Y:S02]  /*0450*/  IADD3 R17, P1, RZ, -R17, RZ ;  /* 0x80000011ff117210 */ /* 0x000fe40007f3e0ff */
[----:B------:R-:W-:-:S03]  /*0460*/  LEA R9, P0, R5, UR6, 0x3 ;  /* 0x0000000605097c11 */ /* 0x000fc6000f8018ff */
[----:B------:R-:W-:Y:S01]  /*0470*/  IMAD.X R8, RZ, RZ, -0x1, P1 ;  /* 0xffffffffff087424 */ /* 0x000fe200008e06ff */
[----:B------:R-:W-:-:S09]  /*0480*/  LEA.HI.X R16, R5, UR7, R16, 0x3, P0 ;  /* 0x0000000705107c11 */ /* 0x000fd200080f1c10 */
.L_x_1316:
[----:B------:R-:W-:Y:S02]  /*0490*/  IMAD.MOV.U32 R6, RZ, RZ, R9 ;  /* 0x000000ffff067224 */ /* 0x000fe400078e0009 */
[----:B------:R-:W-:-:S06]  /*04a0*/  IMAD.MOV.U32 R7, RZ, RZ, R16 ;  /* 0x000000ffff077224 */ /* 0x000fcc00078e0010 */
[----:B------:R-:W2:Y:S01]  /*04b0*/  LDG.E.64 R6, desc[UR4][R6.64] ;  /* 0x0000000406067981 */ /* 0x000ea2000c1e1b00 */
[----:B------:R-:W-:Y:S02]  /*04c0*/  IADD3 R17, P0, R17, 0x1, RZ ;  /* 0x0000000111117810 */ /* 0x000fe40007f1e0ff */
[----:B------:R-:W-:-:S03]  /*04d0*/  IADD3 R9, P2, R9, 0x8, RZ ;  /* 0x0000000809097810 */ /* 0x000fc60007f5e0ff */
[----:B------:R-:W-:Y:S01]  /*04e0*/  IMAD.X R8, RZ, RZ, R8, P0 ;  /* 0x000000ffff087224 */ /* 0x000fe200000e0608 */
[----:B------:R-:W-:Y:S01]  /*04f0*/  ISETP.NE.U32.AND P0, PT, R17, RZ, PT ;  /* 0x000000ff1100720c */ /* 0x000fe20003f05070 */
[----:B------:R-:W-:-:S03]  /*0500*/  IMAD.X R16, RZ, RZ, R16, P2 ;  /* 0x000000ffff107224 */ /* 0x000fc600010e0610 */
[----:B------:R-:W-:Y:S02]  /*0510*/  ISETP.NE.AND.EX P0, PT, R8, RZ, PT, P0 ;  /* 0x000000ff0800720c */ /* 0x000fe40003f05300 */
[----:B--2---:R-:W-:-:S05]  /*0520*/  IADD3 R2, P1, R6, R2, RZ ;  /* 0x0000000206027210 */ /* 0x004fca0007f3e0ff */
[----:B------:R-:W-:-:S06]  /*0530*/  IMAD.X R3, R7, 0x1, R3, P1 ;  /* 0x0000000107037824 */ /* 0x000fcc00008e0603 */
[----:B------:R-:W-:Y:S05]  /*0540*/  @P0 BRA `(.L_x_1316) ;  /* 0xfffffffc00d00947 */ /* 0x000fea000383ffff */
.L_x_1312:
[----:B------:R-:W-:Y:S05]  /*0550*/  BSYNC B0 ;  /* 0x0000000000007941 */ /* 0x000fea0003800000 */
.L_x_1311:
        /* <DEDUP_REMOVED lines=9> */
.L_x_1317:
        /* <DEDUP_REMOVED lines=9> */
.L_x_8725:


//--------------------- .text._ZN2at6native55_GLOBAL__N__0955718d_22_SparseCsrTensorMath_cu_868dd54534reduce_sparse_csr_dim1_cuda_kernelIliNS1_14ReductionAddOpIlEElEEvPT2_PKT_PKT0_SC_lT1_ --------------------------
	.section	.text._ZN2at6native55_GLOBAL__N__0955718d_22_SparseCsrTensorMath_cu_868dd54534reduce_sparse_csr_dim1_cuda_kernelIliNS1_14ReductionAddOpIlEElEEvPT2_PKT_PKT0_SC_lT1_,"ax",@progbits
	.align	128
.text._ZN2at6native55_GLOBAL__N__0955718d_22_SparseCsrTensorMath_cu_868dd54534reduce_sparse_csr_dim1_cuda_kernelIliNS1_14ReductionAddOpIlEElEEvPT2_PKT_PKT0_SC_lT1_:
        .type           _ZN2at6native55_GLOBAL__N__0955718d_22_SparseCsrTensorMath_cu_868dd54534reduce_sparse_csr_dim1_cuda_kernelIliNS1_14ReductionAddOpIlEElEEvPT2_PKT_PKT0_SC_lT1_,@function
        .size           _ZN2at6native55_GLOBAL__N__0955718d_22_SparseCsrTensorMath_cu_868dd54534reduce_sparse_csr_dim1_cuda_kernelIliNS1_14ReductionAddOpIlEElEEvPT2_PKT_PKT0_SC_lT1_,(.L_x_8726 - _ZN2at6native55_GLOBAL__N__0955718d_22_SparseCsrTensorMath_cu_868dd54534reduce_sparse_csr_dim1_cuda_kernelIliNS1_14ReductionAddOpIlEElEEvPT2_PKT_PKT0_SC_lT1_)
        .other          _ZN2at6native55_GLOBAL__N__0955718d_22_SparseCsrTensorMath_cu_868dd54534reduce_sparse_csr_dim1_cuda_kernelIliNS1_14ReductionAddOpIlEElEEvPT2_PKT_PKT0_SC_lT1_,@"STO_CUDA_ENTRY STV_DEFAULT"
_ZN2at6native55_GLOBAL__N__0955718d_22_SparseCsrTensorMath_cu_868dd54534reduce_sparse_csr_dim1_cuda_kernelIliNS1_14ReductionAddOpIlEElEEvPT2_PKT_PKT0_SC_lT1_:
        /* <DEDUP_REMOVED lines=25> */
[----:B------:R-:W-:Y:S01]  /*0190*/  BSSY B1, `(.L_x_1320) ;  /* 0x000006e000017945 */ /* 0x000fe20003800000 */
[----:B------:R-:W-:Y:S02]  /*01a0*/  IMAD.MOV.U32 R25, RZ, RZ, RZ ;  /* 0x000000ffff197224 */ /* 0x000fe400078e00ff */
[----:B------:R-:W-:Y:S02]  /*01b0*/  IMAD.MOV.U32 R27, RZ, RZ, RZ ;  /* 0x000000ffff1b7224 */ /* 0x000fe400078e00ff */
[----:B------:R-:W-:-:S05]  /*01c0*/  IMAD.IADD R5, R6, 0x1, R5 ;  /* 0x0000000106057824 */ /* 0x000fca00078e0205 */
[----:B------:R-:W-:Y:S01]  /*01d0*/  ISETP.GE.U32.AND P0, PT, R5, 0x3, PT ;  /* 0x000000030500780c */ /* 0x000fe20003f06070 */
[----:B------:R-:W-:-:S05]  /*01e0*/  IMAD.IADD R5, R6, 0x1, -R3 ;  /* 0x0000000106057824 */ /* 0x000fca00078e0a03 */
[----:B------:R-:W-:-:S07]  /*01f0*/  LOP3.LUT R4, R5, 0x3, RZ, 0xc0, !PT ;  /* 0x0000000305047812 */ /* 0x000fce00078ec0ff */
        /* <DEDUP_REMOVED lines=16> */
.L_x_1326:
[----:B------:R-:W2:Y:S04]  /*0300*/  LDG.E.64 R22, desc[UR4][R6.64+-0x10] ;  /* 0xfffff00406167981 */ /* 0x000ea8000c1e1b00 */
[----:B------:R-:W2:Y:S04]  /*0310*/  LDG.E.64 R20, desc[UR4][R6.64+-0x8] ;  /* 0xfffff80406147981 */ /* 0x000ea8000c1e1b00 */
[----:B------:R-:W3:Y:S04]  /*0320*/  LDG.E.64 R8, desc[UR4][R6.64] ;  /* 0x0000000406087981 */ /* 0x000ee8000c1e1b00 */
[----:B------:R-:W3:Y:S04]  /*0330*/  LDG.E.64 R10, desc[UR4][R6.64+0x8] ;  /* 0x00000804060a7981 */ /* 0x000ee8000c1e1b00 */
[----:B------:R-:W4:Y:S04]  /*0340*/  LDG.E.64 R12, desc[UR4][R6.64+0x10] ;  /* 0x00001004060c7981 */ /* 0x000f28000c1e1b00 */
[----:B------:R-:W4:Y:S04]  /*0350*/  LDG.E.64 R14, desc[UR4][R6.64+0x18] ;  /* 0x00001804060e7981 */ /* 0x000f28000c1e1b00 */
[----:B------:R-:W5:Y:S04]  /*0360*/  LDG.E.64 R16, desc[UR4][R6.64+0x20] ;  /* 0x0000200406107981 */ /* 0x000f68000c1e1b00 */
[----:B------:R-:W5:Y:S01]  /*0370*/  LDG.E.64 R18, desc[UR4][R6.64+0x28] ;  /* 0x0000280406127981 */ /* 0x000f62000c1e1b00 */
[----:B--2---:R-:W-:-:S04]  /*0380*/  IADD3 R25, P1, P2, R20, R22, R25 ;  /* 0x0000001614197210 */ /* 0x004fc80007a3e019 */
[----:B------:R-:W-:Y:S02]  /*0390*/  IADD3.X R27, R21, R23, R27, P1, P2 ;  /* 0x00000017151b7210 */ /* 0x000fe40000fe441b */
[----:B------:R-:W2:Y:S01]  /*03a0*/  LDG.E.64 R22, desc[UR4][R6.64+0x40] ;  /* 0x0000400406167981 */ /* 0x000ea2000c1e1b00 */
[----:B---3--:R-:W-:-:S03]  /*03b0*/  IADD3 R25, P1, P2, R10, R8, R25 ;  /* 0x000000080a197210 */ /* 0x008fc60007a3e019 */
[----:B------:R-:W2:Y:S01]  /*03c0*/  LDG.E.64 R20, desc[UR4][R6.64+0x48] ;  /* 0x0000480406147981 */ /* 0x000ea2000c1e1b00 */
[----:B------:R-:W-:-:S03]  /*03d0*/  IADD3.X R27, R11, R9, R27, P1, P2 ;  /* 0x000000090b1b7210 */ /* 0x000fc60000fe441b */
[----:B------:R-:W3:Y:S01]  /*03e0*/  LDG.E.64 R10, desc[UR4][R6.64+0x30] ;  /* 0x00003004060a7981 */ /* 0x000ee2000c1e1b00 */
[----:B----4-:R-:W-:-:S03]  /*03f0*/  IADD3 R25, P1, P2, R14, R12, R25 ;  /* 0x0000000c0e197210 */ /* 0x010fc60007a3e019 */
[----:B------:R-:W3:Y:S01]  /*0400*/  LDG.E.64 R8, desc[UR4][R6.64+0x38] ;  /* 0x0000380406087981 */ /* 0x000ee2000c1e1b00 */
[----:B------:R-:W-:-:S03]  /*0410*/  IADD3.X R27, R15, R13, R27, P1, P2 ;  /* 0x0000000d0f1b7210 */ /* 0x000fc60000fe441b */
[----:B------:R-:W4:Y:S01]  /*0420*/  LDG.E.64 R12, desc[UR4][R6.64+0x50] ;  /* 0x00005004060c7981 */ /* 0x000f22000c1e1b00 */
[----:B-----5:R-:W-:-:S03]  /*0430*/  IADD3 R25, P1, P2, R18, R16, R25 ;  /* 0x0000001012197210 */ /* 0x020fc60007a3e019 */
[----:B------:R-:W4:Y:S01]  /*0440*/  LDG.E.64 R14, desc[UR4][R6.64+0x58] ;  /* 0x00005804060e7981 */ /* 0x000f22000c1e1b00 */
[----:B------:R-:W-:-:S03]  /*0450*/  IADD3.X R27, R19, R17, R27, P1, P2 ;  /* 0x00000011131b7210 */ /* 0x000fc60000fe441b */
[----:B------:R-:W5:Y:S04]  /*0460*/  LDG.E.64 R18, desc[UR4][R6.64+0x60] ;  /* 0x0000600406127981 */ /* 0x000f68000c1e1b00 */
[----:B------:R-:W5:Y:S01]  /*0470*/  LDG.E.64 R16, desc[UR4][R6.64+0x68] ;  /* 0x0000680406107981 */ /* 0x000f62000c1e1b00 */
[----:B------:R-:W-:Y:S02]  /*0480*/  VIADD R5, R5, 0xfffffff0 ;  /* 0xfffffff005057836 */ /* 0x000fe40000000000 */
[----:B------:R-:W-:Y:S01]  /*0490*/  VIADD R3, R3, 0x10 ;  /* 0x0000001003037836 */ /* 0x000fe20000000000 */
[----:B---3--:R-:W-:-:S04]  /*04a0*/  IADD3 R25, P1, P2, R8, R10, R25 ;  /* 0x0000000a08197210 */ /* 0x008fc80007a3e019 */
[----:B------:R-:W-:Y:S02]  /*04b0*/  IADD3.X R9, R9, R11, R27, P1, P2 ;  /* 0x0000000b09097210 */ /* 0x000fe40000fe441b */
[----:B--2---:R-:W-:-:S04]  /*04c0*/  IADD3 R25, P3, P4, R20, R22, R25 ;  /* 0x0000001614197210 */ /* 0x004fc80007c7e019 */
[----:B------:R-:W-:Y:S02]  /*04d0*/  IADD3.X R21, R21, R23, R9, P3, P4 ;  /* 0x0000001715157210 */ /* 0x000fe40001fe8409 */
[----:B------:R-:W-:Y:S02]  /*04e0*/  ISETP.GT.AND P3, PT, R5, 0xc, PT ;  /* 0x0000000c0500780c */ /* 0x000fe40003f64270 */
[----:B----4-:R-:W-:Y:S02]  /*04f0*/  IADD3 R25, P2, P1, R14, R12, R25 ;  /* 0x0000000c0e197210 */ /* 0x010fe4000795e019 */
[----:B------:R-:W-:Y:S02]  /*0500*/  IADD3 R8, P6, R6, 0x80, RZ ;  /* 0x0000008006087810 */ /* 0x000fe40007fde0ff */
[----:B-----5:R-:W-:Y:S02]  /*0510*/  IADD3 R25, P4, P5, R16, R18, R25 ;  /* 0x0000001210197210 */ /* 0x020fe40007d9e019 */
[----:B------:R-:W-:Y:S01]  /*0520*/  IADD3.X R13, R15, R13, R21, P2, P1 ;  /* 0x0000000d0f0d7210 */ /* 0x000fe200017e2415 */
[----:B------:R-:W-:-:S02]  /*0530*/  IMAD.X R7, RZ, RZ, R7, P6 ;  /* 0x000000ffff077224 */ /* 0x000fc400030e0607 */
[----:B------:R-:W-:Y:S01]  /*0540*/  IMAD.MOV.U32 R6, RZ, RZ, R8 ;  /* 0x000000ffff067224 */ /* 0x000fe200078e0008 */
[----:B------:R-:W-:Y:S01]  /*0550*/  IADD3.X R27, R17, R19, R13, P4, P5 ;  /* 0x00000013111b7210 */ /* 0x000fe200027ea40d */
[----:B------:R-:W-:Y:S06]  /*0560*/  @P3 BRA `(.L_x_1326) ;  /* 0xfffffffc00643947 */ /* 0x000fec000383ffff */
.L_x_1325:
[----:B------:R-:W-:Y:S05]  /*0570*/  BSYNC B3 ;  /* 0x0000000000037941 */ /* 0x000fea0003800000 */
.L_x_1324:
[----:B------:R-:W-:Y:S01]  /*0580*/  ISETP.GT.AND P1, PT, R5, 0x4, PT ;  /* 0x000000040500780c */ /* 0x000fe20003f24270 */
[----:B------:R-:W-:-:S12]  /*0590*/  BSSY B3, `(.L_x_1327) ;  /* 0x0000019000037945 */ /* 0x000fd80003800000 */
[----:B------:R-:W-:Y:S05]  /*05a0*/  @!P1 BRA `(.L_x_1328) ;  /* 0x00000000005c9947 */ /* 0x000fea0003800000 */
[----:B------:R-:W2:Y:S04]  /*05b0*/  LDG.E.64 R8, desc[UR4][R6.64+-0x10] ;  /* 0xfffff00406087981 */ /* 0x000ea8000c1e1b00 */
[----:B------:R-:W2:Y:S04]  /*05c0*/  LDG.E.64 R10, desc[UR4][R6.64+-0x8] ;  /* 0xfffff804060a7981 */ /* 0x000ea8000c1e1b00 */
[----:B------:R-:W3:Y:S04]  /*05d0*/  LDG.E.64 R12, desc[UR4][R6.64] ;  /* 0x00000004060c7981 */ /* 0x000ee8000c1e1b00 */
[----:B------:R-:W3:Y:S04]  /*05e0*/  LDG.E.64 R14, desc[UR4][R6.64+0x8] ;  /* 0x00000804060e7981 */ /* 0x000ee8000c1e1b00 */
[----:B------:R-:W4:Y:S04]  /*05f0*/  LDG.E.64 R16, desc[UR4][R6.64+0x10] ;  /* 0x0000100406107981 */ /* 0x000f28000c1e1b00 */
[----:B------:R-:W4:Y:S04]  /*0600*/  LDG.E.64 R18, desc[UR4][R6.64+0x18] ;  /* 0x0000180406127981 */ /* 0x000f28000c1e1b00 */
[----:B------:R-:W5:Y:S04]  /*0610*/  LDG.E.64 R20, desc[UR4][R6.64+0x20] ;  /* 0x0000200406147981 */ /* 0x000f68000c1e1b00 */
[----:B------:R0:W5:Y:S01]  /*0620*/  LDG.E.64 R22, desc[UR4][R6.64+0x28] ;  /* 0x0000280406167981 */ /* 0x000162000c1e1b00 */
[----:B------:R-:W-:-:S02]  /*0630*/  VIADD R3, R3, 0x8 ;  /* 0x0000000803037836 */ /* 0x000fc40000000000 */
[----:B------:R-:W-:Y:S01]  /*0640*/  VIADD R5, R5, 0xfffffff8 ;  /* 0xfffffff805057836 */ /* 0x000fe20000000000 */
[----:B--2---:R-:W-:Y:S02]  /*0650*/  IADD3 R25, P0, P1, R10, R8, R25 ;  /* 0x000000080a197210 */ /* 0x004fe4000791e019 */
[----:B------:R-:W-:Y:S02]  /*0660*/  IADD3 R8, P3, R6, 0x40, RZ ;  /* 0x0000004006087810 */ /* 0x000fe40007f7e0ff */
[----:B------:R-:W-:-:S03]  /*0670*/  IADD3.X R9, R11, R9, R27, P0, P1 ;  /* 0x000000090b097210 */ /* 0x000fc600007e241b */
[----:B0-----:R-:W-:Y:S01]  /*0680*/  IMAD.MOV.U32 R6, RZ, RZ, R8 ;  /* 0x000000ffff067224 */ /* 0x001fe200078e0008 */
[----:B---3--:R-:W-:-:S04]  /*0690*/  IADD3 R25, P0, P1, R14, R12, R25 ;  /* 0x0000000c0e197210 */ /* 0x008fc8000791e019 */
[----:B------:R-:W-:Y:S01]  /*06a0*/  IADD3.X R13, R15, R13, R9, P0, P1 ;  /* 0x0000000d0f0d7210 */ /* 0x000fe200007e2409 */
[----:B------:R-:W-:Y:S01]  /*06b0*/  IMAD.X R9, RZ, RZ, R7, P3 ;  /* 0x000000ffff097224 */ /* 0x000fe200018e0607 */
[----:B----4-:R-:W-:-:S03]  /*06c0*/  IADD3 R25, P0, P1, R18, R16, R25 ;  /* 0x0000001012197210 */ /* 0x010fc6000791e019 */
[----:B------:R-:W-:Y:S01]  /*06d0*/  IMAD.MOV.U32 R7, RZ, RZ, R9 ;  /* 0x000000ffff077224 */ /* 0x000fe200078e0009 */
[----:B------:R-:W-:Y:S02]  /*06e0*/  IADD3.X R17, R19, R17, R13, P0, P1 ;  /* 0x0000001113117210 */ /* 0x000fe400007e240d */
[----:B------:R-:W-:Y:S02]  /*06f0*/  PLOP3.LUT P0, PT, PT, PT, PT, 0x8, 0x0 ;  /* 0x000000000000781c */ /* 0x000fe40003f0e170 */
[----:B-----5:R-:W-:-:S04]  /*0700*/  IADD3 R25, P1, P2, R22, R20, R25 ;  /* 0x0000001416197210 */ /* 0x020fc80007a3e019 */
[----:B------:R-:W-:-:S09]  /*0710*/  IADD3.X R27, R23, R21, R17, P1, P2 ;  /* 0x00000015171b7210 */ /* 0x000fd20000fe4411 */
.L_x_1328:
[----:B------:R-:W-:Y:S05]  /*0720*/  BSYNC B3 ;  /* 0x0000000000037941 */ /* 0x000fea0003800000 */
.L_x_1327:
[----:B------:R-:W-:-:S13]  /*0730*/  ISETP.NE.OR P0, PT, R5, RZ, P0 ;  /* 0x000000ff0500720c */ /* 0x000fda0000705670 */
[----:B------:R-:W-:Y:S05]  /*0740*/  @!P0 BREAK B0 ;  /* 0x0000000000008942 */ /* 0x000fea0003800000 */
[----:B------:R-:W-:Y:S05]  /*0750*/  @!P0 BRA `(.L_x_1321) ;  /* 0x0000000000448947 */ /* 0x000fea0003800000 */
.L_x_1323:
[----:B------:R-:W-:Y:S05]  /*0760*/  BSYNC B0 ;  /* 0x0000000000007941 */ /* 0x000fea0003800000 */
.L_x_1322:
[----:B------:R-:W2:Y:S04]  /*0770*/  LDG.E.64 R12, desc[UR4][R6.64+-0x10] ;  /* 0xfffff004060c7981 */ /* 0x000ea8000c1e1b00 */
[----:B------:R-:W2:Y:S04]  /*0780*/  LDG.E.64 R14, desc[UR4][R6.64+-0x8] ;  /* 0xfffff804060e7981 */ /* 0x000ea8000c1e1b00 */
[----:B------:R-:W3:Y:S04]  /*0790*/  LDG.E.64 R10, desc[UR4][R6.64] ;  /* 0x00000004060a7981 */ /* 0x000ee8000c1e1b00 */
[----:B------:R-:W3:Y:S01]  /*07a0*/  LDG.E.64 R8, desc[UR4][R6.64+0x8] ;  /* 0x0000080406087981 */ /* 0x000ee2000c1e1b00 */
[----:B------:R-:W-:-:S02]  /*07b0*/  VIADD R5, R5, 0xfffffffc ;  /* 0xfffffffc05057836 */ /* 0x000fc40000000000 */
[----:B------:R-:W-:-:S03]  /*07c0*/  VIADD R3, R3, 0x4 ;  /* 0x0000000403037836 */ /* 0x000fc60000000000 */
[----:B------:R-:W-:Y:S02]  /*07d0*/  ISETP.NE.AND P0, PT, R5, RZ, PT ;  /* 0x000000ff0500720c */ /* 0x000fe40003f05270 */
[----:B--2---:R-:W-:Y:S02]  /*07e0*/  IADD3 R25, P1, P2, R14, R12, R25 ;  /* 0x0000000c0e197210 */ /* 0x004fe40007a3e019 */
[----:B------:R-:W-:Y:S02]  /*07f0*/  IADD3 R12, P5, R6, 0x20, RZ ;  /* 0x00000020060c7810 */ /* 0x000fe40007fbe0ff */
[----:B------:R-:W-:-:S03]  /*0800*/  IADD3.X R27, R15, R13, R27, P1, P2 ;  /* 0x0000000d0f1b7210 */ /* 0x000fc60000fe441b */
[----:B------:R-:W-:Y:S01]  /*0810*/  IMAD.X R13, RZ, RZ, R7, P5 ;  /* 0x000000ffff0d7224 */ /* 0x000fe200028e0607 */
[----:B---3--:R-:W-:Y:S01]  /*0820*/  IADD3 R25, P3, P4, R8, R10, R25 ;  /* 0x0000000a08197210 */ /* 0x008fe20007c7e019 */
[----:B------:R-:W-:Y:S02]  /*0830*/  IMAD.MOV.U32 R6, RZ, RZ, R12 ;  /* 0x000000ffff067224 */ /* 0x000fe400078e000c */
[----:B------:R-:W-:Y:S01]  /*0840*/  IMAD.MOV.U32 R7, RZ, RZ, R13 ;  /* 0x000000ffff077224 */ /* 0x000fe200078e000d */
[----:B------:R-:W-:Y:S01]  /*0850*/  IADD3.X R27, R9, R11, R27, P3, P4 ;  /* 0x0000000b091b7210 */ /* 0x000fe20001fe841b */
[----:B------:R-:W-:Y:S08]  /*0860*/  @P0 BRA `(.L_x_1322) ;  /* 0xfffffffc00c00947 */ /* 0x000ff0000383ffff */
.L_x_1321:
[----:B------:R-:W-:Y:S05]  /*0870*/  BSYNC B1 ;  /* 0x0000000000017941 */ /* 0x000fea0003800000 */
.L_x_1320:
[----:B------:R-:W-:-:S13]  /*0880*/  ISETP.NE.AND P0, PT, R4, RZ, PT ;  /* 0x000000ff0400720c */ /* 0x000fda0003f05270 */
[----:B------:R-:W-:Y:S05]  /*0890*/  @!P0 BRA `(.L_x_1319) ;  /* 0x0000000000388947 */ /* 0x000fea0003800000 */
[----:B------:R-:W0:Y:S02]  /*08a0*/  LDC.64 R6, c[0x0][0x218] ;  /* 0x00008600ff067b82 */ /* 0x000e240000000a00 */
[----:B0-----:R-:W-:-:S04]  /*08b0*/  IMAD.WIDE R6, R3, 0x8, R6 ;  /* 0x0000000803067825 */ /* 0x001fc800078e0206 */
[----:B------:R-:W-:Y:S02]  /*08c0*/  IMAD.MOV.U32 R3, RZ, RZ, R6 ;  /* 0x000000ffff037224 */ /* 0x000fe400078e0006 */
[----:B------:R-:W-:-:S07]  /*08d0*/  IMAD.MOV.U32 R8, RZ, RZ, R7 ;  /* 0x000000ffff087224 */ /* 0x000fce00078e0007 */
.L_x_1329:
[----:B------:R-:W-:Y:S02]  /*08e0*/  IMAD.MOV.U32 R6, RZ, RZ, R3 ;  /* 0x000000ffff067224 */ /* 0x000fe400078e0003 */
[----:B------:R-:W-:-:S06]  /*08f0*/  IMAD.MOV.U32 R7, RZ, RZ, R8 ;  /* 0x000000ffff077224 */ /* 0x000fcc00078e0008 */
[----:B------:R-:W2:Y:S01]  /*0900*/  LDG.E.64 R6, desc[UR4][R6.64] ;  /* 0x0000000406067981 */ /* 0x000ea2000c1e1b00 */
[----:B------:R-:W-:Y:S01]  /*0910*/  VIADD R4, R4, 0xffffffff ;  /* 0xffffffff04047836 */ /* 0x000fe20000000000 */
[----:B------:R-:W-:-:S04]  /*0920*/  IADD3 R3, P2, R3, 0x8, RZ ;  /* 0x0000000803037810 */ /* 0x000fc80007f5e0ff */
[----:B------:R-:W-:Y:S01]  /*0930*/  ISETP.NE.AND P0, PT, R4, RZ, PT ;  /* 0x000000ff0400720c */ /* 0x000fe20003f05270 */
[----:B------:R-:W-:Y:S01]  /*0940*/  IMAD.X R8, RZ, RZ, R8, P2 ;  /* 0x000000ffff087224 */ /* 0x000fe200010e0608 */
[----:B--2---:R-:W-:-:S05]  /*0950*/  IADD3 R25, P1, R6, R25, RZ ;  /* 0x0000001906197210 */ /* 0x004fca0007f3e0ff */
[----:B------:R-:W-:-:S06]  /*0960*/  IMAD.X R27, R7, 0x1, R27, P1 ;  /* 0x00000001071b7824 */ /* 0x000fcc00008e061b */
[----:B------:R-:W-:Y:S05]  /*0970*/  @P0 BRA `(.L_x_1329) ;  /* 0xfffffffc00d80947 */ /* 0x000fea000383ffff */
.L_x_1319:
[----:B------:R-:W-:Y:S05]  /*0980*/  BSYNC B2 ;  /* 0x0000000000027941 */ /* 0x000fea0003800000 */
.L_x_1318:
[----:B------:R-:W-:Y:S05]  /*0990*/  WARPSYNC.ALL ;  /* 0x0000000000007948 */ /* 0x000fea0003800000 */
[----:B------:R-:W-:Y:S02]  /*09a0*/  ULDC.64 UR6, c[0x0][0x228] ;  /* 0x00008a0000067ab9 */ /* 0x000fe40000000a00 */
[----:B------:R-:W-:-:S04]  /*09b0*/  IADD3 R4, P0, R0, UR6, RZ ;  /* 0x0000000600047c10 */ /* 0x000fc8000ff1e0ff */
[----:B------:R-:W-:Y:S02]  /*09c0*/  IADD3.X R5, R2, UR7, RZ, P0, !PT ;  /* 0x0000000702057c10 */ /* 0x000fe400087fe4ff */
[----:B------:R-:W0:Y:S04]  /*09d0*/  LDC.64 R2, c[0x0][0x210] ;  /* 0x00008400ff027b82 */ /* 0x000e280000000a00 */
[----:B------:R-:W0:Y:S01]  /*09e0*/  LDG.E R5, desc[UR4][R4.64] ;  /* 0x0000000404057981 */ /* 0x000e22000c1e1900 */
[----:B------:R-:W-:Y:S02]  /*09f0*/  IMAD.MOV.U32 R26, RZ, RZ, R25 ;  /* 0x000000ffff1a7224 */ /* 0x000fe400078e0019 */
[----:B0-----:R-:W-:-:S05]  /*0a00*/  IMAD.WIDE R2, R5, 0x8, R2 ;  /* 0x0000000805027825 */ /* 0x001fca00078e0202 */
[----:B------:R-:W-:Y:S01]  /*0a10*/  STG.E.64 desc[UR4][R2.64], R26 ;  /* 0x0000001a02007986 */ /* 0x000fe2000c101b04 */
[----:B------:R-:W-:Y:S05]  /*0a20*/  EXIT ;  /* 0x000000000000794d */ /* 0x000fea0003800000 */
.L_x_1330:
        /* <DEDUP_REMOVED lines=13> */
.L_x_8726:


//--------------------- .text._ZN2at6native55_GLOBAL__N__0955718d_22_SparseCsrTensorMath_cu_868dd54534reduce_sparse_csr_dim0_cuda_kernelIllNS1_14ReductionAddOpIlEElEEvPT2_PKT0_lPKT_S9_lT1_ --------------------------
	.section	.text._ZN2at6native55_GLOBAL__N__0955718d_22_SparseCsrTensorMath_cu_868dd54534reduce_sparse_csr_dim0_cuda_kernelIllNS1_14ReductionAddOpIlEElEEvPT2_PKT0_lPKT_S9_lT1_,"ax",@progbits
	.align	128
.text._ZN2at6native55_GLOBAL__N__0955718d_22_SparseCsrTensorMath_cu_868dd54534reduce_sparse_csr_dim0_cuda_kernelIllNS1_14ReductionAddOpIlEElEEvPT2_PKT0_lPKT_S9_lT1_:
        .type           _ZN2at6native55_GLOBAL__N__0955718d_22_SparseCsrTensorMath_cu_868dd54534reduce_sparse_csr_dim0_cuda_kernelIllNS1_14ReductionAddOpIlEElEEvPT2_PKT0_lPKT_S9_lT1_,@function
        .size           _ZN2at6native55_GLOBAL__N__0955718d_22_SparseCsrTensorMath_cu_868dd54534reduce_sparse_csr_dim0_cuda_kernelIllNS1_14ReductionAddOpIlEElEEvPT2_PKT0_lPKT_S9_lT1_,(.L_x_8727 - _ZN2at6native55_GLOBAL__N__0955718d_22_SparseCsrTensorMath_cu_868dd54534reduce_sparse_csr_dim0_cuda_kernelIllNS1_14ReductionAddOpIlEElEEvPT2_PKT0_lPKT_S9_lT1_)
        .other          _ZN2at6native55_GLOBAL__N__0955718d_22_SparseCsrTensorMath_cu_868dd54534reduce_sparse_csr_dim0_cuda_kernelIllNS1_14ReductionAddOpIlEElEEvPT2_PKT0_lPKT_S9_lT1_,@"STO_CUDA_ENTRY STV_DEFAULT"
_ZN2at6native55_GLOBAL__N__0955718d_22_SparseCsrTensorMath_cu_868dd54534reduce_sparse_csr_dim0_cuda_kernelIllNS1_14ReductionAddOpIlEElEEvPT2_PKT0_lPKT_S9_lT1_:
        /* <DEDUP_REMOVED lines=44> */
.L_x_1333:
        /* <DEDUP_REMOVED lines=9> */
[C---:B------:R-:W-:Y:S01]  /*0350*/  ISETP.NE.AND.EX P3, PT, R3.reuse, R9, PT, P3 ;  /* 0x000000090300720c */ /* 0x040fe20003f65330 */
[----:B0-----:R-:W-:Y:S01]  /*0360*/  IMAD.MOV.U32 R9, RZ, RZ, R21 ;  /* 0x000000ffff097224 */ /* 0x001fe200078e0015 */
[----:B------:R-:W-:-:S05]  /*0370*/  ISETP.NE.AND.EX P1, PT, R3, R19, PT, P1 ;  /* 0x000000130300720c */ /* 0x000fca0003f25310 */
[----:B------:R-:W2:Y:S01]  /*0380*/  @!P2 LDG.E.64 R6, desc[UR12][R8.64] ;  /* 0x0000000c0806a981 */ /* 0x000ea2000c1e1b00 */
[----:B------:R-:W-:-:S04]  /*0390*/  ISETP.NE.U32.AND P4, PT, R2, R10, PT ;  /* 0x0000000a0200720c */ /* 0x000fc80003f85070 */
[----:B------:R-:W-:Y:S01]  /*03a0*/  ISETP.NE.AND.EX P4, PT, R3, R11, PT, P4 ;  /* 0x0000000b0300720c */ /* 0x000fe20003f85340 */
[----:B------:R-:W3:Y:S04]  /*03b0*/  @!P3 LDG.E.64 R20, desc[UR12][R8.64+0x8] ;  /* 0x0000080c0814b981 */ /* 0x000ee8000c1e1b00 */
[----:B------:R-:W4:Y:S08]  /*03c0*/  @!P1 LDG.E.64 R18, desc[UR12][R8.64+0x10] ;  /* 0x0000100c08129981 */ /* 0x000f30000c1e1b00 */
[----:B------:R-:W4:Y:S01]  /*03d0*/  @!P4 LDG.E.64 R10, desc[UR12][R8.64+0x18] ;  /* 0x0000180c080ac981 */ /* 0x000f22000c1e1b00 */
[----:B------:R-:W-:-:S04]  /*03e0*/  UIADD3 UR4, UP0, UR4, 0x4, URZ ;  /* 0x0000000404047890 */ /* 0x000fc8000ff1e03f */
[----:B------:R-:W-:Y:S01]  /*03f0*/  UIADD3.X UR5, URZ, UR5, URZ, UP0, !UPT ;  /* 0x000000053f057290 */ /* 0x000fe200087fe43f */
[----:B--2---:R-:W-:Y:S02]  /*0400*/  @!P2 IADD3 R13, P5, R6, R13, RZ ;  /* 0x0000000d060da210 */ /* 0x004fe40007fbe0ff */
[----:B------:R-:W-:-:S03]  /*0410*/  IADD3 R6, P6, R14, UR4, RZ ;  /* 0x000000040e067c10 */ /* 0x000fc6000ffde0ff */
[----:B------:R-:W-:Y:S01]  /*0420*/  @!P2 IMAD.X R15, R7, 0x1, R15, P5 ;  /* 0x00000001070fa824 */ /* 0x000fe200028e060f */
[----:B------:R-:W-:Y:S02]  /*0430*/  ISETP.NE.U32.AND P2, PT, R6, RZ, PT ;  /* 0x000000ff0600720c */ /* 0x000fe40003f45070 */
[----:B------:R-:W-:Y:S02]  /*0440*/  IADD3.X R6, R16, UR5, RZ, P6, !PT ;  /* 0x0000000510067c10 */ /* 0x000fe4000b7fe4ff */
[----:B---3--:R-:W-:Y:S02]  /*0450*/  @!P3 IADD3 R13, P5, R20, R13, RZ ;  /* 0x0000000d140db210 */ /* 0x008fe40007fbe0ff */
[----:B------:R-:W-:-:S03]  /*0460*/  ISETP.NE.AND.EX P2, PT, R6, RZ, PT, P2 ;  /* 0x000000ff0600720c */ /* 0x000fc60003f45320 */
[----:B------:R-:W-:Y:S01]  /*0470*/  @!P3 IMAD.X R15, R21, 0x1, R15, P5 ;  /* 0x00000001150fb824 */ /* 0x000fe200028e060f */
[----:B----4-:R-:W-:Y:S02]  /*0480*/  @!P1 IADD3 R13, P3, R18, R13, RZ ;  /* 0x0000000d120d9210 */ /* 0x010fe40007f7e0ff */
[----:B------:R-:W-:-:S03]  /*0490*/  IADD3 R4, P5, R4, 0x20, RZ ;  /* 0x0000002004047810 */ /* 0x000fc60007fbe0ff */
[----:B------:R-:W-:Y:S01]  /*04a0*/  @!P1 IMAD.X R15, R19, 0x1, R15, P3 ;  /* 0x00000001130f9824 */ /* 0x000fe200018e060f */
[----:B------:R-:W-:Y:S01]  /*04b0*/  IADD3 R20, P3, R8, 0x20, RZ ;  /* 0x0000002008147810 */ /* 0x000fe20007f7e0ff */
[----:B------:R-:W-:Y:S01]  /*04c0*/  IMAD.X R5, RZ, RZ, R5, P5 ;  /* 0x000000ffff057224 */ /* 0x000fe200028e0605 */
[----:B------:R-:W-:-:S03]  /*04d0*/  @!P4 IADD3 R13, P1, R10, R13, RZ ;  /* 0x0000000d0a0dc210 */ /* 0x000fc60007f3e0ff */
[----:B------:R-:W-:Y:S02]  /*04e0*/  IMAD.X R21, RZ, RZ, R9, P3 ;  /* 0x000000ffff157224 */ /* 0x000fe400018e0609 */
[----:B------:R-:W-:Y:S01]  /*04f0*/  @!P4 IMAD.X R15, R11, 0x1, R15, P1 ;  /* 0x000000010b0fc824 */ /* 0x000fe200008e060f */
[----:B------:R-:W-:Y:S07]  /*0500*/  @P2 BRA `(.L_x_1333) ;  /* 0xfffffffc006c2947 */ /* 0x000fee000383ffff */
.L_x_1332:
        /* <DEDUP_REMOVED lines=11> */
.L_x_1334:
        /* <DEDUP_REMOVED lines=16> */
[----:B--2---:R-:W-:-:S05]  /*06c0*/  @!P0 IADD3 R13, P2, R4, R13, RZ ;  /* 0x0000000d040d8210 */ /* 0x004fca0007f5e0ff */
[----:B------:R-:W-:-:S04]  /*06d0*/  @!P0 IMAD.X R15, R5, 0x1, R15, P2 ;  /* 0x00000001050f8824 */ /* 0x000fc800010e060f */
[----:B------:R-:W-:Y:S05]  /*06e0*/  @P1 BRA `(.L_x_1334) ;  /* 0xfffffffc00b41947 */ /* 0x000fea000383ffff */
.L_x_1331:
[----:B------:R-:W-:Y:S01]  /*06f0*/  ULDC.64 UR4, c[0x0][0x210] ;  /* 0x0000840000047ab9 */ /* 0x000fe20000000a00 */
[----:B------:R-:W-:Y:S01]  /*0700*/  IMAD.MOV.U32 R14, RZ, RZ, R13 ;  /* 0x000000ffff0e7224 */ /* 0x000fe200078e000d */
[----:B-----5:R-:W-:-:S04]  /*0710*/  IADD3 R2, P0, R0, UR4, RZ ;  /* 0x0000000400027c10 */ /* 0x020fc8000ff1e0ff */
[----:B------:R-:W-:-:S05]  /*0720*/  IADD3.X R3, R12, UR5, RZ, P0, !PT ;  /* 0x000000050c037c10 */ /* 0x000fca00087fe4ff */
[----:B------:R-:W-:Y:S01]  /*0730*/  STG.E.64 desc[UR12][R2.64], R14 ;  /* 0x0000000e02007986 */ /* 0x000fe2000c101b0c */
[----:B------:R-:W-:Y:S05]  /*0740*/  EXIT ;  /* 0x000000000000794d */ /* 0x000fea0003800000 */
.L_x_1335:
        /* <DEDUP_REMOVED lines=11> */
.L_x_8727:


//--------------------- .text._ZN2at6native55_GLOBAL__N__0955718d_22_SparseCsrTensorMath_cu_868dd54534reduce_sparse_csr_dim0_cuda_kernelIliNS1_14ReductionAddOpIlEElEEvPT2_PKT0_lPKT_S9_lT1_ --------------------------
	.section	.text._ZN2at6native55_GLOBAL__N__0955718d_22_SparseCsrTensorMath_cu_868dd54534reduce_sparse_csr_dim0_cuda_kernelIliNS1_14ReductionAddOpIlEElEEvPT2_PKT0_lPKT_S9_lT1_,"ax",@progbits
	.align	128
.text._ZN2at6native55_GLOBAL__N__0955718d_22_SparseCsrTensorMath_cu_868dd54534reduce_sparse_csr_dim0_cuda_kernelIliNS1_14ReductionAddOpIlEElEEvPT2_PKT0_lPKT_S9_lT1_:
        .type           _ZN2at6native55_GLOBAL__N__0955718d_22_SparseCsrTensorMath_cu_868dd54534reduce_sparse_csr_dim0_cuda_kernelIliNS1_14ReductionAddOpIlEElEEvPT2_PKT0_lPKT_S9_lT1_,@function
        .size           _ZN2at6native55_GLOBAL__N__0955718d_22_SparseCsrTensorMath_cu_868dd54534reduce_sparse_csr_dim0_cuda_kernelIliNS1_14ReductionAddOpIlEElEEvPT2_PKT0_lPKT_S9_lT1_,(.L_x_8728 - _ZN2at6native55_GLOBAL__N__0955718d_22_SparseCsrTensorMath_cu_868dd54534reduce_sparse_csr_dim0_cuda_kernelIliNS1_14ReductionAddOpIlEElEEvPT2_PKT0_lPKT_S9_lT1_)
        .other          _ZN2at6native55_GLOBAL__N__0955718d_22_SparseCsrTensorMath_cu_868dd54534reduce_sparse_csr_dim0_cuda_kernelIliNS1_14ReductionAddOpIlEElEEvPT2_PKT0_lPKT_S9_lT1_,@"STO_CUDA_ENTRY STV_DEFAULT"
_ZN2at6native55_GLOBAL__N__0955718d_22_SparseCsrTensorMath_cu_868dd54534reduce_sparse_csr_dim0_cuda_kernelIliNS1_14ReductionAddOpIlEElEEvPT2_PKT0_lPKT_S9_lT1_:
        /* <DEDUP_REMOVED lines=40> */
.L_x_1338:
        /* <DEDUP_REMOVED lines=8> */
[----:B------:R-:W2:Y:S01]  /*0300*/  @!P1 LDG.E.64 R16, desc[UR12][R8.64] ;  /* 0x0000000c08109981 */ /* 0x000ea2000c1e1b00 */
[----:B------:R-:W-:-:S03]  /*0310*/  ISETP.NE.AND P3, PT, R6, R15, PT ;  /* 0x0000000f0600720c */ /* 0x000fc60003f65270 */
[----:B------:R-:W3:Y:S04]  /*0320*/  @!P4 LDG.E.64 R18, desc[UR12][R8.64+0x8] ;  /* 0x0000080c0812c981 */ /* 0x000ee8000c1e1b00 */
[----:B------:R-:W4:Y:S06]  /*0330*/  @!P2 LDG.E.64 R12, desc[UR12][R8.64+0x10] ;  /* 0x0000100c080ca981 */ /* 0x000f2c000c1e1b00 */
[----:B------:R0:W4:Y:S01]  /*0340*/  @!P3 LDG.E.64 R10, desc[UR12][R8.64+0x18] ;  /* 0x0000180c080ab981 */ /* 0x000122000c1e1b00 */
[----:B------:R-:W-:-:S04]  /*0350*/  UIADD3 UR4, UP0, UR4, 0x4, URZ ;  /* 0x0000000404047890 */ /* 0x000fc8000ff1e03f */
[----:B------:R-:W-:Y:S02]  /*0360*/  UIADD3.X UR5, URZ, UR5, URZ, UP0, !UPT ;  /* 0x000000053f057290 */ /* 0x000fe400087fe43f */
[----:B------:R-:W-:Y:S02]  /*0370*/  IADD3 R15, P6, R14, UR4, RZ ;  /* 0x000000040e0f7c10 */ /* 0x000fe4000ffde0ff */
[----:B--2---:R-:W-:-:S05]  /*0380*/  @!P1 IADD3 R2, P5, R16, R2, RZ ;  /* 0x0000000210029210 */ /* 0x004fca0007fbe0ff */
        /* <DEDUP_REMOVED lines=9> */
[----:B0-----:R-:W-:Y:S01]  /*0420*/  IADD3 R8, P4, R8, 0x20, RZ ;  /* 0x0000002008087810 */ /* 0x001fe20007f9e0ff */
[----:B------:R-:W-:Y:S01]  /*0430*/  IMAD.X R5, RZ, RZ, R5, P5 ;  /* 0x000000ffff057224 */ /* 0x000fe200028e0605 */
[----:B------:R-:W-:-:S03]  /*0440*/  @!P3 IADD3 R2, P2, R10, R2, RZ ;  /* 0x000000020a02b210 */ /* 0x000fc60007f5e0ff */
[----:B------:R-:W-:Y:S02]  /*0450*/  IMAD.X R17, RZ, RZ, R9, P4 ;  /* 0x000000ffff117224 */ /* 0x000fe400020e0609 */
[----:B------:R-:W-:Y:S01]  /*0460*/  @!P3 IMAD.X R3, R11, 0x1, R3, P2 ;  /* 0x000000010b03b824 */ /* 0x000fe200010e0603 */
[----:B------:R-:W-:Y:S07]  /*0470*/  @P1 BRA `(.L_x_1338) ;  /* 0xfffffffc00801947 */ /* 0x000fee000383ffff */
.L_x_1337:
        /* <DEDUP_REMOVED lines=9> */
.L_x_1339:
        /* <DEDUP_REMOVED lines=18> */
.L_x_1336:
[----:B------:R-:W-:Y:S02]  /*0630*/  ULDC.64 UR4, c[0x0][0x210] ;  /* 0x0000840000047ab9 */ /* 0x000fe40000000a00 */
[----:B------:R-:W-:-:S04]  /*0640*/  LEA R4, P0, R0, UR4, 0x3 ;  /* 0x0000000400047c11 */ /* 0x000fc8000f8018ff */
[----:B------:R-:W-:-:S05]  /*0650*/  LEA.HI.X R5, R0, UR5, RZ, 0x3, P0 ;  /* 0x0000000500057c11 */ /* 0x000fca00080f1cff */
[----:B------:R-:W-:Y:S01]  /*0660*/  STG.E.64 desc[UR12][R4.64], R2 ;  /* 0x0000000204007986 */ /* 0x000fe2000c101b0c */
[----:B------:R-:W-:Y:S05]  /*0670*/  EXIT ;  /* 0x000000000000794d */ /* 0x000fea0003800000 */
.L_x_1340:
        /* <DEDUP_REMOVED lines=16> */
.L_x_8728:


//--------------------- .text._ZN2at6native55_GLOBAL__N__0955718d_22_SparseCsrTensorMath_cu_868dd54534reduce_sparse_csr_dim1_cuda_kernelIilNS1_14ReductionAddOpIlEElEEvPT2_PKT_PKT0_SC_lT1_ --------------------------
	.section	.text._ZN2at6native55_GLOBAL__N__0955718d_22_SparseCsrTensorMath_cu_868dd54534reduce_sparse_csr_dim1_cuda_kernelIilNS1_14ReductionAddOpIlEElEEvPT2_PKT_PKT0_SC_lT1_,"ax",@progbits
	.align	128
.text._ZN2at6native55_GLOBAL__N__0955718d_22_SparseCsrTensorMath_cu_868dd54534reduce_sparse_csr_dim1_cuda_kernelIilNS1_14ReductionAddOpIlEElEEvPT2_PKT_PKT0_SC_lT1_:
        .type           _ZN2at6native55_GLOBAL__N__0955718d_22_SparseCsrTensorMath_cu_868dd54534reduce_sparse_csr_dim1_cuda_kernelIilNS1_14ReductionAddOpIlEElEEvPT2_PKT_PKT0_SC_lT1_,@function
        .size           _ZN2at6native55_GLOBAL__N__0955718d_22_SparseCsrTensorMath_cu_868dd54534reduce_sparse_csr_dim1_cuda_kernelIilNS1_14ReductionAddOpIlEElEEvPT2_PKT_PKT0_SC_lT1_,(.L_x_8729 - _ZN2at6native55_GLOBAL__N__0955718d_22_SparseCsrTensorMath_cu_868dd54534reduce_sparse_csr_dim1_cuda_kernelIilNS1_14ReductionAddOpIlEElEEvPT2_PKT_PKT0_SC_lT1_)
        .other          _ZN2at6native55_GLOBAL__N__0955718d_22_SparseCsrTensorMath_cu_868dd54534reduce_sparse_csr_dim1_cuda_kernelIilNS1_14ReductionAddOpIlEElEEvPT2_PKT_PKT0_SC_lT1_,@"STO_CUDA_ENTRY STV_DEFAULT"
_ZN2at6native55_GLOBAL__N__0955718d_22_SparseCsrTensorMath_cu_868dd54534reduce_sparse_csr_dim1_cuda_kernelIilNS1_14ReductionAddOpIlEElEEvPT2_PKT_PKT0_SC_lT1_:
        /* <DEDUP_REMOVED lines=48> */
.L_x_1345:
[----:B------:R-:W-:-:S05]  /*0300*/  IMAD.MOV.U32 R2, RZ, RZ, R11 ;  /* 0x000000ffff027224 */ /* 0x000fca00078e000b */
[----:B------:R-:W2:Y:S04]  /*0310*/  LDG.E R11, desc[UR4][R2.64+-0x8] ;  /* 0xfffff804020b7981 */ /* 0x000ea8000c1e1900 */
[----:B------:R-:W2:Y:S04]  /*0320*/  LDG.E R10, desc[UR4][R2.64+-0x4] ;  /* 0xfffffc04020a7981 */ /* 0x000ea8000c1e1900 */
[----:B------:R-:W3:Y:S04]  /*0330*/  LDG.E R12, desc[UR4][R2.64] ;  /* 0x00000004020c7981 */ /* 0x000ee8000c1e1900 */
[----:B------:R-:W3:Y:S01]  /*0340*/  LDG.E R13, desc[UR4][R2.64+0x4] ;  /* 0x00000404020d7981 */ /* 0x000ee2000c1e1900 */
        /* <DEDUP_REMOVED lines=17> */
.L_x_1344:
[----:B------:R-:W-:Y:S05]  /*0460*/  BSYNC B1 ;  /* 0x0000000000017941 */ /* 0x000fea0003800000 */
.L_x_1343:
[----:B------:R-:W-:Y:S05]  /*0470*/  @!P0 BRA `(.L_x_1342) ;  /* 0x0000000000448947 */ /* 0x000fea0003800000 */
[----:B------:R-:W-:Y:S01]  /*0480*/  ULDC.64 UR6, c[0x0][0x218] ;  /* 0x0000860000067ab9 */ /* 0x000fe20000000a00 */
[----:B------:R-:W-:Y:S02]  /*0490*/  IADD3 R9, P1, RZ, -R9, RZ ;  /* 0x80000009ff097210 */ /* 0x000fe40007f3e0ff */
[----:B------:R-:W-:-:S03]  /*04a0*/  LEA R11, P0, R7, UR6, 0x2 ;  /* 0x00000006070b7c11 */ /* 0x000fc6000f8010ff */
[----:B------:R-:W-:Y:S01]  /*04b0*/  IMAD.X R10, RZ, RZ, -0x1, P1 ;  /* 0xffffffffff0a7424 */ /* 0x000fe200008e06ff */
[----:B------:R-:W-:-:S09]  /*04c0*/  LEA.HI.X R8, R7, UR7, R8, 0x2, P0 ;  /* 0x0000000707087c11 */ /* 0x000fd200080f1408 */
.L_x_1346:
[----:B------:R-:W-:Y:S02]  /*04d0*/  IMAD.MOV.U32 R2, RZ, RZ, R11 ;  /* 0x000000ffff027224 */ /* 0x000fe400078e000b */
[----:B------:R-:W-:-:S05]  /*04e0*/  IMAD.MOV.U32 R3, RZ, RZ, R8 ;  /* 0x000000ffff037224 */ /* 0x000fca00078e0008 */
[----:B------:R-:W2:Y:S01]  /*04f0*/  LDG.E R2, desc[UR4][R2.64] ;  /* 0x0000000402027981 */ /* 0x000ea2000c1e1900 */
        /* <DEDUP_REMOVED lines=9> */
.L_x_1342:
[----:B------:R-:W-:Y:S05]  /*0590*/  BSYNC B0 ;  /* 0x0000000000007941 */ /* 0x000fea0003800000 */
.L_x_1341:
        /* <DEDUP_REMOVED lines=9> */
.L_x_1347:
        /* <DEDUP_REMOVED lines=13> */
.L_x_8729:


//--------------------- .text._ZN2at6native55_GLOBAL__N__0955718d_22_SparseCsrTensorMath_cu_868dd54534reduce_sparse_csr_dim1_cuda_kernelIiiNS1_14ReductionAddOpIlEElEEvPT2_PKT_PKT0_SC_lT1_ --------------------------
	.section	.text._ZN2at6native55_GLOBAL__N__0955718d_22_SparseCsrTensorMath_cu_868dd54534reduce_sparse_csr_dim1_cuda_kernelIiiNS1_14ReductionAddOpIlEElEEvPT2_PKT_PKT0_SC_lT1_,"ax",@progbits
	.align	128
.text._ZN2at6native55_GLOBAL__N__0955718d_22_SparseCsrTensorMath_cu_868dd54534reduce_sparse_csr_dim1_cuda_kernelIiiNS1_14ReductionAddOpIlEElEEvPT2_PKT_PKT0_SC_lT1_:
        .type           _ZN2at6native55_GLOBAL__N__0955718d_22_SparseCsrTensorMath_cu_868dd54534reduce_sparse_csr_dim1_cuda_kernelIiiNS1_14ReductionAddOpIlEElEEvPT2_PKT_PKT0_SC_lT1_,@function
        .size           _ZN2at6native55_GLOBAL__N__0955718d_22_SparseCsrTensorMath_cu_868dd54534reduce_sparse_csr_dim1_cuda_kernelIiiNS1_14ReductionAddOpIlEElEEvPT2_PKT_PKT0_SC_lT1_,(.L_x_8730 - _ZN2at6native55_GLOBAL__N__0955718d_22_SparseCsrTensorMath_cu_868dd54534reduce_sparse_csr_dim1_cuda_kernelIiiNS1_14ReductionAddOpIlEElEEvPT2_PKT_PKT0_SC_lT1_)
        .other          _ZN2at6native55_GLOBAL__N__0955718d_22_SparseCsrTensorMath_cu_868dd54534reduce_sparse_csr_dim1_cuda_kernelIiiNS1_14ReductionAddOpIlEElEEvPT2_PKT_PKT0_SC_lT1_,@"STO_CUDA_ENTRY STV_DEFAULT"
_ZN2at6native55_GLOBAL__N__0955718d_22_SparseCsrTensorMath_cu_868dd54534reduce_sparse_csr_dim1_cuda_kernelIiiNS1_14ReductionAddOpIlEElEEvPT2_PKT_PKT0_SC_lT1_:
        /* <DEDUP_REMOVED lines=48> */
.L_x_1356:
[----:B------:R-:W2:Y:S04]  /*0300*/  LDG.E R25, desc[UR4][R2.64+-0x8] ;  /* 0xfffff80402197981 */ /* 0x000ea8000c1e1900 */
[----:B------:R-:W2:Y:S04]  /*0310*/  LDG.E R24, desc[UR4][R2.64+-0x4] ;  /* 0xfffffc0402187981 */ /* 0x000ea8000c1e1900 */
[----:B------:R-:W3:Y:S04]  /*0320*/  LDG.E R23, desc[UR4][R2.64] ;  /* 0x0000000402177981 */ /* 0x000ee8000c1e1900 */
[----:B------:R-:W3:Y:S04]  /*0330*/  LDG.E R22, desc[UR4][R2.64+0x4] ;  /* 0x0000040402167981 */ /* 0x000ee8000c1e1900 */
[----:B------:R-:W4:Y:S04]  /*0340*/  LDG.E R21, desc[UR4][R2.64+0x8] ;  /* 0x0000080402157981 */ /* 0x000f28000c1e1900 */
        /* <DEDUP_REMOVED lines=49> */
.L_x_1355:
[----:B------:R-:W-:Y:S05]  /*0660*/  BSYNC B3 ;  /* 0x0000000000037941 */ /* 0x000fea0003800000 */
.L_x_1354:
[----:B------:R-:W-:Y:S01]  /*0670*/  ISETP.GT.AND P1, PT, R9, 0x4, PT ;  /* 0x000000040900780c */ /* 0x000fe20003f24270 */
[----:B------:R-:W-:-:S12]  /*0680*/  BSSY B3, `(.L_x_1357) ;  /* 0x000001f000037945 */ /* 0x000fd80003800000 */
[----:B------:R-:W-:Y:S05]  /*0690*/  @!P1 BRA `(.L_x_1358) ;  /* 0x0000000000749947 */ /* 0x000fea0003800000 */
[----:B------:R-:W2:Y:S04]  /*06a0*/  LDG.E R13, desc[UR4][R2.64+-0x8] ;  /* 0xfffff804020d7981 */ /* 0x000ea8000c1e1900 */
[----:B------:R-:W2:Y:S04]  /*06b0*/  LDG.E R12, desc[UR4][R2.64+-0x4] ;  /* 0xfffffc04020c7981 */ /* 0x000ea8000c1e1900 */
[----:B------:R-:W3:Y:S04]  /*06c0*/  LDG.E R14, desc[UR4][R2.64] ;  /* 0x00000004020e7981 */ /* 0x000ee8000c1e1900 */
[----:B------:R-:W3:Y:S04]  /*06d0*/  LDG.E R15, desc[UR4][R2.64+0x4] ;  /* 0x00000404020f7981 */ /* 0x000ee8000c1e1900 */
[----:B------:R-:W4:Y:S04]  /*06e0*/  LDG.E R16, desc[UR4][R2.64+0x8] ;  /* 0x0000080402107981 */ /* 0x000f28000c1e1900 */
[----:B------:R-:W4:Y:S04]  /*06f0*/  LDG.E R17, desc[UR4][R2.64+0xc] ;  /* 0x00000c0402117981 */ /* 0x000f28000c1e1900 */
        /* <DEDUP_REMOVED lines=23> */
.L_x_1358:
[----:B------:R-:W-:Y:S05]  /*0870*/  BSYNC B3 ;  /* 0x0000000000037941 */ /* 0x000fea0003800000 */
.L_x_1357:
[----:B------:R-:W-:-:S13]  /*0880*/  ISETP.NE.OR P0, PT, R9, RZ, P0 ;  /* 0x000000ff0900720c */ /* 0x000fda0000705670 */
[----:B------:R-:W-:Y:S05]  /*0890*/  @!P0 BREAK B0 ;  /* 0x0000000000008942 */ /* 0x000fea0003800000 */
[----:B------:R-:W-:Y:S05]  /*08a0*/  @!P0 BRA `(.L_x_1351) ;  /* 0x0000000000508947 */ /* 0x000fea0003800000 */
.L_x_1353:
[----:B------:R-:W-:Y:S05]  /*08b0*/  BSYNC B0 ;  /* 0x0000000000007941 */ /* 0x000fea0003800000 */
.L_x_1352:
[----:B------:R-:W2:Y:S04]  /*08c0*/  LDG.E R11, desc[UR4][R2.64+-0x8] ;  /* 0xfffff804020b7981 */ /* 0x000ea8000c1e1900 */
[----:B------:R-:W2:Y:S04]  /*08d0*/  LDG.E R10, desc[UR4][R2.64+-0x4] ;  /* 0xfffffc04020a7981 */ /* 0x000ea8000c1e1900 */
[----:B------:R-:W3:Y:S04]  /*08e0*/  LDG.E R12, desc[UR4][R2.64] ;  /* 0x00000004020c7981 */ /* 0x000ee8000c1e1900 */
[----:B------:R0:W3:Y:S01]  /*08f0*/  LDG.E R13, desc[UR4][R2.64+0x4] ;  /* 0x00000404020d7981 */ /* 0x0000e2000c1e1900 */
        /* <DEDUP_REMOVED lines=15> */
.L_x_1351:
[----:B------:R-:W-:Y:S05]  /*09f0*/  BSYNC B1 ;  /* 0x0000000000017941 */ /* 0x000fea0003800000 */
.L_x_1350:
[----:B------:R-:W-:-:S13]  /*0a00*/  ISETP.NE.AND P0, PT, R7, RZ, PT ;  /* 0x000000ff0700720c */ /* 0x000fda0003f05270 */
[----:B------:R-:W-:Y:S05]  /*0a10*/  @!P0 BRA `(.L_x_1349) ;  /* 0x0000000000308947 */ /* 0x000fea0003800000 */
[----:B------:R-:W0:Y:S02]  /*0a20*/  LDC.64 R2, c[0x0][0x218] ;  /* 0x00008600ff027b82 */ /* 0x000e240000000a00 */
[----:B0-----:R-:W-:-:S07]  /*0a30*/  IMAD.WIDE R8, R8, 0x4, R2 ;  /* 0x0000000408087825 */ /* 0x001fce00078e0202 */
.L_x_1359:
[----:B------:R-:W-:Y:S02]  /*0a40*/  IMAD.MOV.U32 R2, RZ, RZ, R8 ;  /* 0x000000ffff027224 */ /* 0x000fe400078e0008 */
[----:B------:R-:W-:-:S05]  /*0a50*/  IMAD.MOV.U32 R3, RZ, RZ, R9 ;  /* 0x000000ffff037224 */ /* 0x000fca00078e0009 */
[----:B------:R-:W2:Y:S01]  /*0a60*/  LDG.E R2, desc[UR4][R2.64] ;  /* 0x0000000402027981 */ /* 0x000ea2000c1e1900 */
[----:B------:R-:W-:Y:S01]  /*0a70*/  VIADD R7, R7, 0xffffffff ;  /* 0xffffffff07077836 */ /* 0x000fe20000000000 */
[----:B------:R-:W-:-:S04]  /*0a80*/  IADD3 R8, P2, R8, 0x4, RZ ;  /* 0x0000000408087810 */ /* 0x000fc80007f5e0ff */
[----:B------:R-:W-:Y:S01]  /*0a90*/  ISETP.NE.AND P0, PT, R7, RZ, PT ;  /* 0x000000ff0700720c */ /* 0x000fe20003f05270 */
[----:B------:R-:W-:Y:S01]  /*0aa0*/  IMAD.X R9, RZ, RZ, R9, P2 ;  /* 0x000000ffff097224 */ /* 0x000fe200010e0609 */
[----:B--2---:R-:W-:-:S04]  /*0ab0*/  IADD3 R6, P1, R2, R6, RZ ;  /* 0x0000000602067210 */ /* 0x004fc80007f3e0ff */
[----:B------:R-:W-:-:S07]  /*0ac0*/  LEA.HI.X.SX32 R5, R2, R5, 0x1, P1 ;  /* 0x0000000502057211 */ /* 0x000fce00008f0eff */
[----:B------:R-:W-:Y:S05]  /*0ad0*/  @P0 BRA `(.L_x_1359) ;  /* 0xfffffffc00d80947 */ /* 0x000fea000383ffff */
.L_x_1349:
[----:B------:R-:W-:Y:S05]  /*0ae0*/  BSYNC B2 ;  /* 0x0000000000027941 */ /* 0x000fea0003800000 */
.L_x_1348:
        /* <DEDUP_REMOVED lines=10> */
.L_x_1360:
        /* <DEDUP_REMOVED lines=15> */
.L_x_8730:


//--------------------- .text._ZN2at6native55_GLOBAL__N__0955718d_22_SparseCsrTensorMath_cu_868dd54534reduce_sparse_csr_dim0_cuda_kernelIilNS1_14ReductionAddOpIlEElEEvPT2_PKT0_lPKT_S9_lT1_ --------------------------
	.section	.text._ZN2at6native55_GLOBAL__N__0955718d_22_SparseCsrTensorMath_cu_868dd54534reduce_sparse_csr_dim0_cuda_kernelIilNS1_14ReductionAddOpIlEElEEvPT2_PKT0_lPKT_S9_lT1_,"ax",@progbits
	.align	128
.text._ZN2at6native55_GLOBAL__N__0955718d_22_SparseCsrTensorMath_cu_868dd54534reduce_sparse_csr_dim0_cuda_kernelIilNS1_14ReductionAddOpIlEElEEvPT2_PKT0_lPKT_S9_lT1_:
        .type           _ZN2at6native55_GLOBAL__N__0955718d_22_SparseCsrTensorMath_cu_868dd54534reduce_sparse_csr_dim0_cuda_kernelIilNS1_14ReductionAddOpIlEElEEvPT2_PKT0_lPKT_S9_lT1_,@function
        .size           _ZN2at6native55_GLOBAL__N__0955718d_22_SparseCsrTensorMath_cu_868dd54534reduce_sparse_csr_dim0_cuda_kernelIilNS1_14ReductionAddOpIlEElEEvPT2_PKT0_lPKT_S9_lT1_,(.L_x_8731 - _ZN2at6native55_GLOBAL__N__0955718d_22_SparseCsrTensorMath_cu_868dd54534reduce_sparse_csr_dim0_cuda_kernelIilNS1_14ReductionAddOpIlEElEEvPT2_PKT0_lPKT_S9_lT1_)
        .other          _ZN2at6native55_GLOBAL__N__0955718d_22_SparseCsrTensorMath_cu_868dd54534reduce_sparse_csr_dim0_cuda_kernelIilNS1_14ReductionAddOpIlEElEEvPT2_PKT0_lPKT_S9_lT1_,@"STO_CUDA_ENTRY STV_DEFAULT"
_ZN2at6native55_GLOBAL__N__0955718d_22_SparseCsrTensorMath_cu_868dd54534reduce_sparse_csr_dim0_cuda_kernelIilNS1_14ReductionAddOpIlEElEEvPT2_PKT0_lPKT_S9_lT1_:
        /* <DEDUP_REMOVED lines=44> */
.L_x_1363:
        /* <DEDUP_REMOVED lines=13> */
[----:B------:R-:W2:Y:S01]  /*0390*/  @!P2 LDG.E R16, desc[UR12][R12.64] ;  /* 0x0000000c0c10a981 */ /* 0x000ea2000c1e1900 */
[----:B------:R-:W-:-:S05]  /*03a0*/  ISETP.NE.AND.EX P4, PT, R3, R11, PT, P4 ;  /* 0x0000000b0300720c */ /* 0x000fca0003f85340 */
[----:B------:R-:W3:Y:S04]  /*03b0*/  @!P3 LDG.E R10, desc[UR12][R12.64+0x4] ;  /* 0x0000040c0c0ab981 */ /* 0x000ee8000c1e1900 */
[----:B------:R-:W4:Y:S04]  /*03c0*/  @!P1 LDG.E R11, desc[UR12][R12.64+0x8] ;  /* 0x0000080c0c0b9981 */ /* 0x000f28000c1e1900 */
[----:B------:R-:W4:Y:S01]  /*03d0*/  @!P4 LDG.E R17, desc[UR12][R12.64+0xc] ;  /* 0x00000c0c0c11c981 */ /* 0x000f22000c1e1900 */
        /* <DEDUP_REMOVED lines=19> */
.L_x_1362:
        /* <DEDUP_REMOVED lines=9> */
.L_x_1364:
        /* <DEDUP_REMOVED lines=19> */
.L_x_1361:
[----:B------:R-:W-:Y:S02]  /*06d0*/  ULDC.64 UR4, c[0x0][0x210] ;  /* 0x0000840000047ab9 */ /* 0x000fe40000000a00 */
[----:B------:R-:W-:-:S04]  /*06e0*/  IADD3 R6, P0, R6, UR4, RZ ;  /* 0x0000000406067c10 */ /* 0x000fc8000ff1e0ff */
[----:B------:R-:W-:Y:S01]  /*06f0*/  IADD3.X R7, R4, UR5, RZ, P0, !PT ;  /* 0x0000000504077c10 */ /* 0x000fe200087fe4ff */
[----:B------:R-:W-:-:S05]  /*0700*/  IMAD.MOV.U32 R4, RZ, RZ, R0 ;  /* 0x000000ffff047224 */ /* 0x000fca00078e0000 */
[----:B------:R-:W-:Y:S01]  /*0710*/  STG.E.64 desc[UR12][R6.64], R4 ;  /* 0x0000000406007986 */ /* 0x000fe2000c101b0c */
[----:B------:R-:W-:Y:S05]  /*0720*/  EXIT ;  /* 0x000000000000794d */ /* 0x000fea0003800000 */
.L_x_1365:
        /* <DEDUP_REMOVED lines=13> */
.L_x_8731:


//--------------------- .text._ZN2at6native55_GLOBAL__N__0955718d_22_SparseCsrTensorMath_cu_868dd54534reduce_sparse_csr_dim0_cuda_kernelIiiNS1_14ReductionAddOpIlEElEEvPT2_PKT0_lPKT_S9_lT1_ --------------------------
	.section	.text._ZN2at6native55_GLOBAL__N__0955718d_22_SparseCsrTensorMath_cu_868dd54534reduce_sparse_csr_dim0_cuda_kernelIiiNS1_14ReductionAddOpIlEElEEvPT2_PKT0_lPKT_S9_lT1_,"ax",@progbits
	.align	128
.text._ZN2at6native55_GLOBAL__N__0955718d_22_SparseCsrTensorMath_cu_868dd54534reduce_sparse_csr_dim0_cuda_kernelIiiNS1_14ReductionAddOpIlEElEEvPT2_PKT0_lPKT_S9_lT1_:
        .type           _ZN2at6native55_GLOBAL__N__0955718d_22_SparseCsrTensorMath_cu_868dd54534reduce_sparse_csr_dim0_cuda_kernelIiiNS1_14ReductionAddOpIlEElEEvPT2_PKT0_lPKT_S9_lT1_,@function
        .size           _ZN2at6native55_GLOBAL__N__0955718d_22_SparseCsrTensorMath_cu_868dd54534reduce_sparse_csr_dim0_cuda_kernelIiiNS1_14ReductionAddOpIlEElEEvPT2_PKT0_lPKT_S9_lT1_,(.L_x_8732 - _ZN2at6native55_GLOBAL__N__0955718d_22_SparseCsrTensorMath_cu_868dd54534reduce_sparse_csr_dim0_cuda_kernelIiiNS1_14ReductionAddOpIlEElEEvPT2_PKT0_lPKT_S9_lT1_)
        .other          _ZN2at6native55_GLOBAL__N__0955718d_22_SparseCsrTensorMath_cu_868dd54534reduce_sparse_csr_dim0_cuda_kernelIiiNS1_14ReductionAddOpIlEElEEvPT2_PKT0_lPKT_S9_lT1_,@"STO_CUDA_ENTRY STV_DEFAULT"
_ZN2at6native55_GLOBAL__N__0955718d_22_SparseCsrTensorMath_cu_868dd54534reduce_sparse_csr_dim0_cuda_kernelIiiNS1_14ReductionAddOpIlEElEEvPT2_PKT0_lPKT_S9_lT1_:
        /* <DEDUP_REMOVED lines=42> */
.L_x_1368:
        /* <DEDUP_REMOVED lines=8> */
[----:B------:R-:W2:Y:S01]  /*0320*/  @!P1 LDG.E R9, desc[UR12][R6.64] ;  /* 0x0000000c06099981 */ /* 0x000ea2000c1e1900 */
[----:B------:R-:W-:-:S03]  /*0330*/  ISETP.NE.AND P3, PT, R8, R13, PT ;  /* 0x0000000d0800720c */ /* 0x000fc60003f65270 */
[----:B------:R-:W3:Y:S04]  /*0340*/  @!P4 LDG.E R10, desc[UR12][R6.64+0x4] ;  /* 0x0000040c060ac981 */ /* 0x000ee8000c1e1900 */
[----:B------:R-:W4:Y:S06]  /*0350*/  @!P2 LDG.E R11, desc[UR12][R6.64+0x8] ;  /* 0x0000080c060ba981 */ /* 0x000f2c000c1e1900 */
[----:B------:R0:W4:Y:S01]  /*0360*/  @!P3 LDG.E R12, desc[UR12][R6.64+0xc] ;  /* 0x00000c0c060cb981 */ /* 0x000122000c1e1900 */
        /* <DEDUP_REMOVED lines=19> */
.L_x_1367:
        /* <DEDUP_REMOVED lines=11> */
.L_x_1369:
        /* <DEDUP_REMOVED lines=18> */
.L_x_1366:
[----:B------:R-:W-:Y:S02]  /*0670*/  ULDC.64 UR4, c[0x0][0x210] ;  /* 0x0000840000047ab9 */ /* 0x000fe40000000a00 */
[----:B------:R-:W-:-:S04]  /*0680*/  LEA R2, P0, R4, UR4, 0x3 ;  /* 0x0000000404027c11 */ /* 0x000fc8000f8018ff */
[----:B------:R-:W-:Y:S01]  /*0690*/  LEA.HI.X R3, R4, UR5, RZ, 0x3, P0 ;  /* 0x0000000504037c11 */ /* 0x000fe200080f1cff */
[----:B------:R-:W-:-:S05]  /*06a0*/  IMAD.MOV.U32 R4, RZ, RZ, R0 ;  /* 0x000000ffff047224 */ /* 0x000fca00078e0000 */
[----:B------:R-:W-:Y:S01]  /*06b0*/  STG.E.64 desc[UR12][R2.64], R4 ;  /* 0x0000000402007986 */ /* 0x000fe2000c101b0c */
[----:B------:R-:W-:Y:S05]  /*06c0*/  EXIT ;  /* 0x000000000000794d */ /* 0x000fea0003800000 */
.L_x_1370:
        /* <DEDUP_REMOVED lines=11> */
.L_x_8732:


//--------------------- .text._ZN2at6native55_GLOBAL__N__0955718d_22_SparseCsrTensorMath_cu_868dd54534reduce_sparse_csr_dim1_cuda_kernelIalNS1_14ReductionAddOpIlEElEEvPT2_PKT_PKT0_SC_lT1_ --------------------------
	.section	.text._ZN2at6native55_GLOBAL__N__0955718d_22_SparseCsrTensorMath_cu_868dd54534reduce_sparse_csr_dim1_cuda_kernelIalNS1_14ReductionAddOpIlEElEEvPT2_PKT_PKT0_SC_lT1_,"ax",@progbits
	.align	128
.text._ZN2at6native55_GLOBAL__N__0955718d_22_SparseCsrTensorMath_cu_868dd54534reduce_sparse_csr_dim1_cuda_kernelIalNS1_14ReductionAddOpIlEElEEvPT2_PKT_PKT0_SC_lT1_:
        .type           _ZN2at6native55_GLOBAL__N__0955718d_22_SparseCsrTensorMath_cu_868dd54534reduce_sparse_csr_dim1_cuda_kernelIalNS1_14ReductionAddOpIlEElEEvPT2_PKT_PKT0_SC_lT1_,@function
        .size           _ZN2at6native55_GLOBAL__N__0955718d_22_SparseCsrTensorMath_cu_868dd54534reduce_sparse_csr_dim1_cuda_kernelIalNS1_14ReductionAddOpIlEElEEvPT2_PKT_PKT0_SC_lT1_,(.L_x_8733 - _ZN2at6native55_GLOBAL__N__0955718d_22_SparseCsrTensorMath_cu_868dd54534reduce_sparse_csr_dim1_cuda_kernelIalNS1_14ReductionAddOpIlEElEEvPT2_PKT_PKT0_SC_lT1_)
        .other          _ZN2at6native55_GLOBAL__N__0955718d_22_SparseCsrTensorMath_cu_868dd54534reduce_sparse_csr_dim1_cuda_kernelIalNS1_14ReductionAddOpIlEElEEvPT2_PKT_PKT0_SC_lT1_,@"STO_CUDA_ENTRY STV_DEFAULT"
_ZN2at6native55_GLOBAL__N__0955718d_22_SparseCsrTensorMath_cu_868dd54534reduce_sparse_csr_dim1_cuda_kernelIalNS1_14ReductionAddOpIlEElEEvPT2_PKT_PKT0_SC_lT1_:
        /* <DEDUP_REMOVED lines=41> */
[----:B------:R-:W-:Y:S02]  /*0290*/  IADD3 R16, P1, -R6, R15, RZ ;  /* 0x0000000f06107210 */ /* 0x000fe40007f3e1ff */
[----:B------:R-:W-:-:S03]  /*02a0*/  CS2R R2, SRZ ;  /* 0x0000000000027805 */ /* 0x000fc6000001ff00 */
[----:B------:R-:W-:-:S08]  /*02b0*/  IMAD.X R18, RZ, RZ, ~R7, P1 ;  /* 0x000000ffff127224 */ /* 0x000fd000008e0e07 */
.L_x_1375:
[----:B------:R-:W-:-:S04]  /*02c0*/  IADD3.X R6, P1, R9, UR6, RZ, PT, !PT ;  /* 0x0000000609067c10 */ /* 0x000fc8000bf3e4ff */
[----:B------:R-:W-:-:S05]  /*02d0*/  IADD3.X R7, R5, UR7, RZ, P1, !PT ;  /* 0x0000000705077c10 */ /* 0x000fca0008ffe4ff */
[----:B------:R-:W2:Y:S04]  /*02e0*/  LDG.E.S8 R11, desc[UR4][R6.64+-0x1] ;  /* 0xffffff04060b7981 */ /* 0x000ea8000c1e1300 */
[----:B------:R-:W2:Y:S04]  /*02f0*/  LDG.E.S8 R8, desc[UR4][R6.64] ;  /* 0x0000000406087981 */ /* 0x000ea8000c1e1300 */
[----:B------:R-:W3:Y:S04]  /*0300*/  LDG.E.S8 R10, desc[UR4][R6.64+0x1] ;  /* 0x00000104060a7981 */ /* 0x000ee8000c1e1300 */
[----:B------:R-:W3:Y:S01]  /*0310*/  LDG.E.S8 R13, desc[UR4][R6.64+0x2] ;  /* 0x00000204060d7981 */ /* 0x000ee2000c1e1300 */
        /* <DEDUP_REMOVED lines=8> */
[----:B------:R-:W-:-:S04]  /*03a0*/  SHF.R.S32.HI R8, RZ, 0x1f, R8 ;  /* 0x0000001fff087819 */ /* 0x000fc80000011408 */
[----:B------:R-:W-:Y:S02]  /*03b0*/  IADD3.X R8, R8, R3, R2, P2, P3 ;  /* 0x0000000308087210 */ /* 0x000fe400017e6402 */
[--C-:B---3--:R-:W-:Y:S02]  /*03c0*/  IADD3 R2, P2, P3, R13, R14, R10.reuse ;  /* 0x0000000e0d027210 */ /* 0x108fe40007b5e00a */
[----:B------:R-:W-:Y:S02]  /*03d0*/  SHF.R.S32.HI R3, RZ, 0x1f, R10 ;  /* 0x0000001fff037819 */ /* 0x000fe4000001140a */
[----:B------:R-:W-:-:S04]  /*03e0*/  SHF.R.S32.HI R6, RZ, 0x1f, R13 ;  /* 0x0000001fff067819 */ /* 0x000fc8000001140d */
[----:B------:R-:W-:Y:S01]  /*03f0*/  IADD3.X R3, R6, R8, R3, P2, P3 ;  /* 0x0000000806037210 */ /* 0x000fe200017e6403 */
[----:B------:R-:W-:Y:S06]  /*0400*/  @P1 BRA `(.L_x_1375) ;  /* 0xfffffffc00ac1947 */ /* 0x000fec000383ffff */
.L_x_1374:
[----:B------:R-:W-:Y:S05]  /*0410*/  BSYNC B1 ;  /* 0x0000000000017941 */ /* 0x000fea0003800000 */
.L_x_1373:
[----:B------:R-:W-:Y:S05]  /*0420*/  @!P0 BRA `(.L_x_1372) ;  /* 0x00000000003c8947 */ /* 0x000fea0003800000 */
[----:B------:R-:W-:Y:S01]  /*0430*/  ULDC.64 UR8, c[0x0][0x218] ;  /* 0x0000860000087ab9 */ /* 0x000fe20000000a00 */
[----:B------:R-:W-:Y:S02]  /*0440*/  IADD3 R8, P1, RZ, -R15, RZ ;  /* 0x8000000fff087210 */ /* 0x000fe40007f3e0ff */
[----:B------:R-:W-:-:S03]  /*0450*/  IADD3 R6, P0, R9, UR8, RZ ;  /* 0x0000000809067c10 */ /* 0x000fc6000ff1e0ff */
[----:B------:R-:W-:Y:S01]  /*0460*/  IMAD.X R9, RZ, RZ, -0x1, P1 ;  /* 0xffffffffff097424 */ /* 0x000fe200008e06ff */
[----:B------:R-:W-:-:S09]  /*0470*/  IADD3.X R7, R5, UR9, RZ, P0, !PT ;  /* 0x0000000905077c10 */ /* 0x000fd200087fe4ff */
.L_x_1376:
[----:B------:R0:W2:Y:S01]  /*0480*/  LDG.E.S8 R5, desc[UR4][R6.64] ;  /* 0x0000000406057981 */ /* 0x0000a2000c1e1300 */
[----:B------:R-:W-:-:S05]  /*0490*/  IADD3 R8, P0, R8, 0x1, RZ ;  /* 0x0000000108087810 */ /* 0x000fca0007f1e0ff */
[----:B------:R-:W-:Y:S01]  /*04a0*/  IMAD.X R9, RZ, RZ, R9, P0 ;  /* 0x000000ffff097224 */ /* 0x000fe200000e0609 */
[----:B------:R-:W-:Y:S02]  /*04b0*/  ISETP.NE.U32.AND P0, PT, R8, RZ, PT ;  /* 0x000000ff0800720c */ /* 0x000fe40003f05070 */
[----:B0-----:R-:W-:Y:S02]  /*04c0*/  IADD3 R6, P2, R6, 0x1, RZ ;  /* 0x0000000106067810 */ /* 0x001fe40007f5e0ff */
[----:B------:R-:W-:-:S03]  /*04d0*/  ISETP.NE.AND.EX P0, PT, R9, RZ, PT, P0 ;  /* 0x000000ff0900720c */ /* 0x000fc60003f05300 */
[----:B------:R-:W-:Y:S01]  /*04e0*/  IMAD.X R7, RZ, RZ, R7, P2 ;  /* 0x000000ffff077224 */ /* 0x000fe200010e0607 */
[----:B--2---:R-:W-:-:S04]  /*04f0*/  IADD3 R2, P1, R5, R2, RZ ;  /* 0x0000000205027210 */ /* 0x004fc80007f3e0ff */
[----:B------:R-:W-:-:S05]  /*0500*/  LEA.HI.X.SX32 R3, R5, R3, 0x1, P1 ;  /* 0x0000000305037211 */ /* 0x000fca00008f0eff */
[----:B------:R-:W-:Y:S05]  /*0510*/  @P0 BRA `(.L_x_1376) ;  /* 0xfffffffc00d80947 */ /* 0x000fea000383ffff */
.L_x_1372:
[----:B------:R-:W-:Y:S05]  /*0520*/  BSYNC B0 ;  /* 0x0000000000007941 */ /* 0x000fea0003800000 */
.L_x_1371:
        /* <DEDUP_REMOVED lines=9> */
.L_x_1377:
        /* <DEDUP_REMOVED lines=12> */
.L_x_8733:


//--------------------- .text._ZN2at6native55_GLOBAL__N__0955718d_22_SparseCsrTensorMath_cu_868dd54534reduce_sparse_csr_dim1_cuda_kernelIaiNS1_14ReductionAddOpIlEElEEvPT2_PKT_PKT0_SC_lT1_ --------------------------
	.section	.text._ZN2at6native55_GLOBAL__N__0955718d_22_SparseCsrTensorMath_cu_868dd54534reduce_sparse_csr_dim1_cuda_kernelIaiNS1_14ReductionAddOpIlEElEEvPT2_PKT_PKT0_SC_lT1_,"ax",@progbits
	.align	128
.text._ZN2at6native55_GLOBAL__N__0955718d_22_SparseCsrTensorMath_cu_868dd54534reduce_sparse_csr_dim1_cuda_kernelIaiNS1_14ReductionAddOpIlEElEEvPT2_PKT_PKT0_SC_lT1_:
        .type           _ZN2at6native55_GLOBAL__N__0955718d_22_SparseCsrTensorMath_cu_868dd54534reduce_sparse_csr_dim1_cuda_kernelIaiNS1_14ReductionAddOpIlEElEEvPT2_PKT_PKT0_SC_lT1_,@function
        .size           _ZN2at6native55_GLOBAL__N__0955718d_22_SparseCsrTensorMath_cu_868dd54534reduce_sparse_csr_dim1_cuda_kernelIaiNS1_14ReductionAddOpIlEElEEvPT2_PKT_PKT0_SC_lT1_,(.L_x_8734 - _ZN2at6native55_GLOBAL__N__0955718d_22_SparseCsrTensorMath_cu_868dd54534reduce_sparse_csr_dim1_cuda_kernelIaiNS1_14ReductionAddOpIlEElEEvPT2_PKT_PKT0_SC_lT1_)
        .other          _ZN2at6native55_GLOBAL__N__0955718d_22_SparseCsrTensorMath_cu_868dd54534reduce_sparse_csr_dim1_cuda_kernelIaiNS1_14ReductionAddOpIlEElEEvPT2_PKT_PKT0_SC_lT1_,@"STO_CUDA_ENTRY STV_DEFAULT"
_ZN2at6native55_GLOBAL__N__0955718d_22_SparseCsrTensorMath_cu_868dd54534reduce_sparse_csr_dim1_cuda_kernelIaiNS1_14ReductionAddOpIlEElEEvPT2_PKT_PKT0_SC_lT1_:
        /* <DEDUP_REMOVED lines=24> */
[C---:B------:R-:W-:Y:S01]  /*0180*/  IMAD.IADD R9, R8.reuse, 0x1, -R7 ;  /* 0x0000000108097824 */ /* 0x040fe200078e0a07 */
[----:B------:R-:W-:Y:S01]  /*0190*/  BSSY B1, `(.L_x_1380) ;  /* 0x0000084000017945 */ /* 0x000fe20003800000 */
[----:B------:R-:W-:Y:S02]  /*01a0*/  CS2R R4, SRZ ;  /* 0x0000000000047805 */ /* 0x000fe4000001ff00 */
[----:B------:R-:W-:Y:S01]  /*01b0*/  IMAD.IADD R3, R8, 0x1, R3 ;  /* 0x0000000108037824 */ /* 0x000fe200078e0203 */
[----:B------:R-:W-:-:S04]  /*01c0*/  LOP3.LUT R8, R9, 0x3, RZ, 0xc0, !PT ;  /* 0x0000000309087812 */ /* 0x000fc800078ec0ff */
[----:B------:R-:W-:-:S13]  /*01d0*/  ISETP.GE.U32.AND P0, PT, R3, 0x3, PT ;  /* 0x000000030300780c */ /* 0x000fda0003f06070 */
[----:B------:R-:W-:Y:S05]  /*01e0*/  @!P0 BRA `(.L_x_1381) ;  /* 0x0000000400f88947 */ /* 0x000fea0003800000 */
[----:B------:R-:W-:Y:S01]  /*01f0*/  ULDC.64 UR6, c[0x0][0x218] ;  /* 0x0000860000067ab9 */ /* 0x000fe20000000a00 */
[----:B------:R-:W-:Y:S01]  /*0200*/  IMAD.IADD R9, R9, 0x1, -R8 ;  /* 0x0000000109097824 */ /* 0x000fe200078e0a08 */
[C---:B------:R-:W-:Y:S01]  /*0210*/  IADD3 R2, P0, R7.reuse, UR6, RZ ;  /* 0x0000000607027c10 */ /* 0x040fe2000ff1e0ff */
[----:B------:R-:W-:Y:S01]  /*0220*/  BSSY B0, `(.L_x_1382) ;  /* 0x0000067000007945 */ /* 0x000fe20003800000 */
[----:B------:R-:W-:Y:S02]  /*0230*/  CS2R R4, SRZ ;  /* 0x0000000000047805 */ /* 0x000fe4000001ff00 */
        /* <DEDUP_REMOVED lines=10> */
.L_x_1386:
[----:B------:R-:W2:Y:S04]  /*02e0*/  LDG.E.S8 R25, desc[UR4][R2.64+-0x3] ;  /* 0xfffffd0402197981 */ /* 0x000ea8000c1e1300 */
[----:B------:R-:W2:Y:S04]  /*02f0*/  LDG.E.S8 R24, desc[UR4][R2.64+-0x2] ;  /* 0xfffffe0402187981 */ /* 0x000ea8000c1e1300 */
[----:B------:R-:W3:Y:S04]  /*0300*/  LDG.E.S8 R23, desc[UR4][R2.64+-0x1] ;  /* 0xffffff0402177981 */ /* 0x000ee8000c1e1300 */
[----:B------:R-:W3:Y:S04]  /*0310*/  LDG.E.S8 R22, desc[UR4][R2.64] ;  /* 0x0000000402167981 */ /* 0x000ee8000c1e1300 */
[----:B------:R-:W4:Y:S04]  /*0320*/  LDG.E.S8 R21, desc[UR4][R2.64+0x1] ;  /* 0x0000010402157981 */ /* 0x000f28000c1e1300 */
[----:B------:R-:W4:Y:S04]  /*0330*/  LDG.E.S8 R20, desc[UR4][R2.64+0x2] ;  /* 0x0000020402147981 */ /* 0x000f28000c1e1300 */
[----:B------:R-:W5:Y:S04]  /*0340*/  LDG.E.S8 R18, desc[UR4][R2.64+0x3] ;  /* 0x0000030402127981 */ /* 0x000f68000c1e1300 */
        /* <DEDUP_REMOVED lines=8> */
[----:B------:R0:W5:Y:S01]  /*03d0*/  LDG.E.S8 R10, desc[UR4][R2.64+0xc] ;  /* 0x00000c04020a7981 */ /* 0x000162000c1e1300 */
        /* <DEDUP_REMOVED lines=38> */
.L_x_1385:
[----:B------:R-:W-:Y:S05]  /*0640*/  BSYNC B3 ;  /* 0x0000000000037941 */ /* 0x000fea0003800000 */
.L_x_1384:
[----:B------:R-:W-:Y:S01]  /*0650*/  ISETP.GT.AND P1, PT, R9, 0x4, PT ;  /* 0x000000040900780c */ /* 0x000fe20003f24270 */
[----:B------:R-:W-:-:S12]  /*0660*/  BSSY B3, `(.L_x_1387) ;  /* 0x000001f000037945 */ /* 0x000fd80003800000 */
[----:B------:R-:W-:Y:S05]  /*0670*/  @!P1 BRA `(.L_x_1388) ;  /* 0x0000000000749947 */ /* 0x000fea0003800000 */
[----:B------:R-:W2:Y:S04]  /*0680*/  LDG.E.S8 R13, desc[UR4][R2.64+-0x3] ;  /* 0xfffffd04020d7981 */ /* 0x000ea8000c1e1300 */
[----:B------:R-:W2:Y:S04]  /*0690*/  LDG.E.S8 R12, desc[UR4][R2.64+-0x2] ;  /* 0xfffffe04020c7981 */ /* 0x000ea8000c1e1300 */
[----:B------:R-:W3:Y:S04]  /*06a0*/  LDG.E.S8 R14, desc[UR4][R2.64+-0x1] ;  /* 0xffffff04020e7981 */ /* 0x000ee8000c1e1300 */
[----:B------:R-:W3:Y:S04]  /*06b0*/  LDG.E.S8 R15, desc[UR4][R2.64] ;  /* 0x00000004020f7981 */ /* 0x000ee8000c1e1300 */
[----:B------:R-:W4:Y:S04]  /*06c0*/  LDG.E.S8 R16, desc[UR4][R2.64+0x1] ;  /* 0x0000010402107981 */ /* 0x000f28000c1e1300 */
[----:B------:R-:W4:Y:S04]  /*06d0*/  LDG.E.S8 R17, desc[UR4][R2.64+0x2] ;  /* 0x0000020402117981 */ /* 0x000f28000c1e1300 */
        /* <DEDUP_REMOVED lines=23> */
.L_x_1388:
[----:B------:R-:W-:Y:S05]  /*0850*/  BSYNC B3 ;  /* 0x0000000000037941 */ /* 0x000fea0003800000 */
.L_x_1387:
[----:B------:R-:W-:-:S13]  /*0860*/  ISETP.NE.OR P0, PT, R9, RZ, P0 ;  /* 0x000000ff0900720c */ /* 0x000fda0000705670 */
[----:B------:R-:W-:Y:S05]  /*0870*/  @!P0 BREAK B0 ;  /* 0x0000000000008942 */ /* 0x000fea0003800000 */
[----:B------:R-:W-:Y:S05]  /*0880*/  @!P0 BRA `(.L_x_1381) ;  /* 0x0000000000508947 */ /* 0x000fea0003800000 */
.L_x_1383:
[----:B------:R-:W-:Y:S05]  /*0890*/  BSYNC B0 ;  /* 0x0000000000007941 */ /* 0x000fea0003800000 */
.L_x_1382:
[----:B------:R-:W2:Y:S04]  /*08a0*/  LDG.E.S8 R11, desc[UR4][R2.64+-0x3] ;  /* 0xfffffd04020b7981 */ /* 0x000ea8000c1e1300 */
[----:B------:R-:W2:Y:S04]  /*08b0*/  LDG.E.S8 R10, desc[UR4][R2.64+-0x2] ;  /* 0xfffffe04020a7981 */ /* 0x000ea8000c1e1300 */
[----:B------:R-:W3:Y:S04]  /*08c0*/  LDG.E.S8 R12, desc[UR4][R2.64+-0x1] ;  /* 0xffffff04020c7981 */ /* 0x000ee8000c1e1300 */
[----:B------:R0:W3:Y:S01]  /*08d0*/  LDG.E.S8 R13, desc[UR4][R2.64] ;  /* 0x00000004020d7981 */ /* 0x0000e2000c1e1300 */
        /* <DEDUP_REMOVED lines=15> */
.L_x_1381:
[----:B------:R-:W-:Y:S05]  /*09d0*/  BSYNC B1 ;  /* 0x0000000000017941 */ /* 0x000fea0003800000 */
.L_x_1380:
[----:B------:R-:W-:-:S13]  /*09e0*/  ISETP.NE.AND P0, PT, R8, RZ, PT ;  /* 0x000000ff0800720c */ /* 0x000fda0003f05270 */
[----:B------:R-:W-:Y:S05]  /*09f0*/  @!P0 BRA `(.L_x_1379) ;  /* 0x0000000000348947 */ /* 0x000fea0003800000 */
[----:B------:R-:W-:Y:S02]  /*0a00*/  ULDC.64 UR6, c[0x0][0x218] ;  /* 0x0000860000067ab9 */ /* 0x000fe40000000a00 */
[----:B------:R-:W-:-:S04]  /*0a10*/  IADD3 R9, P0, R7, UR6, RZ ;  /* 0x0000000607097c10 */ /* 0x000fc8000ff1e0ff */
[----:B------:R-:W-:-:S09]  /*0a20*/  LEA.HI.X.SX32 R10, R7, UR7, 0x1, P0 ;  /* 0x00000007070a7c11 */ /* 0x000fd200080f0eff */
.L_x_1389:
[----:B------:R-:W-:Y:S02]  /*0a30*/  IMAD.MOV.U32 R2, RZ, RZ, R9 ;  /* 0x000000ffff027224 */ /* 0x000fe400078e0009 */
[----:B------:R-:W-:-:S05]  /*0a40*/  IMAD.MOV.U32 R3, RZ, RZ, R10 ;  /* 0x000000ffff037224 */ /* 0x000fca00078e000a */
[----:B------:R-:W2:Y:S01]  /*0a50*/  LDG.E.S8 R2, desc[UR4][R2.64] ;  /* 0x0000000402027981 */ /* 0x000ea2000c1e1300 */
[----:B------:R-:W-:Y:S01]  /*0a60*/  VIADD R8, R8, 0xffffffff ;  /* 0xffffffff08087836 */ /* 0x000fe20000000000 */
[----:B------:R-:W-:-:S04]  /*0a70*/  IADD3 R9, P2, R9, 0x1, RZ ;  /* 0x0000000109097810 */ /* 0x000fc80007f5e0ff */
[----:B------:R-:W-:Y:S01]  /*0a80*/  ISETP.NE.AND P0, PT, R8, RZ, PT ;  /* 0x000000ff0800720c */ /* 0x000fe20003f05270 */
[----:B------:R-:W-:Y:S01]  /*0a90*/  IMAD.X R10, RZ, RZ, R10, P2 ;  /* 0x000000ffff0a7224 */ /* 0x000fe200010e060a */
[----:B--2---:R-:W-:-:S04]  /*0aa0*/  IADD3 R4, P1, R2, R4, RZ ;  /* 0x0000000402047210 */ /* 0x004fc80007f3e0ff */
[----:B------:R-:W-:-:S07]  /*0ab0*/  LEA.HI.X.SX32 R5, R2, R5, 0x1, P1 ;  /* 0x0000000502057211 */ /* 0x000fce00008f0eff */
[----:B------:R-:W-:Y:S05]  /*0ac0*/  @P0 BRA `(.L_x_1389) ;  /* 0xfffffffc00d80947 */ /* 0x000fea000383ffff */
.L_x_1379:
[----:B------:R-:W-:Y:S05]  /*0ad0*/  BSYNC B2 ;  /* 0x0000000000027941 */ /* 0x000fea0003800000 */
.L_x_1378:
        /* <DEDUP_REMOVED lines=9> */
.L_x_1390:
        /* <DEDUP_REMOVED lines=9> */
.L_x_8734:


//--------------------- .text._ZN2at6native55_GLOBAL__N__0955718d_22_SparseCsrTensorMath_cu_868dd54534reduce_sparse_csr_dim0_cuda_kernelIalNS1_14ReductionAddOpIlEElEEvPT2_PKT0_lPKT_S9_lT1_ --------------------------
	.section	.text._ZN2at6native55_GLOBAL__N__0955718d_22_SparseCsrTensorMath_cu_868dd54534reduce_sparse_csr_dim0_cuda_kernelIalNS1_14ReductionAddOpIlEElEEvPT2_PKT0_lPKT_S9_lT1_,"ax",@progbits
	.align	128
.text._ZN2at6native55_GLOBAL__N__0955718d_22_SparseCsrTensorMath_cu_868dd54534reduce_sparse_csr_dim0_cuda_kernelIalNS1_14ReductionAddOpIlEElEEvPT2_PKT0_lPKT_S9_lT1_:
        .type           _ZN2at6native55_GLOBAL__N__0955718d_22_SparseCsrTensorMath_cu_868dd54534reduce_sparse_csr_dim0_cuda_kernelIalNS1_14ReductionAddOpIlEElEEvPT2_PKT0_lPKT_S9_lT1_,@function
        .size           _ZN2at6native55_GLOBAL__N__0955718d_22_SparseCsrTensorMath_cu_868dd54534reduce_sparse_csr_dim0_cuda_kernelIalNS1_14ReductionAddOpIlEElEEvPT2_PKT0_lPKT_S9_lT1_,(.L_x_8735 - _ZN2at6native55_GLOBAL__N__0955718d_22_SparseCsrTensorMath_cu_868dd54534reduce_sparse_csr_dim0_cuda_kernelIalNS1_14ReductionAddOpIlEElEEvPT2_PKT0_lPKT_S9_lT1_)
        .other          _ZN2at6native55_GLOBAL__N__0955718d_22_SparseCsrTensorMath_cu_868dd54534reduce_sparse_csr_dim0_cuda_kernelIalNS1_14ReductionAddOpIlEElEEvPT2_PKT0_lPKT_S9_lT1_,@"STO_CUDA_ENTRY STV_DEFAULT"
_ZN2at6native55_GLOBAL__N__0955718d_22_SparseCsrTensorMath_cu_868dd54534reduce_sparse_csr_dim0_cuda_kernelIalNS1_14ReductionAddOpIlEElEEvPT2_PKT0_lPKT_S9_lT1_:
        /* <DEDUP_REMOVED lines=37> */
[----:B------:R-:W-:Y:S01]  /*0250*/  UMOV UR4, URZ ;  /* 0x0000003f00047c82 */ /* 0x000fe20008000000 */
[----:B------:R-:W-:Y:S01]  /*0260*/  IMAD.U32 R8, RZ, RZ, UR5 ;  /* 0x00000005ff087e24 */ /* 0x000fe2000f8e00ff */
[----:B------:R-:W-:Y:S01]  /*0270*/  UMOV UR5, URZ ;  /* 0x0000003f00057c82 */ /* 0x000fe20008000000 */
[----:B------:R-:W-:Y:S01]  /*0280*/  IMAD.X R20, RZ, RZ, ~R15, P1 ;  /* 0x000000ffff147224 */ /* 0x000fe200008e0e0f */
[----:B------:R-:W-:-:S07]  /*0290*/  ULDC.64 UR8, c[0x0][0x228] ;  /* 0x00008a0000087ab9 */ /* 0x000fce0000000a00 */
.L_x_1393:
        /* <DEDUP_REMOVED lines=8> */
[C---:B------:R-:W-:Y:S01]  /*0320*/  ISETP.NE.AND.EX P4, PT, R3.reuse, R13, PT, P4 ;  /* 0x0000000d0300720c */ /* 0x040fe20003f85340 */
[----:B------:R-:W-:Y:S01]  /*0330*/  IMAD.U32 R13, RZ, RZ, UR7 ;  /* 0x00000007ff0d7e24 */ /* 0x000fe2000f8e00ff */
[C---:B---3--:R-:W-:Y:S02]  /*0340*/  ISETP.NE.U32.AND P1, PT, R2.reuse, R16, PT ;  /* 0x000000100200720c */ /* 0x048fe40003f25070 */
[C---:B----4-:R-:W-:Y:S02]  /*0350*/  ISETP.NE.U32.AND P2, PT, R2.reuse, R18, PT ;  /* 0x000000120200720c */ /* 0x050fe40003f45070 */
[C---:B------:R-:W-:Y:S02]  /*0360*/  ISETP.NE.AND.EX P1, PT, R3.reuse, R17, PT, P1 ;  /* 0x000000110300720c */ /* 0x040fe40003f25310 */
[----:B------:R-:W-:Y:S02]  /*0370*/  ISETP.NE.U32.AND P3, PT, R2, R10, PT ;  /* 0x0000000a0200720c */ /* 0x000fe40003f65070 */
[----:B------:R-:W-:-:S03]  /*0380*/  ISETP.NE.AND.EX P2, PT, R3, R19, PT, P2 ;  /* 0x000000130300720c */ /* 0x000fc60003f45320 */
[----:B------:R-:W2:Y:S01]  /*0390*/  @!P4 LDG.E.S8 R10, desc[UR12][R12.64] ;  /* 0x0000000c0c0ac981 */ /* 0x000ea2000c1e1300 */
[----:B------:R-:W-:-:S05]  /*03a0*/  ISETP.NE.AND.EX P3, PT, R3, R11, PT, P3 ;  /* 0x0000000b0300720c */ /* 0x000fca0003f65330 */
[----:B------:R-:W3:Y:S04]  /*03b0*/  @!P1 LDG.E.S8 R11, desc[UR12][R12.64+0x1] ;  /* 0x0000010c0c0b9981 */ /* 0x000ee8000c1e1300 */
[----:B------:R-:W4:Y:S04]  /*03c0*/  @!P2 LDG.E.S8 R15, desc[UR12][R12.64+0x2] ;  /* 0x0000020c0c0fa981 */ /* 0x000f28000c1e1300 */
[----:B------:R-:W4:Y:S01]  /*03d0*/  @!P3 LDG.E.S8 R16, desc[UR12][R12.64+0x3] ;  /* 0x0000030c0c10b981 */ /* 0x000f22000c1e1300 */
[----:B------:R-:W-:-:S04]  /*03e0*/  UIADD3 UR4, UP0, UR4, 0x4, URZ ;  /* 0x0000000404047890 */ /* 0x000fc8000ff1e03f */
[----:B------:R-:W-:Y:S02]  /*03f0*/  UIADD3.X UR5, URZ, UR5, URZ, UP0, !UPT ;  /* 0x000000053f057290 */ /* 0x000fe400087fe43f */
[----:B------:R-:W-:Y:S02]  /*0400*/  IADD3 R17, P5, R14, UR4, RZ ;  /* 0x000000040e117c10 */ /* 0x000fe4000ffbe0ff */
[----:B--2---:R-:W-:-:S04]  /*0410*/  @!P4 IADD3 R0, P6, R10, R0, RZ ;  /* 0x000000000a00c210 */ /* 0x004fc80007fde0ff */
[----:B------:R-:W-:Y:S02]  /*0420*/  @!P4 LEA.HI.X.SX32 R5, R10, R5, 0x1, P6 ;  /* 0x000000050a05c211 */ /* 0x000fe400030f0eff */
[----:B------:R-:W-:Y:S02]  /*0430*/  ISETP.NE.U32.AND P4, PT, R17, RZ, PT ;  /* 0x000000ff1100720c */ /* 0x000fe40003f85070 */
[----:B------:R-:W-:Y:S02]  /*0440*/  IADD3.X R10, R20, UR5, RZ, P5, !PT ;  /* 0x00000005140a7c10 */ /* 0x000fe4000affe4ff */
[----:B---3--:R-:W-:Y:S02]  /*0450*/  @!P1 IADD3 R0, P6, R11, R0, RZ ;  /* 0x000000000b009210 */ /* 0x008fe40007fde0ff */
[----:B------:R-:W-:Y:S02]  /*0460*/  ISETP.NE.AND.EX P4, PT, R10, RZ, PT, P4 ;  /* 0x000000ff0a00720c */ /* 0x000fe40003f85340 */
[----:B----4-:R-:W-:-:S02]  /*0470*/  @!P2 IADD3 R0, P5, R15, R0, RZ ;  /* 0x000000000f00a210 */ /* 0x010fc40007fbe0ff */
[----:B------:R-:W-:Y:S02]  /*0480*/  @!P1 LEA.HI.X.SX32 R5, R11, R5, 0x1, P6 ;  /* 0x000000050b059211 */ /* 0x000fe400030f0eff */
[----:B------:R-:W-:Y:S02]  /*0490*/  IADD3 R8, P6, R8, 0x20, RZ ;  /* 0x0000002008087810 */ /* 0x000fe40007fde0ff */
[----:B------:R-:W-:Y:S02]  /*04a0*/  @!P3 IADD3 R0, P1, R16, R0, RZ ;  /* 0x000000001000b210 */ /* 0x000fe40007f3e0ff */
[----:B------:R-:W-:Y:S01]  /*04b0*/  @!P2 LEA.HI.X.SX32 R5, R15, R5, 0x1, P5 ;  /* 0x000000050f05a211 */ /* 0x000fe200028f0eff */
[----:B------:R-:W-:-:S03]  /*04c0*/  IMAD.X R9, RZ, RZ, R9, P6 ;  /* 0x000000ffff097224 */ /* 0x000fc600030e0609 */
[----:B------:R-:W-:Y:S01]  /*04d0*/  @!P3 LEA.HI.X.SX32 R5, R16, R5, 0x1, P1 ;  /* 0x000000051005b211 */ /* 0x000fe200008f0eff */
[----:B------:R-:W-:Y:S06]  /*04e0*/  @P4 BRA `(.L_x_1393) ;  /* 0xfffffffc006c4947 */ /* 0x000fec000383ffff */
.L_x_1392:
        /* <DEDUP_REMOVED lines=9> */
.L_x_1394:
        /* <DEDUP_REMOVED lines=8> */
[----:B------:R-:W2:Y:S01]  /*0600*/  @!P0 LDG.E.S8 R10, desc[UR12][R10.64] ;  /* 0x0000000c0a0a8981 */ /* 0x000ea2000c1e1300 */
        /* <DEDUP_REMOVED lines=10> */
.L_x_1391:
[----:B------:R-:W-:Y:S02]  /*06b0*/  ULDC.64 UR4, c[0x0][0x210] ;  /* 0x0000840000047ab9 */ /* 0x000fe40000000a00 */
[----:B------:R-:W-:-:S04]  /*06c0*/  IADD3 R6, P0, R6, UR4, RZ ;  /* 0x0000000406067c10 */ /* 0x000fc8000ff1e0ff */
[----:B------:R-:W-:Y:S01]  /*06d0*/  IADD3.X R7, R4, UR5, RZ, P0, !PT ;  /* 0x0000000504077c10 */ /* 0x000fe200087fe4ff */
[----:B------:R-:W-:-:S05]  /*06e0*/  IMAD.MOV.U32 R4, RZ, RZ, R0 ;  /* 0x000000ffff047224 */ /* 0x000fca00078e0000 */
[----:B------:R-:W-:Y:S01]  /*06f0*/  STG.E.64 desc[UR12][R6.64], R4 ;  /* 0x0000000406007986 */ /* 0x000fe2000c101b0c */
[----:B------:R-:W-:Y:S05]  /*0700*/  EXIT ;  /* 0x000000000000794d */ /* 0x000fea0003800000 */
.L_x_1395:
        /* <DEDUP_REMOVED lines=15> */
.L_x_8735:


//--------------------- .text._ZN2at6native55_GLOBAL__N__0955718d_22_SparseCsrTensorMath_cu_868dd54534reduce_sparse_csr_dim0_cuda_kernelIaiNS1_14ReductionAddOpIlEElEEvPT2_PKT0_lPKT_S9_lT1_ --------------------------
	.section	.text._ZN2at6native55_GLOBAL__N__0955718d_22_SparseCsrTensorMath_cu_868dd54534reduce_sparse_csr_dim0_cuda_kernelIaiNS1_14ReductionAddOpIlEElEEvPT2_PKT0_lPKT_S9_lT1_,"ax",@progbits
	.align	128
.text._ZN2at6native55_GLOBAL__N__0955718d_22_SparseCsrTensorMath_cu_868dd54534reduce_sparse_csr_dim0_cuda_kernelIaiNS1_14ReductionAddOpIlEElEEvPT2_PKT0_lPKT_S9_lT1_:
        .type           _ZN2at6native55_GLOBAL__N__0955718d_22_SparseCsrTensorMath_cu_868dd54534reduce_sparse_csr_dim0_cuda_kernelIaiNS1_14ReductionAddOpIlEElEEvPT2_PKT0_lPKT_S9_lT1_,@function
        .size           _ZN2at6native55_GLOBAL__N__0955718d_22_SparseCsrTensorMath_cu_868dd54534reduce_sparse_csr_dim0_cuda_kernelIaiNS1_14ReductionAddOpIlEElEEvPT2_PKT0_lPKT_S9_lT1_,(.L_x_8736 - _ZN2at6native55_GLOBAL__N__0955718d_22_SparseCsrTensorMath_cu_868dd54534reduce_sparse_csr_dim0_cuda_kernelIaiNS1_14ReductionAddOpIlEElEEvPT2_PKT0_lPKT_S9_lT1_)
        .other          _ZN2at6native55_GLOBAL__N__0955718d_22_SparseCsrTensorMath_cu_868dd54534reduce_sparse_csr_dim0_cuda_kernelIaiNS1_14ReductionAddOpIlEElEEvPT2_PKT0_lPKT_S9_lT1_,@"STO_CUDA_ENTRY STV_DEFAULT"
_ZN2at6native55_GLOBAL__N__0955718d_22_SparseCsrTensorMath_cu_868dd54534reduce_sparse_csr_dim0_cuda_kernelIaiNS1_14ReductionAddOpIlEElEEvPT2_PKT0_lPKT_S9_lT1_:
        /* <DEDUP_REMOVED lines=40> */
.L_x_1398:
[----:B0-----:R-:W2:Y:S04]  /*0280*/  LDG.E R7, desc[UR12][R2.64] ;  /* 0x0000000c02077981 */ /* 0x001ea8000c1e1900 */
[----:B------:R-:W3:Y:S04]  /*0290*/  LDG.E R9, desc[UR12][R2.64+0x4] ;  /* 0x0000040c02097981 */ /* 0x000ee8000c1e1900 */
[----:B------:R-:W4:Y:S04]  /*02a0*/  LDG.E R11, desc[UR12][R2.64+0x8] ;  /* 0x0000080c020b7981 */ /* 0x000f28000c1e1900 */
[----:B------:R-:W4:Y:S01]  /*02b0*/  LDG.E R13, desc[UR12][R2.64+0xc] ;  /* 0x00000c0c020d7981 */ /* 0x000f22000c1e1900 */
[----:B------:R-:W-:-:S04]  /*02c0*/  UIADD3 UR6, UP0, UR4, UR8, URZ ;  /* 0x0000000804067290 */ /* 0x000fc8000ff1e03f */
[----:B------:R-:W-:Y:S02]  /*02d0*/  UIADD3.X UR7, UR5, UR9, URZ, UP0, !UPT ;  /* 0x0000000905077290 */ /* 0x000fe400087fe43f */
[----:B------:R-:W-:Y:S01]  /*02e0*/  IMAD.U32 R8, RZ, RZ, UR6 ;  /* 0x00000006ff087e24 */ /* 0x000fe2000f8e00ff */
[C---:B--2--5:R-:W-:Y:S02]  /*02f0*/  ISETP.NE.AND P1, PT, R6.reuse, R7, PT ;  /* 0x000000070600720c */ /* 0x064fe40003f25270 */
[C---:B---3--:R-:W-:Y:S01]  /*0300*/  ISETP.NE.AND P6, PT, R6.reuse, R9, PT ;  /* 0x000000090600720c */ /* 0x048fe20003fc5270 */
[----:B------:R-:W-:Y:S01]  /*0310*/  IMAD.U32 R9, RZ, RZ, UR7 ;  /* 0x00000007ff097e24 */ /* 0x000fe2000f8e00ff */
[----:B----4-:R-:W-:-:S09]  /*0320*/  ISETP.NE.AND P2, PT, R6, R11, PT ;  /* 0x0000000b0600720c */ /* 0x010fd20003f45270 */
[----:B------:R-:W2:Y:S01]  /*0330*/  @!P1 LDG.E.S8 R7, desc[UR12][R8.64] ;  /* 0x0000000c08079981 */ /* 0x000ea2000c1e1300 */
[----:B------:R-:W-:-:S03]  /*0340*/  ISETP.NE.AND P3, PT, R6, R13, PT ;  /* 0x0000000d0600720c */ /* 0x000fc60003f65270 */
[----:B------:R-:W3:Y:S04]  /*0350*/  @!P6 LDG.E.S8 R10, desc[UR12][R8.64+0x1] ;  /* 0x0000010c080ae981 */ /* 0x000ee8000c1e1300 */
[----:B------:R-:W4:Y:S06]  /*0360*/  @!P2 LDG.E.S8 R11, desc[UR12][R8.64+0x2] ;  /* 0x0000020c080ba981 */ /* 0x000f2c000c1e1300 */
        /* <DEDUP_REMOVED lines=18> */
.L_x_1397:
        /* <DEDUP_REMOVED lines=9> */
.L_x_1399:
[----:B------:R-:W-:Y:S02]  /*0520*/  IMAD.U32 R3, RZ, RZ, UR4 ;  /* 0x00000004ff037e24 */ /* 0x000fe4000f8e00ff */
[----:B------:R-:W-:-:S05]  /*0530*/  IMAD.U32 R2, RZ, RZ, UR6 ;  /* 0x00000006ff027e24 */ /* 0x000fca000f8e00ff */
[----:B------:R-:W2:Y:S01]  /*0540*/  LDG.E R3, desc[UR12][R2.64] ;  /* 0x0000000c02037981 */ /* 0x000ea2000c1e1900 */
[----:B------:R-:W-:Y:S02]  /*0550*/  IMAD.U32 R8, RZ, RZ, UR7 ;  /* 0x00000007ff087e24 */ /* 0x000fe4000f8e00ff */
[----:B------:R-:W-:Y:S01]  /*0560*/  IMAD.U32 R9, RZ, RZ, UR8 ;  /* 0x00000008ff097e24 */ /* 0x000fe2000f8e00ff */
[----:B------:R-:W-:Y:S02]  /*0570*/  IADD3 R7, P0, R7, 0x1, RZ ;  /* 0x0000000107077810 */ /* 0x000fe40007f1e0ff */
[----:B--2--5:R-:W-:-:S13]  /*0580*/  ISETP.NE.AND P1, PT, R6, R3, PT ;  /* 0x000000030600720c */ /* 0x024fda0003f25270 */
        /* <DEDUP_REMOVED lines=11> */
.L_x_1396:
[----:B------:R-:W-:Y:S02]  /*0640*/  ULDC.64 UR4, c[0x0][0x210] ;  /* 0x0000840000047ab9 */ /* 0x000fe40000000a00 */
[----:B------:R-:W-:-:S04]  /*0650*/  LEA R2, P0, R4, UR4, 0x3 ;  /* 0x0000000404027c11 */ /* 0x000fc8000f8018ff */
[----:B------:R-:W-:Y:S01]  /*0660*/  LEA.HI.X R3, R4, UR5, RZ, 0x3, P0 ;  /* 0x0000000504037c11 */ /* 0x000fe200080f1cff */
[----:B------:R-:W-:-:S05]  /*0670*/  IMAD.MOV.U32 R4, RZ, RZ, R0 ;  /* 0x000000ffff047224 */ /* 0x000fca00078e0000 */
[----:B------:R-:W-:Y:S01]  /*0680*/  STG.E.64 desc[UR12][R2.64], R4 ;  /* 0x0000000402007986 */ /* 0x000fe2000c101b0c */
[----:B------:R-:W-:Y:S05]  /*0690*/  EXIT ;  /* 0x000000000000794d */ /* 0x000fea0003800000 */
.L_x_1400:
        /* <DEDUP_REMOVED lines=14> */
.L_x_8736:


//--------------------- .text._ZN2at6native55_GLOBAL__N__0955718d_22_SparseCsrTensorMath_cu_868dd54534reduce_sparse_csr_dim1_cuda_kernelIhlNS1_14ReductionAddOpIlEElEEvPT2_PKT_PKT0_SC_lT1_ --------------------------
	.section	.text._ZN2at6native55_GLOBAL__N__0955718d_22_SparseCsrTensorMath_cu_868dd54534reduce_sparse_csr_dim1_cuda_kernelIhlNS1_14ReductionAddOpIlEElEEvPT2_PKT_PKT0_SC_lT1_,"ax",@progbits
	.align	128
.text._ZN2at6native55_GLOBAL__N__0955718d_22_SparseCsrTensorMath_cu_868dd54534reduce_sparse_csr_dim1_cuda_kernelIhlNS1_14ReductionAddOpIlEElEEvPT2_PKT_PKT0_SC_lT1_:
        .type           _ZN2at6native55_GLOBAL__N__0955718d_22_SparseCsrTensorMath_cu_868dd54534reduce_sparse_csr_dim1_cuda_kernelIhlNS1_14ReductionAddOpIlEElEEvPT2_PKT_PKT0_SC_lT1_,@function
        .size           _ZN2at6native55_GLOBAL__N__0955718d_22_SparseCsrTensorMath_cu_868dd54534reduce_sparse_csr_dim1_cuda_kernelIhlNS1_14ReductionAddOpIlEElEEvPT2_PKT_PKT0_SC_lT1_,(.L_x_8737 - _ZN2at6native55_GLOBAL__N__0955718d_22_SparseCsrTensorMath_cu_868dd54534reduce_sparse_csr_dim1_cuda_kernelIhlNS1_14ReductionAddOpIlEElEEvPT2_PKT_PKT0_SC_lT1_)
        .other          _ZN2at6native55_GLOBAL__N__0955718d_22_SparseCsrTensorMath_cu_868dd54534reduce_sparse_csr_dim1_cuda_kernelIhlNS1_14ReductionAddOpIlEElEEvPT2_PKT_PKT0_SC_lT1_,@"STO_CUDA_ENTRY STV_DEFAULT"
_ZN2at6native55_GLOBAL__N__0955718d_22_SparseCsrTensorMath_cu_868dd54534reduce_sparse_csr_dim1_cuda_kernelIhlNS1_14ReductionAddOpIlEElEEvPT2_PKT_PKT0_SC_lT1_:
        /* <DEDUP_REMOVED lines=22> */
[----:B------:R-:W-:Y:S01]  /*0160*/  BSSY B0, `(.L_x_1401) ;  /* 0x0000037000007945 */ /* 0x000fe20003800000 */
[----:B------:R-:W-:Y:S02]  /*0170*/  CS2R R4, SRZ ;  /* 0x0000000000047805 */ /* 0x000fe4000001ff00 */
[----:B------:R-:W-:-:S04]  /*0180*/  ISETP.GT.U32.AND P0, PT, R6, R13, PT ;  /* 0x0000000d0600720c */ /* 0x000fc80003f04070 */
        /* <DEDUP_REMOVED lines=10> */
[----:B------:R-:W-:-:S02]  /*0230*/  ISETP.NE.U32.AND P0, PT, R17, RZ, PT ;  /* 0x000000ff1100720c */ /* 0x000fc40003f05070 */
[----:B------:R-:W-:Y:S02]  /*0240*/  CS2R R4, SRZ ;  /* 0x0000000000047805 */ /* 0x000fe4000001ff00 */
[----:B------:R-:W-:Y:S02]  /*0250*/  ISETP.GE.U32.AND.EX P1, PT, R3, RZ, PT, P1 ;  /* 0x000000ff0300720c */ /* 0x000fe40003f26110 */
[----:B------:R-:W-:-:S11]  /*0260*/  ISETP.NE.AND.EX P0, PT, RZ, RZ, PT, P0 ;  /* 0x000000ffff00720c */ /* 0x000fd60003f05300 */
[----:B------:R-:W-:Y:S05]  /*0270*/  @!P1 BRA `(.L_x_1404) ;  /* 0x0000000000509947 */ /* 0x000fea0003800000 */
[----:B------:R-:W-:Y:S02]  /*0280*/  IADD3 R12, P1, -R6, R17, RZ ;  /* 0x00000011060c7210 */ /* 0x000fe40007f3e1ff */
[----:B------:R-:W-:-:S03]  /*0290*/  CS2R R4, SRZ ;  /* 0x0000000000047805 */ /* 0x000fc6000001ff00 */
[----:B------:R-:W-:-:S08]  /*02a0*/  IMAD.X R14, RZ, RZ, ~R7, P1 ;  /* 0x000000ffff0e7224 */ /* 0x000fd000008e0e07 */
.L_x_1405:
[----:B------:R-:W-:-:S04]  /*02b0*/  IADD3.X R6, P1, R13, UR6, RZ, PT, !PT ;  /* 0x000000060d067c10 */ /* 0x000fc8000bf3e4ff */
[----:B------:R-:W-:-:S05]  /*02c0*/  IADD3.X R7, R15, UR7, RZ, P1, !PT ;  /* 0x000000070f077c10 */ /* 0x000fca0008ffe4ff */
[----:B------:R-:W2:Y:S04]  /*02d0*/  LDG.E.U8 R3, desc[UR4][R6.64+-0x1] ;  /* 0xffffff0406037981 */ /* 0x000ea8000c1e1100 */
[----:B------:R-:W2:Y:S04]  /*02e0*/  LDG.E.U8 R8, desc[UR4][R6.64] ;  /* 0x0000000406087981 */ /* 0x000ea8000c1e1100 */
[----:B------:R-:W3:Y:S04]  /*02f0*/  LDG.E.U8 R9, desc[UR4][R6.64+0x1] ;  /* 0x0000010406097981 */ /* 0x000ee8000c1e1100 */
[----:B------:R-:W3:Y:S01]  /*0300*/  LDG.E.U8 R10, desc[UR4][R6.64+0x2] ;  /* 0x00000204060a7981 */ /* 0x000ee2000c1e1100 */
[----:B------:R-:W-:-:S04]  /*0310*/  IADD3 R13, P1, R13, 0x4, RZ ;  /* 0x000000040d0d7810 */ /* 0x000fc80007f3e0ff */
[----:B------:R-:W-:Y:S01]  /*0320*/  IADD3 R11, P2, R13, R12, RZ ;  /* 0x0000000c0d0b7210 */ /* 0x000fe20007f5e0ff */
[----:B------:R-:W-:-:S03]  /*0330*/  IMAD.X R15, RZ, RZ, R15, P1 ;  /* 0x000000ffff0f7224 */ /* 0x000fc600008e060f */
[----:B------:R-:W-:Y:S01]  /*0340*/  ISETP.NE.U32.AND P1, PT, R11, RZ, PT ;  /* 0x000000ff0b00720c */ /* 0x000fe20003f25070 */
[----:B------:R-:W-:-:S05]  /*0350*/  IMAD.X R11, R15, 0x1, R14, P2 ;  /* 0x000000010f0b7824 */ /* 0x000fca00010e060e */
[----:B------:R-:W-:Y:S02]  /*0360*/  ISETP.NE.AND.EX P1, PT, R11, RZ, PT, P1 ;  /* 0x000000ff0b00720c */ /* 0x000fe40003f25310 */
[----:B--2---:R-:W-:-:S04]  /*0370*/  IADD3 R3, P3, P2, R8, R4, R3 ;  /* 0x0000000408037210 */ /* 0x004fc80007a7e003 */
[----:B------:R-:W-:Y:S02]  /*0380*/  IADD3.X R5, RZ, R5, RZ, P3, P2 ;  /* 0x00000005ff057210 */ /* 0x000fe40001fe44ff */
[----:B---3--:R-:W-:-:S04]  /*0390*/  IADD3 R4, P4, P5, R10, R3, R9 ;  /* 0x000000030a047210 */ /* 0x008fc80007d9e009 */
[----:B------:R-:W-:Y:S01]  /*03a0*/  IADD3.X R5, RZ, R5, RZ, P4, P5 ;  /* 0x00000005ff057210 */ /* 0x000fe200027ea4ff */
[----:B------:R-:W-:Y:S08]  /*03b0*/  @P1 BRA `(.L_x_1405) ;  /* 0xfffffffc00bc1947 */ /* 0x000ff0000383ffff */
.L_x_1404:
[----:B------:R-:W-:Y:S05]  /*03c0*/  BSYNC B1 ;  /* 0x0000000000017941 */ /* 0x000fea0003800000 */
.L_x_1403:
[----:B------:R-:W-:Y:S05]  /*03d0*/  @!P0 BRA `(.L_x_1402) ;  /* 0x00000000003c8947 */ /* 0x000fea0003800000 */
[----:B------:R-:W-:Y:S01]  /*03e0*/  ULDC.64 UR8, c[0x0][0x218] ;  /* 0x0000860000087ab9 */ /* 0x000fe20000000a00 */
[----:B------:R-:W-:Y:S02]  /*03f0*/  IADD3 R8, P1, RZ, -R17, RZ ;  /* 0x80000011ff087210 */ /* 0x000fe40007f3e0ff */
[----:B------:R-:W-:-:S03]  /*0400*/  IADD3 R6, P0, R13, UR8, RZ ;  /* 0x000000080d067c10 */ /* 0x000fc6000ff1e0ff */
[----:B------:R-:W-:Y:S01]  /*0410*/  IMAD.X R9, RZ, RZ, -0x1, P1 ;  /* 0xffffffffff097424 */ /* 0x000fe200008e06ff */
[----:B------:R-:W-:-:S09]  /*0420*/  IADD3.X R7, R15, UR9, RZ, P0, !PT ;  /* 0x000000090f077c10 */ /* 0x000fd200087fe4ff */
.L_x_1406:
[----:B------:R0:W2:Y:S01]  /*0430*/  LDG.E.U8 R3, desc[UR4][R6.64] ;  /* 0x0000000406037981 */ /* 0x0000a2000c1e1100 */
[----:B------:R-:W-:-:S05]  /*0440*/  IADD3 R8, P0, R8, 0x1, RZ ;  /* 0x0000000108087810 */ /* 0x000fca0007f1e0ff */
[----:B------:R-:W-:Y:S01]  /*0450*/  IMAD.X R9, RZ, RZ, R9, P0 ;  /* 0x000000ffff097224 */ /* 0x000fe200000e0609 */
[----:B------:R-:W-:Y:S02]  /*0460*/  ISETP.NE.U32.AND P0, PT, R8, RZ, PT ;  /* 0x000000ff0800720c */ /* 0x000fe40003f05070 */
[----:B0-----:R-:W-:Y:S02]  /*0470*/  IADD3 R6, P2, R6, 0x1, RZ ;  /* 0x0000000106067810 */ /* 0x001fe40007f5e0ff */
[----:B------:R-:W-:-:S03]  /*0480*/  ISETP.NE.AND.EX P0, PT, R9, RZ, PT, P0 ;  /* 0x000000ff0900720c */ /* 0x000fc60003f05300 */
[----:B------:R-:W-:Y:S01]  /*0490*/  IMAD.X R7, RZ, RZ, R7, P2 ;  /* 0x000000ffff077224 */ /* 0x000fe200010e0607 */
[----:B--2---:R-:W-:-:S05]  /*04a0*/  IADD3 R4, P1, R3, R4, RZ ;  /* 0x0000000403047210 */ /* 0x004fca0007f3e0ff */
[----:B------:R-:W-:-:S04]  /*04b0*/  IMAD.X R5, RZ, RZ, R5, P1 ;  /* 0x000000ffff057224 */ /* 0x000fc800008e0605 */
[----:B------:R-:W-:Y:S05]  /*04c0*/  @P0 BRA `(.L_x_1406) ;  /* 0xfffffffc00d80947 */ /* 0x000fea000383ffff */
.L_x_1402:
[----:B------:R-:W-:Y:S05]  /*04d0*/  BSYNC B0 ;  /* 0x0000000000007941 */ /* 0x000fea0003800000 */
.L_x_1401:
        /* <DEDUP_REMOVED lines=9> */
.L_x_1407:
        /* <DEDUP_REMOVED lines=9> */
.L_x_8737:


//--------------------- .text._ZN2at6native55_GLOBAL__N__0955718d_22_SparseCsrTensorMath_cu_868dd54534reduce_sparse_csr_dim1_cuda_kernelIhiNS1_14ReductionAddOpIlEElEEvPT2_PKT_PKT0_SC_lT1_ --------------------------
	.section	.text._ZN2at6native55_GLOBAL__N__0955718d_22_SparseCsrTensorMath_cu_868dd54534reduce_sparse_csr_dim1_cuda_kernelIhiNS1_14ReductionAddOpIlEElEEvPT2_PKT_PKT0_SC_lT1_,"ax",@progbits
	.align	128
.text._ZN2at6native55_GLOBAL__N__0955718d_22_SparseCsrTensorMath_cu_868dd54534reduce_sparse_csr_dim1_cuda_kernelIhiNS1_14ReductionAddOpIlEElEEvPT2_PKT_PKT0_SC_lT1_:
        .type           _ZN2at6native55_GLOBAL__N__0955718d_22_SparseCsrTensorMath_cu_868dd54534reduce_sparse_csr_dim1_cuda_kernelIhiNS1_14ReductionAddOpIlEElEEvPT2_PKT_PKT0_SC_lT1_,@function
        .size           _ZN2at6native55_GLOBAL__N__0955718d_22_SparseCsrTensorMath_cu_868dd54534reduce_sparse_csr_dim1_cuda_kernelIhiNS1_14ReductionAddOpIlEElEEvPT2_PKT_PKT0_SC_lT1_,(.L_x_8738 - _ZN2at6native55_GLOBAL__N__0955718d_22_SparseCsrTensorMath_cu_868dd54534reduce_sparse_csr_dim1_cuda_kernelIhiNS1_14ReductionAddOpIlEElEEvPT2_PKT_PKT0_SC_lT1_)
        .other          _ZN2at6native55_GLOBAL__N__0955718d_22_SparseCsrTensorMath_cu_868dd54534reduce_sparse_csr_dim1_cuda_kernelIhiNS1_14ReductionAddOpIlEElEEvPT2_PKT_PKT0_SC_lT1_,@"STO_CUDA_ENTRY STV_DEFAULT"
_ZN2at6native55_GLOBAL__N__0955718d_22_SparseCsrTensorMath_cu_868dd54534reduce_sparse_csr_dim1_cuda_kernelIhiNS1_14ReductionAddOpIlEElEEvPT2_PKT_PKT0_SC_lT1_:
        /* <DEDUP_REMOVED lines=33> */
[----:B------:R-:W-:Y:S01]  /*0210*/  ULDC.64 UR6, c[0x0][0x218] ;  /* 0x0000860000067ab9 */ /* 0x000fe20000000a00 */
[----:B------:R-:W-:Y:S01]  /*0220*/  IMAD.IADD R9, R9, 0x1, -R8 ;  /* 0x0000000109097824 */ /* 0x000fe200078e0a08 */
[C---:B------:R-:W-:Y:S01]  /*0230*/  IADD3 R2, P0, R7.reuse, UR6, RZ ;  /* 0x0000000607027c10 */ /* 0x040fe2000ff1e0ff */
[----:B------:R-:W-:Y:S01]  /*0240*/  BSSY B0, `(.L_x_1412) ;  /* 0x0000052000007945 */ /* 0x000fe20003800000 */
[----:B------:R-:W-:Y:S02]  /*0250*/  IMAD.MOV.U32 R6, RZ, RZ, RZ ;  /* 0x000000ffff067224 */ /* 0x000fe400078e00ff */
[----:B------:R-:W-:Y:S01]  /*0260*/  LEA.HI.X.SX32 R3, R7, UR7, 0x1, P0 ;  /* 0x0000000707037c11 */ /* 0x000fe200080f0eff */
[----:B------:R-:W-:Y:S01]  /*0270*/  IMAD.MOV.U32 R5, RZ, RZ, RZ ;  /* 0x000000ffff057224 */ /* 0x000fe200078e00ff */
        /* <DEDUP_REMOVED lines=9> */
.L_x_1416:
[----:B------:R-:W2:Y:S04]  /*0310*/  LDG.E.U8 R20, desc[UR4][R2.64+-0x2] ;  /* 0xfffffe0402147981 */ /* 0x000ea8000c1e1100 */
[----:B------:R-:W2:Y:S04]  /*0320*/  LDG.E.U8 R21, desc[UR4][R2.64+-0x3] ;  /* 0xfffffd0402157981 */ /* 0x000ea8000c1e1100 */
[----:B------:R-:W3:Y:S04]  /*0330*/  LDG.E.U8 R22, desc[UR4][R2.64+-0x1] ;  /* 0xffffff0402167981 */ /* 0x000ee8000c1e1100 */
[----:B------:R-:W3:Y:S04]  /*0340*/  LDG.E.U8 R23, desc[UR4][R2.64] ;  /* 0x0000000402177981 */ /* 0x000ee8000c1e1100 */
[----:B------:R-:W4:Y:S04]  /*0350*/  LDG.E.U8 R24, desc[UR4][R2.64+0x1] ;  /* 0x0000010402187981 */ /* 0x000f28000c1e1100 */
        /* <DEDUP_REMOVED lines=11> */
[----:B------:R-:W-:-:S02]  /*0410*/  VIADD R9, R9, 0xfffffff0 ;  /* 0xfffffff009097836 */ /* 0x000fc40000000000 */
[----:B------:R-:W-:Y:S01]  /*0420*/  VIADD R7, R7, 0x10 ;  /* 0x0000001007077836 */ /* 0x000fe20000000000 */
[----:B0-----:R-:W-:-:S05]  /*0430*/  IADD3 R2, P6, R2, 0x10, RZ ;  /* 0x0000001002027810 */ /* 0x001fca0007fde0ff */
[----:B------:R-:W-:Y:S01]  /*0440*/  IMAD.X R3, RZ, RZ, R3, P6 ;  /* 0x000000ffff037224 */ /* 0x000fe200030e0603 */
[----:B--2---:R-:W-:-:S04]  /*0450*/  IADD3 R20, P1, P2, R20, R6, R21 ;  /* 0x0000000614147210 */ /* 0x004fc80007a3e015 */
[----:B------:R-:W-:Y:S02]  /*0460*/  IADD3.X R5, RZ, R5, RZ, P1, P2 ;  /* 0x00000005ff057210 */ /* 0x000fe40000fe44ff */
[----:B---3--:R-:W-:-:S04]  /*0470*/  IADD3 R22, P3, P4, R23, R20, R22 ;  /* 0x0000001417167210 */ /* 0x008fc80007c7e016 */
[----:B------:R-:W-:Y:S02]  /*0480*/  IADD3.X R5, RZ, R5, RZ, P3, P4 ;  /* 0x00000005ff057210 */ /* 0x000fe40001fe84ff */
[----:B----4-:R-:W-:-:S04]  /*0490*/  IADD3 R24, P1, P2, R25, R22, R24 ;  /* 0x0000001619187210 */ /* 0x010fc80007a3e018 */
[----:B------:R-:W-:Y:S02]  /*04a0*/  IADD3.X R5, RZ, R5, RZ, P1, P2 ;  /* 0x00000005ff057210 */ /* 0x000fe40000fe44ff */
[----:B-----5:R-:W-:-:S04]  /*04b0*/  IADD3 R18, P3, P4, R19, R24, R18 ;  /* 0x0000001813127210 */ /* 0x020fc80007c7e012 */
[----:B------:R-:W-:Y:S02]  /*04c0*/  IADD3.X R5, RZ, R5, RZ, P3, P4 ;  /* 0x00000005ff057210 */ /* 0x000fe40001fe84ff */
[----:B------:R-:W-:-:S04]  /*04d0*/  IADD3 R16, P1, P2, R17, R18, R16 ;  /* 0x0000001211107210 */ /* 0x000fc80007a3e010 */
[----:B------:R-:W-:Y:S02]  /*04e0*/  IADD3.X R5, RZ, R5, RZ, P1, P2 ;  /* 0x00000005ff057210 */ /* 0x000fe40000fe44ff */
[----:B------:R-:W-:-:S04]  /*04f0*/  IADD3 R14, P3, P4, R15, R16, R14 ;  /* 0x000000100f0e7210 */ /* 0x000fc80007c7e00e */
[----:B------:R-:W-:Y:S02]  /*0500*/  IADD3.X R5, RZ, R5, RZ, P3, P4 ;  /* 0x00000005ff057210 */ /* 0x000fe40001fe84ff */
[----:B------:R-:W-:Y:S02]  /*0510*/  ISETP.GT.AND P3, PT, R9, 0xc, PT ;  /* 0x0000000c0900780c */ /* 0x000fe40003f64270 */
[----:B------:R-:W-:-:S04]  /*0520*/  IADD3 R12, P2, P1, R13, R14, R12 ;  /* 0x0000000e0d0c7210 */ /* 0x000fc8000795e00c */
[----:B------:R-:W-:Y:S02]  /*0530*/  IADD3.X R5, RZ, R5, RZ, P2, P1 ;  /* 0x00000005ff057210 */ /* 0x000fe400017e24ff */
[----:B------:R-:W-:-:S04]  /*0540*/  IADD3 R6, P4, P5, R11, R12, R10 ;  /* 0x0000000c0b067210 */ /* 0x000fc80007d9e00a */
[----:B------:R-:W-:Y:S01]  /*0550*/  IADD3.X R5, RZ, R5, RZ, P4, P5 ;  /* 0x00000005ff057210 */ /* 0x000fe200027ea4ff */
[----:B------:R-:W-:Y:S08]  /*0560*/  @P3 BRA `(.L_x_1416) ;  /* 0xfffffffc00683947 */ /* 0x000ff0000383ffff */
.L_x_1415:
[----:B------:R-:W-:Y:S05]  /*0570*/  BSYNC B3 ;  /* 0x0000000000037941 */ /* 0x000fea0003800000 */
.L_x_1414:
[----:B------:R-:W-:Y:S01]  /*0580*/  ISETP.GT.AND P1, PT, R9, 0x4, PT ;  /* 0x000000040900780c */ /* 0x000fe20003f24270 */
[----:B------:R-:W-:-:S12]  /*0590*/  BSSY B3, `(.L_x_1417) ;  /* 0x0000019000037945 */ /* 0x000fd80003800000 */
[----:B------:R-:W-:Y:S05]  /*05a0*/  @!P1 BRA `(.L_x_1418) ;  /* 0x00000000005c9947 */ /* 0x000fea0003800000 */
[----:B------:R-:W2:Y:S04]  /*05b0*/  LDG.E.U8 R11, desc[UR4][R2.64+-0x3] ;  /* 0xfffffd04020b7981 */ /* 0x000ea8000c1e1100 */
[----:B------:R-:W2:Y:S04]  /*05c0*/  LDG.E.U8 R10, desc[UR4][R2.64+-0x2] ;  /* 0xfffffe04020a7981 */ /* 0x000ea8000c1e1100 */
[----:B------:R-:W3:Y:S04]  /*05d0*/  LDG.E.U8 R12, desc[UR4][R2.64+-0x1] ;  /* 0xffffff04020c7981 */ /* 0x000ee8000c1e1100 */
[----:B------:R-:W3:Y:S04]  /*05e0*/  LDG.E.U8 R13, desc[UR4][R2.64] ;  /* 0x00000004020d7981 */ /* 0x000ee8000c1e1100 */
[----:B------:R-:W4:Y:S04]  /*05f0*/  LDG.E.U8 R14, desc[UR4][R2.64+0x1] ;  /* 0x00000104020e7981 */ /* 0x000f28000c1e1100 */
[----:B------:R-:W4:Y:S04]  /*0600*/  LDG.E.U8 R15, desc[UR4][R2.64+0x2] ;  /* 0x00000204020f7981 */ /* 0x000f28000c1e1100 */
[----:B------:R-:W5:Y:S04]  /*0610*/  LDG.E.U8 R16, desc[UR4][R2.64+0x3] ;  /* 0x0000030402107981 */ /* 0x000f68000c1e1100 */
[----:B------:R0:W5:Y:S01]  /*0620*/  LDG.E.U8 R17, desc[UR4][R2.64+0x4] ;  /* 0x0000040402117981 */ /* 0x000162000c1e1100 */
[----:B------:R-:W-:-:S02]  /*0630*/  VIADD R7, R7, 0x8 ;  /* 0x0000000807077836 */ /* 0x000fc40000000000 */
[----:B------:R-:W-:Y:S01]  /*0640*/  VIADD R9, R9, 0xfffffff8 ;  /* 0xfffffff809097836 */ /* 0x000fe20000000000 */
[----:B--2---:R-:W-:-:S04]  /*0650*/  IADD3 R10, P0, P1, R10, R6, R11 ;  /* 0x000000060a0a7210 */ /* 0x004fc8000791e00b */
[----:B------:R-:W-:Y:S02]  /*0660*/  IADD3.X R5, RZ, R5, RZ, P0, P1 ;  /* 0x00000005ff057210 */ /* 0x000fe400007e24ff */
[----:B------:R-:W-:Y:S02]  /*0670*/  PLOP3.LUT P0, PT, PT, PT, PT, 0x8, 0x0 ;  /* 0x000000000000781c */ /* 0x000fe40003f0e170 */
[----:B---3--:R-:W-:Y:S02]  /*0680*/  IADD3 R12, P4, P5, R13, R10, R12 ;  /* 0x0000000a0d0c7210 */ /* 0x008fe40007d9e00c */
[----:B------:R-:W-:Y:S02]  /*0690*/  IADD3 R10, P3, R2, 0x8, RZ ;  /* 0x00000008020a7810 */ /* 0x000fe40007f7e0ff */
[----:B------:R-:W-:-:S03]  /*06a0*/  IADD3.X R5, RZ, R5, RZ, P4, P5 ;  /* 0x00000005ff057210 */ /* 0x000fc600027ea4ff */
[----:B------:R-:W-:Y:S01]  /*06b0*/  IMAD.X R11, RZ, RZ, R3, P3 ;  /* 0x000000ffff0b7224 */ /* 0x000fe200018e0603 */
[----:B----4-:R-:W-:Y:S01]  /*06c0*/  IADD3 R14, P2, P1, R15, R12, R14 ;  /* 0x0000000c0f0e7210 */ /* 0x010fe2000795e00e */
[----:B0-----:R-:W-:Y:S02]  /*06d0*/  IMAD.MOV.U32 R2, RZ, RZ, R10 ;  /* 0x000000ffff027224 */ /* 0x001fe400078e000a */
[----:B------:R-:W-:Y:S01]  /*06e0*/  IMAD.MOV.U32 R3, RZ, RZ, R11 ;  /* 0x000000ffff037224 */ /* 0x000fe200078e000b */
[----:B------:R-:W-:Y:S02]  /*06f0*/  IADD3.X R5, RZ, R5, RZ, P2, P1 ;  /* 0x00000005ff057210 */ /* 0x000fe400017e24ff */
[----:B-----5:R-:W-:-:S04]  /*0700*/  IADD3 R6, P4, P5, R17, R14, R16 ;  /* 0x0000000e11067210 */ /* 0x020fc80007d9e010 */
[----:B------:R-:W-:-:S09]  /*0710*/  IADD3.X R5, RZ, R5, RZ, P4, P5 ;  /* 0x00000005ff057210 */ /* 0x000fd200027ea4ff */
.L_x_1418:
[----:B------:R-:W-:Y:S05]  /*0720*/  BSYNC B3 ;  /* 0x0000000000037941 */ /* 0x000fea0003800000 */
.L_x_1417:
[----:B------:R-:W-:-:S13]  /*0730*/  ISETP.NE.OR P0, PT, R9, RZ, P0 ;  /* 0x000000ff0900720c */ /* 0x000fda0000705670 */
[----:B------:R-:W-:Y:S05]  /*0740*/  @!P0 BREAK B0 ;  /* 0x0000000000008942 */ /* 0x000fea0003800000 */
[----:B------:R-:W-:Y:S05]  /*0750*/  @!P0 BRA `(.L_x_1411) ;  /* 0x0000000000448947 */ /* 0x000fea0003800000 */
.L_x_1413:
[----:B------:R-:W-:Y:S05]  /*0760*/  BSYNC B0 ;  /* 0x0000000000007941 */ /* 0x000fea0003800000 */
.L_x_1412:
[----:B------:R-:W2:Y:S04]  /*0770*/  LDG.E.U8 R11, desc[UR4][R2.64+-0x3] ;  /* 0xfffffd04020b7981 */ /* 0x000ea8000c1e1100 */
[----:B------:R-:W2:Y:S04]  /*0780*/  LDG.E.U8 R10, desc[UR4][R2.64+-0x2] ;  /* 0xfffffe04020a7981 */ /* 0x000ea8000c1e1100 */
[----:B------:R-:W3:Y:S04]  /*0790*/  LDG.E.U8 R12, desc[UR4][R2.64+-0x1] ;  /* 0xffffff04020c7981 */ /* 0x000ee8000c1e1100 */
[----:B------:R-:W3:Y:S01]  /*07a0*/  LDG.E.U8 R13, desc[UR4][R2.64] ;  /* 0x00000004020d7981 */ /* 0x000ee2000c1e1100 */
[----:B------:R-:W-:-:S02]  /*07b0*/  VIADD R9, R9, 0xfffffffc ;  /* 0xfffffffc09097836 */ /* 0x000fc40000000000 */
[----:B------:R-:W-:-:S03]  /*07c0*/  VIADD R7, R7, 0x4 ;  /* 0x0000000407077836 */ /* 0x000fc60000000000 */
[----:B------:R-:W-:Y:S02]  /*07d0*/  ISETP.NE.AND P0, PT, R9, RZ, PT ;  /* 0x000000ff0900720c */ /* 0x000fe40003f05270 */
[----:B--2---:R-:W-:Y:S02]  /*07e0*/  IADD3 R6, P1, P2, R10, R6, R11 ;  /* 0x000000060a067210 */ /* 0x004fe40007a3e00b */
[----:B------:R-:W-:Y:S02]  /*07f0*/  IADD3 R10, P5, R2, 0x4, RZ ;  /* 0x00000004020a7810 */ /* 0x000fe40007fbe0ff */
[----:B------:R-:W-:-:S03]  /*0800*/  IADD3.X R5, RZ, R5, RZ, P1, P2 ;  /* 0x00000005ff057210 */ /* 0x000fc60000fe44ff */
[----:B------:R-:W-:Y:S01]  /*0810*/  IMAD.X R11, RZ, RZ, R3, P5 ;  /* 0x000000ffff0b7224 */ /* 0x000fe200028e0603 */
[----:B---3--:R-:W-:Y:S01]  /*0820*/  IADD3 R6, P3, P4, R13, R6, R12 ;  /* 0x000000060d067210 */ /* 0x008fe20007c7e00c */
[----:B------:R-:W-:Y:S02]  /*0830*/  IMAD.MOV.U32 R2, RZ, RZ, R10 ;  /* 0x000000ffff027224 */ /* 0x000fe400078e000a */
[----:B------:R-:W-:Y:S01]  /*0840*/  IMAD.MOV.U32 R3, RZ, RZ, R11 ;  /* 0x000000ffff037224 */ /* 0x000fe200078e000b */
[----:B------:R-:W-:Y:S01]  /*0850*/  IADD3.X R5, RZ, R5, RZ, P3, P4 ;  /* 0x00000005ff057210 */ /* 0x000fe20001fe84ff */
[----:B------:R-:W-:Y:S08]  /*0860*/  @P0 BRA `(.L_x_1412) ;  /* 0xfffffffc00c00947 */ /* 0x000ff0000383ffff */
.L_x_1411:
[----:B------:R-:W-:Y:S05]  /*0870*/  BSYNC B1 ;  /* 0x0000000000017941 */ /* 0x000fea0003800000 */
.L_x_1410:
[----:B------:R-:W-:-:S13]  /*0880*/  ISETP.NE.AND P0, PT, R8, RZ, PT ;  /* 0x000000ff0800720c */ /* 0x000fda0003f05270 */
[----:B------:R-:W-:Y:S05]  /*0890*/  @!P0 BRA `(.L_x_1409) ;  /* 0x0000000000308947 */ /* 0x000fea0003800000 */
[----:B------:R-:W-:Y:S02]  /*08a0*/  ULDC.64 UR6, c[0x0][0x218] ;  /* 0x0000860000067ab9 */ /* 0x000fe40000000a00 */
[----:B------:R-:W-:-:S04]  /*08b0*/  IADD3 R2, P0, R7, UR6, RZ ;  /* 0x0000000607027c10 */ /* 0x000fc8000ff1e0ff */
[----:B------:R-:W-:-:S09]  /*08c0*/  LEA.HI.X.SX32 R7, R7, UR7, 0x1, P0 ;  /* 0x0000000707077c11 */ /* 0x000fd200080f0eff */
.L_x_1419:
[----:B------:R-:W-:-:S06]  /*08d0*/  IMAD.MOV.U32 R3, RZ, RZ, R7 ;  /* 0x000000ffff037224 */ /* 0x000fcc00078e0007 */
[----:B------:R0:W2:Y:S01]  /*08e0*/  LDG.E.U8 R3, desc[UR4][R2.64] ;  /* 0x0000000402037981 */ /* 0x0000a2000c1e1100 */
[----:B------:R-:W-:-:S05]  /*08f0*/  VIADD R8, R8, 0xffffffff ;  /* 0xffffffff08087836 */ /* 0x000fca0000000000 */
[----:B------:R-:W-:Y:S02]  /*0900*/  ISETP.NE.AND P0, PT, R8, RZ, PT ;  /* 0x000000ff0800720c */ /* 0x000fe40003f05270 */
[----:B0-----:R-:W-:-:S05]  /*0910*/  IADD3 R2, P2, R2, 0x1, RZ ;  /* 0x0000000102027810 */ /* 0x001fca0007f5e0ff */
[----:B------:R-:W-:Y:S01]  /*0920*/  IMAD.X R7, RZ, RZ, R7, P2 ;  /* 0x000000ffff077224 */ /* 0x000fe200010e0607 */
[----:B--2---:R-:W-:-:S05]  /*0930*/  IADD3 R6, P1, R3, R6, RZ ;  /* 0x0000000603067210 */ /* 0x004fca0007f3e0ff */
[----:B------:R-:W-:Y:S01]  /*0940*/  IMAD.X R5, RZ, RZ, R5, P1 ;  /* 0x000000ffff057224 */ /* 0x000fe200008e0605 */
[----:B------:R-:W-:Y:S07]  /*0950*/  @P0 BRA `(.L_x_1419) ;  /* 0xfffffffc00dc0947 */ /* 0x000fee000383ffff */
.L_x_1409:
[----:B------:R-:W-:Y:S05]  /*0960*/  BSYNC B2 ;  /* 0x0000000000027941 */ /* 0x000fea0003800000 */
.L_x_1408:
        /* <DEDUP_REMOVED lines=10> */
.L_x_1420:
        /* <DEDUP_REMOVED lines=15> */
.L_x_8738:


//--------------------- .text._ZN2at6native55_GLOBAL__N__0955718d_22_SparseCsrTensorMath_cu_868dd54536reduce_crow_indices_dim1_cuda_kernelIlEEvPT_S4_PKS3_l --------------------------
	.section	.text._ZN2at6native55_GLOBAL__N__0955718d_22_SparseCsrTensorMath_cu_868dd54536reduce_crow_indices_dim1_cuda_kernelIlEEvPT_S4_PKS3_l,"ax",@progbits
	.align	128
.text._ZN2at6native55_GLOBAL__N__0955718d_22_SparseCsrTensorMath_cu_868dd54536reduce_crow_indices_dim1_cuda_kernelIlEEvPT_S4_PKS3_l:
        .type           _ZN2at6native55_GLOBAL__N__0955718d_22_SparseCsrTensorMath_cu_868dd54536reduce_crow_indices_dim1_cuda_kernelIlEEvPT_S4_PKS3_l,@function
        .size           _ZN2at6native55_GLOBAL__N__0955718d_22_SparseCsrTensorMath_cu_868dd54536reduce_crow_indices_dim1_cuda_kernelIlEEvPT_S4_PKS3_l,(.L_x_8739 - _ZN2at6native55_GLOBAL__N__0955718d_22_SparseCsrTensorMath_cu_868dd54536reduce_crow_indices_dim1_cuda_kernelIlEEvPT_S4_PKS3_l)
        .other          _ZN2at6native55_GLOBAL__N__0955718d_22_SparseCsrTensorMath_cu_868dd54536reduce_crow_indices_dim1_cuda_kernelIlEEvPT_S4_PKS3_l,@"STO_CUDA_ENTRY STV_DEFAULT"
_ZN2at6native55_GLOBAL__N__0955718d_22_SparseCsrTensorMath_cu_868dd54536reduce_crow_indices_dim1_cuda_kernelIlEEvPT_S4_PKS3_l:
[----:B------:R-:W-:Y:S08]  /*0000*/  LDC R1, c[0x0][0x28] ;  /* 0x00000a00ff017b82 */ /* 0x000ff00000000800 */
[----:B------:R-:W0:Y:S01]  /*0010*/  LDC.64 R6, c[0x0][0x228] ;  /* 0x00008a00ff067b82 */ /* 0x000e220000000a00 */
[----:B------:R-:W-:-:S07]  /*0020*/  ULDC.64 UR12, c[0x0][0x208] ;  /* 0x00008200000c7ab9 */ /* 0x000fce0000000a00 */
[----:B------:R-:W1:Y:S01]  /*0030*/  LDC.64 R2, c[0x0][0x210] ;  /* 0x00008400ff027b82 */ /* 0x000e620000000a00 */
[----:B0-----:R-:W-:-:S04]  /*0040*/  ISETP.GE.U32.AND P0, PT, R6, 0x1, PT ;  /* 0x000000010600780c */ /* 0x001fc80003f06070 */
[----:B------:R-:W-:Y:S01]  /*0050*/  ISETP.GE.AND.EX P0, PT, R7, RZ, PT, P0 ;  /* 0x000000ff0700720c */ /* 0x000fe20003f06300 */
[----:B-1----:R0:W-:-:S12]  /*0060*/  STG.E.64 desc[UR12][R2.64], RZ ;  /* 0x000000ff02007986 */ /* 0x0021d8000c101b0c */
[----:B------:R-:W-:Y:S05]  /*0070*/  @!P0 EXIT ;  /* 0x000000000000894d */ /* 0x000fea0003800000 */
[C---:B------:R-:W-:Y:S01]  /*0080*/  IADD3 R0, P0, R6.reuse, -0x1, RZ ;  /* 0xffffffff06007810 */ /* 0x040fe20007f1e0ff */
[----:B------:R-:W-:Y:S01]  /*0090*/  UMOV UR4, URZ ;  /* 0x0000003f00047c82 */ /* 0x000fe20008000000 */
[----:B------:R-:W-:Y:S01]  /*00a0*/  LOP3.LUT R11, R6, 0x3, RZ, 0xc0, !PT ;  /* 0x00000003060b7812 */ /* 0x000fe200078ec0ff */
[----:B------:R-:W-:Y:S01]  /*00b0*/  UMOV UR5, URZ ;  /* 0x0000003f00057c82 */ /* 0x000fe20008000000 */
[----:B------:R-:W-:Y:S01]  /*00c0*/  ISETP.GE.U32.AND P1, PT, R0, 0x3, PT ;  /* 0x000000030000780c */ /* 0x000fe20003f26070 */
[----:B------:R-:W-:Y:S01]  /*00d0*/  IMAD.MOV.U32 R5, RZ, RZ, RZ ;  /* 0x000000ffff057224 */ /* 0x000fe200078e00ff */
[----:B------:R-:W-:Y:S02]  /*00e0*/  IADD3.X R0, R7, -0x1, RZ, P0, !PT ;  /* 0xffffffff07007810 */ /* 0x000fe400007fe4ff */
[----:B------:R-:W-:Y:S02]  /*00f0*/  ISETP.NE.U32.AND P0, PT, R11, RZ, PT ;  /* 0x000000ff0b00720c */ /* 0x000fe40003f05070 */
[----:B------:R-:W-:Y:S01]  /*0100*/  ISETP.GE.U32.AND.EX P1, PT, R0, RZ, PT, P1 ;  /* 0x000000ff0000720c */ /* 0x000fe20003f26110 */
[----:B------:R-:W-:Y:S01]  /*0110*/  IMAD.MOV.U32 R0, RZ, RZ, RZ ;  /* 0x000000ffff007224 */ /* 0x000fe200078e00ff */
[----:B------:R-:W-:-:S11]  /*0120*/  ISETP.NE.AND.EX P0, PT, RZ, RZ, PT, P0 ;  /* 0x000000ffff00720c */ /* 0x000fd60003f05300 */
[----:B------:R-:W-:Y:S05]  /*0130*/  @!P1 BRA `(.L_x_1421) ;  /* 0x0000000400289947 */ /* 0x000fea0003800000 */
[----:B------:R-:W1:Y:S01]  /*0140*/  LDC R19, c[0x0][0x21c] ;  /* 0x00008700ff137b82 */ /* 0x000e620000000800 */
[----:B------:R-:W-:Y:S01]  /*0150*/  IADD3 R4, P1, R11, -R6, RZ ;  /* 0x800000060b047210 */ /* 0x000fe20007f3e0ff */
[----:B------:R-:W-:Y:S01]  /*0160*/  ULDC UR6, c[0x0][0x220] ;  /* 0x0000880000067ab9 */ /* 0x000fe20000000800 */
[----:B------:R-:W-:Y:S01]  /*0170*/  ULDC UR4, c[0x0][0x218] ;  /* 0x0000860000047ab9 */ /* 0x000fe20000000800 */
[----:B------:R-:W-:Y:S01]  /*0180*/  ULDC UR5, c[0x0][0x210] ;  /* 0x0000840000057ab9 */ /* 0x000fe20000000800 */
[----:B------:R-:W-:Y:S02]  /*0190*/  IMAD.MOV.U32 R0, RZ, RZ, RZ ;  /* 0x000000ffff007224 */ /* 0x000fe400078e00ff */
[----:B------:R-:W-:Y:S01]  /*01a0*/  IMAD.X R10, RZ, RZ, ~R7, P1 ;  /* 0x000000ffff0a7224 */ /* 0x000fe200008e0e07 */
[----:B------:R-:W2:Y:S01]  /*01b0*/  LDC R14, c[0x0][0x214] ;  /* 0x00008500ff0e7b82 */ /* 0x000ea20000000800 */
[----:B------:R-:W-:Y:S02]  /*01c0*/  IMAD.MOV.U32 R5, RZ, RZ, RZ ;  /* 0x000000ffff057224 */ /* 0x000fe400078e00ff */
[----:B0-----:R-:W-:-:S02]  /*01d0*/  IMAD.U32 R2, RZ, RZ, UR6 ;  /* 0x00000006ff027e24 */ /* 0x001fc4000f8e00ff */
[----:B------:R-:W-:Y:S01]  /*01e0*/  IMAD.U32 R18, RZ, RZ, UR4 ;  /* 0x00000004ff127e24 */ /* 0x000fe2000f8e00ff */
[----:B------:R-:W-:Y:S01]  /*01f0*/  UMOV UR4, URZ ;  /* 0x0000003f00047c82 */ /* 0x000fe20008000000 */
[----:B------:R-:W-:Y:S01]  /*0200*/  IMAD.U32 R15, RZ, RZ, UR5 ;  /* 0x00000005ff0f7e24 */ /* 0x000fe2000f8e00ff */
[----:B------:R-:W0:Y:S01]  /*0210*/  LDC R3, c[0x0][0x224] ;  /* 0x00008900ff037b82 */ /* 0x000e220000000800 */
[----:B------:R-:W-:-:S05]  /*0220*/  UMOV UR5, URZ ;  /* 0x0000003f00057c82 */ /* 0x000fca0008000000 */
.L_x_1422:
[----:B0-----:R-:W3:Y:S04]  /*0230*/  LDG.E.64 R6, desc[UR12][R2.64+0x8] ;  /* 0x0000080c02067981 */ /* 0x001ee8000c1e1b00 */
[----:B------:R-:W3:Y:S02]  /*0240*/  LDG.E.64 R8, desc[UR12][R2.64] ;  /* 0x0000000c02087981 */ /* 0x000ee4000c1e1b00 */
[----:B---3--:R-:W-:Y:S01]  /*0250*/  ISETP.NE.U32.AND P1, PT, R8, R6, PT ;  /* 0x000000060800720c */ /* 0x008fe20003f25070 */
[----:B------:R-:W-:Y:S02]  /*0260*/  IMAD.MOV.U32 R6, RZ, RZ, R18 ;  /* 0x000000ffff067224 */ /* 0x000fe400078e0012 */
[----:B------:R-:W-:Y:S01]  /*0270*/  IMAD.MOV.U32 R8, RZ, RZ, R15 ;  /* 0x000000ffff087224 */ /* 0x000fe200078e000f */
[----:B------:R-:W-:Y:S01]  /*0280*/  ISETP.NE.AND.EX P1, PT, R9, R7, PT, P1 ;  /* 0x000000070900720c */ /* 0x000fe20003f25310 */
[----:B-1----:R-:W-:Y:S01]  /*0290*/  IMAD.MOV.U32 R7, RZ, RZ, R19 ;  /* 0x000000ffff077224 */ /* 0x002fe200078e0013 */
[----:B--2---:R-:W-:-:S11]  /*02a0*/  MOV R9, R14 ;  /* 0x0000000e00097202 */ /* 0x004fd60000000f00 */
[----:B------:R-:W-:Y:S01]  /*02b0*/  @P1 IMAD.MOV.U32 R16, RZ, RZ, R0 ;  /* 0x000000ffff101224 */ /* 0x000fe200078e0000 */
[----:B------:R-:W-:Y:S01]  /*02c0*/  @P1 IADD3 R0, P2, R0, 0x1, RZ ;  /* 0x0000000100001810 */ /* 0x000fe20007f5e0ff */
[----:B------:R-:W-:-:S04]  /*02d0*/  @P1 IMAD.MOV.U32 R17, RZ, RZ, R5 ;  /* 0x000000ffff111224 */ /* 0x000fc800078e0005 */
[----:B------:R-:W-:Y:S01]  /*02e0*/  @P1 IMAD.X R5, RZ, RZ, R5, P2 ;  /* 0x000000ffff051224 */ /* 0x000fe200010e0605 */
[----:B------:R0:W-:Y:S02]  /*02f0*/  @P1 STG.E.64 desc[UR12][R6.64], R16 ;  /* 0x0000001006001986 */ /* 0x0001e4000c101b0c */
[----:B0-----:R-:W-:Y:S02]  /*0300*/  IMAD.MOV.U32 R16, RZ, RZ, R0 ;  /* 0x000000ffff107224 */ /* 0x001fe400078e0000 */
[----:B------:R-:W-:-:S05]  /*0310*/  IMAD.MOV.U32 R17, RZ, RZ, R5 ;  /* 0x000000ffff117224 */ /* 0x000fca00078e0005 */
[----:B------:R-:W-:Y:S04]  /*0320*/  STG.E.64 desc[UR12][R8.64+0x8], R16 ;  /* 0x0000081008007986 */ /* 0x000fe8000c101b0c */
[----:B------:R-:W2:Y:S04]  /*0330*/  LDG.E.64 R12, desc[UR12][R2.64+0x10] ;  /* 0x0000100c020c7981 */ /* 0x000ea8000c1e1b00 */
[----:B------:R-:W2:Y:S02]  /*0340*/  LDG.E.64 R14, desc[UR12][R2.64+0x8] ;  /* 0x0000080c020e7981 */ /* 0x000ea4000c1e1b00 */
[----:B--2---:R-:W-:-:S04]  /*0350*/  ISETP.NE.U32.AND P1, PT, R14, R12, PT ;  /* 0x0000000c0e00720c */ /* 0x004fc80003f25070 */
[----:B------:R-:W-:-:S13]  /*0360*/  ISETP.NE.AND.EX P1, PT, R15, R13, PT, P1 ;  /* 0x0000000d0f00720c */ /* 0x000fda0003f25310 */
[----:B------:R-:W-:Y:S01]  /*0370*/  @P1 IADD3 R0, P2, R0, 0x1, RZ ;  /* 0x0000000100001810 */ /* 0x000fe20007f5e0ff */
[----:B------:R0:W-:Y:S04]  /*0380*/  @P1 STG.E.64 desc[UR12][R6.64+0x8], R16 ;  /* 0x0000081006001986 */ /* 0x0001e8000c101b0c */
[----:B------:R-:W-:Y:S02]  /*0390*/  @P1 IMAD.X R5, RZ, RZ, R5, P2 ;  /* 0x000000ffff051224 */ /* 0x000fe400010e0605 */
        /* <DEDUP_REMOVED lines=12> */
[----:B------:R3:W-:Y:S04]  /*0460*/  STG.E.64 desc[UR12][R8.64+0x18], R16 ;  /* 0x0000181008007986 */ /* 0x0007e8000c101b0c */
[----:B------:R-:W2:Y:S04]  /*0470*/  LDG.E.64 R12, desc[UR12][R2.64+0x20] ;  /* 0x0000200c020c7981 */ /* 0x000ea8000c1e1b00 */
[----:B------:R0:W2:Y:S01]  /*0480*/  LDG.E.64 R14, desc[UR12][R2.64+0x18] ;  /* 0x0000180c020e7981 */ /* 0x0000a2000c1e1b00 */
[----:B------:R-:W-:Y:S01]  /*0490*/  UIADD3 UR4, UP0, UR4, 0x4, URZ ;  /* 0x0000000404047890 */ /* 0x000fe2000ff1e03f */
[----:B------:R-:W-:-:S03]  /*04a0*/  IADD3 R18, P3, R6, 0x20, RZ ;  /* 0x0000002006127810 */ /* 0x000fc60007f7e0ff */
[----:B------:R-:W-:Y:S02]  /*04b0*/  UIADD3.X UR5, URZ, UR5, URZ, UP0, !UPT ;  /* 0x000000053f057290 */ /* 0x000fe400087fe43f */
[----:B------:R-:W-:Y:S01]  /*04c0*/  IMAD.X R19, RZ, RZ, R7, P3 ;  /* 0x000000ffff137224 */ /* 0x000fe200018e0607 */
[----:B0-----:R-:W-:-:S05]  /*04d0*/  IADD3 R2, P4, R2, 0x20, RZ ;  /* 0x0000002002027810 */ /* 0x001fca0007f9e0ff */
[----:B------:R-:W-:Y:S01]  /*04e0*/  IMAD.X R3, RZ, RZ, R3, P4 ;  /* 0x000000ffff037224 */ /* 0x000fe200020e0603 */
[----:B--2---:R-:W-:-:S04]  /*04f0*/  ISETP.NE.U32.AND P1, PT, R14, R12, PT ;  /* 0x0000000c0e00720c */ /* 0x004fc80003f25070 */
[----:B------:R-:W-:-:S13]  /*0500*/  ISETP.NE.AND.EX P1, PT, R15, R13, PT, P1 ;  /* 0x0000000d0f00720c */ /* 0x000fda0003f25310 */
[----:B------:R-:W-:Y:S01]  /*0510*/  @P1 IADD3 R0, P2, R0, 0x1, RZ ;  /* 0x0000000100001810 */ /* 0x000fe20007f5e0ff */
[----:B------:R3:W-:Y:S03]  /*0520*/  @P1 STG.E.64 desc[UR12][R6.64+0x18], R16 ;  /* 0x0000181006001986 */ /* 0x0007e6000c101b0c */
[----:B------:R-:W-:Y:S01]  /*0530*/  MOV R12, R0 ;  /* 0x00000000000c7202 */ /* 0x000fe20000000f00 */
[----:B------:R-:W-:Y:S01]  /*0540*/  @P1 IMAD.X R5, RZ, RZ, R5, P2 ;  /* 0x000000ffff051224 */ /* 0x000fe200010e0605 */
[----:B------:R-:W-:-:S03]  /*0550*/  IADD3 R14, P2, R4, UR4, RZ ;  /* 0x00000004040e7c10 */ /* 0x000fc6000ff5e0ff */
[----:B------:R-:W-:Y:S01]  /*0560*/  IMAD.MOV.U32 R13, RZ, RZ, R5 ;  /* 0x000000ffff0d7224 */ /* 0x000fe200078e0005 */
[----:B------:R-:W-:Y:S02]  /*0570*/  ISETP.NE.U32.AND P1, PT, R14, RZ, PT ;  /* 0x000000ff0e00720c */ /* 0x000fe40003f25070 */
[----:B------:R-:W-:Y:S02]  /*0580*/  IADD3.X R14, R10, UR5, RZ, P2, !PT ;  /* 0x000000050a0e7c10 */ /* 0x000fe400097fe4ff */
[----:B------:R-:W-:Y:S01]  /*0590*/  IADD3 R15, P2, R8, 0x20, RZ ;  /* 0x00000020080f7810 */ /* 0x000fe20007f5e0ff */
[----:B------:R3:W-:Y:S01]  /*05a0*/  STG.E.64 desc[UR12][R8.64+0x20], R12 ;  /* 0x0000200c08007986 */ /* 0x0007e2000c101b0c */
[----:B------:R-:W-:-:S03]  /*05b0*/  ISETP.NE.AND.EX P1, PT, R14, RZ, PT, P1 ;  /* 0x000000ff0e00720c */ /* 0x000fc60003f25310 */
[----:B------:R-:W-:-:S10]  /*05c0*/  IMAD.X R14, RZ, RZ, R9, P2 ;  /* 0x000000ffff0e7224 */ /* 0x000fd400010e0609 */
[----:B---3--:R-:W-:Y:S05]  /*05d0*/  @P1 BRA `(.L_x_1422) ;  /* 0xfffffffc00141947 */ /* 0x008fea000383ffff */
.L_x_1421:
[----:B------:R-:W-:Y:S05]  /*05e0*/  @!P0 EXIT ;  /* 0x000000000000894d */ /* 0x000fea0003800000 */
[----:B------:R-:W1:Y:S01]  /*05f0*/  LDC.64 R14, c[0x0][0x218] ;  /* 0x00008600ff0e7b82 */ /* 0x000e620000000a00 */
[----:B------:R-:W-:Y:S01]  /*0600*/  USHF.L.U32 UR9, UR4, 0x3, URZ ;  /* 0x0000000304097899 */ /* 0x000fe2000800063f */
[----:B------:R-:W-:Y:S01]  /*0610*/  IADD3 R12, P1, RZ, -R11, RZ ;  /* 0x8000000bff0c7210 */ /* 0x000fe20007f3e0ff */
[----:B------:R-:W-:Y:S02]  /*0620*/  USHF.L.U64.HI UR8, UR4, 0x3, UR5 ;  /* 0x0000000304087899 */ /* 0x000fe40008010205 */
[----:B------:R-:W-:Y:S01]  /*0630*/  UIADD3 UR4, UP0, UR9, 0x8, URZ ;  /* 0x0000000809047890 */ /* 0x000fe2000ff1e03f */
[----:B------:R-:W-:Y:S01]  /*0640*/  ULDC.64 UR6, c[0x0][0x220] ;  /* 0x0000880000067ab9 */ /* 0x000fe20000000a00 */
[----:B------:R-:W-:Y:S02]  /*0650*/  ULDC.64 UR10, c[0x0][0x210] ;  /* 0x00008400000a7ab9 */ /* 0x000fe40000000a00 */
[----:B------:R-:W-:Y:S01]  /*0660*/  UIADD3.X UR5, URZ, UR8, URZ, UP0, !UPT ;  /* 0x000000083f057290 */ /* 0x000fe200087fe43f */
[----:B------:R-:W-:Y:S01]  /*0670*/  IMAD.X R13, RZ, RZ, -0x1, P1 ;  /* 0xffffffffff0d7424 */ /* 0x000fe200008e06ff */
[----:B------:R-:W-:-:S02]  /*0680*/  UIADD3 UR6, UP1, UR4, UR6, URZ ;  /* 0x0000000604067290 */ /* 0x000fc4000ff3e03f */
[----:B------:R-:W-:Y:S02]  /*0690*/  UIADD3 UR4, UP0, UR4, UR10, URZ ;  /* 0x0000000a04047290 */ /* 0x000fe4000ff1e03f */
[----:B------:R-:W-:Y:S02]  /*06a0*/  UIADD3.X UR7, UR5, UR7, URZ, UP1, !UPT ;  /* 0x0000000705077290 */ /* 0x000fe40008ffe43f */
[----:B------:R-:W-:Y:S01]  /*06b0*/  IMAD.U32 R8, RZ, RZ, UR6 ;  /* 0x00000006ff087e24 */ /* 0x000fe2000f8e00ff */
[----:B------:R-:W-:-:S03]  /*06c0*/  UIADD3.X UR5, UR5, UR11, URZ, UP0, !UPT ;  /* 0x0000000b05057290 */ /* 0x000fc600087fe43f */
[----:B------:R-:W-:Y:S01]  /*06d0*/  IMAD.U32 R9, RZ, RZ, UR7 ;  /* 0x00000007ff097e24 */ /* 0x000fe2000f8e00ff */
[----:B-1----:R-:W-:-:S04]  /*06e0*/  IADD3 R14, P0, R14, UR9, RZ ;  /* 0x000000090e0e7c10 */ /* 0x002fc8000ff1e0ff */
[----:B------:R-:W-:-:S09]  /*06f0*/  IADD3.X R15, R15, UR8, RZ, P0, !PT ;  /* 0x000000080f0f7c10 */ /* 0x000fd200087fe4ff */
.L_x_1423:
[----:B0-----:R-:W2:Y:S04]  /*0700*/  LDG.E.64 R2, desc[UR12][R8.64] ;  /* 0x0000000c08027981 */ /* 0x001ea8000c1e1b00 */
[----:B------:R0:W2:Y:S02]  /*0710*/  LDG.E.64 R6, desc[UR12][R8.64+-0x8] ;  /* 0xfffff80c08067981 */ /* 0x0000a4000c1e1b00 */
[----:B0-----:R-:W-:-:S05]  /*0720*/  IADD3 R8, P2, R8, 0x8, RZ ;  /* 0x0000000808087810 */ /* 0x001fca0007f5e0ff */
[----:B------:R-:W-:Y:S01]  /*0730*/  IMAD.X R9, RZ, RZ, R9, P2 ;  /* 0x000000ffff097224 */ /* 0x000fe200010e0609 */
[----:B--2---:R-:W-:Y:S01]  /*0740*/  ISETP.NE.U32.AND P0, PT, R6, R2, PT ;  /* 0x000000020600720c */ /* 0x004fe20003f05070 */
[----:B------:R-:W-:Y:S01]  /*0750*/  IMAD.U32 R6, RZ, RZ, UR4 ;  /* 0x00000004ff067e24 */ /* 0x000fe2000f8e00ff */
[----:B------:R-:W-:Y:S02]  /*0760*/  UIADD3 UR4, UP0, UR4, 0x8, URZ ;  /* 0x0000000804047890 */ /* 0x000fe4000ff1e03f */
[----:B------:R-:W-:Y:S01]  /*0770*/  ISETP.NE.AND.EX P0, PT, R7, R3, PT, P0 ;  /* 0x000000030700720c */ /* 0x000fe20003f05300 */
[----:B------:R-:W-:Y:S01]  /*0780*/  IMAD.U32 R7, RZ, RZ, UR5 ;  /* 0x00000005ff077e24 */ /* 0x000fe2000f8e00ff */
[----:B------:R-:W-:-:S11]  /*0790*/  UIADD3.X UR5, URZ, UR5, URZ, UP0, !UPT ;  /* 0x000000053f057290 */ /* 0x000fd600087fe43f */
[----:B------:R-:W-:Y:S01]  /*07a0*/  @P0 IMAD.MOV.U32 R10, RZ, RZ, R0 ;  /* 0x000000ffff0a0224 */ /* 0x000fe200078e0000 */
[----:B------:R-:W-:Y:S01]  /*07b0*/  @P0 MOV R11, R5 ;  /* 0x00000005000b0202 */ /* 0x000fe20000000f00 */
[----:B------:R-:W-:Y:S01]  /*07c0*/  @P0 IMAD.MOV.U32 R2, RZ, RZ, R14 ;  /* 0x000000ffff020224 */ /* 0x000fe200078e000e */
[----:B------:R-:W-:Y:S01]  /*07d0*/  @P0 IADD3 R0, P1, R0, 0x1, RZ ;  /* 0x0000000100000810 */ /* 0x000fe20007f3e0ff */
[----:B------:R-:W-:-:S04]  /*07e0*/  @P0 IMAD.MOV.U32 R3, RZ, RZ, R15 ;  /* 0x000000ffff030224 */ /* 0x000fc800078e000f */
[----:B------:R-:W-:Y:S01]  /*07f0*/  @P0 IMAD.X R5, RZ, RZ, R5, P1 ;  /* 0x000000ffff050224 */ /* 0x000fe200008e0605 */
[----:B------:R1:W-:Y:S01]  /*0800*/  @P0 STG.E.64 desc[UR12][R2.64], R10 ;  /* 0x0000000a02000986 */ /* 0x0003e2000c101b0c */
[----:B------:R-:W-:Y:S01]  /*0810*/  IADD3 R12, P0, R12, 0x1, RZ ;  /* 0x000000010c0c7810 */ /* 0x000fe20007f1e0ff */
[----:B------:R-:W-:Y:S01]  /*0820*/  IMAD.MOV.U32 R4, RZ, RZ, R0 ;  /* 0x000000ffff047224 */ /* 0x000fe200078e0000 */
[----:B------:R-:W-:-:S03]  /*0830*/  IADD3 R14, P1, R14, 0x8, RZ ;  /* 0x000000080e0e7810 */ /* 0x000fc60007f3e0ff */
[----:B------:R-:W-:Y:S01]  /*0840*/  IMAD.X R13, RZ, RZ, R13, P0 ;  /* 0x000000ffff0d7224 */ /* 0x000fe200000e060d */
[----:B------:R-:W-:Y:S01]  /*0850*/  ISETP.NE.U32.AND P0, PT, R12, RZ, PT ;  /* 0x000000ff0c00720c */ /* 0x000fe20003f05070 */
[----:B------:R1:W-:Y:S01]  /*0860*/  STG.E.64 desc[UR12][R6.64], R4 ;  /* 0x0000000406007986 */ /* 0x0003e2000c101b0c */
[----:B------:R-:W-:Y:S02]  /*0870*/  IMAD.X R15, RZ, RZ, R15, P1 ;  /* 0x000000ffff0f7224 */ /* 0x000fe400008e060f */
[----:B------:R-:W-:-:S13]  /*0880*/  ISETP.NE.AND.EX P0, PT, R13, RZ, PT, P0 ;  /* 0x000000ff0d00720c */ /* 0x000fda0003f05300 */
[----:B-1----:R-:W-:Y:S05]  /*0890*/  @P0 BRA `(.L_x_1423) ;  /* 0xfffffffc00980947 */ /* 0x002fea000383ffff */
[----:B------:R-:W-:Y:S05]  /*08a0*/  EXIT ;  /* 0x000000000000794d */ /* 0x000fea0003800000 */
.L_x_1424:
        /* <DEDUP_REMOVED lines=13> */
.L_x_8739:


//--------------------- .text._ZN2at6native55_GLOBAL__N__0955718d_22_SparseCsrTensorMath_cu_868dd54536reduce_crow_indices_dim1_cuda_kernelIiEEvPT_S4_PKS3_l --------------------------
	.section	.text._ZN2at6native55_GLOBAL__N__0955718d_22_SparseCsrTensorMath_cu_868dd54536reduce_crow_indices_dim1_cuda_kernelIiEEvPT_S4_PKS3_l,"ax",@progbits
	.align	128
.text._ZN2at6native55_GLOBAL__N__0955718d_22_SparseCsrTensorMath_cu_868dd54536reduce_crow_indices_dim1_cuda_kernelIiEEvPT_S4_PKS3_l:
        .type           _ZN2at6native55_GLOBAL__N__0955718d_22_SparseCsrTensorMath_cu_868dd54536reduce_crow_indices_dim1_cuda_kernelIiEEvPT_S4_PKS3_l,@function
        .size           _ZN2at6native55_GLOBAL__N__0955718d_22_SparseCsrTensorMath_cu_868dd54536reduce_crow_indices_dim1_cuda_kernelIiEEvPT_S4_PKS3_l,(.L_x_8740 - _ZN2at6native55_GLOBAL__N__0955718d_22_SparseCsrTensorMath_cu_868dd54536reduce_crow_indices_dim1_cuda_kernelIiEEvPT_S4_PKS3_l)
        .other          _ZN2at6native55_GLOBAL__N__0955718d_22_SparseCsrTensorMath_cu_868dd54536reduce_crow_indices_dim1_cuda_kernelIiEEvPT_S4_PKS3_l,@"STO_CUDA_ENTRY STV_DEFAULT"
_ZN2at6native55_GLOBAL__N__0955718d_22_SparseCsrTensorMath_cu_868dd54536reduce_crow_indices_dim1_cuda_kernelIiEEvPT_S4_PKS3_l:
[----:B------:R-:W-:Y:S08]  /*0000*/  LDC R1, c[0x0][0x28] ;  /* 0x00000a00ff017b82 */ /* 0x000ff00000000800 */
[----:B------:R-:W0:Y:S01]  /*0010*/  LDC.64 R4, c[0x0][0x228] ;  /* 0x00008a00ff047b82 */ /* 0x000e220000000a00 */
[----:B------:R-:W-:-:S07]  /*0020*/  ULDC.64 UR12, c[0x0][0x208] ;  /* 0x00008200000c7ab9 */ /* 0x000fce0000000a00 */
[----:B------:R-:W1:Y:S01]  /*0030*/  LDC.64 R2, c[0x0][0x210] ;  /* 0x00008400ff027b82 */ /* 0x000e620000000a00 */
[----:B0-----:R-:W-:-:S04]  /*0040*/  ISETP.GE.U32.AND P0, PT, R4, 0x1, PT ;  /* 0x000000010400780c */ /* 0x001fc80003f06070 */
[----:B------:R-:W-:Y:S01]  /*0050*/  ISETP.GE.AND.EX P0, PT, R5, RZ, PT, P0 ;  /* 0x000000ff0500720c */ /* 0x000fe20003f06300 */
[----:B-1----:R0:W-:-:S12]  /*0060*/  STG.E desc[UR12][R2.64], RZ ;  /* 0x000000ff02007986 */ /* 0x0021d8000c10190c */
[----:B------:R-:W-:Y:S05]  /*0070*/  @!P0 EXIT ;  /* 0x000000000000894d */ /* 0x000fea0003800000 */
[C---:B------:R-:W-:Y:S01]  /*0080*/  IADD3 R0, P0, R4.reuse, -0x1, RZ ;  /* 0xffffffff04007810 */ /* 0x040fe20007f1e0ff */
[----:B------:R-:W-:Y:S01]  /*0090*/  UMOV UR4, URZ ;  /* 0x0000003f00047c82 */ /* 0x000fe20008000000 */
[----:B------:R-:W-:Y:S01]  /*00a0*/  LOP3.LUT R9, R4, 0x3, RZ, 0xc0, !PT ;  /* 0x0000000304097812 */ /* 0x000fe200078ec0ff */
[----:B------:R-:W-:Y:S01]  /*00b0*/  UMOV UR5, URZ ;  /* 0x0000003f00057c82 */ /* 0x000fe20008000000 */
[----:B------:R-:W-:Y:S02]  /*00c0*/  ISETP.GE.U32.AND P1, PT, R0, 0x3, PT ;  /* 0x000000030000780c */ /* 0x000fe40003f26070 */
        /* <DEDUP_REMOVED lines=11> */
[----:B0-----:R-:W-:Y:S02]  /*0180*/  IMAD.U32 R2, RZ, RZ, UR6 ;  /* 0x00000006ff027e24 */ /* 0x001fe4000f8e00ff */
[----:B------:R-:W-:Y:S01]  /*0190*/  IMAD.X R14, RZ, RZ, ~R5, P1 ;  /* 0x000000ffff0e7224 */ /* 0x000fe200008e0e05 */
[----:B------:R-:W0:Y:S01]  /*01a0*/  LDC R13, c[0x0][0x214] ;  /* 0x00008500ff0d7b82 */ /* 0x000e220000000800 */
[----:B------:R-:W-:Y:S01]  /*01b0*/  IMAD.U32 R8, RZ, RZ, UR4 ;  /* 0x00000004ff087e24 */ /* 0x000fe2000f8e00ff */
[----:B------:R-:W-:Y:S01]  /*01c0*/  UMOV UR4, URZ ;  /* 0x0000003f00047c82 */ /* 0x000fe20008000000 */
[----:B------:R-:W-:Y:S01]  /*01d0*/  IMAD.U32 R10, RZ, RZ, UR5 ;  /* 0x00000005ff0a7e24 */ /* 0x000fe2000f8e00ff */
[----:B------:R-:W-:-:S04]  /*01e0*/  UMOV UR5, URZ ;  /* 0x0000003f00057c82 */ /* 0x000fc80008000000 */
[----:B------:R-:W2:Y:S02]  /*01f0*/  LDC R3, c[0x0][0x224] ;  /* 0x00008900ff037b82 */ /* 0x000ea40000000800 */
.L_x_1426:
[----:B--2---:R-:W2:Y:S04]  /*0200*/  LDG.E R4, desc[UR12][R2.64+0x4] ;  /* 0x0000040c02047981 */ /* 0x004ea8000c1e1900 */
[----:B------:R-:W2:Y:S01]  /*0210*/  LDG.E R5, desc[UR12][R2.64] ;  /* 0x0000000c02057981 */ /* 0x000ea2000c1e1900 */
[----:B------:R-:W-:Y:S02]  /*0220*/  IMAD.MOV.U32 R6, RZ, RZ, R10 ;  /* 0x000000ffff067224 */ /* 0x000fe400078e000a */
[----:B0-----:R-:W-:Y:S01]  /*0230*/  IMAD.MOV.U32 R7, RZ, RZ, R13 ;  /* 0x000000ffff077224 */ /* 0x001fe200078e000d */
[----:B--2---:R-:W-:Y:S01]  /*0240*/  ISETP.NE.AND P1, PT, R5, R4, PT ;  /* 0x000000040500720c */ /* 0x004fe20003f25270 */
[----:B------:R-:W-:Y:S02]  /*0250*/  IMAD.MOV.U32 R4, RZ, RZ, R8 ;  /* 0x000000ffff047224 */ /* 0x000fe400078e0008 */
[----:B-1----:R-:W-:-:S10]  /*0260*/  IMAD.MOV.U32 R5, RZ, RZ, R15 ;  /* 0x000000ffff057224 */ /* 0x002fd400078e000f */
[----:B------:R0:W-:Y:S02]  /*0270*/  @P1 STG.E desc[UR12][R4.64], R0 ;  /* 0x0000000004001986 */ /* 0x0001e4000c10190c */
[----:B0-----:R-:W-:-:S05]  /*0280*/  @P1 VIADD R0, R0, 0x1 ;  /* 0x0000000100001836 */ /* 0x001fca0000000000 */
[----:B------:R-:W-:Y:S04]  /*0290*/  STG.E desc[UR12][R6.64+0x4], R0 ;  /* 0x0000040006007986 */ /* 0x000fe8000c10190c */
[----:B------:R-:W2:Y:S04]  /*02a0*/  LDG.E R8, desc[UR12][R2.64+0x8] ;  /* 0x0000080c02087981 */ /* 0x000ea8000c1e1900 */
[----:B------:R-:W2:Y:S02]  /*02b0*/  LDG.E R11, desc[UR12][R2.64+0x4] ;  /* 0x0000040c020b7981 */ /* 0x000ea4000c1e1900 */
[----:B--2---:R-:W-:Y:S01]  /*02c0*/  ISETP.NE.AND P1, PT, R11, R8, PT ;  /* 0x000000080b00720c */ /* 0x004fe20003f25270 */
[----:B------:R-:W-:-:S12]  /*02d0*/  IMAD.MOV.U32 R11, RZ, RZ, R0 ;  /* 0x000000ffff0b7224 */ /* 0x000fd800078e0000 */
[----:B------:R0:W-:Y:S02]  /*02e0*/  @P1 STG.E desc[UR12][R4.64+0x4], R11 ;  /* 0x0000040b04001986 */ /* 0x0001e4000c10190c */
[----:B0-----:R-:W-:-:S05]  /*02f0*/  @P1 VIADD R11, R0, 0x1 ;  /* 0x00000001000b1836 */ /* 0x001fca0000000000 */
[----:B------:R-:W-:Y:S04]  /*0300*/  STG.E desc[UR12][R6.64+0x8], R11 ;  /* 0x0000080b06007986 */ /* 0x000fe8000c10190c */
[----:B------:R-:W2:Y:S04]  /*0310*/  LDG.E R8, desc[UR12][R2.64+0xc] ;  /* 0x00000c0c02087981 */ /* 0x000ea8000c1e1900 */
[----:B------:R-:W2:Y:S01]  /*0320*/  LDG.E R13, desc[UR12][R2.64+0x8] ;  /* 0x0000080c020d7981 */ /* 0x000ea2000c1e1900 */
[----:B------:R-:W-:Y:S01]  /*0330*/  @P1 IMAD.MOV.U32 R0, RZ, RZ, R11 ;  /* 0x000000ffff001224 */ /* 0x000fe200078e000b */
[----:B--2---:R-:W-:-:S13]  /*0340*/  ISETP.NE.AND P2, PT, R13, R8, PT ;  /* 0x000000080d00720c */ /* 0x004fda0003f45270 */
[----:B------:R0:W-:Y:S02]  /*0350*/  @P2 STG.E desc[UR12][R4.64+0x8], R11 ;  /* 0x0000080b04002986 */ /* 0x0001e4000c10190c */
[----:B0-----:R-:W-:-:S05]  /*0360*/  @P2 VIADD R11, R0, 0x1 ;  /* 0x00000001000b2836 */ /* 0x001fca0000000000 */
[----:B------:R-:W-:Y:S04]  /*0370*/  STG.E desc[UR12][R6.64+0xc], R11 ;  /* 0x00000c0b06007986 */ /* 0x000fe8000c10190c */
[----:B------:R-:W2:Y:S04]  /*0380*/  LDG.E R8, desc[UR12][R2.64+0x10] ;  /* 0x0000100c02087981 */ /* 0x000ea8000c1e1900 */
[----:B------:R0:W2:Y:S01]  /*0390*/  LDG.E R13, desc[UR12][R2.64+0xc] ;  /* 0x00000c0c020d7981 */ /* 0x0000a2000c1e1900 */
[----:B------:R-:W-:Y:S01]  /*03a0*/  @P2 IMAD.MOV.U32 R0, RZ, RZ, R11 ;  /* 0x000000ffff002224 */ /* 0x000fe200078e000b */
[----:B------:R-:W-:-:S04]  /*03b0*/  UIADD3 UR4, UP0, UR4, 0x4, URZ ;  /* 0x0000000404047890 */ /* 0x000fc8000ff1e03f */
[----:B------:R-:W-:Y:S01]  /*03c0*/  UIADD3.X UR5, URZ, UR5, URZ, UP0, !UPT ;  /* 0x000000053f057290 */ /* 0x000fe200087fe43f */
[----:B0-----:R-:W-:-:S05]  /*03d0*/  IADD3 R2, P4, R2, 0x10, RZ ;  /* 0x0000001002027810 */ /* 0x001fca0007f9e0ff */
[----:B------:R-:W-:Y:S01]  /*03e0*/  IMAD.X R3, RZ, RZ, R3, P4 ;  /* 0x000000ffff037224 */ /* 0x000fe200020e0603 */
[----:B--2---:R-:W-:Y:S02]  /*03f0*/  ISETP.NE.AND P1, PT, R13, R8, PT ;  /* 0x000000080d00720c */ /* 0x004fe40003f25270 */
[----:B------:R-:W-:-:S11]  /*0400*/  IADD3 R8, P2, R12, UR4, RZ ;  /* 0x000000040c087c10 */ /* 0x000fd6000ff5e0ff */
[----:B------:R-:W-:Y:S01]  /*0410*/  @P1 IADD3 R0, R0, 0x1, RZ ;  /* 0x0000000100001810 */ /* 0x000fe20007ffe0ff */
[----:B------:R0:W-:Y:S04]  /*0420*/  @P1 STG.E desc[UR12][R4.64+0xc], R11 ;  /* 0x00000c0b04001986 */ /* 0x0001e8000c10190c */
[----:B0-----:R-:W-:Y:S01]  /*0430*/  @P1 IMAD.MOV.U32 R11, RZ, RZ, R0 ;  /* 0x000000ffff0b1224 */ /* 0x001fe200078e0000 */
[----:B------:R-:W-:Y:S02]  /*0440*/  ISETP.NE.U32.AND P1, PT, R8, RZ, PT ;  /* 0x000000ff0800720c */ /* 0x000fe40003f25070 */
[----:B------:R-:W-:Y:S02]  /*0450*/  IADD3.X R8, R14, UR5, RZ, P2, !PT ;  /* 0x000000050e087c10 */ /* 0x000fe400097fe4ff */
[----:B------:R-:W-:Y:S01]  /*0460*/  IADD3 R10, P2, R6, 0x10, RZ ;  /* 0x00000010060a7810 */ /* 0x000fe20007f5e0ff */
[----:B------:R3:W-:Y:S01]  /*0470*/  STG.E desc[UR12][R6.64+0x10], R11 ;  /* 0x0000100b06007986 */ /* 0x0007e2000c10190c */
[----:B------:R-:W-:-:S02]  /*0480*/  ISETP.NE.AND.EX P1, PT, R8, RZ, PT, P1 ;  /* 0x000000ff0800720c */ /* 0x000fc40003f25310 */
[----:B------:R-:W-:Y:S01]  /*0490*/  IADD3 R8, P3, R4, 0x10, RZ ;  /* 0x0000001004087810 */ /* 0x000fe20007f7e0ff */
[----:B------:R-:W-:-:S04]  /*04a0*/  IMAD.X R13, RZ, RZ, R7, P2 ;  /* 0x000000ffff0d7224 */ /* 0x000fc800010e0607 */
[----:B------:R-:W-:-:S06]  /*04b0*/  IMAD.X R15, RZ, RZ, R5, P3 ;  /* 0x000000ffff0f7224 */ /* 0x000fcc00018e0605 */
[----:B---3--:R-:W-:Y:S05]  /*04c0*/  @P1 BRA `(.L_x_1426) ;  /* 0xfffffffc004c1947 */ /* 0x008fea000383ffff */
.L_x_1425:
        /* <DEDUP_REMOVED lines=13> */
[----:B0-----:R-:W-:Y:S01]  /*05a0*/  IMAD.U32 R2, RZ, RZ, UR6 ;  /* 0x00000006ff027e24 */ /* 0x001fe2000f8e00ff */
[----:B------:R-:W-:-:S03]  /*05b0*/  UIADD3.X UR5, UR5, UR11, URZ, UP0, !UPT ;  /* 0x0000000b05057290 */ /* 0x000fc600087fe43f */
[----:B------:R-:W-:Y:S01]  /*05c0*/  IMAD.U32 R3, RZ, RZ, UR7 ;  /* 0x00000007ff037e24 */ /* 0x000fe2000f8e00ff */
[----:B-1----:R-:W-:-:S04]  /*05d0*/  IADD3 R10, P0, R10, UR9, RZ ;  /* 0x000000090a0a7c10 */ /* 0x002fc8000ff1e0ff */
[----:B------:R-:W-:-:S09]  /*05e0*/  IADD3.X R11, R11, UR8, RZ, P0, !PT ;  /* 0x000000080b0b7c10 */ /* 0x000fd200087fe4ff */
.L_x_1427:
[----:B------:R-:W2:Y:S04]  /*05f0*/  LDG.E R4, desc[UR12][R2.64] ;  /* 0x0000000c02047981 */ /* 0x000ea8000c1e1900 */
[----:B------:R0:W2:Y:S01]  /*0600*/  LDG.E R5, desc[UR12][R2.64+-0x4] ;  /* 0xfffffc0c02057981 */ /* 0x0000a2000c1e1900 */
[----:B------:R-:W-:Y:S01]  /*0610*/  IMAD.U32 R6, RZ, RZ, UR4 ;  /* 0x00000004ff067e24 */ /* 0x000fe2000f8e00ff */
[----:B------:R-:W-:Y:S01]  /*0620*/  MOV R7, UR5 ;  /* 0x0000000500077c02 */ /* 0x000fe20008000f00 */
[----:B------:R-:W-:-:S04]  /*0630*/  UIADD3 UR4, UP0, UR4, 0x4, URZ ;  /* 0x0000000404047890 */ /* 0x000fc8000ff1e03f */
[----:B------:R-:W-:Y:S01]  /*0640*/  UIADD3.X UR5, URZ, UR5, URZ, UP0, !UPT ;  /* 0x000000053f057290 */ /* 0x000fe200087fe43f */
[----:B0-----:R-:W-:-:S05]  /*0650*/  IADD3 R2, P2, R2, 0x4, RZ ;  /* 0x0000000402027810 */ /* 0x001fca0007f5e0ff */
[----:B------:R-:W-:Y:S01]  /*0660*/  IMAD.X R3, RZ, RZ, R3, P2 ;  /* 0x000000ffff037224 */ /* 0x000fe200010e0603 */
[----:B--2---:R-:W-:-:S13]  /*0670*/  ISETP.NE.AND P0, PT, R5, R4, PT ;  /* 0x000000040500720c */ /* 0x004fda0003f05270 */
[----:B------:R-:W-:Y:S01]  /*0680*/  @P0 IMAD.MOV.U32 R4, RZ, RZ, R10 ;  /* 0x000000ffff040224 */ /* 0x000fe200078e000a */
[----:B------:R-:W-:Y:S01]  /*0690*/  IADD3 R10, P1, R10, 0x4, RZ ;  /* 0x000000040a0a7810 */ /* 0x000fe20007f3e0ff */
[----:B------:R-:W-:-:S04]  /*06a0*/  @P0 IMAD.MOV.U32 R5, RZ, RZ, R11 ;  /* 0x000000ffff050224 */ /* 0x000fc800078e000b */
[----:B------:R-:W-:Y:S01]  /*06b0*/  IMAD.X R11, RZ, RZ, R11, P1 ;  /* 0x000000ffff0b7224 */ /* 0x000fe200008e060b */
[----:B------:R0:W-:Y:S02]  /*06c0*/  @P0 STG.E desc[UR12][R4.64], R0 ;  /* 0x0000000004000986 */ /* 0x0001e4000c10190c */
[----:B0-----:R-:W-:Y:S01]  /*06d0*/  @P0 VIADD R0, R0, 0x1 ;  /* 0x0000000100000836 */ /* 0x001fe20000000000 */
[----:B------:R-:W-:-:S04]  /*06e0*/  IADD3 R9, P0, R9, 0x1, RZ ;  /* 0x0000000109097810 */ /* 0x000fc80007f1e0ff */
[----:B------:R0:W-:Y:S01]  /*06f0*/  STG.E desc[UR12][R6.64], R0 ;  /* 0x0000000006007986 */ /* 0x0001e2000c10190c */
[----:B------:R-:W-:Y:S01]  /*0700*/  IMAD.X R8, RZ, RZ, R8, P0 ;  /* 0x000000ffff087224 */ /* 0x000fe200000e0608 */
[----:B------:R-:W-:-:S04]  /*0710*/  ISETP.NE.U32.AND P0, PT, R9, RZ, PT ;  /* 0x000000ff0900720c */ /* 0x000fc80003f05070 */
[----:B------:R-:W-:-:S13]  /*0720*/  ISETP.NE.AND.EX P0, PT, R8, RZ, PT, P0 ;  /* 0x000000ff0800720c */ /* 0x000fda0003f05300 */
[----:B0-----:R-:W-:Y:S05]  /*0730*/  @P0 BRA `(.L_x_1427) ;  /* 0xfffffffc00ac0947 */ /* 0x001fea000383ffff */
[----:B------:R-:W-:Y:S05]  /*0740*/  EXIT ;  /* 0x000000000000794d */ /* 0x000fea0003800000 */
.L_x_1428:
        /* <DEDUP_REMOVED lines=11> */
.L_x_8740:


//--------------------- .text._ZN2at6native55_GLOBAL__N__0955718d_22_SparseCsrTensorMath_cu_868dd54534reduce_sparse_csr_dim0_cuda_kernelIhlNS1_14ReductionAddOpIlEElEEvPT2_PKT0_lPKT_S9_lT1_ --------------------------
	.section	.text._ZN2at6native55_GLOBAL__N__0955718d_22_SparseCsrTensorMath_cu_868dd54534reduce_sparse_csr_dim0_cuda_kernelIhlNS1_14ReductionAddOpIlEElEEvPT2_PKT0_lPKT_S9_lT1_,"ax",@progbits
	.align	128
.text._ZN2at6native55_GLOBAL__N__0955718d_22_SparseCsrTensorMath_cu_868dd54534reduce_sparse_csr_dim0_cuda_kernelIhlNS1_14ReductionAddOpIlEElEEvPT2_PKT0_lPKT_S9_lT1_:
        .type           _ZN2at6native55_GLOBAL__N__0955718d_22_SparseCsrTensorMath_cu_868dd54534reduce_sparse_csr_dim0_cuda_kernelIhlNS1_14ReductionAddOpIlEElEEvPT2_PKT0_lPKT_S9_lT1_,@function
        .size           _ZN2at6native55_GLOBAL__N__0955718d_22_SparseCsrTensorMath_cu_868dd54534reduce_sparse_csr_dim0_cuda_kernelIhlNS1_14ReductionAddOpIlEElEEvPT2_PKT0_lPKT_S9_lT1_,(.L_x_8741 - _ZN2at6native55_GLOBAL__N__0955718d_22_SparseCsrTensorMath_cu_868dd54534reduce_sparse_csr_dim0_cuda_kernelIhlNS1_14ReductionAddOpIlEElEEvPT2_PKT0_lPKT_S9_lT1_)
        .other          _ZN2at6native55_GLOBAL__N__0955718d_22_SparseCsrTensorMath_cu_868dd54534reduce_sparse_csr_dim0_cuda_kernelIhlNS1_14ReductionAddOpIlEElEEvPT2_PKT0_lPKT_S9_lT1_,@"STO_CUDA_ENTRY STV_DEFAULT"
_ZN2at6native55_GLOBAL__N__0955718d_22_SparseCsrTensorMath_cu_868dd54534reduce_sparse_csr_dim0_cuda_kernelIhlNS1_14ReductionAddOpIlEElEEvPT2_PKT0_lPKT_S9_lT1_:
        /* <DEDUP_REMOVED lines=42> */
.L_x_1431:
        /* <DEDUP_REMOVED lines=14> */
[----:B------:R-:W-:-:S02]  /*0380*/  ISETP.NE.AND.EX P3, PT, R3, R17, PT, P3 ;  /* 0x000000110300720c */ /* 0x000fc40003f65330 */
[----:B------:R-:W-:Y:S01]  /*0390*/  ISETP.NE.AND.EX P2, PT, R3, R19, PT, P2 ;  /* 0x000000130300720c */ /* 0x000fe20003f45320 */
[----:B------:R-:W2:Y:S06]  /*03a0*/  @!P4 LDG.E.U8 R13, desc[UR12][R10.64] ;  /* 0x0000000c0a0dc981 */ /* 0x000eac000c1e1100 */
[----:B------:R-:W3:Y:S04]  /*03b0*/  @!P1 LDG.E.U8 R15, desc[UR12][R10.64+0x1] ;  /* 0x0000010c0a0f9981 */ /* 0x000ee8000c1e1100 */
[----:B------:R-:W4:Y:S04]  /*03c0*/  @!P3 LDG.E.U8 R17, desc[UR12][R10.64+0x2] ;  /* 0x0000020c0a11b981 */ /* 0x000f28000c1e1100 */
[----:B------:R-:W4:Y:S01]  /*03d0*/  @!P2 LDG.E.U8 R19, desc[UR12][R10.64+0x3] ;  /* 0x0000030c0a13a981 */ /* 0x000f22000c1e1100 */
[----:B------:R-:W-:-:S04]  /*03e0*/  UIADD3 UR4, UP0, UR4, 0x4, URZ ;  /* 0x0000000404047890 */ /* 0x000fc8000ff1e03f */
[----:B------:R-:W-:Y:S01]  /*03f0*/  UIADD3.X UR5, URZ, UR5, URZ, UP0, !UPT ;  /* 0x000000053f057290 */ /* 0x000fe200087fe43f */
[----:B--2---:R-:W-:Y:S02]  /*0400*/  @!P4 IADD3 R0, P6, R13, R0, RZ ;  /* 0x000000000d00c210 */ /* 0x004fe40007fde0ff */
[----:B------:R-:W-:-:S03]  /*0410*/  IADD3 R13, P5, R12, UR4, RZ ;  /* 0x000000040c0d7c10 */ /* 0x000fc6000ffbe0ff */
[----:B------:R-:W-:Y:S01]  /*0420*/  @!P4 IMAD.X R5, RZ, RZ, R5, P6 ;  /* 0x000000ffff05c224 */ /* 0x000fe200030e0605 */
[----:B------:R-:W-:Y:S02]  /*0430*/  ISETP.NE.U32.AND P4, PT, R13, RZ, PT ;  /* 0x000000ff0d00720c */ /* 0x000fe40003f85070 */
[----:B------:R-:W-:Y:S02]  /*0440*/  IADD3.X R13, R20, UR5, RZ, P5, !PT ;  /* 0x00000005140d7c10 */ /* 0x000fe4000affe4ff */
[----:B---3--:R-:W-:Y:S02]  /*0450*/  @!P1 IADD3 R0, P6, R15, R0, RZ ;  /* 0x000000000f009210 */ /* 0x008fe40007fde0ff */
[----:B------:R-:W-:Y:S02]  /*0460*/  ISETP.NE.AND.EX P4, PT, R13, RZ, PT, P4 ;  /* 0x000000ff0d00720c */ /* 0x000fe40003f85340 */
[----:B----4-:R-:W-:Y:S01]  /*0470*/  @!P3 IADD3 R0, P5, R17, R0, RZ ;  /* 0x000000001100b210 */ /* 0x010fe20007fbe0ff */
[----:B------:R-:W-:Y:S01]  /*0480*/  @!P1 IMAD.X R5, RZ, RZ, R5, P6 ;  /* 0x000000ffff059224 */ /* 0x000fe200030e0605 */
[----:B------:R-:W-:-:S02]  /*0490*/  IADD3 R8, P6, R8, 0x20, RZ ;  /* 0x0000002008087810 */ /* 0x000fc40007fde0ff */
[----:B------:R-:W-:Y:S01]  /*04a0*/  @!P2 IADD3 R0, P1, R19, R0, RZ ;  /* 0x000000001300a210 */ /* 0x000fe20007f3e0ff */
[----:B------:R-:W-:Y:S02]  /*04b0*/  @!P3 IMAD.X R5, RZ, RZ, R5, P5 ;  /* 0x000000ffff05b224 */ /* 0x000fe400028e0605 */
[----:B------:R-:W-:Y:S02]  /*04c0*/  IMAD.X R9, RZ, RZ, R9, P6 ;  /* 0x000000ffff097224 */ /* 0x000fe400030e0609 */
[----:B------:R-:W-:Y:S02]  /*04d0*/  @!P2 IMAD.X R5, RZ, RZ, R5, P1 ;  /* 0x000000ffff05a224 */ /* 0x000fe400008e0605 */
[----:B------:R-:W-:Y:S06]  /*04e0*/  @P4 BRA `(.L_x_1431) ;  /* 0xfffffffc006c4947 */ /* 0x000fec000383ffff */
.L_x_1430:
        /* <DEDUP_REMOVED lines=9> */
.L_x_1432:
        /* <DEDUP_REMOVED lines=9> */
[----:B------:R-:W-:Y:S02]  /*0610*/  UIADD3 UR7, UP0, UR7, 0x1, URZ ;  /* 0x0000000107077890 */ /* 0x000fe4000ff1e03f */
[----:B------:R-:W-:Y:S02]  /*0620*/  UIADD3 UR6, UP1, UR6, 0x8, URZ ;  /* 0x0000000806067890 */ /* 0x000fe4000ff3e03f */
[----:B------:R-:W-:Y:S01]  /*0630*/  IMAD.X R12, RZ, RZ, R12, P1 ;  /* 0x000000ffff0c7224 */ /* 0x000fe200008e060c */
[----:B------:R-:W-:Y:S01]  /*0640*/  ISETP.NE.U32.AND P1, PT, R7, RZ, PT ;  /* 0x000000ff0700720c */ /* 0x000fe20003f25070 */
[----:B------:R-:W-:Y:S02]  /*0650*/  UIADD3.X UR8, URZ, UR8, URZ, UP0, !UPT ;  /* 0x000000083f087290 */ /* 0x000fe400087fe43f */
[----:B------:R-:W-:Y:S01]  /*0660*/  UIADD3.X UR4, URZ, UR4, URZ, UP1, !UPT ;  /* 0x000000043f047290 */ /* 0x000fe20008ffe43f */
[----:B------:R-:W-:-:S02]  /*0670*/  ISETP.NE.AND.EX P1, PT, R12, RZ, PT, P1 ;  /* 0x000000ff0c00720c */ /* 0x000fc40003f25310 */
[----:B--2---:R-:W-:-:S05]  /*0680*/  @!P0 IADD3 R0, P2, R11, R0, RZ ;  /* 0x000000000b008210 */ /* 0x004fca0007f5e0ff */
[----:B------:R-:W-:-:S06]  /*0690*/  @!P0 IMAD.X R5, RZ, RZ, R5, P2 ;  /* 0x000000ffff058224 */ /* 0x000fcc00010e0605 */
[----:B------:R-:W-:Y:S05]  /*06a0*/  @P1 BRA `(.L_x_1432) ;  /* 0xfffffffc00b41947 */ /* 0x000fea000383ffff */
.L_x_1429:
[----:B------:R-:W-:Y:S02]  /*06b0*/  ULDC.64 UR4, c[0x0][0x210] ;  /* 0x0000840000047ab9 */ /* 0x000fe40000000a00 */
[----:B------:R-:W-:-:S04]  /*06c0*/  IADD3 R6, P0, R6, UR4, RZ ;  /* 0x0000000406067c10 */ /* 0x000fc8000ff1e0ff */
[----:B------:R-:W-:Y:S01]  /*06d0*/  IADD3.X R7, R4, UR5, RZ, P0, !PT ;  /* 0x0000000504077c10 */ /* 0x000fe200087fe4ff */
[----:B------:R-:W-:-:S05]  /*06e0*/  IMAD.MOV.U32 R4, RZ, RZ, R0 ;  /* 0x000000ffff047224 */ /* 0x000fca00078e0000 */
[----:B------:R-:W-:Y:S01]  /*06f0*/  STG.E.64 desc[UR12][R6.64], R4 ;  /* 0x0000000406007986 */ /* 0x000fe2000c101b0c */
[----:B------:R-:W-:Y:S05]  /*0700*/  EXIT ;  /* 0x000000000000794d */ /* 0x000fea0003800000 */
.L_x_1433:
        /* <DEDUP_REMOVED lines=15> */
.L_x_8741:


//--------------------- .text._ZN2at6native55_GLOBAL__N__0955718d_22_SparseCsrTensorMath_cu_868dd54534reduce_sparse_csr_dim0_cuda_kernelIhiNS1_14ReductionAddOpIlEElEEvPT2_PKT0_lPKT_S9_lT1_ --------------------------
	.section	.text._ZN2at6native55_GLOBAL__N__0955718d_22_SparseCsrTensorMath_cu_868dd54534reduce_sparse_csr_dim0_cuda_kernelIhiNS1_14ReductionAddOpIlEElEEvPT2_PKT0_lPKT_S9_lT1_,"ax",@progbits
	.align	128
.text._ZN2at6native55_GLOBAL__N__0955718d_22_SparseCsrTensorMath_cu_868dd54534reduce_sparse_csr_dim0_cuda_kernelIhiNS1_14ReductionAddOpIlEElEEvPT2_PKT0_lPKT_S9_lT1_:
        .type           _ZN2at6native55_GLOBAL__N__0955718d_22_SparseCsrTensorMath_cu_868dd54534reduce_sparse_csr_dim0_cuda_kernelIhiNS1_14ReductionAddOpIlEElEEvPT2_PKT0_lPKT_S9_lT1_,@function
        .size           _ZN2at6native55_GLOBAL__N__0955718d_22_SparseCsrTensorMath_cu_868dd54534reduce_sparse_csr_dim0_cuda_kernelIhiNS1_14ReductionAddOpIlEElEEvPT2_PKT0_lPKT_S9_lT1_,(.L_x_8742 - _ZN2at6native55_GLOBAL__N__0955718d_22_SparseCsrTensorMath_cu_868dd54534reduce_sparse_csr_dim0_cuda_kernelIhiNS1_14ReductionAddOpIlEElEEvPT2_PKT0_lPKT_S9_lT1_)
        .other          _ZN2at6native55_GLOBAL__N__0955718d_22_SparseCsrTensorMath_cu_868dd54534reduce_sparse_csr_dim0_cuda_kernelIhiNS1_14ReductionAddOpIlEElEEvPT2_PKT0_lPKT_S9_lT1_,@"STO_CUDA_ENTRY STV_DEFAULT"
_ZN2at6native55_GLOBAL__N__0955718d_22_SparseCsrTensorMath_cu_868dd54534reduce_sparse_csr_dim0_cuda_kernelIhiNS1_14ReductionAddOpIlEElEEvPT2_PKT0_lPKT_S9_lT1_:
        /* <DEDUP_REMOVED lines=40> */
.L_x_1436:
        /* <DEDUP_REMOVED lines=10> */
[C---:B----4-:R-:W-:Y:S02]  /*0320*/  ISETP.NE.AND P4, PT, R6.reuse, R11, PT ;  /* 0x0000000b0600720c */ /* 0x050fe40003f85270 */
[----:B------:R-:W-:-:S07]  /*0330*/  ISETP.NE.AND P3, PT, R6, R13, PT ;  /* 0x0000000d0600720c */ /* 0x000fce0003f65270 */
[----:B------:R-:W2:Y:S04]  /*0340*/  @!P1 LDG.E.U8 R7, desc[UR12][R8.64] ;  /* 0x0000000c08079981 */ /* 0x000ea8000c1e1100 */
        /* <DEDUP_REMOVED lines=20> */
.L_x_1435:
        /* <DEDUP_REMOVED lines=9> */
.L_x_1437:
        /* <DEDUP_REMOVED lines=16> */
[----:B------:R-:W-:-:S04]  /*0620*/  @!P1 IMAD.X R5, RZ, RZ, R5, P2 ;  /* 0x000000ffff059224 */ /* 0x000fc800010e0605 */
[----:B------:R-:W-:Y:S05]  /*0630*/  @P0 BRA `(.L_x_1437) ;  /* 0xfffffffc00b80947 */ /* 0x000fea000383ffff */
.L_x_1434:
[----:B------:R-:W-:Y:S02]  /*0640*/  ULDC.64 UR4, c[0x0][0x210] ;  /* 0x0000840000047ab9 */ /* 0x000fe40000000a00 */
[----:B------:R-:W-:-:S04]  /*0650*/  LEA R2, P0, R4, UR4, 0x3 ;  /* 0x0000000404027c11 */ /* 0x000fc8000f8018ff */
[----:B------:R-:W-:Y:S01]  /*0660*/  LEA.HI.X R3, R4, UR5, RZ, 0x3, P0 ;  /* 0x0000000504037c11 */ /* 0x000fe200080f1cff */
[----:B------:R-:W-:-:S05]  /*0670*/  IMAD.MOV.U32 R4, RZ, RZ, R0 ;  /* 0x000000ffff047224 */ /* 0x000fca00078e0000 */
[----:B------:R-:W-:Y:S01]  /*0680*/  STG.E.64 desc[UR12][R2.64], R4 ;  /* 0x0000000402007986 */ /* 0x000fe2000c101b0c */
[----:B------:R-:W-:Y:S05]  /*0690*/  EXIT ;  /* 0x000000000000794d */ /* 0x000fea0003800000 */
.L_x_1438:
        /* <DEDUP_REMOVED lines=14> */
.L_x_8742:


//--------------------- .text._ZN2at6native55_GLOBAL__N__0955718d_22_SparseCsrTensorMath_cu_868dd54543convert_indices_from_csr_to_coo_cuda_kernelIslEEvPT0_PKT_lll --------------------------
	.section	.text._ZN2at6native55_GLOBAL__N__0955718d_22_SparseCsrTensorMath_cu_868dd54543convert_indices_from_csr_to_coo_cuda_kernelIslEEvPT0_PKT_lll,"ax",@progbits
	.align	128
.text._ZN2at6native55_GLOBAL__N__0955718d_22_SparseCsrTensorMath_cu_868dd54543convert_indices_from_csr_to_coo_cuda_kernelIslEEvPT0_PKT_lll:
        .type           _ZN2at6native55_GLOBAL__N__0955718d_22_SparseCsrTensorMath_cu_868dd54543convert_indices_from_csr_to_coo_cuda_kernelIslEEvPT0_PKT_lll,@function
        .size           _ZN2at6native55_GLOBAL__N__0955718d_22_SparseCsrTensorMath_cu_868dd54543convert_indices_from_csr_to_coo_cuda_kernelIslEEvPT0_PKT_lll,(.L_x_8743 - _ZN2at6native55_GLOBAL__N__0955718d_22_SparseCsrTensorMath_cu_868dd54543convert_indices_from_csr_to_coo_cuda_kernelIslEEvPT0_PKT_lll)
        .other          _ZN2at6native55_GLOBAL__N__0955718d_22_SparseCsrTensorMath_cu_868dd54543convert_indices_from_csr_to_coo_cuda_kernelIslEEvPT0_PKT_lll,@"STO_CUDA_ENTRY STV_DEFAULT"
_ZN2at6native55_GLOBAL__N__0955718d_22_SparseCsrTensorMath_cu_868dd54543convert_indices_from_csr_to_coo_cuda_kernelIslEEvPT0_PKT_lll:
[----:B------:R-:W-:Y:S01]  /*0000*/  LDC R1, c[0x0][0x28] ;  /* 0x00000a00ff017b82 */ /* 0x000fe20000000800 */
[----:B------:R-:W0:Y:S07]  /*0010*/  S2R R3, SR_TID.X ;  /* 0x0000000000037919 */ /* 0x000e2e0000002100 */
[----:B------:R-:W0:Y:S01]  /*0020*/  S2UR UR5, SR_CTAID.X ;  /* 0x00000000000579c3 */ /* 0x000e220000002500 */
[----:B------:R-:W-:Y:S01]  /*0030*/  ULDC.64 UR6, c[0x0][0x230] ;  /* 0x00008c0000067ab9 */ /* 0x000fe20000000a00 */
[----:B------:R-:W-:-:S02]  /*0040*/  ULDC.64 UR10, c[0x0][0x220] ;  /* 0x00008800000a7ab9 */ /* 0x000fc40000000a00 */
[----:B------:R-:W-:Y:S02]  /*0050*/  UIMAD UR4, UR7, UR10, URZ ;  /* 0x0000000a070472a4 */ /* 0x000fe4000f8e023f */
[----:B------:R-:W-:Y:S02]  /*0060*/  UIMAD.WIDE.U32 UR8, UR6, UR10, URZ ;  /* 0x0000000a060872a5 */ /* 0x000fe4000f8e003f */
[----:B------:R-:W0:Y:S01]  /*0070*/  LDC R2, c[0x0][RZ] ;  /* 0x00000000ff027b82 */ /* 0x000e220000000800 */
[----:B------:R-:W-:-:S04]  /*0080*/  UIMAD UR4, UR6, UR11, UR4 ;  /* 0x0000000b060472a4 */ /* 0x000fc8000f8e0204 */
[----:B------:R-:W-:-:S06]  /*0090*/  UIADD3 UR4, UR9, UR4, URZ ;  /* 0x0000000409047290 */ /* 0x000fcc000fffe03f */
[----:B------:R-:W-:Y:S02]  /*00a0*/  IMAD.U32 R0, RZ, RZ, UR4 ;  /* 0x00000004ff007e24 */ /* 0x000fe4000f8e00ff */
[----:B0-----:R-:W-:-:S05]  /*00b0*/  IMAD R2, R2, UR5, R3 ;  /* 0x0000000502027c24 */ /* 0x001fca000f8e0203 */
[----:B------:R-:W-:-:S04]  /*00c0*/  ISETP.LT.U32.AND P0, PT, R2, UR8, PT ;  /* 0x0000000802007c0c */ /* 0x000fc8000bf01070 */
[----:B------:R-:W-:-:S13]  /*00d0*/  ISETP.GT.AND.EX P0, PT, R0, RZ, PT, P0 ;  /* 0x000000ff0000720c */ /* 0x000fda0003f04300 */
[----:B------:R-:W-:Y:S05]  /*00e0*/  @!P0 EXIT ;  /* 0x000000000000894d */ /* 0x000fea0003800000 */
[----:B------:R-:W-:Y:S01]  /*00f0*/  ISETP.NE.U32.AND P0, PT, RZ, UR11, PT ;  /* 0x0000000bff007c0c */ /* 0x000fe2000bf05070 */
[----:B------:R-:W-:-:S12]  /*0100*/  ULDC.64 UR4, c[0x0][0x208] ;  /* 0x0000820000047ab9 */ /* 0x000fd80000000a00 */
[----:B------:R-:W-:Y:S05]  /*0110*/  @!P0 BRA `(.L_x_1439) ;  /* 0x00000000002c8947 */ /* 0x000fea0003800000 */
[----:B------:R-:W-:-:S07]  /*0120*/  MOV R0, 0x140 ;  /* 0x0000014000007802 */ /* 0x000fce0000000f00 */
[----:B------:R-:W-:Y:S05]  /*0130*/  CALL.REL.NOINC `($__internal_0_$__cuda_sm20_div_s64) ;  /* 0x0000000400187944 */ /* 0x000fea0003c00000 */
[----:B------:R-:W-:Y:S01]  /*0140*/  IADD3 R9, P0, RZ, -R6, RZ ;  /* 0x80000006ff097210 */ /* 0x000fe20007f1e0ff */
[----:B------:R-:W-:Y:S01]  /*0150*/  ULDC.64 UR10, c[0x0][0x220] ;  /* 0x00008800000a7ab9 */ /* 0x000fe20000000a00 */
[----:B------:R-:W-:-:S03]  /*0160*/  IMAD.MOV.U32 R3, RZ, RZ, RZ ;  /* 0x000000ffff037224 */ /* 0x000fc600078e00ff */
[----:B------:R-:W-:Y:S02]  /*0170*/  IMAD.X R0, RZ, RZ, ~R7, P0 ;  /* 0x000000ffff007224 */ /* 0x000fe400000e0e07 */
[----:B------:R-:W-:-:S04]  /*0180*/  IMAD.WIDE.U32 R4, R9, UR10, R2 ;  /* 0x0000000a09047c25 */ /* 0x000fc8000f8e0002 */
[----:B------:R-:W-:-:S04]  /*0190*/  IMAD R0, R0, UR10, RZ ;  /* 0x0000000a00007c24 */ /* 0x000fc8000f8e02ff */
[----:B------:R-:W-:-:S05]  /*01a0*/  IMAD R3, R9, UR11, R0 ;  /* 0x0000000b09037c24 */ /* 0x000fca000f8e0200 */
[----:B------:R-:W-:Y:S01]  /*01b0*/  IADD3 R5, R5, R3, RZ ;  /* 0x0000000305057210 */ /* 0x000fe20007ffe0ff */
[----:B------:R-:W-:Y:S06]  /*01c0*/  BRA `(.L_x_1440) ;  /* 0x0000000000587947 */ /* 0x000fec0003800000 */
.L_x_1439:
[----:B------:R-:W0:Y:S01]  /*01d0*/  I2F.U32.RP R0, UR10 ;  /* 0x0000000a00007d06 */ /* 0x000e220008209000 */
[----:B------:R-:W-:Y:S01]  /*01e0*/  ISETP.NE.U32.AND P2, PT, RZ, UR10, PT ;  /* 0x0000000aff007c0c */ /* 0x000fe2000bf45070 */
[----:B------:R-:W-:-:S06]  /*01f0*/  HFMA2.MMA R7, -RZ, RZ, 0, 0 ;  /* 0x00000000ff077435 */ /* 0x000fcc00000001ff */
[----:B0-----:R-:W0:Y:S02]  /*0200*/  MUFU.RCP R0, R0 ;  /* 0x0000000000007308 */ /* 0x001e240000001000 */
[----:B0-----:R-:W-:-:S06]  /*0210*/  VIADD R4, R0, 0xffffffe ;  /* 0x0ffffffe00047836 */ /* 0x001fcc0000000000 */
[----:B------:R0:W1:Y:S02]  /*0220*/  F2I.FTZ.U32.TRUNC.NTZ R5, R4 ;  /* 0x0000000400057305 */ /* 0x000064000021f000 */
[----:B0-----:R-:W-:Y:S02]  /*0230*/  IMAD.MOV.U32 R4, RZ, RZ, RZ ;  /* 0x000000ffff047224 */ /* 0x001fe400078e00ff */
[----:B-1----:R-:W-:-:S04]  /*0240*/  IMAD.MOV R3, RZ, RZ, -R5 ;  /* 0x000000ffff037224 */ /* 0x002fc800078e0a05 */
[----:B------:R-:W-:-:S04]  /*0250*/  IMAD R3, R3, UR10, RZ ;  /* 0x0000000a03037c24 */ /* 0x000fc8000f8e02ff */
[----:B------:R-:W-:-:S06]  /*0260*/  IMAD.HI.U32 R5, R5, R3, R4 ;  /* 0x0000000305057227 */ /* 0x000fcc00078e0004 */
[----:B------:R-:W-:-:S04]  /*0270*/  IMAD.HI.U32 R6, R5, R2, RZ ;  /* 0x0000000205067227 */ /* 0x000fc800078e00ff */
[----:B------:R-:W-:Y:S01]  /*0280*/  IMAD.MOV.U32 R5, RZ, RZ, RZ ;  /* 0x000000ffff057224 */ /* 0x000fe200078e00ff */
[----:B------:R-:W-:-:S05]  /*0290*/  IADD3 R3, -R6, RZ, RZ ;  /* 0x000000ff06037210 */ /* 0x000fca0007ffe1ff */
[----:B------:R-:W-:-:S05]  /*02a0*/  IMAD R3, R3, UR10, R2 ;  /* 0x0000000a03037c24 */ /* 0x000fca000f8e0202 */
[----:B------:R-:W-:-:S13]  /*02b0*/  ISETP.GE.U32.AND P0, PT, R3, UR10, PT ;  /* 0x0000000a03007c0c */ /* 0x000fda000bf06070 */
[----:B------:R-:W-:Y:S02]  /*02c0*/  @P0 VIADD R3, R3, -UR10 ;  /* 0x8000000a03030c36 */ /* 0x000fe40008000000 */
[----:B------:R-:W-:-:S03]  /*02d0*/  @P0 VIADD R6, R6, 0x1 ;  /* 0x0000000106060836 */ /* 0x000fc60000000000 */
[----:B------:R-:W-:-:S13]  /*02e0*/  ISETP.GE.U32.AND P1, PT, R3, UR10, PT ;  /* 0x0000000a03007c0c */ /* 0x000fda000bf26070 */
[----:B------:R-:W-:Y:S02]  /*02f0*/  @P1 IADD3 R6, R6, 0x1, RZ ;  /* 0x0000000106061810 */ /* 0x000fe40007ffe0ff */
[----:B------:R-:W-:-:S05]  /*0300*/  @!P2 LOP3.LUT R6, RZ, UR10, RZ, 0x33, !PT ;  /* 0x0000000aff06ac12 */ /* 0x000fca000f8e33ff */
[----:B------:R-:W-:-:S04]  /*0310*/  IMAD.MOV R3, RZ, RZ, -R6 ;  /* 0x000000ffff037224 */ /* 0x000fc800078e0a06 */
[----:B------:R-:W-:-:S07]  /*0320*/  IMAD R4, R3, UR10, R2 ;  /* 0x0000000a03047c24 */ /* 0x000fce000f8e0202 */
.L_x_1440:
[----:B------:R-:W-:-:S04]  /*0330*/  UIADD3 UR6, UP0, UR10, 0x1, URZ ;  /* 0x000000010a067890 */ /* 0x000fc8000ff1e03f */
[----:B------:R-:W-:Y:S02]  /*0340*/  UIADD3.X UR7, URZ, UR11, URZ, UP0, !UPT ;  /* 0x0000000b3f077290 */ /* 0x000fe400087fe43f */
[----:B------:R-:W-:Y:S02]  /*0350*/  IMAD R3, R7, UR6, RZ ;  /* 0x0000000607037c24 */ /* 0x000fe4000f8e02ff */
[----:B------:R-:W-:-:S04]  /*0360*/  IMAD.WIDE.U32 R8, R6, UR6, R4 ;  /* 0x0000000606087c25 */ /* 0x000fc8000f8e0004 */
[----:B------:R-:W-:Y:S01]  /*0370*/  IMAD R3, R6, UR7, R3 ;  /* 0x0000000706037c24 */ /* 0x000fe2000f8e0203 */
[----:B------:R-:W-:Y:S02]  /*0380*/  ULDC.64 UR6, c[0x0][0x218] ;  /* 0x0000860000067ab9 */ /* 0x000fe40000000a00 */
[----:B------:R-:W-:Y:S01]  /*0390*/  LEA R2, P0, R8, UR6, 0x1 ;  /* 0x0000000608027c11 */ /* 0x000fe2000f8008ff */
[----:B------:R-:W-:-:S05]  /*03a0*/  IMAD.IADD R3, R9, 0x1, R3 ;  /* 0x0000000109037824 */ /* 0x000fca00078e0203 */
[----:B------:R-:W-:-:S05]  /*03b0*/  LEA.HI.X R3, R8, UR7, R3, 0x1, P0 ;  /* 0x0000000708037c11 */ /* 0x000fca00080f0c03 */
[----:B------:R-:W2:Y:S04]  /*03c0*/  LDG.E.U16 R8, desc[UR4][R2.64] ;  /* 0x0000000402087981 */ /* 0x000ea8000c1e1500 */
[----:B------:R-:W3:Y:S01]  /*03d0*/  LDG.E.U16 R0, desc[UR4][R2.64+0x2] ;  /* 0x0000020402007981 */ /* 0x000ee2000c1e1500 */
[----:B--2---:R-:W-:Y:S02]  /*03e0*/  PRMT R8, R8, 0x9910, RZ ;  /* 0x0000991008087816 */ /* 0x004fe400000000ff */
[----:B---3--:R-:W-:-:S03]  /*03f0*/  PRMT R9, R0, 0x9910, RZ ;  /* 0x0000991000097816 */ /* 0x008fc600000000ff */
[----:B------:R-:W-:-:S05]  /*0400*/  IMAD.MOV.U32 R10, RZ, RZ, R8 ;  /* 0x000000ffff0a7224 */ /* 0x000fca00078e0008 */
[----:B------:R-:W-:-:S13]  /*0410*/  ISETP.GE.AND P0, PT, R10, R9, PT ;  /* 0x000000090a00720c */ /* 0x000fda0003f06270 */
[----:B------:R-:W-:Y:S05]  /*0420*/  @P0 EXIT ;  /* 0x000000000000094d */ /* 0x000fea0003800000 */
[----:B------:R-:W-:Y:S01]  /*0430*/  SHF.R.S32.HI R13, RZ, 0x1f, R10 ;  /* 0x0000001fff0d7819 */ /* 0x000fe2000001140a */
[----:B------:R-:W-:Y:S02]  /*0440*/  ULDC.64 UR6, c[0x0][0x228] ;  /* 0x00008a0000067ab9 */ /* 0x000fe40000000a00 */
[----:B------:R-:W-:Y:S01]  /*0450*/  IMAD R7, R7, UR6, RZ ;  /* 0x0000000607077c24 */ /* 0x000fe2000f8e02ff */
[----:B------:R-:W-:-:S03]  /*0460*/  MOV R11, R13 ;  /* 0x0000000d000b7202 */ /* 0x000fc60000000f00 */
[C---:B------:R-:W-:Y:S02]  /*0470*/  IMAD R7, R6.reuse, UR7, R7 ;  /* 0x0000000706077c24 */ /* 0x040fe4000f8e0207 */
[----:B------:R-:W-:Y:S01]  /*0480*/  IMAD.WIDE.U32 R8, R6, UR6, R10 ;  /* 0x0000000606087c25 */ /* 0x000fe2000f8e000a */
[----:B------:R-:W-:-:S03]  /*0490*/  ULDC.64 UR6, c[0x0][0x210] ;  /* 0x0000840000067ab9 */ /* 0x000fc60000000a00 */
[----:B------:R-:W-:Y:S01]  /*04a0*/  IMAD.IADD R7, R9, 0x1, R7 ;  /* 0x0000000109077824 */ /* 0x000fe200078e0207 */
[----:B------:R-:W-:-:S04]  /*04b0*/  LEA R11, P0, R8, UR6, 0x3 ;  /* 0x00000006080b7c11 */ /* 0x000fc8000f8018ff */
[----:B------:R-:W-:-:S09]  /*04c0*/  LEA.HI.X R8, R8, UR7, R7, 0x3, P0 ;  /* 0x0000000708087c11 */ /* 0x000fd200080f1c07 */
.L_x_1441:
[----:B------:R-:W-:Y:S01]  /*04d0*/  IMAD.MOV.U32 R6, RZ, RZ, R11 ;  /* 0x000000ffff067224 */ /* 0x000fe200078e000b */
[----:B------:R-:W-:-:S05]  /*04e0*/  MOV R7, R8 ;  /* 0x0000000800077202 */ /* 0x000fca0000000f00 */
[----:B------:R0:W-:Y:S04]  /*04f0*/  STG.E.64 desc[UR4][R6.64], R4 ;  /* 0x0000000406007986 */ /* 0x0001e8000c101b04 */
[----:B------:R-:W2:Y:S01]  /*0500*/  LDG.E.S16 R0, desc[UR4][R2.64+0x2] ;  /* 0x0000020402007981 */ /* 0x000ea2000c1e1700 */
[----:B------:R-:W-:Y:S02]  /*0510*/  IADD3 R10, P0, R10, 0x1, RZ ;  /* 0x000000010a0a7810 */ /* 0x000fe40007f1e0ff */
[----:B------:R-:W-:-:S03]  /*0520*/  IADD3 R11, P1, R11, 0x8, RZ ;  /* 0x000000080b0b7810 */ /* 0x000fc60007f3e0ff */
[----:B------:R-:W-:Y:S02]  /*0530*/  IMAD.X R13, RZ, RZ, R13, P0 ;  /* 0x000000ffff0d7224 */ /* 0x000fe400000e060d */
[----:B------:R-:W-:Y:S01]  /*0540*/  IMAD.X R8, RZ, RZ, R8, P1 ;  /* 0x000000ffff087224 */ /* 0x000fe200008e0608 */
[----:B--2---:R-:W-:Y:S02]  /*0550*/  ISETP.GE.U32.AND P0, PT, R10, R0, PT ;  /* 0x000000000a00720c */ /* 0x004fe40003f06070 */
[----:B------:R-:W-:-:S04]  /*0560*/  SHF.R.S32.HI R0, RZ, 0x1f, R0 ;  /* 0x0000001fff007819 */ /* 0x000fc80000011400 */
[----:B------:R-:W-:-:S13]  /*0570*/  ISETP.GE.AND.EX P0, PT, R13, R0, PT, P0 ;  /* 0x000000000d00720c */ /* 0x000fda0003f06300 */
[----:B0-----:R-:W-:Y:S05]  /*0580*/  @!P0 BRA `(.L_x_1441) ;  /* 0xfffffffc00d08947 */ /* 0x001fea000383ffff */
[----:B------:R-:W-:Y:S05]  /*0590*/  EXIT ;  /* 0x000000000000794d */ /* 0x000fea0003800000 */
        .weak           $__internal_0_$__cuda_sm20_div_s64
        .type           $__internal_0_$__cuda_sm20_div_s64,@function
        .size           $__internal_0_$__cuda_sm20_div_s64,(.L_x_8743 - $__internal_0_$__cuda_sm20_div_s64)
$__internal_0_$__cuda_sm20_div_s64:
[----:B------:R-:W-:Y:S02]  /*05a0*/  ULDC.64 UR6, c[0x0][0x220] ;  /* 0x0000880000067ab9 */ /* 0x000fe40000000a00 */
[----:B------:R-:W-:Y:S02]  /*05b0*/  IADD3 R4, P0, RZ, -UR6, RZ ;  /* 0x80000006ff047c10 */ /* 0x000fe4000ff1e0ff */
[----:B------:R-:W-:Y:S02]  /*05c0*/  ISETP.LE.AND P1, PT, RZ, UR7, PT ;  /* 0x00000007ff007c0c */ /* 0x000fe4000bf23270 */
[----:B------:R-:W-:Y:S02]  /*05d0*/  IADD3.X R5, RZ, ~UR7, RZ, P0, !PT ;  /* 0x80000007ff057c10 */ /* 0x000fe400087fe4ff */
[----:B------:R-:W-:Y:S02]  /*05e0*/  SEL R4, R4, UR6, !P1 ;  /* 0x0000000604047c07 */ /* 0x000fe4000c800000 */
[----:B------:R-:W-:-:S04]  /*05f0*/  SEL R5, R5, UR7, !P1 ;  /* 0x0000000705057c07 */ /* 0x000fc8000c800000 */
[----:B------:R-:W0:Y:S08]  /*0600*/  I2F.U64.RP R10, R4 ;  /* 0x00000004000a7312 */ /* 0x000e300000309000 */
[----:B0-----:R-:W0:Y:S02]  /*0610*/  MUFU.RCP R10, R10 ;  /* 0x0000000a000a7308 */ /* 0x001e240000001000 */
[----:B0-----:R-:W-:-:S06]  /*0620*/  VIADD R6, R10, 0x1ffffffe ;  /* 0x1ffffffe0a067836 */ /* 0x001fcc0000000000 */
[----:B------:R-:W0:Y:S02]  /*0630*/  F2I.U64.TRUNC R6, R6 ;  /* 0x0000000600067311 */ /* 0x000e24000020d800 */
[----:B0-----:R-:W-:-:S04]  /*0640*/  IMAD.WIDE.U32 R8, R6, R4, RZ ;  /* 0x0000000406087225 */ /* 0x001fc800078e00ff */
[----:B------:R-:W-:Y:S01]  /*0650*/  IMAD R9, R6, R5, R9 ;  /* 0x0000000506097224 */ /* 0x000fe200078e0209 */
[----:B------:R-:W-:-:S03]  /*0660*/  IADD3 R11, P0, RZ, -R8, RZ ;  /* 0x80000008ff0b7210 */ /* 0x000fc60007f1e0ff */
[----:B------:R-:W-:Y:S02]  /*0670*/  IMAD R9, R7, R4, R9 ;  /* 0x0000000407097224 */ /* 0x000fe400078e0209 */
[----:B------:R-:W-:-:S04]  /*0680*/  IMAD.HI.U32 R8, R6, R11, RZ ;  /* 0x0000000b06087227 */ /* 0x000fc800078e00ff */
[----:B------:R-:W-:Y:S01]  /*0690*/  IMAD.X R13, RZ, RZ, ~R9, P0 ;  /* 0x000000ffff0d7224 */ /* 0x000fe200000e0e09 */
[----:B------:R-:W-:-:S03]  /*06a0*/  MOV R9, R6 ;  /* 0x0000000600097202 */ /* 0x000fc60000000f00 */
[-C--:B------:R-:W-:Y:S02]  /*06b0*/  IMAD R15, R7, R13.reuse, RZ ;  /* 0x0000000d070f7224 */ /* 0x080fe400078e02ff */
[----:B------:R-:W-:-:S04]  /*06c0*/  IMAD.WIDE.U32 R8, P0, R6, R13, R8 ;  /* 0x0000000d06087225 */ /* 0x000fc80007800008 */
[----:B------:R-:W-:-:S04]  /*06d0*/  IMAD.HI.U32 R13, R7, R13, RZ ;  /* 0x0000000d070d7227 */ /* 0x000fc800078e00ff */
[----:B------:R-:W-:-:S05]  /*06e0*/  IMAD.HI.U32 R8, P2, R7, R11, R8 ;  /* 0x0000000b07087227 */ /* 0x000fca0007840008 */
[----:B------:R-:W-:Y:S01]  /*06f0*/  IADD3 R9, P3, R15, R8, RZ ;  /* 0x000000080f097210 */ /* 0x000fe20007f7e0ff */
[----:B------:R-:W-:-:S04]  /*0700*/  IMAD.X R8, R13, 0x1, R7, P0 ;  /* 0x000000010d087824 */ /* 0x000fc800000e0607 */
[----:B------:R-:W-:Y:S01]  /*0710*/  IMAD.WIDE.U32 R6, R9, R4, RZ ;  /* 0x0000000409067225 */ /* 0x000fe200078e00ff */
[----:B------:R-:W-:-:S03]  /*0720*/  IADD3.X R11, RZ, RZ, R8, P3, P2 ;  /* 0x000000ffff0b7210 */ /* 0x000fc60001fe4408 */
[----:B------:R-:W-:Y:S01]  /*0730*/  IMAD R7, R9, R5, R7 ;  /* 0x0000000509077224 */ /* 0x000fe200078e0207 */
[----:B------:R-:W-:-:S03]  /*0740*/  IADD3 R13, P0, RZ, -R6, RZ ;  /* 0x80000006ff0d7210 */ /* 0x000fc60007f1e0ff */
[----:B------:R-:W-:Y:S02]  /*0750*/  IMAD R7, R11, R4, R7 ;  /* 0x000000040b077224 */ /* 0x000fe400078e0207 */
[----:B------:R-:W-:-:S04]  /*0760*/  IMAD.HI.U32 R8, R9, R13, RZ ;  /* 0x0000000d09087227 */ /* 0x000fc800078e00ff */
[----:B------:R-:W-:Y:S02]  /*0770*/  IMAD.X R6, RZ, RZ, ~R7, P0 ;  /* 0x000000ffff067224 */ /* 0x000fe400000e0e07 */
[----:B------:R-:W-:Y:S02]  /*0780*/  IMAD.MOV.U32 R7, RZ, RZ, RZ ;  /* 0x000000ffff077224 */ /* 0x000fe400078e00ff */
[----:B------:R-:W-:-:S04]  /*0790*/  IMAD.WIDE.U32 R8, P0, R9, R6, R8 ;  /* 0x0000000609087225 */ /* 0x000fc80007800008 */
[C---:B------:R-:W-:Y:S02]  /*07a0*/  IMAD R10, R11.reuse, R6, RZ ;  /* 0x000000060b0a7224 */ /* 0x040fe400078e02ff */
[----:B------:R-:W-:-:S04]  /*07b0*/  IMAD.HI.U32 R9, P2, R11, R13, R8 ;  /* 0x0000000d0b097227 */ /* 0x000fc80007840008 */
[----:B------:R-:W-:Y:S01]  /*07c0*/  IMAD.HI.U32 R8, R11, R6, RZ ;  /* 0x000000060b087227 */ /* 0x000fe200078e00ff */
[----:B------:R-:W-:-:S04]  /*07d0*/  IADD3 R9, P3, R10, R9, RZ ;  /* 0x000000090a097210 */ /* 0x000fc80007f7e0ff */
[----:B------:R-:W-:Y:S01]  /*07e0*/  IADD3.X R11, R8, R11, RZ, P0, !PT ;  /* 0x0000000b080b7210 */ /* 0x000fe200007fe4ff */
[----:B------:R-:W-:-:S03]  /*07f0*/  IMAD.HI.U32 R6, R9, R2, RZ ;  /* 0x0000000209067227 */ /* 0x000fc600078e00ff */
[----:B------:R-:W-:Y:S01]  /*0800*/  IADD3.X R11, RZ, RZ, R11, P3, P2 ;  /* 0x000000ffff0b7210 */ /* 0x000fe20001fe440b */
[----:B------:R-:W-:-:S04]  /*0810*/  IMAD.WIDE.U32 R6, RZ, R9, R6 ;  /* 0x00000009ff067225 */ /* 0x000fc800078e0006 */
[----:B------:R-:W-:-:S04]  /*0820*/  IMAD.HI.U32 R6, P0, R11, R2, R6 ;  /* 0x000000020b067227 */ /* 0x000fc80007800006 */
[----:B------:R-:W-:Y:S01]  /*0830*/  IMAD.X R8, RZ, RZ, RZ, P0 ;  /* 0x000000ffff087224 */ /* 0x000fe200000e06ff */
[----:B------:R-:W-:-:S04]  /*0840*/  IADD3 R9, P2, RZ, R6, RZ ;  /* 0x00000006ff097210 */ /* 0x000fc80007f5e0ff */
[----:B------:R-:W-:Y:S01]  /*0850*/  IADD3.X R11, RZ, R8, RZ, P2, !PT ;  /* 0x00000008ff0b7210 */ /* 0x000fe200017fe4ff */
[----:B------:R-:W-:-:S04]  /*0860*/  IMAD.WIDE.U32 R6, R9, R4, RZ ;  /* 0x0000000409067225 */ /* 0x000fc800078e00ff */
[C---:B------:R-:W-:Y:S01]  /*0870*/  IMAD R7, R9.reuse, R5, R7 ;  /* 0x0000000509077224 */ /* 0x040fe200078e0207 */
[----:B------:R-:W-:Y:S02]  /*0880*/  IADD3 R15, P2, -R6, R2, RZ ;  /* 0x00000002060f7210 */ /* 0x000fe40007f5e1ff */
[----:B------:R-:W-:Y:S01]  /*0890*/  IADD3 R6, P3, R9, 0x1, RZ ;  /* 0x0000000109067810 */ /* 0x000fe20007f7e0ff */
[-C--:B------:R-:W-:Y:S01]  /*08a0*/  IMAD R7, R11, R4.reuse, R7 ;  /* 0x000000040b077224 */ /* 0x080fe200078e0207 */
[CC--:B------:R-:W-:Y:S02]  /*08b0*/  ISETP.GE.U32.AND P0, PT, R15.reuse, R4.reuse, PT ;  /* 0x000000040f00720c */ /* 0x0c0fe40003f06070 */
[----:B------:R-:W-:Y:S01]  /*08c0*/  IADD3.X R8, RZ, R11, RZ, P3, !PT ;  /* 0x0000000bff087210 */ /* 0x000fe20001ffe4ff */
[----:B------:R-:W-:Y:S01]  /*08d0*/  IMAD.X R17, RZ, RZ, ~R7, P2 ;  /* 0x000000ffff117224 */ /* 0x000fe200010e0e07 */
[----:B------:R-:W-:-:S04]  /*08e0*/  IADD3 R7, P2, R15, -R4, RZ ;  /* 0x800000040f077210 */ /* 0x000fc80007f5e0ff */
[C---:B------:R-:W-:Y:S01]  /*08f0*/  ISETP.GE.U32.AND.EX P0, PT, R17.reuse, R5, PT, P0 ;  /* 0x000000051100720c */ /* 0x040fe20003f06100 */
[----:B------:R-:W-:-:S03]  /*0900*/  IMAD.X R13, R17, 0x1, ~R5, P2 ;  /* 0x00000001110d7824 */ /* 0x000fc600010e0e05 */
[----:B------:R-:W-:Y:S02]  /*0910*/  SEL R7, R7, R15, P0 ;  /* 0x0000000f07077207 */ /* 0x000fe40000000000 */
[----:B------:R-:W-:Y:S02]  /*0920*/  SEL R9, R6, R9, P0 ;  /* 0x0000000906097207 */ /* 0x000fe40000000000 */
[----:B------:R-:W-:Y:S02]  /*0930*/  SEL R13, R13, R17, P0 ;  /* 0x000000110d0d7207 */ /* 0x000fe40000000000 */
[----:B------:R-:W-:Y:S02]  /*0940*/  ISETP.GE.U32.AND P2, PT, R7, R4, PT ;  /* 0x000000040700720c */ /* 0x000fe40003f46070 */
[----:B------:R-:W-:Y:S02]  /*0950*/  SEL R4, R8, R11, P0 ;  /* 0x0000000b08047207 */ /* 0x000fe40000000000 */
[----:B------:R-:W-:-:S02]  /*0960*/  IADD3 R6, P3, R9, 0x1, RZ ;  /* 0x0000000109067810 */ /* 0x000fc40007f7e0ff */
[----:B------:R-:W-:-:S03]  /*0970*/  ISETP.GE.U32.AND.EX P0, PT, R13, R5, PT, P2 ;  /* 0x000000050d00720c */ /* 0x000fc60003f06120 */
[----:B------:R-:W-:Y:S01]  /*0980*/  IMAD.X R7, RZ, RZ, R4, P3 ;  /* 0x000000ffff077224 */ /* 0x000fe200018e0604 */
[----:B------:R-:W-:-:S04]  /*0990*/  SEL R6, R6, R9, P0 ;  /* 0x0000000906067207 */ /* 0x000fc80000000000 */
[----:B------:R-:W-:Y:S02]  /*09a0*/  SEL R7, R7, R4, P0 ;  /* 0x0000000407077207 */ /* 0x000fe40000000000 */
[-C--:B------:R-:W-:Y:S02]  /*09b0*/  IADD3 R5, P2, RZ, -R6.reuse, RZ ;  /* 0x80000006ff057210 */ /* 0x080fe40007f5e0ff */
[----:B------:R-:W-:Y:S02]  /*09c0*/  ISETP.NE.U32.AND P0, PT, RZ, UR6, PT ;  /* 0x00000006ff007c0c */ /* 0x000fe4000bf05070 */
[----:B------:R-:W-:Y:S01]  /*09d0*/  SEL R6, R5, R6, !P1 ;  /* 0x0000000605067207 */ /* 0x000fe20004800000 */
[----:B------:R-:W-:Y:S01]  /*09e0*/  IMAD.X R4, RZ, RZ, ~R7, P2 ;  /* 0x000000ffff047224 */ /* 0x000fe200010e0e07 */
[----:B------:R-:W-:Y:S01]  /*09f0*/  ISETP.NE.AND.EX P0, PT, RZ, UR7, PT, P0 ;  /* 0x00000007ff007c0c */ /* 0x000fe2000bf05300 */
[----:B------:R-:W-:-:S03]  /*0a00*/  IMAD.MOV.U32 R5, RZ, RZ, 0x0 ;  /* 0x00000000ff057424 */ /* 0x000fc600078e00ff */
[----:B------:R-:W-:Y:S02]  /*0a10*/  SEL R7, R4, R7, !P1 ;  /* 0x0000000704077207 */ /* 0x000fe40004800000 */
[----:B------:R-:W-:Y:S02]  /*0a20*/  MOV R4, R0 ;  /* 0x0000000000047202 */ /* 0x000fe40000000f00 */
[----:B------:R-:W-:Y:S02]  /*0a30*/  SEL R6, R6, 0xffffffff, P0 ;  /* 0xffffffff06067807 */ /* 0x000fe40000000000 */
[----:B------:R-:W-:Y:S01]  /*0a40*/  SEL R7, R7, 0xffffffff, P0 ;  /* 0xffffffff07077807 */ /* 0x000fe20000000000 */
[----:B------:R-:W-:Y:S06]  /*0a50*/  RET.REL.NODEC R4 `(_ZN2at6native55_GLOBAL__N__0955718d_22_SparseCsrTensorMath_cu_868dd54543convert_indices_from_csr_to_coo_cuda_kernelIslEEvPT0_PKT_lll) ;  /* 0xfffffff404687950 */ /* 0x000fec0003c3ffff */
.L_x_1442:
        /* <DEDUP_REMOVED lines=10> */
.L_x_8743:


//--------------------- .text._ZN2at6native55_GLOBAL__N__0955718d_22_SparseCsrTensorMath_cu_868dd54543convert_indices_from_csr_to_coo_cuda_kernelIllEEvPT0_PKT_lll --------------------------
	.section	.text._ZN2at6native55_GLOBAL__N__0955718d_22_SparseCsrTensorMath_cu_868dd54543convert_indices_from_csr_to_coo_cuda_kernelIllEEvPT0_PKT_lll,"ax",@progbits
	.align	128
.text._ZN2at6native55_GLOBAL__N__0955718d_22_SparseCsrTensorMath_cu_868dd54543convert_indices_from_csr_to_coo_cuda_kernelIllEEvPT0_PKT_lll:
        .type           _ZN2at6native55_GLOBAL__N__0955718d_22_SparseCsrTensorMath_cu_868dd54543convert_indices_from_csr_to_coo_cuda_kernelIllEEvPT0_PKT_lll,@function
        .size           _ZN2at6native55_GLOBAL__N__0955718d_22_SparseCsrTensorMath_cu_868dd54543convert_indices_from_csr_to_coo_cuda_kernelIllEEvPT0_PKT_lll,(.L_x_8745 - _ZN2at6native55_GLOBAL__N__0955718d_22_SparseCsrTensorMath_cu_868dd54543convert_indices_from_csr_to_coo_cuda_kernelIllEEvPT0_PKT_lll)
        .other          _ZN2at6native55_GLOBAL__N__0955718d_22_SparseCsrTensorMath_cu_868dd54543convert_indices_from_csr_to_coo_cuda_kernelIllEEvPT0_PKT_lll,@"STO_CUDA_ENTRY STV_DEFAULT"
_ZN2at6native55_GLOBAL__N__0955718d_22_SparseCsrTensorMath_cu_868dd54543convert_indices_from_csr_to_coo_cuda_kernelIllEEvPT0_PKT_lll:
        /* <DEDUP_REMOVED lines=19> */
[----:B------:R-:W-:Y:S05]  /*0130*/  CALL.REL.NOINC `($__internal_1_$__cuda_sm20_div_s64) ;  /* 0x0000000400147944 */ /* 0x000fea0003c00000 */
[----:B------:R-:W-:Y:S01]  /*0140*/  IADD3 R5, P0, RZ, -R6, RZ ;  /* 0x80000006ff057210 */ /* 0x000fe20007f1e0ff */
[----:B------:R-:W-:Y:S01]  /*0150*/  HFMA2.MMA R3, -RZ, RZ, 0, 0 ;  /* 0x00000000ff037435 */ /* 0x000fe200000001ff */
[----:B------:R-:W-:-:S03]  /*0160*/  ULDC.64 UR10, c[0x0][0x220] ;  /* 0x00008800000a7ab9 */ /* 0x000fc60000000a00 */
[----:B------:R-:W-:-:S04]  /*0170*/  IMAD.X R0, RZ, RZ, ~R7, P0 ;  /* 0x000000ffff007224 */ /* 0x000fc800000e0e07 */
[----:B------:R-:W-:Y:S02]  /*0180*/  IMAD R0, R0, UR10, RZ ;  /* 0x0000000a00007c24 */ /* 0x000fe4000f8e02ff */
[----:B------:R-:W-:-:S04]  /*0190*/  IMAD.WIDE.U32 R2, R5, UR10, R2 ;  /* 0x0000000a05027c25 */ /* 0x000fc8000f8e0002 */
[----:B------:R-:W-:-:S04]  /*01a0*/  IMAD R5, R5, UR11, R0 ;  /* 0x0000000b05057c24 */ /* 0x000fc8000f8e0200 */
[----:B------:R-:W-:Y:S01]  /*01b0*/  IMAD.IADD R3, R3, 0x1, R5 ;  /* 0x0000000103037824 */ /* 0x000fe200078e0205 */
[----:B------:R-:W-:Y:S06]  /*01c0*/  BRA `(.L_x_1444) ;  /* 0x0000000000587947 */ /* 0x000fec0003800000 */
.L_x_1443:
[----:B------:R-:W0:Y:S01]  /*01d0*/  I2F.U32.RP R0, UR10 ;  /* 0x0000000a00007d06 */ /* 0x000e220008209000 */
[----:B------:R-:W-:Y:S01]  /*01e0*/  ISETP.NE.U32.AND P2, PT, RZ, UR10, PT ;  /* 0x0000000aff007c0c */ /* 0x000fe2000bf45070 */
[----:B------:R-:W-:-:S06]  /*01f0*/  IMAD.MOV.U32 R7, RZ, RZ, RZ ;  /* 0x000000ffff077224 */ /* 0x000fcc00078e00ff */
[----:B0-----:R-:W0:Y:S02]  /*0200*/  MUFU.RCP R0, R0 ;  /* 0x0000000000007308 */ /* 0x001e240000001000 */
[----:B0-----:R-:W-:-:S06]  /*0210*/  VIADD R4, R0, 0xffffffe ;  /* 0x0ffffffe00047836 */ /* 0x001fcc0000000000 */
[----:B------:R0:W1:Y:S02]  /*0220*/  F2I.FTZ.U32.TRUNC.NTZ R5, R4 ;  /* 0x0000000400057305 */ /* 0x000064000021f000 */
[----:B0-----:R-:W-:Y:S01]  /*0230*/  IMAD.MOV.U32 R4, RZ, RZ, RZ ;  /* 0x000000ffff047224 */ /* 0x001fe200078e00ff */
[----:B-1----:R-:W-:-:S05]  /*0240*/  IADD3 R3, RZ, -R5, RZ ;  /* 0x80000005ff037210 */ /* 0x002fca0007ffe0ff */
[----:B------:R-:W-:-:S04]  /*0250*/  IMAD R3, R3, UR10, RZ ;  /* 0x0000000a03037c24 */ /* 0x000fc8000f8e02ff */
[----:B------:R-:W-:-:S06]  /*0260*/  IMAD.HI.U32 R5, R5, R3, R4 ;  /* 0x0000000305057227 */ /* 0x000fcc00078e0004 */
[----:B------:R-:W-:-:S04]  /*0270*/  IMAD.HI.U32 R6, R5, R2, RZ ;  /* 0x0000000205067227 */ /* 0x000fc800078e00ff */
[----:B------:R-:W-:-:S04]  /*0280*/  IMAD.MOV R3, RZ, RZ, -R6 ;  /* 0x000000ffff037224 */ /* 0x000fc800078e0a06 */
[----:B------:R-:W-:-:S05]  /*0290*/  IMAD R3, R3, UR10, R2 ;  /* 0x0000000a03037c24 */ /* 0x000fca000f8e0202 */
[----:B------:R-:W-:-:S13]  /*02a0*/  ISETP.GE.U32.AND P0, PT, R3, UR10, PT ;  /* 0x0000000a03007c0c */ /* 0x000fda000bf06070 */
[----:B------:R-:W-:Y:S01]  /*02b0*/  @P0 IADD3 R3, R3, -UR10, RZ ;  /* 0x8000000a03030c10 */ /* 0x000fe2000fffe0ff */
[----:B------:R-:W-:-:S03]  /*02c0*/  @P0 VIADD R6, R6, 0x1 ;  /* 0x0000000106060836 */ /* 0x000fc60000000000 */
[----:B------:R-:W-:Y:S01]  /*02d0*/  ISETP.GE.U32.AND P1, PT, R3, UR10, PT ;  /* 0x0000000a03007c0c */ /* 0x000fe2000bf26070 */
[----:B------:R-:W-:-:S12]  /*02e0*/  IMAD.MOV.U32 R3, RZ, RZ, RZ ;  /* 0x000000ffff037224 */ /* 0x000fd800078e00ff */
[----:B------:R-:W-:Y:S01]  /*02f0*/  @P1 VIADD R6, R6, 0x1 ;  /* 0x0000000106061836 */ /* 0x000fe20000000000 */
[----:B------:R-:W-:-:S04]  /*0300*/  @!P2 LOP3.LUT R6, RZ, UR10, RZ, 0x33, !PT ;  /* 0x0000000aff06ac12 */ /* 0x000fc8000f8e33ff */
[----:B------:R-:W-:-:S05]  /*0310*/  IADD3 R5, -R6, RZ, RZ ;  /* 0x000000ff06057210 */ /* 0x000fca0007ffe1ff */
[----:B------:R-:W-:-:S07]  /*0320*/  IMAD R2, R5, UR10, R2 ;  /* 0x0000000a05027c24 */ /* 0x000fce000f8e0202 */
.L_x_1444:
[----:B------:R-:W-:-:S04]  /*0330*/  UIADD3 UR6, UP0, UR10, 0x1, URZ ;  /* 0x000000010a067890 */ /* 0x000fc8000ff1e03f */
[----:B------:R-:W-:Y:S02]  /*0340*/  UIADD3.X UR7, URZ, UR11, URZ, UP0, !UPT ;  /* 0x0000000b3f077290 */ /* 0x000fe400087fe43f */
[----:B------:R-:W-:Y:S02]  /*0350*/  IMAD R5, R7, UR6, RZ ;  /* 0x0000000607057c24 */ /* 0x000fe4000f8e02ff */
[----:B------:R-:W-:-:S04]  /*0360*/  IMAD.WIDE.U32 R8, R6, UR6, R2 ;  /* 0x0000000606087c25 */ /* 0x000fc8000f8e0002 */
[----:B------:R-:W-:Y:S01]  /*0370*/  IMAD R5, R6, UR7, R5 ;  /* 0x0000000706057c24 */ /* 0x000fe2000f8e0205 */
[----:B------:R-:W-:Y:S02]  /*0380*/  ULDC.64 UR6, c[0x0][0x218] ;  /* 0x0000860000067ab9 */ /* 0x000fe40000000a00 */
[----:B------:R-:W-:Y:S02]  /*0390*/  LEA R4, P0, R8, UR6, 0x3 ;  /* 0x0000000608047c11 */ /* 0x000fe4000f8018ff */
[----:B------:R-:W-:-:S04]  /*03a0*/  IADD3 R5, R9, R5, RZ ;  /* 0x0000000509057210 */ /* 0x000fc80007ffe0ff */
[----:B------:R-:W-:-:S05]  /*03b0*/  LEA.HI.X R5, R8, UR7, R5, 0x3, P0 ;  /* 0x0000000708057c11 */ /* 0x000fca00080f1c05 */
[----:B------:R-:W2:Y:S04]  /*03c0*/  LDG.E.64 R8, desc[UR4][R4.64+0x8] ;  /* 0x0000080404087981 */ /* 0x000ea8000c1e1b00 */
[----:B------:R-:W2:Y:S02]  /*03d0*/  LDG.E.64 R10, desc[UR4][R4.64] ;  /* 0x00000004040a7981 */ /* 0x000ea4000c1e1b00 */
[----:B--2---:R-:W-:-:S04]  /*03e0*/  ISETP.GE.U32.AND P0, PT, R10, R8, PT ;  /* 0x000000080a00720c */ /* 0x004fc80003f06070 */
[----:B------:R-:W-:-:S13]  /*03f0*/  ISETP.GE.AND.EX P0, PT, R11, R9, PT, P0 ;  /* 0x000000090b00720c */ /* 0x000fda0003f06300 */
[----:B------:R-:W-:Y:S05]  /*0400*/  @P0 EXIT ;  /* 0x000000000000094d */ /* 0x000fea0003800000 */
[----:B------:R-:W-:Y:S01]  /*0410*/  IMAD.MOV.U32 R13, RZ, RZ, R10 ;  /* 0x000000ffff0d7224 */ /* 0x000fe200078e000a */
[----:B------:R-:W-:Y:S01]  /*0420*/  ULDC.64 UR6, c[0x0][0x228] ;  /* 0x00008a0000067ab9 */ /* 0x000fe20000000a00 */
[----:B------:R-:W-:Y:S02]  /*0430*/  IMAD.MOV.U32 R10, RZ, RZ, R11 ;  /* 0x000000ffff0a7224 */ /* 0x000fe400078e000b */
[----:B------:R-:W-:Y:S01]  /*0440*/  IMAD R7, R7, UR6, RZ ;  /* 0x0000000607077c24 */ /* 0x000fe2000f8e02ff */
[----:B------:R-:W-:Y:S01]  /*0450*/  MOV R8, R13 ;  /* 0x0000000d00087202 */ /* 0x000fe20000000f00 */
[----:B------:R-:W-:Y:S02]  /*0460*/  IMAD.MOV.U32 R9, RZ, RZ, R10 ;  /* 0x000000ffff097224 */ /* 0x000fe400078e000a */
[C---:B------:R-:W-:Y:S02]  /*0470*/  IMAD R7, R6.reuse, UR7, R7 ;  /* 0x0000000706077c24 */ /* 0x040fe4000f8e0207 */
[----:B------:R-:W-:Y:S01]  /*0480*/  IMAD.WIDE.U32 R8, R6, UR6, R8 ;  /* 0x0000000606087c25 */ /* 0x000fe2000f8e0008 */
[----:B------:R-:W-:-:S03]  /*0490*/  ULDC.64 UR6, c[0x0][0x210] ;  /* 0x0000840000067ab9 */ /* 0x000fc60000000a00 */
[----:B------:R-:W-:Y:S01]  /*04a0*/  IMAD.IADD R11, R9, 0x1, R7 ;  /* 0x00000001090b7824 */ /* 0x000fe200078e0207 */
[----:B------:R-:W-:-:S04]  /*04b0*/  LEA R0, P0, R8, UR6, 0x3 ;  /* 0x0000000608007c11 */ /* 0x000fc8000f8018ff */
[----:B------:R-:W-:-:S09]  /*04c0*/  LEA.HI.X R11, R8, UR7, R11, 0x3, P0 ;  /* 0x00000007080b7c11 */ /* 0x000fd200080f1c0b */
.L_x_1445:
[----:B------:R-:W-:Y:S01]  /*04d0*/  MOV R8, R0 ;  /* 0x0000000000087202 */ /* 0x000fe20000000f00 */
[----:B------:R-:W-:-:S05]  /*04e0*/  IMAD.MOV.U32 R9, RZ, RZ, R11 ;  /* 0x000000ffff097224 */ /* 0x000fca00078e000b */
[----:B------:R0:W-:Y:S04]  /*04f0*/  STG.E.64 desc[UR4][R8.64], R2 ;  /* 0x0000000208007986 */ /* 0x0001e8000c101b04 */
[----:B------:R-:W2:Y:S01]  /*0500*/  LDG.E.64 R6, desc[UR4][R4.64+0x8] ;  /* 0x0000080404067981 */ /* 0x000ea2000c1e1b00 */
[----:B------:R-:W-:Y:S02]  /*0510*/  IADD3 R13, P0, R13, 0x1, RZ ;  /* 0x000000010d0d7810 */ /* 0x000fe40007f1e0ff */
[----:B------:R-:W-:-:S03]  /*0520*/  IADD3 R0, P1, R0, 0x8, RZ ;  /* 0x0000000800007810 */ /* 0x000fc60007f3e0ff */
[----:B------:R-:W-:Y:S01]  /*0530*/  IMAD.X R10, RZ, RZ, R10, P0 ;  /* 0x000000ffff0a7224 */ /* 0x000fe200000e060a */
[----:B------:R-:W-:Y:S02]  /*0540*/  IADD3.X R11, RZ, R11, RZ, P1, !PT ;  /* 0x0000000bff0b7210 */ /* 0x000fe40000ffe4ff */
[----:B--2---:R-:W-:-:S04]  /*0550*/  ISETP.GE.U32.AND P0, PT, R13, R6, PT ;  /* 0x000000060d00720c */ /* 0x004fc80003f06070 */
[----:B------:R-:W-:-:S13]  /*0560*/  ISETP.GE.AND.EX P0, PT, R10, R7, PT, P0 ;  /* 0x000000070a00720c */ /* 0x000fda0003f06300 */
[----:B0-----:R-:W-:Y:S05]  /*0570*/  @!P0 BRA `(.L_x_1445) ;  /* 0xfffffffc00d48947 */ /* 0x001fea000383ffff */
[----:B------:R-:W-:Y:S05]  /*0580*/  EXIT ;  /* 0x000000000000794d */ /* 0x000fea0003800000 */
        .weak           $__internal_1_$__cuda_sm20_div_s64
        .type           $__internal_1_$__cuda_sm20_div_s64,@function
        .size           $__internal_1_$__cuda_sm20_div_s64,(.L_x_8745 - $__internal_1_$__cuda_sm20_div_s64)
$__internal_1_$__cuda_sm20_div_s64:
[----:B------:R-:W-:Y:S02]  /*0590*/  ULDC.64 UR6, c[0x0][0x220] ;  /* 0x0000880000067ab9 */ /* 0x000fe40000000a00 */
[----:B------:R-:W-:Y:S02]  /*05a0*/  IADD3 R4, P0, RZ, -UR6, RZ ;  /* 0x80000006ff047c10 */ /* 0x000fe4000ff1e0ff */
[----:B------:R-:W-:-:S03]  /*05b0*/  ISETP.LE.AND P1, PT, RZ, UR7, PT ;  /* 0x00000007ff007c0c */ /* 0x000fc6000bf23270 */
[----:B------:R-:W-:Y:S01]  /*05c0*/  IMAD.X R5, RZ, RZ, ~UR7, P0 ;  /* 0x80000007ff057e24 */ /* 0x000fe200080e06ff */
[----:B------:R-:W-:-:S04]  /*05d0*/  SEL R4, R4, UR6, !P1 ;  /* 0x0000000604047c07 */ /* 0x000fc8000c800000 */
        /* <DEDUP_REMOVED lines=9> */
[----:B------:R-:W-:-:S03]  /*0670*/  IMAD.HI.U32 R8, R6, R11, RZ ;  /* 0x0000000b06087227 */ /* 0x000fc600078e00ff */
[----:B------:R-:W-:Y:S01]  /*0680*/  IADD3.X R13, RZ, ~R9, RZ, P0, !PT ;  /* 0x80000009ff0d7210 */ /* 0x000fe200007fe4ff */
[----:B------:R-:W-:-:S04]  /*0690*/  IMAD.MOV.U32 R9, RZ, RZ, R6 ;  /* 0x000000ffff097224 */ /* 0x000fc800078e0006 */
[----:B------:R-:W-:-:S04]  /*06a0*/  IMAD.WIDE.U32 R8, P0, R6, R13, R8 ;  /* 0x0000000d06087225 */ /* 0x000fc80007800008 */
[C---:B------:R-:W-:Y:S02]  /*06b0*/  IMAD R15, R7.reuse, R13, RZ ;  /* 0x0000000d070f7224 */ /* 0x040fe400078e02ff */
[----:B------:R-:W-:-:S04]  /*06c0*/  IMAD.HI.U32 R8, P2, R7, R11, R8 ;  /* 0x0000000b07087227 */ /* 0x000fc80007840008 */
[----:B------:R-:W-:Y:S01]  /*06d0*/  IMAD.HI.U32 R13, R7, R13, RZ ;  /* 0x0000000d070d7227 */ /* 0x000fe200078e00ff */
[----:B------:R-:W-:-:S03]  /*06e0*/  IADD3 R9, P3, R15, R8, RZ ;  /* 0x000000080f097210 */ /* 0x000fc60007f7e0ff */
[----:B------:R-:W-:Y:S02]  /*06f0*/  IMAD.X R8, R13, 0x1, R7, P0 ;  /* 0x000000010d087824 */ /* 0x000fe400000e0607 */
[----:B------:R-:W-:-:S03]  /*0700*/  IMAD.WIDE.U32 R6, R9, R4, RZ ;  /* 0x0000000409067225 */ /* 0x000fc600078e00ff */
[----:B------:R-:W-:Y:S01]  /*0710*/  IADD3.X R11, RZ, RZ, R8, P3, P2 ;  /* 0x000000ffff0b7210 */ /* 0x000fe20001fe4408 */
[----:B------:R-:W-:Y:S01]  /*0720*/  IMAD R7, R9, R5, R7 ;  /* 0x0000000509077224 */ /* 0x000fe200078e0207 */
[----:B------:R-:W-:-:S03]  /*0730*/  IADD3 R13, P0, RZ, -R6, RZ ;  /* 0x80000006ff0d7210 */ /* 0x000fc60007f1e0ff */
[----:B------:R-:W-:Y:S02]  /*0740*/  IMAD R7, R11, R4, R7 ;  /* 0x000000040b077224 */ /* 0x000fe400078e0207 */
[----:B------:R-:W-:-:S03]  /*0750*/  IMAD.HI.U32 R8, R9, R13, RZ ;  /* 0x0000000d09087227 */ /* 0x000fc600078e00ff */
[----:B------:R-:W-:Y:S01]  /*0760*/  IADD3.X R6, RZ, ~R7, RZ, P0, !PT ;  /* 0x80000007ff067210 */ /* 0x000fe200007fe4ff */
[----:B------:R-:W-:-:S04]  /*0770*/  IMAD.MOV.U32 R7, RZ, RZ, RZ ;  /* 0x000000ffff077224 */ /* 0x000fc800078e00ff */
[----:B------:R-:W-:-:S04]  /*0780*/  IMAD.WIDE.U32 R8, P0, R9, R6, R8 ;  /* 0x0000000609087225 */ /* 0x000fc80007800008 */
[C---:B------:R-:W-:Y:S02]  /*0790*/  IMAD R10, R11.reuse, R6, RZ ;  /* 0x000000060b0a7224 */ /* 0x040fe400078e02ff */
[----:B------:R-:W-:-:S04]  /*07a0*/  IMAD.HI.U32 R9, P2, R11, R13, R8 ;  /* 0x0000000d0b097227 */ /* 0x000fc80007840008 */
[----:B------:R-:W-:Y:S01]  /*07b0*/  IMAD.HI.U32 R8, R11, R6, RZ ;  /* 0x000000060b087227 */ /* 0x000fe200078e00ff */
[----:B------:R-:W-:-:S03]  /*07c0*/  IADD3 R9, P3, R10, R9, RZ ;  /* 0x000000090a097210 */ /* 0x000fc60007f7e0ff */
[----:B------:R-:W-:Y:S02]  /*07d0*/  IMAD.X R11, R8, 0x1, R11, P0 ;  /* 0x00000001080b7824 */ /* 0x000fe400000e060b */
[----:B------:R-:W-:-:S03]  /*07e0*/  IMAD.HI.U32 R6, R9, R2, RZ ;  /* 0x0000000209067227 */ /* 0x000fc600078e00ff */
[----:B------:R-:W-:Y:S01]  /*07f0*/  IADD3.X R11, RZ, RZ, R11, P3, P2 ;  /* 0x000000ffff0b7210 */ /* 0x000fe20001fe440b */
[----:B------:R-:W-:-:S04]  /*0800*/  IMAD.WIDE.U32 R6, RZ, R9, R6 ;  /* 0x00000009ff067225 */ /* 0x000fc800078e0006 */
[----:B------:R-:W-:-:S05]  /*0810*/  IMAD.HI.U32 R6, P0, R11, R2, R6 ;  /* 0x000000020b067227 */ /* 0x000fca0007800006 */
[----:B------:R-:W-:Y:S02]  /*0820*/  IADD3 R9, P2, RZ, R6, RZ ;  /* 0x00000006ff097210 */ /* 0x000fe40007f5e0ff */
[----:B------:R-:W-:-:S03]  /*0830*/  IADD3.X R8, RZ, RZ, RZ, P0, !PT ;  /* 0x000000ffff087210 */ /* 0x000fc600007fe4ff */
[----:B------:R-:W-:-:S04]  /*0840*/  IMAD.WIDE.U32 R6, R9, R4, RZ ;  /* 0x0000000409067225 */ /* 0x000fc800078e00ff */
[----:B------:R-:W-:Y:S01]  /*0850*/  IMAD.X R11, RZ, RZ, R8, P2 ;  /* 0x000000ffff0b7224 */ /* 0x000fe200010e0608 */
[----:B------:R-:W-:Y:S01]  /*0860*/  IADD3 R15, P2, -R6, R2, RZ ;  /* 0x00000002060f7210 */ /* 0x000fe20007f5e1ff */
[C---:B------:R-:W-:Y:S01]  /*0870*/  IMAD R7, R9.reuse, R5, R7 ;  /* 0x0000000509077224 */ /* 0x040fe200078e0207 */
[----:B------:R-:W-:Y:S02]  /*0880*/  IADD3 R6, P3, R9, 0x1, RZ ;  /* 0x0000000109067810 */ /* 0x000fe40007f7e0ff */
[-C--:B------:R-:W-:Y:S01]  /*0890*/  ISETP.GE.U32.AND P0, PT, R15, R4.reuse, PT ;  /* 0x000000040f00720c */ /* 0x080fe20003f06070 */
[----:B------:R-:W-:Y:S01]  /*08a0*/  IMAD R7, R11, R4, R7 ;  /* 0x000000040b077224 */ /* 0x000fe200078e0207 */
[----:B------:R-:W-:-:S04]  /*08b0*/  IADD3.X R8, RZ, R11, RZ, P3, !PT ;  /* 0x0000000bff087210 */ /* 0x000fc80001ffe4ff */
[----:B------:R-:W-:Y:S02]  /*08c0*/  IADD3.X R17, RZ, ~R7, RZ, P2, !PT ;  /* 0x80000007ff117210 */ /* 0x000fe400017fe4ff */
[----:B------:R-:W-:Y:S02]  /*08d0*/  IADD3 R7, P2, R15, -R4, RZ ;  /* 0x800000040f077210 */ /* 0x000fe40007f5e0ff */
[----:B------:R-:W-:-:S03]  /*08e0*/  ISETP.GE.U32.AND.EX P0, PT, R17, R5, PT, P0 ;  /* 0x000000051100720c */ /* 0x000fc60003f06100 */
[----:B------:R-:W-:Y:S01]  /*08f0*/  IMAD.X R13, R17, 0x1, ~R5, P2 ;  /* 0x00000001110d7824 */ /* 0x000fe200010e0e05 */
        /* <DEDUP_REMOVED lines=12> */
[-C--:B------:R-:W-:Y:S02]  /*09c0*/  IADD3.X R4, RZ, ~R7.reuse, RZ, P2, !PT ;  /* 0x80000007ff047210 */ /* 0x080fe400017fe4ff */
[----:B------:R-:W-:Y:S01]  /*09d0*/  SEL R6, R5, R6, !P1 ;  /* 0x0000000605067207 */ /* 0x000fe20004800000 */
[----:B------:R-:W-:Y:S01]  /*09e0*/  HFMA2.MMA R5, -RZ, RZ, 0, 0 ;  /* 0x00000000ff057435 */ /* 0x000fe200000001ff */
[----:B------:R-:W-:Y:S01]  /*09f0*/  SEL R7, R4, R7, !P1 ;  /* 0x0000000704077207 */ /* 0x000fe20004800000 */
[----:B------:R-:W-:Y:S01]  /*0a00*/  IMAD.MOV.U32 R4, RZ, RZ, R0 ;  /* 0x000000ffff047224 */ /* 0x000fe200078e0000 */
[----:B------:R-:W-:-:S04]  /*0a10*/  ISETP.NE.AND.EX P0, PT, RZ, UR7, PT, P0 ;  /* 0x00000007ff007c0c */ /* 0x000fc8000bf05300 */
[----:B------:R-:W-:Y:S02]  /*0a20*/  SEL R6, R6, 0xffffffff, P0 ;  /* 0xffffffff06067807 */ /* 0x000fe40000000000 */
[----:B------:R-:W-:Y:S01]  /*0a30*/  SEL R7, R7, 0xffffffff, P0 ;  /* 0xffffffff07077807 */ /* 0x000fe20000000000 */
[----:B------:R-:W-:Y:S06]  /*0a40*/  RET.REL.NODEC R4 `(_ZN2at6native55_GLOBAL__N__0955718d_22_SparseCsrTensorMath_cu_868dd54543convert_indices_from_csr_to_coo_cuda_kernelIllEEvPT0_PKT_lll) ;  /* 0xfffffff4046c7950 */ /* 0x000fec0003c3ffff */
.L_x_1446:
        /* <DEDUP_REMOVED lines=11> */
.L_x_8745:


//--------------------- .text._ZN2at6native55_GLOBAL__N__0955718d_22_SparseCsrTensorMath_cu_868dd54543convert_indices_from_csr_to_coo_cuda_kernelIilEEvPT0_PKT_lll --------------------------
	.section	.text._ZN2at6native55_GLOBAL__N__0955718d_22_SparseCsrTensorMath_cu_868dd54543convert_indices_from_csr_to_coo_cuda_kernelIilEEvPT0_PKT_lll,"ax",@progbits
	.align	128
.text._ZN2at6native55_GLOBAL__N__0955718d_22_SparseCsrTensorMath_cu_868dd54543convert_indices_from_csr_to_coo_cuda_kernelIilEEvPT0_PKT_lll:
        .type           _ZN2at6native55_GLOBAL__N__0955718d_22_SparseCsrTensorMath_cu_868dd54543convert_indices_from_csr_to_coo_cuda_kernelIilEEvPT0_PKT_lll,@function
        .size           _ZN2at6native55_GLOBAL__N__0955718d_22_SparseCsrTensorMath_cu_868dd54543convert_indices_from_csr_to_coo_cuda_kernelIilEEvPT0_PKT_lll,(.L_x_8747 - _ZN2at6native55_GLOBAL__N__0955718d_22_SparseCsrTensorMath_cu_868dd54543convert_indices_from_csr_to_coo_cuda_kernelIilEEvPT0_PKT_lll)
        .other          _ZN2at6native55_GLOBAL__N__0955718d_22_SparseCsrTensorMath_cu_868dd54543convert_indices_from_csr_to_coo_cuda_kernelIilEEvPT0_PKT_lll,@"STO_CUDA_ENTRY STV_DEFAULT"
_ZN2at6native55_GLOBAL__N__0955718d_22_SparseCsrTensorMath_cu_868dd54543convert_indices_from_csr_to_coo_cuda_kernelIilEEvPT0_PKT_lll:
        /* <DEDUP_REMOVED lines=19> */
[----:B------:R-:W-:Y:S05]  /*0130*/  CALL.REL.NOINC `($__internal_2_$__cuda_sm20_div_s64) ;  /* 0x0000000400207944 */ /* 0x000fea0003c00000 */
[----:B------:R-:W-:Y:S01]  /*0140*/  IADD3 R5, P0, RZ, -R6, RZ ;  /* 0x80000006ff057210 */ /* 0x000fe20007f1e0ff */
[----:B------:R-:W-:Y:S01]  /*0150*/  HFMA2.MMA R3, -RZ, RZ, 0, 0 ;  /* 0x00000000ff037435 */ /* 0x000fe200000001ff */
[----:B------:R-:W-:-:S03]  /*0160*/  ULDC.64 UR10, c[0x0][0x220] ;  /* 0x00008800000a7ab9 */ /* 0x000fc60000000a00 */
[----:B------:R-:W-:-:S04]  /*0170*/  IMAD.X R0, RZ, RZ, ~R7, P0 ;  /* 0x000000ffff007224 */ /* 0x000fc800000e0e07 */
[----:B------:R-:W-:Y:S02]  /*0180*/  IMAD R0, R0, UR10, RZ ;  /* 0x0000000a00007c24 */ /* 0x000fe4000f8e02ff */
[----:B------:R-:W-:-:S04]  /*0190*/  IMAD.WIDE.U32 R2, R5, UR10, R2 ;  /* 0x0000000a05027c25 */ /* 0x000fc8000f8e0002 */
[----:B------:R-:W-:Y:S02]  /*01a0*/  IMAD R5, R5, UR11, R0 ;  /* 0x0000000b05057c24 */ /* 0x000fe4000f8e0200 */
[----:B------:R-:W-:Y:S02]  /*01b0*/  IMAD.MOV.U32 R0, RZ, RZ, R2 ;  /* 0x000000ffff007224 */ /* 0x000fe400078e0002 */
[----:B------:R-:W-:Y:S01]  /*01c0*/  IMAD.IADD R5, R3, 0x1, R5 ;  /* 0x0000000103057824 */ /* 0x000fe200078e0205 */
[----:B------:R-:W-:Y:S06]  /*01d0*/  BRA `(.L_x_1448) ;  /* 0x0000000000587947 */ /* 0x000fec0003800000 */
.L_x_1447:
[----:B------:R-:W0:Y:S01]  /*01e0*/  I2F.U32.RP R0, UR10 ;  /* 0x0000000a00007d06 */ /* 0x000e220008209000 */
[----:B------:R-:W-:Y:S02]  /*01f0*/  ISETP.NE.U32.AND P2, PT, RZ, UR10, PT ;  /* 0x0000000aff007c0c */ /* 0x000fe4000bf45070 */
[----:B------:R-:W-:-:S05]  /*0200*/  MOV R7, RZ ;  /* 0x000000ff00077202 */ /* 0x000fca0000000f00 */
[----:B0-----:R-:W0:Y:S02]  /*0210*/  MUFU.RCP R0, R0 ;  /* 0x0000000000007308 */ /* 0x001e240000001000 */
[----:B0-----:R-:W-:-:S06]  /*0220*/  IADD3 R4, R0, 0xffffffe, RZ ;  /* 0x0ffffffe00047810 */ /* 0x001fcc0007ffe0ff */
        /* <DEDUP_REMOVED lines=17> */
.L_x_1448:
[----:B------:R-:W-:Y:S01]  /*0340*/  UIADD3 UR6, UP0, UR10, 0x1, URZ ;  /* 0x000000010a067890 */ /* 0x000fe2000ff1e03f */
[----:B------:R-:W-:-:S03]  /*0350*/  IMAD.MOV.U32 R4, RZ, RZ, R0 ;  /* 0x000000ffff047224 */ /* 0x000fc600078e0000 */
        /* <DEDUP_REMOVED lines=8> */
[----:B------:R-:W2:Y:S04]  /*03e0*/  LDG.E R4, desc[UR4][R2.64] ;  /* 0x0000000402047981 */ /* 0x000ea8000c1e1900 */
[----:B------:R-:W2:Y:S02]  /*03f0*/  LDG.E R9, desc[UR4][R2.64+0x4] ;  /* 0x0000040402097981 */ /* 0x000ea4000c1e1900 */
[----:B--2---:R-:W-:-:S13]  /*0400*/  ISETP.GE.AND P0, PT, R4, R9, PT ;  /* 0x000000090400720c */ /* 0x004fda0003f06270 */
[----:B------:R-:W-:Y:S05]  /*0410*/  @P0 EXIT ;  /* 0x000000000000094d */ /* 0x000fea0003800000 */
[----:B------:R-:W-:Y:S01]  /*0420*/  SHF.R.S32.HI R12, RZ, 0x1f, R4 ;  /* 0x0000001fff0c7819 */ /* 0x000fe20000011404 */
[----:B------:R-:W-:Y:S01]  /*0430*/  ULDC.64 UR6, c[0x0][0x228] ;  /* 0x00008a0000067ab9 */ /* 0x000fe20000000a00 */
[----:B------:R-:W-:Y:S01]  /*0440*/  MOV R13, R4 ;  /* 0x00000004000d7202 */ /* 0x000fe20000000f00 */
[----:B------:R-:W-:Y:S02]  /*0450*/  IMAD R7, R7, UR6, RZ ;  /* 0x0000000607077c24 */ /* 0x000fe4000f8e02ff */
[----:B------:R-:W-:Y:S02]  /*0460*/  IMAD.MOV.U32 R9, RZ, RZ, R12 ;  /* 0x000000ffff097224 */ /* 0x000fe400078e000c */
[----:B------:R-:W-:Y:S02]  /*0470*/  IMAD.MOV.U32 R8, RZ, RZ, R13 ;  /* 0x000000ffff087224 */ /* 0x000fe400078e000d */
[C---:B------:R-:W-:Y:S02]  /*0480*/  IMAD R7, R6.reuse, UR7, R7 ;  /* 0x0000000706077c24 */ /* 0x040fe4000f8e0207 */
[----:B------:R-:W-:Y:S01]  /*0490*/  IMAD.WIDE.U32 R8, R6, UR6, R8 ;  /* 0x0000000606087c25 */ /* 0x000fe2000f8e0008 */
[----:B------:R-:W-:-:S02]  /*04a0*/  ULDC.64 UR6, c[0x0][0x210] ;  /* 0x0000840000067ab9 */ /* 0x000fc40000000a00 */
[----:B------:R-:W-:Y:S02]  /*04b0*/  LEA R10, P0, R8, UR6, 0x3 ;  /* 0x00000006080a7c11 */ /* 0x000fe4000f8018ff */
[----:B------:R-:W-:-:S04]  /*04c0*/  IADD3 R11, R9, R7, RZ ;  /* 0x00000007090b7210 */ /* 0x000fc80007ffe0ff */
[----:B------:R-:W-:-:S07]  /*04d0*/  LEA.HI.X R11, R8, UR7, R11, 0x3, P0 ;  /* 0x00000007080b7c11 */ /* 0x000fce00080f1c0b */
.L_x_1449:
[----:B------:R-:W-:Y:S01]  /*04e0*/  IMAD.MOV.U32 R4, RZ, RZ, R0 ;  /* 0x000000ffff047224 */ /* 0x000fe200078e0000 */
[----:B------:R-:W-:Y:S01]  /*04f0*/  MOV R7, R11 ;  /* 0x0000000b00077202 */ /* 0x000fe20000000f00 */
[----:B------:R-:W-:-:S05]  /*0500*/  IMAD.MOV.U32 R6, RZ, RZ, R10 ;  /* 0x000000ffff067224 */ /* 0x000fca00078e000a */
[----:B------:R0:W-:Y:S04]  /*0510*/  STG.E.64 desc[UR4][R6.64], R4 ;  /* 0x0000000406007986 */ /* 0x0001e8000c101b04 */
[----:B------:R-:W2:Y:S01]  /*0520*/  LDG.E R8, desc[UR4][R2.64+0x4] ;  /* 0x0000040402087981 */ /* 0x000ea2000c1e1900 */
        /* <DEDUP_REMOVED lines=9> */
        .weak           $__internal_2_$__cuda_sm20_div_s64
        .type           $__internal_2_$__cuda_sm20_div_s64,@function
        .size           $__internal_2_$__cuda_sm20_div_s64,(.L_x_8747 - $__internal_2_$__cuda_sm20_div_s64)
$__internal_2_$__cuda_sm20_div_s64:
        /* <DEDUP_REMOVED lines=75> */
[----:B------:R-:W-:Y:S06]  /*0a70*/  RET.REL.NODEC R4 `(_ZN2at6native55_GLOBAL__N__0955718d_22_SparseCsrTensorMath_cu_868dd54543convert_indices_from_csr_to_coo_cuda_kernelIilEEvPT0_PKT_lll) ;  /* 0xfffffff404607950 */ /* 0x000fec0003c3ffff */
.L_x_1450:
        /* <DEDUP_REMOVED lines=16> */
.L_x_8747:


//--------------------- .text._ZN2at6native55_GLOBAL__N__0955718d_22_SparseCsrTensorMath_cu_868dd54543convert_indices_from_csr_to_coo_cuda_kernelIalEEvPT0_PKT_lll --------------------------
	.section	.text._ZN2at6native55_GLOBAL__N__0955718d_22_SparseCsrTensorMath_cu_868dd54543convert_indices_from_csr_to_coo_cuda_kernelIalEEvPT0_PKT_lll,"ax",@progbits
	.align	128
.text._ZN2at6native55_GLOBAL__N__0955718d_22_SparseCsrTensorMath_cu_868dd54543convert_indices_from_csr_to_coo_cuda_kernelIalEEvPT0_PKT_lll:
        .type           _ZN2at6native55_GLOBAL__N__0955718d_22_SparseCsrTensorMath_cu_868dd54543convert_indices_from_csr_to_coo_cuda_kernelIalEEvPT0_PKT_lll,@function
        .size           _ZN2at6native55_GLOBAL__N__0955718d_22_SparseCsrTensorMath_cu_868dd54543convert_indices_from_csr_to_coo_cuda_kernelIalEEvPT0_PKT_lll,(.L_x_8749 - _ZN2at6native55_GLOBAL__N__0955718d_22_SparseCsrTensorMath_cu_868dd54543convert_indices_from_csr_to_coo_cuda_kernelIalEEvPT0_PKT_lll)
        .other          _ZN2at6native55_GLOBAL__N__0955718d_22_SparseCsrTensorMath_cu_868dd54543convert_indices_from_csr_to_coo_cuda_kernelIalEEvPT0_PKT_lll,@"STO_CUDA_ENTRY STV_DEFAULT"
_ZN2at6native55_GLOBAL__N__0955718d_22_SparseCsrTensorMath_cu_868dd54543convert_indices_from_csr_to_coo_cuda_kernelIalEEvPT0_PKT_lll:
        /* <DEDUP_REMOVED lines=19> */
[----:B------:R-:W-:Y:S05]  /*0130*/  CALL.REL.NOINC `($__internal_3_$__cuda_sm20_div_s64) ;  /* 0x0000000400147944 */ /* 0x000fea0003c00000 */
        /* <DEDUP_REMOVED lines=9> */
.L_x_1451:
[----:B------:R-:W0:Y:S01]  /*01d0*/  I2F.U32.RP R0, UR10 ;  /* 0x0000000a00007d06 */ /* 0x000e220008209000 */
[----:B------:R-:W-:Y:S01]  /*01e0*/  ISETP.NE.U32.AND P2, PT, RZ, UR10, PT ;  /* 0x0000000aff007c0c */ /* 0x000fe2000bf45070 */
[----:B------:R-:W-:-:S06]  /*01f0*/  IMAD.MOV.U32 R7, RZ, RZ, RZ ;  /* 0x000000ffff077224 */ /* 0x000fcc00078e00ff */
[----:B0-----:R-:W0:Y:S02]  /*0200*/  MUFU.RCP R0, R0 ;  /* 0x0000000000007308 */ /* 0x001e240000001000 */
[----:B0-----:R-:W-:-:S06]  /*0210*/  VIADD R4, R0, 0xffffffe ;  /* 0x0ffffffe00047836 */ /* 0x001fcc0000000000 */
[----:B------:R0:W1:Y:S02]  /*0220*/  F2I.FTZ.U32.TRUNC.NTZ R5, R4 ;  /* 0x0000000400057305 */ /* 0x000064000021f000 */
[----:B0-----:R-:W-:Y:S01]  /*0230*/  HFMA2.MMA R4, -RZ, RZ, 0, 0 ;  /* 0x00000000ff047435 */ /* 0x001fe200000001ff */
[----:B-1----:R-:W-:-:S04]  /*0240*/  IMAD.MOV R3, RZ, RZ, -R5 ;  /* 0x000000ffff037224 */ /* 0x002fc800078e0a05 */
[----:B------:R-:W-:-:S05]  /*0250*/  IMAD R3, R3, UR10, RZ ;  /* 0x0000000a03037c24 */ /* 0x000fca000f8e02ff */
[----:B------:R-:W-:-:S06]  /*0260*/  IMAD.HI.U32 R5, R5, R3, R4 ;  /* 0x0000000305057227 */ /* 0x000fcc00078e0004 */
[----:B------:R-:W-:Y:S01]  /*0270*/  IMAD.HI.U32 R6, R5, R2, RZ ;  /* 0x0000000205067227 */ /* 0x000fe200078e00ff */
[----:B------:R-:W-:-:S03]  /*0280*/  MOV R5, RZ ;  /* 0x000000ff00057202 */ /* 0x000fc60000000f00 */
[----:B------:R-:W-:-:S04]  /*0290*/  IMAD.MOV R3, RZ, RZ, -R6 ;  /* 0x000000ffff037224 */ /* 0x000fc800078e0a06 */
[----:B------:R-:W-:-:S05]  /*02a0*/  IMAD R3, R3, UR10, R2 ;  /* 0x0000000a03037c24 */ /* 0x000fca000f8e0202 */
[----:B------:R-:W-:-:S13]  /*02b0*/  ISETP.GE.U32.AND P0, PT, R3, UR10, PT ;  /* 0x0000000a03007c0c */ /* 0x000fda000bf06070 */
[----:B------:R-:W-:Y:S01]  /*02c0*/  @P0 VIADD R3, R3, -UR10 ;  /* 0x8000000a03030c36 */ /* 0x000fe20008000000 */
[----:B------:R-:W-:-:S04]  /*02d0*/  @P0 IADD3 R6, R6, 0x1, RZ ;  /* 0x0000000106060810 */ /* 0x000fc80007ffe0ff */
[----:B------:R-:W-:-:S13]  /*02e0*/  ISETP.GE.U32.AND P1, PT, R3, UR10, PT ;  /* 0x0000000a03007c0c */ /* 0x000fda000bf26070 */
[----:B------:R-:W-:Y:S01]  /*02f0*/  @P1 VIADD R6, R6, 0x1 ;  /* 0x0000000106061836 */ /* 0x000fe20000000000 */
[----:B------:R-:W-:-:S05]  /*0300*/  @!P2 LOP3.LUT R6, RZ, UR10, RZ, 0x33, !PT ;  /* 0x0000000aff06ac12 */ /* 0x000fca000f8e33ff */
[----:B------:R-:W-:-:S04]  /*0310*/  IMAD.MOV R3, RZ, RZ, -R6 ;  /* 0x000000ffff037224 */ /* 0x000fc800078e0a06 */
[----:B------:R-:W-:-:S07]  /*0320*/  IMAD R4, R3, UR10, R2 ;  /* 0x0000000a03047c24 */ /* 0x000fce000f8e0202 */
.L_x_1452:
[----:B------:R-:W-:Y:S01]  /*0330*/  UIADD3 UR6, UP0, UR10, 0x1, URZ ;  /* 0x000000010a067890 */ /* 0x000fe2000ff1e03f */
[----:B------:R-:W-:-:S03]  /*0340*/  ULDC.64 UR8, c[0x0][0x218] ;  /* 0x0000860000087ab9 */ /* 0x000fc60000000a00 */
[----:B------:R-:W-:Y:S02]  /*0350*/  UIADD3.X UR7, URZ, UR11, URZ, UP0, !UPT ;  /* 0x0000000b3f077290 */ /* 0x000fe400087fe43f */
[----:B------:R-:W-:-:S04]  /*0360*/  IMAD.WIDE.U32 R2, R6, UR6, R4 ;  /* 0x0000000606027c25 */ /* 0x000fc8000f8e0004 */
[----:B------:R-:W-:Y:S01]  /*0370*/  IMAD R9, R7, UR6, RZ ;  /* 0x0000000607097c24 */ /* 0x000fe2000f8e02ff */
[----:B------:R-:W-:-:S03]  /*0380*/  IADD3 R2, P0, R2, UR8, RZ ;  /* 0x0000000802027c10 */ /* 0x000fc6000ff1e0ff */
[----:B------:R-:W-:-:S05]  /*0390*/  IMAD R9, R6, UR7, R9 ;  /* 0x0000000706097c24 */ /* 0x000fca000f8e0209 */
[----:B------:R-:W-:-:S05]  /*03a0*/  IADD3.X R3, R3, UR9, R9, P0, !PT ;  /* 0x0000000903037c10 */ /* 0x000fca00087fe409 */
[----:B------:R-:W2:Y:S04]  /*03b0*/  LDG.E.S8 R0, desc[UR4][R2.64] ;  /* 0x0000000402007981 */ /* 0x000ea8000c1e1300 */
[----:B------:R-:W2:Y:S02]  /*03c0*/  LDG.E.S8 R9, desc[UR4][R2.64+0x1] ;  /* 0x0000010402097981 */ /* 0x000ea4000c1e1300 */
[----:B--2---:R-:W-:-:S13]  /*03d0*/  ISETP.GE.AND P0, PT, R0, R9, PT ;  /* 0x000000090000720c */ /* 0x004fda0003f06270 */
[----:B------:R-:W-:Y:S05]  /*03e0*/  @P0 EXIT ;  /* 0x000000000000094d */ /* 0x000fea0003800000 */
[----:B------:R-:W-:Y:S01]  /*03f0*/  LOP3.LUT R0, R0, 0xffff, RZ, 0xc0, !PT ;  /* 0x0000ffff00007812 */ /* 0x000fe200078ec0ff */
[----:B------:R-:W-:Y:S02]  /*0400*/  ULDC.64 UR6, c[0x0][0x228] ;  /* 0x00008a0000067ab9 */ /* 0x000fe40000000a00 */
[----:B------:R-:W-:Y:S01]  /*0410*/  IMAD R7, R7, UR6, RZ ;  /* 0x0000000607077c24 */ /* 0x000fe2000f8e02ff */
[----:B------:R-:W-:-:S03]  /*0420*/  PRMT R13, R0, 0x8880, RZ ;  /* 0x00008880000d7816 */ /* 0x000fc600000000ff */
[----:B------:R-:W-:Y:S01]  /*0430*/  IMAD R7, R6, UR7, R7 ;  /* 0x0000000706077c24 */ /* 0x000fe2000f8e0207 */
[--C-:B------:R-:W-:Y:S01]  /*0440*/  SHF.R.S32.HI R12, RZ, 0x1f, R13.reuse ;  /* 0x0000001fff0c7819 */ /* 0x100fe2000001140d */
[----:B------:R-:W-:-:S03]  /*0450*/  IMAD.MOV.U32 R8, RZ, RZ, R13 ;  /* 0x000000ffff087224 */ /* 0x000fc600078e000d */
[----:B------:R-:W-:-:S03]  /*0460*/  MOV R9, R12 ;  /* 0x0000000c00097202 */ /* 0x000fc60000000f00 */
[----:B------:R-:W-:Y:S01]  /*0470*/  IMAD.WIDE.U32 R8, R6, UR6, R8 ;  /* 0x0000000606087c25 */ /* 0x000fe2000f8e0008 */
[----:B------:R-:W-:-:S03]  /*0480*/  ULDC.64 UR6, c[0x0][0x210] ;  /* 0x0000840000067ab9 */ /* 0x000fc60000000a00 */
[----:B------:R-:W-:Y:S01]  /*0490*/  IMAD.IADD R11, R9, 0x1, R7 ;  /* 0x00000001090b7824 */ /* 0x000fe200078e0207 */
[----:B------:R-:W-:-:S04]  /*04a0*/  LEA R10, P0, R8, UR6, 0x3 ;  /* 0x00000006080a7c11 */ /* 0x000fc8000f8018ff */
[----:B------:R-:W-:-:S09]  /*04b0*/  LEA.HI.X R11, R8, UR7, R11, 0x3, P0 ;  /* 0x00000007080b7c11 */ /* 0x000fd200080f1c0b */
.L_x_1453:
[----:B------:R-:W-:Y:S01]  /*04c0*/  IMAD.MOV.U32 R6, RZ, RZ, R10 ;  /* 0x000000ffff067224 */ /* 0x000fe200078e000a */
[----:B------:R-:W-:-:S05]  /*04d0*/  MOV R7, R11 ;  /* 0x0000000b00077202 */ /* 0x000fca0000000f00 */
[----:B------:R0:W-:Y:S04]  /*04e0*/  STG.E.64 desc[UR4][R6.64], R4 ;  /* 0x0000000406007986 */ /* 0x0001e8000c101b04 */
[----:B------:R-:W2:Y:S01]  /*04f0*/  LDG.E.S8 R0, desc[UR4][R2.64+0x1] ;  /* 0x0000010402007981 */ /* 0x000ea2000c1e1300 */
        /* <DEDUP_REMOVED lines=9> */
        .weak           $__internal_3_$__cuda_sm20_div_s64
        .type           $__internal_3_$__cuda_sm20_div_s64,@function
        .size           $__internal_3_$__cuda_sm20_div_s64,(.L_x_8749 - $__internal_3_$__cuda_sm20_div_s64)
$__internal_3_$__cuda_sm20_div_s64:
        /* <DEDUP_REMOVED lines=75> */
[----:B------:R-:W-:Y:S06]  /*0a40*/  RET.REL.NODEC R4 `(_ZN2at6native55_GLOBAL__N__0955718d_22_SparseCsrTensorMath_cu_868dd54543convert_indices_from_csr_to_coo_cuda_kernelIalEEvPT0_PKT_lll) ;  /* 0xfffffff4046c7950 */ /* 0x000fec0003c3ffff */
.L_x_1454:
        /* <DEDUP_REMOVED lines=11> */
.L_x_8749:


//--------------------- .text._ZN2at6native55_GLOBAL__N__0955718d_22_SparseCsrTensorMath_cu_868dd54543convert_indices_from_csr_to_coo_cuda_kernelIhlEEvPT0_PKT_lll --------------------------
	.section	.text._ZN2at6native55_GLOBAL__N__0955718d_22_SparseCsrTensorMath_cu_868dd54543convert_indices_from_csr_to_coo_cuda_kernelIhlEEvPT0_PKT_lll,"ax",@progbits
	.align	128
.text._ZN2at6native55_GLOBAL__N__0955718d_22_SparseCsrTensorMath_cu_868dd54543convert_indices_from_csr_to_coo_cuda_kernelIhlEEvPT0_PKT_lll:
        .type           _ZN2at6native55_GLOBAL__N__0955718d_22_SparseCsrTensorMath_cu_868dd54543convert_indices_from_csr_to_coo_cuda_kernelIhlEEvPT0_PKT_lll,@function
        .size           _ZN2at6native55_GLOBAL__N__0955718d_22_SparseCsrTensorMath_cu_868dd54543convert_indices_from_csr_to_coo_cuda_kernelIhlEEvPT0_PKT_lll,(.L_x_8751 - _ZN2at6native55_GLOBAL__N__0955718d_22_SparseCsrTensorMath_cu_868dd54543convert_indices_from_csr_to_coo_cuda_kernelIhlEEvPT0_PKT_lll)
        .other          _ZN2at6native55_GLOBAL__N__0955718d_22_SparseCsrTensorMath_cu_868dd54543convert_indices_from_csr_to_coo_cuda_kernelIhlEEvPT0_PKT_lll,@"STO_CUDA_ENTRY STV_DEFAULT"
_ZN2at6native55_GLOBAL__N__0955718d_22_SparseCsrTensorMath_cu_868dd54543convert_indices_from_csr_to_coo_cuda_kernelIhlEEvPT0_PKT_lll:
        /* <DEDUP_REMOVED lines=19> */
[----:B------:R-:W-:Y:S05]  /*0130*/  CALL.REL.NOINC `($__internal_4_$__cuda_sm20_div_s64) ;  /* 0x00000004000c7944 */ /* 0x000fea0003c00000 */
        /* <DEDUP_REMOVED lines=9> */
.L_x_1455:
        /* <DEDUP_REMOVED lines=11> */
[----:B------:R-:W-:Y:S02]  /*0280*/  IMAD.MOV R3, RZ, RZ, -R6 ;  /* 0x000000ffff037224 */ /* 0x000fe400078e0a06 */
[----:B------:R-:W-:Y:S02]  /*0290*/  IMAD.MOV.U32 R5, RZ, RZ, RZ ;  /* 0x000000ffff057224 */ /* 0x000fe400078e00ff */
[----:B------:R-:W-:-:S05]  /*02a0*/  IMAD R3, R3, UR10, R2 ;  /* 0x0000000a03037c24 */ /* 0x000fca000f8e0202 */
[----:B------:R-:W-:-:S13]  /*02b0*/  ISETP.GE.U32.AND P0, PT, R3, UR10, PT ;  /* 0x0000000a03007c0c */ /* 0x000fda000bf06070 */
[----:B------:R-:W-:Y:S01]  /*02c0*/  @P0 IADD3 R3, R3, -UR10, RZ ;  /* 0x8000000a03030c10 */ /* 0x000fe2000fffe0ff */
[----:B------:R-:W-:-:S03]  /*02d0*/  @P0 VIADD R6, R6, 0x1 ;  /* 0x0000000106060836 */ /* 0x000fc60000000000 */
[----:B------:R-:W-:-:S13]  /*02e0*/  ISETP.GE.U32.AND P1, PT, R3, UR10, PT ;  /* 0x0000000a03007c0c */ /* 0x000fda000bf26070 */
[----:B------:R-:W-:Y:S01]  /*02f0*/  @P1 VIADD R6, R6, 0x1 ;  /* 0x0000000106061836 */ /* 0x000fe20000000000 */
[----:B------:R-:W-:-:S04]  /*0300*/  @!P2 LOP3.LUT R6, RZ, UR10, RZ, 0x33, !PT ;  /* 0x0000000aff06ac12 */ /* 0x000fc8000f8e33ff */
[----:B------:R-:W-:-:S05]  /*0310*/  IADD3 R3, -R6, RZ, RZ ;  /* 0x000000ff06037210 */ /* 0x000fca0007ffe1ff */
[----:B------:R-:W-:-:S07]  /*0320*/  IMAD R4, R3, UR10, R2 ;  /* 0x0000000a03047c24 */ /* 0x000fce000f8e0202 */
.L_x_1456:
        /* <DEDUP_REMOVED lines=8> */
[----:B------:R-:W2:Y:S04]  /*03b0*/  LDG.E.U8 R0, desc[UR4][R2.64] ;  /* 0x0000000402007981 */ /* 0x000ea8000c1e1100 */
[----:B------:R-:W2:Y:S02]  /*03c0*/  LDG.E.U8 R9, desc[UR4][R2.64+0x1] ;  /* 0x0000010402097981 */ /* 0x000ea4000c1e1100 */
[----:B--2---:R-:W-:-:S13]  /*03d0*/  ISETP.GE.U32.AND P0, PT, R0, R9, PT ;  /* 0x000000090000720c */ /* 0x004fda0003f06070 */
[----:B------:R-:W-:Y:S05]  /*03e0*/  @P0 EXIT ;  /* 0x000000000000094d */ /* 0x000fea0003800000 */
[----:B------:R-:W-:Y:S01]  /*03f0*/  IMAD.MOV.U32 R12, RZ, RZ, RZ ;  /* 0x000000ffff0c7224 */ /* 0x000fe200078e00ff */
[----:B------:R-:W-:Y:S01]  /*0400*/  MOV R13, R0 ;  /* 0x00000000000d7202 */ /* 0x000fe20000000f00 */
[----:B------:R-:W-:Y:S02]  /*0410*/  ULDC.64 UR6, c[0x0][0x228] ;  /* 0x00008a0000067ab9 */ /* 0x000fe40000000a00 */
        /* <DEDUP_REMOVED lines=9> */
.L_x_1457:
[----:B------:R-:W-:Y:S01]  /*04b0*/  IMAD.MOV.U32 R6, RZ, RZ, R10 ;  /* 0x000000ffff067224 */ /* 0x000fe200078e000a */
[----:B------:R-:W-:-:S05]  /*04c0*/  MOV R7, R11 ;  /* 0x0000000b00077202 */ /* 0x000fca0000000f00 */
[----:B------:R0:W-:Y:S04]  /*04d0*/  STG.E.64 desc[UR4][R6.64], R4 ;  /* 0x0000000406007986 */ /* 0x0001e8000c101b04 */
[----:B------:R-:W2:Y:S01]  /*04e0*/  LDG.E.U8 R0, desc[UR4][R2.64+0x1] ;  /* 0x0000010402007981 */ /* 0x000ea2000c1e1100 */
[----:B------:R-:W-:Y:S02]  /*04f0*/  IADD3 R13, P0, R13, 0x1, RZ ;  /* 0x000000010d0d7810 */ /* 0x000fe40007f1e0ff */
[----:B------:R-:W-:-:S03]  /*0500*/  IADD3 R10, P1, R10, 0x8, RZ ;  /* 0x000000080a0a7810 */ /* 0x000fc60007f3e0ff */
[----:B------:R-:W-:Y:S02]  /*0510*/  IMAD.X R12, RZ, RZ, R12, P0 ;  /* 0x000000ffff0c7224 */ /* 0x000fe400000e060c */
[----:B------:R-:W-:Y:S01]  /*0520*/  IMAD.X R11, RZ, RZ, R11, P1 ;  /* 0x000000ffff0b7224 */ /* 0x000fe200008e060b */
[----:B--2---:R-:W-:-:S04]  /*0530*/  ISETP.GE.U32.AND P0, PT, R13, R0, PT ;  /* 0x000000000d00720c */ /* 0x004fc80003f06070 */
[----:B------:R-:W-:-:S13]  /*0540*/  ISETP.GE.U32.AND.EX P0, PT, R12, RZ, PT, P0 ;  /* 0x000000ff0c00720c */ /* 0x000fda0003f06100 */
[----:B0-----:R-:W-:Y:S05]  /*0550*/  @!P0 BRA `(.L_x_1457) ;  /* 0xfffffffc00d48947 */ /* 0x001fea000383ffff */
[----:B------:R-:W-:Y:S05]  /*0560*/  EXIT ;  /* 0x000000000000794d */ /* 0x000fea0003800000 */
        .weak           $__internal_4_$__cuda_sm20_div_s64
        .type           $__internal_4_$__cuda_sm20_div_s64,@function
        .size           $__internal_4_$__cuda_sm20_div_s64,(.L_x_8751 - $__internal_4_$__cuda_sm20_div_s64)
$__internal_4_$__cuda_sm20_div_s64:
        /* <DEDUP_REMOVED lines=75> */
[----:B------:R-:W-:Y:S06]  /*0a20*/  RET.REL.NODEC R4 `(_ZN2at6native55_GLOBAL__N__0955718d_22_SparseCsrTensorMath_cu_868dd54543convert_indices_from_csr_to_coo_cuda_kernelIhlEEvPT0_PKT_lll) ;  /* 0xfffffff404747950 */ /* 0x000fec0003c3ffff */
.L_x_1458:
        /* <DEDUP_REMOVED lines=13> */
.L_x_8751:


//--------------------- .text._ZN2at6native55_GLOBAL__N__0955718d_22_SparseCsrTensorMath_cu_868dd54543convert_indices_from_csr_to_coo_cuda_kernelIsiEEvPT0_PKT_lll --------------------------
	.section	.text._ZN2at6native55_GLOBAL__N__0955718d_22_SparseCsrTensorMath_cu_868dd54543convert_indices_from_csr_to_coo_cuda_kernelIsiEEvPT0_PKT_lll,"ax",@progbits
	.align	128
.text._ZN2at6native55_GLOBAL__N__0955718d_22_SparseCsrTensorMath_cu_868dd54543convert_indices_from_csr_to_coo_cuda_kernelIsiEEvPT0_PKT_lll:
        .type           _ZN2at6native55_GLOBAL__N__0955718d_22_SparseCsrTensorMath_cu_868dd54543convert_indices_from_csr_to_coo_cuda_kernelIsiEEvPT0_PKT_lll,@function
        .size           _ZN2at6native55_GLOBAL__N__0955718d_22_SparseCsrTensorMath_cu_868dd54543convert_indices_from_csr_to_coo_cuda_kernelIsiEEvPT0_PKT_lll,(.L_x_8753 - _ZN2at6native55_GLOBAL__N__0955718d_22_SparseCsrTensorMath_cu_868dd54543convert_indices_from_csr_to_coo_cuda_kernelIsiEEvPT0_PKT_lll)
        .other          _ZN2at6native55_GLOBAL__N__0955718d_22_SparseCsrTensorMath_cu_868dd54543convert_indices_from_csr_to_coo_cuda_kernelIsiEEvPT0_PKT_lll,@"STO_CUDA_ENTRY STV_DEFAULT"
_ZN2at6native55_GLOBAL__N__0955718d_22_SparseCsrTensorMath_cu_868dd54543convert_indices_from_csr_to_coo_cuda_kernelIsiEEvPT0_PKT_lll:
        /* <DEDUP_REMOVED lines=19> */
[----:B------:R-:W-:Y:S05]  /*0130*/  CALL.REL.NOINC `($__internal_5_$__cuda_sm20_div_s64) ;  /* 0x00000004002c7944 */ /* 0x000fea0003c00000 */
[-C--:B------:R-:W-:Y:S01]  /*0140*/  IADD3 R5, P0, RZ, -R6.reuse, RZ ;  /* 0x80000006ff057210 */ /* 0x080fe20007f1e0ff */
[----:B------:R-:W-:Y:S01]  /*0150*/  HFMA2.MMA R3, -RZ, RZ, 0, 0 ;  /* 0x00000000ff037435 */ /* 0x000fe200000001ff */
[----:B------:R-:W-:Y:S01]  /*0160*/  ULDC.64 UR10, c[0x0][0x220] ;  /* 0x00008800000a7ab9 */ /* 0x000fe20000000a00 */
[----:B------:R-:W-:Y:S02]  /*0170*/  MOV R4, R6 ;  /* 0x0000000600047202 */ /* 0x000fe40000000f00 */
[----:B------:R-:W-:-:S04]  /*0180*/  IMAD.X R0, RZ, RZ, ~R7, P0 ;  /* 0x000000ffff007224 */ /* 0x000fc800000e0e07 */
[----:B------:R-:W-:Y:S02]  /*0190*/  IMAD R0, R0, UR10, RZ ;  /* 0x0000000a00007c24 */ /* 0x000fe4000f8e02ff */
[----:B------:R-:W-:-:S04]  /*01a0*/  IMAD.WIDE.U32 R2, R5, UR10, R2 ;  /* 0x0000000a05027c25 */ /* 0x000fc8000f8e0002 */
[----:B------:R-:W-:Y:S02]  /*01b0*/  IMAD R5, R5, UR11, R0 ;  /* 0x0000000b05057c24 */ /* 0x000fe4000f8e0200 */
[----:B------:R-:W-:Y:S02]  /*01c0*/  IMAD.MOV.U32 R0, RZ, RZ, R2 ;  /* 0x000000ffff007224 */ /* 0x000fe400078e0002 */
[----:B------:R-:W-:Y:S02]  /*01d0*/  IMAD.IADD R3, R3, 0x1, R5 ;  /* 0x0000000103037824 */ /* 0x000fe400078e0205 */
[----:B------:R-:W-:Y:S01]  /*01e0*/  IMAD.MOV.U32 R5, RZ, RZ, R7 ;  /* 0x000000ffff057224 */ /* 0x000fe200078e0007 */
[----:B------:R-:W-:Y:S06]  /*01f0*/  BRA `(.L_x_1460) ;  /* 0x0000000000587947 */ /* 0x000fec0003800000 */
.L_x_1459:
[----:B------:R-:W0:Y:S01]  /*0200*/  I2F.U32.RP R0, UR10 ;  /* 0x0000000a00007d06 */ /* 0x000e220008209000 */
[----:B------:R-:W-:-:S07]  /*0210*/  ISETP.NE.U32.AND P2, PT, RZ, UR10, PT ;  /* 0x0000000aff007c0c */ /* 0x000fce000bf45070 */
        /* <DEDUP_REMOVED lines=18> */
[----:B------:R-:W-:Y:S02]  /*0340*/  IMAD R0, R5, UR10, R2 ;  /* 0x0000000a05007c24 */ /* 0x000fe4000f8e0202 */
[----:B------:R-:W-:-:S07]  /*0350*/  IMAD.MOV.U32 R5, RZ, RZ, RZ ;  /* 0x000000ffff057224 */ /* 0x000fce00078e00ff */
.L_x_1460:
[----:B------:R-:W-:Y:S01]  /*0360*/  UIADD3 UR6, UP0, UR10, 0x1, URZ ;  /* 0x000000010a067890 */ /* 0x000fe2000ff1e03f */
[----:B------:R-:W-:-:S03]  /*0370*/  MOV R2, R0 ;  /* 0x0000000000027202 */ /* 0x000fc60000000f00 */
        /* <DEDUP_REMOVED lines=23> */
[----:B------:R-:W-:Y:S01]  /*04f0*/  LEA R9, P0, R6, UR6, 0x2 ;  /* 0x0000000606097c11 */ /* 0x000fe2000f8010ff */
[----:B------:R-:W-:-:S03]  /*0500*/  IMAD.MOV.U32 R7, RZ, RZ, R8 ;  /* 0x000000ffff077224 */ /* 0x000fc600078e0008 */
[----:B------:R-:W-:-:S09]  /*0510*/  LEA.HI.X R8, R6, UR7, R5, 0x2, P0 ;  /* 0x0000000706087c11 */ /* 0x000fd200080f1405 */
.L_x_1461:
[----:B------:R-:W-:Y:S01]  /*0520*/  MOV R4, R9 ;  /* 0x0000000900047202 */ /* 0x000fe20000000f00 */
[----:B------:R-:W-:-:S05]  /*0530*/  IMAD.MOV.U32 R5, RZ, RZ, R8 ;  /* 0x000000ffff057224 */ /* 0x000fca00078e0008 */
[----:B------:R0:W-:Y:S04]  /*0540*/  STG.E desc[UR4][R4.64], R0 ;  /* 0x0000000004007986 */ /* 0x0001e8000c101904 */
[----:B------:R-:W2:Y:S01]  /*0550*/  LDG.E.S16 R6, desc[UR4][R2.64+0x2] ;  /* 0x0000020402067981 */ /* 0x000ea2000c1e1700 */
[----:B------:R-:W-:Y:S02]  /*0560*/  IADD3 R7, P0, R7, 0x1, RZ ;  /* 0x0000000107077810 */ /* 0x000fe40007f1e0ff */
[----:B------:R-:W-:-:S03]  /*0570*/  IADD3 R9, P1, R9, 0x4, RZ ;  /* 0x0000000409097810 */ /* 0x000fc60007f3e0ff */
[----:B------:R-:W-:Y:S01]  /*0580*/  IMAD.X R11, RZ, RZ, R11, P0 ;  /* 0x000000ffff0b7224 */ /* 0x000fe200000e060b */
[----:B------:R-:W-:Y:S02]  /*0590*/  IADD3.X R8, RZ, R8, RZ, P1, !PT ;  /* 0x00000008ff087210 */ /* 0x000fe40000ffe4ff */
[----:B--2---:R-:W-:Y:S02]  /*05a0*/  ISETP.GE.U32.AND P0, PT, R7, R6, PT ;  /* 0x000000060700720c */ /* 0x004fe40003f06070 */
[----:B------:R-:W-:-:S04]  /*05b0*/  SHF.R.S32.HI R6, RZ, 0x1f, R6 ;  /* 0x0000001fff067819 */ /* 0x000fc80000011406 */
[----:B------:R-:W-:-:S13]  /*05c0*/  ISETP.GE.AND.EX P0, PT, R11, R6, PT, P0 ;  /* 0x000000060b00720c */ /* 0x000fda0003f06300 */
[----:B0-----:R-:W-:Y:S05]  /*05d0*/  @!P0 BRA `(.L_x_1461) ;  /* 0xfffffffc00d08947 */ /* 0x001fea000383ffff */
[----:B------:R-:W-:Y:S05]  /*05e0*/  EXIT ;  /* 0x000000000000794d */ /* 0x000fea0003800000 */
        .weak           $__internal_5_$__cuda_sm20_div_s64
        .type           $__internal_5_$__cuda_sm20_div_s64,@function
        .size           $__internal_5_$__cuda_sm20_div_s64,(.L_x_8753 - $__internal_5_$__cuda_sm20_div_s64)
$__internal_5_$__cuda_sm20_div_s64:
        /* <DEDUP_REMOVED lines=49> */
[-C--:B------:R-:W-:Y:S02]  /*0900*/  IMAD R7, R11, R4.reuse, R7 ;  /* 0x000000040b077224 */ /* 0x080fe400078e0207 */
[----:B------:R-:W-:Y:S02]  /*0910*/  IMAD.X R8, RZ, RZ, R11, P3 ;  /* 0x000000ffff087224 */ /* 0x000fe400018e060b */
[----:B------:R-:W-:Y:S01]  /*0920*/  IMAD.X R17, RZ, RZ, ~R7, P2 ;  /* 0x000000ffff117224 */ /* 0x000fe200010e0e07 */
[----:B------:R-:W-:-:S04]  /*0930*/  IADD3 R7, P2, R15, -R4, RZ ;  /* 0x800000040f077210 */ /* 0x000fc80007f5e0ff */
[CC--:B------:R-:W-:Y:S02]  /*0940*/  ISETP.GE.U32.AND.EX P0, PT, R17.reuse, R5.reuse, PT, P0 ;  /* 0x000000051100720c */ /* 0x0c0fe40003f06100 */
[----:B------:R-:W-:Y:S02]  /*0950*/  IADD3.X R13, R17, ~R5, RZ, P2, !PT ;  /* 0x80000005110d7210 */ /* 0x000fe400017fe4ff */
[----:B------:R-:W-:Y:S02]  /*0960*/  SEL R7, R7, R15, P0 ;  /* 0x0000000f07077207 */ /* 0x000fe40000000000 */
[----:B------:R-:W-:Y:S02]  /*0970*/  SEL R9, R6, R9, P0 ;  /* 0x0000000906097207 */ /* 0x000fe40000000000 */
[----:B------:R-:W-:Y:S02]  /*0980*/  SEL R13, R13, R17, P0 ;  /* 0x000000110d0d7207 */ /* 0x000fe40000000000 */
[----:B------:R-:W-:-:S02]  /*0990*/  ISETP.GE.U32.AND P2, PT, R7, R4, PT ;  /* 0x000000040700720c */ /* 0x000fc40003f46070 */
[----:B------:R-:W-:Y:S02]  /*09a0*/  SEL R4, R8, R11, P0 ;  /* 0x0000000b08047207 */ /* 0x000fe40000000000 */
[----:B------:R-:W-:Y:S02]  /*09b0*/  IADD3 R6, P3, R9, 0x1, RZ ;  /* 0x0000000109067810 */ /* 0x000fe40007f7e0ff */
        /* <DEDUP_REMOVED lines=14> */
[----:B------:R-:W-:Y:S06]  /*0aa0*/  RET.REL.NODEC R4 `(_ZN2at6native55_GLOBAL__N__0955718d_22_SparseCsrTensorMath_cu_868dd54543convert_indices_from_csr_to_coo_cuda_kernelIsiEEvPT0_PKT_lll) ;  /* 0xfffffff404547950 */ /* 0x000fec0003c3ffff */
.L_x_1462:
        /* <DEDUP_REMOVED lines=13> */
.L_x_8753:


//--------------------- .text._ZN2at6native55_GLOBAL__N__0955718d_22_SparseCsrTensorMath_cu_868dd54543convert_indices_from_csr_to_coo_cuda_kernelIliEEvPT0_PKT_lll --------------------------
	.section	.text._ZN2at6native55_GLOBAL__N__0955718d_22_SparseCsrTensorMath_cu_868dd54543convert_indices_from_csr_to_coo_cuda_kernelIliEEvPT0_PKT_lll,"ax",@progbits
	.align	128
.text._ZN2at6native55_GLOBAL__N__0955718d_22_SparseCsrTensorMath_cu_868dd54543convert_indices_from_csr_to_coo_cuda_kernelIliEEvPT0_PKT_lll:
        .type           _ZN2at6native55_GLOBAL__N__0955718d_22_SparseCsrTensorMath_cu_868dd54543convert_indices_from_csr_to_coo_cuda_kernelIliEEvPT0_PKT_lll,@function
        .size           _ZN2at6native55_GLOBAL__N__0955718d_22_SparseCsrTensorMath_cu_868dd54543convert_indices_from_csr_to_coo_cuda_kernelIliEEvPT0_PKT_lll,(.L_x_8755 - _ZN2at6native55_GLOBAL__N__0955718d_22_SparseCsrTensorMath_cu_868dd54543convert_indices_from_csr_to_coo_cuda_kernelIliEEvPT0_PKT_lll)
        .other          _ZN2at6native55_GLOBAL__N__0955718d_22_SparseCsrTensorMath_cu_868dd54543convert_indices_from_csr_to_coo_cuda_kernelIliEEvPT0_PKT_lll,@"STO_CUDA_ENTRY STV_DEFAULT"
_ZN2at6native55_GLOBAL__N__0955718d_22_SparseCsrTensorMath_cu_868dd54543convert_indices_from_csr_to_coo_cuda_kernelIliEEvPT0_PKT_lll:
        /* <DEDUP_REMOVED lines=19> */
[----:B------:R-:W-:Y:S05]  /*0130*/  CALL.REL.NOINC `($__internal_6_$__cuda_sm20_div_s64) ;  /* 0x0000000400147944 */ /* 0x000fea0003c00000 */
        /* <DEDUP_REMOVED lines=9> */
.L_x_1463:
        /* <DEDUP_REMOVED lines=22> */
.L_x_1464:
        /* <DEDUP_REMOVED lines=26> */
.L_x_1465:
[----:B------:R-:W-:Y:S01]  /*04d0*/  MOV R8, R0 ;  /* 0x0000000000087202 */ /* 0x000fe20000000f00 */
[----:B------:R-:W-:-:S05]  /*04e0*/  IMAD.MOV.U32 R9, RZ, RZ, R3 ;  /* 0x000000ffff097224 */ /* 0x000fca00078e0003 */
[----:B------:R0:W-:Y:S04]  /*04f0*/  STG.E desc[UR4][R8.64], R2 ;  /* 0x0000000208007986 */ /* 0x0001e8000c101904 */
        /* <DEDUP_REMOVED lines=9> */
        .weak           $__internal_6_$__cuda_sm20_div_s64
        .type           $__internal_6_$__cuda_sm20_div_s64,@function
        .size           $__internal_6_$__cuda_sm20_div_s64,(.L_x_8755 - $__internal_6_$__cuda_sm20_div_s64)
$__internal_6_$__cuda_sm20_div_s64:
        /* <DEDUP_REMOVED lines=75> */
[----:B------:R-:W-:Y:S06]  /*0a40*/  RET.REL.NODEC R4 `(_ZN2at6native55_GLOBAL__N__0955718d_22_SparseCsrTensorMath_cu_868dd54543convert_indices_from_csr_to_coo_cuda_kernelIliEEvPT0_PKT_lll) ;  /* 0xfffffff4046c7950 */ /* 0x000fec0003c3ffff */
.L_x_1466:
        /* <DEDUP_REMOVED lines=11> */
.L_x_8755:


//--------------------- .text._ZN2at6native55_GLOBAL__N__0955718d_22_SparseCsrTensorMath_cu_868dd54543convert_indices_from_csr_to_coo_cuda_kernelIiiEEvPT0_PKT_lll --------------------------
	.section	.text._ZN2at6native55_GLOBAL__N__0955718d_22_SparseCsrTensorMath_cu_868dd54543convert_indices_from_csr_to_coo_cuda_kernelIiiEEvPT0_PKT_lll,"ax",@progbits
	.align	128
.text._ZN2at6native55_GLOBAL__N__0955718d_22_SparseCsrTensorMath_cu_868dd54543convert_indices_from_csr_to_coo_cuda_kernelIiiEEvPT0_PKT_lll:
        .type           _ZN2at6native55_GLOBAL__N__0955718d_22_SparseCsrTensorMath_cu_868dd54543convert_indices_from_csr_to_coo_cuda_kernelIiiEEvPT0_PKT_lll,@function
        .size           _ZN2at6native55_GLOBAL__N__0955718d_22_SparseCsrTensorMath_cu_868dd54543convert_indices_from_csr_to_coo_cuda_kernelIiiEEvPT0_PKT_lll,(.L_x_8757 - _ZN2at6native55_GLOBAL__N__0955718d_22_SparseCsrTensorMath_cu_868dd54543convert_indices_from_csr_to_coo_cuda_kernelIiiEEvPT0_PKT_lll)
        .other          _ZN2at6native55_GLOBAL__N__0955718d_22_SparseCsrTensorMath_cu_868dd54543convert_indices_from_csr_to_coo_cuda_kernelIiiEEvPT0_PKT_lll,@"STO_CUDA_ENTRY STV_DEFAULT"
_ZN2at6native55_GLOBAL__N__0955718d_22_SparseCsrTensorMath_cu_868dd54543convert_indices_from_csr_to_coo_cuda_kernelIiiEEvPT0_PKT_lll:
        /* <DEDUP_REMOVED lines=19> */
[----:B------:R-:W-:Y:S05]  /*0130*/  CALL.REL.NOINC `($__internal_7_$__cuda_sm20_div_s64) ;  /* 0x0000000400247944 */ /* 0x000fea0003c00000 */
        /* <DEDUP_REMOVED lines=12> */
.L_x_1467:
        /* <DEDUP_REMOVED lines=22> */
.L_x_1468:
        /* <DEDUP_REMOVED lines=14> */
[--C-:B------:R-:W-:Y:S01]  /*0440*/  IMAD.MOV.U32 R11, RZ, RZ, R6.reuse ;  /* 0x000000ffff0b7224 */ /* 0x100fe200078e0006 */
[----:B------:R-:W-:Y:S01]  /*0450*/  SHF.R.S32.HI R10, RZ, 0x1f, R6 ;  /* 0x0000001fff0a7819 */ /* 0x000fe20000011406 */
        /* <DEDUP_REMOVED lines=10> */
.L_x_1469:
[----:B------:R-:W-:Y:S01]  /*0500*/  MOV R4, R8 ;  /* 0x0000000800047202 */ /* 0x000fe20000000f00 */
[----:B------:R-:W-:-:S05]  /*0510*/  IMAD.MOV.U32 R5, RZ, RZ, R9 ;  /* 0x000000ffff057224 */ /* 0x000fca00078e0009 */
[----:B------:R0:W-:Y:S04]  /*0520*/  STG.E desc[UR4][R4.64], R0 ;  /* 0x0000000004007986 */ /* 0x0001e8000c101904 */
[----:B------:R-:W2:Y:S01]  /*0530*/  LDG.E R6, desc[UR4][R2.64+0x4] ;  /* 0x0000040402067981 */ /* 0x000ea2000c1e1900 */
        /* <DEDUP_REMOVED lines=9> */
        .weak           $__internal_7_$__cuda_sm20_div_s64
        .type           $__internal_7_$__cuda_sm20_div_s64,@function
        .size           $__internal_7_$__cuda_sm20_div_s64,(.L_x_8757 - $__internal_7_$__cuda_sm20_div_s64)
$__internal_7_$__cuda_sm20_div_s64:
        /* <DEDUP_REMOVED lines=75> */
[----:B------:R-:W-:Y:S06]  /*0a80*/  RET.REL.NODEC R4 `(_ZN2at6native55_GLOBAL__N__0955718d_22_SparseCsrTensorMath_cu_868dd54543convert_indices_from_csr_to_coo_cuda_kernelIiiEEvPT0_PKT_lll) ;  /* 0xfffffff4045c7950 */ /* 0x000fec0003c3ffff */
.L_x_1470:
        /* <DEDUP_REMOVED lines=15> */
.L_x_8757:


//--------------------- .text._ZN2at6native55_GLOBAL__N__0955718d_22_SparseCsrTensorMath_cu_868dd54543convert_indices_from_csr_to_coo_cuda_kernelIaiEEvPT0_PKT_lll --------------------------
	.section	.text._ZN2at6native55_GLOBAL__N__0955718d_22_SparseCsrTensorMath_cu_868dd54543convert_indices_from_csr_to_coo_cuda_kernelIaiEEvPT0_PKT_lll,"ax",@progbits
	.align	128
.text._ZN2at6native55_GLOBAL__N__0955718d_22_SparseCsrTensorMath_cu_868dd54543convert_indices_from_csr_to_coo_cuda_kernelIaiEEvPT0_PKT_lll:
        .type           _ZN2at6native55_GLOBAL__N__0955718d_22_SparseCsrTensorMath_cu_868dd54543convert_indices_from_csr_to_coo_cuda_kernelIaiEEvPT0_PKT_lll,@function
        .size           _ZN2at6native55_GLOBAL__N__0955718d_22_SparseCsrTensorMath_cu_868dd54543convert_indices_from_csr_to_coo_cuda_kernelIaiEEvPT0_PKT_lll,(.L_x_8759 - _ZN2at6native55_GLOBAL__N__0955718d_22_SparseCsrTensorMath_cu_868dd54543convert_indices_from_csr_to_coo_cuda_kernelIaiEEvPT0_PKT_lll)
        .other          _ZN2at6native55_GLOBAL__N__0955718d_22_SparseCsrTensorMath_cu_868dd54543convert_indices_from_csr_to_coo_cuda_kernelIaiEEvPT0_PKT_lll,@"STO_CUDA_ENTRY STV_DEFAULT"
_ZN2at6native55_GLOBAL__N__0955718d_22_SparseCsrTensorMath_cu_868dd54543convert_indices_from_csr_to_coo_cuda_kernelIaiEEvPT0_PKT_lll:
        /* <DEDUP_REMOVED lines=19> */
[----:B------:R-:W-:Y:S05]  /*0130*/  CALL.REL.NOINC `($__internal_8_$__cuda_sm20_div_s64) ;  /* 0x0000000400247944 */ /* 0x000fea0003c00000 */
[----:B------:R-:W-:Y:S01]  /*0140*/  IADD3 R5, P0, RZ, -R6, RZ ;  /* 0x80000006ff057210 */ /* 0x000fe20007f1e0ff */
[----:B------:R-:W-:Y:S01]  /*0150*/  ULDC.64 UR10, c[0x0][0x220] ;  /* 0x00008800000a7ab9 */ /* 0x000fe20000000a00 */
[----:B------:R-:W-:Y:S02]  /*0160*/  IMAD.MOV.U32 R3, RZ, RZ, RZ ;  /* 0x000000ffff037224 */ /* 0x000fe400078e00ff */
[----:B------:R-:W-:Y:S02]  /*0170*/  IMAD.MOV.U32 R4, RZ, RZ, R6 ;  /* 0x000000ffff047224 */ /* 0x000fe400078e0006 */
[----:B------:R-:W-:Y:S02]  /*0180*/  IMAD.X R0, RZ, RZ, ~R7, P0 ;  /* 0x000000ffff007224 */ /* 0x000fe400000e0e07 */
[----:B------:R-:W-:-:S04]  /*0190*/  IMAD.WIDE.U32 R2, R5, UR10, R2 ;  /* 0x0000000a05027c25 */ /* 0x000fc8000f8e0002 */
[----:B------:R-:W-:-:S04]  /*01a0*/  IMAD R0, R0, UR10, RZ ;  /* 0x0000000a00007c24 */ /* 0x000fc8000f8e02ff */
[----:B------:R-:W-:Y:S01]  /*01b0*/  IMAD R5, R5, UR11, R0 ;  /* 0x0000000b05057c24 */ /* 0x000fe2000f8e0200 */
[----:B------:R-:W-:-:S03]  /*01c0*/  MOV R0, R2 ;  /* 0x0000000200007202 */ /* 0x000fc60000000f00 */
[----:B------:R-:W-:Y:S01]  /*01d0*/  IMAD.IADD R3, R3, 0x1, R5 ;  /* 0x0000000103037824 */ /* 0x000fe200078e0205 */
[----:B------:R-:W-:Y:S01]  /*01e0*/  MOV R5, R7 ;  /* 0x0000000700057202 */ /* 0x000fe20000000f00 */
[----:B------:R-:W-:Y:S06]  /*01f0*/  BRA `(.L_x_1472) ;  /* 0x0000000000587947 */ /* 0x000fec0003800000 */
.L_x_1471:
[----:B------:R-:W0:Y:S01]  /*0200*/  I2F.U32.RP R0, UR10 ;  /* 0x0000000a00007d06 */ /* 0x000e220008209000 */
[----:B------:R-:W-:-:S07]  /*0210*/  ISETP.NE.U32.AND P2, PT, RZ, UR10, PT ;  /* 0x0000000aff007c0c */ /* 0x000fce000bf45070 */
[----:B0-----:R-:W0:Y:S02]  /*0220*/  MUFU.RCP R0, R0 ;  /* 0x0000000000007308 */ /* 0x001e240000001000 */
[----:B0-----:R-:W-:-:S06]  /*0230*/  VIADD R4, R0, 0xffffffe ;  /* 0x0ffffffe00047836 */ /* 0x001fcc0000000000 */
[----:B------:R0:W1:Y:S02]  /*0240*/  F2I.FTZ.U32.TRUNC.NTZ R5, R4 ;  /* 0x0000000400057305 */ /* 0x000064000021f000 */
[----:B0-----:R-:W-:Y:S01]  /*0250*/  HFMA2.MMA R4, -RZ, RZ, 0, 0 ;  /* 0x00000000ff047435 */ /* 0x001fe200000001ff */
[----:B-1----:R-:W-:-:S04]  /*0260*/  IMAD.MOV R3, RZ, RZ, -R5 ;  /* 0x000000ffff037224 */ /* 0x002fc800078e0a05 */
[----:B------:R-:W-:-:S05]  /*0270*/  IMAD R3, R3, UR10, RZ ;  /* 0x0000000a03037c24 */ /* 0x000fca000f8e02ff */
[----:B------:R-:W-:-:S06]  /*0280*/  IMAD.HI.U32 R5, R5, R3, R4 ;  /* 0x0000000305057227 */ /* 0x000fcc00078e0004 */
[----:B------:R-:W-:-:S04]  /*0290*/  IMAD.HI.U32 R4, R5, R2, RZ ;  /* 0x0000000205047227 */ /* 0x000fc800078e00ff */
[----:B------:R-:W-:-:S04]  /*02a0*/  IMAD.MOV R3, RZ, RZ, -R4 ;  /* 0x000000ffff037224 */ /* 0x000fc800078e0a04 */
[----:B------:R-:W-:-:S05]  /*02b0*/  IMAD R3, R3, UR10, R2 ;  /* 0x0000000a03037c24 */ /* 0x000fca000f8e0202 */
[----:B------:R-:W-:-:S13]  /*02c0*/  ISETP.GE.U32.AND P0, PT, R3, UR10, PT ;  /* 0x0000000a03007c0c */ /* 0x000fda000bf06070 */
[----:B------:R-:W-:Y:S01]  /*02d0*/  @P0 VIADD R3, R3, -UR10 ;  /* 0x8000000a03030c36 */ /* 0x000fe20008000000 */
[----:B------:R-:W-:-:S04]  /*02e0*/  @P0 IADD3 R4, R4, 0x1, RZ ;  /* 0x0000000104040810 */ /* 0x000fc80007ffe0ff */
[----:B------:R-:W-:Y:S02]  /*02f0*/  ISETP.GE.U32.AND P1, PT, R3, UR10, PT ;  /* 0x0000000a03007c0c */ /* 0x000fe4000bf26070 */
[----:B------:R-:W-:-:S11]  /*0300*/  MOV R3, RZ ;  /* 0x000000ff00037202 */ /* 0x000fd60000000f00 */
[----:B------:R-:W-:Y:S01]  /*0310*/  @P1 VIADD R4, R4, 0x1 ;  /* 0x0000000104041836 */ /* 0x000fe20000000000 */
[----:B------:R-:W-:-:S05]  /*0320*/  @!P2 LOP3.LUT R4, RZ, UR10, RZ, 0x33, !PT ;  /* 0x0000000aff04ac12 */ /* 0x000fca000f8e33ff */
[----:B------:R-:W-:-:S04]  /*0330*/  IMAD.MOV R5, RZ, RZ, -R4 ;  /* 0x000000ffff057224 */ /* 0x000fc800078e0a04 */
[----:B------:R-:W-:Y:S02]  /*0340*/  IMAD R0, R5, UR10, R2 ;  /* 0x0000000a05007c24 */ /* 0x000fe4000f8e0202 */
[----:B------:R-:W-:-:S07]  /*0350*/  IMAD.MOV.U32 R5, RZ, RZ, RZ ;  /* 0x000000ffff057224 */ /* 0x000fce00078e00ff */
.L_x_1472:
[----:B------:R-:W-:Y:S01]  /*0360*/  UIADD3 UR6, UP0, UR10, 0x1, URZ ;  /* 0x000000010a067890 */ /* 0x000fe2000ff1e03f */
[----:B------:R-:W-:Y:S01]  /*0370*/  IMAD.MOV.U32 R2, RZ, RZ, R0 ;  /* 0x000000ffff027224 */ /* 0x000fe200078e0000 */
[----:B------:R-:W-:Y:S02]  /*0380*/  ULDC.64 UR8, c[0x0][0x218] ;  /* 0x0000860000087ab9 */ /* 0x000fe40000000a00 */
        /* <DEDUP_REMOVED lines=15> */
[----:B------:R-:W-:Y:S02]  /*0480*/  SHF.R.S32.HI R10, RZ, 0x1f, R11 ;  /* 0x0000001fff0a7819 */ /* 0x000fe4000001140b */
[----:B------:R-:W-:-:S03]  /*0490*/  MOV R6, R11 ;  /* 0x0000000b00067202 */ /* 0x000fc60000000f00 */
[----:B------:R-:W-:Y:S02]  /*04a0*/  IMAD.MOV.U32 R7, RZ, RZ, R10 ;  /* 0x000000ffff077224 */ /* 0x000fe400078e000a */
[----:B------:R-:W-:Y:S01]  /*04b0*/  IMAD.WIDE.U32 R6, R4, UR6, R6 ;  /* 0x0000000604067c25 */ /* 0x000fe2000f8e0006 */
[----:B------:R-:W-:-:S03]  /*04c0*/  ULDC.64 UR6, c[0x0][0x210] ;  /* 0x0000840000067ab9 */ /* 0x000fc60000000a00 */
[----:B------:R-:W-:Y:S01]  /*04d0*/  IMAD.IADD R9, R7, 0x1, R5 ;  /* 0x0000000107097824 */ /* 0x000fe200078e0205 */
[----:B------:R-:W-:-:S04]  /*04e0*/  LEA R8, P0, R6, UR6, 0x2 ;  /* 0x0000000606087c11 */ /* 0x000fc8000f8010ff */
[----:B------:R-:W-:-:S09]  /*04f0*/  LEA.HI.X R9, R6, UR7, R9, 0x2, P0 ;  /* 0x0000000706097c11 */ /* 0x000fd200080f1409 */
.L_x_1473:
[----:B------:R-:W-:Y:S01]  /*0500*/  MOV R4, R8 ;  /* 0x0000000800047202 */ /* 0x000fe20000000f00 */
[----:B------:R-:W-:-:S05]  /*0510*/  IMAD.MOV.U32 R5, RZ, RZ, R9 ;  /* 0x000000ffff057224 */ /* 0x000fca00078e0009 */
[----:B------:R0:W-:Y:S04]  /*0520*/  STG.E desc[UR4][R4.64], R0 ;  /* 0x0000000004007986 */ /* 0x0001e8000c101904 */
[----:B------:R-:W2:Y:S01]  /*0530*/  LDG.E.S8 R6, desc[UR4][R2.64+0x1] ;  /* 0x0000010402067981 */ /* 0x000ea2000c1e1300 */
        /* <DEDUP_REMOVED lines=9> */
        .weak           $__internal_8_$__cuda_sm20_div_s64
        .type           $__internal_8_$__cuda_sm20_div_s64,@function
        .size           $__internal_8_$__cuda_sm20_div_s64,(.L_x_8759 - $__internal_8_$__cuda_sm20_div_s64)
$__internal_8_$__cuda_sm20_div_s64:
        /* <DEDUP_REMOVED lines=75> */
[----:B------:R-:W-:Y:S06]  /*0a80*/  RET.REL.NODEC R4 `(_ZN2at6native55_GLOBAL__N__0955718d_22_SparseCsrTensorMath_cu_868dd54543convert_indices_from_csr_to_coo_cuda_kernelIaiEEvPT0_PKT_lll) ;  /* 0xfffffff4045c7950 */ /* 0x000fec0003c3ffff */
.L_x_1474:
        /* <DEDUP_REMOVED lines=15> */
.L_x_8759:


//--------------------- .text._ZN2at6native55_GLOBAL__N__0955718d_22_SparseCsrTensorMath_cu_868dd54543convert_indices_from_csr_to_coo_cuda_kernelIhiEEvPT0_PKT_lll --------------------------
	.section	.text._ZN2at6native55_GLOBAL__N__0955718d_22_SparseCsrTensorMath_cu_868dd54543convert_indices_from_csr_to_coo_cuda_kernelIhiEEvPT0_PKT_lll,"ax",@progbits
	.align	128
.text._ZN2at6native55_GLOBAL__N__0955718d_22_SparseCsrTensorMath_cu_868dd54543convert_indices_from_csr_to_coo_cuda_kernelIhiEEvPT0_PKT_lll:
        .type           _ZN2at6native55_GLOBAL__N__0955718d_22_SparseCsrTensorMath_cu_868dd54543convert_indices_from_csr_to_coo_cuda_kernelIhiEEvPT0_PKT_lll,@function
        .size           _ZN2at6native55_GLOBAL__N__0955718d_22_SparseCsrTensorMath_cu_868dd54543convert_indices_from_csr_to_coo_cuda_kernelIhiEEvPT0_PKT_lll,(.L_x_8761 - _ZN2at6native55_GLOBAL__N__0955718d_22_SparseCsrTensorMath_cu_868dd54543convert_indices_from_csr_to_coo_cuda_kernelIhiEEvPT0_PKT_lll)
        .other          _ZN2at6native55_GLOBAL__N__0955718d_22_SparseCsrTensorMath_cu_868dd54543convert_indices_from_csr_to_coo_cuda_kernelIhiEEvPT0_PKT_lll,@"STO_CUDA_ENTRY STV_DEFAULT"
_ZN2at6native55_GLOBAL__N__0955718d_22_SparseCsrTensorMath_cu_868dd54543convert_indices_from_csr_to_coo_cuda_kernelIhiEEvPT0_PKT_lll:
        /* <DEDUP_REMOVED lines=19> */
[----:B------:R-:W-:Y:S05]  /*0130*/  CALL.REL.NOINC `($__internal_9_$__cuda_sm20_div_s64) ;  /* 0x00000004000c7944 */ /* 0x000fea0003c00000 */
        /* <DEDUP_REMOVED lines=9> */
.L_x_1475:
        /* <DEDUP_REMOVED lines=22> */
.L_x_1476:
        /* <DEDUP_REMOVED lines=24> */
.L_x_1477:
[----:B------:R-:W-:Y:S01]  /*04b0*/  IMAD.MOV.U32 R6, RZ, RZ, R3 ;  /* 0x000000ffff067224 */ /* 0x000fe200078e0003 */
[----:B------:R-:W-:-:S05]  /*04c0*/  MOV R7, R8 ;  /* 0x0000000800077202 */ /* 0x000fca0000000f00 */
[----:B------:R0:W-:Y:S04]  /*04d0*/  STG.E desc[UR4][R6.64], R2 ;  /* 0x0000000206007986 */ /* 0x0001e8000c101904 */
        /* <DEDUP_REMOVED lines=9> */
        .weak           $__internal_9_$__cuda_sm20_div_s64
        .type           $__internal_9_$__cuda_sm20_div_s64,@function
        .size           $__internal_9_$__cuda_sm20_div_s64,(.L_x_8761 - $__internal_9_$__cuda_sm20_div_s64)
$__internal_9_$__cuda_sm20_div_s64:
        /* <DEDUP_REMOVED lines=75> */
[----:B------:R-:W-:Y:S06]  /*0a20*/  RET.REL.NODEC R4 `(_ZN2at6native55_GLOBAL__N__0955718d_22_SparseCsrTensorMath_cu_868dd54543convert_indices_from_csr_to_coo_cuda_kernelIhiEEvPT0_PKT_lll) ;  /* 0xfffffff404747950 */ /* 0x000fec0003c3ffff */
.L_x_1478:
        /* <DEDUP_REMOVED lines=13> */
.L_x_8761:


//--------------------- .text._ZN2at6native55_GLOBAL__N__0955718d_22_SparseCsrTensorMath_cu_868dd54543convert_indices_from_coo_to_csr_cuda_kernelIslEEvPT0_PKT_ll --------------------------
	.section	.text._ZN2at6native55_GLOBAL__N__0955718d_22_SparseCsrTensorMath_cu_868dd54543convert_indices_from_coo_to_csr_cuda_kernelIslEEvPT0_PKT_ll,"ax",@progbits
	.align	128
.text._ZN2at6native55_GLOBAL__N__0955718d_22_SparseCsrTensorMath_cu_868dd54543convert_indices_from_coo_to_csr_cuda_kernelIslEEvPT0_PKT_ll:
        .type           _ZN2at6native55_GLOBAL__N__0955718d_22_SparseCsrTensorMath_cu_868dd54543convert_indices_from_coo_to_csr_cuda_kernelIslEEvPT0_PKT_ll,@function
        .size           _ZN2at6native55_GLOBAL__N__0955718d_22_SparseCsrTensorMath_cu_868dd54543convert_indices_from_coo_to_csr_cuda_kernelIslEEvPT0_PKT_ll,(.L_x_8763 - _ZN2at6native55_GLOBAL__N__0955718d_22_SparseCsrTensorMath_cu_868dd54543convert_indices_from_coo_to_csr_cuda_kernelIslEEvPT0_PKT_ll)
        .other          _ZN2at6native55_GLOBAL__N__0955718d_22_SparseCsrTensorMath_cu_868dd54543convert_indices_from_coo_to_csr_cuda_kernelIslEEvPT0_PKT_ll,@"STO_CUDA_ENTRY STV_DEFAULT"
_ZN2at6native55_GLOBAL__N__0955718d_22_SparseCsrTensorMath_cu_868dd54543convert_indices_from_coo_to_csr_cuda_kernelIslEEvPT0_PKT_ll:
[----:B------:R-:W-:Y:S01]  /*0000*/  LDC R1, c[0x0][0x28] ;  /* 0x00000a00ff017b82 */ /* 0x000fe20000000800 */
[----:B------:R-:W0:Y:S07]  /*0010*/  S2R R0, SR_TID.X ;  /* 0x0000000000007919 */ /* 0x000e2e0000002100 */
[----:B------:R-:W0:Y:S08]  /*0020*/  S2UR UR4, SR_CTAID.X ;  /* 0x00000000000479c3 */ /* 0x000e300000002500 */
[----:B------:R-:W0:Y:S02]  /*0030*/  LDC R9, c[0x0][RZ] ;  /* 0x00000000ff097b82 */ /* 0x000e240000000800 */
[----:B0-----:R-:W-:Y:S01]  /*0040*/  IMAD R9, R9, UR4, R0 ;  /* 0x0000000409097c24 */ /* 0x001fe2000f8e0200 */
[----:B------:R-:W-:-:S02]  /*0050*/  ULDC.64 UR4, c[0x0][0x210] ;  /* 0x0000840000047ab9 */ /* 0x000fc40000000a00 */
[----:B------:R-:W-:Y:S02]  /*0060*/  IMAD.U32 R4, RZ, RZ, UR4 ;  /* 0x00000004ff047e24 */ /* 0x000fe4000f8e00ff */
[----:B------:R-:W-:Y:S01]  /*0070*/  ISETP.NE.AND P0, PT, R9, RZ, PT ;  /* 0x000000ff0900720c */ /* 0x000fe20003f05270 */
[----:B------:R-:W-:Y:S01]  /*0080*/  IMAD.U32 R5, RZ, RZ, UR5 ;  /* 0x00000005ff057e24 */ /* 0x000fe2000f8e00ff */
[----:B------:R-:W-:-:S11]  /*0090*/  ULDC.64 UR4, c[0x0][0x208] ;  /* 0x0000820000047ab9 */ /* 0x000fd60000000a00 */
[----:B------:R-:W-:Y:S05]  /*00a0*/  @!P0 BRA `(.L_x_1479) ;  /* 0x0000000800588947 */ /* 0x000fea0003800000 */
[----:B------:R-:W0:Y:S02]  /*00b0*/  LDC.64 R4, c[0x0][0x228] ;  /* 0x00008a00ff047b82 */ /* 0x000e240000000a00 */
[----:B0-----:R-:W-:-:S04]  /*00c0*/  ISETP.GE.U32.AND P0, PT, R9, R4, PT ;  /* 0x000000040900720c */ /* 0x001fc80003f06070 */
[----:B------:R-:W-:-:S13]  /*00d0*/  ISETP.GE.AND.EX P0, PT, RZ, R5, PT, P0 ;  /* 0x00000005ff00720c */ /* 0x000fda0003f06300 */
[----:B------:R-:W-:Y:S05]  /*00e0*/  @!P0 BRA `(.L_x_1480) ;  /* 0x0000000400d08947 */ /* 0x000fea0003800000 */
[----:B------:R-:W-:-:S04]  /*00f0*/  ISETP.NE.U32.AND P0, PT, R9, R4, PT ;  /* 0x000000040900720c */ /* 0x000fc80003f05070 */
[----:B------:R-:W-:-:S13]  /*0100*/  ISETP.NE.AND.EX P0, PT, RZ, R5, PT, P0 ;  /* 0x00000005ff00720c */ /* 0x000fda0003f05300 */
[----:B------:R-:W-:Y:S05]  /*0110*/  @P0 EXIT ;  /* 0x000000000000094d */ /* 0x000fea0003800000 */
[----:B------:R-:W-:Y:S01]  /*0120*/  ULDC.64 UR6, c[0x0][0x218] ;  /* 0x0000860000067ab9 */ /* 0x000fe20000000a00 */
[----:B------:R-:W-:Y:S01]  /*0130*/  ULDC.64 UR8, c[0x0][0x220] ;  /* 0x0000880000087ab9 */ /* 0x000fe20000000a00 */
[----:B------:R-:W-:-:S04]  /*0140*/  LEA R2, P0, R4, UR6, 0x1 ;  /* 0x0000000604027c11 */ /* 0x000fc8000f8008ff */
[----:B------:R-:W-:-:S06]  /*0150*/  LEA.HI.X R3, R4, UR7, R5, 0x1, P0 ;  /* 0x0000000704037c11 */ /* 0x000fcc00080f0c05 */
[----:B------:R-:W2:Y:S02]  /*0160*/  LDG.E.S16 R3, desc[UR4][R2.64+-0x2] ;  /* 0xfffffe0402037981 */ /* 0x000ea4000c1e1700 */
[----:B--2---:R-:W-:Y:S02]  /*0170*/  ISETP.GE.U32.AND P0, PT, R3, UR8, PT ;  /* 0x0000000803007c0c */ /* 0x004fe4000bf06070 */
[----:B------:R-:W-:-:S04]  /*0180*/  SHF.R.S32.HI R8, RZ, 0x1f, R3 ;  /* 0x0000001fff087819 */ /* 0x000fc80000011403 */
[----:B------:R-:W-:-:S13]  /*0190*/  ISETP.GE.AND.EX P0, PT, R8, UR9, PT, P0 ;  /* 0x0000000908007c0c */ /* 0x000fda000bf06300 */
[----:B------:R-:W-:Y:S05]  /*01a0*/  @P0 EXIT ;  /* 0x000000000000094d */ /* 0x000fea0003800000 */
[----:B------:R-:W-:Y:S01]  /*01b0*/  IADD3 R9, -R3, UR8, RZ ;  /* 0x0000000803097c10 */ /* 0x000fe2000fffe1ff */
[----:B------:R-:W-:Y:S01]  /*01c0*/  IMAD.MOV.U32 R0, RZ, RZ, R8 ;  /* 0x000000ffff007224 */ /* 0x000fe200078e0008 */
[----:B------:R-:W-:Y:S02]  /*01d0*/  LOP3.LUT R2, RZ, R3, RZ, 0x33, !PT ;  /* 0x00000003ff027212 */ /* 0x000fe400078e33ff */
[----:B------:R-:W-:-:S04]  /*01e0*/  LOP3.LUT R9, R9, 0x3, RZ, 0xc0, !PT ;  /* 0x0000000309097812 */ /* 0x000fc800078ec0ff */
[----:B------:R-:W-:-:S04]  /*01f0*/  ISETP.NE.U32.AND P0, PT, R9, RZ, PT ;  /* 0x000000ff0900720c */ /* 0x000fc80003f05070 */
[----:B------:R-:W-:-:S13]  /*0200*/  ISETP.NE.AND.EX P0, PT, RZ, RZ, PT, P0 ;  /* 0x000000ffff00720c */ /* 0x000fda0003f05300 */
[----:B------:R-:W-:Y:S05]  /*0210*/  @!P0 BRA `(.L_x_1481) ;  /* 0x0000000000548947 */ /* 0x000fea0003800000 */
[----:B------:R-:W0:Y:S01]  /*0220*/  LDC.64 R6, c[0x0][0x228] ;  /* 0x00008a00ff067b82 */ /* 0x000e220000000a00 */
[----:B------:R-:W-:Y:S01]  /*0230*/  ULDC.64 UR6, c[0x0][0x210] ;  /* 0x0000840000067ab9 */ /* 0x000fe20000000a00 */
[----:B------:R-:W-:Y:S01]  /*0240*/  IADD3 R9, P2, RZ, -R9, RZ ;  /* 0x80000009ff097210 */ /* 0x000fe20007f5e0ff */
[----:B------:R-:W-:Y:S01]  /*0250*/  IMAD.MOV.U32 R0, RZ, RZ, R8 ;  /* 0x000000ffff007224 */ /* 0x000fe200078e0008 */
[----:B------:R-:W-:-:S03]  /*0260*/  LEA R11, P0, R3, UR6, 0x3 ;  /* 0x00000006030b7c11 */ /* 0x000fc6000f8018ff */
[----:B------:R-:W-:Y:S01]  /*0270*/  IMAD.X R10, RZ, RZ, -0x1, P2 ;  /* 0xffffffffff0a7424 */ /* 0x000fe200010e06ff */
[----:B------:R-:W-:Y:S02]  /*0280*/  IADD3 R11, P1, R11, 0x8, RZ ;  /* 0x000000080b0b7810 */ /* 0x000fe40007f3e0ff */
[----:B------:R-:W-:-:S05]  /*0290*/  LEA.HI.X R12, R3, UR7, R8, 0x3, P0 ;  /* 0x00000007030c7c11 */ /* 0x000fca00080f1c08 */
[----:B------:R-:W-:-:S07]  /*02a0*/  IMAD.X R12, RZ, RZ, R12, P1 ;  /* 0x000000ffff0c7224 */ /* 0x000fce00008e060c */
.L_x_1482:
[----:B------:R-:W-:Y:S01]  /*02b0*/  IMAD.MOV.U32 R4, RZ, RZ, R11 ;  /* 0x000000ffff047224 */ /* 0x000fe200078e000b */
[----:B------:R-:W-:Y:S01]  /*02c0*/  IADD3 R9, P0, R9, 0x1, RZ ;  /* 0x0000000109097810 */ /* 0x000fe20007f1e0ff */
[----:B------:R-:W-:Y:S01]  /*02d0*/  IMAD.MOV.U32 R5, RZ, RZ, R12 ;  /* 0x000000ffff057224 */ /* 0x000fe200078e000c */
[----:B------:R-:W-:Y:S02]  /*02e0*/  IADD3 R3, P1, R3, 0x1, RZ ;  /* 0x0000000103037810 */ /* 0x000fe40007f3e0ff */
[----:B------:R-:W-:Y:S01]  /*02f0*/  IADD3 R11, P2, R11, 0x8, RZ ;  /* 0x000000080b0b7810 */ /* 0x000fe20007f5e0ff */
[----:B------:R-:W-:Y:S01]  /*0300*/  IMAD.X R10, RZ, RZ, R10, P0 ;  /* 0x000000ffff0a7224 */ /* 0x000fe200000e060a */
[----:B0-----:R1:W-:Y:S01]  /*0310*/  STG.E.64 desc[UR4][R4.64], R6 ;  /* 0x0000000604007986 */ /* 0x0013e2000c101b04 */
[----:B------:R-:W-:Y:S01]  /*0320*/  ISETP.NE.U32.AND P0, PT, R9, RZ, PT ;  /* 0x000000ff0900720c */ /* 0x000fe20003f05070 */
[----:B------:R-:W-:Y:S02]  /*0330*/  IMAD.X R0, RZ, RZ, R0, P1 ;  /* 0x000000ffff007224 */ /* 0x000fe400008e0600 */
[----:B------:R-:W-:Y:S01]  /*0340*/  IMAD.X R12, RZ, RZ, R12, P2 ;  /* 0x000000ffff0c7224 */ /* 0x000fe200010e060c */
[----:B------:R-:W-:-:S13]  /*0350*/  ISETP.NE.AND.EX P0, PT, R10, RZ, PT, P0 ;  /* 0x000000ff0a00720c */ /* 0x000fda0003f05300 */
[----:B-1----:R-:W-:Y:S05]  /*0360*/  @P0 BRA `(.L_x_1482) ;  /* 0xfffffffc00d00947 */ /* 0x002fea000383ffff */
.L_x_1481:
[----:B------:R-:W-:Y:S02]  /*0370*/  IADD3 R2, P1, R2, UR8, RZ ;  /* 0x0000000802027c10 */ /* 0x000fe4000ff3e0ff */
[----:B------:R-:W-:Y:S02]  /*0380*/  LOP3.LUT R4, RZ, R8, RZ, 0x33, !PT ;  /* 0x00000008ff047212 */ /* 0x000fe400078e33ff */
[----:B------:R-:W-:Y:S02]  /*0390*/  ISETP.GE.U32.AND P0, PT, R2, 0x3, PT ;  /* 0x000000030200780c */ /* 0x000fe40003f06070 */
[----:B------:R-:W-:-:S04]  /*03a0*/  IADD3.X R2, R4, UR9, RZ, P1, !PT ;  /* 0x0000000904027c10 */ /* 0x000fc80008ffe4ff */
[----:B------:R-:W-:-:S13]  /*03b0*/  ISETP.GE.U32.AND.EX P0, PT, R2, RZ, PT, P0 ;  /* 0x000000ff0200720c */ /* 0x000fda0003f06100 */
[----:B------:R-:W-:Y:S05]  /*03c0*/  @!P0 EXIT ;  /* 0x000000000000894d */ /* 0x000fea0003800000 */
[----:B------:R-:W0:Y:S01]  /*03d0*/  LDC.64 R4, c[0x0][0x210] ;  /* 0x00008400ff047b82 */ /* 0x000e220000000a00 */
[----:B------:R-:W-:-:S04]  /*03e0*/  IADD3 R2, P2, -R3, UR8, RZ ;  /* 0x0000000803027c10 */ /* 0x000fc8000ff5e1ff */
[----:B------:R-:W-:Y:S02]  /*03f0*/  ISETP.GT.U32.AND P0, PT, R2, 0xc, PT ;  /* 0x0000000c0200780c */ /* 0x000fe40003f04070 */
[----:B------:R-:W-:Y:S02]  /*0400*/  IADD3.X R6, ~R0, UR9, RZ, P2, !PT ;  /* 0x0000000900067c10 */ /* 0x000fe400097fe5ff */
[----:B0-----:R-:W-:-:S04]  /*0410*/  LEA R4, P1, R3, R4, 0x3 ;  /* 0x0000000403047211 */ /* 0x001fc800078218ff */
[----:B------:R-:W-:Y:S02]  /*0420*/  LEA.HI.X R2, R3, R5, R0, 0x3, P1 ;  /* 0x0000000503027211 */ /* 0x000fe400008f1c00 */
[----:B------:R-:W-:Y:S02]  /*0430*/  ISETP.GT.AND.EX P1, PT, R6, RZ, PT, P0 ;  /* 0x000000ff0600720c */ /* 0x000fe40003f24300 */
[----:B------:R-:W-:Y:S02]  /*0440*/  IADD3 R4, P2, R4, 0x20, RZ ;  /* 0x0000002004047810 */ /* 0x000fe40007f5e0ff */
[----:B------:R-:W-:-:S03]  /*0450*/  PLOP3.LUT P0, PT, PT, PT, PT, 0x80, 0x0 ;  /* 0x000000000000781c */ /* 0x000fc60003f0f070 */
[----:B------:R-:W-:-:S06]  /*0460*/  IMAD.X R5, RZ, RZ, R2, P2 ;  /* 0x000000ffff057224 */ /* 0x000fcc00010e0602 */
[----:B------:R-:W-:Y:S05]  /*0470*/  @!P1 BRA `(.L_x_1483) ;  /* 0x0000000000749947 */ /* 0x000fea0003800000 */
[----:B------:R-:W0:Y:S01]  /*0480*/  LDC.64 R6, c[0x0][0x228] ;  /* 0x00008a00ff067b82 */ /* 0x000e220000000a00 */
[----:B------:R-:W-:Y:S01]  /*0490*/  UIADD3 UR6, UP0, UR8, -0xc, URZ ;  /* 0xfffffff408067890 */ /* 0x000fe2000ff1e03f */
[----:B------:R-:W-:-:S03]  /*04a0*/  PLOP3.LUT P0, PT, PT, PT, PT, 0x8, 0x0 ;  /* 0x000000000000781c */ /* 0x000fc60003f0e170 */
[----:B------:R-:W-:-:S12]  /*04b0*/  UIADD3.X UR7, UR9, -0x1, URZ, UP0, !UPT ;  /* 0xffffffff09077890 */ /* 0x000fd800087fe43f */
.L_x_1484:
[----:B------:R-:W-:Y:S01]  /*04c0*/  IADD3 R3, P1, R3, 0x10, RZ ;  /* 0x0000001003037810 */ /* 0x000fe20007f3e0ff */
[----:B0-----:R-:W-:Y:S01]  /*04d0*/  STG.E.64 desc[UR4][R4.64+-0x18], R6 ;  /* 0xffffe80604007986 */ /* 0x001fe2000c101b04 */
[----:B------:R-:W-:-:S03]  /*04e0*/  IADD3 R2, P2, R4, 0x80, RZ ;  /* 0x0000008004027810 */ /* 0x000fc60007f5e0ff */
[----:B------:R-:W-:Y:S01]  /*04f0*/  IMAD.X R0, RZ, RZ, R0, P1 ;  /* 0x000000ffff007224 */ /* 0x000fe200008e0600 */
[----:B------:R-:W-:Y:S01]  /*0500*/  ISETP.GE.U32.AND P1, PT, R3, UR6, PT ;  /* 0x0000000603007c0c */ /* 0x000fe2000bf26070 */
[----:B------:R-:W-:Y:S01]  /*0510*/  IMAD.X R9, RZ, RZ, R5, P2 ;  /* 0x000000ffff097224 */ /* 0x000fe200010e0605 */
[----:B------:R-:W-:Y:S02]  /*0520*/  STG.E.64 desc[UR4][R4.64+-0x10], R6 ;  /* 0xfffff00604007986 */ /* 0x000fe4000c101b04 */
[----:B------:R-:W-:Y:S02]  /*0530*/  ISETP.GE.AND.EX P1, PT, R0, UR7, PT, P1 ;  /* 0x0000000700007c0c */ /* 0x000fe4000bf26310 */
[----:B------:R-:W-:Y:S04]  /*0540*/  STG.E.64 desc[UR4][R4.64+-0x8], R6 ;  /* 0xfffff80604007986 */ /* 0x000fe8000c101b04 */
        /* <DEDUP_REMOVED lines=12> */
[----:B------:R0:W-:Y:S02]  /*0610*/  STG.E.64 desc[UR4][R4.64+0x60], R6 ;  /* 0x0000600604007986 */ /* 0x0001e4000c101b04 */
[----:B0-----:R-:W-:-:S02]  /*0620*/  IMAD.MOV.U32 R4, RZ, RZ, R2 ;  /* 0x000000ffff047224 */ /* 0x001fc400078e0002 */
[----:B------:R-:W-:Y:S01]  /*0630*/  IMAD.MOV.U32 R5, RZ, RZ, R9 ;  /* 0x000000ffff057224 */ /* 0x000fe200078e0009 */
[----:B------:R-:W-:Y:S06]  /*0640*/  @!P1 BRA `(.L_x_1484) ;  /* 0xfffffffc009c9947 */ /* 0x000fec000383ffff */
.L_x_1483:
[----:B------:R-:W-:-:S04]  /*0650*/  IADD3 R2, P2, -R3, UR8, RZ ;  /* 0x0000000803027c10 */ /* 0x000fc8000ff5e1ff */
[----:B------:R-:W-:Y:S02]  /*0660*/  ISETP.GT.U32.AND P1, PT, R2, 0x4, PT ;  /* 0x000000040200780c */ /* 0x000fe40003f24070 */
[----:B------:R-:W-:-:S04]  /*0670*/  IADD3.X R2, ~R0, UR9, RZ, P2, !PT ;  /* 0x0000000900027c10 */ /* 0x000fc800097fe5ff */
[----:B------:R-:W-:-:S13]  /*0680*/  ISETP.GT.AND.EX P1, PT, R2, RZ, PT, P1 ;  /* 0x000000ff0200720c */ /* 0x000fda0003f24310 */
[----:B------:R-:W-:Y:S05]  /*0690*/  @!P1 BRA `(.L_x_1485) ;  /* 0x0000000000409947 */ /* 0x000fea0003800000 */
[----:B------:R-:W0:Y:S01]  /*06a0*/  LDC.64 R6, c[0x0][0x228] ;  /* 0x00008a00ff067b82 */ /* 0x000e220000000a00 */
[----:B------:R-:W-:Y:S02]  /*06b0*/  IADD3 R2, P1, R4, 0x40, RZ ;  /* 0x0000004004027810 */ /* 0x000fe40007f3e0ff */
[----:B------:R-:W-:Y:S02]  /*06c0*/  IADD3 R3, P2, R3, 0x8, RZ ;  /* 0x0000000803037810 */ /* 0x000fe40007f5e0ff */
[----:B------:R-:W-:Y:S01]  /*06d0*/  PLOP3.LUT P0, PT, PT, PT, PT, 0x8, 0x0 ;  /* 0x000000000000781c */ /* 0x000fe20003f0e170 */
[----:B------:R-:W-:Y:S02]  /*06e0*/  IMAD.X R9, RZ, RZ, R5, P1 ;  /* 0x000000ffff097224 */ /* 0x000fe400008e0605 */
[----:B------:R-:W-:Y:S01]  /*06f0*/  IMAD.X R0, RZ, RZ, R0, P2 ;  /* 0x000000ffff007224 */ /* 0x000fe200010e0600 */
[----:B0-----:R-:W-:Y:S04]  /*0700*/  STG.E.64 desc[UR4][R4.64+-0x18], R6 ;  /* 0xffffe80604007986 */ /* 0x001fe8000c101b04 */
        /* <DEDUP_REMOVED lines=8> */
[----:B------:R-:W-:-:S07]  /*0790*/  IMAD.MOV.U32 R5, RZ, RZ, R9 ;  /* 0x000000ffff057224 */ /* 0x000fce00078e0009 */
.L_x_1485:
[----:B------:R-:W-:-:S04]  /*07a0*/  ISETP.LT.U32.AND P1, PT, R3, UR8, PT ;  /* 0x0000000803007c0c */ /* 0x000fc8000bf21070 */
[----:B------:R-:W-:-:S13]  /*07b0*/  ISETP.LT.OR.EX P0, PT, R0, UR9, P0, P1 ;  /* 0x0000000900007c0c */ /* 0x000fda0008701710 */
[----:B------:R-:W-:Y:S05]  /*07c0*/  @!P0 EXIT ;  /* 0x000000000000894d */ /* 0x000fea0003800000 */
[----:B------:R-:W0:Y:S02]  /*07d0*/  LDC.64 R2, c[0x0][0x228] ;  /* 0x00008a00ff027b82 */ /* 0x000e240000000a00 */
[----:B0-----:R-:W-:Y:S04]  /*07e0*/  STG.E.64 desc[UR4][R4.64+-0x18], R2 ;  /* 0xffffe80204007986 */ /* 0x001fe8000c101b04 */
[----:B------:R-:W-:Y:S04]  /*07f0*/  STG.E.64 desc[UR4][R4.64+-0x10], R2 ;  /* 0xfffff00204007986 */ /* 0x000fe8000c101b04 */
[----:B------:R-:W-:Y:S04]  /*0800*/  STG.E.64 desc[UR4][R4.64+-0x8], R2 ;  /* 0xfffff80204007986 */ /* 0x000fe8000c101b04 */
[----:B------:R-:W-:Y:S01]  /*0810*/  STG.E.64 desc[UR4][R4.64], R2 ;  /* 0x0000000204007986 */ /* 0x000fe2000c101b04 */
[----:B------:R-:W-:Y:S05]  /*0820*/  EXIT ;  /* 0x000000000000794d */ /* 0x000fea0003800000 */
.L_x_1480:
[----:B------:R-:W-:Y:S02]  /*0830*/  ULDC.64 UR6, c[0x0][0x218] ;  /* 0x0000860000067ab9 */ /* 0x000fe40000000a00 */
[----:B------:R-:W-:-:S04]  /*0840*/  LEA R2, P0, R9, UR6, 0x1 ;  /* 0x0000000609027c11 */ /* 0x000fc8000f8008ff */
[----:B------:R-:W-:-:S05]  /*0850*/  LEA.HI.X R3, R9, UR7, RZ, 0x1, P0 ;  /* 0x0000000709037c11 */ /* 0x000fca00080f0cff */
[----:B------:R-:W2:Y:S04]  /*0860*/  LDG.E.U16 R0, desc[UR4][R2.64] ;  /* 0x0000000402007981 */ /* 0x000ea8000c1e1500 */
[----:B------:R-:W3:Y:S01]  /*0870*/  LDG.E.U16 R4, desc[UR4][R2.64+-0x2] ;  /* 0xfffffe0402047981 */ /* 0x000ee2000c1e1500 */
[----:B--2---:R-:W-:Y:S02]  /*0880*/  PRMT R0, R0, 0x9910, RZ ;  /* 0x0000991000007816 */ /* 0x004fe400000000ff */
[----:B---3--:R-:W-:-:S04]  /*0890*/  PRMT R7, R4, 0x9910, RZ ;  /* 0x0000991004077816 */ /* 0x008fc800000000ff */
[----:B------:R-:W-:-:S13]  /*08a0*/  ISETP.GE.AND P0, PT, R7, R0, PT ;  /* 0x000000000700720c */ /* 0x000fda0003f06270 */
[----:B------:R-:W-:Y:S05]  /*08b0*/  @P0 EXIT ;  /* 0x000000000000094d */ /* 0x000fea0003800000 */
[----:B------:R-:W0:Y:S01]  /*08c0*/  LDC.64 R4, c[0x0][0x210] ;  /* 0x00008400ff047b82 */ /* 0x000e220000000a00 */
[--C-:B------:R-:W-:Y:S01]  /*08d0*/  SHF.R.S32.HI R15, RZ, 0x1f, R7.reuse ;  /* 0x0000001fff0f7819 */ /* 0x100fe20000011407 */
[----:B------:R-:W-:Y:S02]  /*08e0*/  IMAD.MOV.U32 R13, RZ, RZ, R7 ;  /* 0x000000ffff0d7224 */ /* 0x000fe400078e0007 */
[----:B0-----:R-:W-:-:S03]  /*08f0*/  IMAD.WIDE R4, R7, 0x8, R4 ;  /* 0x0000000807047825 */ /* 0x001fc600078e0204 */
[----:B------:R-:W-:-:S05]  /*0900*/  IADD3 R8, P0, R4, 0x8, RZ ;  /* 0x0000000804087810 */ /* 0x000fca0007f1e0ff */
[----:B------:R-:W-:-:S08]  /*0910*/  IMAD.X R11, RZ, RZ, R5, P0 ;  /* 0x000000ffff0b7224 */ /* 0x000fd000000e0605 */
.L_x_1486:
[----:B------:R-:W-:Y:S02]  /*0920*/  IMAD.MOV.U32 R4, RZ, RZ, R9 ;  /* 0x000000ffff047224 */ /* 0x000fe400078e0009 */
[----:B------:R-:W-:Y:S02]  /*0930*/  IMAD.MOV.U32 R5, RZ, RZ, RZ ;  /* 0x000000ffff057224 */ /* 0x000fe400078e00ff */
[----:B------:R-:W-:Y:S02]  /*0940*/  IMAD.MOV.U32 R6, RZ, RZ, R8 ;  /* 0x000000ffff067224 */ /* 0x000fe400078e0008 */
[----:B------:R-:W-:-:S05]  /*0950*/  IMAD.MOV.U32 R7, RZ, RZ, R11 ;  /* 0x000000ffff077224 */ /* 0x000fca00078e000b */
        /* <DEDUP_REMOVED lines=11> */
.L_x_1479:
[----:B------:R-:W0:Y:S02]  /*0a10*/  LDC.64 R2, c[0x0][0x218] ;  /* 0x00008600ff027b82 */ /* 0x000e240000000a00 */
[----:B0-----:R-:W2:Y:S02]  /*0a20*/  LDG.E.U16 R0, desc[UR4][R2.64] ;  /* 0x0000000402007981 */ /* 0x001ea4000c1e1500 */
[----:B--2---:R-:W-:-:S04]  /*0a30*/  PRMT R0, R0, 0x9910, RZ ;  /* 0x0000991000007816 */ /* 0x004fc800000000ff */
[----:B------:R-:W-:-:S13]  /*0a40*/  ISETP.GE.AND P0, PT, R0, RZ, PT ;  /* 0x000000ff0000720c */ /* 0x000fda0003f06270 */
[----:B------:R-:W-:Y:S05]  /*0a50*/  @!P0 EXIT ;  /* 0x000000000000894d */ /* 0x000fea0003800000 */
[----:B------:R-:W-:Y:S01]  /*0a60*/  UMOV UR6, 0xffffffff ;  /* 0xffffffff00067882 */ /* 0x000fe20000000000 */
[----:B------:R-:W-:-:S05]  /*0a70*/  UMOV UR7, 0xffffffff ;  /* 0xffffffff00077882 */ /* 0x000fca0000000000 */
.L_x_1487:
[----:B------:R0:W-:Y:S04]  /*0a80*/  STG.E.64 desc[UR4][R4.64], RZ ;  /* 0x000000ff04007986 */ /* 0x0001e8000c101b04 */
[----:B------:R-:W2:Y:S01]  /*0a90*/  LDG.E.S16 R0, desc[UR4][R2.64] ;  /* 0x0000000402007981 */ /* 0x000ea2000c1e1700 */
[----:B------:R-:W-:-:S04]  /*0aa0*/  UIADD3 UR6, UP0, UR6, 0x1, URZ ;  /* 0x0000000106067890 */ /* 0x000fc8000ff1e03f */
[----:B------:R-:W-:Y:S01]  /*0ab0*/  UIADD3.X UR7, URZ, UR7, URZ, UP0, !UPT ;  /* 0x000000073f077290 */ /* 0x000fe200087fe43f */
[----:B0-----:R-:W-:-:S05]  /*0ac0*/  IADD3 R4, P1, R4, 0x8, RZ ;  /* 0x0000000804047810 */ /* 0x001fca0007f3e0ff */
[----:B------:R-:W-:Y:S02]  /*0ad0*/  IMAD.U32 R7, RZ, RZ, UR7 ;  /* 0x00000007ff077e24 */ /* 0x000fe4000f8e00ff */
[----:B------:R-:W-:Y:S01]  /*0ae0*/  IMAD.X R5, RZ, RZ, R5, P1 ;  /* 0x000000ffff057224 */ /* 0x000fe200008e0605 */
[----:B--2---:R-:W-:Y:S02]  /*0af0*/  ISETP.LE.U32.AND P0, PT, R0, UR6, PT ;  /* 0x0000000600007c0c */ /* 0x004fe4000bf03070 */
[----:B------:R-:W-:-:S04]  /*0b00*/  SHF.R.S32.HI R0, RZ, 0x1f, R0 ;  /* 0x0000001fff007819 */ /* 0x000fc80000011400 */
[----:B------:R-:W-:-:S13]  /*0b10*/  ISETP.GE.AND.EX P0, PT, R7, R0, PT, P0 ;  /* 0x000000000700720c */ /* 0x000fda0003f06300 */
[----:B------:R-:W-:Y:S05]  /*0b20*/  @!P0 BRA `(.L_x_1487) ;  /* 0xfffffffc00d48947 */ /* 0x000fea000383ffff */
[----:B------:R-:W-:Y:S05]  /*0b30*/  EXIT ;  /* 0x000000000000794d */ /* 0x000fea0003800000 */
.L_x_1488:
        /* <DEDUP_REMOVED lines=12> */
.L_x_8763:


//--------------------- .text._ZN2at6native55_GLOBAL__N__0955718d_22_SparseCsrTensorMath_cu_868dd54543convert_indices_from_coo_to_csr_cuda_kernelIllEEvPT0_PKT_ll --------------------------
	.section	.text._ZN2at6native55_GLOBAL__N__0955718d_22_SparseCsrTensorMath_cu_868dd54543convert_indices_from_coo_to_csr_cuda_kernelIllEEvPT0_PKT_ll,"ax",@progbits
	.align	128
.text._ZN2at6native55_GLOBAL__N__0955718d_22_SparseCsrTensorMath_cu_868dd54543convert_indices_from_coo_to_csr_cuda_kernelIllEEvPT0_PKT_ll:
        .type           _ZN2at6native55_GLOBAL__N__0955718d_22_SparseCsrTensorMath_cu_868dd54543convert_indices_from_coo_to_csr_cuda_kernelIllEEvPT0_PKT_ll,@function
        .size           _ZN2at6native55_GLOBAL__N__0955718d_22_SparseCsrTensorMath_cu_868dd54543convert_indices_from_coo_to_csr_cuda_kernelIllEEvPT0_PKT_ll,(.L_x_8764 - _ZN2at6native55_GLOBAL__N__0955718d_22_SparseCsrTensorMath_cu_868dd54543convert_indices_from_coo_to_csr_cuda_kernelIllEEvPT0_PKT_ll)
        .other          _ZN2at6native55_GLOBAL__N__0955718d_22_SparseCsrTensorMath_cu_868dd54543convert_indices_from_coo_to_csr_cuda_kernelIllEEvPT0_PKT_ll,@"STO_CUDA_ENTRY STV_DEFAULT"
_ZN2at6native55_GLOBAL__N__0955718d_22_SparseCsrTensorMath_cu_868dd54543convert_indices_from_coo_to_csr_cuda_kernelIllEEvPT0_PKT_ll:
        /* <DEDUP_REMOVED lines=22> */
[----:B------:R-:W2:Y:S02]  /*0160*/  LDG.E.64 R2, desc[UR4][R2.64+-0x8] ;  /* 0xfffff80402027981 */ /* 0x000ea4000c1e1b00 */
[----:B--2---:R-:W-:-:S04]  /*0170*/  ISETP.GE.U32.AND P0, PT, R2, UR8, PT ;  /* 0x0000000802007c0c */ /* 0x004fc8000bf06070 */
        /* <DEDUP_REMOVED lines=18> */
.L_x_1492:
        /* <DEDUP_REMOVED lines=12> */
.L_x_1491:
        /* <DEDUP_REMOVED lines=21> */
.L_x_1494:
        /* <DEDUP_REMOVED lines=25> */
.L_x_1493:
        /* <DEDUP_REMOVED lines=21> */
.L_x_1495:
        /* <DEDUP_REMOVED lines=9> */
.L_x_1490:
[----:B------:R-:W-:Y:S02]  /*0820*/  ULDC.64 UR6, c[0x0][0x218] ;  /* 0x0000860000067ab9 */ /* 0x000fe40000000a00 */
[----:B------:R-:W-:-:S04]  /*0830*/  LEA R2, P0, R6, UR6, 0x3 ;  /* 0x0000000606027c11 */ /* 0x000fc8000f8018ff */
[----:B------:R-:W-:-:S05]  /*0840*/  LEA.HI.X R3, R6, UR7, RZ, 0x3, P0 ;  /* 0x0000000706037c11 */ /* 0x000fca00080f1cff */
[----:B------:R-:W2:Y:S04]  /*0850*/  LDG.E.64 R4, desc[UR4][R2.64] ;  /* 0x0000000402047981 */ /* 0x000ea8000c1e1b00 */
[----:B------:R-:W2:Y:S02]  /*0860*/  LDG.E.64 R8, desc[UR4][R2.64+-0x8] ;  /* 0xfffff80402087981 */ /* 0x000ea4000c1e1b00 */
[----:B--2---:R-:W-:-:S04]  /*0870*/  ISETP.GE.U32.AND P0, PT, R8, R4, PT ;  /* 0x000000040800720c */ /* 0x004fc80003f06070 */
[----:B------:R-:W-:-:S13]  /*0880*/  ISETP.GE.AND.EX P0, PT, R9, R5, PT, P0 ;  /* 0x000000050900720c */ /* 0x000fda0003f06300 */
[----:B------:R-:W-:Y:S05]  /*0890*/  @P0 EXIT ;  /* 0x000000000000094d */ /* 0x000fea0003800000 */
[----:B------:R-:W-:Y:S01]  /*08a0*/  IMAD.MOV.U32 R13, RZ, RZ, R8 ;  /* 0x000000ffff0d7224 */ /* 0x000fe200078e0008 */
[----:B------:R-:W-:Y:S01]  /*08b0*/  ULDC.64 UR6, c[0x0][0x210] ;  /* 0x0000840000067ab9 */ /* 0x000fe20000000a00 */
[----:B------:R-:W-:-:S03]  /*08c0*/  IMAD.MOV.U32 R10, RZ, RZ, R9 ;  /* 0x000000ffff0a7224 */ /* 0x000fc600078e0009 */
[----:B------:R-:W-:-:S04]  /*08d0*/  LEA R0, P0, R13, UR6, 0x3 ;  /* 0x000000060d007c11 */ /* 0x000fc8000f8018ff */
[----:B------:R-:W-:Y:S02]  /*08e0*/  IADD3 R0, P1, R0, 0x8, RZ ;  /* 0x0000000800007810 */ /* 0x000fe40007f3e0ff */
[----:B------:R-:W-:-:S05]  /*08f0*/  LEA.HI.X R11, R13, UR7, R10, 0x3, P0 ;  /* 0x000000070d0b7c11 */ /* 0x000fca00080f1c0a */
[----:B------:R-:W-:-:S07]  /*0900*/  IMAD.X R11, RZ, RZ, R11, P1 ;  /* 0x000000ffff0b7224 */ /* 0x000fce00008e060b */
.L_x_1496:
[----:B------:R-:W-:Y:S02]  /*0910*/  IMAD.MOV.U32 R7, RZ, RZ, RZ ;  /* 0x000000ffff077224 */ /* 0x000fe400078e00ff */
[----:B------:R-:W-:Y:S02]  /*0920*/  IMAD.MOV.U32 R8, RZ, RZ, R0 ;  /* 0x000000ffff087224 */ /* 0x000fe400078e0000 */
[----:B------:R-:W-:-:S05]  /*0930*/  IMAD.MOV.U32 R9, RZ, RZ, R11 ;  /* 0x000000ffff097224 */ /* 0x000fca00078e000b */
[----:B------:R0:W-:Y:S04]  /*0940*/  STG.E.64 desc[UR4][R8.64], R6 ;  /* 0x0000000608007986 */ /* 0x0001e8000c101b04 */
[----:B------:R-:W2:Y:S01]  /*0950*/  LDG.E.64 R4, desc[UR4][R2.64] ;  /* 0x0000000402047981 */ /* 0x000ea2000c1e1b00 */
[----:B------:R-:W-:Y:S02]  /*0960*/  IADD3 R13, P0, R13, 0x1, RZ ;  /* 0x000000010d0d7810 */ /* 0x000fe40007f1e0ff */
[----:B------:R-:W-:-:S03]  /*0970*/  IADD3 R0, P1, R0, 0x8, RZ ;  /* 0x0000000800007810 */ /* 0x000fc60007f3e0ff */
[----:B------:R-:W-:Y:S02]  /*0980*/  IMAD.X R10, RZ, RZ, R10, P0 ;  /* 0x000000ffff0a7224 */ /* 0x000fe400000e060a */
[----:B------:R-:W-:Y:S01]  /*0990*/  IMAD.X R11, RZ, RZ, R11, P1 ;  /* 0x000000ffff0b7224 */ /* 0x000fe200008e060b */
[----:B--2---:R-:W-:-:S04]  /*09a0*/  ISETP.GE.U32.AND P0, PT, R13, R4, PT ;  /* 0x000000040d00720c */ /* 0x004fc80003f06070 */
[----:B------:R-:W-:-:S13]  /*09b0*/  ISETP.GE.AND.EX P0, PT, R10, R5, PT, P0 ;  /* 0x000000050a00720c */ /* 0x000fda0003f06300 */
[----:B0-----:R-:W-:Y:S05]  /*09c0*/  @!P0 BRA `(.L_x_1496) ;  /* 0xfffffffc00d08947 */ /* 0x001fea000383ffff */
[----:B------:R-:W-:Y:S05]  /*09d0*/  EXIT ;  /* 0x000000000000794d */ /* 0x000fea0003800000 */
.L_x_1489:
[----:B------:R-:W0:Y:S02]  /*09e0*/  LDC.64 R2, c[0x0][0x218] ;  /* 0x00008600ff027b82 */ /* 0x000e240000000a00 */
[----:B0-----:R-:W2:Y:S02]  /*09f0*/  LDG.E R4, desc[UR4][R2.64+0x4] ;  /* 0x0000040402047981 */ /* 0x001ea4000c1e1900 */
[----:B--2---:R-:W-:-:S13]  /*0a00*/  ISETP.GE.AND P0, PT, R4, RZ, PT ;  /* 0x000000ff0400720c */ /* 0x004fda0003f06270 */
[----:B------:R-:W-:Y:S05]  /*0a10*/  @!P0 EXIT ;  /* 0x000000000000894d */ /* 0x000fea0003800000 */
[----:B------:R-:W-:Y:S01]  /*0a20*/  UMOV UR6, 0xffffffff ;  /* 0xffffffff00067882 */ /* 0x000fe20000000000 */
[----:B------:R-:W-:-:S05]  /*0a30*/  UMOV UR7, 0xffffffff ;  /* 0xffffffff00077882 */ /* 0x000fca0000000000 */
.L_x_1497:
[----:B------:R-:W-:-:S05]  /*0a40*/  IMAD.MOV.U32 R6, RZ, RZ, R0 ;  /* 0x000000ffff067224 */ /* 0x000fca00078e0000 */
[----:B------:R0:W-:Y:S04]  /*0a50*/  STG.E.64 desc[UR4][R6.64], RZ ;  /* 0x000000ff06007986 */ /* 0x0001e8000c101b04 */
[----:B------:R-:W2:Y:S01]  /*0a60*/  LDG.E.64 R4, desc[UR4][R2.64] ;  /* 0x0000000402047981 */ /* 0x000ea2000c1e1b00 */
[----:B------:R-:W-:Y:S01]  /*0a70*/  UIADD3 UR6, UP0, UR6, 0x1, URZ ;  /* 0x0000000106067890 */ /* 0x000fe2000ff1e03f */
[----:B------:R-:W-:-:S03]  /*0a80*/  IADD3 R0, P1, R0, 0x8, RZ ;  /* 0x0000000800007810 */ /* 0x000fc60007f3e0ff */
[----:B------:R-:W-:Y:S02]  /*0a90*/  UIADD3.X UR7, URZ, UR7, URZ, UP0, !UPT ;  /* 0x000000073f077290 */ /* 0x000fe400087fe43f */
[----:B0-----:R-:W-:-:S04]  /*0aa0*/  IMAD.X R7, RZ, RZ, R7, P1 ;  /* 0x000000ffff077224 */ /* 0x001fc800008e0607 */
[----:B------:R-:W-:Y:S01]  /*0ab0*/  IMAD.U32 R9, RZ, RZ, UR7 ;  /* 0x00000007ff097e24 */ /* 0x000fe2000f8e00ff */
[----:B--2---:R-:W-:-:S04]  /*0ac0*/  ISETP.LE.U32.AND P0, PT, R4, UR6, PT ;  /* 0x0000000604007c0c */ /* 0x004fc8000bf03070 */
[----:B------:R-:W-:-:S13]  /*0ad0*/  ISETP.GE.AND.EX P0, PT, R9, R5, PT, P0 ;  /* 0x000000050900720c */ /* 0x000fda0003f06300 */
[----:B------:R-:W-:Y:S05]  /*0ae0*/  @!P0 BRA `(.L_x_1497) ;  /* 0xfffffffc00d48947 */ /* 0x000fea000383ffff */
[----:B------:R-:W-:Y:S05]  /*0af0*/  EXIT ;  /* 0x000000000000794d */ /* 0x000fea0003800000 */
.L_x_1498:
        /* <DEDUP_REMOVED lines=16> */
.L_x_8764:


//--------------------- .text._ZN2at6native55_GLOBAL__N__0955718d_22_SparseCsrTensorMath_cu_868dd54543convert_indices_from_coo_to_csr_cuda_kernelIilEEvPT0_PKT_ll --------------------------
	.section	.text._ZN2at6native55_GLOBAL__N__0955718d_22_SparseCsrTensorMath_cu_868dd54543convert_indices_from_coo_to_csr_cuda_kernelIilEEvPT0_PKT_ll,"ax",@progbits
	.align	128
.text._ZN2at6native55_GLOBAL__N__0955718d_22_SparseCsrTensorMath_cu_868dd54543convert_indices_from_coo_to_csr_cuda_kernelIilEEvPT0_PKT_ll:
        .type           _ZN2at6native55_GLOBAL__N__0955718d_22_SparseCsrTensorMath_cu_868dd54543convert_indices_from_coo_to_csr_cuda_kernelIilEEvPT0_PKT_ll,@function
        .size           _ZN2at6native55_GLOBAL__N__0955718d_22_SparseCsrTensorMath_cu_868dd54543convert_indices_from_coo_to_csr_cuda_kernelIilEEvPT0_PKT_ll,(.L_x_8765 - _ZN2at6native55_GLOBAL__N__0955718d_22_SparseCsrTensorMath_cu_868dd54543convert_indices_from_coo_to_csr_cuda_kernelIilEEvPT0_PKT_ll)
        .other          _ZN2at6native55_GLOBAL__N__0955718d_22_SparseCsrTensorMath_cu_868dd54543convert_indices_from_coo_to_csr_cuda_kernelIilEEvPT0_PKT_ll,@"STO_CUDA_ENTRY STV_DEFAULT"
_ZN2at6native55_GLOBAL__N__0955718d_22_SparseCsrTensorMath_cu_868dd54543convert_indices_from_coo_to_csr_cuda_kernelIilEEvPT0_PKT_ll:
        /* <DEDUP_REMOVED lines=18> */
[----:B------:R-:W-:Y:S02]  /*0120*/  ULDC.64 UR6, c[0x0][0x218] ;  /* 0x0000860000067ab9 */ /* 0x000fe40000000a00 */
[----:B------:R-:W-:-:S04]  /*0130*/  LEA R4, P0, R2, UR6, 0x2 ;  /* 0x0000000602047c11 */ /* 0x000fc8000f8010ff */
[----:B------:R-:W-:Y:S02]  /*0140*/  LEA.HI.X R5, R2, UR7, R3, 0x2, P0 ;  /* 0x0000000702057c11 */ /* 0x000fe400080f1403 */
[----:B------:R-:W0:Y:S03]  /*0150*/  LDC.64 R2, c[0x0][0x220] ;  /* 0x00008800ff027b82 */ /* 0x000e260000000a00 */
[----:B------:R-:W2:Y:S02]  /*0160*/  LDG.E R4, desc[UR4][R4.64+-0x4] ;  /* 0xfffffc0404047981 */ /* 0x000ea4000c1e1900 */
[----:B--2---:R-:W-:-:S05]  /*0170*/  VIADD R9, R4, 0x1 ;  /* 0x0000000104097836 */ /* 0x004fca0000000000 */
[----:B------:R-:W-:Y:S02]  /*0180*/  SHF.R.S32.HI R0, RZ, 0x1f, R9 ;  /* 0x0000001fff007819 */ /* 0x000fe40000011409 */
[----:B0-----:R-:W-:-:S04]  /*0190*/  ISETP.GT.U32.AND P0, PT, R9, R2, PT ;  /* 0x000000020900720c */ /* 0x001fc80003f04070 */
[----:B------:R-:W-:-:S13]  /*01a0*/  ISETP.GT.AND.EX P0, PT, R0, R3, PT, P0 ;  /* 0x000000030000720c */ /* 0x000fda0003f04300 */
[----:B------:R-:W-:Y:S05]  /*01b0*/  @P0 EXIT ;  /* 0x000000000000094d */ /* 0x000fea0003800000 */
[C---:B------:R-:W-:Y:S01]  /*01c0*/  IADD3 R8, -R9.reuse, 0x1, R2 ;  /* 0x0000000109087810 */ /* 0x040fe20007ffe102 */
[--C-:B------:R-:W-:Y:S01]  /*01d0*/  IMAD.MOV.U32 R14, RZ, RZ, R0.reuse ;  /* 0x000000ffff0e7224 */ /* 0x100fe200078e0000 */
[----:B------:R-:W-:Y:S02]  /*01e0*/  IADD3 R4, P2, -R9, R2, RZ ;  /* 0x0000000209047210 */ /* 0x000fe40007f5e1ff */
[----:B------:R-:W-:Y:S02]  /*01f0*/  LOP3.LUT R8, R8, 0x3, RZ, 0xc0, !PT ;  /* 0x0000000308087812 */ /* 0x000fe400078ec0ff */
[----:B------:R-:W-:Y:S01]  /*0200*/  ISETP.GE.U32.AND P0, PT, R4, 0x3, PT ;  /* 0x000000030400780c */ /* 0x000fe20003f06070 */
[----:B------:R-:W-:Y:S01]  /*0210*/  IMAD.X R4, R3, 0x1, ~R0, P2 ;  /* 0x0000000103047824 */ /* 0x000fe200010e0e00 */
[----:B------:R-:W-:-:S04]  /*0220*/  ISETP.NE.U32.AND P1, PT, R8, RZ, PT ;  /* 0x000000ff0800720c */ /* 0x000fc80003f25070 */
[----:B------:R-:W-:Y:S02]  /*0230*/  ISETP.NE.AND.EX P1, PT, RZ, RZ, PT, P1 ;  /* 0x000000ffff00720c */ /* 0x000fe40003f25310 */
[----:B------:R-:W-:-:S11]  /*0240*/  ISETP.GE.U32.AND.EX P0, PT, R4, RZ, PT, P0 ;  /* 0x000000ff0400720c */ /* 0x000fd60003f06100 */
[----:B------:R-:W-:Y:S05]  /*0250*/  @!P1 BRA `(.L_x_1501) ;  /* 0x00000000004c9947 */ /* 0x000fea0003800000 */
[----:B------:R-:W0:Y:S01]  /*0260*/  LDC.64 R10, c[0x0][0x210] ;  /* 0x00008400ff0a7b82 */ /* 0x000e220000000a00 */
[----:B------:R-:W-:Y:S01]  /*0270*/  IADD3 R8, P2, RZ, -R8, RZ ;  /* 0x80000008ff087210 */ /* 0x000fe20007f5e0ff */
[----:B------:R-:W-:-:S06]  /*0280*/  IMAD.MOV.U32 R14, RZ, RZ, R0 ;  /* 0x000000ffff0e7224 */ /* 0x000fcc00078e0000 */
[----:B------:R-:W1:Y:S01]  /*0290*/  LDC.64 R6, c[0x0][0x228] ;  /* 0x00008a00ff067b82 */ /* 0x000e620000000a00 */
[----:B0-----:R-:W-:-:S04]  /*02a0*/  LEA R10, P1, R9, R10, 0x3 ;  /* 0x0000000a090a7211 */ /* 0x001fc800078218ff */
[----:B------:R-:W-:Y:S01]  /*02b0*/  LEA.HI.X R11, R9, R11, R0, 0x3, P1 ;  /* 0x0000000b090b7211 */ /* 0x000fe200008f1c00 */
[----:B------:R-:W-:-:S08]  /*02c0*/  IMAD.X R0, RZ, RZ, -0x1, P2 ;  /* 0xffffffffff007424 */ /* 0x000fd000010e06ff */
.L_x_1502:
[----:B------:R-:W-:Y:S01]  /*02d0*/  IMAD.MOV.U32 R4, RZ, RZ, R10 ;  /* 0x000000ffff047224 */ /* 0x000fe200078e000a */
[----:B------:R-:W-:Y:S01]  /*02e0*/  IADD3 R8, P1, R8, 0x1, RZ ;  /* 0x0000000108087810 */ /* 0x000fe20007f3e0ff */
[--C-:B------:R-:W-:Y:S01]  /*02f0*/  IMAD.MOV.U32 R5, RZ, RZ, R11.reuse ;  /* 0x000000ffff057224 */ /* 0x100fe200078e000b */
[----:B------:R-:W-:Y:S02]  /*0300*/  IADD3 R9, P2, R9, 0x1, RZ ;  /* 0x0000000109097810 */ /* 0x000fe40007f5e0ff */
[----:B------:R-:W-:Y:S01]  /*0310*/  IADD3 R10, P3, R10, 0x8, RZ ;  /* 0x000000080a0a7810 */ /* 0x000fe20007f7e0ff */
[----:B------:R-:W-:Y:S01]  /*0320*/  IMAD.X R0, RZ, RZ, R0, P1 ;  /* 0x000000ffff007224 */ /* 0x000fe200008e0600 */
[----:B-1----:R0:W-:Y:S01]  /*0330*/  STG.E.64 desc[UR4][R4.64], R6 ;  /* 0x0000000604007986 */ /* 0x0021e2000c101b04 */
[----:B------:R-:W-:Y:S01]  /*0340*/  ISETP.NE.U32.AND P1, PT, R8, RZ, PT ;  /* 0x000000ff0800720c */ /* 0x000fe20003f25070 */
[----:B------:R-:W-:Y:S02]  /*0350*/  IMAD.X R14, RZ, RZ, R14, P2 ;  /* 0x000000ffff0e7224 */ /* 0x000fe400010e060e */
[----:B------:R-:W-:Y:S01]  /*0360*/  IMAD.X R11, RZ, RZ, R11, P3 ;  /* 0x000000ffff0b7224 */ /* 0x000fe200018e060b */
[----:B------:R-:W-:-:S13]  /*0370*/  ISETP.NE.AND.EX P1, PT, R0, RZ, PT, P1 ;  /* 0x000000ff0000720c */ /* 0x000fda0003f25310 */
[----:B0-----:R-:W-:Y:S05]  /*0380*/  @P1 BRA `(.L_x_1502) ;  /* 0xfffffffc00d01947 */ /* 0x001fea000383ffff */
.L_x_1501:
[----:B------:R-:W-:Y:S05]  /*0390*/  @!P0 EXIT ;  /* 0x000000000000894d */ /* 0x000fea0003800000 */
[----:B------:R-:W0:Y:S01]  /*03a0*/  LDC.64 R4, c[0x0][0x210] ;  /* 0x00008400ff047b82 */ /* 0x000e220000000a00 */
[----:B------:R-:W-:-:S04]  /*03b0*/  IADD3 R11, P0, R9, -0x1, RZ ;  /* 0xffffffff090b7810 */ /* 0x000fc80007f1e0ff */
[----:B------:R-:W-:Y:S02]  /*03c0*/  IADD3 R0, P2, -R11, R2, RZ ;  /* 0x000000020b007210 */ /* 0x000fe40007f5e1ff */
[----:B------:R-:W-:Y:S02]  /*03d0*/  IADD3.X R12, R14, -0x1, RZ, P0, !PT ;  /* 0xffffffff0e0c7810 */ /* 0x000fe400007fe4ff */
[----:B------:R-:W-:-:S03]  /*03e0*/  ISETP.GT.U32.AND P1, PT, R0, 0xc, PT ;  /* 0x0000000c0000780c */ /* 0x000fc60003f24070 */
[----:B------:R-:W-:-:S05]  /*03f0*/  IMAD.X R6, R3, 0x1, ~R12, P2 ;  /* 0x0000000103067824 */ /* 0x000fca00010e0e0c */
[----:B------:R-:W-:Y:S02]  /*0400*/  ISETP.GT.AND.EX P1, PT, R6, RZ, PT, P1 ;  /* 0x000000ff0600720c */ /* 0x000fe40003f24310 */
[----:B0-----:R-:W-:-:S04]  /*0410*/  LEA R4, P0, R9, R4, 0x3 ;  /* 0x0000000409047211 */ /* 0x001fc800078018ff */
[----:B------:R-:W-:Y:S02]  /*0420*/  LEA.HI.X R0, R9, R5, R14, 0x3, P0 ;  /* 0x0000000509007211 */ /* 0x000fe400000f1c0e */
[----:B------:R-:W-:-:S05]  /*0430*/  IADD3 R4, P0, R4, 0x10, RZ ;  /* 0x0000001004047810 */ /* 0x000fca0007f1e0ff */
[----:B------:R-:W-:Y:S01]  /*0440*/  IMAD.X R5, RZ, RZ, R0, P0 ;  /* 0x000000ffff057224 */ /* 0x000fe200000e0600 */
[----:B------:R-:W-:Y:S01]  /*0450*/  PLOP3.LUT P0, PT, PT, PT, PT, 0x80, 0x0 ;  /* 0x000000000000781c */ /* 0x000fe20003f0f070 */
[----:B------:R-:W-:-:S12]  /*0460*/  @!P1 BRA `(.L_x_1503) ;  /* 0x0000000000749947 */ /* 0x000fd80003800000 */
[----:B------:R-:W0:Y:S01]  /*0470*/  LDC.64 R6, c[0x0][0x228] ;  /* 0x00008a00ff067b82 */ /* 0x000e220000000a00 */
[----:B------:R-:W-:Y:S02]  /*0480*/  IADD3 R0, P1, R2, -0xc, RZ ;  /* 0xfffffff402007810 */ /* 0x000fe40007f3e0ff */
[----:B------:R-:W-:Y:S02]  /*0490*/  PLOP3.LUT P0, PT, PT, PT, PT, 0x8, 0x0 ;  /* 0x000000000000781c */ /* 0x000fe40003f0e170 */
[----:B------:R-:W-:-:S11]  /*04a0*/  IADD3.X R8, R3, -0x1, RZ, P1, !PT ;  /* 0xffffffff03087810 */ /* 0x000fd60000ffe4ff */
.L_x_1504:
[----:B------:R-:W-:Y:S01]  /*04b0*/  IADD3 R11, P1, R11, 0x10, RZ ;  /* 0x000000100b0b7810 */ /* 0x000fe20007f3e0ff */
[----:B0-----:R-:W-:Y:S01]  /*04c0*/  STG.E.64 desc[UR4][R4.64+-0x10], R6 ;  /* 0xfffff00604007986 */ /* 0x001fe2000c101b04 */
[----:B------:R-:W-:-:S03]  /*04d0*/  IADD3 R9, P2, R4, 0x80, RZ ;  /* 0x0000008004097810 */ /* 0x000fc60007f5e0ff */
[----:B------:R-:W-:Y:S01]  /*04e0*/  IMAD.X R12, RZ, RZ, R12, P1 ;  /* 0x000000ffff0c7224 */ /* 0x000fe200008e060c */
[----:B------:R-:W-:Y:S01]  /*04f0*/  ISETP.GE.U32.AND P1, PT, R11, R0, PT ;  /* 0x000000000b00720c */ /* 0x000fe20003f26070 */
[----:B------:R-:W-:Y:S01]  /*0500*/  IMAD.X R10, RZ, RZ, R5, P2 ;  /* 0x000000ffff0a7224 */ /* 0x000fe200010e0605 */
[----:B------:R-:W-:Y:S02]  /*0510*/  STG.E.64 desc[UR4][R4.64+-0x8], R6 ;  /* 0xfffff80604007986 */ /* 0x000fe4000c101b04 */
[----:B------:R-:W-:Y:S02]  /*0520*/  ISETP.GE.AND.EX P1, PT, R12, R8, PT, P1 ;  /* 0x000000080c00720c */ /* 0x000fe40003f26310 */
        /* <DEDUP_REMOVED lines=17> */
.L_x_1503:
[----:B------:R-:W-:-:S04]  /*0640*/  IADD3 R0, P2, -R11, R2, RZ ;  /* 0x000000020b007210 */ /* 0x000fc80007f5e1ff */
[----:B------:R-:W-:Y:S01]  /*0650*/  ISETP.GT.U32.AND P1, PT, R0, 0x4, PT ;  /* 0x000000040000780c */ /* 0x000fe20003f24070 */
[----:B------:R-:W-:-:S05]  /*0660*/  IMAD.X R0, R3, 0x1, ~R12, P2 ;  /* 0x0000000103007824 */ /* 0x000fca00010e0e0c */
        /* <DEDUP_REMOVED lines=18> */
.L_x_1505:
[----:B------:R-:W-:-:S04]  /*0790*/  ISETP.LT.U32.AND P1, PT, R11, R2, PT ;  /* 0x000000020b00720c */ /* 0x000fc80003f21070 */
[----:B------:R-:W-:-:S13]  /*07a0*/  ISETP.LT.OR.EX P0, PT, R12, R3, P0, P1 ;  /* 0x000000030c00720c */ /* 0x000fda0000701710 */
[----:B------:R-:W-:Y:S05]  /*07b0*/  @!P0 EXIT ;  /* 0x000000000000894d */ /* 0x000fea0003800000 */
[----:B------:R-:W0:Y:S02]  /*07c0*/  LDC.64 R2, c[0x0][0x228] ;  /* 0x00008a00ff027b82 */ /* 0x000e240000000a00 */
[----:B0-----:R-:W-:Y:S04]  /*07d0*/  STG.E.64 desc[UR4][R4.64+-0x10], R2 ;  /* 0xfffff00204007986 */ /* 0x001fe8000c101b04 */
[----:B------:R-:W-:Y:S04]  /*07e0*/  STG.E.64 desc[UR4][R4.64+-0x8], R2 ;  /* 0xfffff80204007986 */ /* 0x000fe8000c101b04 */
[----:B------:R-:W-:Y:S04]  /*07f0*/  STG.E.64 desc[UR4][R4.64], R2 ;  /* 0x0000000204007986 */ /* 0x000fe8000c101b04 */
[----:B------:R-:W-:Y:S01]  /*0800*/  STG.E.64 desc[UR4][R4.64+0x8], R2 ;  /* 0x0000080204007986 */ /* 0x000fe2000c101b04 */
[----:B------:R-:W-:Y:S05]  /*0810*/  EXIT ;  /* 0x000000000000794d */ /* 0x000fea0003800000 */
.L_x_1500:
[----:B------:R-:W-:Y:S02]  /*0820*/  ULDC.64 UR6, c[0x0][0x218] ;  /* 0x0000860000067ab9 */ /* 0x000fe40000000a00 */
[----:B------:R-:W-:-:S04]  /*0830*/  LEA R2, P0, R4, UR6, 0x2 ;  /* 0x0000000604027c11 */ /* 0x000fc8000f8010ff */
[----:B------:R-:W-:-:S05]  /*0840*/  LEA.HI.X R3, R4, UR7, RZ, 0x2, P0 ;  /* 0x0000000704037c11 */ /* 0x000fca00080f14ff */
[----:B------:R-:W2:Y:S04]  /*0850*/  LDG.E R0, desc[UR4][R2.64+-0x4] ;  /* 0xfffffc0402007981 */ /* 0x000ea8000c1e1900 */
[----:B------:R-:W2:Y:S02]  /*0860*/  LDG.E R5, desc[UR4][R2.64] ;  /* 0x0000000402057981 */ /* 0x000ea4000c1e1900 */
[----:B--2---:R-:W-:-:S13]  /*0870*/  ISETP.GE.AND P0, PT, R0, R5, PT ;  /* 0x000000050000720c */ /* 0x004fda0003f06270 */
[----:B------:R-:W-:Y:S05]  /*0880*/  @P0 EXIT ;  /* 0x000000000000094d */ /* 0x000fea0003800000 */
[--C-:B------:R-:W-:Y:S01]  /*0890*/  IMAD.MOV.U32 R11, RZ, RZ, R0.reuse ;  /* 0x000000ffff0b7224 */ /* 0x100fe200078e0000 */
[----:B------:R-:W-:Y:S01]  /*08a0*/  ULDC.64 UR6, c[0x0][0x210] ;  /* 0x0000840000067ab9 */ /* 0x000fe20000000a00 */
[----:B------:R-:W-:-:S03]  /*08b0*/  SHF.R.S32.HI R10, RZ, 0x1f, R0 ;  /* 0x0000001fff0a7819 */ /* 0x000fc60000011400 */
[----:B------:R-:W-:-:S04]  /*08c0*/  LEA R8, P0, R11, UR6, 0x3 ;  /* 0x000000060b087c11 */ /* 0x000fc8000f8018ff */
[----:B------:R-:W-:Y:S02]  /*08d0*/  IADD3 R8, P1, R8, 0x8, RZ ;  /* 0x0000000808087810 */ /* 0x000fe40007f3e0ff */
[----:B------:R-:W-:-:S05]  /*08e0*/  LEA.HI.X R9, R11, UR7, R10, 0x3, P0 ;  /* 0x000000070b097c11 */ /* 0x000fca00080f1c0a */
[----:B------:R-:W-:-:S07]  /*08f0*/  IMAD.X R9, RZ, RZ, R9, P1 ;  /* 0x000000ffff097224 */ /* 0x000fce00008e0609 */
.L_x_1506:
[----:B------:R-:W-:Y:S02]  /*0900*/  IMAD.MOV.U32 R5, RZ, RZ, RZ ;  /* 0x000000ffff057224 */ /* 0x000fe400078e00ff */
[----:B------:R-:W-:Y:S02]  /*0910*/  IMAD.MOV.U32 R6, RZ, RZ, R8 ;  /* 0x000000ffff067224 */ /* 0x000fe400078e0008 */
        /* <DEDUP_REMOVED lines=12> */
.L_x_1499:
[----:B------:R-:W0:Y:S02]  /*09e0*/  LDC.64 R2, c[0x0][0x218] ;  /* 0x00008600ff027b82 */ /* 0x000e240000000a00 */
[----:B0-----:R-:W2:Y:S02]  /*09f0*/  LDG.E R0, desc[UR4][R2.64] ;  /* 0x0000000402007981 */ /* 0x001ea4000c1e1900 */
[----:B--2---:R-:W-:-:S13]  /*0a00*/  ISETP.GE.AND P0, PT, R0, RZ, PT ;  /* 0x000000ff0000720c */ /* 0x004fda0003f06270 */
[----:B------:R-:W-:Y:S05]  /*0a10*/  @!P0 EXIT ;  /* 0x000000000000894d */ /* 0x000fea0003800000 */
[----:B------:R-:W-:Y:S01]  /*0a20*/  UMOV UR6, 0xffffffff ;  /* 0xffffffff00067882 */ /* 0x000fe20000000000 */
[----:B------:R-:W-:-:S05]  /*0a30*/  UMOV UR7, 0xffffffff ;  /* 0xffffffff00077882 */ /* 0x000fca0000000000 */
.L_x_1507:
[----:B------:R-:W-:Y:S02]  /*0a40*/  IMAD.MOV.U32 R4, RZ, RZ, R6 ;  /* 0x000000ffff047224 */ /* 0x000fe400078e0006 */
[----:B------:R-:W-:-:S05]  /*0a50*/  IMAD.MOV.U32 R5, RZ, RZ, R7 ;  /* 0x000000ffff057224 */ /* 0x000fca00078e0007 */
[----:B------:R0:W-:Y:S04]  /*0a60*/  STG.E.64 desc[UR4][R4.64], RZ ;  /* 0x000000ff04007986 */ /* 0x0001e8000c101b04 */
[----:B------:R-:W2:Y:S01]  /*0a70*/  LDG.E R0, desc[UR4][R2.64] ;  /* 0x0000000402007981 */ /* 0x000ea2000c1e1900 */
[----:B------:R-:W-:Y:S01]  /*0a80*/  UIADD3 UR6, UP0, UR6, 0x1, URZ ;  /* 0x0000000106067890 */ /* 0x000fe2000ff1e03f */
[----:B------:R-:W-:-:S03]  /*0a90*/  IADD3 R6, P1, R6, 0x8, RZ ;  /* 0x0000000806067810 */ /* 0x000fc60007f3e0ff */
[----:B------:R-:W-:Y:S02]  /*0aa0*/  UIADD3.X UR7, URZ, UR7, URZ, UP0, !UPT ;  /* 0x000000073f077290 */ /* 0x000fe400087fe43f */
[----:B------:R-:W-:-:S04]  /*0ab0*/  IMAD.X R7, RZ, RZ, R7, P1 ;  /* 0x000000ffff077224 */ /* 0x000fc800008e0607 */
[----:B------:R-:W-:Y:S01]  /*0ac0*/  IMAD.U32 R9, RZ, RZ, UR7 ;  /* 0x00000007ff097e24 */ /* 0x000fe2000f8e00ff */
[----:B--2---:R-:W-:Y:S02]  /*0ad0*/  ISETP.LE.U32.AND P0, PT, R0, UR6, PT ;  /* 0x0000000600007c0c */ /* 0x004fe4000bf03070 */
[----:B------:R-:W-:-:S04]  /*0ae0*/  SHF.R.S32.HI R0, RZ, 0x1f, R0 ;  /* 0x0000001fff007819 */ /* 0x000fc80000011400 */
[----:B------:R-:W-:-:S13]  /*0af0*/  ISETP.GE.AND.EX P0, PT, R9, R0, PT, P0 ;  /* 0x000000000900720c */ /* 0x000fda0003f06300 */
[----:B0-----:R-:W-:Y:S05]  /*0b00*/  @!P0 BRA `(.L_x_1507) ;  /* 0xfffffffc00cc8947 */ /* 0x001fea000383ffff */
[----:B------:R-:W-:Y:S05]  /*0b10*/  EXIT ;  /* 0x000000000000794d */ /* 0x000fea0003800000 */
.L_x_1508:
        /* <DEDUP_REMOVED lines=14> */
.L_x_8765:


//--------------------- .text._ZN2at6native55_GLOBAL__N__0955718d_22_SparseCsrTensorMath_cu_868dd54543convert_indices_from_coo_to_csr_cuda_kernelIalEEvPT0_PKT_ll --------------------------
	.section	.text._ZN2at6native55_GLOBAL__N__0955718d_22_SparseCsrTensorMath_cu_868dd54543convert_indices_from_coo_to_csr_cuda_kernelIalEEvPT0_PKT_ll,"ax",@progbits
	.align	128
.text._ZN2at6native55_GLOBAL__N__0955718d_22_SparseCsrTensorMath_cu_868dd54543convert_indices_from_coo_to_csr_cuda_kernelIalEEvPT0_PKT_ll:
        .type           _ZN2at6native55_GLOBAL__N__0955718d_22_SparseCsrTensorMath_cu_868dd54543convert_indices_from_coo_to_csr_cuda_kernelIalEEvPT0_PKT_ll,@function
        .size           _ZN2at6native55_GLOBAL__N__0955718d_22_SparseCsrTensorMath_cu_868dd54543convert_indices_from_coo_to_csr_cuda_kernelIalEEvPT0_PKT_ll,(.L_x_8766 - _ZN2at6native55_GLOBAL__N__0955718d_22_SparseCsrTensorMath_cu_868dd54543convert_indices_from_coo_to_csr_cuda_kernelIalEEvPT0_PKT_ll)
        .other          _ZN2at6native55_GLOBAL__N__0955718d_22_SparseCsrTensorMath_cu_868dd54543convert_indices_from_coo_to_csr_cuda_kernelIalEEvPT0_PKT_ll,@"STO_CUDA_ENTRY STV_DEFAULT"
_ZN2at6native55_GLOBAL__N__0955718d_22_SparseCsrTensorMath_cu_868dd54543convert_indices_from_coo_to_csr_cuda_kernelIalEEvPT0_PKT_ll:
        /* <DEDUP_REMOVED lines=20> */
[----:B------:R-:W-:-:S04]  /*0140*/  IADD3 R2, P0, R2, UR6, RZ ;  /* 0x0000000602027c10 */ /* 0x000fc8000ff1e0ff */
[----:B------:R-:W-:-:S06]  /*0150*/  IADD3.X R3, R3, UR7, RZ, P0, !PT ;  /* 0x0000000703037c10 */ /* 0x000fcc00087fe4ff */
[----:B------:R-:W2:Y:S02]  /*0160*/  LDG.E.S8 R3, desc[UR4][R2.64+-0x1] ;  /* 0xffffff0402037981 */ /* 0x000ea4000c1e1300 */
        /* <DEDUP_REMOVED lines=20> */
.L_x_1512:
        /* <DEDUP_REMOVED lines=12> */
.L_x_1511:
        /* <DEDUP_REMOVED lines=21> */
.L_x_1514:
        /* <DEDUP_REMOVED lines=25> */
.L_x_1513:
        /* <DEDUP_REMOVED lines=21> */
.L_x_1515:
        /* <DEDUP_REMOVED lines=9> */
.L_x_1510:
[----:B------:R-:W-:Y:S02]  /*0830*/  ULDC.64 UR6, c[0x0][0x218] ;  /* 0x0000860000067ab9 */ /* 0x000fe40000000a00 */
[----:B------:R-:W-:-:S05]  /*0840*/  IADD3 R2, P0, R4, UR6, RZ ;  /* 0x0000000604027c10 */ /* 0x000fca000ff1e0ff */
[----:B------:R-:W-:-:S05]  /*0850*/  IMAD.X R3, RZ, RZ, UR7, P0 ;  /* 0x00000007ff037e24 */ /* 0x000fca00080e06ff */
[----:B------:R-:W2:Y:S04]  /*0860*/  LDG.E.S8 R0, desc[UR4][R2.64+-0x1] ;  /* 0xffffff0402007981 */ /* 0x000ea8000c1e1300 */
[----:B------:R-:W2:Y:S02]  /*0870*/  LDG.E.S8 R5, desc[UR4][R2.64] ;  /* 0x0000000402057981 */ /* 0x000ea4000c1e1300 */
[----:B--2---:R-:W-:-:S13]  /*0880*/  ISETP.GE.AND P0, PT, R0, R5, PT ;  /* 0x000000050000720c */ /* 0x004fda0003f06270 */
[----:B------:R-:W-:Y:S05]  /*0890*/  @P0 EXIT ;  /* 0x000000000000094d */ /* 0x000fea0003800000 */
[----:B------:R-:W-:Y:S01]  /*08a0*/  LOP3.LUT R0, R0, 0xffff, RZ, 0xc0, !PT ;  /* 0x0000ffff00007812 */ /* 0x000fe200078ec0ff */
[----:B------:R-:W-:-:S03]  /*08b0*/  ULDC.64 UR6, c[0x0][0x210] ;  /* 0x0000840000067ab9 */ /* 0x000fc60000000a00 */
[----:B------:R-:W-:-:S04]  /*08c0*/  PRMT R11, R0, 0x8880, RZ ;  /* 0x00008880000b7816 */ /* 0x000fc800000000ff */
[C---:B------:R-:W-:Y:S02]  /*08d0*/  LEA R8, P0, R11.reuse, UR6, 0x3 ;  /* 0x000000060b087c11 */ /* 0x040fe4000f8018ff */
[----:B------:R-:W-:Y:S02]  /*08e0*/  SHF.R.S32.HI R10, RZ, 0x1f, R11 ;  /* 0x0000001fff0a7819 */ /* 0x000fe4000001140b */
[----:B------:R-:W-:Y:S02]  /*08f0*/  IADD3 R8, P1, R8, 0x8, RZ ;  /* 0x0000000808087810 */ /* 0x000fe40007f3e0ff */
[----:B------:R-:W-:-:S05]  /*0900*/  LEA.HI.X R9, R11, UR7, R10, 0x3, P0 ;  /* 0x000000070b097c11 */ /* 0x000fca00080f1c0a */
[----:B------:R-:W-:-:S07]  /*0910*/  IMAD.X R9, RZ, RZ, R9, P1 ;  /* 0x000000ffff097224 */ /* 0x000fce00008e0609 */
.L_x_1516:
[----:B------:R-:W-:Y:S02]  /*0920*/  IMAD.MOV.U32 R5, RZ, RZ, RZ ;  /* 0x000000ffff057224 */ /* 0x000fe400078e00ff */
[----:B------:R-:W-:Y:S02]  /*0930*/  IMAD.MOV.U32 R6, RZ, RZ, R8 ;  /* 0x000000ffff067224 */ /* 0x000fe400078e0008 */
[----:B------:R-:W-:-:S05]  /*0940*/  IMAD.MOV.U32 R7, RZ, RZ, R9 ;  /* 0x000000ffff077224 */ /* 0x000fca00078e0009 */
        /* <DEDUP_REMOVED lines=11> */
.L_x_1509:
[----:B------:R-:W0:Y:S02]  /*0a00*/  LDC.64 R2, c[0x0][0x218] ;  /* 0x00008600ff027b82 */ /* 0x000e240000000a00 */
[----:B0-----:R-:W2:Y:S02]  /*0a10*/  LDG.E.S8 R0, desc[UR4][R2.64] ;  /* 0x0000000402007981 */ /* 0x001ea4000c1e1300 */
[----:B--2---:R-:W-:-:S13]  /*0a20*/  ISETP.GE.AND P0, PT, R0, RZ, PT ;  /* 0x000000ff0000720c */ /* 0x004fda0003f06270 */
[----:B------:R-:W-:Y:S05]  /*0a30*/  @!P0 EXIT ;  /* 0x000000000000894d */ /* 0x000fea0003800000 */
[----:B------:R-:W-:Y:S01]  /*0a40*/  UMOV UR6, 0xffffffff ;  /* 0xffffffff00067882 */ /* 0x000fe20000000000 */
[----:B------:R-:W-:-:S05]  /*0a50*/  UMOV UR7, 0xffffffff ;  /* 0xffffffff00077882 */ /* 0x000fca0000000000 */
.L_x_1517:
[----:B------:R-:W-:Y:S02]  /*0a60*/  IMAD.MOV.U32 R4, RZ, RZ, R6 ;  /* 0x000000ffff047224 */ /* 0x000fe400078e0006 */
[----:B------:R-:W-:-:S05]  /*0a70*/  IMAD.MOV.U32 R5, RZ, RZ, R7 ;  /* 0x000000ffff057224 */ /* 0x000fca00078e0007 */
[----:B------:R0:W-:Y:S04]  /*0a80*/  STG.E.64 desc[UR4][R4.64], RZ ;  /* 0x000000ff04007986 */ /* 0x0001e8000c101b04 */
[----:B------:R-:W2:Y:S01]  /*0a90*/  LDG.E.S8 R0, desc[UR4][R2.64] ;  /* 0x0000000402007981 */ /* 0x000ea2000c1e1300 */
        /* <DEDUP_REMOVED lines=10> */
.L_x_1518:
        /* <DEDUP_REMOVED lines=12> */
.L_x_8766:


//--------------------- .text._ZN2at6native55_GLOBAL__N__0955718d_22_SparseCsrTensorMath_cu_868dd54543convert_indices_from_coo_to_csr_cuda_kernelIhlEEvPT0_PKT_ll --------------------------
	.section	.text._ZN2at6native55_GLOBAL__N__0955718d_22_SparseCsrTensorMath_cu_868dd54543convert_indices_from_coo_to_csr_cuda_kernelIhlEEvPT0_PKT_ll,"ax",@progbits
	.align	128
.text._ZN2at6native55_GLOBAL__N__0955718d_22_SparseCsrTensorMath_cu_868dd54543convert_indices_from_coo_to_csr_cuda_kernelIhlEEvPT0_PKT_ll:
        .type           _ZN2at6native55_GLOBAL__N__0955718d_22_SparseCsrTensorMath_cu_868dd54543convert_indices_from_coo_to_csr_cuda_kernelIhlEEvPT0_PKT_ll,@function
        .size           _ZN2at6native55_GLOBAL__N__0955718d_22_SparseCsrTensorMath_cu_868dd54543convert_indices_from_coo_to_csr_cuda_kernelIhlEEvPT0_PKT_ll,(.L_x_8767 - _ZN2at6native55_GLOBAL__N__0955718d_22_SparseCsrTensorMath_cu_868dd54543convert_indices_from_coo_to_csr_cuda_kernelIhlEEvPT0_PKT_ll)
        .other          _ZN2at6native55_GLOBAL__N__0955718d_22_SparseCsrTensorMath_cu_868dd54543convert_indices_from_coo_to_csr_cuda_kernelIhlEEvPT0_PKT_ll,@"STO_CUDA_ENTRY STV_DEFAULT"
_ZN2at6native55_GLOBAL__N__0955718d_22_SparseCsrTensorMath_cu_868dd54543convert_indices_from_coo_to_csr_cuda_kernelIhlEEvPT0_PKT_ll:
        /* <DEDUP_REMOVED lines=19> */
[----:B------:R-:W-:-:S04]  /*0130*/  IADD3 R4, P0, R2, UR6, RZ ;  /* 0x0000000602047c10 */ /* 0x000fc8000ff1e0ff */
[----:B------:R-:W-:Y:S02]  /*0140*/  IADD3.X R5, R3, UR7, RZ, P0, !PT ;  /* 0x0000000703057c10 */ /* 0x000fe400087fe4ff */
[----:B------:R-:W0:Y:S04]  /*0150*/  LDC.64 R2, c[0x0][0x220] ;  /* 0x00008800ff027b82 */ /* 0x000e280000000a00 */
[----:B------:R-:W0:Y:S02]  /*0160*/  LDG.E.U8 R5, desc[UR4][R4.64+-0x1] ;  /* 0xffffff0404057981 */ /* 0x000e24000c1e1100 */
[----:B0-----:R-:W-:-:S04]  /*0170*/  ISETP.GE.U32.AND P0, PT, R5, R2, PT ;  /* 0x000000020500720c */ /* 0x001fc80003f06070 */
[----:B------:R-:W-:-:S13]  /*0180*/  ISETP.GE.AND.EX P0, PT, RZ, R3, PT, P0 ;  /* 0x00000003ff00720c */ /* 0x000fda0003f06300 */
[----:B------:R-:W-:Y:S05]  /*0190*/  @P0 EXIT ;  /* 0x000000000000094d */ /* 0x000fea0003800000 */
[----:B------:R-:W-:Y:S01]  /*01a0*/  IMAD.IADD R4, R2, 0x1, -R5 ;  /* 0x0000000102047824 */ /* 0x000fe200078e0a05 */
[----:B------:R-:W-:-:S04]  /*01b0*/  LOP3.LUT R7, RZ, R5, RZ, 0x33, !PT ;  /* 0x00000005ff077212 */ /* 0x000fc800078e33ff */
[----:B------:R-:W-:Y:S02]  /*01c0*/  LOP3.LUT R4, R4, 0x3, RZ, 0xc0, !PT ;  /* 0x0000000304047812 */ /* 0x000fe400078ec0ff */
[----:B------:R-:W-:Y:S02]  /*01d0*/  IADD3 R0, P2, R7, R2, RZ ;  /* 0x0000000207007210 */ /* 0x000fe40007f5e0ff */
[----:B------:R-:W-:Y:S02]  /*01e0*/  ISETP.NE.U32.AND P1, PT, R4, RZ, PT ;  /* 0x000000ff0400720c */ /* 0x000fe40003f25070 */
[----:B------:R-:W-:Y:S02]  /*01f0*/  ISETP.GE.U32.AND P0, PT, R0, 0x3, PT ;  /* 0x000000030000780c */ /* 0x000fe40003f06070 */
[----:B------:R-:W-:Y:S02]  /*0200*/  ISETP.NE.AND.EX P1, PT, RZ, RZ, PT, P1 ;  /* 0x000000ffff00720c */ /* 0x000fe40003f25310 */
[----:B------:R-:W-:-:S04]  /*0210*/  IADD3.X R0, R3, -0x1, RZ, P2, !PT ;  /* 0xffffffff03007810 */ /* 0x000fc800017fe4ff */
[----:B------:R-:W-:Y:S01]  /*0220*/  ISETP.GE.U32.AND.EX P0, PT, R0, RZ, PT, P0 ;  /* 0x000000ff0000720c */ /* 0x000fe20003f06100 */
[----:B------:R-:W-:-:S06]  /*0230*/  IMAD.MOV.U32 R0, RZ, RZ, RZ ;  /* 0x000000ffff007224 */ /* 0x000fcc00078e00ff */
[----:B------:R-:W-:Y:S06]  /*0240*/  @!P1 BRA `(.L_x_1521) ;  /* 0x0000000000509947 */ /* 0x000fec0003800000 */
[----:B------:R-:W0:Y:S01]  /*0250*/  LDC.64 R8, c[0x0][0x228] ;  /* 0x00008a00ff087b82 */ /* 0x000e220000000a00 */
[----:B------:R-:W-:Y:S01]  /*0260*/  ULDC.64 UR6, c[0x0][0x210] ;  /* 0x0000840000067ab9 */ /* 0x000fe20000000a00 */
[----:B------:R-:W-:Y:S01]  /*0270*/  IADD3 R4, P3, RZ, -R4, RZ ;  /* 0x80000004ff047210 */ /* 0x000fe20007f7e0ff */
[----:B------:R-:W-:Y:S01]  /*0280*/  IMAD.MOV.U32 R0, RZ, RZ, RZ ;  /* 0x000000ffff007224 */ /* 0x000fe200078e00ff */
[----:B------:R-:W-:-:S03]  /*0290*/  LEA R11, P1, R5, UR6, 0x3 ;  /* 0x00000006050b7c11 */ /* 0x000fc6000f8218ff */
[----:B------:R-:W-:Y:S01]  /*02a0*/  IMAD.X R10, RZ, RZ, -0x1, P3 ;  /* 0xffffffffff0a7424 */ /* 0x000fe200018e06ff */
[----:B------:R-:W-:-:S04]  /*02b0*/  IADD3 R11, P2, R11, 0x8, RZ ;  /* 0x000000080b0b7810 */ /* 0x000fc80007f5e0ff */
[----:B------:R-:W-:-:S09]  /*02c0*/  IADD3.X R12, RZ, UR7, RZ, P2, P1 ;  /* 0x00000007ff0c7c10 */ /* 0x000fd200097e24ff */
.L_x_1522:
        /* <DEDUP_REMOVED lines=12> */
.L_x_1521:
[----:B------:R-:W-:Y:S05]  /*0390*/  @!P0 EXIT ;  /* 0x000000000000894d */ /* 0x000fea0003800000 */
[----:B------:R-:W0:Y:S01]  /*03a0*/  LDC.64 R6, c[0x0][0x210] ;  /* 0x00008400ff067b82 */ /* 0x000e220000000a00 */
[----:B------:R-:W-:-:S04]  /*03b0*/  IADD3 R4, P2, -R5, R2, RZ ;  /* 0x0000000205047210 */ /* 0x000fc80007f5e1ff */
[----:B------:R-:W-:Y:S01]  /*03c0*/  ISETP.GT.U32.AND P1, PT, R4, 0xc, PT ;  /* 0x0000000c0400780c */ /* 0x000fe20003f24070 */
        /* <DEDUP_REMOVED lines=12> */
.L_x_1524:
        /* <DEDUP_REMOVED lines=25> */
.L_x_1523:
        /* <DEDUP_REMOVED lines=21> */
.L_x_1525:
        /* <DEDUP_REMOVED lines=9> */
.L_x_1520:
[----:B------:R-:W-:Y:S02]  /*0800*/  ULDC.64 UR6, c[0x0][0x218] ;  /* 0x0000860000067ab9 */ /* 0x000fe40000000a00 */
[----:B------:R-:W-:-:S05]  /*0810*/  IADD3 R2, P0, R4, UR6, RZ ;  /* 0x0000000604027c10 */ /* 0x000fca000ff1e0ff */
[----:B------:R-:W-:-:S05]  /*0820*/  IMAD.X R3, RZ, RZ, UR7, P0 ;  /* 0x00000007ff037e24 */ /* 0x000fca00080e06ff */
[----:B------:R-:W2:Y:S04]  /*0830*/  LDG.E.U8 R0, desc[UR4][R2.64+-0x1] ;  /* 0xffffff0402007981 */ /* 0x000ea8000c1e1100 */
[----:B------:R-:W2:Y:S02]  /*0840*/  LDG.E.U8 R5, desc[UR4][R2.64] ;  /* 0x0000000402057981 */ /* 0x000ea4000c1e1100 */
[----:B--2---:R-:W-:-:S13]  /*0850*/  ISETP.GE.U32.AND P0, PT, R0, R5, PT ;  /* 0x000000050000720c */ /* 0x004fda0003f06070 */
[----:B------:R-:W-:Y:S05]  /*0860*/  @P0 EXIT ;  /* 0x000000000000094d */ /* 0x000fea0003800000 */
[----:B------:R-:W-:Y:S01]  /*0870*/  IMAD.MOV.U32 R11, RZ, RZ, R0 ;  /* 0x000000ffff0b7224 */ /* 0x000fe200078e0000 */
[----:B------:R-:W-:Y:S01]  /*0880*/  ULDC.64 UR6, c[0x0][0x210] ;  /* 0x0000840000067ab9 */ /* 0x000fe20000000a00 */
[----:B------:R-:W-:-:S03]  /*0890*/  IMAD.MOV.U32 R10, RZ, RZ, RZ ;  /* 0x000000ffff0a7224 */ /* 0x000fc600078e00ff */
[----:B------:R-:W-:-:S04]  /*08a0*/  LEA R8, P0, R11, UR6, 0x3 ;  /* 0x000000060b087c11 */ /* 0x000fc8000f8018ff */
[----:B------:R-:W-:Y:S02]  /*08b0*/  IADD3 R8, P1, R8, 0x8, RZ ;  /* 0x0000000808087810 */ /* 0x000fe40007f3e0ff */
[----:B------:R-:W-:-:S05]  /*08c0*/  LEA.HI.X R9, R11, UR7, R10, 0x3, P0 ;  /* 0x000000070b097c11 */ /* 0x000fca00080f1c0a */
[----:B------:R-:W-:-:S07]  /*08d0*/  IMAD.X R9, RZ, RZ, R9, P1 ;  /* 0x000000ffff097224 */ /* 0x000fce00008e0609 */
.L_x_1526:
[----:B------:R-:W-:Y:S02]  /*08e0*/  IMAD.MOV.U32 R5, RZ, RZ, RZ ;  /* 0x000000ffff057224 */ /* 0x000fe400078e00ff */
[----:B------:R-:W-:Y:S02]  /*08f0*/  IMAD.MOV.U32 R6, RZ, RZ, R8 ;  /* 0x000000ffff067224 */ /* 0x000fe400078e0008 */
[----:B------:R-:W-:-:S05]  /*0900*/  IMAD.MOV.U32 R7, RZ, RZ, R9 ;  /* 0x000000ffff077224 */ /* 0x000fca00078e0009 */
        /* <DEDUP_REMOVED lines=10> */
.L_x_1519:
[----:B------:R-:W0:Y:S01]  /*09b0*/  LDC.64 R2, c[0x0][0x218] ;  /* 0x00008600ff027b82 */ /* 0x000e220000000a00 */
[----:B------:R-:W-:Y:S01]  /*09c0*/  UMOV UR6, 0xffffffff ;  /* 0xffffffff00067882 */ /* 0x000fe20000000000 */
[----:B------:R-:W-:-:S05]  /*09d0*/  UMOV UR7, 0xffffffff ;  /* 0xffffffff00077882 */ /* 0x000fca0000000000 */
.L_x_1527:
[----:B------:R-:W-:Y:S02]  /*09e0*/  IMAD.MOV.U32 R4, RZ, RZ, R6 ;  /* 0x000000ffff047224 */ /* 0x000fe400078e0006 */
[----:B------:R-:W-:-:S05]  /*09f0*/  IMAD.MOV.U32 R5, RZ, RZ, R7 ;  /* 0x000000ffff057224 */ /* 0x000fca00078e0007 */
[----:B------:R1:W-:Y:S04]  /*0a00*/  STG.E.64 desc[UR4][R4.64], RZ ;  /* 0x000000ff04007986 */ /* 0x0003e8000c101b04 */
[----:B0-----:R-:W2:Y:S01]  /*0a10*/  LDG.E.U8 R0, desc[UR4][R2.64] ;  /* 0x0000000402007981 */ /* 0x001ea2000c1e1100 */
[----:B------:R-:W-:Y:S01]  /*0a20*/  UIADD3 UR6, UP0, UR6, 0x1, URZ ;  /* 0x0000000106067890 */ /* 0x000fe2000ff1e03f */
[----:B------:R-:W-:-:S03]  /*0a30*/  IADD3 R6, P1, R6, 0x8, RZ ;  /* 0x0000000806067810 */ /* 0x000fc60007f3e0ff */
[----:B------:R-:W-:Y:S02]  /*0a40*/  UIADD3.X UR7, URZ, UR7, URZ, UP0, !UPT ;  /* 0x000000073f077290 */ /* 0x000fe400087fe43f */
[----:B------:R-:W-:-:S04]  /*0a50*/  IMAD.X R7, RZ, RZ, R7, P1 ;  /* 0x000000ffff077224 */ /* 0x000fc800008e0607 */
[----:B------:R-:W-:Y:S01]  /*0a60*/  IMAD.U32 R8, RZ, RZ, UR7 ;  /* 0x00000007ff087e24 */ /* 0x000fe2000f8e00ff */
[----:B--2---:R-:W-:-:S04]  /*0a70*/  ISETP.LE.U32.AND P0, PT, R0, UR6, PT ;  /* 0x0000000600007c0c */ /* 0x004fc8000bf03070 */
[----:B------:R-:W-:-:S13]  /*0a80*/  ISETP.GE.U32.AND.EX P0, PT, R8, RZ, PT, P0 ;  /* 0x000000ff0800720c */ /* 0x000fda0003f06100 */
[----:B-1----:R-:W-:Y:S05]  /*0a90*/  @!P0 BRA `(.L_x_1527) ;  /* 0xfffffffc00d08947 */ /* 0x002fea000383ffff */
[----:B------:R-:W-:Y:S05]  /*0aa0*/  EXIT ;  /* 0x000000000000794d */ /* 0x000fea0003800000 */
.L_x_1528:
        /* <DEDUP_REMOVED lines=13> */
.L_x_8767:


//--------------------- .text._ZN2at6native55_GLOBAL__N__0955718d_22_SparseCsrTensorMath_cu_868dd54543convert_indices_from_coo_to_csr_cuda_kernelIsiEEvPT0_PKT_ll --------------------------
	.section	.text._ZN2at6native55_GLOBAL__N__0955718d_22_SparseCsrTensorMath_cu_868dd54543convert_indices_from_coo_to_csr_cuda_kernelIsiEEvPT0_PKT_ll,"ax",@progbits
	.align	128
.text._ZN2at6native55_GLOBAL__N__0955718d_22_SparseCsrTensorMath_cu_868dd54543convert_indices_from_coo_to_csr_cuda_kernelIsiEEvPT0_PKT_ll:
        .type           _ZN2at6native55_GLOBAL__N__0955718d_22_SparseCsrTensorMath_cu_868dd54543convert_indices_from_coo_to_csr_cuda_kernelIsiEEvPT0_PKT_ll,@function
        .size           _ZN2at6native55_GLOBAL__N__0955718d_22_SparseCsrTensorMath_cu_868dd54543convert_indices_from_coo_to_csr_cuda_kernelIsiEEvPT0_PKT_ll,(.L_x_8768 - _ZN2at6native55_GLOBAL__N__0955718d_22_SparseCsrTensorMath_cu_868dd54543convert_indices_from_coo_to_csr_cuda_kernelIsiEEvPT0_PKT_ll)
        .other          _ZN2at6native55_GLOBAL__N__0955718d_22_SparseCsrTensorMath_cu_868dd54543convert_indices_from_coo_to_csr_cuda_kernelIsiEEvPT0_PKT_ll,@"STO_CUDA_ENTRY STV_DEFAULT"
_ZN2at6native55_GLOBAL__N__0955718d_22_SparseCsrTensorMath_cu_868dd54543convert_indices_from_coo_to_csr_cuda_kernelIsiEEvPT0_PKT_ll:
        /* <DEDUP_REMOVED lines=21> */
[----:B------:R-:W-:-:S05]  /*0150*/  LEA.HI.X R5, R2, UR7, R3, 0x1, P0 ;  /* 0x0000000702057c11 */ /* 0x000fca00080f0c03 */
        /* <DEDUP_REMOVED lines=20> */
.L_x_1532:
[----:B------:R-:W-:Y:S01]  /*02a0*/  IMAD.MOV.U32 R4, RZ, RZ, R10 ;  /* 0x000000ffff047224 */ /* 0x000fe200078e000a */
[----:B------:R-:W-:Y:S01]  /*02b0*/  IADD3 R8, P0, R8, 0x1, RZ ;  /* 0x0000000108087810 */ /* 0x000fe20007f1e0ff */
[----:B------:R-:W-:Y:S01]  /*02c0*/  IMAD.MOV.U32 R5, RZ, RZ, R11 ;  /* 0x000000ffff057224 */ /* 0x000fe200078e000b */
[----:B------:R-:W-:Y:S02]  /*02d0*/  IADD3 R3, P1, R3, 0x1, RZ ;  /* 0x0000000103037810 */ /* 0x000fe40007f3e0ff */
[----:B------:R-:W-:Y:S01]  /*02e0*/  IADD3 R10, P2, R10, 0x4, RZ ;  /* 0x000000040a0a7810 */ /* 0x000fe20007f5e0ff */
[----:B------:R-:W-:Y:S01]  /*02f0*/  IMAD.X R9, RZ, RZ, R9, P0 ;  /* 0x000000ffff097224 */ /* 0x000fe200000e0609 */
[----:B------:R0:W-:Y:S01]  /*0300*/  STG.E desc[UR4][R4.64], R2 ;  /* 0x0000000204007986 */ /* 0x0001e2000c101904 */
[----:B------:R-:W-:Y:S01]  /*0310*/  ISETP.NE.U32.AND P0, PT, R8, RZ, PT ;  /* 0x000000ff0800720c */ /* 0x000fe20003f05070 */
[----:B------:R-:W-:Y:S02]  /*0320*/  IMAD.X R0, RZ, RZ, R0, P1 ;  /* 0x000000ffff007224 */ /* 0x000fe400008e0600 */
[----:B------:R-:W-:Y:S01]  /*0330*/  IMAD.X R11, RZ, RZ, R11, P2 ;  /* 0x000000ffff0b7224 */ /* 0x000fe200010e060b */
[----:B------:R-:W-:-:S13]  /*0340*/  ISETP.NE.AND.EX P0, PT, R9, RZ, PT, P0 ;  /* 0x000000ff0900720c */ /* 0x000fda0003f05300 */
[----:B0-----:R-:W-:Y:S05]  /*0350*/  @P0 BRA `(.L_x_1532) ;  /* 0xfffffffc00d00947 */ /* 0x001fea000383ffff */
.L_x_1531:
        /* <DEDUP_REMOVED lines=17> */
[----:B------:R-:W-:Y:S01]  /*0470*/  UIADD3 UR6, UP0, UR8, -0xc, URZ ;  /* 0xfffffff408067890 */ /* 0x000fe2000ff1e03f */
[----:B------:R-:W-:-:S03]  /*0480*/  PLOP3.LUT P0, PT, PT, PT, PT, 0x8, 0x0 ;  /* 0x000000000000781c */ /* 0x000fc60003f0e170 */
[----:B------:R-:W-:-:S12]  /*0490*/  UIADD3.X UR7, UR9, -0x1, URZ, UP0, !UPT ;  /* 0xffffffff09077890 */ /* 0x000fd800087fe43f */
.L_x_1534:
[----:B------:R-:W-:Y:S01]  /*04a0*/  IADD3 R3, P1, R3, 0x10, RZ ;  /* 0x0000001003037810 */ /* 0x000fe20007f3e0ff */
[----:B------:R-:W-:Y:S01]  /*04b0*/  STG.E desc[UR4][R4.64+-0xc], R2 ;  /* 0xfffff40204007986 */ /* 0x000fe2000c101904 */
[----:B------:R-:W-:-:S03]  /*04c0*/  IADD3 R6, P2, R4, 0x40, RZ ;  /* 0x0000004004067810 */ /* 0x000fc60007f5e0ff */
[----:B------:R-:W-:Y:S01]  /*04d0*/  IMAD.X R0, RZ, RZ, R0, P1 ;  /* 0x000000ffff007224 */ /* 0x000fe200008e0600 */
[----:B------:R-:W-:Y:S01]  /*04e0*/  ISETP.GE.U32.AND P1, PT, R3, UR6, PT ;  /* 0x0000000603007c0c */ /* 0x000fe2000bf26070 */
[----:B------:R-:W-:Y:S01]  /*04f0*/  IMAD.X R7, RZ, RZ, R5, P2 ;  /* 0x000000ffff077224 */ /* 0x000fe200010e0605 */
[----:B------:R-:W-:Y:S02]  /*0500*/  STG.E desc[UR4][R4.64+-0x8], R2 ;  /* 0xfffff80204007986 */ /* 0x000fe4000c101904 */
[----:B------:R-:W-:Y:S02]  /*0510*/  ISETP.GE.AND.EX P1, PT, R0, UR7, PT, P1 ;  /* 0x0000000700007c0c */ /* 0x000fe4000bf26310 */
[----:B------:R-:W-:Y:S04]  /*0520*/  STG.E desc[UR4][R4.64+-0x4], R2 ;  /* 0xfffffc0204007986 */ /* 0x000fe8000c101904 */
        /* <DEDUP_REMOVED lines=12> */
[----:B------:R0:W-:Y:S02]  /*05f0*/  STG.E desc[UR4][R4.64+0x30], R2 ;  /* 0x0000300204007986 */ /* 0x0001e4000c101904 */
[----:B0-----:R-:W-:-:S02]  /*0600*/  IMAD.MOV.U32 R4, RZ, RZ, R6 ;  /* 0x000000ffff047224 */ /* 0x001fc400078e0006 */
[----:B------:R-:W-:Y:S01]  /*0610*/  IMAD.MOV.U32 R5, RZ, RZ, R7 ;  /* 0x000000ffff057224 */ /* 0x000fe200078e0007 */
[----:B------:R-:W-:Y:S06]  /*0620*/  @!P1 BRA `(.L_x_1534) ;  /* 0xfffffffc009c9947 */ /* 0x000fec000383ffff */
.L_x_1533:
[----:B------:R-:W-:-:S04]  /*0630*/  IADD3 R6, P2, -R3, UR8, RZ ;  /* 0x0000000803067c10 */ /* 0x000fc8000ff5e1ff */
[----:B------:R-:W-:Y:S02]  /*0640*/  ISETP.GT.U32.AND P1, PT, R6, 0x4, PT ;  /* 0x000000040600780c */ /* 0x000fe40003f24070 */
[----:B------:R-:W-:-:S04]  /*0650*/  IADD3.X R6, ~R0, UR9, RZ, P2, !PT ;  /* 0x0000000900067c10 */ /* 0x000fc800097fe5ff */
[----:B------:R-:W-:-:S13]  /*0660*/  ISETP.GT.AND.EX P1, PT, R6, RZ, PT, P1 ;  /* 0x000000ff0600720c */ /* 0x000fda0003f24310 */
[----:B------:R-:W-:Y:S05]  /*0670*/  @!P1 BRA `(.L_x_1535) ;  /* 0x00000000003c9947 */ /* 0x000fea0003800000 */
[----:B------:R-:W-:Y:S01]  /*0680*/  IADD3 R6, P1, R4, 0x20, RZ ;  /* 0x0000002004067810 */ /* 0x000fe20007f3e0ff */
[----:B------:R-:W-:Y:S01]  /*0690*/  STG.E desc[UR4][R4.64+-0xc], R2 ;  /* 0xfffff40204007986 */ /* 0x000fe2000c101904 */
[----:B------:R-:W-:Y:S02]  /*06a0*/  IADD3 R3, P2, R3, 0x8, RZ ;  /* 0x0000000803037810 */ /* 0x000fe40007f5e0ff */
[----:B------:R-:W-:Y:S01]  /*06b0*/  PLOP3.LUT P0, PT, PT, PT, PT, 0x8, 0x0 ;  /* 0x000000000000781c */ /* 0x000fe20003f0e170 */
[----:B------:R-:W-:Y:S01]  /*06c0*/  IMAD.X R7, RZ, RZ, R5, P1 ;  /* 0x000000ffff077224 */ /* 0x000fe200008e0605 */
[----:B------:R-:W-:Y:S01]  /*06d0*/  STG.E desc[UR4][R4.64+-0x8], R2 ;  /* 0xfffff80204007986 */ /* 0x000fe2000c101904 */
[----:B------:R-:W-:-:S03]  /*06e0*/  IMAD.X R0, RZ, RZ, R0, P2 ;  /* 0x000000ffff007224 */ /* 0x000fc600010e0600 */
[----:B------:R-:W-:Y:S04]  /*06f0*/  STG.E desc[UR4][R4.64+-0x4], R2 ;  /* 0xfffffc0204007986 */ /* 0x000fe8000c101904 */
[----:B------:R-:W-:Y:S04]  /*0700*/  STG.E desc[UR4][R4.64], R2 ;  /* 0x0000000204007986 */ /* 0x000fe8000c101904 */
[----:B------:R-:W-:Y:S04]  /*0710*/  STG.E desc[UR4][R4.64+0x4], R2 ;  /* 0x0000040204007986 */ /* 0x000fe8000c101904 */
[----:B------:R-:W-:Y:S04]  /*0720*/  STG.E desc[UR4][R4.64+0x8], R2 ;  /* 0x0000080204007986 */ /* 0x000fe8000c101904 */
[----:B------:R-:W-:Y:S04]  /*0730*/  STG.E desc[UR4][R4.64+0xc], R2 ;  /* 0x00000c0204007986 */ /* 0x000fe8000c101904 */
[----:B------:R0:W-:Y:S02]  /*0740*/  STG.E desc[UR4][R4.64+0x10], R2 ;  /* 0x0000100204007986 */ /* 0x0001e4000c101904 */
[----:B0-----:R-:W-:-:S02]  /*0750*/  IMAD.MOV.U32 R4, RZ, RZ, R6 ;  /* 0x000000ffff047224 */ /* 0x001fc400078e0006 */
[----:B------:R-:W-:-:S07]  /*0760*/  IMAD.MOV.U32 R5, RZ, RZ, R7 ;  /* 0x000000ffff057224 */ /* 0x000fce00078e0007 */
.L_x_1535:
[----:B------:R-:W-:-:S04]  /*0770*/  ISETP.LT.U32.AND P1, PT, R3, UR8, PT ;  /* 0x0000000803007c0c */ /* 0x000fc8000bf21070 */
[----:B------:R-:W-:-:S13]  /*0780*/  ISETP.LT.OR.EX P0, PT, R0, UR9, P0, P1 ;  /* 0x0000000900007c0c */ /* 0x000fda0008701710 */
[----:B------:R-:W-:Y:S05]  /*0790*/  @!P0 EXIT ;  /* 0x000000000000894d */ /* 0x000fea0003800000 */
[----:B------:R-:W-:Y:S04]  /*07a0*/  STG.E desc[UR4][R4.64+-0xc], R2 ;  /* 0xfffff40204007986 */ /* 0x000fe8000c101904 */
[----:B------:R-:W-:Y:S04]  /*07b0*/  STG.E desc[UR4][R4.64+-0x8], R2 ;  /* 0xfffff80204007986 */ /* 0x000fe8000c101904 */
[----:B------:R-:W-:Y:S04]  /*07c0*/  STG.E desc[UR4][R4.64+-0x4], R2 ;  /* 0xfffffc0204007986 */ /* 0x000fe8000c101904 */
[----:B------:R-:W-:Y:S01]  /*07d0*/  STG.E desc[UR4][R4.64], R2 ;  /* 0x0000000204007986 */ /* 0x000fe2000c101904 */
[----:B------:R-:W-:Y:S05]  /*07e0*/  EXIT ;  /* 0x000000000000794d */ /* 0x000fea0003800000 */
.L_x_1530:
        /* <DEDUP_REMOVED lines=15> */
.L_x_1536:
[----:B------:R-:W-:Y:S02]  /*08e0*/  IMAD.MOV.U32 R4, RZ, RZ, R6 ;  /* 0x000000ffff047224 */ /* 0x000fe400078e0006 */
[----:B------:R-:W-:-:S05]  /*08f0*/  IMAD.MOV.U32 R5, RZ, RZ, R9 ;  /* 0x000000ffff057224 */ /* 0x000fca00078e0009 */
[----:B------:R0:W-:Y:S04]  /*0900*/  STG.E desc[UR4][R4.64], R7 ;  /* 0x0000000704007986 */ /* 0x0001e8000c101904 */
        /* <DEDUP_REMOVED lines=10> */
.L_x_1529:
[----:B------:R-:W0:Y:S02]  /*09b0*/  LDC.64 R2, c[0x0][0x218] ;  /* 0x00008600ff027b82 */ /* 0x000e240000000a00 */
[----:B0-----:R-:W2:Y:S02]  /*09c0*/  LDG.E.U16 R0, desc[UR4][R2.64] ;  /* 0x0000000402007981 */ /* 0x001ea4000c1e1500 */
[----:B--2---:R-:W-:-:S04]  /*09d0*/  PRMT R0, R0, 0x9910, RZ ;  /* 0x0000991000007816 */ /* 0x004fc800000000ff */
[----:B------:R-:W-:-:S13]  /*09e0*/  ISETP.GE.AND P0, PT, R0, RZ, PT ;  /* 0x000000ff0000720c */ /* 0x000fda0003f06270 */
[----:B------:R-:W-:Y:S05]  /*09f0*/  @!P0 EXIT ;  /* 0x000000000000894d */ /* 0x000fea0003800000 */
[----:B------:R-:W-:Y:S01]  /*0a00*/  UMOV UR6, 0xffffffff ;  /* 0xffffffff00067882 */ /* 0x000fe20000000000 */
[----:B------:R-:W-:-:S05]  /*0a10*/  UMOV UR7, 0xffffffff ;  /* 0xffffffff00077882 */ /* 0x000fca0000000000 */
.L_x_1537:
[----:B------:R0:W-:Y:S04]  /*0a20*/  STG.E desc[UR4][R4.64], RZ ;  /* 0x000000ff04007986 */ /* 0x0001e8000c101904 */
        /* <DEDUP_REMOVED lines=11> */
.L_x_1538:
        /* <DEDUP_REMOVED lines=10> */
.L_x_8768:


//--------------------- .text._ZN2at6native55_GLOBAL__N__0955718d_22_SparseCsrTensorMath_cu_868dd54543convert_indices_from_coo_to_csr_cuda_kernelIliEEvPT0_PKT_ll --------------------------
	.section	.text._ZN2at6native55_GLOBAL__N__0955718d_22_SparseCsrTensorMath_cu_868dd54543convert_indices_from_coo_to_csr_cuda_kernelIliEEvPT0_PKT_ll,"ax",@progbits
	.align	128
.text._ZN2at6native55_GLOBAL__N__0955718d_22_SparseCsrTensorMath_cu_868dd54543convert_indices_from_coo_to_csr_cuda_kernelIliEEvPT0_PKT_ll:
        .type           _ZN2at6native55_GLOBAL__N__0955718d_22_SparseCsrTensorMath_cu_868dd54543convert_indices_from_coo_to_csr_cuda_kernelIliEEvPT0_PKT_ll,@function
        .size           _ZN2at6native55_GLOBAL__N__0955718d_22_SparseCsrTensorMath_cu_868dd54543convert_indices_from_coo_to_csr_cuda_kernelIliEEvPT0_PKT_ll,(.L_x_8769 - _ZN2at6native55_GLOBAL__N__0955718d_22_SparseCsrTensorMath_cu_868dd54543convert_indices_from_coo_to_csr_cuda_kernelIliEEvPT0_PKT_ll)
        .other          _ZN2at6native55_GLOBAL__N__0955718d_22_SparseCsrTensorMath_cu_868dd54543convert_indices_from_coo_to_csr_cuda_kernelIliEEvPT0_PKT_ll,@"STO_CUDA_ENTRY STV_DEFAULT"
_ZN2at6native55_GLOBAL__N__0955718d_22_SparseCsrTensorMath_cu_868dd54543convert_indices_from_coo_to_csr_cuda_kernelIliEEvPT0_PKT_ll:
        /* <DEDUP_REMOVED lines=41> */
.L_x_1542:
        /* <DEDUP_REMOVED lines=12> */
.L_x_1541:
        /* <DEDUP_REMOVED lines=20> */
.L_x_1544:
        /* <DEDUP_REMOVED lines=25> */
.L_x_1543:
        /* <DEDUP_REMOVED lines=20> */
.L_x_1545:
        /* <DEDUP_REMOVED lines=8> */
.L_x_1540:
        /* <DEDUP_REMOVED lines=15> */
.L_x_1546:
[----:B------:R-:W-:Y:S02]  /*08d0*/  IMAD.MOV.U32 R6, RZ, RZ, R0 ;  /* 0x000000ffff067224 */ /* 0x000fe400078e0000 */
[----:B------:R-:W-:-:S05]  /*08e0*/  IMAD.MOV.U32 R7, RZ, RZ, R11 ;  /* 0x000000ffff077224 */ /* 0x000fca00078e000b */
[----:B------:R0:W-:Y:S04]  /*08f0*/  STG.E desc[UR4][R6.64], R9 ;  /* 0x0000000906007986 */ /* 0x0001e8000c101904 */
        /* <DEDUP_REMOVED lines=9> */
.L_x_1539:
[----:B------:R-:W0:Y:S02]  /*0990*/  LDC.64 R2, c[0x0][0x218] ;  /* 0x00008600ff027b82 */ /* 0x000e240000000a00 */
[----:B0-----:R-:W2:Y:S02]  /*09a0*/  LDG.E R4, desc[UR4][R2.64+0x4] ;  /* 0x0000040402047981 */ /* 0x001ea4000c1e1900 */
[----:B--2---:R-:W-:-:S13]  /*09b0*/  ISETP.GE.AND P0, PT, R4, RZ, PT ;  /* 0x000000ff0400720c */ /* 0x004fda0003f06270 */
[----:B------:R-:W-:Y:S05]  /*09c0*/  @!P0 EXIT ;  /* 0x000000000000894d */ /* 0x000fea0003800000 */
[----:B------:R-:W-:Y:S01]  /*09d0*/  UMOV UR6, 0xffffffff ;  /* 0xffffffff00067882 */ /* 0x000fe20000000000 */
[----:B------:R-:W-:-:S05]  /*09e0*/  UMOV UR7, 0xffffffff ;  /* 0xffffffff00077882 */ /* 0x000fca0000000000 */
.L_x_1547:
[----:B------:R-:W-:-:S05]  /*09f0*/  IMAD.MOV.U32 R6, RZ, RZ, R0 ;  /* 0x000000ffff067224 */ /* 0x000fca00078e0000 */
[----:B------:R0:W-:Y:S04]  /*0a00*/  STG.E desc[UR4][R6.64], RZ ;  /* 0x000000ff06007986 */ /* 0x0001e8000c101904 */
        /* <DEDUP_REMOVED lines=10> */
.L_x_1548:
        /* <DEDUP_REMOVED lines=13> */
.L_x_8769:


//--------------------- .text._ZN2at6native55_GLOBAL__N__0955718d_22_SparseCsrTensorMath_cu_868dd54543convert_indices_from_coo_to_csr_cuda_kernelIiiEEvPT0_PKT_ll --------------------------
	.section	.text._ZN2at6native55_GLOBAL__N__0955718d_22_SparseCsrTensorMath_cu_868dd54543convert_indices_from_coo_to_csr_cuda_kernelIiiEEvPT0_PKT_ll,"ax",@progbits
	.align	128
.text._ZN2at6native55_GLOBAL__N__0955718d_22_SparseCsrTensorMath_cu_868dd54543convert_indices_from_coo_to_csr_cuda_kernelIiiEEvPT0_PKT_ll:
        .type           _ZN2at6native55_GLOBAL__N__0955718d_22_SparseCsrTensorMath_cu_868dd54543convert_indices_from_coo_to_csr_cuda_kernelIiiEEvPT0_PKT_ll,@function
        .size           _ZN2at6native55_GLOBAL__N__0955718d_22_SparseCsrTensorMath_cu_868dd54543convert_indices_from_coo_to_csr_cuda_kernelIiiEEvPT0_PKT_ll,(.L_x_8770 - _ZN2at6native55_GLOBAL__N__0955718d_22_SparseCsrTensorMath_cu_868dd54543convert_indices_from_coo_to_csr_cuda_kernelIiiEEvPT0_PKT_ll)
        .other          _ZN2at6native55_GLOBAL__N__0955718d_22_SparseCsrTensorMath_cu_868dd54543convert_indices_from_coo_to_csr_cuda_kernelIiiEEvPT0_PKT_ll,@"STO_CUDA_ENTRY STV_DEFAULT"
_ZN2at6native55_GLOBAL__N__0955718d_22_SparseCsrTensorMath_cu_868dd54543convert_indices_from_coo_to_csr_cuda_kernelIiiEEvPT0_PKT_ll:
        /* <DEDUP_REMOVED lines=19> */
[----:B------:R-:W0:Y:S01]  /*0130*/  LDC.64 R4, c[0x0][0x220] ;  /* 0x00008800ff047b82 */ /* 0x000e220000000a00 */
[----:B------:R-:W-:-:S04]  /*0140*/  LEA R6, P0, R2, UR6, 0x2 ;  /* 0x0000000602067c11 */ /* 0x000fc8000f8010ff */
[----:B------:R-:W-:-:S05]  /*0150*/  LEA.HI.X R7, R2, UR7, R3, 0x2, P0 ;  /* 0x0000000702077c11 */ /* 0x000fca00080f1403 */
        /* <DEDUP_REMOVED lines=18> */
[----:B------:R-:W-:Y:S01]  /*0280*/  IMAD.MOV.U32 R12, RZ, RZ, R0 ;  /* 0x000000ffff0c7224 */ /* 0x000fe200078e0000 */
[----:B0-----:R-:W-:-:S04]  /*0290*/  LEA R9, P1, R3, R6, 0x2 ;  /* 0x0000000603097211 */ /* 0x001fc800078210ff */
[----:B------:R-:W-:Y:S01]  /*02a0*/  LEA.HI.X R10, R3, R7, R0, 0x2, P1 ;  /* 0x00000007030a7211 */ /* 0x000fe200008f1400 */
[----:B------:R-:W-:-:S08]  /*02b0*/  IMAD.X R0, RZ, RZ, -0x1, P2 ;  /* 0xffffffffff007424 */ /* 0x000fd000010e06ff */
.L_x_1552:
        /* <DEDUP_REMOVED lines=12> */
.L_x_1551:
        /* <DEDUP_REMOVED lines=14> */
[----:B------:R-:W-:Y:S02]  /*0460*/  IADD3 R0, P1, R4, -0xc, RZ ;  /* 0xfffffff404007810 */ /* 0x000fe40007f3e0ff */
[----:B------:R-:W-:Y:S02]  /*0470*/  PLOP3.LUT P0, PT, PT, PT, PT, 0x8, 0x0 ;  /* 0x000000000000781c */ /* 0x000fe40003f0e170 */
[----:B------:R-:W-:-:S11]  /*0480*/  IADD3.X R3, R5, -0x1, RZ, P1, !PT ;  /* 0xffffffff05037810 */ /* 0x000fd60000ffe4ff */
.L_x_1554:
[----:B------:R-:W-:Y:S01]  /*0490*/  IADD3 R11, P1, R11, 0x10, RZ ;  /* 0x000000100b0b7810 */ /* 0x000fe20007f3e0ff */
[----:B------:R-:W-:Y:S01]  /*04a0*/  STG.E desc[UR4][R6.64+-0x8], R2 ;  /* 0xfffff80206007986 */ /* 0x000fe2000c101904 */
[----:B------:R-:W-:-:S03]  /*04b0*/  IADD3 R8, P2, R6, 0x40, RZ ;  /* 0x0000004006087810 */ /* 0x000fc60007f5e0ff */
[----:B------:R-:W-:Y:S01]  /*04c0*/  IMAD.X R10, RZ, RZ, R10, P1 ;  /* 0x000000ffff0a7224 */ /* 0x000fe200008e060a */
[----:B------:R-:W-:Y:S01]  /*04d0*/  ISETP.GE.U32.AND P1, PT, R11, R0, PT ;  /* 0x000000000b00720c */ /* 0x000fe20003f26070 */
[----:B------:R-:W-:Y:S01]  /*04e0*/  IMAD.X R9, RZ, RZ, R7, P2 ;  /* 0x000000ffff097224 */ /* 0x000fe200010e0607 */
[----:B------:R-:W-:Y:S02]  /*04f0*/  STG.E desc[UR4][R6.64+-0x4], R2 ;  /* 0xfffffc0206007986 */ /* 0x000fe4000c101904 */
[----:B------:R-:W-:Y:S02]  /*0500*/  ISETP.GE.AND.EX P1, PT, R10, R3, PT, P1 ;  /* 0x000000030a00720c */ /* 0x000fe40003f26310 */
        /* <DEDUP_REMOVED lines=17> */
.L_x_1553:
[----:B------:R-:W-:-:S04]  /*0620*/  IADD3 R0, P2, -R11, R4, RZ ;  /* 0x000000040b007210 */ /* 0x000fc80007f5e1ff */
[----:B------:R-:W-:Y:S01]  /*0630*/  ISETP.GT.U32.AND P1, PT, R0, 0x4, PT ;  /* 0x000000040000780c */ /* 0x000fe20003f24070 */
[----:B------:R-:W-:-:S05]  /*0640*/  IMAD.X R0, R5, 0x1, ~R10, P2 ;  /* 0x0000000105007824 */ /* 0x000fca00010e0e0a */
        /* <DEDUP_REMOVED lines=17> */
.L_x_1555:
[----:B------:R-:W-:-:S04]  /*0760*/  ISETP.LT.U32.AND P1, PT, R11, R4, PT ;  /* 0x000000040b00720c */ /* 0x000fc80003f21070 */
[----:B------:R-:W-:-:S13]  /*0770*/  ISETP.LT.OR.EX P0, PT, R10, R5, P0, P1 ;  /* 0x000000050a00720c */ /* 0x000fda0000701710 */
[----:B------:R-:W-:Y:S05]  /*0780*/  @!P0 EXIT ;  /* 0x000000000000894d */ /* 0x000fea0003800000 */
[----:B------:R-:W-:Y:S04]  /*0790*/  STG.E desc[UR4][R6.64+-0x8], R2 ;  /* 0xfffff80206007986 */ /* 0x000fe8000c101904 */
[----:B------:R-:W-:Y:S04]  /*07a0*/  STG.E desc[UR4][R6.64+-0x4], R2 ;  /* 0xfffffc0206007986 */ /* 0x000fe8000c101904 */
[----:B------:R-:W-:Y:S04]  /*07b0*/  STG.E desc[UR4][R6.64], R2 ;  /* 0x0000000206007986 */ /* 0x000fe8000c101904 */
[----:B------:R-:W-:Y:S01]  /*07c0*/  STG.E desc[UR4][R6.64+0x4], R2 ;  /* 0x0000040206007986 */ /* 0x000fe2000c101904 */
[----:B------:R-:W-:Y:S05]  /*07d0*/  EXIT ;  /* 0x000000000000794d */ /* 0x000fea0003800000 */
.L_x_1550:
        /* <DEDUP_REMOVED lines=14> */
.L_x_1556:
[----:B------:R-:W-:Y:S02]  /*08c0*/  IMAD.MOV.U32 R4, RZ, RZ, R6 ;  /* 0x000000ffff047224 */ /* 0x000fe400078e0006 */
[----:B------:R-:W-:-:S05]  /*08d0*/  IMAD.MOV.U32 R5, RZ, RZ, R9 ;  /* 0x000000ffff057224 */ /* 0x000fca00078e0009 */
[----:B------:R0:W-:Y:S04]  /*08e0*/  STG.E desc[UR4][R4.64], R7 ;  /* 0x0000000704007986 */ /* 0x0001e8000c101904 */
        /* <DEDUP_REMOVED lines=10> */
.L_x_1549:
[----:B------:R-:W0:Y:S02]  /*0990*/  LDC.64 R2, c[0x0][0x218] ;  /* 0x00008600ff027b82 */ /* 0x000e240000000a00 */
[----:B0-----:R-:W2:Y:S02]  /*09a0*/  LDG.E R0, desc[UR4][R2.64] ;  /* 0x0000000402007981 */ /* 0x001ea4000c1e1900 */
[----:B--2---:R-:W-:-:S13]  /*09b0*/  ISETP.GE.AND P0, PT, R0, RZ, PT ;  /* 0x000000ff0000720c */ /* 0x004fda0003f06270 */
[----:B------:R-:W-:Y:S05]  /*09c0*/  @!P0 EXIT ;  /* 0x000000000000894d */ /* 0x000fea0003800000 */
[----:B------:R-:W-:Y:S01]  /*09d0*/  UMOV UR6, 0xffffffff ;  /* 0xffffffff00067882 */ /* 0x000fe20000000000 */
[----:B------:R-:W-:-:S05]  /*09e0*/  UMOV UR7, 0xffffffff ;  /* 0xffffffff00077882 */ /* 0x000fca0000000000 */
.L_x_1557:
[----:B------:R0:W-:Y:S04]  /*09f0*/  STG.E desc[UR4][R4.64], RZ ;  /* 0x000000ff04007986 */ /* 0x0001e8000c101904 */
[----:B------:R-:W2:Y:S01]  /*0a00*/  LDG.E R0, desc[UR4][R2.64] ;  /* 0x0000000402007981 */ /* 0x000ea2000c1e1900 */
        /* <DEDUP_REMOVED lines=10> */
.L_x_1558:
        /* <DEDUP_REMOVED lines=13> */
.L_x_8770:


//--------------------- .text._ZN2at6native55_GLOBAL__N__0955718d_22_SparseCsrTensorMath_cu_868dd54543convert_indices_from_coo_to_csr_cuda_kernelIaiEEvPT0_PKT_ll --------------------------
	.section	.text._ZN2at6native55_GLOBAL__N__0955718d_22_SparseCsrTensorMath_cu_868dd54543convert_indices_from_coo_to_csr_cuda_kernelIaiEEvPT0_PKT_ll,"ax",@progbits
	.align	128
.text._ZN2at6native55_GLOBAL__N__0955718d_22_SparseCsrTensorMath_cu_868dd54543convert_indices_from_coo_to_csr_cuda_kernelIaiEEvPT0_PKT_ll:
        .type           _ZN2at6native55_GLOBAL__N__0955718d_22_SparseCsrTensorMath_cu_868dd54543convert_indices_from_coo_to_csr_cuda_kernelIaiEEvPT0_PKT_ll,@function
        .size           _ZN2at6native55_GLOBAL__N__0955718d_22_SparseCsrTensorMath_cu_868dd54543convert_indices_from_coo_to_csr_cuda_kernelIaiEEvPT0_PKT_ll,(.L_x_8771 - _ZN2at6native55_GLOBAL__N__0955718d_22_SparseCsrTensorMath_cu_868dd54543convert_indices_from_coo_to_csr_cuda_kernelIaiEEvPT0_PKT_ll)
        .other          _ZN2at6native55_GLOBAL__N__0955718d_22_SparseCsrTensorMath_cu_868dd54543convert_indices_from_coo_to_csr_cuda_kernelIaiEEvPT0_PKT_ll,@"STO_CUDA_ENTRY STV_DEFAULT"
_ZN2at6native55_GLOBAL__N__0955718d_22_SparseCsrTensorMath_cu_868dd54543convert_indices_from_coo_to_csr_cuda_kernelIaiEEvPT0_PKT_ll:
        /* <DEDUP_REMOVED lines=21> */
[----:B------:R-:W-:-:S05]  /*0150*/  IADD3.X R5, R3, UR7, RZ, P0, !PT ;  /* 0x0000000703057c10 */ /* 0x000fca00087fe4ff */
        /* <DEDUP_REMOVED lines=20> */
.L_x_1562:
        /* <DEDUP_REMOVED lines=12> */
.L_x_1561:
        /* <DEDUP_REMOVED lines=20> */
.L_x_1564:
        /* <DEDUP_REMOVED lines=25> */
.L_x_1563:
        /* <DEDUP_REMOVED lines=20> */
.L_x_1565:
        /* <DEDUP_REMOVED lines=8> */
.L_x_1560:
        /* <DEDUP_REMOVED lines=15> */
.L_x_1566:
[----:B------:R-:W-:Y:S02]  /*08e0*/  IMAD.MOV.U32 R4, RZ, RZ, R6 ;  /* 0x000000ffff047224 */ /* 0x000fe400078e0006 */
[----:B------:R-:W-:-:S05]  /*08f0*/  IMAD.MOV.U32 R5, RZ, RZ, R9 ;  /* 0x000000ffff057224 */ /* 0x000fca00078e0009 */
[----:B------:R0:W-:Y:S04]  /*0900*/  STG.E desc[UR4][R4.64], R7 ;  /* 0x0000000704007986 */ /* 0x0001e8000c101904 */
        /* <DEDUP_REMOVED lines=10> */
.L_x_1559:
[----:B------:R-:W0:Y:S02]  /*09b0*/  LDC.64 R2, c[0x0][0x218] ;  /* 0x00008600ff027b82 */ /* 0x000e240000000a00 */
[----:B0-----:R-:W2:Y:S02]  /*09c0*/  LDG.E.S8 R0, desc[UR4][R2.64] ;  /* 0x0000000402007981 */ /* 0x001ea4000c1e1300 */
[----:B--2---:R-:W-:-:S13]  /*09d0*/  ISETP.GE.AND P0, PT, R0, RZ, PT ;  /* 0x000000ff0000720c */ /* 0x004fda0003f06270 */
[----:B------:R-:W-:Y:S05]  /*09e0*/  @!P0 EXIT ;  /* 0x000000000000894d */ /* 0x000fea0003800000 */
[----:B------:R-:W-:Y:S01]  /*09f0*/  UMOV UR6, 0xffffffff ;  /* 0xffffffff00067882 */ /* 0x000fe20000000000 */
[----:B------:R-:W-:-:S05]  /*0a00*/  UMOV UR7, 0xffffffff ;  /* 0xffffffff00077882 */ /* 0x000fca0000000000 */
.L_x_1567:
[----:B------:R0:W-:Y:S04]  /*0a10*/  STG.E desc[UR4][R4.64], RZ ;  /* 0x000000ff04007986 */ /* 0x0001e8000c101904 */
[----:B------:R-:W2:Y:S01]  /*0a20*/  LDG.E.S8 R0, desc[UR4][R2.64] ;  /* 0x0000000402007981 */ /* 0x000ea2000c1e1300 */
        /* <DEDUP_REMOVED lines=10> */
.L_x_1568:
        /* <DEDUP_REMOVED lines=11> */
.L_x_8771:


//--------------------- .text._ZN2at6native55_GLOBAL__N__0955718d_22_SparseCsrTensorMath_cu_868dd54543convert_indices_from_coo_to_csr_cuda_kernelIhiEEvPT0_PKT_ll --------------------------
	.section	.text._ZN2at6native55_GLOBAL__N__0955718d_22_SparseCsrTensorMath_cu_868dd54543convert_indices_from_coo_to_csr_cuda_kernelIhiEEvPT0_PKT_ll,"ax",@progbits
	.align	128
.text._ZN2at6native55_GLOBAL__N__0955718d_22_SparseCsrTensorMath_cu_868dd54543convert_indices_from_coo_to_csr_cuda_kernelIhiEEvPT0_PKT_ll:
        .type           _ZN2at6native55_GLOBAL__N__0955718d_22_SparseCsrTensorMath_cu_868dd54543convert_indices_from_coo_to_csr_cuda_kernelIhiEEvPT0_PKT_ll,@function
        .size           _ZN2at6native55_GLOBAL__N__0955718d_22_SparseCsrTensorMath_cu_868dd54543convert_indices_from_coo_to_csr_cuda_kernelIhiEEvPT0_PKT_ll,(.L_x_8772 - _ZN2at6native55_GLOBAL__N__0955718d_22_SparseCsrTensorMath_cu_868dd54543convert_indices_from_coo_to_csr_cuda_kernelIhiEEvPT0_PKT_ll)
        .other          _ZN2at6native55_GLOBAL__N__0955718d_22_SparseCsrTensorMath_cu_868dd54543convert_indices_from_coo_to_csr_cuda_kernelIhiEEvPT0_PKT_ll,@"STO_CUDA_ENTRY STV_DEFAULT"
_ZN2at6native55_GLOBAL__N__0955718d_22_SparseCsrTensorMath_cu_868dd54543convert_indices_from_coo_to_csr_cuda_kernelIhiEEvPT0_PKT_ll:
        /* <DEDUP_REMOVED lines=20> */
[----:B------:R-:W-:-:S04]  /*0140*/  IADD3 R6, P0, R2, UR6, RZ ;  /* 0x0000000602067c10 */ /* 0x000fc8000ff1e0ff */
[----:B------:R-:W-:-:S06]  /*0150*/  IADD3.X R7, R3, UR7, RZ, P0, !PT ;  /* 0x0000000703077c10 */ /* 0x000fcc00087fe4ff */
[----:B------:R-:W0:Y:S02]  /*0160*/  LDG.E.U8 R7, desc[UR4][R6.64+-0x1] ;  /* 0xffffff0406077981 */ /* 0x000e24000c1e1100 */
[----:B0-----:R-:W-:-:S04]  /*0170*/  ISETP.GE.U32.AND P0, PT, R7, R4, PT ;  /* 0x000000040700720c */ /* 0x001fc80003f06070 */
[----:B------:R-:W-:-:S13]  /*0180*/  ISETP.GE.AND.EX P0, PT, RZ, R5, PT, P0 ;  /* 0x00000005ff00720c */ /* 0x000fda0003f06300 */
[----:B------:R-:W-:Y:S05]  /*0190*/  @P0 EXIT ;  /* 0x000000000000094d */ /* 0x000fea0003800000 */
[----:B------:R-:W-:Y:S01]  /*01a0*/  LOP3.LUT R3, RZ, R7, RZ, 0x33, !PT ;  /* 0x00000007ff037212 */ /* 0x000fe200078e33ff */
[--C-:B------:R-:W-:Y:S02]  /*01b0*/  IMAD.IADD R6, R4, 0x1, -R7.reuse ;  /* 0x0000000104067824 */ /* 0x100fe400078e0a07 */
[----:B------:R-:W-:Y:S01]  /*01c0*/  IMAD.MOV.U32 R11, RZ, RZ, R7 ;  /* 0x000000ffff0b7224 */ /* 0x000fe200078e0007 */
[----:B------:R-:W-:Y:S01]  /*01d0*/  IADD3 R0, P2, R3, R4, RZ ;  /* 0x0000000403007210 */ /* 0x000fe20007f5e0ff */
[----:B------:R-:W-:Y:S01]  /*01e0*/  IMAD.MOV.U32 R10, RZ, RZ, RZ ;  /* 0x000000ffff0a7224 */ /* 0x000fe200078e00ff */
[----:B------:R-:W-:Y:S02]  /*01f0*/  LOP3.LUT R3, R6, 0x3, RZ, 0xc0, !PT ;  /* 0x0000000306037812 */ /* 0x000fe400078ec0ff */
[----:B------:R-:W-:Y:S02]  /*0200*/  ISETP.GE.U32.AND P0, PT, R0, 0x3, PT ;  /* 0x000000030000780c */ /* 0x000fe40003f06070 */
[----:B------:R-:W-:-:S02]  /*0210*/  ISETP.NE.U32.AND P1, PT, R3, RZ, PT ;  /* 0x000000ff0300720c */ /* 0x000fc40003f25070 */
[----:B------:R-:W-:Y:S02]  /*0220*/  IADD3.X R0, R5, -0x1, RZ, P2, !PT ;  /* 0xffffffff05007810 */ /* 0x000fe400017fe4ff */
[----:B------:R-:W-:Y:S02]  /*0230*/  ISETP.NE.AND.EX P1, PT, RZ, RZ, PT, P1 ;  /* 0x000000ffff00720c */ /* 0x000fe40003f25310 */
[----:B------:R-:W-:-:S11]  /*0240*/  ISETP.GE.U32.AND.EX P0, PT, R0, RZ, PT, P0 ;  /* 0x000000ff0000720c */ /* 0x000fd60003f06100 */
[----:B------:R-:W-:Y:S05]  /*0250*/  @!P1 BRA `(.L_x_1571) ;  /* 0x0000000000509947 */ /* 0x000fea0003800000 */
[----:B------:R-:W-:Y:S01]  /*0260*/  ULDC.64 UR6, c[0x0][0x210] ;  /* 0x0000840000067ab9 */ /* 0x000fe20000000a00 */
[----:B------:R-:W-:Y:S01]  /*0270*/  IADD3 R0, P3, RZ, -R3, RZ ;  /* 0x80000003ff007210 */ /* 0x000fe20007f7e0ff */
[----:B------:R-:W-:Y:S01]  /*0280*/  IMAD.MOV.U32 R11, RZ, RZ, R7 ;  /* 0x000000ffff0b7224 */ /* 0x000fe200078e0007 */
[----:B------:R-:W-:Y:S01]  /*0290*/  LEA R8, P1, R7, UR6, 0x2 ;  /* 0x0000000607087c11 */ /* 0x000fe2000f8210ff */
[----:B------:R-:W-:Y:S02]  /*02a0*/  IMAD.MOV.U32 R10, RZ, RZ, RZ ;  /* 0x000000ffff0a7224 */ /* 0x000fe400078e00ff */
[----:B------:R-:W-:Y:S01]  /*02b0*/  IMAD.X R3, RZ, RZ, -0x1, P3 ;  /* 0xffffffffff037424 */ /* 0x000fe200018e06ff */
[----:B------:R-:W-:-:S04]  /*02c0*/  IADD3 R8, P2, R8, 0x4, RZ ;  /* 0x0000000408087810 */ /* 0x000fc80007f5e0ff */
[----:B------:R-:W-:-:S09]  /*02d0*/  IADD3.X R9, RZ, UR7, RZ, P2, P1 ;  /* 0x00000007ff097c10 */ /* 0x000fd200097e24ff */
.L_x_1572:
        /* <DEDUP_REMOVED lines=12> */
.L_x_1571:
        /* <DEDUP_REMOVED lines=15> */
.L_x_1574:
        /* <DEDUP_REMOVED lines=25> */
.L_x_1573:
        /* <DEDUP_REMOVED lines=20> */
.L_x_1575:
        /* <DEDUP_REMOVED lines=8> */
.L_x_1570:
        /* <DEDUP_REMOVED lines=14> */
.L_x_1576:
[----:B------:R-:W-:Y:S02]  /*08c0*/  IMAD.MOV.U32 R4, RZ, RZ, R6 ;  /* 0x000000ffff047224 */ /* 0x000fe400078e0006 */
[----:B------:R-:W-:-:S05]  /*08d0*/  IMAD.MOV.U32 R5, RZ, RZ, R9 ;  /* 0x000000ffff057224 */ /* 0x000fca00078e0009 */
        /* <DEDUP_REMOVED lines=10> */
.L_x_1569:
[----:B------:R-:W0:Y:S01]  /*0980*/  LDC.64 R2, c[0x0][0x218] ;  /* 0x00008600ff027b82 */ /* 0x000e220000000a00 */
[----:B------:R-:W-:Y:S01]  /*0990*/  UMOV UR6, 0xffffffff ;  /* 0xffffffff00067882 */ /* 0x000fe20000000000 */
[----:B------:R-:W-:-:S05]  /*09a0*/  UMOV UR7, 0xffffffff ;  /* 0xffffffff00077882 */ /* 0x000fca0000000000 */
.L_x_1577:
[----:B------:R1:W-:Y:S04]  /*09b0*/  STG.E desc[UR4][R4.64], RZ ;  /* 0x000000ff04007986 */ /* 0x0003e8000c101904 */
[----:B0-----:R-:W2:Y:S01]  /*09c0*/  LDG.E.U8 R0, desc[UR4][R2.64] ;  /* 0x0000000402007981 */ /* 0x001ea2000c1e1100 */
[----:B------:R-:W-:-:S04]  /*09d0*/  UIADD3 UR6, UP0, UR6, 0x1, URZ ;  /* 0x0000000106067890 */ /* 0x000fc8000ff1e03f */
[----:B------:R-:W-:Y:S01]  /*09e0*/  UIADD3.X UR7, URZ, UR7, URZ, UP0, !UPT ;  /* 0x000000073f077290 */ /* 0x000fe200087fe43f */
[----:B-1----:R-:W-:-:S05]  /*09f0*/  IADD3 R4, P1, R4, 0x4, RZ ;  /* 0x0000000404047810 */ /* 0x002fca0007f3e0ff */
[----:B------:R-:W-:Y:S02]  /*0a00*/  IMAD.U32 R6, RZ, RZ, UR7 ;  /* 0x00000007ff067e24 */ /* 0x000fe4000f8e00ff */
[----:B------:R-:W-:Y:S01]  /*0a10*/  IMAD.X R5, RZ, RZ, R5, P1 ;  /* 0x000000ffff057224 */ /* 0x000fe200008e0605 */
[----:B--2---:R-:W-:-:S04]  /*0a20*/  ISETP.LE.U32.AND P0, PT, R0, UR6, PT ;  /* 0x0000000600007c0c */ /* 0x004fc8000bf03070 */
[----:B------:R-:W-:-:S13]  /*0a30*/  ISETP.GE.U32.AND.EX P0, PT, R6, RZ, PT, P0 ;  /* 0x000000ff0600720c */ /* 0x000fda0003f06100 */
[----:B------:R-:W-:Y:S05]  /*0a40*/  @!P0 BRA `(.L_x_1577) ;  /* 0xfffffffc00d88947 */ /* 0x000fea000383ffff */
[----:B------:R-:W-:Y:S05]  /*0a50*/  EXIT ;  /* 0x000000000000794d */ /* 0x000fea0003800000 */
.L_x_1578:
        /* <DEDUP_REMOVED lines=10> */
.L_x_8772:


//--------------------- .text._ZN2at6native13reduce_kernelILi512ELi1ENS0_8ReduceOpIN3c108BFloat16ENS0_14func_wrapper_tIS4_NS0_55_GLOBAL__N__0955718d_22_SparseCsrTensorMath_cu_868dd54514ReductionMulOpIS4_EEEEjS4_Li4ELi4EEEEEvT1_ --------------------------
	.section	.text._ZN2at6native13reduce_kernelILi512ELi1ENS0_8ReduceOpIN3c108BFloat16ENS0_14func_wrapper_tIS4_NS0_55_GLOBAL__N__0955718d_22_SparseCsrTensorMath_cu_868dd54514ReductionMulOpIS4_EEEEjS4_Li4ELi4EEEEEvT1_,"ax",@progbits
	.align	128
.text._ZN2at6native13reduce_kernelILi512ELi1ENS0_8ReduceOpIN3c108BFloat16ENS0_14func_wrapper_tIS4_NS0_55_GLOBAL__N__0955718d_22_SparseCsrTensorMath_cu_868dd54514ReductionMulOpIS4_EEEEjS4_Li4ELi4EEEEEvT1_:
        .type           _ZN2at6native13reduce_kernelILi512ELi1ENS0_8ReduceOpIN3c108BFloat16ENS0_14func_wrapper_tIS4_NS0_55_GLOBAL__N__0955718d_22_SparseCsrTensorMath_cu_868dd54514ReductionMulOpIS4_EEEEjS4_Li4ELi4EEEEEvT1_,@function
        .size           _ZN2at6native13reduce_kernelILi512ELi1ENS0_8ReduceOpIN3c108BFloat16ENS0_14func_wrapper_tIS4_NS0_55_GLOBAL__N__0955718d_22_SparseCsrTensorMath_cu_868dd54514ReductionMulOpIS4_EEEEjS4_Li4ELi4EEEEEvT1_,(.L_x_8773 - _ZN2at6native13reduce_kernelILi512ELi1ENS0_8ReduceOpIN3c108BFloat16ENS0_14func_wrapper_tIS4_NS0_55_GLOBAL__N__0955718d_22_SparseCsrTensorMath_cu_868dd54514ReductionMulOpIS4_EEEEjS4_Li4ELi4EEEEEvT1_)
        .other          _ZN2at6native13reduce_kernelILi512ELi1ENS0_8ReduceOpIN3c108BFloat16ENS0_14func_wrapper_tIS4_NS0_55_GLOBAL__N__0955718d_22_SparseCsrTensorMath_cu_868dd54514ReductionMulOpIS4_EEEEjS4_Li4ELi4EEEEEvT1_,@"STO_CUDA_ENTRY STV_DEFAULT"
_ZN2at6native13reduce_kernelILi512ELi1ENS0_8ReduceOpIN3c108BFloat16ENS0_14func_wrapper_tIS4_NS0_55_GLOBAL__N__0955718d_22_SparseCsrTensorMath_cu_868dd54514ReductionMulOpIS4_EEEEjS4_Li4ELi4EEEEEvT1_:
[----:B------:R-:W0:Y:S08]  /*0000*/  LDC R1, c[0x0][0x28] ;  /* 0x00000a00ff017b82 */ /* 0x000e300000000800 */
[----:B------:R-:W1:Y:S01]  /*0010*/  LDC R5, c[0x0][0x3e8] ;  /* 0x0000fa00ff057b82 */ /* 0x000e620000000800 */
[----:B------:R-:W2:Y:S01]  /*0020*/  S2R R0, SR_TID.X ;  /* 0x0000000000007919 */ /* 0x000ea20000002100 */
[----:B------:R-:W-:Y:S01]  /*0030*/  HFMA2.MMA R4, -RZ, RZ, 0, 0 ;  /* 0x00000000ff047435 */ /* 0x000fe200000001ff */
[----:B-1----:R-:W-:-:S13]  /*0040*/  ISETP.NE.AND P0, PT, R5, RZ, PT ;  /* 0x000000ff0500720c */ /* 0x002fda0003f05270 */
[----:B0-2---:R-:W-:Y:S05]  /*0050*/  @!P0 BRA `(.L_x_1579) ;  /* 0x0000001000608947 */ /* 0x005fea0003800000 */
[----:B------:R-:W0:Y:S01]  /*0060*/  S2R R3, SR_TID.Y ;  /* 0x0000000000037919 */ /* 0x000e220000002200 */
[----:B------:R-:W1:Y:S01]  /*0070*/  S2UR UR4, SR_CTAID.X ;  /* 0x00000000000479c3 */ /* 0x000e620000002500 */
[----:B------:R-:W-:Y:S01]  /*0080*/  ULDC.64 UR6, c[0x0][0x238] ;  /* 0x00008e0000067ab9 */ /* 0x000fe20000000a00 */
[----:B------:R-:W-:Y:S01]  /*0090*/  ISETP.NE.AND P0, PT, R5, 0x1, PT ;  /* 0x000000010500780c */ /* 0x000fe20003f05270 */
[----:B------:R-:W-:-:S05]  /*00a0*/  IMAD R2, R0, UR6, RZ ;  /* 0x0000000600027c24 */ /* 0x000fca000f8e02ff */
[----:B------:R-:W1:Y:S01]  /*00b0*/  LDC R7, c[0x0][0x224] ;  /* 0x00008900ff077b82 */ /* 0x000e620000000800 */
[----:B0-----:R-:W-:-:S04]  /*00c0*/  IMAD R2, R3, UR7, R2 ;  /* 0x0000000703027c24 */ /* 0x001fc8000f8e0202 */
[----:B-1----:R-:W-:Y:S01]  /*00d0*/  IMAD R3, R7, UR4, R2 ;  /* 0x0000000407037c24 */ /* 0x002fe2000f8e0202 */
[----:B------:R-:W-:Y:S01]  /*00e0*/  ULDC.64 UR4, c[0x0][0x3f0] ;  /* 0x0000fc0000047ab9 */ /* 0x000fe20000000a00 */
[----:B------:R-:W-:-:S04]  /*00f0*/  IMAD.MOV.U32 R2, RZ, RZ, RZ ;  /* 0x000000ffff027224 */ /* 0x000fc800078e00ff */
[----:B------:R-:W-:Y:S01]  /*0100*/  IMAD.HI.U32 R6, R3, UR4, R2 ;  /* 0x0000000403067c27 */ /* 0x000fe2000f8e0002 */
[----:B------:R-:W-:-:S04]  /*0110*/  ULDC UR4, c[0x0][0x3ec] ;  /* 0x0000fb0000047ab9 */ /* 0x000fc80000000800 */
[----:B------:R-:W-:-:S04]  /*0120*/  SHF.R.U32.HI R7, RZ, UR5, R6 ;  /* 0x00000005ff077c19 */ /* 0x000fc80008011606 */
[----:B------:R-:W-:-:S05]  /*0130*/  IADD3 R2, -R7, RZ, RZ ;  /* 0x000000ff07027210 */ /* 0x000fca0007ffe1ff */
[----:B------:R-:W-:Y:S01]  /*0140*/  IMAD R2, R2, UR4, R3 ;  /* 0x0000000402027c24 */ /* 0x000fe2000f8e0203 */
[----:B------:R-:W-:-:S03]  /*0150*/  ULDC UR4, c[0x0][0x51c] ;  /* 0x0001470000047ab9 */ /* 0x000fc60000000800 */
[----:B------:R-:W-:Y:S01]  /*0160*/  IMAD R4, R2, UR4, RZ ;  /* 0x0000000402047c24 */ /* 0x000fe2000f8e02ff */
[----:B------:R-:W-:Y:S06]  /*0170*/  @!P0 BRA `(.L_x_1579) ;  /* 0x0000001000188947 */ /* 0x000fec0003800000 */
[----:B------:R-:W-:Y:S01]  /*0180*/  IMAD.MOV.U32 R6, RZ, RZ, RZ ;  /* 0x000000ffff067224 */ /* 0x000fe200078e00ff */
[----:B------:R-:W-:Y:S01]  /*0190*/  ULDC.64 UR6, c[0x0][0x3f8] ;  /* 0x0000fe0000067ab9 */ /* 0x000fe20000000a00 */
[----:B------:R-:W-:Y:S01]  /*01a0*/  ULDC UR4, c[0x0][0x400] ;  /* 0x0001000000047ab9 */ /* 0x000fe20000000800 */
[----:B------:R-:W-:Y:S01]  /*01b0*/  ISETP.NE.AND P0, PT, R5, 0x2, PT ;  /* 0x000000020500780c */ /* 0x000fe20003f05270 */
[----:B------:R-:W-:-:S05]  /*01c0*/  IMAD.HI.U32 R2, R7, UR7, R6 ;  /* 0x0000000707027c27 */ /* 0x000fca000f8e0006 */
[----:B------:R-:W-:Y:S01]  /*01d0*/  SHF.R.U32.HI R3, RZ, UR4, R2 ;  /* 0x00000004ff037c19 */ /* 0x000fe20008011602 */
[----:B------:R-:W-:-:S03]  /*01e0*/  ULDC UR4, c[0x0][0x524] ;  /* 0x0001490000047ab9 */ /* 0x000fc60000000800 */
[----:B------:R-:W-:-:S05]  /*01f0*/  IADD3 R6, -R3, RZ, RZ ;  /* 0x000000ff03067210 */ /* 0x000fca0007ffe1ff */
[----:B------:R-:W-:-:S04]  /*0200*/  IMAD R7, R6, UR6, R7 ;  /* 0x0000000606077c24 */ /* 0x000fc8000f8e0207 */
[----:B------:R-:W-:Y:S01]  /*0210*/  IMAD R4, R7, UR4, R4 ;  /* 0x0000000407047c24 */ /* 0x000fe2000f8e0204 */
[----:B------:R-:W-:Y:S06]  /*0220*/  @!P0 BRA `(.L_x_1579) ;  /* 0x0000000c00ec8947 */ /* 0x000fec0003800000 */
[----:B------:R-:W-:Y:S01]  /*0230*/  IMAD.MOV.U32 R2, RZ, RZ, RZ ;  /* 0x000000ffff027224 */ /* 0x000fe200078e00ff */
[----:B------:R-:W-:Y:S01]  /*0240*/  ULDC.64 UR4, c[0x0][0x408] ;  /* 0x0001020000047ab9 */ /* 0x000fe20000000a00 */
[----:B------:R-:W-:Y:S02]  /*0250*/  ISETP.NE.AND P0, PT, R5, 0x3, PT ;  /* 0x000000030500780c */ /* 0x000fe40003f05270 */
[----:B------:R-:W-:Y:S01]  /*0260*/  IMAD.HI.U32 R6, R3, UR4, R2 ;  /* 0x0000000403067c27 */ /* 0x000fe2000f8e0002 */
[----:B------:R-:W-:-:S04]  /*0270*/  ULDC UR4, c[0x0][0x404] ;  /* 0x0001010000047ab9 */ /* 0x000fc80000000800 */
[----:B------:R-:W-:-:S04]  /*0280*/  SHF.R.U32.HI R7, RZ, UR5, R6 ;  /* 0x00000005ff077c19 */ /* 0x000fc80008011606 */
[----:B------:R-:W-:-:S05]  /*0290*/  IADD3 R2, -R7, RZ, RZ ;  /* 0x000000ff07027210 */ /* 0x000fca0007ffe1ff */
[----:B------:R-:W-:Y:S01]  /*02a0*/  IMAD R3, R2, UR4, R3 ;  /* 0x0000000402037c24 */ /* 0x000fe2000f8e0203 */
[----:B------:R-:W-:-:S03]  /*02b0*/  ULDC UR4, c[0x0][0x52c] ;  /* 0x00014b0000047ab9 */ /* 0x000fc60000000800 */
[----:B------:R-:W-:Y:S01]  /*02c0*/  IMAD R4, R3, UR4, R4 ;  /* 0x0000000403047c24 */ /* 0x000fe2000f8e0204 */
        /* <DEDUP_REMOVED lines=233> */
[----:B------:R-:W-:-:S03]  /*1160*/  ULDC.64 UR4, c[0x0][0x510] ;  /* 0x0001440000047ab9 */ /* 0x000fc60000000a00 */
[----:B------:R-:W-:Y:S01]  /*1170*/  IMAD.HI.U32 R2, R3, UR4, R2 ;  /* 0x0000000403027c27 */ /* 0x000fe2000f8e0002 */
[----:B------:R-:W-:-:S04]  /*1180*/  ULDC UR4, c[0x0][0x50c] ;  /* 0x0001430000047ab9 */ /* 0x000fc80000000800 */
[----:B------:R-:W-:-:S04]  /*1190*/  SHF.R.U32.HI R2, RZ, UR5, R2 ;  /* 0x00000005ff027c19 */ /* 0x000fc80008011602 */
[----:B------:R-:W-:-:S05]  /*11a0*/  IADD3 R2, -R2, RZ, RZ ;  /* 0x000000ff02027210 */ /* 0x000fca0007ffe1ff */
[----:B------:R-:W-:Y:S01]  /*11b0*/  IMAD R3, R2, UR4, R3 ;  /* 0x0000000402037c24 */ /* 0x000fe2000f8e0203 */
[----:B------:R-:W-:-:S03]  /*11c0*/  ULDC UR4, c[0x0][0x5dc] ;  /* 0x0001770000047ab9 */ /* 0x000fc60000000800 */
[----:B------:R-:W-:-:S07]  /*11d0*/  IMAD R4, R3, UR4, R4 ;  /* 0x0000000403047c24 */ /* 0x000fce000f8e0204 */
.L_x_1579:
[----:B------:R-:W0:Y:S01]  /*11e0*/  S2R R3, SR_TID.Y ;  /* 0x0000000000037919 */ /* 0x000e220000002200 */
[----:B------:R-:W1:Y:S01]  /*11f0*/  S2UR UR5, SR_CTAID.X ;  /* 0x00000000000579c3 */ /* 0x000e620000002500 */
[----:B------:R-:W-:Y:S01]  /*1200*/  ULDC UR4, c[0x0][0x22c] ;  /* 0x00008b0000047ab9 */ /* 0x000fe20000000800 */
[----:B------:R-:W-:Y:S01]  /*1210*/  ULDC.64 UR6, c[0x0][0x238] ;  /* 0x00008e0000067ab9 */ /* 0x000fe20000000a00 */
[----:B------:R-:W2:Y:S01]  /*1220*/  S2R R5, SR_CTAID.Y ;  /* 0x0000000000057919 */ /* 0x000ea20000002600 */
[C---:B------:R-:W-:Y:S01]  /*1230*/  IMAD R2, R0.reuse, UR4, RZ ;  /* 0x0000000400027c24 */ /* 0x040fe2000f8e02ff */
[----:B------:R-:W-:Y:S01]  /*1240*/  ULDC.64 UR28, c[0x0][0x230] ;  /* 0x00008c00001c7ab9 */ /* 0x000fe20000000a00 */
[----:B------:R-:W-:Y:S01]  /*1250*/  IMAD R6, R0, UR6, RZ ;  /* 0x0000000600067c24 */ /* 0x000fe2000f8e02ff */
[----:B------:R-:W-:Y:S01]  /*1260*/  ULDC.64 UR36, c[0x0][0x208] ;  /* 0x0000820000247ab9 */ /* 0x000fe20000000a00 */
[----:B------:R-:W1:Y:S01]  /*1270*/  LDC R15, c[0x0][0x224] ;  /* 0x00008900ff0f7b82 */ /* 0x000e620000000800 */
[----:B------:R-:W-:Y:S01]  /*1280*/  BSSY B0, `(.L_x_1580) ;  /* 0x0000a42000007945 */ /* 0x000fe20003800000 */
[----:B0-----:R-:W-:-:S02]  /*1290*/  IMAD R2, R3, UR28, R2 ;  /* 0x0000001c03027c24 */ /* 0x001fc4000f8e0202 */
[----:B------:R-:W-:Y:S01]  /*12a0*/  IMAD R6, R3, UR7, R6 ;  /* 0x0000000703067c24 */ /* 0x000fe2000f8e0206 */
[----:B------:R-:W-:Y:S01]  /*12b0*/  ULDC.64 UR6, c[0x0][0x218] ;  /* 0x0000860000067ab9 */ /* 0x000fe20000000a00 */
[----:B--2---:R-:W-:Y:S02]  /*12c0*/  IMAD R9, R5, UR29, R2 ;  /* 0x0000001d05097c24 */ /* 0x004fe4000f8e0202 */
[----:B------:R-:W-:Y:S02]  /*12d0*/  IMAD.U32 R2, RZ, RZ, UR6 ;  /* 0x00000006ff027e24 */ /* 0x000fe4000f8e00ff */
[----:B-1----:R-:W-:-:S03]  /*12e0*/  IMAD R15, R15, UR5, R6 ;  /* 0x000000050f0f7c24 */ /* 0x002fc6000f8e0206 */
[----:B------:R-:W-:-:S04]  /*12f0*/  ISETP.GE.U32.AND P0, PT, R9, R2, PT ;  /* 0x000000020900720c */ /* 0x000fc80003f06070 */
[----:B------:R-:W-:-:S13]  /*1300*/  ISETP.GE.U32.OR P0, PT, R15, UR7, P0 ;  /* 0x000000070f007c0c */ /* 0x000fda0008706470 */
[----:B------:R-:W-:Y:S05]  /*1310*/  @P0 BRA `(.L_x_1581) ;  /* 0x000000a000e00947 */ /* 0x000fea0003800000 */
[----:B------:R-:W-:Y:S01]  /*1320*/  ULDC.U8 UR6, c[0x0][0x24c] ;  /* 0x0000930000067ab9 */ /* 0x000fe20000000000 */
[----:B------:R-:W-:Y:S01]  /*1330*/  ULDC.64 UR4, c[0x0][0x5e0] ;  /* 0x0001780000047ab9 */ /* 0x000fe20000000a00 */
[----:B------:R-:W-:Y:S02]  /*1340*/  ISETP.NE.AND P0, PT, RZ, UR6, PT ;  /* 0x00000006ff007c0c */ /* 0x000fe4000bf05270 */
[----:B------:R-:W-:-:S04]  /*1350*/  IADD3 R12, P1, R4, UR4, RZ ;  /* 0x00000004040c7c10 */ /* 0x000fc8000ff3e0ff */
[----:B------:R-:W-:-:S07]  /*1360*/  IADD3.X R13, RZ, UR5, RZ, P1, !PT ;  /* 0x00000005ff0d7c10 */ /* 0x000fce0008ffe4ff */
[----:B------:R-:W-:Y:S05]  /*1370*/  @!P0 BRA `(.L_x_1582) ;  /* 0x0000000400d08947 */ /* 0x000fea0003800000 */
[----:B------:R-:W0:Y:S01]  /*1380*/  LDC.U16 R10, c[0x0][0x212] ;  /* 0x00008480ff0a7b82 */ /* 0x000e220000000400 */
[----:B------:R-:W-:Y:S01]  /*1390*/  SHF.R.U64 R7, R12, 0x1, R13 ;  /* 0x000000010c077819 */ /* 0x000fe2000000120d */
[----:B------:R-:W-:Y:S01]  /*13a0*/  ULDC UR4, c[0x0][0x218] ;  /* 0x0000860000047ab9 */ /* 0x000fe20000000800 */
[----:B------:R-:W-:Y:S01]  /*13b0*/  BSSY B1, `(.L_x_1583) ;  /* 0x0000027000017945 */ /* 0x000fe20003800000 */
[----:B------:R-:W-:Y:S01]  /*13c0*/  IMAD.U32 R8, RZ, RZ, UR4 ;  /* 0x00000004ff087e24 */ /* 0x000fe2000f8e00ff */
[----:B------:R-:W-:-:S04]  /*13d0*/  LOP3.LUT R7, R7, 0x3, RZ, 0xc0, !PT ;  /* 0x0000000307077812 */ /* 0x000fc800078ec0ff */
[----:B------:R-:W-:Y:S02]  /*13e0*/  ISETP.NE.AND P0, PT, R7, RZ, PT ;  /* 0x000000ff0700720c */ /* 0x000fe40003f05270 */
[----:B0-----:R-:W-:-:S11]  /*13f0*/  MOV R4, R10 ;  /* 0x0000000a00047202 */ /* 0x001fd60000000f00 */
[----:B------:R-:W-:Y:S05]  /*1400*/  @!P0 BRA `(.L_x_1584) ;  /* 0x0000000000848947 */ /* 0x000fea0003800000 */
[C---:B------:R-:W-:Y:S01]  /*1410*/  ISETP.GE.U32.AND P0, PT, R0.reuse, R7, PT ;  /* 0x000000070000720c */ /* 0x040fe20003f06070 */
[----:B------:R-:W-:Y:S03]  /*1420*/  BSSY B2, `(.L_x_1585) ;  /* 0x000001a000027945 */ /* 0x000fe60003800000 */
[----:B------:R-:W-:-:S13]  /*1430*/  ISETP.GT.U32.OR P0, PT, R0, 0x3, !P0 ;  /* 0x000000030000780c */ /* 0x000fda0004704470 */
[----:B------:R-:W-:Y:S05]  /*1440*/  @P0 BRA `(.L_x_1586) ;  /* 0x00000000005c0947 */ /* 0x000fea0003800000 */
[----:B------:R-:W-:Y:S01]  /*1450*/  ISETP.NE.AND P0, PT, RZ, UR28, PT ;  /* 0x0000001cff007c0c */ /* 0x000fe2000bf05270 */
[----:B------:R-:W-:Y:S01]  /*1460*/  BSSY B3, `(.L_x_1587) ;  /* 0x0000009000037945 */ /* 0x000fe20003800000 */
[----:B------:R-:W-:Y:S02]  /*1470*/  ISETP.NE.AND P1, PT, R3, RZ, PT ;  /* 0x000000ff0300720c */ /* 0x000fe40003f25270 */
[----:B------:R-:W-:-:S11]  /*1480*/  PRMT R6, RZ, 0x7610, R6 ;  /* 0x00007610ff067816 */ /* 0x000fd60000000006 */
[----:B------:R-:W-:Y:S05]  /*1490*/  @P0 BRA P1, `(.L_x_1588) ;  /* 0x0000000000140947 */ /* 0x000fea0000800000 */
[----:B------:R-:W-:Y:S01]  /*14a0*/  ISETP.NE.AND P0, PT, RZ, UR29, PT ;  /* 0x0000001dff007c0c */ /* 0x000fe2000bf05270 */
[----:B------:R-:W-:-:S12]  /*14b0*/  IMAD.MOV.U32 R6, RZ, RZ, 0x1 ;  /* 0x00000001ff067424 */ /* 0x000fd800078e00ff */
[----:B------:R-:W-:-:S04]  /*14c0*/  @P0 ISETP.NE.AND P1, PT, R5, RZ, PT ;  /* 0x000000ff0500020c */ /* 0x000fc80003f25270 */
[----:B------:R-:W-:-:S04]  /*14d0*/  @P0 SEL R8, RZ, 0x1, P1 ;  /* 0x00000001ff080807 */ /* 0x000fc80000800000 */
[----:B------:R-:W-:-:S07]  /*14e0*/  @P0 PRMT R6, R8, 0x7610, R6 ;  /* 0x0000761008060816 */ /* 0x000fce0000000006 */
.L_x_1588:
[----:B------:R-:W-:Y:S05]  /*14f0*/  BSYNC B3 ;  /* 0x0000000000037941 */ /* 0x000fea0003800000 */
.L_x_1587:
[----:B------:R-:W-:-:S04]  /*1500*/  PRMT R6, R6, 0x9910, RZ ;  /* 0x0000991006067816 */ /* 0x000fc800000000ff */
[----:B------:R-:W-:-:S13]  /*1510*/  ISETP.NE.AND P0, PT, R6, RZ, PT ;  /* 0x000000ff0600720c */ /* 0x000fda0003f05270 */
[----:B------:R-:W-:Y:S05]  /*1520*/  @!P0 BRA `(.L_x_1586) ;  /* 0x0000000000248947 */ /* 0x000fea0003800000 */
[----:B------:R-:W-:-:S04]  /*1530*/  IADD3 R11, P0, R0, -R7, RZ ;  /* 0x80000007000b7210 */ /* 0x000fc80007f1e0ff */
[----:B------:R-:W-:Y:S02]  /*1540*/  IADD3.X R6, RZ, -0x1, RZ, P0, !PT ;  /* 0xffffffffff067810 */ /* 0x000fe400007fe4ff */
[----:B------:R-:W-:-:S04]  /*1550*/  LEA R16, P0, R11, R12, 0x1 ;  /* 0x0000000c0b107211 */ /* 0x000fc800078008ff */
[----:B------:R-:W-:-:S05]  /*1560*/  LEA.HI.X R17, R11, R13, R6, 0x1, P0 ;  /* 0x0000000d0b117211 */ /* 0x000fca00000f0c06 */
[----:B------:R-:W2:Y:S01]  /*1570*/  LDG.E.U16 R16, desc[UR36][R16.64] ;  /* 0x0000002410107981 */ /* 0x000ea2000c1e1500 */
[----:B------:R-:W-:Y:S01]  /*1580*/  IMAD.U32 R4, R4, 0x10000, RZ ;  /* 0x0001000004047824 */ /* 0x000fe200078e00ff */
[----:B--2---:R-:W-:-:S05]  /*1590*/  SHF.L.U32 R11, R16, 0x10, RZ ;  /* 0x00000010100b7819 */ /* 0x004fca00000006ff */
[----:B------:R-:W-:-:S05]  /*15a0*/  FMUL.FTZ R4, R4, R11 ;  /* 0x0000000b04047220 */ /* 0x000fca0000410000 */
[----:B------:R-:W-:-:S07]  /*15b0*/  F2FP.BF16.F32.PACK_AB R4, RZ, R4 ;  /* 0x00000004ff04723e */ /* 0x000fce00000010ff */
.L_x_1586:
[----:B------:R-:W-:Y:S05]  /*15c0*/  BSYNC B2 ;  /* 0x0000000000027941 */ /* 0x000fea0003800000 */
.L_x_1585:
[C---:B------:R-:W-:Y:S02]  /*15d0*/  IADD3 R11, P0, -R7.reuse, 0x4, RZ ;  /* 0x00000004070b7810 */ /* 0x040fe40007f1e1ff */
[----:B------:R-:W-:Y:S02]  /*15e0*/  IADD3 R8, R7, -0x4, R2 ;  /* 0xfffffffc07087810 */ /* 0x000fe40007ffe002 */
[----:B------:R-:W-:Y:S01]  /*15f0*/  LEA R12, P1, R11, R12, 0x1 ;  /* 0x0000000c0b0c7211 */ /* 0x000fe200078208ff */
[----:B------:R-:W-:-:S05]  /*1600*/  IMAD.X R6, RZ, RZ, -0x1, P0 ;  /* 0xffffffffff067424 */ /* 0x000fca00000e06ff */
[----:B------:R-:W-:-:S07]  /*1610*/  LEA.HI.X R13, R11, R13, R6, 0x1, P1 ;  /* 0x0000000d0b0d7211 */ /* 0x000fce00008f0c06 */
.L_x_1584:
[----:B------:R-:W-:Y:S05]  /*1620*/  BSYNC B1 ;  /* 0x0000000000017941 */ /* 0x000fea0003800000 */
.L_x_1583:
[----:B------:R-:W-:Y:S01]  /*1630*/  LEA R7, R9, 0x3, 0x2 ;  /* 0x0000000309077811 */ /* 0x000fe200078e10ff */
[----:B------:R-:W-:Y:S01]  /*1640*/  BSSY B1, `(.L_x_1589) ;  /* 0x0000021000017945 */ /* 0x000fe20003800000 */
[----:B------:R-:W-:Y:S01]  /*1650*/  ISETP.NE.AND P1, PT, RZ, UR28, PT ;  /* 0x0000001cff007c0c */ /* 0x000fe2000bf25270 */
[----:B------:R-:W-:Y:S01]  /*1660*/  IMAD.MOV.U32 R11, RZ, RZ, R10 ;  /* 0x000000ffff0b7224 */ /* 0x000fe200078e000a */
[----:B------:R-:W-:Y:S02]  /*1670*/  ISETP.GE.U32.AND P0, PT, R7, R8, PT ;  /* 0x000000080700720c */ /* 0x000fe40003f06070 */
[----:B------:R-:W-:Y:S02]  /*1680*/  ISETP.NE.AND P2, PT, R3, RZ, PT ;  /* 0x000000ff0300720c */ /* 0x000fe40003f45270 */
[----:B------:R-:W-:-:S09]  /*1690*/  MOV R2, R10 ;  /* 0x0000000a00027202 */ /* 0x000fd20000000f00 */
[----:B------:R-:W-:Y:S05]  /*16a0*/  @P0 BRA `(.L_x_1590) ;  /* 0x0000000000680947 */ /* 0x000fea0003800000 */
[----:B------:R-:W-:-:S07]  /*16b0*/  MOV R11, R10 ;  /* 0x0000000a000b7202 */ /* 0x000fce0000000f00 */
.L_x_1591:
[----:B------:R-:W-:Y:S01]  /*16c0*/  IMAD.WIDE.U32 R6, R9, 0x8, R12 ;  /* 0x0000000809067825 */ /* 0x000fe200078e000c */
[----:B------:R-:W-:-:S05]  /*16d0*/  ULDC UR4, c[0x0][0x220] ;  /* 0x0000880000047ab9 */ /* 0x000fca0000000800 */
[----:B------:R-:W2:Y:S01]  /*16e0*/  LDG.E.64 R6, desc[UR36][R6.64] ;  /* 0x0000002406067981 */ /* 0x000ea2000c1e1b00 */
[----:B------:R-:W-:Y:S01]  /*16f0*/  VIADD R9, R9, UR4 ;  /* 0x0000000409097c36 */ /* 0x000fe20008000000 */
[----:B------:R-:W-:Y:S01]  /*1700*/  SHF.L.U32 R11, R11, 0x10, RZ ;  /* 0x000000100b0b7819 */ /* 0x000fe200000006ff */
[----:B------:R-:W-:Y:S01]  /*1710*/  IMAD.U32 R4, R4, 0x10000, RZ ;  /* 0x0001000004047824 */ /* 0x000fe200078e00ff */
[----:B------:R-:W-:Y:S01]  /*1720*/  SHF.L.U32 R2, R2, 0x10, RZ ;  /* 0x0000001002027819 */ /* 0x000fe200000006ff */
[----:B------:R-:W-:Y:S01]  /*1730*/  IMAD.U32 R10, R10, 0x10000, RZ ;  /* 0x000100000a0a7824 */ /* 0x000fe200078e00ff */
[C---:B--2---:R-:W-:Y:S01]  /*1740*/  PRMT R17, R7.reuse, 0x7632, R17 ;  /* 0x0000763207117816 */ /* 0x044fe20000000011 */
[----:B------:R-:W-:Y:S01]  /*1750*/  IMAD.U32 R19, R6, 0x10000, RZ ;  /* 0x0001000006137824 */ /* 0x000fe200078e00ff */
[----:B------:R-:W-:Y:S02]  /*1760*/  SHF.L.U32 R21, R7, 0x10, RZ ;  /* 0x0000001007157819 */ /* 0x000fe400000006ff */
[----:B------:R-:W-:Y:S01]  /*1770*/  LEA R7, R9, 0x3, 0x2 ;  /* 0x0000000309077811 */ /* 0x000fe200078e10ff */
[----:B------:R-:W-:Y:S01]  /*1780*/  FMUL.FTZ R4, R4, R19 ;  /* 0x0000001304047220 */ /* 0x000fe20000410000 */
[----:B------:R-:W-:Y:S01]  /*1790*/  PRMT R16, R6, 0x7632, R16 ;  /* 0x0000763206107816 */ /* 0x000fe20000000010 */
[----:B------:R-:W-:Y:S01]  /*17a0*/  FMUL.FTZ R10, R10, R21 ;  /* 0x000000150a0a7220 */ /* 0x000fe20000410000 */
[----:B------:R-:W-:-:S02]  /*17b0*/  ISETP.GE.U32.AND P0, PT, R7, R8, PT ;  /* 0x000000080700720c */ /* 0x000fc40003f06070 */
[----:B------:R-:W-:Y:S01]  /*17c0*/  SHF.L.U32 R17, R17, 0x10, RZ ;  /* 0x0000001011117819 */ /* 0x000fe200000006ff */
[----:B------:R-:W-:-:S04]  /*17d0*/  IMAD.U32 R16, R16, 0x10000, RZ ;  /* 0x0001000010107824 */ /* 0x000fc800078e00ff */
[----:B------:R-:W-:Y:S01]  /*17e0*/  FMUL.FTZ R11, R11, R16 ;  /* 0x000000100b0b7220 */ /* 0x000fe20000410000 */
[----:B------:R-:W-:-:S04]  /*17f0*/  FMUL.FTZ R17, R2, R17 ;  /* 0x0000001102117220 */ /* 0x000fc80000410000 */
[----:B------:R-:W-:Y:S02]  /*1800*/  F2FP.BF16.F32.PACK_AB R4, R11, R4 ;  /* 0x000000040b04723e */ /* 0x000fe400000010ff */
[----:B------:R-:W-:Y:S02]  /*1810*/  F2FP.BF16.F32.PACK_AB R10, R17, R10 ;  /* 0x0000000a110a723e */ /* 0x000fe400000010ff */
[----:B------:R-:W-:Y:S02]  /*1820*/  PRMT R11, R4, 0x7632, R11 ;  /* 0x00007632040b7816 */ /* 0x000fe4000000000b */
[----:B------:R-:W-:Y:S01]  /*1830*/  PRMT R2, R10, 0x7632, R2 ;  /* 0x000076320a027816 */ /* 0x000fe20000000002 */
[----:B------:R-:W-:Y:S06]  /*1840*/  @!P0 BRA `(.L_x_1591) ;  /* 0xfffffffc009c8947 */ /* 0x000fec000383ffff */
.L_x_1590:
[----:B------:R-:W-:Y:S05]  /*1850*/  BSYNC B1 ;  /* 0x0000000000017941 */ /* 0x000fea0003800000 */
.L_x_1589:
[----:B------:R-:W-:Y:S01]  /*1860*/  BSSY B1, `(.L_x_1592) ;  /* 0x0000008000017945 */ /* 0x000fe20003800000 */
[----:B------:R-:W-:-:S03]  /*1870*/  PRMT R6, RZ, 0x7610, R6 ;  /* 0x00007610ff067816 */ /* 0x000fc60000000006 */
[----:B------:R-:W-:Y:S05]  /*1880*/  @P1 BRA P2, `(.L_x_1593) ;  /* 0x0000000000141947 */ /* 0x000fea0001000000 */
[----:B------:R-:W-:Y:S01]  /*1890*/  ISETP.NE.AND P0, PT, RZ, UR29, PT ;  /* 0x0000001dff007c0c */ /* 0x000fe2000bf05270 */
[----:B------:R-:W-:-:S12]  /*18a0*/  HFMA2.MMA R6, -RZ, RZ, 0, 5.9604644775390625e-08 ;  /* 0x00000001ff067435 */ /* 0x000fd800000001ff */
[----:B------:R-:W-:-:S04]  /*18b0*/  @P0 ISETP.NE.AND P1, PT, R5, RZ, PT ;  /* 0x000000ff0500020c */ /* 0x000fc80003f25270 */
[----:B------:R-:W-:-:S04]  /*18c0*/  @P0 SEL R5, RZ, 0x1, P1 ;  /* 0x00000001ff050807 */ /* 0x000fc80000800000 */
[----:B------:R-:W-:-:S07]  /*18d0*/  @P0 PRMT R6, R5, 0x7610, R6 ;  /* 0x0000761005060816 */ /* 0x000fce0000000006 */
.L_x_1593:
[----:B------:R-:W-:Y:S05]  /*18e0*/  BSYNC B1 ;  /* 0x0000000000017941 */ /* 0x000fea0003800000 */
.L_x_1592:
[----:B------:R-:W-:Y:S01]  /*18f0*/  PRMT R5, R6, 0x9910, RZ ;  /* 0x0000991006057816 */ /* 0x000fe200000000ff */
[----:B------:R-:W-:Y:S03]  /*1900*/  BSSY B1, `(.L_x_1594) ;  /* 0x000000d000017945 */ /* 0x000fe60003800000 */
[----:B------:R-:W-:-:S13]  /*1910*/  ISETP.NE.AND P0, PT, R5, RZ, PT ;  /* 0x000000ff0500720c */ /* 0x000fda0003f05270 */
[----:B------:R-:W-:Y:S05]  /*1920*/  @!P0 BRA `(.L_x_1595) ;  /* 0x0000000000288947 */ /* 0x000fea0003800000 */
[----:B------:R-:W-:-:S05]  /*1930*/  LOP3.LUT R5, R8, 0xfffffffc, RZ, 0xc0, !PT ;  /* 0xfffffffc08057812 */ /* 0x000fca00078ec0ff */
[----:B------:R-:W-:-:S05]  /*1940*/  IMAD.IADD R5, R5, 0x1, R0 ;  /* 0x0000000105057824 */ /* 0x000fca00078e0200 */
[----:B------:R-:W-:-:S13]  /*1950*/  ISETP.GE.U32.AND P0, PT, R5, R8, PT ;  /* 0x000000080500720c */ /* 0x000fda0003f06070 */
[----:B------:R-:W-:Y:S05]  /*1960*/  @P0 BRA `(.L_x_1595) ;  /* 0x0000000000180947 */ /* 0x000fea0003800000 */
[----:B------:R-:W-:-:S06]  /*1970*/  IMAD.WIDE R12, R5, 0x2, R12 ;  /* 0x00000002050c7825 */ /* 0x000fcc00078e020c */
[----:B------:R-:W2:Y:S01]  /*1980*/  LDG.E.U16 R12, desc[UR36][R12.64] ;  /* 0x000000240c0c7981 */ /* 0x000ea2000c1e1500 */
[----:B------:R-:W-:Y:S01]  /*1990*/  SHF.L.U32 R5, R4, 0x10, RZ ;  /* 0x0000001004057819 */ /* 0x000fe200000006ff */
[----:B--2---:R-:W-:-:S04]  /*19a0*/  IMAD.U32 R4, R12, 0x10000, RZ ;  /* 0x000100000c047824 */ /* 0x004fc800078e00ff */
[----:B------:R-:W-:-:S05]  /*19b0*/  FMUL.FTZ R4, R5, R4 ;  /* 0x0000000405047220 */ /* 0x000fca0000410000 */
[----:B------:R-:W-:-:S07]  /*19c0*/  F2FP.BF16.F32.PACK_AB R4, RZ, R4 ;  /* 0x00000004ff04723e */ /* 0x000fce00000010ff */
.L_x_1595:
[----:B------:R-:W-:Y:S05]  /*19d0*/  BSYNC B1 ;  /* 0x0000000000017941 */ /* 0x000fea0003800000 */
.L_x_1594:
[----:B------:R-:W-:Y:S01]  /*19e0*/  SHF.L.U32 R4, R4, 0x10, RZ ;  /* 0x0000001004047819 */ /* 0x000fe200000006ff */
[----:B------:R-:W-:Y:S01]  /*19f0*/  IMAD.U32 R11, R11, 0x10000, RZ ;  /* 0x000100000b0b7824 */ /* 0x000fe200078e00ff */
[----:B------:R-:W-:-:S03]  /*1a00*/  SHF.L.U32 R5, R10, 0x10, RZ ;  /* 0x000000100a057819 */ /* 0x000fc600000006ff */
[----:B------:R-:W-:-:S06]  /*1a10*/  FMUL.FTZ R11, R4, R11 ;  /* 0x0000000b040b7220 */ /* 0x000fcc0000410000 */
[----:B------:R-:W0:Y:S02]  /*1a20*/  F2F.BF16.F32 R11, R11 ;  /* 0x0000000b000b7304 */ /* 0x000e240000202000 */
[----:B0-----:R-:W-:-:S04]  /*1a30*/  IMAD.U32 R4, R11, 0x10000, RZ ;  /* 0x000100000b047824 */ /* 0x001fc800078e00ff */
[----:B------:R-:W-:Y:S01]  /*1a40*/  FMUL.FTZ R4, R4, R5 ;  /* 0x0000000504047220 */ /* 0x000fe20000410000 */
[----:B------:R-:W-:-:S05]  /*1a50*/  SHF.L.U32 R5, R2, 0x10, RZ ;  /* 0x0000001002057819 */ /* 0x000fca00000006ff */
[----:B------:R-:W0:Y:S02]  /*1a60*/  F2F.BF16.F32 R4, R4 ;  /* 0x0000000400047304 */ /* 0x000e240000202000 */
[----:B0-----:R-:W-:-:S04]  /*1a70*/  IMAD.U32 R2, R4, 0x10000, RZ ;  /* 0x0001000004027824 */ /* 0x001fc800078e00ff */
[----:B------:R-:W-:-:S05]  /*1a80*/  FMUL.FTZ R2, R2, R5 ;  /* 0x0000000502027220 */ /* 0x000fca0000410000 */
[----:B------:R-:W-:-:S04]  /*1a90*/  F2FP.BF16.F32.PACK_AB R2, RZ, R2 ;  /* 0x00000002ff02723e */ /* 0x000fc800000010ff */
[----:B------:R-:W-:Y:S01]  /*1aa0*/  PRMT R16, R2, 0x7610, R16 ;  /* 0x0000761002107816 */ /* 0x000fe20000000010 */
[----:B------:R-:W-:Y:S06]  /*1ab0*/  BRA `(.L_x_1581) ;  /* 0x0000009800f87947 */ /* 0x000fec0003800000 */
.L_x_1582:
[----:B------:R-:W0:Y:S08]  /*1ac0*/  LDC R22, c[0x0][0x384] ;  /* 0x0000e100ff167b82 */ /* 0x000e300000000800 */
[----:B------:R-:W1:Y:S01]  /*1ad0*/  LDC R10, c[0x0][0x254] ;  /* 0x00009500ff0a7b82 */ /* 0x000e620000000800 */
[----:B0-----:R-:W-:-:S04]  /*1ae0*/  SHF.R.U32.HI R22, RZ, 0x1, R22 ;  /* 0x00000001ff167819 */ /* 0x001fc80000011616 */
[----:B------:R-:W-:Y:S02]  /*1af0*/  ISETP.NE.AND P0, PT, R22, 0x1, PT ;  /* 0x000000011600780c */ /* 0x000fe40003f05270 */
[C---:B-1----:R-:W-:Y:S02]  /*1b00*/  ISETP.EQ.AND P2, PT, R10.reuse, 0x1, PT ;  /* 0x000000010a00780c */ /* 0x042fe40003f42270 */
[----:B------:R-:W-:-:S11]  /*1b10*/  ISETP.NE.AND P1, PT, R10, 0x1, PT ;  /* 0x000000010a00780c */ /* 0x000fd60003f25270 */
[----:B------:R-:W-:Y:S05]  /*1b20*/  @!P0 BRA P2, `(.L_x_1596) ;  /* 0x00000094002c8947 */ /* 0x000fea0001000000 */
[----:B------:R-:W0:Y:S01]  /*1b30*/  LDC.U16 R8, c[0x0][0x212] ;  /* 0x00008480ff087b82 */ /* 0x000e220000000400 */
[----:B------:R-:W-:Y:S01]  /*1b40*/  ULDC UR4, c[0x0][0x220] ;  /* 0x0000880000047ab9 */ /* 0x000fe20000000800 */
[----:B------:R-:W-:Y:S01]  /*1b50*/  IMAD.MOV.U32 R5, RZ, RZ, R9 ;  /* 0x000000ffff057224 */ /* 0x000fe200078e0009 */
[----:B------:R-:W-:-:S05]  /*1b60*/  MOV R4, UR4 ;  /* 0x0000000400047c02 */ /* 0x000fca0008000f00 */
[----:B------:R-:W-:Y:S01]  /*1b70*/  IMAD R7, R4, 0x3, R9 ;  /* 0x0000000304077824 */ /* 0x000fe200078e0209 */
[----:B0-----:R-:W-:Y:S01]  /*1b80*/  MOV R6, R8 ;  /* 0x0000000800067202 */ /* 0x001fe20000000f00 */
[----:B------:R-:W-:Y:S06]  /*1b90*/  @!P1 BRA `(.L_x_1597) ;  /* 0x0000008c00389947 */ /* 0x000fec0003800000 */
[----:B------:R-:W-:Y:S01]  /*1ba0*/  ISETP.GE.U32.AND P0, PT, R7, R2, PT ;  /* 0x000000020700720c */ /* 0x000fe20003f06070 */
[----:B------:R-:W-:Y:S01]  /*1bb0*/  BSSY B1, `(.L_x_1598) ;  /* 0x000043a000017945 */ /* 0x000fe20003800000 */
[----:B------:R-:W-:Y:S01]  /*1bc0*/  IMAD.MOV.U32 R7, RZ, RZ, R8 ;  /* 0x000000ffff077224 */ /* 0x000fe200078e0008 */
[----:B------:R-:W-:-:S10]  /*1bd0*/  MOV R9, R8 ;  /* 0x0000000800097202 */ /* 0x000fd40000000f00 */
[----:B------:R-:W-:Y:S05]  /*1be0*/  @P0 BRA `(.L_x_1599) ;  /* 0x0000004000d80947 */ /* 0x000fea0003800000 */
[----:B------:R-:W0:Y:S01]  /*1bf0*/  LDC R20, c[0x0][0x254] ;  /* 0x00009500ff147b82 */ /* 0x000e220000000800 */
[----:B------:R-:W-:Y:S01]  /*1c00*/  BSSY B2, `(.L_x_1600) ;  /* 0x0000433000027945 */ /* 0x000fe20003800000 */
[----:B------:R-:W-:Y:S01]  /*1c10*/  ISETP.NE.AND P0, PT, R10, RZ, PT ;  /* 0x000000ff0a00720c */ /* 0x000fe20003f05270 */
[----:B------:R-:W-:Y:S01]  /*1c20*/  IMAD.MOV.U32 R7, RZ, RZ, R8 ;  /* 0x000000ffff077224 */ /* 0x000fe200078e0008 */
[----:B------:R-:W-:-:S11]  /*1c30*/  MOV R9, R8 ;  /* 0x0000000800097202 */ /* 0x000fd60000000f00 */
.L_x_1605:
[----:B------:R-:W-:Y:S01]  /*1c40*/  ULDC UR4, c[0x0][0x384] ;  /* 0x0000e10000047ab9 */ /* 0x000fe20000000800 */
        /* <DEDUP_REMOVED lines=45> */
[----:B------:R-:W-:Y:S01]  /*1f20*/  ULDC.64 UR30, c[0x0][0x258] ;  /* 0x00009600001e7ab9 */ /* 0x000fe20000000a00 */
[----:B------:R-:W-:Y:S01]  /*1f30*/  ULDC.64 UR32, c[0x0][0x268] ;  /* 0x00009a0000207ab9 */ /* 0x000fe20000000a00 */
[----:B------:R-:W-:Y:S01]  /*1f40*/  ULDC.64 UR34, c[0x0][0x270] ;  /* 0x00009c0000227ab9 */ /* 0x000fe20000000a00 */
[----:B------:R-:W-:Y:S01]  /*1f50*/  HFMA2.MMA R4, -RZ, RZ, 0, 0 ;  /* 0x00000000ff047435 */ /* 0x000fe200000001ff */
[----:B------:R-:W-:Y:S01]  /*1f60*/  IMAD.MOV.U32 R2, RZ, RZ, RZ ;  /* 0x000000ffff027224 */ /* 0x000fe200078e00ff */
[----:B------:R-:W-:Y:S09]  /*1f70*/  @!P0 BRA `(.L_x_1601) ;  /* 0x0000000c00c48947 */ /* 0x000ff20003800000 */
[----:B------:R-:W-:Y:S01]  /*1f80*/  IMAD.MOV.U32 R4, RZ, RZ, RZ ;  /* 0x000000ffff047224 */ /* 0x000fe200078e00ff */
[----:B------:R-:W-:Y:S01]  /*1f90*/  ULDC.64 UR38, c[0x0][0x260] ;  /* 0x0000980000267ab9 */ /* 0x000fe20000000a00 */
[----:B0-----:R-:W-:Y:S02]  /*1fa0*/  ISETP.NE.AND P1, PT, R20, 0x2, PT ;  /* 0x000000021400780c */ /* 0x001fe40003f25270 */
[----:B------:R-:W-:-:S05]  /*1fb0*/  IMAD.HI.U32 R10, R5, UR31, R4 ;  /* 0x0000001f050a7c27 */ /* 0x000fca000f8e0004 */
[----:B------:R-:W-:Y:S02]  /*1fc0*/  SHF.R.U32.HI R11, RZ, UR38, R10 ;  /* 0x00000026ff0b7c19 */ /* 0x000fe4000801160a */
[----:B------:R-:W-:-:S05]  /*1fd0*/  MOV R10, RZ ;  /* 0x000000ff000a7202 */ /* 0x000fca0000000f00 */
[----:B------:R-:W-:-:S04]  /*1fe0*/  IMAD.HI.U32 R4, R11, UR32, R10 ;  /* 0x000000200b047c27 */ /* 0x000fc8000f8e000a */
[----:B------:R-:W-:Y:S01]  /*1ff0*/  IMAD.MOV R10, RZ, RZ, -R11 ;  /* 0x000000ffff0a7224 */ /* 0x000fe200078e0a0b */
[----:B------:R-:W-:-:S03]  /*2000*/  SHF.R.U32.HI R16, RZ, UR33, R4 ;  /* 0x00000021ff107c19 */ /* 0x000fc60008011604 */
[----:B------:R-:W-:Y:S01]  /*2010*/  IMAD R4, R10, UR30, R5 ;  /* 0x0000001e0a047c24 */ /* 0x000fe2000f8e0205 */
[----:B------:R-:W-:-:S03]  /*2020*/  IADD3 R10, -R16, RZ, RZ ;  /* 0x000000ff100a7210 */ /* 0x000fc60007ffe1ff */
[----:B------:R-:W-:Y:S02]  /*2030*/  IMAD R4, R4, UR4, RZ ;  /* 0x0000000404047c24 */ /* 0x000fe4000f8e02ff */
[----:B------:R-:W-:-:S04]  /*2040*/  IMAD R11, R10, UR39, R11 ;  /* 0x000000270a0b7c24 */ /* 0x000fc8000f8e020b */
[----:B------:R-:W-:Y:S01]  /*2050*/  IMAD R4, R11, UR45, R4 ;  /* 0x0000002d0b047c24 */ /* 0x000fe2000f8e0204 */
[----:B------:R-:W-:Y:S06]  /*2060*/  @!P1 BRA `(.L_x_1601) ;  /* 0x0000000c00889947 */ /* 0x000fec0003800000 */
[----:B------:R-:W-:Y:S01]  /*2070*/  MOV R11, R16 ;  /* 0x00000010000b7202 */ /* 0x000fe20000000f00 */
[----:B------:R-:W-:Y:S01]  /*2080*/  IMAD.MOV.U32 R10, RZ, RZ, RZ ;  /* 0x000000ffff0a7224 */ /* 0x000fe200078e00ff */
[----:B------:R-:W-:-:S03]  /*2090*/  ISETP.NE.AND P1, PT, R20, 0x3, PT ;  /* 0x000000031400780c */ /* 0x000fc60003f25270 */
[----:B------:R-:W-:-:S05]  /*20a0*/  IMAD.HI.U32 R10, R16, UR35, R10 ;  /* 0x00000023100a7c27 */ /* 0x000fca000f8e000a */
[----:B------:R-:W-:-:S05]  /*20b0*/  SHF.R.U32.HI R17, RZ, UR44, R10 ;  /* 0x0000002cff117c19 */ /* 0x000fca000801160a */
[----:B------:R-:W-:-:S04]  /*20c0*/  IMAD.MOV R11, RZ, RZ, -R17 ;  /* 0x000000ffff0b7224 */ /* 0x000fc800078e0a11 */
[----:B------:R-:W-:-:S04]  /*20d0*/  IMAD R11, R11, UR34, R16 ;  /* 0x000000220b0b7c24 */ /* 0x000fc8000f8e0210 */
[----:B------:R-:W-:Y:S01]  /*20e0*/  IMAD R4, R11, UR43, R4 ;  /* 0x0000002b0b047c24 */ /* 0x000fe2000f8e0204 */
[----:B------:R-:W-:Y:S06]  /*20f0*/  @!P1 BRA `(.L_x_1601) ;  /* 0x0000000c00649947 */ /* 0x000fec0003800000 */
[----:B------:R-:W-:Y:S01]  /*2100*/  HFMA2.MMA R10, -RZ, RZ, 0, 0 ;  /* 0x00000000ff0a7435 */ /* 0x000fe200000001ff */
[----:B------:R-:W-:Y:S01]  /*2110*/  IMAD.MOV.U32 R11, RZ, RZ, R17 ;  /* 0x000000ffff0b7224 */ /* 0x000fe200078e0011 */
[----:B------:R-:W-:Y:S01]  /*2120*/  ULDC.64 UR38, c[0x0][0x280] ;  /* 0x0000a00000267ab9 */ /* 0x000fe20000000a00 */
[----:B------:R-:W-:-:S07]  /*2130*/  ISETP.NE.AND P1, PT, R20, 0x4, PT ;  /* 0x000000041400780c */ /* 0x000fce0003f25270 */
[----:B------:R-:W-:-:S05]  /*2140*/  IMAD.HI.U32 R10, R17, UR38, R10 ;  /* 0x00000026110a7c27 */ /* 0x000fca000f8e000a */
[----:B------:R-:W-:-:S04]  /*2150*/  SHF.R.U32.HI R16, RZ, UR39, R10 ;  /* 0x00000027ff107c19 */ /* 0x000fc8000801160a */
[----:B------:R-:W-:-:S05]  /*2160*/  IADD3 R11, -R16, RZ, RZ ;  /* 0x000000ff100b7210 */ /* 0x000fca0007ffe1ff */
[----:B------:R-:W-:-:S04]  /*2170*/  IMAD R11, R11, UR47, R17 ;  /* 0x0000002f0b0b7c24 */ /* 0x000fc8000f8e0211 */
[----:B------:R-:W-:Y:S01]  /*2180*/  IMAD R4, R11, UR46, R4 ;  /* 0x0000002e0b047c24 */ /* 0x000fe2000f8e0204 */
[----:B------:R-:W-:Y:S06]  /*2190*/  @!P1 BRA `(.L_x_1601) ;  /* 0x0000000c003c9947 */ /* 0x000fec0003800000 */
[----:B------:R-:W-:Y:S01]  /*21a0*/  MOV R11, R16 ;  /* 0x00000010000b7202 */ /* 0x000fe20000000f00 */
[----:B------:R-:W-:Y:S01]  /*21b0*/  IMAD.MOV.U32 R10, RZ, RZ, RZ ;  /* 0x000000ffff0a7224 */ /* 0x000fe200078e00ff */
[----:B------:R-:W-:Y:S01]  /*21c0*/  ULDC.64 UR38, c[0x0][0x288] ;  /* 0x0000a20000267ab9 */ /* 0x000fe20000000a00 */
[----:B------:R-:W-:Y:S02]  /*21d0*/  ISETP.NE.AND P1, PT, R20, 0x5, PT ;  /* 0x000000051400780c */ /* 0x000fe40003f25270 */
[----:B------:R-:W-:-:S05]  /*21e0*/  IMAD.HI.U32 R10, R16, UR39, R10 ;  /* 0x00000027100a7c27 */ /* 0x000fca000f8e000a */
[----:B------:R-:W-:-:S05]  /*21f0*/  SHF.R.U32.HI R17, RZ, UR49, R10 ;  /* 0x00000031ff117c19 */ /* 0x000fca000801160a */
[----:B------:R-:W-:-:S04]  /*2200*/  IMAD.MOV R11, RZ, RZ, -R17 ;  /* 0x000000ffff0b7224 */ /* 0x000fc800078e0a11 */
[----:B------:R-:W-:-:S04]  /*2210*/  IMAD R11, R11, UR38, R16 ;  /* 0x000000260b0b7c24 */ /* 0x000fc8000f8e0210 */
[----:B------:R-:W-:Y:S01]  /*2220*/  IMAD R4, R11, UR48, R4 ;  /* 0x000000300b047c24 */ /* 0x000fe2000f8e0204 */
[----:B------:R-:W-:Y:S06]  /*2230*/  @!P1 BRA `(.L_x_1601) ;  /* 0x0000000c00149947 */ /* 0x000fec0003800000 */
[----:B------:R-:W-:Y:S01]  /*2240*/  MOV R10, RZ ;  /* 0x000000ff000a7202 */ /* 0x000fe20000000f00 */
[----:B------:R-:W-:Y:S01]  /*2250*/  IMAD.MOV.U32 R11, RZ, RZ, R17 ;  /* 0x000000ffff0b7224 */ /* 0x000fe200078e0011 */
[----:B------:R-:W-:Y:S01]  /*2260*/  ULDC.64 UR38, c[0x0][0x298] ;  /* 0x0000a60000267ab9 */ /* 0x000fe20000000a00 */
[----:B------:R-:W-:Y:S02]  /*2270*/  ISETP.NE.AND P1, PT, R20, 0x6, PT ;  /* 0x000000061400780c */ /* 0x000fe40003f25270 */
        /* <DEDUP_REMOVED lines=176> */
[----:B------:R-:W-:Y:S01]  /*2d80*/  ISETP.NE.AND P1, PT, R20, 0x18, PT ;  /* 0x000000181400780c */ /* 0x000fe20003f25270 */
[----:B------:R-:W-:Y:S01]  /*2d90*/  HFMA2.MMA R18, -RZ, RZ, 0, 0 ;  /* 0x00000000ff127435 */ /* 0x000fe200000001ff */
[----:B------:R-:W-:-:S09]  /*2da0*/  ULDC.64 UR38, c[0x0][0x370] ;  /* 0x0000dc0000267ab9 */ /* 0x000fd20000000a00 */
[----:B------:R-:W-:Y:S02]  /*2db0*/  IMAD.HI.U32 R16, R19, UR38, R18 ;  /* 0x0000002613107c27 */ /* 0x000fe4000f8e0012 */
[----:B------:R-:W0:Y:S03]  /*2dc0*/  @P1 LDC.64 R10, c[0x0][0x378] ;  /* 0x0000de00ff0a1b82 */ /* 0x000e260000000a00 */
[----:B------:R-:W-:Y:S01]  /*2dd0*/  SHF.R.U32.HI R17, RZ, UR39, R16 ;  /* 0x00000027ff117c19 */ /* 0x000fe20008011610 */
[----:B------:R-:W-:-:S04]  /*2de0*/  @P1 IMAD.MOV.U32 R16, RZ, RZ, RZ ;  /* 0x000000ffff101224 */ /* 0x000fc800078e00ff */
[----:B------:R-:W1:Y:S08]  /*2df0*/  @P1 LDC R18, c[0x0][0x380] ;  /* 0x0000e000ff121b82 */ /* 0x000e700000000800 */
[----:B------:R-:W2:Y:S01]  /*2e00*/  @P1 LDC R21, c[0x0][0x3e4] ;  /* 0x0000f900ff151b82 */ /* 0x000ea20000000800 */
[C---:B0-----:R-:W-:Y:S01]  /*2e10*/  @P1 IMAD.HI.U32 R11, R17.reuse, R11, R16 ;  /* 0x0000000b110b1227 */ /* 0x041fe200078e0010 */
[----:B------:R-:W-:-:S05]  /*2e20*/  IADD3 R16, -R17, RZ, RZ ;  /* 0x000000ff11107210 */ /* 0x000fca0007ffe1ff */
[----:B------:R-:W-:Y:S01]  /*2e30*/  IMAD R19, R16, UR25, R19 ;  /* 0x0000001910137c24 */ /* 0x000fe2000f8e0213 */
[----:B-1----:R-:W-:-:S03]  /*2e40*/  @P1 SHF.R.U32.HI R11, RZ, R18, R11 ;  /* 0x00000012ff0b1219 */ /* 0x002fc6000001160b */
[----:B------:R-:W-:Y:S02]  /*2e50*/  IMAD R4, R19, UR26, R4 ;  /* 0x0000001a13047c24 */ /* 0x000fe4000f8e0204 */
[----:B------:R-:W-:-:S04]  /*2e60*/  @P1 IMAD.MOV R11, RZ, RZ, -R11 ;  /* 0x000000ffff0b1224 */ /* 0x000fc800078e0a0b */
[----:B------:R-:W-:-:S04]  /*2e70*/  @P1 IMAD R17, R11, R10, R17 ;  /* 0x0000000a0b111224 */ /* 0x000fc800078e0211 */
[----:B--2---:R-:W-:-:S07]  /*2e80*/  @P1 IMAD R4, R17, R21, R4 ;  /* 0x0000001511041224 */ /* 0x004fce00078e0204 */
.L_x_1601:
[----:B------:R-:W-:Y:S01]  /*2e90*/  LOP3.LUT R11, R4, 0xfffffffe, RZ, 0xc0, !PT ;  /* 0xfffffffe040b7812 */ /* 0x000fe200078ec0ff */
[----:B------:R-:W-:-:S03]  /*2ea0*/  ULDC UR38, c[0x0][0x220] ;  /* 0x0000880000267ab9 */ /* 0x000fc60000000800 */
[----:B------:R-:W-:-:S04]  /*2eb0*/  IADD3 R10, P1, R12, R11, RZ ;  /* 0x0000000b0c0a7210 */ /* 0x000fc80007f3e0ff */
[----:B------:R-:W-:-:S05]  /*2ec0*/  IADD3.X R11, RZ, R13, RZ, P1, !PT ;  /* 0x0000000dff0b7210 */ /* 0x000fca0000ffe4ff */
[----:B------:R1:W5:Y:S01]  /*2ed0*/  LDG.E.U16 R21, desc[UR36][R10.64] ;  /* 0x000000240a157981 */ /* 0x000362000c1e1500 */
[----:B------:R-:W-:-:S05]  /*2ee0*/  IMAD.U32 R4, RZ, RZ, UR38 ;  /* 0x00000026ff047e24 */ /* 0x000fca000f8e00ff */
[----:B------:R-:W-:Y:S01]  /*2ef0*/  IADD3 R5, R5, R4, RZ ;  /* 0x0000000405057210 */ /* 0x000fe20007ffe0ff */
[----:B------:R-:W-:Y:S06]  /*2f00*/  @!P0 BRA `(.L_x_1602) ;  /* 0x0000000c00cc8947 */ /* 0x000fec0003800000 */
[----:B-1----:R-:W-:Y:S01]  /*2f10*/  MOV R11, R5 ;  /* 0x00000005000b7202 */ /* 0x002fe20000000f00 */
[----:B------:R-:W-:Y:S01]  /*2f20*/  IMAD.MOV.U32 R10, RZ, RZ, RZ ;  /* 0x000000ffff0a7224 */ /* 0x000fe200078e00ff */
[----:B------:R-:W-:Y:S01]  /*2f30*/  ULDC.64 UR38, c[0x0][0x260] ;  /* 0x0000980000267ab9 */ /* 0x000fe20000000a00 */
[----:B0-----:R-:W-:Y:S02]  /*2f40*/  ISETP.NE.AND P1, PT, R20, 0x2, PT ;  /* 0x000000021400780c */ /* 0x001fe40003f25270 */
[----:B------:R-:W-:-:S05]  /*2f50*/  IMAD.HI.U32 R10, R5, UR31, R10 ;  /* 0x0000001f050a7c27 */ /* 0x000fca000f8e000a */
[----:B------:R-:W-:Y:S01]  /*2f60*/  SHF.R.U32.HI R11, RZ, UR38, R10 ;  /* 0x00000026ff0b7c19 */ /* 0x000fe2000801160a */
[----:B------:R-:W-:-:S04]  /*2f70*/  IMAD.MOV.U32 R10, RZ, RZ, RZ ;  /* 0x000000ffff0a7224 */ /* 0x000fc800078e00ff */
[C---:B------:R-:W-:Y:S01]  /*2f80*/  IMAD.HI.U32 R2, R11.reuse, UR32, R10 ;  /* 0x000000200b027c27 */ /* 0x040fe2000f8e000a */
[----:B------:R-:W-:-:S04]  /*2f90*/  IADD3 R10, -R11, RZ, RZ ;  /* 0x000000ff0b0a7210 */ /* 0x000fc80007ffe1ff */
[----:B------:R-:W-:Y:S01]  /*2fa0*/  SHF.R.U32.HI R16, RZ, UR33, R2 ;  /* 0x00000021ff107c19 */ /* 0x000fe20008011602 */
[----:B------:R-:W-:-:S04]  /*2fb0*/  IMAD R2, R10, UR30, R5 ;  /* 0x0000001e0a027c24 */ /* 0x000fc8000f8e0205 */
[----:B------:R-:W-:Y:S02]  /*2fc0*/  IMAD.MOV R10, RZ, RZ, -R16 ;  /* 0x000000ffff0a7224 */ /* 0x000fe400078e0a10 */
[----:B------:R-:W-:Y:S02]  /*2fd0*/  IMAD R2, R2, UR4, RZ ;  /* 0x0000000402027c24 */ /* 0x000fe4000f8e02ff */
[----:B------:R-:W-:-:S04]  /*2fe0*/  IMAD R11, R10, UR39, R11 ;  /* 0x000000270a0b7c24 */ /* 0x000fc8000f8e020b */
[----:B------:R-:W-:Y:S01]  /*2ff0*/  IMAD R2, R11, UR45, R2 ;  /* 0x0000002d0b027c24 */ /* 0x000fe2000f8e0202 */
[----:B------:R-:W-:Y:S06]  /*3000*/  @!P1 BRA `(.L_x_1602) ;  /* 0x0000000c008c9947 */ /* 0x000fec0003800000 */
[----:B------:R-:W-:Y:S01]  /*3010*/  HFMA2.MMA R10, -RZ, RZ, 0, 0 ;  /* 0x00000000ff0a7435 */ /* 0x000fe200000001ff */
[----:B------:R-:W-:Y:S01]  /*3020*/  IMAD.MOV.U32 R11, RZ, RZ, R16 ;  /* 0x000000ffff0b7224 */ /* 0x000fe200078e0010 */
[----:B------:R-:W-:-:S08]  /*3030*/  ISETP.NE.AND P1, PT, R20, 0x3, PT ;  /* 0x000000031400780c */ /* 0x000fd00003f25270 */
        /* <DEDUP_REMOVED lines=206> */
[----:B------:R-:W-:Y:S01]  /*3d20*/  ISETP.NE.AND P1, PT, R20, 0x18, PT ;  /* 0x000000181400780c */ /* 0x000fe20003f25270 */
[----:B------:R-:W-:Y:S01]  /*3d30*/  IMAD.MOV.U32 R10, RZ, RZ, RZ ;  /* 0x000000ffff0a7224 */ /* 0x000fe200078e00ff */
[----:B------:R-:W-:Y:S01]  /*3d40*/  MOV R11, R19 ;  /* 0x00000013000b7202 */ /* 0x000fe20000000f00 */
[----:B------:R-:W-:Y:S02]  /*3d50*/  ULDC.64 UR38, c[0x0][0x370] ;  /* 0x0000dc0000267ab9 */ /* 0x000fe40000000a00 */
[----:B------:R-:W-:-:S05]  /*3d60*/  IMAD.HI.U32 R16, R19, UR38, R10 ;  /* 0x0000002613107c27 */ /* 0x000fca000f8e000a */
[----:B------:R-:W-:-:S03]  /*3d70*/  SHF.R.U32.HI R17, RZ, UR39, R16 ;  /* 0x00000027ff117c19 */ /* 0x000fc60008011610 */
[----:B------:R-:W0:Y:S01]  /*3d80*/  @P1 LDC.64 R10, c[0x0][0x378] ;  /* 0x0000de00ff0a1b82 */ /* 0x000e220000000a00 */
[----:B------:R-:W-:-:S07]  /*3d90*/  @P1 IMAD.MOV.U32 R16, RZ, RZ, RZ ;  /* 0x000000ffff101224 */ /* 0x000fce00078e00ff */
        /* <DEDUP_REMOVED lines=10> */
.L_x_1602:
[----:B------:R-:W-:-:S04]  /*3e40*/  LOP3.LUT R17, R2, 0xfffffffe, RZ, 0xc0, !PT ;  /* 0xfffffffe02117812 */ /* 0x000fc800078ec0ff */
[----:B------:R-:W-:-:S04]  /*3e50*/  IADD3 R16, P1, R12, R17, RZ ;  /* 0x000000110c107210 */ /* 0x000fc80007f3e0ff */
[----:B------:R-:W-:-:S05]  /*3e60*/  IADD3.X R17, RZ, R13, RZ, P1, !PT ;  /* 0x0000000dff117210 */ /* 0x000fca0000ffe4ff */
[----:B-1----:R1:W5:Y:S01]  /*3e70*/  LDG.E.U16 R11, desc[UR36][R16.64] ;  /* 0x00000024100b7981 */ /* 0x002362000c1e1500 */
[----:B------:R-:W-:Y:S01]  /*3e80*/  IMAD.IADD R5, R5, 0x1, R4 ;  /* 0x0000000105057824 */ /* 0x000fe200078e0204 */
[----:B------:R-:W-:Y:S01]  /*3e90*/  MOV R2, RZ ;  /* 0x000000ff00027202 */ /* 0x000fe20000000f00 */
[----:B------:R-:W-:Y:S01]  /*3ea0*/  IMAD.MOV.U32 R10, RZ, RZ, RZ ;  /* 0x000000ffff0a7224 */ /* 0x000fe200078e00ff */
[----:B------:R-:W-:Y:S06]  /*3eb0*/  @!P0 BRA `(.L_x_1603) ;  /* 0x0000000c00cc8947 */ /* 0x000fec0003800000 */
[----:B-1----:R-:W-:Y:S01]  /*3ec0*/  MOV R16, RZ ;  /* 0x000000ff00107202 */ /* 0x002fe20000000f00 */
[----:B------:R-:W-:Y:S01]  /*3ed0*/  IMAD.MOV.U32 R17, RZ, RZ, R5 ;  /* 0x000000ffff117224 */ /* 0x000fe200078e0005 */
[----:B------:R-:W-:Y:S01]  /*3ee0*/  ULDC.64 UR38, c[0x0][0x260] ;  /* 0x0000980000267ab9 */ /* 0x000fe20000000a00 */
[----:B0-----:R-:W-:Y:S02]  /*3ef0*/  ISETP.NE.AND P1, PT, R20, 0x2, PT ;  /* 0x000000021400780c */ /* 0x001fe40003f25270 */
[----:B------:R-:W-:-:S05]  /*3f00*/  IMAD.HI.U32 R16, R5, UR31, R16 ;  /* 0x0000001f05107c27 */ /* 0x000fca000f8e0010 */
[----:B------:R-:W-:Y:S01]  /*3f10*/  SHF.R.U32.HI R17, RZ, UR38, R16 ;  /* 0x00000026ff117c19 */ /* 0x000fe20008011610 */
[----:B------:R-:W-:-:S04]  /*3f20*/  HFMA2.MMA R16, -RZ, RZ, 0, 0 ;  /* 0x00000000ff107435 */ /* 0x000fc800000001ff */
[----:B------:R-:W-:-:S04]  /*3f30*/  IMAD.MOV R10, RZ, RZ, -R17 ;  /* 0x000000ffff0a7224 */ /* 0x000fc800078e0a11 */
[----:B------:R-:W-:Y:S02]  /*3f40*/  IMAD R10, R10, UR30, R5 ;  /* 0x0000001e0a0a7c24 */ /* 0x000fe4000f8e0205 */
[----:B------:R-:W-:-:S04]  /*3f50*/  IMAD.HI.U32 R19, R17, UR32, R16 ;  /* 0x0000002011137c27 */ /* 0x000fc8000f8e0010 */
[----:B------:R-:W-:Y:S01]  /*3f60*/  IMAD R10, R10, UR4, RZ ;  /* 0x000000040a0a7c24 */ /* 0x000fe2000f8e02ff */
[----:B------:R-:W-:-:S04]  /*3f70*/  SHF.R.U32.HI R19, RZ, UR33, R19 ;  /* 0x00000021ff137c19 */ /* 0x000fc80008011613 */
[----:B------:R-:W-:-:S05]  /*3f80*/  IADD3 R16, -R19, RZ, RZ ;  /* 0x000000ff13107210 */ /* 0x000fca0007ffe1ff */
        /* <DEDUP_REMOVED lines=213> */
[----:B------:R-:W-:Y:S01]  /*4ce0*/  IMAD.MOV.U32 R17, RZ, RZ, R23 ;  /* 0x000000ffff117224 */ /* 0x000fe200078e0017 */
[----:B------:R-:W-:Y:S01]  /*4cf0*/  MOV R16, RZ ;  /* 0x000000ff00107202 */ /* 0x000fe20000000f00 */
[----:B------:R-:W-:-:S04]  /*4d00*/  ULDC.64 UR38, c[0x0][0x370] ;  /* 0x0000dc0000267ab9 */ /* 0x000fc80000000a00 */
[----:B------:R-:W-:-:S05]  /*4d10*/  IMAD.HI.U32 R18, R23, UR38, R16 ;  /* 0x0000002617127c27 */ /* 0x000fca000f8e0010 */
[----:B------:R-:W-:Y:S01]  /*4d20*/  SHF.R.U32.HI R19, RZ, UR39, R18 ;  /* 0x00000027ff137c19 */ /* 0x000fe20008011612 */
[----:B------:R-:W0:Y:S01]  /*4d30*/  @P1 LDC.64 R16, c[0x0][0x378] ;  /* 0x0000de00ff101b82 */ /* 0x000e220000000a00 */
[----:B------:R-:W-:-:S07]  /*4d40*/  @P1 MOV R18, RZ ;  /* 0x000000ff00121202 */ /* 0x000fce0000000f00 */
[----:B------:R-:W1:Y:S08]  /*4d50*/  @P1 LDC R22, c[0x0][0x380] ;  /* 0x0000e000ff161b82 */ /* 0x000e700000000800 */
[----:B------:R-:W2:Y:S01]  /*4d60*/  @P1 LDC R25, c[0x0][0x3e4] ;  /* 0x0000f900ff191b82 */ /* 0x000ea20000000800 */
[----:B0-----:R-:W-:-:S04]  /*4d70*/  @P1 IMAD.HI.U32 R17, R19, R17, R18 ;  /* 0x0000001113111227 */ /* 0x001fc800078e0012 */
[----:B------:R-:W-:Y:S01]  /*4d80*/  IMAD.MOV R18, RZ, RZ, -R19 ;  /* 0x000000ffff127224 */ /* 0x000fe200078e0a13 */
[----:B-1----:R-:W-:-:S03]  /*4d90*/  @P1 SHF.R.U32.HI R17, RZ, R22, R17 ;  /* 0x00000016ff111219 */ /* 0x002fc60000011611 */
[----:B------:R-:W-:Y:S01]  /*4da0*/  IMAD R23, R18, UR25, R23 ;  /* 0x0000001912177c24 */ /* 0x000fe2000f8e0217 */
[----:B------:R-:W-:-:S03]  /*4db0*/  @P1 IADD3 R17, -R17, RZ, RZ ;  /* 0x000000ff11111210 */ /* 0x000fc60007ffe1ff */
[----:B------:R-:W-:Y:S02]  /*4dc0*/  IMAD R10, R23, UR26, R10 ;  /* 0x0000001a170a7c24 */ /* 0x000fe4000f8e020a */
[----:B------:R-:W-:-:S04]  /*4dd0*/  @P1 IMAD R16, R16, R17, R19 ;  /* 0x0000001110101224 */ /* 0x000fc800078e0213 */
[----:B--2---:R-:W-:-:S07]  /*4de0*/  @P1 IMAD R10, R16, R25, R10 ;  /* 0x00000019100a1224 */ /* 0x004fce00078e020a */
.L_x_1603:
[----:B-1----:R-:W-:-:S04]  /*4df0*/  LOP3.LUT R17, R10, 0xfffffffe, RZ, 0xc0, !PT ;  /* 0xfffffffe0a117812 */ /* 0x002fc800078ec0ff */
[----:B------:R-:W-:-:S05]  /*4e00*/  IADD3 R16, P1, R12, R17, RZ ;  /* 0x000000110c107210 */ /* 0x000fca0007f3e0ff */
[----:B------:R-:W-:-:S05]  /*4e10*/  IMAD.X R17, RZ, RZ, R13, P1 ;  /* 0x000000ffff117224 */ /* 0x000fca00008e060d */
[----:B------:R1:W5:Y:S01]  /*4e20*/  LDG.E.U16 R10, desc[UR36][R16.64] ;  /* 0x00000024100a7981 */ /* 0x000362000c1e1500 */
        /* <DEDUP_REMOVED lines=8> */
[----:B------:R-:W-:-:S03]  /*4eb0*/  IMAD.MOV.U32 R16, RZ, RZ, RZ ;  /* 0x000000ffff107224 */ /* 0x000fc600078e00ff */
[C---:B------:R-:W-:Y:S01]  /*4ec0*/  IADD3 R2, -R17.reuse, RZ, RZ ;  /* 0x000000ff11027210 */ /* 0x040fe20007ffe1ff */
[----:B------:R-:W-:-:S04]  /*4ed0*/  IMAD.HI.U32 R19, R17, UR32, R16 ;  /* 0x0000002011137c27 */ /* 0x000fc8000f8e0010 */
[----:B------:R-:W-:Y:S01]  /*4ee0*/  IMAD R2, R2, UR30, R5 ;  /* 0x0000001e02027c24 */ /* 0x000fe2000f8e0205 */
[----:B------:R-:W-:-:S03]  /*4ef0*/  SHF.R.U32.HI R19, RZ, UR33, R19 ;  /* 0x00000021ff137c19 */ /* 0x000fc60008011613 */
[----:B------:R-:W-:Y:S02]  /*4f00*/  IMAD R2, R2, UR4, RZ ;  /* 0x0000000402027c24 */ /* 0x000fe4000f8e02ff */
[----:B------:R-:W-:-:S04]  /*4f10*/  IMAD.MOV R16, RZ, RZ, -R19 ;  /* 0x000000ffff107224 */ /* 0x000fc800078e0a13 */
        /* <DEDUP_REMOVED lines=230> */
.L_x_1604:
[----:B-1----:R-:W-:Y:S01]  /*5d80*/  LOP3.LUT R17, R2, 0xfffffffe, RZ, 0xc0, !PT ;  /* 0xfffffffe02117812 */ /* 0x002fe200078ec0ff */
[----:B------:R-:W-:Y:S01]  /*5d90*/  IMAD.U32 R18, R7, 0x10000, RZ ;  /* 0x0001000007127824 */ /* 0x000fe200078e00ff */
[----:B------:R-:W-:Y:S01]  /*5da0*/  SHF.L.U32 R8, R8, 0x10, RZ ;  /* 0x0000001008087819 */ /* 0x000fe200000006ff */
[----:B------:R-:W-:Y:S01]  /*5db0*/  IMAD.U32 R9, R9, 0x10000, RZ ;  /* 0x0001000009097824 */ /* 0x000fe200078e00ff */
[----:B------:R-:W-:Y:S01]  /*5dc0*/  IADD3 R16, P1, R12, R17, RZ ;  /* 0x000000110c107210 */ /* 0x000fe20007f3e0ff */
[----:B------:R-:W-:Y:S01]  /*5dd0*/  IMAD.IADD R5, R5, 0x1, R4 ;  /* 0x0000000105057824 */ /* 0x000fe200078e0204 */
[----:B------:R-:W-:Y:S02]  /*5de0*/  ULDC UR4, c[0x0][0x218] ;  /* 0x0000860000047ab9 */ /* 0x000fe40000000800 */
[----:B------:R-:W-:-:S05]  /*5df0*/  IADD3.X R17, RZ, R13, RZ, P1, !PT ;  /* 0x0000000dff117210 */ /* 0x000fca0000ffe4ff */
[----:B------:R-:W2:Y:S01]  /*5e00*/  LDG.E.U16 R16, desc[UR36][R16.64] ;  /* 0x0000002410107981 */ /* 0x000ea2000c1e1500 */
[----:B-----5:R-:W-:Y:S01]  /*5e10*/  SHF.L.U32 R7, R11, 0x10, RZ ;  /* 0x000000100b077819 */ /* 0x020fe200000006ff */
[----:B------:R-:W-:Y:S01]  /*5e20*/  IMAD.U32 R6, R6, 0x10000, RZ ;  /* 0x0001000006067824 */ /* 0x000fe200078e00ff */
[----:B------:R-:W-:Y:S01]  /*5e30*/  SHF.L.U32 R2, R21, 0x10, RZ ;  /* 0x0000001015027819 */ /* 0x000fe200000006ff */
[----:B------:R-:W-:Y:S02]  /*5e40*/  IMAD.U32 R19, R10, 0x10000, RZ ;  /* 0x000100000a137824 */ /* 0x000fe400078e00ff */
[----:B------:R-:W-:Y:S01]  /*5e50*/  FMUL.FTZ R8, R8, R7 ;  /* 0x0000000708087220 */ /* 0x000fe20000410000 */
[----:B------:R-:W-:Y:S02]  /*5e60*/  IMAD R7, R4, 0x3, R5 ;  /* 0x0000000304077824 */ /* 0x000fe400078e0205 */
[----:B------:R-:W-:Y:S01]  /*5e70*/  FMUL.FTZ R9, R9, R2 ;  /* 0x0000000209097220 */ /* 0x000fe20000410000 */
[----:B------:R-:W-:Y:S01]  /*5e80*/  MOV R2, UR4 ;  /* 0x0000000400027c02 */ /* 0x000fe20008000f00 */
[----:B------:R-:W-:-:S03]  /*5e90*/  FMUL.FTZ R18, R18, R19 ;  /* 0x0000001312127220 */ /* 0x000fc60000410000 */
[----:B------:R-:W-:Y:S02]  /*5ea0*/  ISETP.GE.U32.AND P1, PT, R7, R2, PT ;  /* 0x000000020700720c */ /* 0x000fe40003f26070 */
[----:B------:R-:W-:-:S04]  /*5eb0*/  F2FP.BF16.F32.PACK_AB R9, R8, R9 ;  /* 0x000000090809723e */ /* 0x000fc800000010ff */
[----:B------:R-:W-:Y:S02]  /*5ec0*/  PRMT R8, R9, 0x7632, R8 ;  /* 0x0000763209087816 */ /* 0x000fe40000000008 */
[----:B--2---:R-:W-:-:S05]  /*5ed0*/  SHF.L.U32 R23, R16, 0x10, RZ ;  /* 0x0000001010177819 */ /* 0x004fca00000006ff */
[----:B------:R-:W-:-:S05]  /*5ee0*/  FMUL.FTZ R23, R6, R23 ;  /* 0x0000001706177220 */ /* 0x000fca0000410000 */
[----:B------:R-:W-:-:S04]  /*5ef0*/  F2FP.BF16.F32.PACK_AB R18, R23, R18 ;  /* 0x000000121712723e */ /* 0x000fc800000010ff */
[C---:B------:R-:W-:Y:S02]  /*5f00*/  PRMT R6, R18.reuse, 0x7632, R6 ;  /* 0x0000763212067816 */ /* 0x040fe40000000006 */
[----:B------:R-:W-:Y:S01]  /*5f10*/  PRMT R7, R18, 0x7610, R7 ;  /* 0x0000761012077816 */ /* 0x000fe20000000007 */
[----:B------:R-:W-:Y:S06]  /*5f20*/  @!P1 BRA `(.L_x_1605) ;  /* 0xffffffbc00449947 */ /* 0x000fec000383ffff */
[----:B------:R-:W-:Y:S05]  /*5f30*/  BSYNC B2 ;  /* 0x0000000000027941 */ /* 0x000fea0003800000 */
.L_x_1600:
[----:B------:R-:W-:-:S07]  /*5f40*/  PRMT R22, R16, 0x7610, R22 ;  /* 0x0000761010167816 */ /* 0x000fce0000000016 */
.L_x_1599:
[----:B------:R-:W-:Y:S05]  /*5f50*/  BSYNC B1 ;  /* 0x0000000000017941 */ /* 0x000fea0003800000 */
.L_x_1598:
[----:B------:R-:W-:Y:S01]  /*5f60*/  ISETP.GE.U32.AND P0, PT, R5, R2, PT ;  /* 0x000000020500720c */ /* 0x000fe20003f06070 */
[----:B------:R-:W-:-:S12]  /*5f70*/  BSSY B1, `(.L_x_1606) ;  /* 0x0000466000017945 */ /* 0x000fd80003800000 */
[----:B------:R-:W-:Y:S05]  /*5f80*/  @P0 BRA `(.L_x_1607) ;  /* 0x0000004400900947 */ /* 0x000fea0003800000 */
[----:B0-----:R-:W0:Y:S01]  /*5f90*/  LDC R20, c[0x0][0x254] ;  /* 0x00009500ff147b82 */ /* 0x001e220000000800 */
[----:B------:R-:W-:Y:S01]  /*5fa0*/  IMAD.MOV.U32 R21, RZ, RZ, RZ ;  /* 0x000000ffff157224 */ /* 0x000fe200078e00ff */
[----:B0-----:R-:W-:-:S13]  /*5fb0*/  ISETP.NE.AND P1, PT, R20, RZ, PT ;  /* 0x000000ff1400720c */ /* 0x001fda0003f25270 */
[----:B------:R-:W-:Y:S05]  /*5fc0*/  @!P1 BRA `(.L_x_1608) ;  /* 0x0000001000449947 */ /* 0x000fea0003800000 */
[----:B------:R-:W-:Y:S01]  /*5fd0*/  MOV R16, RZ ;  /* 0x000000ff00107202 */ /* 0x000fe20000000f00 */
[----:B------:R-:W-:Y:S01]  /*5fe0*/  IMAD.MOV.U32 R17, RZ, RZ, R5 ;  /* 0x000000ffff117224 */ /* 0x000fe200078e0005 */
        /* <DEDUP_REMOVED lines=8> */
[----:B------:R-:W-:Y:S01]  /*6070*/  IMAD R21, R21, UR4, RZ ;  /* 0x0000000415157c24 */ /* 0x000fe2000f8e02ff */
        /* <DEDUP_REMOVED lines=243> */
[----:B------:R-:W-:Y:S01]  /*6fb0*/  ISETP.NE.AND P2, PT, R20, 0x18, PT ;  /* 0x000000181400780c */ /* 0x000fe20003f45270 */
[----:B------:R-:W-:Y:S01]  /*6fc0*/  IMAD.MOV.U32 R24, RZ, RZ, RZ ;  /* 0x000000ffff187224 */ /* 0x000fe200078e00ff */
[----:B------:R-:W-:-:S03]  /*6fd0*/  ULDC.64 UR4, c[0x0][0x370] ;  /* 0x0000dc0000047ab9 */ /* 0x000fc60000000a00 */
[----:B------:R-:W-:Y:S01]  /*6fe0*/  IMAD.HI.U32 R18, R25, UR4, R24 ;  /* 0x0000000419127c27 */ /* 0x000fe2000f8e0018 */
[----:B------:R-:W-:-:S04]  /*6ff0*/  ULDC UR4, c[0x0][0x36c] ;  /* 0x0000db0000047ab9 */ /* 0x000fc80000000800 */
[----:B------:R-:W-:-:S03]  /*7000*/  SHF.R.U32.HI R19, RZ, UR5, R18 ;  /* 0x00000005ff137c19 */ /* 0x000fc60008011612 */
[----:B------:R-:W0:Y:S01]  /*7010*/  @P2 LDC.64 R16, c[0x0][0x378] ;  /* 0x0000de00ff102b82 */ /* 0x000e220000000a00 */
[----:B------:R-:W-:Y:S01]  /*7020*/  @P2 MOV R18, RZ ;  /* 0x000000ff00122202 */ /* 0x000fe20000000f00 */
[----:B------:R-:W-:-:S06]  /*7030*/  IMAD.MOV R23, RZ, RZ, -R19 ;  /* 0x000000ffff177224 */ /* 0x000fcc00078e0a13 */
[----:B------:R-:W1:Y:S08]  /*7040*/  @P2 LDC R26, c[0x0][0x380] ;  /* 0x0000e000ff1a2b82 */ /* 0x000e700000000800 */
[----:B------:R-:W2:Y:S01]  /*7050*/  @P2 LDC R24, c[0x0][0x3e4] ;  /* 0x0000f900ff182b82 */ /* 0x000ea20000000800 */
[----:B0-----:R-:W-:-:S04]  /*7060*/  @P2 IMAD.HI.U32 R17, R19, R17, R18 ;  /* 0x0000001113112227 */ /* 0x001fc800078e0012 */
[----:B------:R-:W-:Y:S01]  /*7070*/  IMAD R18, R23, UR4, R25 ;  /* 0x0000000417127c24 */ /* 0x000fe2000f8e0219 */
[----:B------:R-:W-:Y:S01]  /*7080*/  ULDC UR4, c[0x0][0x3e0] ;  /* 0x0000f80000047ab9 */ /* 0x000fe20000000800 */
[----:B-1----:R-:W-:Y:S02]  /*7090*/  @P2 SHF.R.U32.HI R17, RZ, R26, R17 ;  /* 0x0000001aff112219 */ /* 0x002fe40000011611 */
[----:B------:R-:W-:Y:S02]  /*70a0*/  IMAD R21, R18, UR4, R21 ;  /* 0x0000000412157c24 */ /* 0x000fe4000f8e0215 */
[----:B------:R-:W-:-:S05]  /*70b0*/  @P2 IADD3 R17, -R17, RZ, RZ ;  /* 0x000000ff11112210 */ /* 0x000fca0007ffe1ff */
[----:B------:R-:W-:-:S04]  /*70c0*/  @P2 IMAD R16, R16, R17, R19 ;  /* 0x0000001110102224 */ /* 0x000fc800078e0213 */
[----:B--2---:R-:W-:-:S07]  /*70d0*/  @P2 IMAD R21, R16, R24, R21 ;  /* 0x0000001810152224 */ /* 0x004fce00078e0215 */
.L_x_1608:
[----:B------:R-:W-:-:S04]  /*70e0*/  LOP3.LUT R17, R21, 0xfffffffe, RZ, 0xc0, !PT ;  /* 0xfffffffe15117812 */ /* 0x000fc800078ec0ff */
[----:B------:R-:W-:-:S05]  /*70f0*/  IADD3 R16, P2, R12, R17, RZ ;  /* 0x000000110c107210 */ /* 0x000fca0007f5e0ff */
[----:B------:R-:W-:-:S05]  /*7100*/  IMAD.X R17, RZ, RZ, R13, P2 ;  /* 0x000000ffff117224 */ /* 0x000fca00010e060d */
[----:B------:R1:W5:Y:S01]  /*7110*/  LDG.E.U16 R21, desc[UR36][R16.64] ;  /* 0x0000002410157981 */ /* 0x000362000c1e1500 */
[----:B------:R-:W-:-:S04]  /*7120*/  IADD3 R19, R5, R4, RZ ;  /* 0x0000000405137210 */ /* 0x000fc80007ffe0ff */
[----:B------:R-:W-:-:S13]  /*7130*/  ISETP.GE.U32.AND P2, PT, R19, R2, PT ;  /* 0x000000021300720c */ /* 0x000fda0003f46070 */
[----:B-1----:R-:W-:Y:S05]  /*7140*/  @P2 BRA `(.L_x_1607) ;  /* 0x0000003400202947 */ /* 0x002fea0003800000 */
[----:B------:R-:W-:Y:S01]  /*7150*/  IMAD.MOV.U32 R11, RZ, RZ, RZ ;  /* 0x000000ffff0b7224 */ /* 0x000fe200078e00ff */
[----:B------:R-:W-:Y:S06]  /*7160*/  @!P1 BRA `(.L_x_1609) ;  /* 0x0000001000409947 */ /* 0x000fec0003800000 */
[----:B------:R-:W-:Y:S01]  /*7170*/  HFMA2.MMA R18, -RZ, RZ, 0, 0 ;  /* 0x00000000ff127435 */ /* 0x000fe200000001ff */
[----:B------:R-:W-:Y:S01]  /*7180*/  ULDC.64 UR6, c[0x0][0x258] ;  /* 0x0000960000067ab9 */ /* 0x000fe20000000a00 */
[----:B------:R-:W-:Y:S01]  /*7190*/  ULDC UR4, c[0x0][0x260] ;  /* 0x0000980000047ab9 */ /* 0x000fe20000000800 */
[----:B------:R-:W-:-:S07]  /*71a0*/  ISETP.NE.AND P2, PT, R20, 0x1, PT ;  /* 0x000000011400780c */ /* 0x000fce0003f45270 */
[----:B------:R-:W-:-:S05]  /*71b0*/  IMAD.HI.U32 R24, R19, UR7, R18 ;  /* 0x0000000713187c27 */ /* 0x000fca000f8e0012 */
[----:B------:R-:W-:Y:S01]  /*71c0*/  SHF.R.U32.HI R25, RZ, UR4, R24 ;  /* 0x00000004ff197c19 */ /* 0x000fe20008011618 */
[----:B------:R-:W-:-:S04]  /*71d0*/  ULDC UR4, c[0x0][0x384] ;  /* 0x0000e10000047ab9 */ /* 0x000fc80000000800 */
[----:B------:R-:W-:-:S04]  /*71e0*/  IMAD.MOV R11, RZ, RZ, -R25 ;  /* 0x000000ffff0b7224 */ /* 0x000fc800078e0a19 */
[----:B------:R-:W-:-:S04]  /*71f0*/  IMAD R11, R11, UR6, R19 ;  /* 0x000000060b0b7c24 */ /* 0x000fc8000f8e0213 */
[----:B------:R-:W-:Y:S01]  /*7200*/  IMAD R11, R11, UR4, RZ ;  /* 0x000000040b0b7c24 */ /* 0x000fe2000f8e02ff */
[----:B------:R-:W-:Y:S06]  /*7210*/  @!P2 BRA `(.L_x_1609) ;  /* 0x000000100014a947 */ /* 0x000fec0003800000 */
[----:B------:R-:W-:Y:S01]  /*7220*/  MOV R24, RZ ;  /* 0x000000ff00187202 */ /* 0x000fe20000000f00 */
[----:B------:R-:W-:Y:S01]  /*7230*/  ULDC.64 UR4, c[0x0][0x268] ;  /* 0x00009a0000047ab9 */ /* 0x000fe20000000a00 */
[----:B------:R-:W-:-:S03]  /*7240*/  ISETP.NE.AND P2, PT, R20, 0x2, PT ;  /* 0x000000021400780c */ /* 0x000fc60003f45270 */
[----:B------:R-:W-:Y:S01]  /*7250*/  IMAD.HI.U32 R16, R25, UR4, R24 ;  /* 0x0000000419107c27 */ /* 0x000fe2000f8e0018 */
[----:B------:R-:W-:-:S04]  /*7260*/  ULDC UR4, c[0x0][0x264] ;  /* 0x0000990000047ab9 */ /* 0x000fc80000000800 */
[----:B------:R-:W-:-:S05]  /*7270*/  SHF.R.U32.HI R17, RZ, UR5, R16 ;  /* 0x00000005ff117c19 */ /* 0x000fca0008011610 */
[----:B------:R-:W-:-:S04]  /*7280*/  IMAD.MOV R24, RZ, RZ, -R17 ;  /* 0x000000ffff187224 */ /* 0x000fc800078e0a11 */
[----:B------:R-:W-:Y:S01]  /*7290*/  IMAD R24, R24, UR4, R25 ;  /* 0x0000000418187c24 */ /* 0x000fe2000f8e0219 */
[----:B------:R-:W-:-:S03]  /*72a0*/  ULDC UR4, c[0x0][0x388] ;  /* 0x0000e20000047ab9 */ /* 0x000fc60000000800 */
[----:B------:R-:W-:Y:S01]  /*72b0*/  IMAD R11, R24, UR4, R11 ;  /* 0x00000004180b7c24 */ /* 0x000fe2000f8e020b */
[----:B------:R-:W-:Y:S06]  /*72c0*/  @!P2 BRA `(.L_x_1609) ;  /* 0x0000000c00e8a947 */ /* 0x000fec0003800000 */
[----:B------:R-:W-:Y:S01]  /*72d0*/  MOV R16, RZ ;  /* 0x000000ff00107202 */ /* 0x000fe20000000f00 */
[----:B------:R-:W-:Y:S01]  /*72e0*/  ULDC.64 UR6, c[0x0][0x270] ;  /* 0x00009c0000067ab9 */ /* 0x000fe20000000a00 */
[----:B------:R-:W-:Y:S01]  /*72f0*/  ULDC UR4, c[0x0][0x278] ;  /* 0x00009e0000047ab9 */ /* 0x000fe20000000800 */
[----:B------:R-:W-:Y:S02]  /*7300*/  ISETP.NE.AND P2, PT, R20, 0x3, PT ;  /* 0x000000031400780c */ /* 0x000fe40003f45270 */
[----:B------:R-:W-:-:S05]  /*7310*/  IMAD.HI.U32 R24, R17, UR7, R16 ;  /* 0x0000000711187c27 */ /* 0x000fca000f8e0010 */
[----:B------:R-:W-:Y:S01]  /*7320*/  SHF.R.U32.HI R25, RZ, UR4, R24 ;  /* 0x00000004ff197c19 */ /* 0x000fe20008011618 */
[----:B------:R-:W-:-:S04]  /*7330*/  ULDC UR4, c[0x0][0x38c] ;  /* 0x0000e30000047ab9 */ /* 0x000fc80000000800 */
[----:B------:R-:W-:-:S04]  /*7340*/  IMAD.MOV R16, RZ, RZ, -R25 ;  /* 0x000000ffff107224 */ /* 0x000fc800078e0a19 */
[----:B------:R-:W-:-:S04]  /*7350*/  IMAD R16, R16, UR6, R17 ;  /* 0x0000000610107c24 */ /* 0x000fc8000f8e0211 */
[----:B------:R-:W-:Y:S01]  /*7360*/  IMAD R11, R16, UR4, R11 ;  /* 0x00000004100b7c24 */ /* 0x000fe2000f8e020b */
[----:B------:R-:W-:Y:S06]  /*7370*/  @!P2 BRA `(.L_x_1609) ;  /* 0x0000000c00bca947 */ /* 0x000fec0003800000 */
[----:B------:R-:W-:Y:S01]  /*7380*/  HFMA2.MMA R24, -RZ, RZ, 0, 0 ;  /* 0x00000000ff187435 */ /* 0x000fe200000001ff */
[----:B------:R-:W-:Y:S01]  /*7390*/  ULDC.64 UR4, c[0x0][0x280] ;  /* 0x0000a00000047ab9 */ /* 0x000fe20000000a00 */
[----:B------:R-:W-:-:S08]  /*73a0*/  ISETP.NE.AND P2, PT, R20, 0x4, PT ;  /* 0x000000041400780c */ /* 0x000fd00003f45270 */
        /* <DEDUP_REMOVED lines=217> */
[----:B------:R-:W-:Y:S01]  /*8140*/  ISETP.NE.AND P2, PT, R20, 0x18, PT ;  /* 0x000000181400780c */ /* 0x000fe20003f45270 */
[----:B------:R-:W-:Y:S01]  /*8150*/  ULDC.64 UR4, c[0x0][0x370] ;  /* 0x0000dc0000047ab9 */ /* 0x000fe20000000a00 */
[----:B------:R-:W-:-:S05]  /*8160*/  MOV R26, RZ ;  /* 0x000000ff001a7202 */ /* 0x000fca0000000f00 */
[----:B------:R-:W-:Y:S01]  /*8170*/  IMAD.HI.U32 R24, R27, UR4, R26 ;  /* 0x000000041b187c27 */ /* 0x000fe2000f8e001a */
[----:B------:R-:W-:-:S04]  /*8180*/  ULDC UR4, c[0x0][0x36c] ;  /* 0x0000db0000047ab9 */ /* 0x000fc80000000800 */
        /* <DEDUP_REMOVED lines=9> */
[----:B------:R-:W-:Y:S01]  /*8220*/  ULDC UR4, c[0x0][0x3e0] ;  /* 0x0000f80000047ab9 */ /* 0x000fe20000000800 */
[----:B------:R-:W-:Y:S02]  /*8230*/  @P2 IADD3 R23, -R23, RZ, RZ ;  /* 0x000000ff17172210 */ /* 0x000fe40007ffe1ff */
[----:B------:R-:W-:-:S03]  /*8240*/  IMAD R11, R24, UR4, R11 ;  /* 0x00000004180b7c24 */ /* 0x000fc6000f8e020b */
[----:B------:R-:W-:-:S04]  /*8250*/  @P2 IMAD R16, R16, R23, R25 ;  /* 0x0000001710102224 */ /* 0x000fc800078e0219 */
[----:B--2---:R-:W-:-:S07]  /*8260*/  @P2 IMAD R11, R16, R26, R11 ;  /* 0x0000001a100b2224 */ /* 0x004fce00078e020b */
.L_x_1609:
[----:B------:R-:W-:-:S04]  /*8270*/  LOP3.LUT R11, R11, 0xfffffffe, RZ, 0xc0, !PT ;  /* 0xfffffffe0b0b7812 */ /* 0x000fc800078ec0ff */
[----:B------:R-:W-:-:S04]  /*8280*/  IADD3 R16, P2, R12, R11, RZ ;  /* 0x0000000b0c107210 */ /* 0x000fc80007f5e0ff */
[----:B------:R-:W-:-:S05]  /*8290*/  IADD3.X R17, RZ, R13, RZ, P2, !PT ;  /* 0x0000000dff117210 */ /* 0x000fca00017fe4ff */
[----:B------:R1:W5:Y:S01]  /*82a0*/  LDG.E.U16 R11, desc[UR36][R16.64] ;  /* 0x00000024100b7981 */ /* 0x000362000c1e1500 */
[----:B------:R-:W-:-:S05]  /*82b0*/  IMAD.IADD R19, R19, 0x1, R4 ;  /* 0x0000000113137824 */ /* 0x000fca00078e0204 */
[----:B------:R-:W-:-:S13]  /*82c0*/  ISETP.GE.U32.AND P2, PT, R19, R2, PT ;  /* 0x000000021300720c */ /* 0x000fda0003f46070 */
[----:B-1----:R-:W-:Y:S05]  /*82d0*/  @P2 BRA `(.L_x_1607) ;  /* 0x0000002000bc2947 */ /* 0x002fea0003800000 */
[----:B------:R-:W-:Y:S01]  /*82e0*/  MOV R10, RZ ;  /* 0x000000ff000a7202 */ /* 0x000fe20000000f00 */
        /* <DEDUP_REMOVED lines=261> */
[----:B------:R-:W-:-:S07]  /*9340*/  @P2 MOV R24, RZ ;  /* 0x000000ff00182202 */ /* 0x000fce0000000f00 */
[----:B------:R-:W1:Y:S08]  /*9350*/  @P2 LDC R23, c[0x0][0x380] ;  /* 0x0000e000ff172b82 */ /* 0x000e700000000800 */
[----:B------:R-:W2:Y:S01]  /*9360*/  @P2 LDC R29, c[0x0][0x3e4] ;  /* 0x0000f900ff1d2b82 */ /* 0x000ea20000000800 */
[C---:B0-----:R-:W-:Y:S01]  /*9370*/  @P2 IMAD.HI.U32 R24, R25.reuse, R17, R24 ;  /* 0x0000001119182227 */ /* 0x041fe200078e0018 */
[----:B------:R-:W-:-:S05]  /*9380*/  IADD3 R17, -R25, RZ, RZ ;  /* 0x000000ff19117210 */ /* 0x000fca0007ffe1ff */
[----:B------:R-:W-:Y:S01]  /*9390*/  IMAD R17, R17, UR4, R27 ;  /* 0x0000000411117c24 */ /* 0x000fe2000f8e021b */
[----:B------:R-:W-:Y:S01]  /*93a0*/  ULDC UR4, c[0x0][0x3e0] ;  /* 0x0000f80000047ab9 */ /* 0x000fe20000000800 */
[----:B-1----:R-:W-:Y:S02]  /*93b0*/  @P2 SHF.R.U32.HI R23, RZ, R23, R24 ;  /* 0x00000017ff172219 */ /* 0x002fe40000011618 */
[----:B------:R-:W-:-:S03]  /*93c0*/  IMAD R10, R17, UR4, R10 ;  /* 0x00000004110a7c24 */ /* 0x000fc6000f8e020a */
[----:B------:R-:W-:-:S04]  /*93d0*/  @P2 IMAD.MOV R23, RZ, RZ, -R23 ;  /* 0x000000ffff172224 */ /* 0x000fc800078e0a17 */
[----:B------:R-:W-:-:S04]  /*93e0*/  @P2 IMAD R16, R16, R23, R25 ;  /* 0x0000001710102224 */ /* 0x000fc800078e0219 */
[----:B--2---:R-:W-:-:S07]  /*93f0*/  @P2 IMAD R10, R16, R29, R10 ;  /* 0x0000001d100a2224 */ /* 0x004fce00078e020a */
.L_x_1610:
[----:B------:R-:W-:-:S04]  /*9400*/  LOP3.LUT R25, R10, 0xfffffffe, RZ, 0xc0, !PT ;  /* 0xfffffffe0a197812 */ /* 0x000fc800078ec0ff */
[----:B------:R-:W-:-:S04]  /*9410*/  IADD3 R24, P2, R12, R25, RZ ;  /* 0x000000190c187210 */ /* 0x000fc80007f5e0ff */
[----:B------:R-:W-:-:S05]  /*9420*/  IADD3.X R25, RZ, R13, RZ, P2, !PT ;  /* 0x0000000dff197210 */ /* 0x000fca00017fe4ff */
[----:B------:R1:W5:Y:S01]  /*9430*/  LDG.E.U16 R10, desc[UR36][R24.64] ;  /* 0x00000024180a7981 */ /* 0x000362000c1e1500 */
[----:B------:R-:W-:-:S04]  /*9440*/  IADD3 R17, R19, R4, RZ ;  /* 0x0000000413117210 */ /* 0x000fc80007ffe0ff */
[----:B------:R-:W-:-:S13]  /*9450*/  ISETP.GE.U32.AND P2, PT, R17, R2, PT ;  /* 0x000000021100720c */ /* 0x000fda0003f46070 */
[----:B-1----:R-:W-:Y:S05]  /*9460*/  @P2 BRA `(.L_x_1607) ;  /* 0x0000001000582947 */ /* 0x002fea0003800000 */
[----:B------:R-:W-:Y:S01]  /*9470*/  IMAD.MOV.U32 R22, RZ, RZ, RZ ;  /* 0x000000ffff167224 */ /* 0x000fe200078e00ff */
        /* <DEDUP_REMOVED lines=261> */
[----:B------:R-:W-:Y:S02]  /*a4d0*/  @P1 IMAD.MOV.U32 R24, RZ, RZ, RZ ;  /* 0x000000ffff181224 */ /* 0x000fe400078e00ff */
[----:B------:R-:W-:-:S05]  /*a4e0*/  IADD3 R18, -R25, RZ, RZ ;  /* 0x000000ff19127210 */ /* 0x000fca0007ffe1ff */
[----:B------:R-:W1:Y:S01]  /*a4f0*/  @P1 LDC R20, c[0x0][0x380] ;  /* 0x0000e000ff141b82 */ /* 0x000e620000000800 */
[----:B------:R-:W-:Y:S01]  /*a500*/  IMAD R19, R18, UR4, R19 ;  /* 0x0000000412137c24 */ /* 0x000fe2000f8e0213 */
[----:B------:R-:W-:-:S03]  /*a510*/  ULDC UR4, c[0x0][0x3e0] ;  /* 0x0000f80000047ab9 */ /* 0x000fc60000000800 */
[----:B------:R-:W-:-:S03]  /*a520*/  IMAD R22, R19, UR4, R22 ;  /* 0x0000000413167c24 */ /* 0x000fc6000f8e0216 */
[----:B------:R-:W2:Y:S01]  /*a530*/  @P1 LDC R23, c[0x0][0x3e4] ;  /* 0x0000f900ff171b82 */ /* 0x000ea20000000800 */
[----:B0-----:R-:W-:-:S05]  /*a540*/  @P1 IMAD.HI.U32 R17, R25, R17, R24 ;  /* 0x0000001119111227 */ /* 0x001fca00078e0018 */
[----:B-1----:R-:W-:-:S04]  /*a550*/  @P1 SHF.R.U32.HI R17, RZ, R20, R17 ;  /* 0x00000014ff111219 */ /* 0x002fc80000011611 */
[----:B------:R-:W-:-:S05]  /*a560*/  @P1 IADD3 R17, -R17, RZ, RZ ;  /* 0x000000ff11111210 */ /* 0x000fca0007ffe1ff */
[----:B------:R-:W-:-:S04]  /*a570*/  @P1 IMAD R16, R16, R17, R25 ;  /* 0x0000001110101224 */ /* 0x000fc800078e0219 */
[----:B--2---:R-:W-:-:S07]  /*a580*/  @P1 IMAD R22, R16, R23, R22 ;  /* 0x0000001710161224 */ /* 0x004fce00078e0216 */
.L_x_1611:
[----:B------:R-:W-:-:S04]  /*a590*/  LOP3.LUT R23, R22, 0xfffffffe, RZ, 0xc0, !PT ;  /* 0xfffffffe16177812 */ /* 0x000fc800078ec0ff */
[----:B------:R-:W-:-:S05]  /*a5a0*/  IADD3 R22, P1, R12, R23, RZ ;  /* 0x000000170c167210 */ /* 0x000fca0007f3e0ff */
[----:B------:R-:W-:-:S05]  /*a5b0*/  IMAD.X R23, RZ, RZ, R13, P1 ;  /* 0x000000ffff177224 */ /* 0x000fca00008e060d */
[----:B------:R1:W5:Y:S03]  /*a5c0*/  LDG.E.U16 R22, desc[UR36][R22.64] ;  /* 0x0000002416167981 */ /* 0x000366000c1e1500 */
.L_x_1607:
[----:B------:R-:W-:Y:S05]  /*a5d0*/  BSYNC B1 ;  /* 0x0000000000017941 */ /* 0x000fea0003800000 */
.L_x_1606:
[----:B------:R-:W-:Y:S04]  /*a5e0*/  BSSY B1, `(.L_x_1612) ;  /* 0x000001b000017945 */ /* 0x000fe80003800000 */
[----:B------:R-:W-:Y:S05]  /*a5f0*/  @P0 BRA `(.L_x_1613) ;  /* 0x0000000000640947 */ /* 0x000fea0003800000 */
[----:B------:R-:W-:Y:S01]  /*a600*/  IMAD.IADD R5, R5, 0x1, R4 ;  /* 0x0000000105057824 */ /* 0x000fe200078e0204 */
[----:B------:R-:W-:Y:S02]  /*a610*/  SHF.L.U32 R9, R9, 0x10, RZ ;  /* 0x0000001009097819 */ /* 0x000fe400000006ff */
[----:B-----5:R-:W-:Y:S02]  /*a620*/  SHF.L.U32 R12, R21, 0x10, RZ ;  /* 0x00000010150c7819 */ /* 0x020fe400000006ff */
[----:B------:R-:W-:-:S03]  /*a630*/  ISETP.GE.U32.AND P0, PT, R5, R2, PT ;  /* 0x000000020500720c */ /* 0x000fc60003f06070 */
[----:B------:R-:W-:-:S05]  /*a640*/  FMUL.FTZ R9, R9, R12 ;  /* 0x0000000c09097220 */ /* 0x000fca0000410000 */
[----:B------:R-:W-:-:S05]  /*a650*/  F2FP.BF16.F32.PACK_AB R9, RZ, R9 ;  /* 0x00000009ff09723e */ /* 0x000fca00000010ff */
[----:B------:R-:W-:Y:S05]  /*a660*/  @P0 BRA `(.L_x_1613) ;  /* 0x0000000000480947 */ /* 0x000fea0003800000 */
[----:B------:R-:W-:Y:S01]  /*a670*/  IMAD.IADD R5, R5, 0x1, R4 ;  /* 0x0000000105057824 */ /* 0x000fe200078e0204 */
[----:B------:R-:W-:Y:S02]  /*a680*/  SHF.L.U32 R8, R8, 0x10, RZ ;  /* 0x0000001008087819 */ /* 0x000fe400000006ff */
[----:B------:R-:W-:Y:S02]  /*a690*/  SHF.L.U32 R11, R11, 0x10, RZ ;  /* 0x000000100b0b7819 */ /* 0x000fe400000006ff */
[----:B------:R-:W-:-:S03]  /*a6a0*/  ISETP.GE.U32.AND P0, PT, R5, R2, PT ;  /* 0x000000020500720c */ /* 0x000fc60003f06070 */
[----:B------:R-:W-:-:S05]  /*a6b0*/  FMUL.FTZ R8, R8, R11 ;  /* 0x0000000b08087220 */ /* 0x000fca0000410000 */
[----:B------:R-:W-:-:S05]  /*a6c0*/  F2FP.BF16.F32.PACK_AB R8, RZ, R8 ;  /* 0x00000008ff08723e */ /* 0x000fca00000010ff */
[----:B------:R-:W-:Y:S05]  /*a6d0*/  @P0 BRA `(.L_x_1613) ;  /* 0x00000000002c0947 */ /* 0x000fea0003800000 */
[----:B------:R-:W-:Y:S01]  /*a6e0*/  IADD3 R5, R5, R4, RZ ;  /* 0x0000000405057210 */ /* 0x000fe20007ffe0ff */
[----:B------:R-:W-:Y:S01]  /*a6f0*/  IMAD.U32 R10, R10, 0x10000, RZ ;  /* 0x000100000a0a7824 */ /* 0x000fe200078e00ff */
[----:B------:R-:W-:Y:S02]  /*a700*/  SHF.L.U32 R7, R7, 0x10, RZ ;  /* 0x0000001007077819 */ /* 0x000fe400000006ff */
[----:B------:R-:W-:-:S03]  /*a710*/  ISETP.GE.U32.AND P0, PT, R5, R2, PT ;  /* 0x000000020500720c */ /* 0x000fc60003f06070 */
[----:B------:R-:W-:-:S05]  /*a720*/  FMUL.FTZ R7, R7, R10 ;  /* 0x0000000a07077220 */ /* 0x000fca0000410000 */
[----:B------:R-:W-:-:S05]  /*a730*/  F2FP.BF16.F32.PACK_AB R7, RZ, R7 ;  /* 0x00000007ff07723e */ /* 0x000fca00000010ff */
[----:B------:R-:W-:Y:S02]  /*a740*/  @!P0 SHF.L.U32 R5, R22, 0x10, RZ ;  /* 0x0000001016058819 */ /* 0x000fe400000006ff */
[----:B------:R-:W-:-:S05]  /*a750*/  @!P0 SHF.L.U32 R2, R6, 0x10, RZ ;  /* 0x0000001006028819 */ /* 0x000fca00000006ff */
[----:B------:R-:W-:-:S05]  /*a760*/  @!P0 FMUL.FTZ R2, R2, R5 ;  /* 0x0000000502028220 */ /* 0x000fca0000410000 */
[----:B------:R-:W-:-:S04]  /*a770*/  @!P0 F2FP.BF16.F32.PACK_AB R2, RZ, R2 ;  /* 0x00000002ff02823e */ /* 0x000fc800000010ff */
[----:B------:R-:W-:-:S07]  /*a780*/  @!P0 PRMT R6, R2, 0x7610, R6 ;  /* 0x0000761002068816 */ /* 0x000fce0000000006 */
.L_x_1613:
[----:B------:R-:W-:Y:S05]  /*a790*/  BSYNC B1 ;  /* 0x0000000000017941 */ /* 0x000fea0003800000 */
.L_x_1612:
[----:B------:R-:W-:Y:S01]  /*a7a0*/  SHF.L.U32 R8, R8, 0x10, RZ ;  /* 0x0000001008087819 */ /* 0x000fe200000006ff */
[----:B------:R-:W-:Y:S01]  /*a7b0*/  IMAD.U32 R9, R9, 0x10000, RZ ;  /* 0x0001000009097824 */ /* 0x000fe200078e00ff */
[----:B------:R-:W-:Y:S02]  /*a7c0*/  SHF.L.U32 R7, R7, 0x10, RZ ;  /* 0x0000001007077819 */ /* 0x000fe400000006ff */
[----:B------:R-:W-:Y:S01]  /*a7d0*/  SHF.L.U32 R5, R6, 0x10, RZ ;  /* 0x0000001006057819 */ /* 0x000fe200000006ff */
[----:B------:R-:W-:-:S06]  /*a7e0*/  FMUL.FTZ R8, R9, R8 ;  /* 0x0000000809087220 */ /* 0x000fcc0000410000 */
[----:B------:R-:W2:Y:S02]  /*a7f0*/  F2F.BF16.F32 R8, R8 ;  /* 0x0000000800087304 */ /* 0x000ea40000202000 */
[----:B--2---:R-:W-:-:S04]  /*a800*/  IMAD.U32 R2, R8, 0x10000, RZ ;  /* 0x0001000008027824 */ /* 0x004fc800078e00ff */
[----:B------:R-:W-:-:S06]  /*a810*/  FMUL.FTZ R2, R2, R7 ;  /* 0x0000000702027220 */ /* 0x000fcc0000410000 */
[----:B------:R-:W2:Y:S02]  /*a820*/  F2F.BF16.F32 R2, R2 ;  /* 0x0000000200027304 */ /* 0x000ea40000202000 */
[----:B--2---:R-:W-:-:S05]  /*a830*/  SHF.L.U32 R4, R2, 0x10, RZ ;  /* 0x0000001002047819 */ /* 0x004fca00000006ff */
[----:B------:R-:W-:-:S05]  /*a840*/  FMUL.FTZ R4, R4, R5 ;  /* 0x0000000504047220 */ /* 0x000fca0000410000 */
[----:B------:R-:W-:-:S04]  /*a850*/  F2FP.BF16.F32.PACK_AB R4, RZ, R4 ;  /* 0x00000004ff04723e */ /* 0x000fc800000010ff */
[----:B------:R-:W-:Y:S01]  /*a860*/  PRMT R16, R4, 0x7610, R16 ;  /* 0x0000761004107816 */ /* 0x000fe20000000010 */
[----:B------:R-:W-:Y:S06]  /*a870*/  BRA `(.L_x_1581) ;  /* 0x0000000c00887947 */ /* 0x000fec0003800000 */
.L_x_1597:
[----:B------:R-:W-:Y:S01]  /*a880*/  ISETP.GE.U32.AND P0, PT, R7, R2, PT ;  /* 0x000000020700720c */ /* 0x000fe20003f06070 */
[----:B------:R-:W-:Y:S01]  /*a890*/  BSSY B1, `(.L_x_1614) ;  /* 0x0000030000017945 */ /* 0x000fe20003800000 */
[----:B------:R-:W-:Y:S01]  /*a8a0*/  IMAD.MOV.U32 R7, RZ, RZ, R8 ;  /* 0x000000ffff077224 */ /* 0x000fe200078e0008 */
[-C--:B------:R-:W-:Y:S02]  /*a8b0*/  MOV R20, R8.reuse ;  /* 0x0000000800147202 */ /* 0x080fe40000000f00 */
[----:B------:R-:W-:-:S08]  /*a8c0*/  MOV R21, R8 ;  /* 0x0000000800157202 */ /* 0x000fd00000000f00 */
[----:B------:R-:W-:Y:S05]  /*a8d0*/  @P0 BRA `(.L_x_1615) ;  /* 0x0000000000ac0947 */ /* 0x000fea0003800000 */
[----:B------:R-:W-:Y:S01]  /*a8e0*/  BSSY B2, `(.L_x_1616) ;  /* 0x0000029000027945 */ /* 0x000fe20003800000 */
[----:B------:R-:W-:Y:S01]  /*a8f0*/  IMAD.MOV.U32 R7, RZ, RZ, R8 ;  /* 0x000000ffff077224 */ /* 0x000fe200078e0008 */
[-C--:B------:R-:W-:Y:S02]  /*a900*/  MOV R20, R8.reuse ;  /* 0x0000000800147202 */ /* 0x080fe40000000f00 */
[----:B------:R-:W-:-:S07]  /*a910*/  MOV R21, R8 ;  /* 0x0000000800157202 */ /* 0x000fce0000000f00 */
.L_x_1617:
[----:B------:R-:W-:Y:S02]  /*a920*/  IMAD.IADD R11, R4, 0x1, R5 ;  /* 0x00000001040b7824 */ /* 0x000fe400078e0205 */
[----:B------:R-:W-:-:S03]  /*a930*/  IMAD R9, R22, R5, RZ ;  /* 0x0000000516097224 */ /* 0x000fc600078e02ff */
[-C--:B------:R-:W-:Y:S01]  /*a940*/  IADD3 R17, R11, R4.reuse, RZ ;  /* 0x000000040b117210 */ /* 0x080fe20007ffe0ff */
[----:B------:R-:W-:Y:S02]  /*a950*/  IMAD R11, R22, R11, RZ ;  /* 0x0000000b160b7224 */ /* 0x000fe400078e02ff */
[----:B------:R-:W-:Y:S01]  /*a960*/  IMAD.WIDE.U32 R8, R9, 0x2, R12 ;  /* 0x0000000209087825 */ /* 0x000fe200078e000c */
[----:B------:R-:W-:-:S03]  /*a970*/  IADD3 R5, R17, R4, RZ ;  /* 0x0000000411057210 */ /* 0x000fc60007ffe0ff */
[C---:B------:R-:W-:Y:S02]  /*a980*/  IMAD R17, R22.reuse, R17, RZ ;  /* 0x0000001116117224 */ /* 0x040fe400078e02ff */
[----:B------:R-:W-:Y:S01]  /*a990*/  IMAD R19, R22, R5, RZ ;  /* 0x0000000516137224 */ /* 0x000fe200078e02ff */
[----:B------:R-:W2:Y:S01]  /*a9a0*/  LDG.E.U16 R8, desc[UR36][R8.64] ;  /* 0x0000002408087981 */ /* 0x000ea2000c1e1500 */
[----:B------:R-:W-:-:S04]  /*a9b0*/  IMAD.WIDE.U32 R10, R11, 0x2, R12 ;  /* 0x000000020b0a7825 */ /* 0x000fc800078e000c */
[--C-:B------:R-:W-:Y:S02]  /*a9c0*/  IMAD.WIDE.U32 R18, R19, 0x2, R12.reuse ;  /* 0x0000000213127825 */ /* 0x100fe400078e000c */
[----:B------:R0:W3:Y:S02]  /*a9d0*/  LDG.E.U16 R10, desc[UR36][R10.64] ;  /* 0x000000240a0a7981 */ /* 0x0000e4000c1e1500 */
[----:B------:R-:W-:Y:S02]  /*a9e0*/  IMAD.WIDE.U32 R16, R17, 0x2, R12 ;  /* 0x0000000211107825 */ /* 0x000fe400078e000c */
[----:B------:R-:W4:Y:S04]  /*a9f0*/  LDG.E.U16 R18, desc[UR36][R18.64] ;  /* 0x0000002412127981 */ /* 0x000f28000c1e1500 */
[----:B------:R-:W5:Y:S01]  /*aa00*/  LDG.E.U16 R16, desc[UR36][R16.64] ;  /* 0x0000002410107981 */ /* 0x000f62000c1e1500 */
[----:B------:R-:W-:Y:S01]  /*aa10*/  IADD3 R5, R5, R4, RZ ;  /* 0x0000000405057210 */ /* 0x000fe20007ffe0ff */
[----:B------:R-:W-:-:S04]  /*aa20*/  IMAD.U32 R26, R6, 0x10000, RZ ;  /* 0x00010000061a7824 */ /* 0x000fc800078e00ff */
[----:B0-----:R-:W-:Y:S01]  /*aa30*/  IMAD R11, R4, 0x3, R5 ;  /* 0x00000003040b7824 */ /* 0x001fe200078e0205 */
[----:B------:R-:W-:Y:S01]  /*aa40*/  SHF.L.U32 R23, R7, 0x10, RZ ;  /* 0x0000001007177819 */ /* 0x000fe200000006ff */
[----:B------:R-:W-:Y:S01]  /*aa50*/  IMAD.U32 R21, R21, 0x10000, RZ ;  /* 0x0001000015157824 */ /* 0x000fe200078e00ff */
[----:B------:R-:W-:Y:S02]  /*aa60*/  SHF.L.U32 R20, R20, 0x10, RZ ;  /* 0x0000001014147819 */ /* 0x000fe400000006ff */
[----:B------:R-:W-:Y:S02]  /*aa70*/  ISETP.GE.U32.AND P0, PT, R11, R2, PT ;  /* 0x000000020b00720c */ /* 0x000fe40003f06070 */
[----:B--2---:R-:W-:Y:S02]  /*aa80*/  SHF.L.U32 R6, R8, 0x10, RZ ;  /* 0x0000001008067819 */ /* 0x004fe400000006ff */
[----:B---3--:R-:W-:Y:S02]  /*aa90*/  SHF.L.U32 R7, R10, 0x10, RZ ;  /* 0x000000100a077819 */ /* 0x008fe400000006ff */
[----:B----4-:R-:W-:Y:S01]  /*aaa0*/  SHF.L.U32 R9, R18, 0x10, RZ ;  /* 0x0000001012097819 */ /* 0x010fe200000006ff */
[----:B------:R-:W-:Y:S01]  /*aab0*/  FMUL.FTZ R6, R21, R6 ;  /* 0x0000000615067220 */ /* 0x000fe20000410000 */
[----:B-----5:R-:W-:-:S02]  /*aac0*/  IMAD.U32 R24, R16, 0x10000, RZ ;  /* 0x0001000010187824 */ /* 0x020fc400078e00ff */
[----:B------:R-:W-:Y:S01]  /*aad0*/  FMUL.FTZ R7, R20, R7 ;  /* 0x0000000714077220 */ /* 0x000fe20000410000 */
[----:B------:R-:W-:Y:S01]  /*aae0*/  FMUL.FTZ R20, R9, R26 ;  /* 0x0000001a09147220 */ /* 0x000fe20000410000 */
[----:B------:R-:W-:-:S03]  /*aaf0*/  FMUL.FTZ R23, R23, R24 ;  /* 0x0000001817177220 */ /* 0x000fc60000410000 */
[----:B------:R-:W-:Y:S02]  /*ab00*/  F2FP.BF16.F32.PACK_AB R6, R7, R6 ;  /* 0x000000060706723e */ /* 0x000fe400000010ff */
[----:B------:R-:W-:Y:S02]  /*ab10*/  F2FP.BF16.F32.PACK_AB R23, R20, R23 ;  /* 0x000000171417723e */ /* 0x000fe400000010ff */
[C---:B------:R-:W-:Y:S02]  /*ab20*/  PRMT R20, R6.reuse, 0x7632, R20 ;  /* 0x0000763206147816 */ /* 0x040fe40000000014 */
[----:B------:R-:W-:Y:S02]  /*ab30*/  PRMT R21, R6, 0x7610, R21 ;  /* 0x0000761006157816 */ /* 0x000fe40000000015 */
[C---:B------:R-:W-:Y:S02]  /*ab40*/  PRMT R6, R23.reuse, 0x7632, R6 ;  /* 0x0000763217067816 */ /* 0x040fe40000000006 */
[----:B------:R-:W-:Y:S01]  /*ab50*/  PRMT R7, R23, 0x7610, R7 ;  /* 0x0000761017077816 */ /* 0x000fe20000000007 */
[----:B------:R-:W-:Y:S06]  /*ab60*/  @!P0 BRA `(.L_x_1617) ;  /* 0xfffffffc006c8947 */ /* 0x000fec000383ffff */
[----:B------:R-:W-:Y:S05]  /*ab70*/  BSYNC B2 ;  /* 0x0000000000027941 */ /* 0x000fea0003800000 */
.L_x_1616:
[----:B------:R-:W-:-:S07]  /*ab80*/  PRMT R11, R8, 0x7610, R11 ;  /* 0x00007610080b7816 */ /* 0x000fce000000000b */
.L_x_1615:
[----:B------:R-:W-:Y:S05]  /*ab90*/  BSYNC B1 ;  /* 0x0000000000017941 */ /* 0x000fea0003800000 */
.L_x_1614:
[----:B------:R-:W-:Y:S01]  /*aba0*/  ISETP.GE.U32.AND P1, PT, R5, R2, PT ;  /* 0x000000020500720c */ /* 0x000fe20003f26070 */
[----:B------:R-:W-:-:S12]  /*abb0*/  BSSY B1, `(.L_x_1618) ;  /* 0x0000016000017945 */ /* 0x000fd80003800000 */
[----:B------:R-:W-:Y:S05]  /*abc0*/  @P1 BRA `(.L_x_1619) ;  /* 0x0000000000501947 */ /* 0x000fea0003800000 */
[----:B------:R-:W-:-:S04]  /*abd0*/  IMAD R9, R22, R5, RZ ;  /* 0x0000000516097224 */ /* 0x000fc800078e02ff */
[----:B------:R-:W-:-:S05]  /*abe0*/  IMAD.WIDE.U32 R8, R9, 0x2, R12 ;  /* 0x0000000209087825 */ /* 0x000fca00078e000c */
[----:B------:R0:W5:Y:S01]  /*abf0*/  LDG.E.U16 R11, desc[UR36][R8.64] ;  /* 0x00000024080b7981 */ /* 0x000162000c1e1500 */
[----:B------:R-:W-:-:S05]  /*ac00*/  IMAD.IADD R17, R5, 0x1, R4 ;  /* 0x0000000105117824 */ /* 0x000fca00078e0204 */
[----:B------:R-:W-:-:S13]  /*ac10*/  ISETP.GE.U32.AND P0, PT, R17, R2, PT ;  /* 0x000000021100720c */ /* 0x000fda0003f06070 */
[----:B0-----:R-:W-:Y:S05]  /*ac20*/  @P0 BRA `(.L_x_1619) ;  /* 0x0000000000380947 */ /* 0x001fea0003800000 */
[----:B------:R-:W-:-:S04]  /*ac30*/  IMAD R9, R22, R17, RZ ;  /* 0x0000001116097224 */ /* 0x000fc800078e02ff */
[----:B------:R-:W-:-:S05]  /*ac40*/  IMAD.WIDE.U32 R8, R9, 0x2, R12 ;  /* 0x0000000209087825 */ /* 0x000fca00078e000c */
[----:B------:R0:W5:Y:S01]  /*ac50*/  LDG.E.U16 R10, desc[UR36][R8.64] ;  /* 0x00000024080a7981 */ /* 0x000162000c1e1500 */
[----:B------:R-:W-:-:S04]  /*ac60*/  IADD3 R17, R17, R4, RZ ;  /* 0x0000000411117210 */ /* 0x000fc80007ffe0ff */
[----:B------:R-:W-:-:S13]  /*ac70*/  ISETP.GE.U32.AND P0, PT, R17, R2, PT ;  /* 0x000000021100720c */ /* 0x000fda0003f06070 */
[----:B0-----:R-:W-:Y:S05]  /*ac80*/  @P0 BRA `(.L_x_1619) ;  /* 0x0000000000200947 */ /* 0x001fea0003800000 */
[----:B------:R-:W-:Y:S01]  /*ac90*/  IADD3 R19, R17, R4, RZ ;  /* 0x0000000411137210 */ /* 0x000fe20007ffe0ff */
[----:B------:R-:W-:-:S03]  /*aca0*/  IMAD R9, R22, R17, RZ ;  /* 0x0000001116097224 */ /* 0x000fc600078e02ff */
[----:B------:R-:W-:Y:S01]  /*acb0*/  ISETP.GE.U32.AND P0, PT, R19, R2, PT ;  /* 0x000000021300720c */ /* 0x000fe20003f06070 */
[----:B------:R-:W-:-:S05]  /*acc0*/  IMAD.WIDE.U32 R8, R9, 0x2, R12 ;  /* 0x0000000209087825 */ /* 0x000fca00078e000c */
[----:B------:R0:W5:Y:S07]  /*acd0*/  LDG.E.U16 R16, desc[UR36][R8.64] ;  /* 0x0000002408107981 */ /* 0x00016e000c1e1500 */
[----:B------:R-:W-:-:S04]  /*ace0*/  @!P0 IMAD R17, R22, R19, RZ ;  /* 0x0000001316118224 */ /* 0x000fc800078e02ff */
[----:B------:R-:W-:-:S05]  /*acf0*/  @!P0 IMAD.WIDE.U32 R12, R17, 0x2, R12 ;  /* 0x00000002110c8825 */ /* 0x000fca00078e000c */
[----:B------:R0:W5:Y:S02]  /*ad00*/  @!P0 LDG.E.U16 R18, desc[UR36][R12.64] ;  /* 0x000000240c128981 */ /* 0x000164000c1e1500 */
.L_x_1619:
[----:B------:R-:W-:Y:S05]  /*ad10*/  BSYNC B1 ;  /* 0x0000000000017941 */ /* 0x000fea0003800000 */
.L_x_1618:
[----:B------:R-:W-:Y:S04]  /*ad20*/  BSSY B1, `(.L_x_1620) ;  /* 0x000001d000017945 */ /* 0x000fe80003800000 */
[----:B------:R-:W-:Y:S05]  /*ad30*/  @P1 BRA `(.L_x_1621) ;  /* 0x00000000006c1947 */ /* 0x000fea0003800000 */
[----:B0-----:R-:W-:Y:S01]  /*ad40*/  IADD3 R9, R5, R4, RZ ;  /* 0x0000000405097210 */ /* 0x001fe20007ffe0ff */
[----:B------:R-:W-:Y:S01]  /*ad50*/  IMAD.U32 R21, R21, 0x10000, RZ ;  /* 0x0001000015157824 */ /* 0x000fe200078e00ff */
[----:B-----5:R-:W-:Y:S02]  /*ad60*/  SHF.L.U32 R8, R11, 0x10, RZ ;  /* 0x000000100b087819 */ /* 0x020fe400000006ff */
[----:B------:R-:W-:-:S03]  /*ad70*/  ISETP.GE.U32.AND P0, PT, R9, R2, PT ;  /* 0x000000020900720c */ /* 0x000fc60003f06070 */
[----:B------:R-:W-:-:S05]  /*ad80*/  FMUL.FTZ R8, R21, R8 ;  /* 0x0000000815087220 */ /* 0x000fca0000410000 */
[----:B------:R-:W-:-:S04]  /*ad90*/  F2FP.BF16.F32.PACK_AB R8, RZ, R8 ;  /* 0x00000008ff08723e */ /* 0x000fc800000010ff */
[----:B------:R-:W-:Y:S01]  /*ada0*/  PRMT R21, R8, 0x7610, R21 ;  /* 0x0000761008157816 */ /* 0x000fe20000000015 */
[----:B------:R-:W-:Y:S06]  /*adb0*/  @P0 BRA `(.L_x_1621) ;  /* 0x00000000004c0947 */ /* 0x000fec0003800000 */
[----:B------:R-:W-:Y:S01]  /*adc0*/  IADD3 R9, R9, R4, RZ ;  /* 0x0000000409097210 */ /* 0x000fe20007ffe0ff */
[----:B------:R-:W-:Y:S01]  /*add0*/  IMAD.U32 R20, R20, 0x10000, RZ ;  /* 0x0001000014147824 */ /* 0x000fe200078e00ff */
[----:B------:R-:W-:Y:S02]  /*ade0*/  SHF.L.U32 R5, R10, 0x10, RZ ;  /* 0x000000100a057819 */ /* 0x000fe400000006ff */
[----:B------:R-:W-:-:S03]  /*adf0*/  ISETP.GE.U32.AND P0, PT, R9, R2, PT ;  /* 0x000000020900720c */ /* 0x000fc60003f06070 */
[----:B------:R-:W-:-:S05]  /*ae00*/  FMUL.FTZ R5, R20, R5 ;  /* 0x0000000514057220 */ /* 0x000fca0000410000 */
[----:B------:R-:W-:-:S04]  /*ae10*/  F2FP.BF16.F32.PACK_AB R5, RZ, R5 ;  /* 0x00000005ff05723e */ /* 0x000fc800000010ff */
[----:B------:R-:W-:Y:S01]  /*ae20*/  PRMT R20, R5, 0x7610, R20 ;  /* 0x0000761005147816 */ /* 0x000fe20000000014 */
[----:B------:R-:W-:Y:S06]  /*ae30*/  @P0 BRA `(.L_x_1621) ;  /* 0x00000000002c0947 */ /* 0x000fec0003800000 */
[----:B------:R-:W-:Y:S01]  /*ae40*/  IMAD.IADD R5, R9, 0x1, R4 ;  /* 0x0000000109057824 */ /* 0x000fe200078e0204 */
[----:B------:R-:W-:Y:S02]  /*ae50*/  SHF.L.U32 R7, R7, 0x10, RZ ;  /* 0x0000001007077819 */ /* 0x000fe400000006ff */
[----:B------:R-:W-:Y:S02]  /*ae60*/  SHF.L.U32 R16, R16, 0x10, RZ ;  /* 0x0000001010107819 */ /* 0x000fe400000006ff */
[----:B------:R-:W-:-:S03]  /*ae70*/  ISETP.GE.U32.AND P0, PT, R5, R2, PT ;  /* 0x000000020500720c */ /* 0x000fc60003f06070 */
[----:B------:R-:W-:-:S05]  /*ae80*/  FMUL.FTZ R7, R7, R16 ;  /* 0x0000001007077220 */ /* 0x000fca0000410000 */
[----:B------:R-:W-:-:S05]  /*ae90*/  F2FP.BF16.F32.PACK_AB R7, RZ, R7 ;  /* 0x00000007ff07723e */ /* 0x000fca00000010ff */
[----:B------:R-:W-:Y:S01]  /*aea0*/  @!P0 SHF.L.U32 R5, R6, 0x10, RZ ;  /* 0x0000001006058819 */ /* 0x000fe200000006ff */
[----:B------:R-:W-:-:S04]  /*aeb0*/  @!P0 IMAD.U32 R18, R18, 0x10000, RZ ;  /* 0x0001000012128824 */ /* 0x000fc800078e00ff */
[----:B------:R-:W-:-:S05]  /*aec0*/  @!P0 FMUL.FTZ R18, R18, R5 ;  /* 0x0000000512128220 */ /* 0x000fca0000410000 */
[----:B------:R-:W-:-:S04]  /*aed0*/  @!P0 F2FP.BF16.F32.PACK_AB R18, RZ, R18 ;  /* 0x00000012ff12823e */ /* 0x000fc800000010ff */
[----:B------:R-:W-:-:S07]  /*aee0*/  @!P0 PRMT R6, R18, 0x7610, R6 ;  /* 0x0000761012068816 */ /* 0x000fce0000000006 */
.L_x_1621:
[----:B------:R-:W-:Y:S05]  /*aef0*/  BSYNC B1 ;  /* 0x0000000000017941 */ /* 0x000fea0003800000 */
.L_x_1620:
[----:B------:R-:W-:Y:S01]  /*af00*/  SHF.L.U32 R2, R21, 0x10, RZ ;  /* 0x0000001015027819 */ /* 0x000fe200000006ff */
[----:B------:R-:W-:Y:S01]  /*af10*/  IMAD.U32 R5, R20, 0x10000, RZ ;  /* 0x0001000014057824 */ /* 0x000fe200078e00ff */
[----:B------:R-:W-:Y:S01]  /*af20*/  SHF.L.U32 R7, R7, 0x10, RZ ;  /* 0x0000001007077819 */ /* 0x000fe200000006ff */
[----:B------:R-:W-:Y:S02]  /*af30*/  IMAD.U32 R6, R6, 0x10000, RZ ;  /* 0x0001000006067824 */ /* 0x000fe400078e00ff */
[----:B------:R-:W-:-:S06]  /*af40*/  FMUL.FTZ R2, R2, R5 ;  /* 0x0000000502027220 */ /* 0x000fcc0000410000 */
[----:B------:R-:W1:Y:S02]  /*af50*/  F2F.BF16.F32 R2, R2 ;  /* 0x0000000200027304 */ /* 0x000e640000202000 */
[----:B-1----:R-:W-:-:S05]  /*af60*/  SHF.L.U32 R4, R2, 0x10, RZ ;  /* 0x0000001002047819 */ /* 0x002fca00000006ff */
[----:B------:R-:W-:-:S06]  /*af70*/  FMUL.FTZ R4, R7, R4 ;  /* 0x0000000407047220 */ /* 0x000fcc0000410000 */
[----:B------:R-:W1:Y:S02]  /*af80*/  F2F.BF16.F32 R4, R4 ;  /* 0x0000000400047304 */ /* 0x000e640000202000 */
[----:B-1----:R-:W-:-:S05]  /*af90*/  SHF.L.U32 R5, R4, 0x10, RZ ;  /* 0x0000001004057819 */ /* 0x002fca00000006ff */
[----:B------:R-:W-:-:S05]  /*afa0*/  FMUL.FTZ R5, R5, R6 ;  /* 0x0000000605057220 */ /* 0x000fca0000410000 */
[----:B------:R-:W-:-:S04]  /*afb0*/  F2FP.BF16.F32.PACK_AB R5, RZ, R5 ;  /* 0x00000005ff05723e */ /* 0x000fc800000010ff */
[----:B-----5:R-:W-:Y:S01]  /*afc0*/  PRMT R16, R5, 0x7610, R16 ;  /* 0x0000761005107816 */ /* 0x020fe20000000010 */
[----:B------:R-:W-:Y:S06]  /*afd0*/  BRA `(.L_x_1581) ;  /* 0x0000000400b07947 */ /* 0x000fec0003800000 */
.L_x_1596:
[----:B------:R-:W0:Y:S01]  /*afe0*/  LDC R4, c[0x0][0x220] ;  /* 0x00008800ff047b82 */ /* 0x000e220000000800 */
[----:B------:R-:W-:Y:S07]  /*aff0*/  BSSY B1, `(.L_x_1622) ;  /* 0x000002d000017945 */ /* 0x000fee0003800000 */
[----:B------:R-:W1:Y:S01]  /*b000*/  LDC.U16 R6, c[0x0][0x212] ;  /* 0x00008480ff067b82 */ /* 0x000e620000000400 */
[----:B0-----:R-:W-:-:S05]  /*b010*/  IMAD R5, R4, 0x3, R9 ;  /* 0x0000000304057824 */ /* 0x001fca00078e0209 */
[----:B------:R-:W-:Y:S02]  /*b020*/  ISETP.GE.U32.AND P0, PT, R5, R2, PT ;  /* 0x000000020500720c */ /* 0x000fe40003f06070 */
[-C--:B-1----:R-:W-:Y:S01]  /*b030*/  MOV R7, R6.reuse ;  /* 0x0000000600077202 */ /* 0x082fe20000000f00 */
[----:B------:R-:W-:Y:S01]  /*b040*/  IMAD.MOV.U32 R8, RZ, RZ, R6 ;  /* 0x000000ffff087224 */ /* 0x000fe200078e0006 */
[----:B------:R-:W-:-:S09]  /*b050*/  MOV R5, R6 ;  /* 0x0000000600057202 */ /* 0x000fd20000000f00 */
[----:B------:R-:W-:Y:S05]  /*b060*/  @P0 BRA `(.L_x_1623) ;  /* 0x0000000000940947 */ /* 0x000fea0003800000 */
[----:B------:R-:W-:Y:S01]  /*b070*/  BSSY B2, `(.L_x_1624) ;  /* 0x0000023000027945 */ /* 0x000fe20003800000 */
[----:B------:R-:W-:Y:S01]  /*b080*/  MOV R8, R6 ;  /* 0x0000000600087202 */ /* 0x000fe20000000f00 */
[----:B------:R-:W-:-:S07]  /*b090*/  IMAD.MOV.U32 R5, RZ, RZ, R6 ;  /* 0x000000ffff057224 */ /* 0x000fce00078e0006 */
.L_x_1625:
[C---:B------:R-:W-:Y:S01]  /*b0a0*/  IADD3 R17, R9.reuse, R4, RZ ;  /* 0x0000000409117210 */ /* 0x040fe20007ffe0ff */
[----:B------:R-:W-:-:S03]  /*b0b0*/  IMAD.WIDE.U32 R10, R9, 0x2, R12 ;  /* 0x00000002090a7825 */ /* 0x000fc600078e000c */
[C---:B------:R-:W-:Y:S01]  /*b0c0*/  IADD3 R19, R17.reuse, R4, RZ ;  /* 0x0000000411137210 */ /* 0x040fe20007ffe0ff */
[----:B------:R-:W-:Y:S02]  /*b0d0*/  IMAD.WIDE.U32 R16, R17, 0x2, R12 ;  /* 0x0000000211107825 */ /* 0x000fe400078e000c */
[----:B------:R-:W2:Y:S02]  /*b0e0*/  LDG.E.U16 R10, desc[UR36][R10.64] ;  /* 0x000000240a0a7981 */ /* 0x000ea4000c1e1500 */
[C---:B------:R-:W-:Y:S02]  /*b0f0*/  IMAD.IADD R23, R19.reuse, 0x1, R4 ;  /* 0x0000000113177824 */ /* 0x040fe400078e0204 */
[----:B------:R-:W3:Y:S01]  /*b100*/  LDG.E.U16 R16, desc[UR36][R16.64] ;  /* 0x0000002410107981 */ /* 0x000ee2000c1e1500 */
[----:B------:R-:W-:-:S04]  /*b110*/  IMAD.WIDE.U32 R18, R19, 0x2, R12 ;  /* 0x0000000213127825 */ /* 0x000fc800078e000c */
[----:B------:R-:W-:Y:S02]  /*b120*/  IMAD.WIDE.U32 R20, R23, 0x2, R12 ;  /* 0x0000000217147825 */ /* 0x000fe400078e000c */
[----:B------:R-:W4:Y:S04]  /*b130*/  LDG.E.U16 R18, desc[UR36][R18.64] ;  /* 0x0000002412127981 */ /* 0x000f28000c1e1500 */
[----:B------:R-:W5:Y:S01]  /*b140*/  LDG.E.U16 R20, desc[UR36][R20.64] ;  /* 0x0000002414147981 */ /* 0x000f62000c1e1500 */
[----:B------:R-:W-:Y:S02]  /*b150*/  SHF.L.U32 R22, R5, 0x10, RZ ;  /* 0x0000001005167819 */ /* 0x000fe400000006ff */
[----:B------:R-:W-:Y:S02]  /*b160*/  SHF.L.U32 R24, R7, 0x10, RZ ;  /* 0x0000001007187819 */ /* 0x000fe400000006ff */
[----:B------:R-:W-:Y:S01]  /*b170*/  IADD3 R9, R23, R4, RZ ;  /* 0x0000000417097210 */ /* 0x000fe20007ffe0ff */
[----:B------:R-:W-:Y:S01]  /*b180*/  IMAD.U32 R8, R8, 0x10000, RZ ;  /* 0x0001000008087824 */ /* 0x000fe200078e00ff */
[----:B------:R-:W-:Y:S01]  /*b190*/  SHF.L.U32 R6, R6, 0x10, RZ ;  /* 0x0000001006067819 */ /* 0x000fe200000006ff */
[----:B---3--:R-:W-:-:S04]  /*b1a0*/  IMAD.U32 R7, R16, 0x10000, RZ ;  /* 0x0001000010077824 */ /* 0x008fc800078e00ff */
[----:B------:R-:W-:Y:S01]  /*b1b0*/  FMUL.FTZ R22, R22, R7 ;  /* 0x0000000716167220 */ /* 0x000fe20000410000 */
[----:B------:R-:W-:Y:S01]  /*b1c0*/  IMAD R7, R4, 0x3, R9 ;  /* 0x0000000304077824 */ /* 0x000fe200078e0209 */
[----:B--2---:R-:W-:Y:S02]  /*b1d0*/  SHF.L.U32 R5, R10, 0x10, RZ ;  /* 0x000000100a057819 */ /* 0x004fe400000006ff */
[----:B----4-:R-:W-:Y:S02]  /*b1e0*/  SHF.L.U32 R25, R18, 0x10, RZ ;  /* 0x0000001012197819 */ /* 0x010fe400000006ff */
[----:B------:R-:W-:Y:S01]  /*b1f0*/  ISETP.GE.U32.AND P0, PT, R7, R2, PT ;  /* 0x000000020700720c */ /* 0x000fe20003f06070 */
[----:B-----5:R-:W-:Y:S02]  /*b200*/  IMAD.U32 R11, R20, 0x10000, RZ ;  /* 0x00010000140b7824 */ /* 0x020fe400078e00ff */
[----:B------:R-:W-:Y:S01]  /*b210*/  FMUL.FTZ R5, R6, R5 ;  /* 0x0000000506057220 */ /* 0x000fe20000410000 */
[----:B------:R-:W-:Y:S01]  /*b220*/  FMUL.FTZ R8, R8, R25 ;  /* 0x0000001908087220 */ /* 0x000fe20000410000 */
[----:B------:R-:W-:-:S03]  /*b230*/  FMUL.FTZ R11, R24, R11 ;  /* 0x0000000b180b7220 */ /* 0x000fc60000410000 */
[----:B------:R-:W-:Y:S02]  /*b240*/  F2FP.BF16.F32.PACK_AB R22, R22, R5 ;  /* 0x000000051616723e */ /* 0x000fe400000010ff */
[----:B------:R-:W-:Y:S02]  /*b250*/  F2FP.BF16.F32.PACK_AB R8, R11, R8 ;  /* 0x000000080b08723e */ /* 0x000fe400000010ff */
[C---:B------:R-:W-:Y:S02]  /*b260*/  PRMT R5, R22.reuse, 0x7632, R5 ;  /* 0x0000763216057816 */ /* 0x040fe40000000005 */
[----:B------:R-:W-:Y:S02]  /*b270*/  PRMT R6, R22, 0x7610, R6 ;  /* 0x0000761016067816 */ /* 0x000fe40000000006 */
[----:B------:R-:W-:Y:S01]  /*b280*/  PRMT R7, R8, 0x7632, R7 ;  /* 0x0000763208077816 */ /* 0x000fe20000000007 */
[----:B------:R-:W-:Y:S06]  /*b290*/  @!P0 BRA `(.L_x_1625) ;  /* 0xfffffffc00808947 */ /* 0x000fec000383ffff */
[----:B------:R-:W-:Y:S05]  /*b2a0*/  BSYNC B2 ;  /* 0x0000000000027941 */ /* 0x000fea0003800000 */
.L_x_1624:
[----:B------:R-:W-:-:S07]  /*b2b0*/  PRMT R17, R10, 0x7610, R17 ;  /* 0x000076100a117816 */ /* 0x000fce0000000011 */
.L_x_1623:
[----:B------:R-:W-:Y:S05]  /*b2c0*/  BSYNC B1 ;  /* 0x0000000000017941 */ /* 0x000fea0003800000 */
.L_x_1622:
[----:B------:R-:W-:Y:S01]  /*b2d0*/  ISETP.GE.U32.AND P1, PT, R9, R2, PT ;  /* 0x000000020900720c */ /* 0x000fe20003f26070 */
[----:B------:R-:W-:-:S12]  /*b2e0*/  BSSY B1, `(.L_x_1626) ;  /* 0x0000012000017945 */ /* 0x000fd80003800000 */
[----:B------:R-:W-:Y:S05]  /*b2f0*/  @P1 BRA `(.L_x_1627) ;  /* 0x0000000000401947 */ /* 0x000fea0003800000 */
[----:B------:R-:W-:-:S05]  /*b300*/  IMAD.WIDE.U32 R10, R9, 0x2, R12 ;  /* 0x00000002090a7825 */ /* 0x000fca00078e000c */
[----:B------:R0:W5:Y:S01]  /*b310*/  LDG.E.U16 R17, desc[UR36][R10.64] ;  /* 0x000000240a117981 */ /* 0x000162000c1e1500 */
[----:B------:R-:W-:-:S04]  /*b320*/  IADD3 R19, R9, R4, RZ ;  /* 0x0000000409137210 */ /* 0x000fc80007ffe0ff */
[----:B------:R-:W-:-:S13]  /*b330*/  ISETP.GE.U32.AND P0, PT, R19, R2, PT ;  /* 0x000000021300720c */ /* 0x000fda0003f06070 */
[----:B0-----:R-:W-:Y:S05]  /*b340*/  @P0 BRA `(.L_x_1627) ;  /* 0x00000000002c0947 */ /* 0x001fea0003800000 */
[----:B------:R-:W-:-:S05]  /*b350*/  IMAD.WIDE.U32 R10, R19, 0x2, R12 ;  /* 0x00000002130a7825 */ /* 0x000fca00078e000c */
[----:B------:R0:W5:Y:S01]  /*b360*/  LDG.E.U16 R16, desc[UR36][R10.64] ;  /* 0x000000240a107981 */ /* 0x000162000c1e1500 */
[----:B------:R-:W-:-:S04]  /*b370*/  IADD3 R19, R19, R4, RZ ;  /* 0x0000000413137210 */ /* 0x000fc80007ffe0ff */
[----:B------:R-:W-:-:S13]  /*b380*/  ISETP.GE.U32.AND P0, PT, R19, R2, PT ;  /* 0x000000021300720c */ /* 0x000fda0003f06070 */
[----:B0-----:R-:W-:Y:S05]  /*b390*/  @P0 BRA `(.L_x_1627) ;  /* 0x0000000000180947 */ /* 0x001fea0003800000 */
[C---:B------:R-:W-:Y:S02]  /*b3a0*/  IMAD.IADD R21, R19.reuse, 0x1, R4 ;  /* 0x0000000113157824 */ /* 0x040fe400078e0204 */
[----:B------:R-:W-:-:S03]  /*b3b0*/  IMAD.WIDE.U32 R10, R19, 0x2, R12 ;  /* 0x00000002130a7825 */ /* 0x000fc600078e000c */
[C---:B------:R-:W-:Y:S02]  /*b3c0*/  ISETP.GE.U32.AND P0, PT, R21.reuse, R2, PT ;  /* 0x000000021500720c */ /* 0x040fe40003f06070 */
[----:B------:R0:W5:Y:S11]  /*b3d0*/  LDG.E.U16 R18, desc[UR36][R10.64] ;  /* 0x000000240a127981 */ /* 0x000176000c1e1500 */
[----:B------:R-:W-:-:S05]  /*b3e0*/  @!P0 IMAD.WIDE.U32 R12, R21, 0x2, R12 ;  /* 0x00000002150c8825 */ /* 0x000fca00078e000c */
[----:B------:R0:W5:Y:S02]  /*b3f0*/  @!P0 LDG.E.U16 R20, desc[UR36][R12.64] ;  /* 0x000000240c148981 */ /* 0x000164000c1e1500 */
.L_x_1627:
[----:B------:R-:W-:Y:S05]  /*b400*/  BSYNC B1 ;  /* 0x0000000000017941 */ /* 0x000fea0003800000 */
.L_x_1626:
        /* <DEDUP_REMOVED lines=16> */
[----:B------:R-:W-:Y:S02]  /*b510*/  IADD3 R9, R9, R4, RZ ;  /* 0x0000000409097210 */ /* 0x000fe40007ffe0ff */
[----:B------:R-:W-:Y:S02]  /*b520*/  SHF.L.U32 R8, R8, 0x10, RZ ;  /* 0x0000001008087819 */ /* 0x000fe400000006ff */
[----:B------:R-:W-:Y:S01]  /*b530*/  ISETP.GE.U32.AND P0, PT, R9, R2, PT ;  /* 0x000000020900720c */ /* 0x000fe20003f06070 */
[----:B------:R-:W-:-:S04]  /*b540*/  IMAD.U32 R9, R18, 0x10000, RZ ;  /* 0x0001000012097824 */ /* 0x000fc800078e00ff */
[----:B------:R-:W-:-:S05]  /*b550*/  FMUL.FTZ R8, R8, R9 ;  /* 0x0000000908087220 */ /* 0x000fca0000410000 */
[----:B------:R-:W-:-:S03]  /*b560*/  F2FP.BF16.F32.PACK_AB R8, RZ, R8 ;  /* 0x00000008ff08723e */ /* 0x000fc600000010ff */
[----:B0-----:R-:W-:Y:S02]  /*b570*/  @!P0 SHF.L.U32 R11, R20, 0x10, RZ ;  /* 0x00000010140b8819 */ /* 0x001fe400000006ff */
[----:B------:R-:W-:-:S05]  /*b580*/  @!P0 SHF.L.U32 R2, R7, 0x10, RZ ;  /* 0x0000001007028819 */ /* 0x000fca00000006ff */
[----:B------:R-:W-:-:S05]  /*b590*/  @!P0 FMUL.FTZ R2, R2, R11 ;  /* 0x0000000b02028220 */ /* 0x000fca0000410000 */
[----:B------:R-:W-:-:S04]  /*b5a0*/  @!P0 F2FP.BF16.F32.PACK_AB R2, RZ, R2 ;  /* 0x00000002ff02823e */ /* 0x000fc800000010ff */
[----:B------:R-:W-:-:S07]  /*b5b0*/  @!P0 PRMT R7, R2, 0x7610, R7 ;  /* 0x0000761002078816 */ /* 0x000fce0000000007 */
.L_x_1629:
[----:B------:R-:W-:Y:S05]  /*b5c0*/  BSYNC B1 ;  /* 0x0000000000017941 */ /* 0x000fea0003800000 */
.L_x_1628:
[----:B------:R-:W-:Y:S01]  /*b5d0*/  SHF.L.U32 R5, R5, 0x10, RZ ;  /* 0x0000001005057819 */ /* 0x000fe200000006ff */
[----:B------:R-:W-:Y:S01]  /*b5e0*/  IMAD.U32 R2, R6, 0x10000, RZ ;  /* 0x0001000006027824 */ /* 0x000fe200078e00ff */
[----:B------:R-:W-:-:S03]  /*b5f0*/  SHF.L.U32 R6, R7, 0x10, RZ ;  /* 0x0000001007067819 */ /* 0x000fc600000006ff */
[----:B------:R-:W-:Y:S01]  /*b600*/  FMUL.FTZ R2, R2, R5 ;  /* 0x0000000502027220 */ /* 0x000fe20000410000 */
[----:B------:R-:W-:-:S05]  /*b610*/  SHF.L.U32 R5, R8, 0x10, RZ ;  /* 0x0000001008057819 */ /* 0x000fca00000006ff */
[----:B------:R-:W1:Y:S02]  /*b620*/  F2F.BF16.F32 R2, R2 ;  /* 0x0000000200027304 */ /* 0x000e640000202000 */
[----:B-1----:R-:W-:-:S04]  /*b630*/  IMAD.U32 R4, R2, 0x10000, RZ ;  /* 0x0001000002047824 */ /* 0x002fc800078e00ff */
[----:B------:R-:W-:-:S06]  /*b640*/  FMUL.FTZ R4, R5, R4 ;  /* 0x0000000405047220 */ /* 0x000fcc0000410000 */
[----:B------:R-:W1:Y:S02]  /*b650*/  F2F.BF16.F32 R4, R4 ;  /* 0x0000000400047304 */ /* 0x000e640000202000 */
[----:B-1----:R-:W-:-:S05]  /*b660*/  SHF.L.U32 R5, R4, 0x10, RZ ;  /* 0x0000001004057819 */ /* 0x002fca00000006ff */
[----:B------:R-:W-:-:S05]  /*b670*/  FMUL.FTZ R5, R6, R5 ;  /* 0x0000000506057220 */ /* 0x000fca0000410000 */
[----:B------:R-:W-:-:S04]  /*b680*/  F2FP.BF16.F32.PACK_AB R5, RZ, R5 ;  /* 0x00000005ff05723e */ /* 0x000fc800000010ff */
[----:B-----5:R-:W-:-:S07]  /*b690*/  PRMT R16, R5, 0x7610, R16 ;  /* 0x0000761005107816 */ /* 0x020fce0000000010 */
.L_x_1581:
[----:B------:R-:W-:Y:S05]  /*b6a0*/  BSYNC B0 ;  /* 0x0000000000007941 */ /* 0x000fea0003800000 */
.L_x_1580:
[----:B------:R-:W-:Y:S02]  /*b6b0*/  ULDC UR4, c[0x0][0x230] ;  /* 0x00008c0000047ab9 */ /* 0x000fe40000000800 */
[----:B------:R-:W-:-:S13]  /*b6c0*/  ISETP.NE.AND P0, PT, RZ, UR4, PT ;  /* 0x00000004ff007c0c */ /* 0x000fda000bf05270 */
[----:B------:R-:W-:Y:S05]  /*b6d0*/  @!P0 BRA `(.L_x_1630) ;  /* 0x0000000000748947 */ /* 0x000fea0003800000 */
[----:B------:R-:W2:Y:S01]  /*b6e0*/  S2UR UR5, SR_CgaCtaId ;  /* 0x00000000000579c3 */ /* 0x000ea20000008800 */
[----:B------:R-:W-:Y:S01]  /*b6f0*/  UMOV UR4, 0x400 ;  /* 0x0000040000047882 */ /* 0x000fe20000000000 */
[----:B------:R-:W-:Y:S01]  /*b700*/  ULDC UR6, c[0x0][0x0] ;  /* 0x0000000000067ab9 */ /* 0x000fe20000000800 */
[----:B------:R-:W-:Y:S01]  /*b710*/  UIADD3 UR4, UR4, 0x10, URZ ;  /* 0x0000001004047890 */ /* 0x000fe2000fffe03f */
[----:B------:R-:W-:Y:S01]  /*b720*/  IMAD R2, R3, UR6, R0 ;  /* 0x0000000603027c24 */ /* 0x000fe2000f8e0200 */
[----:B------:R-:W-:Y:S02]  /*b730*/  ULDC UR7, c[0x0][0x4] ;  /* 0x0000010000077ab9 */ /* 0x000fe40000000800 */
[----:B--2---:R-:W-:Y:S02]  /*b740*/  ULEA UR4, UR5, UR4, 0x18 ;  /* 0x0000000405047291 */ /* 0x004fe4000f8ec03f */
[----:B------:R-:W-:-:S04]  /*b750*/  USHF.R.U32.HI UR5, URZ, 0x1, UR7 ;  /* 0x000000013f057899 */ /* 0x000fc80008011607 */
[----:B------:R-:W-:Y:S02]  /*b760*/  LEA R5, R2, UR4, 0x1 ;  /* 0x0000000402057c11 */ /* 0x000fe4000f8e08ff */
[----:B------:R-:W-:-:S03]  /*b770*/  ISETP.NE.AND P0, PT, RZ, UR5, PT ;  /* 0x00000005ff007c0c */ /* 0x000fc6000bf05270 */
[----:B------:R2:W-:Y:S10]  /*b780*/  STS.U16 [R5], R16 ;  /* 0x0000001005007388 */ /* 0x0005f40000000400 */
[----:B--2---:R-:W-:Y:S05]  /*b790*/  @!P0 BRA `(.L_x_1630) ;  /* 0x0000000000448947 */ /* 0x004fea0003800000 */
[----:B------:R-:W-:-:S07]  /*b7a0*/  IMAD.U32 R2, RZ, RZ, UR5 ;  /* 0x00000005ff027e24 */ /* 0x000fce000f8e00ff */
.L_x_1631:
[----:B------:R-:W-:Y:S01]  /*b7b0*/  IADD3 R7, R3, R2, RZ ;  /* 0x0000000203077210 */ /* 0x000fe20007ffe0ff */
[----:B------:R-:W-:Y:S03]  /*b7c0*/  BAR.SYNC.DEFER_BLOCKING 0x0 ;  /* 0x0000000000007b1d */ /* 0x000fe60000010000 */
[----:B------:R-:W-:-:S04]  /*b7d0*/  ISETP.GE.U32.AND P0, PT, R7, UR7, PT ;  /* 0x0000000707007c0c */ /* 0x000fc8000bf06070 */
[----:B------:R-:W-:-:S13]  /*b7e0*/  ISETP.GE.U32.OR P0, PT, R3, R2, P0 ;  /* 0x000000020300720c */ /* 0x000fda0000706470 */
[----:B------:R-:W-:Y:S01]  /*b7f0*/  @!P0 IMAD R4, R7, UR6, R0 ;  /* 0x0000000607048c24 */ /* 0x000fe2000f8e0200 */
[----:B------:R-:W-:-:S04]  /*b800*/  @!P0 SHF.L.U32 R6, R16, 0x10, RZ ;  /* 0x0000001010068819 */ /* 0x000fc800000006ff */
[----:B------:R-:W-:-:S06]  /*b810*/  @!P0 LEA R4, R4, UR4, 0x1 ;  /* 0x0000000404048c11 */ /* 0x000fcc000f8e08ff */
[----:B------:R-:W2:Y:S02]  /*b820*/  @!P0 LDS.U16 R4, [R4] ;  /* 0x0000000004048984 */ /* 0x000ea40000000400 */
[----:B--2---:R-:W-:-:S04]  /*b830*/  @!P0 IMAD.U32 R7, R4, 0x10000, RZ ;  /* 0x0001000004078824 */ /* 0x004fc800078e00ff */
[----:B------:R-:W-:-:S05]  /*b840*/  @!P0 FMUL.FTZ R6, R6, R7 ;  /* 0x0000000706068220 */ /* 0x000fca0000410000 */
[----:B------:R-:W-:-:S04]  /*b850*/  @!P0 F2FP.BF16.F32.PACK_AB R6, RZ, R6 ;  /* 0x00000006ff06823e */ /* 0x000fc800000010ff */
[----:B------:R-:W-:-:S05]  /*b860*/  @!P0 PRMT R16, R6, 0x7610, R16 ;  /* 0x0000761006108816 */ /* 0x000fca0000000010 */
[----:B------:R2:W-:Y:S01]  /*b870*/  @!P0 STS.U16 [R5], R16 ;  /* 0x0000001005008388 */ /* 0x0005e20000000400 */
[----:B------:R-:W-:Y:S02]  /*b880*/  ISETP.GT.AND P0, PT, R2, 0x1, PT ;  /* 0x000000010200780c */ /* 0x000fe40003f04270 */
[----:B------:R-:W-:-:S11]  /*b890*/  SHF.R.S32.HI R2, RZ, 0x1, R2 ;  /* 0x00000001ff027819 */ /* 0x000fd60000011402 */
[----:B--2---:R-:W-:Y:S05]  /*b8a0*/  @P0 BRA `(.L_x_1631) ;  /* 0xfffffffc00c00947 */ /* 0x004fea000383ffff */
.L_x_1630:
[----:B------:R-:W-:Y:S02]  /*b8b0*/  ULDC UR4, c[0x0][0x22c] ;  /* 0x00008b0000047ab9 */ /* 0x000fe40000000800 */
[----:B------:R-:W-:-:S13]  /*b8c0*/  ISETP.NE.AND P0, PT, RZ, UR4, PT ;  /* 0x00000004ff007c0c */ /* 0x000fda000bf05270 */
[----:B------:R-:W-:Y:S05]  /*b8d0*/  @!P0 BRA `(.L_x_1632) ;  /* 0x0000000000b88947 */ /* 0x000fea0003800000 */
[----:B------:R-:W2:Y:S02]  /*b8e0*/  LDC R7, c[0x0][RZ] ;  /* 0x00000000ff077b82 */ /* 0x000ea40000000800 */
[----:B--2---:R-:W-:Y:S02]  /*b8f0*/  ISETP.GT.AND P0, PT, R7, 0x20, PT ;  /* 0x000000200700780c */ /* 0x004fe40003f04270 */
[----:B------:R-:W-:-:S11]  /*b900*/  MOV R2, R7 ;  /* 0x0000000700027202 */ /* 0x000fd60000000f00 */
[----:B------:R-:W-:Y:S05]  /*b910*/  @!P0 BRA `(.L_x_1633) ;  /* 0x0000000000708947 */ /* 0x000fea0003800000 */
[----:B------:R-:W2:Y:S01]  /*b920*/  S2UR UR5, SR_CgaCtaId ;  /* 0x00000000000579c3 */ /* 0x000ea20000008800 */
[----:B------:R-:W-:Y:S01]  /*b930*/  UMOV UR4, 0x400 ;  /* 0x0000040000047882 */ /* 0x000fe20000000000 */
[----:B------:R-:W-:Y:S01]  /*b940*/  IMAD R2, R3, R7, R0 ;  /* 0x0000000703027224 */ /* 0x000fe200078e0200 */
[----:B------:R-:W-:-:S04]  /*b950*/  UIADD3 UR4, UR4, 0x10, URZ ;  /* 0x0000001004047890 */ /* 0x000fc8000fffe03f */
[----:B--2---:R-:W-:-:S06]  /*b960*/  ULEA UR4, UR5, UR4, 0x18 ;  /* 0x0000000405047291 */ /* 0x004fcc000f8ec03f */
[----:B------:R-:W-:Y:S02]  /*b970*/  LEA R5, R2, UR4, 0x1 ;  /* 0x0000000402057c11 */ /* 0x000fe4000f8e08ff */
[----:B------:R-:W-:-:S03]  /*b980*/  LEA.HI R2, R7, R7, RZ, 0x1 ;  /* 0x0000000707027211 */ /* 0x000fc600078f08ff */
[----:B------:R2:W-:Y:S01]  /*b990*/  STS.U16 [R5], R16 ;  /* 0x0000001005007388 */ /* 0x0005e20000000400 */
[----:B------:R-:W-:Y:S01]  /*b9a0*/  SHF.R.S32.HI R4, RZ, 0x1, R2 ;  /* 0x00000001ff047819 */ /* 0x000fe20000011402 */
[----:B------:R-:W-:-:S03]  /*b9b0*/  HFMA2.MMA R2, -RZ, RZ, 0, 1.9073486328125e-06 ;  /* 0x00000020ff027435 */ /* 0x000fc600000001ff */
[----:B------:R-:W-:-:S13]  /*b9c0*/  ISETP.GE.AND P0, PT, R4, 0x20, PT ;  /* 0x000000200400780c */ /* 0x000fda0003f06270 */
[----:B--2---:R-:W-:Y:S05]  /*b9d0*/  @!P0 BRA `(.L_x_1633) ;  /* 0x0000000000408947 */ /* 0x004fea0003800000 */
.L_x_1634:
[----:B------:R-:W-:Y:S01]  /*b9e0*/  IMAD.IADD R2, R0, 0x1, R4 ;  /* 0x0000000100027824 */ /* 0x000fe200078e0204 */
[----:B------:R-:W-:Y:S04]  /*b9f0*/  BAR.SYNC.DEFER_BLOCKING 0x0 ;  /* 0x0000000000007b1d */ /* 0x000fe80000010000 */
[----:B------:R-:W-:-:S04]  /*ba00*/  ISETP.GE.U32.AND P0, PT, R2, R7, PT ;  /* 0x000000070200720c */ /* 0x000fc80003f06070 */
[----:B------:R-:W-:-:S13]  /*ba10*/  ISETP.GE.U32.OR P0, PT, R0, R4, P0 ;  /* 0x000000040000720c */ /* 0x000fda0000706470 */
[----:B------:R-:W-:Y:S02]  /*ba20*/  @!P0 LEA R2, R4, R5, 0x1 ;  /* 0x0000000504028211 */ /* 0x000fe400078e08ff */
[----:B0-----:R-:W-:Y:S02]  /*ba30*/  @!P0 SHF.L.U32 R9, R16, 0x10, RZ ;  /* 0x0000001010098819 */ /* 0x001fe400000006ff */
[----:B------:R-:W-:Y:S02]  /*ba40*/  SHF.R.S32.HI R4, RZ, 0x1, R4 ;  /* 0x00000001ff047819 */ /* 0x000fe40000011404 */
[----:B------:R-:W0:Y:S02]  /*ba50*/  @!P0 LDS.U16 R2, [R2] ;  /* 0x0000000002028984 */ /* 0x000e240000000400 */
[----:B0-----:R-:W-:-:S04]  /*ba60*/  @!P0 IMAD.U32 R6, R2, 0x10000, RZ ;  /* 0x0001000002068824 */ /* 0x001fc800078e00ff */
[----:B------:R-:W-:-:S05]  /*ba70*/  @!P0 FMUL.FTZ R6, R9, R6 ;  /* 0x0000000609068220 */ /* 0x000fca0000410000 */
[----:B------:R-:W-:-:S04]  /*ba80*/  @!P0 F2FP.BF16.F32.PACK_AB R6, RZ, R6 ;  /* 0x00000006ff06823e */ /* 0x000fc800000010ff */
[----:B------:R-:W-:-:S05]  /*ba90*/  @!P0 PRMT R16, R6, 0x7610, R16 ;  /* 0x0000761006108816 */ /* 0x000fca0000000010 */
[----:B------:R2:W-:Y:S01]  /*baa0*/  @!P0 STS.U16 [R5], R16 ;  /* 0x0000001005008388 */ /* 0x0005e20000000400 */
[----:B------:R-:W-:-:S13]  /*bab0*/  ISETP.GE.AND P0, PT, R4, 0x20, PT ;  /* 0x000000200400780c */ /* 0x000fda0003f06270 */
[----:B--2---:R-:W-:Y:S05]  /*bac0*/  @P0 BRA `(.L_x_1634) ;  /* 0xfffffffc00c40947 */ /* 0x004fea000383ffff */
[----:B------:R-:W-:-:S07]  /*bad0*/  MOV R2, 0x20 ;  /* 0x0000002000027802 */ /* 0x000fce0000000f00 */
.L_x_1633:
[----:B------:R-:W-:Y:S01]  /*bae0*/  BAR.SYNC.DEFER_BLOCKING 0x0 ;  /* 0x0000000000007b1d */ /* 0x000fe20000010000 */
[----:B------:R-:W-:-:S13]  /*baf0*/  ISETP.GE.AND P0, PT, R2, 0x2, PT ;  /* 0x000000020200780c */ /* 0x000fda0003f06270 */
[----:B------:R-:W-:Y:S05]  /*bb00*/  @!P0 BRA `(.L_x_1632) ;  /* 0x00000000002c8947 */ /* 0x000fea0003800000 */
[----:B------:R-:W-:-:S11]  /*bb10*/  HFMA2.MMA R5, -RZ, RZ, 0, 5.9604644775390625e-08 ;  /* 0x00000001ff057435 */ /* 0x000fd600000001ff */
.L_x_1635:
[----:B------:R-:W-:-:S05]  /*bb20*/  IMAD.U32 R4, R16, 0x10000, RZ ;  /* 0x0001000010047824 */ /* 0x000fca00078e00ff */
[----:B------:R2:W3:Y:S02]  /*bb30*/  SHFL.DOWN PT, R6, R4, R5, 0x1f ;  /* 0x08001f0504067589 */ /* 0x0004e400000e0000 */
[----:B--2---:R-:W-:-:S04]  /*bb40*/  SHF.L.U32 R5, R5, 0x1, RZ ;  /* 0x0000000105057819 */ /* 0x004fc800000006ff */
[----:B------:R-:W-:Y:S01]  /*bb50*/  ISETP.GE.AND P0, PT, R5, R2, PT ;  /* 0x000000020500720c */ /* 0x000fe20003f06270 */
[----:B---3--:R-:W2:Y:S02]  /*bb60*/  F2F.BF16.F32 R6, R6 ;  /* 0x0000000600067304 */ /* 0x008ea40000202000 */
[----:B--2---:R-:W-:-:S05]  /*bb70*/  SHF.L.U32 R7, R6, 0x10, RZ ;  /* 0x0000001006077819 */ /* 0x004fca00000006ff */
[----:B------:R-:W-:-:S05]  /*bb80*/  FMUL.FTZ R7, R4, R7 ;  /* 0x0000000704077220 */ /* 0x000fca0000410000 */
[----:B------:R-:W-:-:S04]  /*bb90*/  F2FP.BF16.F32.PACK_AB R7, RZ, R7 ;  /* 0x00000007ff07723e */ /* 0x000fc800000010ff */
[----:B------:R-:W-:Y:S01]  /*bba0*/  PRMT R16, R7, 0x7610, R16 ;  /* 0x0000761007107816 */ /* 0x000fe20000000010 */
[----:B------:R-:W-:Y:S06]  /*bbb0*/  @!P0 BRA `(.L_x_1635) ;  /* 0xfffffffc00d88947 */ /* 0x000fec000383ffff */
.L_x_1632:
[----:B0-----:R-:W0:Y:S01]  /*bbc0*/  LDC R13, c[0x0][0x3e8] ;  /* 0x0000fa00ff0d7b82 */ /* 0x001e220000000800 */
[----:B------:R-:W-:Y:S01]  /*bbd0*/  IMAD.MOV.U32 R17, RZ, RZ, RZ ;  /* 0x000000ffff117224 */ /* 0x000fe200078e00ff */
[----:B0-----:R-:W-:-:S13]  /*bbe0*/  ISETP.NE.AND P1, PT, R13, RZ, PT ;  /* 0x000000ff0d00720c */ /* 0x001fda0003f25270 */
[----:B------:R-:W-:Y:S05]  /*bbf0*/  @!P1 BRA `(.L_x_1636) ;  /* 0x0000001000449947 */ /* 0x000fea0003800000 */
        /* <DEDUP_REMOVED lines=265> */
[----:B------:R-:W-:-:S09]  /*cc90*/  ULDC.64 UR4, c[0x0][0x510] ;  /* 0x0001440000047ab9 */ /* 0x000fd20000000a00 */
[----:B------:R-:W-:Y:S01]  /*cca0*/  IMAD.HI.U32 R2, R7, UR4, R6 ;  /* 0x0000000407027c27 */ /* 0x000fe2000f8e0006 */
[----:B------:R-:W-:-:S04]  /*ccb0*/  ULDC UR4, c[0x0][0x50c] ;  /* 0x0001430000047ab9 */ /* 0x000fc80000000800 */
[----:B------:R-:W-:-:S04]  /*ccc0*/  SHF.R.U32.HI R2, RZ, UR5, R2 ;  /* 0x00000005ff027c19 */ /* 0x000fc80008011602 */
[----:B------:R-:W-:-:S05]  /*ccd0*/  IADD3 R5, -R2, RZ, RZ ;  /* 0x000000ff02057210 */ /* 0x000fca0007ffe1ff */
[----:B------:R-:W-:Y:S01]  /*cce0*/  IMAD R6, R5, UR4, R7 ;  /* 0x0000000405067c24 */ /* 0x000fe2000f8e0207 */
[----:B------:R-:W-:-:S03]  /*ccf0*/  ULDC UR4, c[0x0][0x5d8] ;  /* 0x0001760000047ab9 */ /* 0x000fc60000000800 */
[----:B------:R-:W-:-:S07]  /*cd00*/  IMAD R17, R6, UR4, R17 ;  /* 0x0000000406117c24 */ /* 0x000fce000f8e0211 */
.L_x_1636:
[----:B------:R-:W-:Y:S01]  /*cd10*/  ULDC.64 UR6, c[0x0][0x5f8] ;  /* 0x00017e0000067ab9 */ /* 0x000fe20000000a00 */
[----:B------:R-:W-:Y:S02]  /*cd20*/  CS2R R4, SRZ ;  /* 0x0000000000047805 */ /* 0x000fe4000001ff00 */
[----:B------:R-:W-:Y:S01]  /*cd30*/  ISETP.NE.U32.AND P0, PT, RZ, UR6, PT ;  /* 0x00000006ff007c0c */ /* 0x000fe2000bf05070 */
[----:B------:R-:W-:Y:S01]  /*cd40*/  ULDC.64 UR4, c[0x0][0x5e8] ;  /* 0x00017a0000047ab9 */ /* 0x000fe20000000a00 */
[----:B------:R-:W-:Y:S02]  /*cd50*/  MOV R12, RZ ;  /* 0x000000ff000c7202 */ /* 0x000fe40000000f00 */
[----:B------:R-:W-:Y:S02]  /*cd60*/  ISETP.NE.AND.EX P0, PT, RZ, UR7, PT, P0 ;  /* 0x00000007ff007c0c */ /* 0x000fe4000bf05300 */
[----:B------:R-:W-:-:S04]  /*cd70*/  IADD3 R6, P2, R17, UR4, RZ ;  /* 0x0000000411067c10 */ /* 0x000fc8000ff5e0ff */
[----:B------:R-:W-:-:S07]  /*cd80*/  IADD3.X R7, RZ, UR5, RZ, P2, !PT ;  /* 0x00000005ff077c10 */ /* 0x000fce00097fe4ff */
[----:B------:R-:W-:Y:S01]  /*cd90*/  @P0 IADD3 R4, P3, R17, UR6, RZ ;  /* 0x0000000611040c10 */ /* 0x000fe2000ff7e0ff */
[----:B------:R-:W-:Y:S02]  /*cda0*/  ULDC UR6, c[0x0][0x234] ;  /* 0x00008d0000067ab9 */ /* 0x000fe40000000800 */
[----:B------:R-:W-:Y:S02]  /*cdb0*/  ISETP.NE.AND P4, PT, RZ, UR6, PT ;  /* 0x00000006ff007c0c */ /* 0x000fe4000bf85270 */
[----:B------:R-:W-:-:S04]  /*cdc0*/  @P0 IMAD.X R5, RZ, RZ, UR7, P3 ;  /* 0x00000007ff050e24 */ /* 0x000fc800098e06ff */
[----:B------:R-:W-:-:S07]  /*cdd0*/  @P0 IMAD.MOV.U32 R12, RZ, RZ, R5 ;  /* 0x000000ffff0c0224 */ /* 0x000fce00078e0005 */
[----:B------:R-:W-:Y:S05]  /*cde0*/  @!P4 BRA `(.L_x_1637) ;  /* 0x0000002000d0c947 */ /* 0x000fea0003800000 */
[----:B------:R-:W0:Y:S01]  /*cdf0*/  S2R R2, SR_CTAID.X ;  /* 0x0000000000027919 */ /* 0x000e220000002500 */
[----:B------:R-:W-:Y:S01]  /*ce00*/  ULDC.64 UR6, c[0x0][0x238] ;  /* 0x00008e0000067ab9 */ /* 0x000fe20000000a00 */
[----:B------:R-:W-:Y:S01]  /*ce10*/  MOV R17, RZ ;  /* 0x000000ff00117202 */ /* 0x000fe20000000f00 */
[----:B------:R-:W-:Y:S01]  /*ce20*/  IMAD R6, R0, UR6, RZ ;  /* 0x0000000600067c24 */ /* 0x000fe2000f8e02ff */
[----:B------:R-:W-:-:S03]  /*ce30*/  ULDC UR6, c[0x0][0x224] ;  /* 0x0000890000067ab9 */ /* 0x000fc60000000800 */
[----:B------:R-:W-:-:S04]  /*ce40*/  IMAD R7, R3, UR7, R6 ;  /* 0x0000000703077c24 */ /* 0x000fc8000f8e0206 */
[----:B0-----:R-:W-:Y:S01]  /*ce50*/  IMAD R7, R2, UR6, R7 ;  /* 0x0000000602077c24 */ /* 0x001fe2000f8e0207 */
[----:B------:R-:W-:Y:S06]  /*ce60*/  @!P1 BRA `(.L_x_1638) ;  /* 0x0000001000449947 */ /* 0x000fec0003800000 */
[----:B------:R-:W-:Y:S01]  /*ce70*/  HFMA2.MMA R6, -RZ, RZ, 0, 0 ;  /* 0x00000000ff067435 */ /* 0x000fe200000001ff */
[----:B------:R-:W-:Y:S01]  /*ce80*/  ULDC.64 UR6, c[0x0][0x3f0] ;  /* 0x0000fc0000067ab9 */ /* 0x000fe20000000a00 */
[----:B------:R-:W-:-:S08]  /*ce90*/  ISETP.NE.AND P0, PT, R13, 0x1, PT ;  /* 0x000000010d00780c */ /* 0x000fd00003f05270 */
[----:B------:R-:W-:Y:S01]  /*cea0*/  IMAD.HI.U32 R8, R7, UR6, R6 ;  /* 0x0000000607087c27 */ /* 0x000fe2000f8e0006 */
[----:B------:R-:W-:-:S04]  /*ceb0*/  ULDC UR6, c[0x0][0x3ec] ;  /* 0x0000fb0000067ab9 */ /* 0x000fc80000000800 */
[----:B------:R-:W-:-:S05]  /*cec0*/  SHF.R.U32.HI R9, RZ, UR7, R8 ;  /* 0x00000007ff097c19 */ /* 0x000fca0008011608 */
[----:B-----5:R-:W-:-:S04]  /*ced0*/  IMAD.MOV R11, RZ, RZ, -R9 ;  /* 0x000000ffff0b7224 */ /* 0x020fc800078e0a09 */
[----:B------:R-:W-:Y:S01]  /*cee0*/  IMAD R11, R11, UR6, R7 ;  /* 0x000000060b0b7c24 */ /* 0x000fe2000f8e0207 */
[----:B------:R-:W-:-:S03]  /*cef0*/  ULDC UR6, c[0x0][0x518] ;  /* 0x0001460000067ab9 */ /* 0x000fc60000000800 */
[----:B------:R-:W-:Y:S01]  /*cf00*/  IMAD R17, R11, UR6, RZ ;  /* 0x000000060b117c24 */ /* 0x000fe2000f8e02ff */
        /* <DEDUP_REMOVED lines=255> */
[----:B------:R-:W-:-:S04]  /*df00*/  ULDC.64 UR6, c[0x0][0x510] ;  /* 0x0001440000067ab9 */ /* 0x000fc80000000a00 */
[----:B------:R-:W-:Y:S01]  /*df10*/  IMAD.HI.U32 R8, R11, UR6, R10 ;  /* 0x000000060b087c27 */ /* 0x000fe2000f8e000a */
[----:B------:R-:W-:-:S04]  /*df20*/  ULDC UR6, c[0x0][0x50c] ;  /* 0x0001430000067ab9 */ /* 0x000fc80000000800 */
[----:B------:R-:W-:-:S05]  /*df30*/  SHF.R.U32.HI R8, RZ, UR7, R8 ;  /* 0x00000007ff087c19 */ /* 0x000fca0008011608 */
[----:B------:R-:W-:-:S04]  /*df40*/  IMAD.MOV R9, RZ, RZ, -R8 ;  /* 0x000000ffff097224 */ /* 0x000fc800078e0a08 */
[----:B------:R-:W-:Y:S01]  /*df50*/  IMAD R10, R9, UR6, R11 ;  /* 0x00000006090a7c24 */ /* 0x000fe2000f8e020b */
[----:B------:R-:W-:-:S03]  /*df60*/  ULDC UR6, c[0x0][0x5d8] ;  /* 0x0001760000067ab9 */ /* 0x000fc60000000800 */
[----:B------:R-:W-:-:S07]  /*df70*/  IMAD R17, R10, UR6, R17 ;  /* 0x000000060a117c24 */ /* 0x000fce000f8e0211 */
.L_x_1638:
[----:B------:R-:W-:Y:S01]  /*df80*/  ULDC UR9, c[0x0][0x22c] ;  /* 0x00008b0000097ab9 */ /* 0x000fe20000000800 */
[----:B------:R-:W-:Y:S01]  /*df90*/  ULDC UR6, c[0x0][0x21c] ;  /* 0x0000870000067ab9 */ /* 0x000fe20000000800 */
[----:B------:R-:W-:Y:S01]  /*dfa0*/  ISETP.NE.AND P0, PT, RZ, UR9, PT ;  /* 0x00000009ff007c0c */ /* 0x000fe2000bf05270 */
[----:B------:R-:W0:Y:S01]  /*dfb0*/  S2UR UR8, SR_CgaCtaId ;  /* 0x00000000000879c3 */ /* 0x000e220000008800 */
[----:B------:R-:W-:Y:S01]  /*dfc0*/  IADD3 R6, P1, R17, UR4, RZ ;  /* 0x0000000411067c10 */ /* 0x000fe2000ff3e0ff */
[----:B------:R-:W-:Y:S01]  /*dfd0*/  BSSY B0, `(.L_x_1639) ;  /* 0x000000c000007945 */ /* 0x000fe20003800000 */
[----:B------:R-:W-:Y:S02]  /*dfe0*/  ISETP.NE.AND P0, PT, R0, RZ, P0 ;  /* 0x000000ff0000720c */ /* 0x000fe40000705270 */
[----:B------:R-:W-:Y:S02]  /*dff0*/  PRMT R8, RZ, 0x7610, R8 ;  /* 0x00007610ff087816 */ /* 0x000fe40000000008 */
[----:B------:R-:W-:-:S02]  /*e000*/  ISETP.GE.OR P0, PT, R7, UR6, P0 ;  /* 0x0000000607007c0c */ /* 0x000fc40008706670 */
[----:B------:R-:W-:-:S11]  /*e010*/  IADD3.X R7, RZ, UR5, RZ, P1, !PT ;  /* 0x00000005ff077c10 */ /* 0x000fd60008ffe4ff */
[----:B------:R-:W-:Y:S05]  /*e020*/  @P0 BRA `(.L_x_1640) ;  /* 0x0000000000180947 */ /* 0x000fea0003800000 */
[----:B------:R-:W-:Y:S01]  /*e030*/  ULDC UR4, c[0x0][0x230] ;  /* 0x00008c0000047ab9 */ /* 0x000fe20000000800 */
[----:B------:R-:W-:Y:S01]  /*e040*/  HFMA2.MMA R8, -RZ, RZ, 0, 5.9604644775390625e-08 ;  /* 0x00000001ff087435 */ /* 0x000fe200000001ff */
[----:B------:R-:W-:-:S13]  /*e050*/  ISETP.NE.AND P1, PT, RZ, UR4, PT ;  /* 0x00000004ff007c0c */ /* 0x000fda000bf25270 */
[----:B------:R-:W-:-:S04]  /*e060*/  @P1 ISETP.NE.AND P0, PT, R3, RZ, PT ;  /* 0x000000ff0300120c */ /* 0x000fc80003f05270 */
[----:B------:R-:W-:-:S04]  /*e070*/  @P1 SEL R9, RZ, 0x1, P0 ;  /* 0x00000001ff091807 */ /* 0x000fc80000000000 */
[----:B------:R-:W-:-:S07]  /*e080*/  @P1 PRMT R8, R9, 0x7610, R8 ;  /* 0x0000761009081816 */ /* 0x000fce0000000008 */
.L_x_1640:
[----:B0-----:R-:W-:Y:S05]  /*e090*/  BSYNC B0 ;  /* 0x0000000000007941 */ /* 0x001fea0003800000 */
.L_x_1639:
[----:B------:R-:W-:Y:S01]  /*e0a0*/  PRMT R8, R8, 0x9910, RZ ;  /* 0x0000991008087816 */ /* 0x000fe200000000ff */
[----:B------:R-:W-:Y:S01]  /*e0b0*/  BSSY B0, `(.L_x_1641) ;  /* 0x000000d000007945 */ /* 0x000fe20003800000 */
[----:B------:R-:W-:Y:S02]  /*e0c0*/  LOP3.LUT P0, RZ, R0, R3, RZ, 0xfc, !PT ;  /* 0x0000000300ff7212 */ /* 0x000fe4000780fcff */
[----:B------:R-:W-:-:S13]  /*e0d0*/  ISETP.NE.AND P1, PT, R8, RZ, PT ;  /* 0x000000ff0800720c */ /* 0x000fda0003f25270 */
[----:B------:R-:W-:Y:S05]  /*e0e0*/  @!P1 BRA `(.L_x_1642) ;  /* 0x0000000000249947 */ /* 0x000fea0003800000 */
[----:B------:R-:W0:Y:S01]  /*e0f0*/  S2UR UR4, SR_CTAID.Y ;  /* 0x00000000000479c3 */ /* 0x000e220000002600 */
[----:B------:R-:W-:-:S07]  /*e100*/  ISETP.NE.AND P2, PT, RZ, UR9, PT ;  /* 0x00000009ff007c0c */ /* 0x000fce000bf45270 */
[----:B-----5:R-:W0:Y:S08]  /*e110*/  LDC R11, c[0x0][0x10] ;  /* 0x00000400ff0b7b82 */ /* 0x020e300000000800 */
[----:B------:R-:W2:Y:S01]  /*e120*/  LDC.64 R8, c[0x0][0x600] ;  /* 0x00018000ff087b82 */ /* 0x000ea20000000a00 */
[----:B0-----:R-:W-:Y:S01]  /*e130*/  IMAD R11, R2, R11, UR4 ;  /* 0x00000004020b7e24 */ /* 0x001fe2000f8e020b */
[----:B------:R-:W-:-:S03]  /*e140*/  ULDC UR4, c[0x0][0x0] ;  /* 0x0000000000047ab9 */ /* 0x000fc60000000800 */
[----:B------:R-:W-:-:S04]  /*e150*/  @!P2 IMAD R11, R11, UR4, R0 ;  /* 0x000000040b0bac24 */ /* 0x000fc8000f8e0200 */
[----:B--2---:R-:W-:-:S05]  /*e160*/  IMAD.WIDE.U32 R8, R11, 0x2, R8 ;  /* 0x000000020b087825 */ /* 0x004fca00078e0008 */
[----:B------:R0:W-:Y:S02]  /*e170*/  STG.E.U16 desc[UR36][R8.64], R16 ;  /* 0x0000001008007986 */ /* 0x0001e4000c101524 */
.L_x_1642:
[----:B------:R-:W-:Y:S05]  /*e180*/  BSYNC B0 ;  /* 0x0000000000007941 */ /* 0x000fea0003800000 */
.L_x_1641:
[----:B------:R-:W-:Y:S01]  /*e190*/  UMOV UR7, 0x400 ;  /* 0x0000040000077882 */ /* 0x000fe20000000000 */
[----:B------:R-:W-:Y:S01]  /*e1a0*/  @!PT LDS RZ, [RZ] ;  /* 0x00000000fffff984 */ /* 0x000fe20000000800 */
[----:B------:R-:W-:Y:S01]  /*e1b0*/  @!PT LDS RZ, [RZ] ;  /* 0x00000000fffff984 */ /* 0x000fe20000000800 */
[----:B------:R-:W-:Y:S01]  /*e1c0*/  @!PT LDS RZ, [RZ] ;  /* 0x00000000fffff984 */ /* 0x000fe20000000800 */
[----:B------:R-:W-:Y:S01]  /*e1d0*/  @!PT LDS RZ, [RZ] ;  /* 0x00000000fffff984 */ /* 0x000fe20000000800 */
[----:B------:R2:W-:Y:S06]  /*e1e0*/  MEMBAR.ALL.CTA ;  /* 0x0000000000007992 */ /* 0x0005ec0000008000 */
[----:B--2---:R-:W-:Y:S06]  /*e1f0*/  MEMBAR.SC.GPU ;  /* 0x0000000000007992 */ /* 0x004fec0000002000 */
[----:B------:R-:W-:-:S00]  /*e200*/  ERRBAR ;  /* 0x00000000000079ab */ /* 0x000fc00000000000 */
[----:B------:R-:W-:Y:S06]  /*e210*/  CGAERRBAR ;  /* 0x00000000000075ab */ /* 0x000fec0000000000 */
[----:B------:R-:W-:Y:S02]  /*e220*/  CCTL.IVALL ;  /* 0x00000000ff00798f */ /* 0x000fe40002000000 */
[----:B------:R-:W-:Y:S06]  /*e230*/  BAR.SYNC.DEFER_BLOCKING 0x0 ;  /* 0x0000000000007b1d */ /* 0x000fec0000010000 */
[----:B------:R-:W-:Y:S02]  /*e240*/  BSSY B0, `(.L_x_1643) ;  /* 0x0000018000007945 */ /* 0x000fe40003800000 */
[----:B------:R-:W-:Y:S06]  /*e250*/  BAR.SYNC.DEFER_BLOCKING 0x0 ;  /* 0x0000000000007b1d */ /* 0x000fec0000010000 */
[----:B------:R-:W-:Y:S05]  /*e260*/  @P0 BRA `(.L_x_1644) ;  /* 0x0000000000540947 */ /* 0x000fea0003800000 */
[----:B-----5:R-:W2:Y:S01]  /*e270*/  S2R R10, SR_LANEID ;  /* 0x00000000000a7919 */ /* 0x020ea20000000000 */
[----:B------:R-:W-:Y:S01]  /*e280*/  VOTEU.ANY UR4, UPT, PT ;  /* 0x0000000000047886 */ /* 0x000fe200038e0100 */
[----:B0-----:R-:W0:Y:S01]  /*e290*/  LDC.64 R8, c[0x0][0x608] ;  /* 0x00018200ff087b82 */ /* 0x001e220000000a00 */
[----:B------:R-:W2:Y:S08]  /*e2a0*/  FLO.U32 R13, UR4 ;  /* 0x00000004000d7d00 */ /* 0x000eb000080e0000 */
[----:B------:R-:W3:Y:S01]  /*e2b0*/  POPC R11, UR4 ;  /* 0x00000004000b7d09 */ /* 0x000ee20008000000 */
[----:B0-----:R-:W-:Y:S01]  /*e2c0*/  IMAD.WIDE.U32 R8, R2, 0x4, R8 ;  /* 0x0000000402087825 */ /* 0x001fe200078e0008 */
[----:B--2---:R-:W-:-:S13]  /*e2d0*/  ISETP.EQ.U32.AND P0, PT, R13, R10, PT ;  /* 0x0000000a0d00720c */ /* 0x004fda0003f02070 */
[----:B---3--:R-:W2:Y:S01]  /*e2e0*/  @P0 ATOMG.E.ADD.STRONG.GPU PT, R14, desc[UR36][R8.64], R11 ;  /* 0x0000000b080e09a8 */ /* 0x008ea200081ee1e4 */
[----:B------:R-:W0:Y:S01]  /*e2f0*/  S2UR UR6, SR_CgaCtaId ;  /* 0x00000000000679c3 */ /* 0x000e220000008800 */
[----:B------:R-:W-:Y:S01]  /*e300*/  UMOV UR5, 0x400 ;  /* 0x0000040000057882 */ /* 0x000fe20000000000 */
[----:B------:R-:W3:Y:S01]  /*e310*/  S2R R15, SR_LTMASK ;  /* 0x00000000000f7919 */ /* 0x000ee20000003900 */
[----:B0-----:R-:W-:Y:S01]  /*e320*/  ULEA UR5, UR6, UR5, 0x18 ;  /* 0x0000000506057291 */ /* 0x001fe2000f8ec03f */
[----:B---3--:R-:W-:Y:S01]  /*e330*/  LOP3.LUT R15, R15, UR4, RZ, 0xc0, !PT ;  /* 0x000000040f0f7c12 */ /* 0x008fe2000f8ec0ff */
[----:B------:R-:W-:Y:S02]  /*e340*/  ULDC UR4, c[0x0][0x10] ;  /* 0x0000040000047ab9 */ /* 0x000fe40000000800 */
[----:B------:R-:W-:-:S03]  /*e350*/  UIADD3 UR4, UR4, -0x1, URZ ;  /* 0xffffffff04047890 */ /* 0x000fc6000fffe03f */
[----:B------:R-:W0:Y:S01]  /*e360*/  POPC R15, R15 ;  /* 0x0000000f000f7309 */ /* 0x000e220000000000 */
[----:B--2---:R-:W0:Y:S02]  /*e370*/  SHFL.IDX PT, R10, R14, R13, 0x1f ;  /* 0x00001f0d0e0a7589 */ /* 0x004e2400000e0000 */
[----:B0-----:R-:W-:-:S05]  /*e380*/  IMAD.IADD R10, R10, 0x1, R15 ;  /* 0x000000010a0a7824 */ /* 0x001fca00078e020f */
[----:B------:R-:W-:-:S04]  /*e390*/  ISETP.NE.AND P0, PT, R10, UR4, PT ;  /* 0x000000040a007c0c */ /* 0x000fc8000bf05270 */
[----:B------:R-:W-:-:S05]  /*e3a0*/  SEL R8, RZ, 0x1, P0 ;  /* 0x00000001ff087807 */ /* 0x000fca0000000000 */
[----:B------:R2:W-:Y:S04]  /*e3b0*/  STS.U8 [UR5], R8 ;  /* 0x00000008ff007988 */ /* 0x0005e80008000005 */
.L_x_1644:
[----:B------:R-:W-:Y:S05]  /*e3c0*/  BSYNC B0 ;  /* 0x0000000000007941 */ /* 0x000fea0003800000 */
.L_x_1643:
[----:B------:R-:W-:Y:S01]  /*e3d0*/  BAR.SYNC.DEFER_BLOCKING 0x0 ;  /* 0x0000000000007b1d */ /* 0x000fe20000010000 */
[----:B------:R-:W-:-:S09]  /*e3e0*/  ULEA UR4, UR8, UR7, 0x18 ;  /* 0x0000000708047291 */ /* 0x000fd2000f8ec03f */
[----:B0-2---:R-:W0:Y:S02]  /*e3f0*/  LDS.U8 R8, [UR4] ;  /* 0x00000004ff087984 */ /* 0x005e240008000000 */
[----:B0-----:R-:W-:-:S13]  /*e400*/  ISETP.NE.AND P0, PT, R8, RZ, PT ;  /* 0x000000ff0800720c */ /* 0x001fda0003f05270 */
[----:B------:R-:W-:Y:S05]  /*e410*/  @!P0 EXIT ;  /* 0x000000000000894d */ /* 0x000fea0003800000 */
[----:B------:R-:W-:Y:S01]  /*e420*/  ISETP.NE.AND P0, PT, RZ, UR9, PT ;  /* 0x00000009ff007c0c */ /* 0x000fe2000bf05270 */
[----:B------:R-:W-:Y:S01]  /*e430*/  @!PT LDS RZ, [RZ] ;  /* 0x00000000fffff984 */ /* 0x000fe20000000800 */
[----:B------:R-:W-:Y:S01]  /*e440*/  @!PT LDS RZ, [RZ] ;  /* 0x00000000fffff984 */ /* 0x000fe20000000800 */
[----:B------:R-:W-:Y:S01]  /*e450*/  @!PT LDS RZ, [RZ] ;  /* 0x00000000fffff984 */ /* 0x000fe20000000800 */
[----:B------:R-:W-:Y:S01]  /*e460*/  @!PT LDS RZ, [RZ] ;  /* 0x00000000fffff984 */ /* 0x000fe20000000800 */
[----:B------:R0:W-:Y:S06]  /*e470*/  MEMBAR.ALL.CTA ;  /* 0x0000000000007992 */ /* 0x0001ec0000008000 */
[----:B0-----:R-:W-:Y:S06]  /*e480*/  MEMBAR.SC.GPU ;  /* 0x0000000000007992 */ /* 0x001fec0000002000 */
[----:B------:R-:W-:-:S00]  /*e490*/  ERRBAR ;  /* 0x00000000000079ab */ /* 0x000fc00000000000 */
[----:B------:R-:W-:Y:S06]  /*e4a0*/  CGAERRBAR ;  /* 0x00000000000075ab */ /* 0x000fec0000000000 */
[----:B------:R-:W-:Y:S01]  /*e4b0*/  CCTL.IVALL ;  /* 0x00000000ff00798f */ /* 0x000fe20002000000 */
[----:B------:R-:W-:Y:S01]  /*e4c0*/  ULDC.U16 UR4, c[0x0][0x212] ;  /* 0x0000848000047ab9 */ /* 0x000fe20000000400 */
[----:B------:R-:W-:Y:S01]  /*e4d0*/  BSSY B0, `(.L_x_1645) ;  /* 0x0000031000007945 */ /* 0x000fe20003800000 */
[----:B------:R-:W-:-:S03]  /*e4e0*/  MOV R16, UR4 ;  /* 0x0000000400107c02 */ /* 0x000fc60008000f00 */
[----:B------:R-:W-:Y:S05]  /*e4f0*/  @!P0 BRA `(.L_x_1646) ;  /* 0x0000000000648947 */ /* 0x000fea0003800000 */
[----:B------:R-:W-:Y:S01]  /*e500*/  ULDC UR4, c[0x0][0x0] ;  /* 0x0000000000047ab9 */ /* 0x000fe20000000800 */
[----:B------:R-:W-:Y:S01]  /*e510*/  ULDC UR6, c[0x0][0x228] ;  /* 0x00008a0000067ab9 */ /* 0x000fe20000000800 */
[----:B-----5:R-:W-:-:S05]  /*e520*/  IMAD R10, R3, UR4, R0 ;  /* 0x00000004030a7c24 */ /* 0x020fca000f8e0200 */
[----:B------:R-:W-:-:S13]  /*e530*/  ISETP.GE.U32.AND P0, PT, R10, UR6, PT ;  /* 0x000000060a007c0c */ /* 0x000fda000bf06070 */
[----:B------:R-:W-:Y:S05]  /*e540*/  @P0 BRA `(.L_x_1647) ;  /* 0x0000000000a40947 */ /* 0x000fea0003800000 */
[----:B------:R-:W-:Y:S01]  /*e550*/  ULDC UR5, c[0x0][0x10] ;  /* 0x0000040000057ab9 */ /* 0x000fe20000000800 */
[----:B------:R-:W0:Y:S01]  /*e560*/  LDC R14, c[0x0][0x4] ;  /* 0x00000100ff0e7b82 */ /* 0x000e220000000800 */
[----:B------:R-:W-:Y:S01]  /*e570*/  BSSY B1, `(.L_x_1648) ;  /* 0x0000010000017945 */ /* 0x000fe20003800000 */
[----:B------:R-:W-:Y:S01]  /*e580*/  MOV R13, R10 ;  /* 0x0000000a000d7202 */ /* 0x000fe20000000f00 */
[----:B------:R-:W-:-:S05]  /*e590*/  IMAD R2, R2, UR5, RZ ;  /* 0x0000000502027c24 */ /* 0x000fca000f8e02ff */
[----:B------:R-:W2:Y:S01]  /*e5a0*/  LDC.64 R8, c[0x0][0x600] ;  /* 0x00018000ff087b82 */ /* 0x000ea20000000a00 */
[----:B0-----:R-:W-:-:S07]  /*e5b0*/  IMAD R14, R14, UR4, RZ ;  /* 0x000000040e0e7c24 */ /* 0x001fce000f8e02ff */
.L_x_1649:
[----:B------:R-:W-:-:S04]  /*e5c0*/  IMAD.IADD R11, R2, 0x1, R13 ;  /* 0x00000001020b7824 */ /* 0x000fc800078e020d */
[----:B--2---:R-:W-:-:S06]  /*e5d0*/  IMAD.WIDE.U32 R10, R11, 0x2, R8 ;  /* 0x000000020b0a7825 */ /* 0x004fcc00078e0008 */
[----:B------:R-:W2:Y:S01]  /*e5e0*/  LDG.E.U16 R10, desc[UR36][R10.64] ;  /* 0x000000240a0a7981 */ /* 0x000ea2000c1e1500 */
[----:B------:R-:W-:Y:S01]  /*e5f0*/  IMAD.IADD R13, R14, 0x1, R13 ;  /* 0x000000010e0d7824 */ /* 0x000fe200078e020d */
[----:B------:R-:W-:-:S04]  /*e600*/  SHF.L.U32 R16, R16, 0x10, RZ ;  /* 0x0000001010107819 */ /* 0x000fc800000006ff */
[----:B------:R-:W-:Y:S02]  /*e610*/  ISETP.GE.U32.AND P0, PT, R13, UR6, PT ;  /* 0x000000060d007c0c */ /* 0x000fe4000bf06070 */
[----:B--2---:R-:W-:-:S05]  /*e620*/  SHF.L.U32 R15, R10, 0x10, RZ ;  /* 0x000000100a0f7819 */ /* 0x004fca00000006ff */
[----:B------:R-:W-:-:S05]  /*e630*/  FMUL.FTZ R15, R16, R15 ;  /* 0x0000000f100f7220 */ /* 0x000fca0000410000 */
[----:B------:R-:W-:-:S04]  /*e640*/  F2FP.BF16.F32.PACK_AB R15, RZ, R15 ;  /* 0x0000000fff0f723e */ /* 0x000fc800000010ff */
[----:B------:R-:W-:Y:S01]  /*e650*/  PRMT R16, R15, 0x7610, R16 ;  /* 0x000076100f107816 */ /* 0x000fe20000000010 */
[----:B------:R-:W-:Y:S06]  /*e660*/  @!P0 BRA `(.L_x_1649) ;  /* 0xfffffffc00d48947 */ /* 0x000fec000383ffff */
[----:B------:R-:W-:Y:S05]  /*e670*/  BSYNC B1 ;  /* 0x0000000000017941 */ /* 0x000fea0003800000 */
.L_x_1648:
[----:B------:R-:W-:Y:S05]  /*e680*/  BRA `(.L_x_1647) ;  /* 0x0000000000547947 */ /* 0x000fea0003800000 */
.L_x_1646:
[----:B------:R-:W-:Y:S02]  /*e690*/  ULDC UR5, c[0x0][0x228] ;  /* 0x00008a0000057ab9 */ /* 0x000fe40000000800 */
[----:B------:R-:W-:-:S13]  /*e6a0*/  ISETP.GE.U32.AND P0, PT, R3, UR5, PT ;  /* 0x0000000503007c0c */ /* 0x000fda000bf06070 */
[----:B------:R-:W-:Y:S05]  /*e6b0*/  @P0 BRA `(.L_x_1647) ;  /* 0x0000000000480947 */ /* 0x000fea0003800000 */
[----:B------:R-:W-:Y:S01]  /*e6c0*/  ULDC UR4, c[0x0][0x10] ;  /* 0x0000040000047ab9 */ /* 0x000fe20000000800 */
[----:B------:R-:W0:Y:S01]  /*e6d0*/  LDC R15, c[0x0][RZ] ;  /* 0x00000000ff0f7b82 */ /* 0x000e220000000800 */
[----:B------:R-:W-:Y:S01]  /*e6e0*/  MOV R13, R3 ;  /* 0x00000003000d7202 */ /* 0x000fe20000000f00 */
[----:B------:R-:W-:-:S06]  /*e6f0*/  IMAD R2, R2, UR4, RZ ;  /* 0x0000000402027c24 */ /* 0x000fcc000f8e02ff */
[----:B------:R-:W2:Y:S08]  /*e700*/  LDC.64 R8, c[0x0][0x600] ;  /* 0x00018000ff087b82 */ /* 0x000eb00000000a00 */
[----:B------:R-:W3:Y:S02]  /*e710*/  LDC R18, c[0x0][0x4] ;  /* 0x00000100ff127b82 */ /* 0x000ee40000000800 */
.L_x_1650:
[----:B-----5:R-:W-:-:S05]  /*e720*/  IADD3 R11, R2, R13, RZ ;  /* 0x0000000d020b7210 */ /* 0x020fca0007ffe0ff */
[----:B0-----:R-:W-:-:S04]  /*e730*/  IMAD R11, R11, R15, R0 ;  /* 0x0000000f0b0b7224 */ /* 0x001fc800078e0200 */
[----:B--2---:R-:W-:-:S06]  /*e740*/  IMAD.WIDE.U32 R10, R11, 0x2, R8 ;  /* 0x000000020b0a7825 */ /* 0x004fcc00078e0008 */
[----:B------:R-:W2:Y:S01]  /*e750*/  LDG.E.U16 R10, desc[UR36][R10.64] ;  /* 0x000000240a0a7981 */ /* 0x000ea2000c1e1500 */
[----:B---3--:R-:W-:Y:S01]  /*e760*/  IADD3 R13, R18, R13, RZ ;  /* 0x0000000d120d7210 */ /* 0x008fe20007ffe0ff */
[----:B------:R-:W-:-:S03]  /*e770*/  IMAD.U32 R19, R16, 0x10000, RZ ;  /* 0x0001000010137824 */ /* 0x000fc600078e00ff */
[----:B------:R-:W-:Y:S02]  /*e780*/  ISETP.GE.U32.AND P0, PT, R13, UR5, PT ;  /* 0x000000050d007c0c */ /* 0x000fe4000bf06070 */
[----:B--2---:R-:W-:-:S05]  /*e790*/  SHF.L.U32 R14, R10, 0x10, RZ ;  /* 0x000000100a0e7819 */ /* 0x004fca00000006ff */
[----:B------:R-:W-:-:S05]  /*e7a0*/  FMUL.FTZ R14, R19, R14 ;  /* 0x0000000e130e7220 */ /* 0x000fca0000410000 */
[----:B------:R-:W-:-:S04]  /*e7b0*/  F2FP.BF16.F32.PACK_AB R14, RZ, R14 ;  /* 0x0000000eff0e723e */ /* 0x000fc800000010ff */
[----:B------:R-:W-:Y:S01]  /*e7c0*/  PRMT R16, R14, 0x7610, R16 ;  /* 0x000076100e107816 */ /* 0x000fe20000000010 */
[----:B------:R-:W-:Y:S06]  /*e7d0*/  @!P0 BRA `(.L_x_1650) ;  /* 0xfffffffc00d08947 */ /* 0x000fec000383ffff */
.L_x_1647:
[----:B------:R-:W-:Y:S05]  /*e7e0*/  BSYNC B0 ;  /* 0x0000000000007941 */ /* 0x000fea0003800000 */
.L_x_1645:
[----:B------:R-:W0:Y:S01]  /*e7f0*/  LDC R9, c[0x0][RZ] ;  /* 0x00000000ff097b82 */ /* 0x000e220000000800 */
[----:B------:R-:W-:Y:S01]  /*e800*/  UIADD3 UR7, UR7, 0x10, URZ ;  /* 0x0000001007077890 */ /* 0x000fe2000fffe03f */
[----:B------:R-:W-:Y:S01]  /*e810*/  ULDC UR5, c[0x0][0x4] ;  /* 0x0000010000057ab9 */ /* 0x000fe20000000800 */
[----:B------:R-:W-:Y:S02]  /*e820*/  ULDC UR6, c[0x0][0x22c] ;  /* 0x00008b0000067ab9 */ /* 0x000fe40000000800 */
[----:B------:R-:W-:Y:S01]  /*e830*/  ULEA UR7, UR8, UR7, 0x18 ;  /* 0x0000000708077291 */ /* 0x000fe2000f8ec03f */
[----:B------:R-:W-:Y:S01]  /*e840*/  ISETP.NE.AND P2, PT, RZ, UR6, PT ;  /* 0x00000006ff007c0c */ /* 0x000fe2000bf45270 */
[----:B------:R-:W-:-:S06]  /*e850*/  USHF.R.U32.HI UR4, URZ, 0x1, UR5 ;  /* 0x000000013f047899 */ /* 0x000fcc0008011605 */
[----:B------:R-:W-:Y:S01]  /*e860*/  ISETP.NE.AND P0, PT, RZ, UR4, PT ;  /* 0x00000004ff007c0c */ /* 0x000fe2000bf05270 */
[----:B0----5:R-:W-:-:S05]  /*e870*/  IMAD R11, R3, R9, R0 ;  /* 0x00000009030b7224 */ /* 0x021fca00078e0200 */
[----:B------:R-:W-:-:S05]  /*e880*/  LEA R11, R11, UR7, 0x1 ;  /* 0x000000070b0b7c11 */ /* 0x000fca000f8e08ff */
[----:B------:R0:W-:Y:S02]  /*e890*/  STS.U16 [R11], R16 ;  /* 0x000000100b007388 */ /* 0x0001e40000000400 */
[----:B------:R-:W-:Y:S05]  /*e8a0*/  @!P0 BRA `(.L_x_1651) ;  /* 0x0000000000448947 */ /* 0x000fea0003800000 */
[----:B------:R-:W-:-:S07]  /*e8b0*/  IMAD.U32 R2, RZ, RZ, UR4 ;  /* 0x00000004ff027e24 */ /* 0x000fce000f8e00ff */
.L_x_1652:
[----:B------:R-:W-:Y:S01]  /*e8c0*/  IADD3 R8, R3, R2, RZ ;  /* 0x0000000203087210 */ /* 0x000fe20007ffe0ff */
[----:B------:R-:W-:Y:S03]  /*e8d0*/  BAR.SYNC.DEFER_BLOCKING 0x0 ;  /* 0x0000000000007b1d */ /* 0x000fe60000010000 */
[----:B------:R-:W-:-:S04]  /*e8e0*/  ISETP.GE.U32.AND P0, PT, R8, UR5, PT ;  /* 0x0000000508007c0c */ /* 0x000fc8000bf06070 */
[----:B------:R-:W-:-:S13]  /*e8f0*/  ISETP.GE.U32.OR P0, PT, R3, R2, P0 ;  /* 0x000000020300720c */ /* 0x000fda0000706470 */
[----:B------:R-:W-:Y:S01]  /*e900*/  @!P0 IMAD R8, R8, R9, R0 ;  /* 0x0000000908088224 */ /* 0x000fe200078e0200 */
[----:B------:R-:W-:-:S04]  /*e910*/  @!P0 SHF.L.U32 R10, R16, 0x10, RZ ;  /* 0x00000010100a8819 */ /* 0x000fc800000006ff */
[----:B------:R-:W-:-:S06]  /*e920*/  @!P0 LEA R8, R8, UR7, 0x1 ;  /* 0x0000000708088c11 */ /* 0x000fcc000f8e08ff */
[----:B------:R-:W2:Y:S02]  /*e930*/  @!P0 LDS.U16 R8, [R8] ;  /* 0x0000000008088984 */ /* 0x000ea40000000400 */
[----:B--2---:R-:W-:-:S04]  /*e940*/  @!P0 IMAD.U32 R13, R8, 0x10000, RZ ;  /* 0x00010000080d8824 */ /* 0x004fc800078e00ff */
[----:B------:R-:W-:-:S05]  /*e950*/  @!P0 FMUL.FTZ R10, R10, R13 ;  /* 0x0000000d0a0a8220 */ /* 0x000fca0000410000 */
[----:B------:R-:W-:-:S04]  /*e960*/  @!P0 F2FP.BF16.F32.PACK_AB R10, RZ, R10 ;  /* 0x0000000aff0a823e */ /* 0x000fc800000010ff */
[----:B0-----:R-:W-:-:S05]  /*e970*/  @!P0 PRMT R16, R10, 0x7610, R16 ;  /* 0x000076100a108816 */ /* 0x001fca0000000010 */
[----:B------:R2:W-:Y:S01]  /*e980*/  @!P0 STS.U16 [R11], R16 ;  /* 0x000000100b008388 */ /* 0x0005e20000000400 */
[----:B------:R-:W-:Y:S02]  /*e990*/  ISETP.GT.AND P0, PT, R2, 0x1, PT ;  /* 0x000000010200780c */ /* 0x000fe40003f04270 */
[----:B------:R-:W-:-:S11]  /*e9a0*/  SHF.R.S32.HI R2, RZ, 0x1, R2 ;  /* 0x00000001ff027819 */ /* 0x000fd60000011402 */
[----:B--2---:R-:W-:Y:S05]  /*e9b0*/  @P0 BRA `(.L_x_1652) ;  /* 0xfffffffc00c00947 */ /* 0x004fea000383ffff */
.L_x_1651:
[----:B------:R-:W-:Y:S05]  /*e9c0*/  @!P2 BRA `(.L_x_1653) ;  /* 0x00000000009ca947 */ /* 0x000fea0003800000 */
[----:B------:R-:W-:Y:S02]  /*e9d0*/  ISETP.GT.AND P0, PT, R9, 0x20, PT ;  /* 0x000000200900780c */ /* 0x000fe40003f04270 */
[----:B------:R-:W-:-:S11]  /*e9e0*/  MOV R2, R9 ;  /* 0x0000000900027202 */ /* 0x000fd60000000f00 */
[----:B------:R-:W-:Y:S05]  /*e9f0*/  @!P0 BRA `(.L_x_1654) ;  /* 0x0000000000588947 */ /* 0x000fea0003800000 */
[----:B------:R-:W-:Y:S01]  /*ea00*/  LEA.HI R2, R9, R9, RZ, 0x1 ;  /* 0x0000000909027211 */ /* 0x000fe200078f08ff */
[----:B------:R2:W-:Y:S03]  /*ea10*/  STS.U16 [R11], R16 ;  /* 0x000000100b007388 */ /* 0x0005e60000000400 */
[----:B------:R-:W-:Y:S01]  /*ea20*/  SHF.R.S32.HI R3, RZ, 0x1, R2 ;  /* 0x00000001ff037819 */ /* 0x000fe20000011402 */
[----:B------:R-:W-:-:S03]  /*ea30*/  HFMA2.MMA R2, -RZ, RZ, 0, 1.9073486328125e-06 ;  /* 0x00000020ff027435 */ /* 0x000fc600000001ff */
[----:B------:R-:W-:-:S13]  /*ea40*/  ISETP.GE.AND P0, PT, R3, 0x20, PT ;  /* 0x000000200300780c */ /* 0x000fda0003f06270 */
[----:B--2---:R-:W-:Y:S05]  /*ea50*/  @!P0 BRA `(.L_x_1654) ;  /* 0x0000000000408947 */ /* 0x004fea0003800000 */
.L_x_1655:
[----:B------:R-:W-:Y:S01]  /*ea60*/  IMAD.IADD R2, R0, 0x1, R3 ;  /* 0x0000000100027824 */ /* 0x000fe200078e0203 */
[----:B------:R-:W-:Y:S04]  /*ea70*/  BAR.SYNC.DEFER_BLOCKING 0x0 ;  /* 0x0000000000007b1d */ /* 0x000fe80000010000 */
[----:B------:R-:W-:-:S04]  /*ea80*/  ISETP.GE.U32.AND P0, PT, R2, R9, PT ;  /* 0x000000090200720c */ /* 0x000fc80003f06070 */
[----:B------:R-:W-:-:S13]  /*ea90*/  ISETP.GE.U32.OR P0, PT, R0, R3, P0 ;  /* 0x000000030000720c */ /* 0x000fda0000706470 */
[----:B------:R-:W-:Y:S02]  /*eaa0*/  @!P0 LEA R2, R3, R11, 0x1 ;  /* 0x0000000b03028211 */ /* 0x000fe400078e08ff */
[----:B------:R-:W-:Y:S02]  /*eab0*/  @!P0 SHF.L.U32 R13, R16, 0x10, RZ ;  /* 0x00000010100d8819 */ /* 0x000fe400000006ff */
[----:B------:R-:W-:Y:S02]  /*eac0*/  SHF.R.S32.HI R3, RZ, 0x1, R3 ;  /* 0x00000001ff037819 */ /* 0x000fe40000011403 */
[----:B------:R-:W2:Y:S02]  /*ead0*/  @!P0 LDS.U16 R2, [R2] ;  /* 0x0000000002028984 */ /* 0x000ea40000000400 */
[----:B--2---:R-:W-:-:S04]  /*eae0*/  @!P0 IMAD.U32 R8, R2, 0x10000, RZ ;  /* 0x0001000002088824 */ /* 0x004fc800078e00ff */
[----:B------:R-:W-:-:S05]  /*eaf0*/  @!P0 FMUL.FTZ R8, R13, R8 ;  /* 0x000000080d088220 */ /* 0x000fca0000410000 */
[----:B------:R-:W-:-:S04]  /*eb00*/  @!P0 F2FP.BF16.F32.PACK_AB R8, RZ, R8 ;  /* 0x00000008ff08823e */ /* 0x000fc800000010ff */
[----:B0-----:R-:W-:-:S05]  /*eb10*/  @!P0 PRMT R16, R8, 0x7610, R16 ;  /* 0x0000761008108816 */ /* 0x001fca0000000010 */
[----:B------:R2:W-:Y:S01]  /*eb20*/  @!P0 STS.U16 [R11], R16 ;  /* 0x000000100b008388 */ /* 0x0005e20000000400 */
[----:B------:R-:W-:-:S13]  /*eb30*/  ISETP.GE.AND P0, PT, R3, 0x20, PT ;  /* 0x000000200300780c */ /* 0x000fda0003f06270 */
[----:B--2---:R-:W-:Y:S05]  /*eb40*/  @P0 BRA `(.L_x_1655) ;  /* 0xfffffffc00c40947 */ /* 0x004fea000383ffff */
[----:B------:R-:W-:-:S07]  /*eb50*/  MOV R2, 0x20 ;  /* 0x0000002000027802 */ /* 0x000fce0000000f00 */
.L_x_1654:
[----:B------:R-:W-:Y:S01]  /*eb60*/  BAR.SYNC.DEFER_BLOCKING 0x0 ;  /* 0x0000000000007b1d */ /* 0x000fe20000010000 */
[----:B------:R-:W-:-:S13]  /*eb70*/  ISETP.GE.AND P0, PT, R2, 0x2, PT ;  /* 0x000000020200780c */ /* 0x000fda0003f06270 */
[----:B------:R-:W-:Y:S05]  /*eb80*/  @!P0 BRA `(.L_x_1653) ;  /* 0x00000000002c8947 */ /* 0x000fea0003800000 */
[----:B------:R-:W-:-:S11]  /*eb90*/  HFMA2.MMA R3, -RZ, RZ, 0, 5.9604644775390625e-08 ;  /* 0x00000001ff037435 */ /* 0x000fd600000001ff */
.L_x_1656:
        /* <DEDUP_REMOVED lines=8> */
[----:B0-----:R-:W-:Y:S01]  /*ec20*/  PRMT R16, R8, 0x7610, R16 ;  /* 0x0000761008107816 */ /* 0x001fe20000000010 */
[----:B------:R-:W-:Y:S06]  /*ec30*/  @!P0 BRA `(.L_x_1656) ;  /* 0xfffffffc00d88947 */ /* 0x000fec000383ffff */
.L_x_1653:
[----:B------:R-:W-:Y:S05]  /*ec40*/  @!P1 EXIT ;  /* 0x000000000000994d */ /* 0x000fea0003800000 */
[----:B------:R-:W-:Y:S01]  /*ec50*/  ISETP.NE.U32.AND P0, PT, R4, RZ, PT ;  /* 0x000000ff0400720c */ /* 0x000fe20003f05070 */
[----:B------:R-:W-:-:S03]  /*ec60*/  ULDC.U8 UR38, c[0x0][0x618] ;  /* 0x0001860000267ab9 */ /* 0x000fc60000000000 */
[----:B------:R-:W-:-:S13]  /*ec70*/  ISETP.NE.AND.EX P0, PT, R12, RZ, PT, P0 ;  /* 0x000000ff0c00720c */ /* 0x000fda0003f05300 */
[----:B------:R-:W-:Y:S05]  /*ec80*/  @!P0 BRA `(.L_x_1657) ;  /* 0x0000000000948947 */ /* 0x000fea0003800000 */
[----:B------:R-:W-:Y:S01]  /*ec90*/  ISETP.NE.AND P0, PT, RZ, UR38, PT ;  /* 0x00000026ff007c0c */ /* 0x000fe2000bf05270 */
[----:B------:R-:W-:Y:S02]  /*eca0*/  ULDC.U8 UR4, c[0x0][0x619] ;  /* 0x0001864000047ab9 */ /* 0x000fe40000000000 */
[----:B------:R-:W-:-:S10]  /*ecb0*/  ISETP.NE.AND P1, PT, RZ, UR4, PT ;  /* 0x00000004ff007c0c */ /* 0x000fd4000bf25270 */
[----:B------:R-:W-:Y:S05]  /*ecc0*/  @!P0 BRA `(.L_x_1658) ;  /* 0x0000000000188947 */ /* 0x000fea0003800000 */
[----:B------:R-:W2:Y:S01]  /*ecd0*/  LDG.E.U16 R0, desc[UR36][R4.64] ;  /* 0x0000002404007981 */ /* 0x000ea2000c1e1500 */
[----:B------:R-:W-:Y:S01]  /*ece0*/  IMAD.U32 R3, R16, 0x10000, RZ ;  /* 0x0001000010037824 */ /* 0x000fe200078e00ff */
[----:B--2---:R-:W-:-:S05]  /*ecf0*/  SHF.L.U32 R0, R0, 0x10, RZ ;  /* 0x0000001000007819 */ /* 0x004fca00000006ff */
[----:B------:R-:W-:-:S05]  /*ed00*/  FMUL.FTZ R0, R3, R0 ;  /* 0x0000000003007220 */ /* 0x000fca0000410000 */
[----:B------:R-:W-:-:S04]  /*ed10*/  F2FP.BF16.F32.PACK_AB R0, RZ, R0 ;  /* 0x00000000ff00723e */ /* 0x000fc800000010ff */
[----:B0-----:R-:W-:-:S07]  /*ed20*/  PRMT R16, R0, 0x7610, R16 ;  /* 0x0000761000107816 */ /* 0x001fce0000000010 */
.L_x_1658:
[----:B------:R-:W-:Y:S05]  /*ed30*/  @!P1 BRA `(.L_x_1659) ;  /* 0x0000000000609947 */ /* 0x000fea0003800000 */
[----:B------:R-:W2:Y:S02]  /*ed40*/  LDC R0, c[0x0][0x61c] ;  /* 0x00018700ff007b82 */ /* 0x000ea40000000800 */
[----:B--2---:R-:W-:-:S13]  /*ed50*/  ISETP.NE.AND P0, PT, R0, 0x1, PT ;  /* 0x000000010000780c */ /* 0x004fda0003f05270 */
[----:B------:R-:W-:Y:S05]  /*ed60*/  @!P0 BRA `(.L_x_1660) ;  /* 0x0000000000408947 */ /* 0x000fea0003800000 */
[----:B------:R-:W-:Y:S01]  /*ed70*/  MOV R2, 0x660 ;  /* 0x0000066000027802 */ /* 0x000fe20000000f00 */
[----:B------:R-:W-:Y:S01]  /*ed80*/  ULDC.64 UR4, c[0x4][0x650] ;  /* 0x0101940000047ab9 */ /* 0x000fe20000000a00 */
[----:B------:R-:W-:Y:S01]  /*ed90*/  ULDC.64 UR6, c[0x4][0x4a8] ;  /* 0x01012a0000067ab9 */ /* 0x000fe20000000a00 */
[----:B------:R-:W-:Y:S01]  /*eda0*/  MOV R4, UR4 ;  /* 0x0000000400047c02 */ /* 0x000fe20008000f00 */
[----:B------:R-:W-:Y:S01]  /*edb0*/  IMAD.U32 R5, RZ, RZ, UR5 ;  /* 0x00000005ff057e24 */ /* 0x000fe2000f8e00ff */
[----:B------:R-:W-:Y:S01]  /*edc0*/  ULDC.64 UR4, c[0x4][0x640] ;  /* 0x0101900000047ab9 */ /* 0x000fe20000000a00 */
[----:B------:R-:W2:Y:S01]  /*edd0*/  LDC.64 R2, c[0x4][R2] ;  /* 0x0100000002027b82 */ /* 0x000ea20000000a00 */
[----:B------:R-:W-:Y:S01]  /*ede0*/  HFMA2.MMA R8, -RZ, RZ, 0, 4.4763088226318359375e-05 ;  /* 0x000002efff087435 */ /* 0x000fe200000001ff */
[----:B------:R-:W-:Y:S01]  /*edf0*/  MOV R6, UR4 ;  /* 0x0000000400067c02 */ /* 0x000fe20008000f00 */
[----:B------:R-:W-:Y:S01]  /*ee00*/  IMAD.U32 R10, RZ, RZ, UR6 ;  /* 0x00000006ff0a7e24 */ /* 0x000fe2000f8e00ff */
[----:B------:R-:W-:Y:S01]  /*ee10*/  MOV R7, UR5 ;  /* 0x0000000500077c02 */ /* 0x000fe20008000f00 */
[----:B------:R-:W-:Y:S01]  /*ee20*/  IMAD.MOV.U32 R12, RZ, RZ, 0x1 ;  /* 0x00000001ff0c7424 */ /* 0x000fe200078e00ff */
[----:B0-----:R-:W-:-:S02]  /*ee30*/  MOV R11, UR7 ;  /* 0x00000007000b7c02 */ /* 0x001fc40008000f00 */
[----:B------:R-:W-:-:S07]  /*ee40*/  MOV R13, RZ ;  /* 0x000000ff000d7202 */ /* 0x000fce0000000f00 */
[----:B------:R-:W-:-:S07]  /*ee50*/  LEPC R20, `(.L_x_1660) ;  /* 0x000000001014794e */ /* 0x000fce0000000000 */
[----:B-12---:R-:W-:Y:S05]  /*ee60*/  CALL.ABS.NOINC R2 ;  /* 0x0000000002007343 */ /* 0x006fea0003c00000 */
.L_x_1660:
[----:B------:R-:W-:Y:S02]  /*ee70*/  ULDC.64 UR4, c[0x0][0x5e8] ;  /* 0x00017a0000047ab9 */ /* 0x000fe40000000a00 */
[----:B------:R-:W-:-:S04]  /*ee80*/  IADD3 R2, P0, R17, UR4, RZ ;  /* 0x0000000411027c10 */ /* 0x000fc8000ff1e0ff */
[----:B------:R-:W-:-:S05]  /*ee90*/  IADD3.X R3, RZ, UR5, RZ, P0, !PT ;  /* 0x00000005ff037c10 */ /* 0x000fca00087fe4ff */
[----:B------:R-:W-:Y:S01]  /*eea0*/  STG.E.U16 desc[UR36][R2.64], R16 ;  /* 0x0000001002007986 */ /* 0x000fe2000c101524 */
[----:B------:R-:W-:Y:S05]  /*eeb0*/  EXIT ;  /* 0x000000000000794d */ /* 0x000fea0003800000 */
.L_x_1659:
[----:B------:R-:W-:Y:S01]  /*eec0*/  STG.E.U16 desc[UR36][R4.64], R16 ;  /* 0x0000001004007986 */ /* 0x000fe2000c101524 */
[----:B------:R-:W-:Y:S05]  /*eed0*/  EXIT ;  /* 0x000000000000794d */ /* 0x000fea0003800000 */
.L_x_1657:
        /* <DEDUP_REMOVED lines=10> */
.L_x_1661:
        /* <DEDUP_REMOVED lines=20> */
.L_x_1663:
[----:B------:R-:W-:Y:S02]  /*f0c0*/  ULDC.64 UR4, c[0x0][0x5e8] ;  /* 0x00017a0000047ab9 */ /* 0x000fe40000000a00 */
[----:B------:R-:W-:-:S04]  /*f0d0*/  IADD3 R2, P0, R17, UR4, RZ ;  /* 0x0000000411027c10 */ /* 0x000fc8000ff1e0ff */
[----:B------:R-:W-:-:S05]  /*f0e0*/  IADD3.X R3, RZ, UR5, RZ, P0, !PT ;  /* 0x00000005ff037c10 */ /* 0x000fca00087fe4ff */
[----:B------:R-:W-:Y:S01]  /*f0f0*/  STG.E.U16 desc[UR36][R2.64], R16 ;  /* 0x0000001002007986 */ /* 0x000fe2000c101524 */
[----:B------:R-:W-:Y:S05]  /*f100*/  EXIT ;  /* 0x000000000000794d */ /* 0x000fea0003800000 */
.L_x_1662:
[----:B------:R-:W-:Y:S01]  /*f110*/  STG.E.U16 desc[UR36][R6.64], R16 ;  /* 0x0000001006007986 */ /* 0x000fe2000c101524 */
[----:B------:R-:W-:Y:S05]  /*f120*/  EXIT ;  /* 0x000000000000794d */ /* 0x000fea0003800000 */
.L_x_1637:
[----:B------:R-:W-:Y:S02]  /*f130*/  ULDC UR4, c[0x0][0x21c] ;  /* 0x0000870000047ab9 */ /* 0x000fe40000000800 */
[----:B------:R-:W-:-:S13]  /*f140*/  ISETP.GE.AND P0, PT, R15, UR4, PT ;  /* 0x000000040f007c0c */ /* 0x000fda000bf06270 */
[----:B------:R-:W-:Y:S05]  /*f150*/  @P0 EXIT ;  /* 0x000000000000094d */ /* 0x000fea0003800000 */
[----:B------:R-:W-:Y:S01]  /*f160*/  ULDC UR4, c[0x0][0x22c] ;  /* 0x00008b0000047ab9 */ /* 0x000fe20000000800 */
[----:B------:R-:W-:Y:S02]  /*f170*/  ISETP.NE.AND P1, PT, R0, RZ, PT ;  /* 0x000000ff0000720c */ /* 0x000fe40003f25270 */
[----:B------:R-:W-:-:S13]  /*f180*/  ISETP.NE.AND P0, PT, RZ, UR4, PT ;  /* 0x00000004ff007c0c */ /* 0x000fda000bf05270 */
[----:B------:R-:W-:Y:S05]  /*f190*/  @P0 EXIT P1 ;  /* 0x000000000000094d */ /* 0x000fea0000800000 */
[----:B------:R-:W-:Y:S01]  /*f1a0*/  ULDC UR4, c[0x0][0x230] ;  /* 0x00008c0000047ab9 */ /* 0x000fe20000000800 */
[----:B------:R-:W-:Y:S02]  /*f1b0*/  ISETP.NE.AND P1, PT, R3, RZ, PT ;  /* 0x000000ff0300720c */ /* 0x000fe40003f25270 */
[----:B------:R-:W-:-:S13]  /*f1c0*/  ISETP.NE.AND P0, PT, RZ, UR4, PT ;  /* 0x00000004ff007c0c */ /* 0x000fda000bf05270 */
[----:B------:R-:W-:Y:S05]  /*f1d0*/  @P0 EXIT P1 ;  /* 0x000000000000094d */ /* 0x000fea0000800000 */
        /* <DEDUP_REMOVED lines=13> */
[----:B------:R-:W-:-:S07]  /*f2b0*/  PRMT R16, R0, 0x7610, R16 ;  /* 0x0000761000107816 */ /* 0x000fce0000000010 */
.L_x_1665:
[----:B------:R-:W-:Y:S05]  /*f2c0*/  @!P1 BRA `(.L_x_1666) ;  /* 0x0000000000609947 */ /* 0x000fea0003800000 */
[----:B------:R-:W0:Y:S02]  /*f2d0*/  LDC R0, c[0x0][0x61c] ;  /* 0x00018700ff007b82 */ /* 0x000e240000000800 */
[----:B0-----:R-:W-:-:S13]  /*f2e0*/  ISETP.NE.AND P0, PT, R0, 0x1, PT ;  /* 0x000000010000780c */ /* 0x001fda0003f05270 */
[----:B------:R-:W-:Y:S05]  /*f2f0*/  @!P0 BRA `(.L_x_1667) ;  /* 0x0000000000408947 */ /* 0x000fea0003800000 */
[----:B------:R-:W-:Y:S01]  /*f300*/  MOV R2, 0x660 ;  /* 0x0000066000027802 */ /* 0x000fe20000000f00 */
[----:B------:R-:W-:Y:S01]  /*f310*/  ULDC.64 UR4, c[0x4][0x650] ;  /* 0x0101940000047ab9 */ /* 0x000fe20000000a00 */
[----:B------:R-:W-:Y:S01]  /*f320*/  ULDC.64 UR6, c[0x4][0x4a8] ;  /* 0x01012a0000067ab9 */ /* 0x000fe20000000a00 */
[----:B------:R-:W-:Y:S01]  /*f330*/  MOV R4, UR4 ;  /* 0x0000000400047c02 */ /* 0x000fe20008000f00 */
[----:B------:R-:W-:Y:S01]  /*f340*/  IMAD.U32 R5, RZ, RZ, UR5 ;  /* 0x00000005ff057e24 */ /* 0x000fe2000f8e00ff */
[----:B------:R-:W-:Y:S01]  /*f350*/  ULDC.64 UR4, c[0x4][0x640] ;  /* 0x0101900000047ab9 */ /* 0x000fe20000000a00 */
[----:B------:R-:W0:Y:S01]  /*f360*/  LDC.64 R2, c[0x4][R2] ;  /* 0x0100000002027b82 */ /* 0x000e220000000a00 */
[----:B------:R-:W-:Y:S01]  /*f370*/  HFMA2.MMA R8, -RZ, RZ, 0, 4.4763088226318359375e-05 ;  /* 0x000002efff087435 */ /* 0x000fe200000001ff */
[----:B------:R-:W-:Y:S01]  /*f380*/  MOV R6, UR4 ;  /* 0x0000000400067c02 */ /* 0x000fe20008000f00 */
[----:B-----5:R-:W-:Y:S01]  /*f390*/  IMAD.U32 R10, RZ, RZ, UR6 ;  /* 0x00000006ff0a7e24 */ /* 0x020fe2000f8e00ff */
[----:B------:R-:W-:Y:S01]  /*f3a0*/  MOV R7, UR5 ;  /* 0x0000000500077c02 */ /* 0x000fe20008000f00 */
[----:B------:R-:W-:Y:S01]  /*f3b0*/  IMAD.MOV.U32 R12, RZ, RZ, 0x1 ;  /* 0x00000001ff0c7424 */ /* 0x000fe200078e00ff */
[----:B------:R-:W-:-:S02]  /*f3c0*/  MOV R11, UR7 ;  /* 0x00000007000b7c02 */ /* 0x000fc40008000f00 */
[----:B------:R-:W-:-:S07]  /*f3d0*/  MOV R13, RZ ;  /* 0x000000ff000d7202 */ /* 0x000fce0000000f00 */
[----:B------:R-:W-:-:S07]  /*f3e0*/  LEPC R20, `(.L_x_1667) ;  /* 0x000000001014794e */ /* 0x000fce0000000000 */
[----:B01----:R-:W-:Y:S05]  /*f3f0*/  CALL.ABS.NOINC R2 ;  /* 0x0000000002007343 */ /* 0x003fea0003c00000 */
.L_x_1667:
[----:B------:R-:W-:Y:S02]  /*f400*/  ULDC.64 UR4, c[0x0][0x5e8] ;  /* 0x00017a0000047ab9 */ /* 0x000fe40000000a00 */
[----:B------:R-:W-:-:S04]  /*f410*/  IADD3 R2, P0, R17, UR4, RZ ;  /* 0x0000000411027c10 */ /* 0x000fc8000ff1e0ff */
[----:B------:R-:W-:-:S05]  /*f420*/  IADD3.X R3, RZ, UR5, RZ, P0, !PT ;  /* 0x00000005ff037c10 */ /* 0x000fca00087fe4ff */
[----:B------:R-:W-:Y:S01]  /*f430*/  STG.E.U16 desc[UR36][R2.64], R16 ;  /* 0x0000001002007986 */ /* 0x000fe2000c101524 */
[----:B------:R-:W-:Y:S05]  /*f440*/  EXIT ;  /* 0x000000000000794d */ /* 0x000fea0003800000 */
.L_x_1666:
[----:B------:R-:W-:Y:S01]  /*f450*/  STG.E.U16 desc[UR36][R4.64], R16 ;  /* 0x0000001004007986 */ /* 0x000fe2000c101524 */
[----:B------:R-:W-:Y:S05]  /*f460*/  EXIT ;  /* 0x000000000000794d */ /* 0x000fea0003800000 */
.L_x_1664:
        /* <DEDUP_REMOVED lines=10> */
.L_x_1668:
        /* <DEDUP_REMOVED lines=20> */
.L_x_1670:
[----:B------:R-:W-:Y:S02]  /*f650*/  ULDC.64 UR4, c[0x0][0x5e8] ;  /* 0x00017a0000047ab9 */ /* 0x000fe40000000a00 */
[----:B------:R-:W-:-:S04]  /*f660*/  IADD3 R2, P0, R17, UR4, RZ ;  /* 0x0000000411027c10 */ /* 0x000fc8000ff1e0ff */
[----:B------:R-:W-:-:S05]  /*f670*/  IADD3.X R3, RZ, UR5, RZ, P0, !PT ;  /* 0x00000005ff037c10 */ /* 0x000fca00087fe4ff */
[----:B------:R-:W-:Y:S01]  /*f680*/  STG.E.U16 desc[UR36][R2.64], R16 ;  /* 0x0000001002007986 */ /* 0x000fe2000c101524 */
[----:B------:R-:W-:Y:S05]  /*f690*/  EXIT ;  /* 0x000000000000794d */ /* 0x000fea0003800000 */
.L_x_1669:
[----:B------:R-:W-:Y:S01]  /*f6a0*/  STG.E.U16 desc[UR36][R6.64], R16 ;  /* 0x0000001006007986 */ /* 0x000fe2000c101524 */
[----:B------:R-:W-:Y:S05]  /*f6b0*/  EXIT ;  /* 0x000000000000794d */ /* 0x000fea0003800000 */
.L_x_1671:
        /* <DEDUP_REMOVED lines=12> */
.L_x_8773:


//--------------------- .text._ZN2at6native13reduce_kernelILi256ELi2ENS0_8ReduceOpIN3c108BFloat16ENS0_14func_wrapper_tIS4_NS0_55_GLOBAL__N__0955718d_22_SparseCsrTensorMath_cu_868dd54514ReductionMulOpIS4_EEEEjS4_Li4ELi4EEEEEvT1_ --------------------------
	.section	.text._ZN2at6native13reduce_kernelILi256ELi2ENS0_8ReduceOpIN3c108BFloat16ENS0_14func_wrapper_tIS4_NS0_55_GLOBAL__N__0955718d_22_SparseCsrTensorMath_cu_868dd54514ReductionMulOpIS4_EEEEjS4_Li4ELi4EEEEEvT1_,"ax",@progbits
	.align	128
.text._ZN2at6native13reduce_kernelILi256ELi2ENS0_8ReduceOpIN3c108BFloat16ENS0_14func_wrapper_tIS4_NS0_55_GLOBAL__N__0955718d_22_SparseCsrTensorMath_cu_868dd54514ReductionMulOpIS4_EEEEjS4_Li4ELi4EEEEEvT1_:
        .type           _ZN2at6native13reduce_kernelILi256ELi2ENS0_8ReduceOpIN3c108BFloat16ENS0_14func_wrapper_tIS4_NS0_55_GLOBAL__N__0955718d_22_SparseCsrTensorMath_cu_868dd54514ReductionMulOpIS4_EEEEjS4_Li4ELi4EEEEEvT1_,@function
        .size           _ZN2at6native13reduce_kernelILi256ELi2ENS0_8ReduceOpIN3c108BFloat16ENS0_14func_wrapper_tIS4_NS0_55_GLOBAL__N__0955718d_22_SparseCsrTensorMath_cu_868dd54514ReductionMulOpIS4_EEEEjS4_Li4ELi4EEEEEvT1_,(.L_x_8774 - _ZN2at6native13reduce_kernelILi256ELi2ENS0_8ReduceOpIN3c108BFloat16ENS0_14func_wrapper_tIS4_NS0_55_GLOBAL__N__0955718d_22_SparseCsrTensorMath_cu_868dd54514ReductionMulOpIS4_EEEEjS4_Li4ELi4EEEEEvT1_)
        .other          _ZN2at6native13reduce_kernelILi256ELi2ENS0_8ReduceOpIN3c108BFloat16ENS0_14func_wrapper_tIS4_NS0_55_GLOBAL__N__0955718d_22_SparseCsrTensorMath_cu_868dd54514ReductionMulOpIS4_EEEEjS4_Li4ELi4EEEEEvT1_,@"STO_CUDA_ENTRY STV_DEFAULT"
_ZN2at6native13reduce_kernelILi256ELi2ENS0_8ReduceOpIN3c108BFloat16ENS0_14func_wrapper_tIS4_NS0_55_GLOBAL__N__0955718d_22_SparseCsrTensorMath_cu_868dd54514ReductionMulOpIS4_EEEEjS4_Li4ELi4EEEEEvT1_:
        /* <DEDUP_REMOVED lines=9> */
[----:B------:R-:W-:Y:S01]  /*0090*/  MOV R4, RZ ;  /* 0x000000ff00047202 */ /* 0x000fe20000000f00 */
[----:B------:R-:W-:Y:S01]  /*00a0*/  IMAD R0, R2, UR6, RZ ;  /* 0x0000000602007c24 */ /* 0x000fe2000f8e02ff */
[----:B------:R-:W-:-:S04]  /*00b0*/  ISETP.NE.AND P0, PT, R3, 0x1, PT ;  /* 0x000000010300780c */ /* 0x000fc80003f05270 */
[----:B------:R-:W1:Y:S01]  /*00c0*/  LDC R7, c[0x0][0x224] ;  /* 0x00008900ff077b82 */ /* 0x000e620000000800 */
[----:B0-----:R-:W-:-:S04]  /*00d0*/  IMAD R0, R5, UR7, R0 ;  /* 0x0000000705007c24 */ /* 0x001fc8000f8e0200 */
[----:B-1----:R-:W-:Y:S01]  /*00e0*/  IMAD R0, R7, UR4, R0 ;  /* 0x0000000407007c24 */ /* 0x002fe2000f8e0200 */
[----:B------:R-:W-:-:S03]  /*00f0*/  ULDC.64 UR4, c[0x0][0x3f0] ;  /* 0x0000fc0000047ab9 */ /* 0x000fc60000000a00 */
[----:B------:R-:W-:-:S04]  /*0100*/  IMAD.SHL.U32 R5, R0, 0x2, RZ ;  /* 0x0000000200057824 */ /* 0x000fc800078e00ff */
[----:B------:R-:W-:Y:S01]  /*0110*/  IMAD.HI.U32 R6, R5, UR4, R4 ;  /* 0x0000000405067c27 */ /* 0x000fe2000f8e0004 */
[----:B------:R-:W-:-:S04]  /*0120*/  ULDC UR4, c[0x0][0x3ec] ;  /* 0x0000fb0000047ab9 */ /* 0x000fc80000000800 */
[----:B------:R-:W-:-:S05]  /*0130*/  SHF.R.U32.HI R7, RZ, UR5, R6 ;  /* 0x00000005ff077c19 */ /* 0x000fca0008011606 */
[----:B------:R-:W-:-:S04]  /*0140*/  IMAD.MOV R4, RZ, RZ, -R7 ;  /* 0x000000ffff047224 */ /* 0x000fc800078e0a07 */
        /* <DEDUP_REMOVED lines=266> */
.L_x_1672:
        /* <DEDUP_REMOVED lines=14> */
[----:B--2---:R-:W-:Y:S01]  /*12d0*/  IMAD R13, R16, UR5, R3 ;  /* 0x00000005100d7c24 */ /* 0x004fe2000f8e0203 */
[----:B------:R-:W-:Y:S01]  /*12e0*/  MOV R26, UR6 ;  /* 0x00000006001a7c02 */ /* 0x000fe20008000f00 */
[----:B-1----:R-:W-:-:S03]  /*12f0*/  IMAD R5, R5, UR8, R6 ;  /* 0x0000000805057c24 */ /* 0x002fc6000f8e0206 */
[----:B------:R-:W-:Y:S01]  /*1300*/  ISETP.GE.U32.AND P0, PT, R13, R26, PT ;  /* 0x0000001a0d00720c */ /* 0x000fe20003f06070 */
[----:B------:R-:W-:-:S05]  /*1310*/  IMAD.SHL.U32 R17, R5, 0x2, RZ ;  /* 0x0000000205117824 */ /* 0x000fca00078e00ff */
        /* <DEDUP_REMOVED lines=8> */
[----:B------:R-:W-:Y:S01]  /*13a0*/  MOV R14, 0x660 ;  /* 0x00000660000e7802 */ /* 0x000fe20000000f00 */
[----:B------:R-:W-:Y:S01]  /*13b0*/  ULDC.64 UR4, c[0x4][0x638] ;  /* 0x01018e0000047ab9 */ /* 0x000fe20000000a00 */
[----:B------:R-:W-:Y:S01]  /*13c0*/  ULDC.64 UR6, c[0x4][0x4b8] ;  /* 0x01012e0000067ab9 */ /* 0x000fe20000000a00 */
[----:B------:R-:W-:Y:S01]  /*13d0*/  IMAD.U32 R4, RZ, RZ, UR4 ;  /* 0x00000004ff047e24 */ /* 0x000fe2000f8e00ff */
[----:B------:R-:W-:Y:S01]  /*13e0*/  MOV R5, UR5 ;  /* 0x0000000500057c02 */ /* 0x000fe20008000f00 */
[----:B------:R-:W-:Y:S01]  /*13f0*/  ULDC.64 UR4, c[0x4][0x640] ;  /* 0x0101900000047ab9 */ /* 0x000fe20000000a00 */
[----:B------:R-:W0:Y:S01]  /*1400*/  LDC.64 R14, c[0x4][R14] ;  /* 0x010000000e0e7b82 */ /* 0x000e220000000a00 */
[----:B------:R-:W-:Y:S01]  /*1410*/  HFMA2.MMA R12, -RZ, RZ, 0, 5.9604644775390625e-08 ;  /* 0x00000001ff0c7435 */ /* 0x000fe200000001ff */
[----:B------:R-:W-:Y:S01]  /*1420*/  IMAD.U32 R6, RZ, RZ, UR4 ;  /* 0x00000004ff067e24 */ /* 0x000fe2000f8e00ff */
[----:B------:R-:W-:Y:S01]  /*1430*/  MOV R7, UR5 ;  /* 0x0000000500077c02 */ /* 0x000fe20008000f00 */
[----:B------:R-:W-:Y:S01]  /*1440*/  IMAD.U32 R10, RZ, RZ, UR6 ;  /* 0x00000006ff0a7e24 */ /* 0x000fe2000f8e00ff */
[----:B------:R-:W-:Y:S01]  /*1450*/  MOV R11, UR7 ;  /* 0x00000007000b7c02 */ /* 0x000fe20008000f00 */
[----:B------:R-:W-:-:S02]  /*1460*/  IMAD.MOV.U32 R8, RZ, RZ, 0x1e3 ;  /* 0x000001e3ff087424 */ /* 0x000fc400078e00ff */
[----:B------:R-:W-:-:S07]  /*1470*/  IMAD.MOV.U32 R13, RZ, RZ, RZ ;  /* 0x000000ffff0d7224 */ /* 0x000fce00078e00ff */
[----:B------:R-:W-:-:S07]  /*1480*/  LEPC R20, `(.L_x_1676) ;  /* 0x000000001014794e */ /* 0x000fce0000000000 */
[----:B0-----:R-:W-:Y:S05]  /*1490*/  CALL.ABS.NOINC R14 ;  /* 0x000000000e007343 */ /* 0x001fea0003c00000 */
.L_x_1676:
[----:B------:R-:W0:Y:S01]  /*14a0*/  LDC.U16 R0, c[0x0][0x212] ;  /* 0x00008480ff007b82 */ /* 0x000e220000000400 */
[----:B------:R-:W-:Y:S01]  /*14b0*/  SHF.R.U64 R3, R18, 0x1, R19 ;  /* 0x0000000112037819 */ /* 0x000fe20000001213 */
[----:B------:R-:W-:Y:S01]  /*14c0*/  ULDC UR4, c[0x0][0x218] ;  /* 0x0000860000047ab9 */ /* 0x000fe20000000800 */
[----:B------:R-:W-:Y:S02]  /*14d0*/  BSSY B0, `(.L_x_1677) ;  /* 0x000002b000007945 */ /* 0x000fe40003800000 */
[----:B------:R-:W-:Y:S02]  /*14e0*/  LOP3.LUT R7, R3, 0x3, RZ, 0xc0, !PT ;  /* 0x0000000303077812 */ /* 0x000fe400078ec0ff */
[----:B------:R-:W-:Y:S02]  /*14f0*/  MOV R3, UR4 ;  /* 0x0000000400037c02 */ /* 0x000fe40008000f00 */
[----:B------:R-:W-:Y:S01]  /*1500*/  ISETP.NE.AND P0, PT, R7, RZ, PT ;  /* 0x000000ff0700720c */ /* 0x000fe20003f05270 */
[----:B0-----:R-:W-:-:S12]  /*1510*/  IMAD.MOV.U32 R6, RZ, RZ, R0 ;  /* 0x000000ffff067224 */ /* 0x001fd800078e0000 */
[----:B------:R-:W-:Y:S05]  /*1520*/  @!P0 BRA `(.L_x_1678) ;  /* 0x0000000000948947 */ /* 0x000fea0003800000 */
[C---:B------:R-:W-:Y:S01]  /*1530*/  ISETP.GE.U32.AND P0, PT, R2.reuse, R7, PT ;  /* 0x000000070200720c */ /* 0x040fe20003f06070 */
[----:B------:R-:W-:Y:S03]  /*1540*/  BSSY B1, `(.L_x_1679) ;  /* 0x000001d000017945 */ /* 0x000fe60003800000 */
[----:B------:R-:W-:-:S13]  /*1550*/  ISETP.GT.U32.OR P0, PT, R2, 0x3, !P0 ;  /* 0x000000030200780c */ /* 0x000fda0004704470 */
[----:B------:R-:W-:Y:S05]  /*1560*/  @P0 BRA `(.L_x_1680) ;  /* 0x0000000000680947 */ /* 0x000fea0003800000 */
[----:B------:R-:W-:Y:S01]  /*1570*/  ULDC UR4, c[0x0][0x230] ;  /* 0x00008c0000047ab9 */ /* 0x000fe20000000800 */
[----:B------:R-:W-:Y:S01]  /*1580*/  ISETP.NE.AND P1, PT, R23, RZ, PT ;  /* 0x000000ff1700720c */ /* 0x000fe20003f25270 */
[----:B------:R-:W-:Y:S01]  /*1590*/  BSSY B2, `(.L_x_1681) ;  /* 0x000000a000027945 */ /* 0x000fe20003800000 */
[----:B------:R-:W-:Y:S02]  /*15a0*/  ISETP.NE.AND P0, PT, RZ, UR4, PT ;  /* 0x00000004ff007c0c */ /* 0x000fe4000bf05270 */
[----:B------:R-:W-:-:S11]  /*15b0*/  PRMT R3, RZ, 0x7610, R3 ;  /* 0x00007610ff037816 */ /* 0x000fd60000000003 */
[----:B------:R-:W-:Y:S05]  /*15c0*/  @P0 BRA P1, `(.L_x_1682) ;  /* 0x0000000000180947 */ /* 0x000fea0000800000 */
[----:B------:R-:W-:Y:S01]  /*15d0*/  ULDC UR4, c[0x0][0x234] ;  /* 0x00008d0000047ab9 */ /* 0x000fe20000000800 */
[----:B------:R-:W-:Y:S01]  /*15e0*/  HFMA2.MMA R3, -RZ, RZ, 0, 5.9604644775390625e-08 ;  /* 0x00000001ff037435 */ /* 0x000fe200000001ff */
[----:B------:R-:W-:-:S13]  /*15f0*/  ISETP.NE.AND P0, PT, RZ, UR4, PT ;  /* 0x00000004ff007c0c */ /* 0x000fda000bf05270 */
[----:B------:R-:W-:-:S04]  /*1600*/  @P0 ISETP.NE.AND P1, PT, R16, RZ, PT ;  /* 0x000000ff1000020c */ /* 0x000fc80003f25270 */
[----:B------:R-:W-:-:S04]  /*1610*/  @P0 SEL R4, RZ, 0x1, P1 ;  /* 0x00000001ff040807 */ /* 0x000fc80000800000 */
[----:B------:R-:W-:-:S07]  /*1620*/  @P0 PRMT R3, R4, 0x7610, R3 ;  /* 0x0000761004030816 */ /* 0x000fce0000000003 */
.L_x_1682:
[----:B------:R-:W-:Y:S05]  /*1630*/  BSYNC B2 ;  /* 0x0000000000027941 */ /* 0x000fea0003800000 */
.L_x_1681:
[----:B------:R-:W-:-:S04]  /*1640*/  PRMT R3, R3, 0x9910, RZ ;  /* 0x0000991003037816 */ /* 0x000fc800000000ff */
[----:B------:R-:W-:-:S13]  /*1650*/  ISETP.NE.AND P0, PT, R3, RZ, PT ;  /* 0x000000ff0300720c */ /* 0x000fda0003f05270 */
[----:B------:R-:W-:Y:S05]  /*1660*/  @!P0 BRA `(.L_x_1680) ;  /* 0x0000000000288947 */ /* 0x000fea0003800000 */
[----:B------:R-:W-:-:S05]  /*1670*/  IADD3 R3, P0, R2, -R7, RZ ;  /* 0x8000000702037210 */ /* 0x000fca0007f1e0ff */
[----:B------:R-:W-:Y:S01]  /*1680*/  IMAD.X R5, RZ, RZ, -0x1, P0 ;  /* 0xffffffffff057424 */ /* 0x000fe200000e06ff */
[----:B------:R-:W-:-:S04]  /*1690*/  LEA R4, P0, R3, R18, 0x1 ;  /* 0x0000001203047211 */ /* 0x000fc800078008ff */
[----:B------:R-:W-:-:S05]  /*16a0*/  LEA.HI.X R5, R3, R19, R5, 0x1, P0 ;  /* 0x0000001303057211 */ /* 0x000fca00000f0c05 */
[----:B------:R-:W2:Y:S01]  /*16b0*/  LDG.E.U16 R4, desc[UR58][R4.64] ;  /* 0x0000003a04047981 */ /* 0x000ea2000c1e1500 */
[----:B------:R-:W-:Y:S01]  /*16c0*/  SHF.L.U32 R3, R6, 0x10, RZ ;  /* 0x0000001006037819 */ /* 0x000fe200000006ff */
[----:B--2---:R-:W-:-:S04]  /*16d0*/  IMAD.U32 R6, R4, 0x10000, RZ ;  /* 0x0001000004067824 */ /* 0x004fc800078e00ff */
[----:B------:R-:W-:-:S05]  /*16e0*/  FMUL.FTZ R3, R3, R6 ;  /* 0x0000000603037220 */ /* 0x000fca0000410000 */
[----:B------:R-:W-:-:S04]  /*16f0*/  F2FP.BF16.F32.PACK_AB R3, RZ, R3 ;  /* 0x00000003ff03723e */ /* 0x000fc800000010ff */
[----:B------:R-:W-:-:S07]  /*1700*/  PRMT R6, R3, 0x7610, R6 ;  /* 0x0000761003067816 */ /* 0x000fce0000000006 */
.L_x_1680:
[----:B------:R-:W-:Y:S05]  /*1710*/  BSYNC B1 ;  /* 0x0000000000017941 */ /* 0x000fea0003800000 */
.L_x_1679:
[----:B------:R-:W0:Y:S01]  /*1720*/  LDC R8, c[0x0][0x218] ;  /* 0x00008600ff087b82 */ /* 0x000e220000000800 */
[----:B------:R-:W-:-:S04]  /*1730*/  IADD3 R5, P0, -R7, 0x4, RZ ;  /* 0x0000000407057810 */ /* 0x000fc80007f1e1ff */
[----:B------:R-:W-:Y:S02]  /*1740*/  LEA R18, P1, R5, R18, 0x1 ;  /* 0x0000001205127211 */ /* 0x000fe400078208ff */
[----:B------:R-:W-:-:S04]  /*1750*/  IADD3.X R4, RZ, -0x1, RZ, P0, !PT ;  /* 0xffffffffff047810 */ /* 0x000fc800007fe4ff */
[----:B------:R-:W-:Y:S02]  /*1760*/  LEA.HI.X R19, R5, R19, R4, 0x1, P1 ;  /* 0x0000001305137211 */ /* 0x000fe400008f0c04 */
[----:B0-----:R-:W-:-:S07]  /*1770*/  IADD3 R3, R7, -0x4, R8 ;  /* 0xfffffffc07037810 */ /* 0x001fce0007ffe008 */
.L_x_1678:
[----:B------:R-:W-:Y:S05]  /*1780*/  BSYNC B0 ;  /* 0x0000000000007941 */ /* 0x000fea0003800000 */
.L_x_1677:
[----:B------:R-:W0:Y:S01]  /*1790*/  LDC.64 R4, c[0x0][0x230] ;  /* 0x00008c00ff047b82 */ /* 0x000e220000000a00 */
[----:B------:R-:W-:Y:S01]  /*17a0*/  ULDC UR4, c[0x0][0x22c] ;  /* 0x00008b0000047ab9 */ /* 0x000fe20000000800 */
[----:B------:R-:W-:Y:S01]  /*17b0*/  BSSY B0, `(.L_x_1683) ;  /* 0x0000026000007945 */ /* 0x000fe20003800000 */
[----:B------:R-:W-:Y:S01]  /*17c0*/  IMAD R7, R2, UR4, RZ ;  /* 0x0000000402077c24 */ /* 0x000fe2000f8e02ff */
[----:B------:R-:W-:-:S03]  /*17d0*/  ISETP.NE.AND P2, PT, R23, RZ, PT ;  /* 0x000000ff1700720c */ /* 0x000fc60003f45270 */
[----:B0-----:R-:W-:Y:S01]  /*17e0*/  IMAD R7, R23, R4, R7 ;  /* 0x0000000417077224 */ /* 0x001fe200078e0207 */
[----:B------:R-:W-:Y:S01]  /*17f0*/  ISETP.NE.AND P1, PT, R4, RZ, PT ;  /* 0x000000ff0400720c */ /* 0x000fe20003f25270 */
[----:B------:R-:W-:Y:S02]  /*1800*/  IMAD.MOV.U32 R4, RZ, RZ, R0 ;  /* 0x000000ffff047224 */ /* 0x000fe400078e0000 */
[----:B------:R-:W-:Y:S01]  /*1810*/  IMAD R11, R16, R5, R7 ;  /* 0x00000005100b7224 */ /* 0x000fe200078e0207 */
[----:B------:R-:W-:-:S04]  /*1820*/  MOV R7, R0 ;  /* 0x0000000000077202 */ /* 0x000fc80000000f00 */
[----:B------:R-:W-:-:S04]  /*1830*/  LEA R8, R11, 0x3, 0x2 ;  /* 0x000000030b087811 */ /* 0x000fc800078e10ff */
[----:B------:R-:W-:-:S13]  /*1840*/  ISETP.GE.U32.AND P0, PT, R8, R3, PT ;  /* 0x000000030800720c */ /* 0x000fda0003f06070 */
[----:B------:R-:W-:Y:S05]  /*1850*/  @P0 BRA `(.L_x_1684) ;  /* 0x00000000006c0947 */ /* 0x000fea0003800000 */
[----:B------:R-:W-:Y:S01]  /*1860*/  IMAD.MOV.U32 R4, RZ, RZ, R0 ;  /* 0x000000ffff047224 */ /* 0x000fe200078e0000 */
[----:B------:R-:W-:-:S07]  /*1870*/  MOV R7, R0 ;  /* 0x0000000000077202 */ /* 0x000fce0000000f00 */
.L_x_1685:
[----:B------:R-:W-:Y:S01]  /*1880*/  IMAD.WIDE.U32 R8, R11, 0x8, R18 ;  /* 0x000000080b087825 */ /* 0x000fe200078e0012 */
[----:B------:R-:W-:-:S05]  /*1890*/  ULDC UR4, c[0x0][0x220] ;  /* 0x0000880000047ab9 */ /* 0x000fca0000000800 */
[----:B------:R-:W2:Y:S01]  /*18a0*/  LDG.E.64 R8, desc[UR58][R8.64] ;  /* 0x0000003a08087981 */ /* 0x000ea2000c1e1b00 */
[----:B------:R-:W-:Y:S01]  /*18b0*/  SHF.L.U32 R0, R0, 0x10, RZ ;  /* 0x0000001000007819 */ /* 0x000fe200000006ff */
[----:B------:R-:W-:Y:S01]  /*18c0*/  VIADD R11, R11, UR4 ;  /* 0x000000040b0b7c36 */ /* 0x000fe20008000000 */
[----:B------:R-:W-:Y:S01]  /*18d0*/  SHF.L.U32 R7, R7, 0x10, RZ ;  /* 0x0000001007077819 */ /* 0x000fe200000006ff */
[----:B------:R-:W-:Y:S02]  /*18e0*/  IMAD.U32 R6, R6, 0x10000, RZ ;  /* 0x0001000006067824 */ /* 0x000fe400078e00ff */
[----:B------:R-:W-:Y:S01]  /*18f0*/  IMAD.U32 R4, R4, 0x10000, RZ ;  /* 0x0001000004047824 */ /* 0x000fe200078e00ff */
[C---:B--2---:R-:W-:Y:S01]  /*1900*/  PRMT R12, R9.reuse, 0x7632, R12 ;  /* 0x00007632090c7816 */ /* 0x044fe2000000000c */
[----:B------:R-:W-:Y:S01]  /*1910*/  IMAD.U32 R13, R8, 0x10000, RZ ;  /* 0x00010000080d7824 */ /* 0x000fe200078e00ff */
[----:B------:R-:W-:Y:S02]  /*1920*/  SHF.L.U32 R15, R9, 0x10, RZ ;  /* 0x00000010090f7819 */ /* 0x000fe400000006ff */
[----:B------:R-:W-:Y:S01]  /*1930*/  SHF.L.U32 R9, R12, 0x10, RZ ;  /* 0x000000100c097819 */ /* 0x000fe200000006ff */
[----:B------:R-:W-:Y:S01]  /*1940*/  FMUL.FTZ R6, R6, R13 ;  /* 0x0000000d06067220 */ /* 0x000fe20000410000 */
[----:B------:R-:W-:Y:S01]  /*1950*/  PRMT R10, R8, 0x7632, R10 ;  /* 0x00007632080a7816 */ /* 0x000fe2000000000a */
[----:B------:R-:W-:-:S02]  /*1960*/  FMUL.FTZ R4, R4, R15 ;  /* 0x0000000f04047220 */ /* 0x000fc40000410000 */
[----:B------:R-:W-:Y:S01]  /*1970*/  FMUL.FTZ R9, R0, R9 ;  /* 0x0000000900097220 */ /* 0x000fe20000410000 */
[----:B------:R-:W-:Y:S01]  /*1980*/  LEA R0, R11, 0x3, 0x2 ;  /* 0x000000030b007811 */ /* 0x000fe200078e10ff */
[----:B------:R-:W-:-:S03]  /*1990*/  IMAD.U32 R10, R10, 0x10000, RZ ;  /* 0x000100000a0a7824 */ /* 0x000fc600078e00ff */
[----:B------:R-:W-:Y:S01]  /*19a0*/  ISETP.GE.U32.AND P0, PT, R0, R3, PT ;  /* 0x000000030000720c */ /* 0x000fe20003f06070 */
[----:B------:R-:W-:Y:S01]  /*19b0*/  FMUL.FTZ R7, R7, R10 ;  /* 0x0000000a07077220 */ /* 0x000fe20000410000 */
[----:B------:R-:W-:-:S04]  /*19c0*/  F2FP.BF16.F32.PACK_AB R4, R9, R4 ;  /* 0x000000040904723e */ /* 0x000fc800000010ff */
[----:B------:R-:W-:Y:S02]  /*19d0*/  F2FP.BF16.F32.PACK_AB R6, R7, R6 ;  /* 0x000000060706723e */ /* 0x000fe400000010ff */
[----:B------:R-:W-:Y:S02]  /*19e0*/  PRMT R0, R4, 0x7632, R0 ;  /* 0x0000763204007816 */ /* 0x000fe40000000000 */
[----:B------:R-:W-:-:S03]  /*19f0*/  PRMT R7, R6, 0x7632, R7 ;  /* 0x0000763206077816 */ /* 0x000fc60000000007 */
[----:B------:R-:W-:Y:S05]  /*1a00*/  @!P0 BRA `(.L_x_1685) ;  /* 0xfffffffc009c8947 */ /* 0x000fea000383ffff */
.L_x_1684:
[----:B------:R-:W-:Y:S05]  /*1a10*/  BSYNC B0 ;  /* 0x0000000000007941 */ /* 0x000fea0003800000 */
.L_x_1683:
[----:B------:R-:W-:Y:S01]  /*1a20*/  BSSY B0, `(.L_x_1686) ;  /* 0x0000008000007945 */ /* 0x000fe20003800000 */
[----:B------:R-:W-:-:S03]  /*1a30*/  PRMT R8, RZ, 0x7610, R8 ;  /* 0x00007610ff087816 */ /* 0x000fc60000000008 */
[----:B------:R-:W-:Y:S05]  /*1a40*/  @P1 BRA P2, `(.L_x_1687) ;  /* 0x0000000000141947 */ /* 0x000fea0001000000 */
[----:B------:R-:W-:Y:S01]  /*1a50*/  ISETP.NE.AND P0, PT, R5, RZ, PT ;  /* 0x000000ff0500720c */ /* 0x000fe20003f05270 */
[----:B------:R-:W-:-:S12]  /*1a60*/  HFMA2.MMA R8, -RZ, RZ, 0, 5.9604644775390625e-08 ;  /* 0x00000001ff087435 */ /* 0x000fd800000001ff */
[----:B------:R-:W-:-:S04]  /*1a70*/  @P0 ISETP.NE.AND P1, PT, R16, RZ, PT ;  /* 0x000000ff1000020c */ /* 0x000fc80003f25270 */
[----:B------:R-:W-:-:S04]  /*1a80*/  @P0 SEL R5, RZ, 0x1, P1 ;  /* 0x00000001ff050807 */ /* 0x000fc80000800000 */
[----:B------:R-:W-:-:S07]  /*1a90*/  @P0 PRMT R8, R5, 0x7610, R8 ;  /* 0x0000761005080816 */ /* 0x000fce0000000008 */
.L_x_1687:
[----:B------:R-:W-:Y:S05]  /*1aa0*/  BSYNC B0 ;  /* 0x0000000000007941 */ /* 0x000fea0003800000 */
.L_x_1686:
        /* <DEDUP_REMOVED lines=13> */
[----:B------:R-:W-:-:S04]  /*1b80*/  F2FP.BF16.F32.PACK_AB R3, RZ, R3 ;  /* 0x00000003ff03723e */ /* 0x000fc800000010ff */
[----:B------:R-:W-:-:S07]  /*1b90*/  PRMT R6, R3, 0x7610, R6 ;  /* 0x0000761003067816 */ /* 0x000fce0000000006 */
.L_x_1689:
[----:B------:R-:W-:Y:S05]  /*1ba0*/  BSYNC B0 ;  /* 0x0000000000007941 */ /* 0x000fea0003800000 */
.L_x_1688:
[----:B------:R-:W-:Y:S01]  /*1bb0*/  SHF.L.U32 R6, R6, 0x10, RZ ;  /* 0x0000001006067819 */ /* 0x000fe200000006ff */
[----:B------:R-:W-:Y:S01]  /*1bc0*/  IMAD.U32 R7, R7, 0x10000, RZ ;  /* 0x0001000007077824 */ /* 0x000fe200078e00ff */
[----:B------:R-:W-:Y:S02]  /*1bd0*/  SHF.L.U32 R4, R4, 0x10, RZ ;  /* 0x0000001004047819 */ /* 0x000fe400000006ff */
[----:B------:R-:W-:Y:S01]  /*1be0*/  SHF.L.U32 R5, R0, 0x10, RZ ;  /* 0x0000001000057819 */ /* 0x000fe200000006ff */
[----:B------:R-:W-:Y:S01]  /*1bf0*/  FMUL.FTZ R7, R6, R7 ;  /* 0x0000000706077220 */ /* 0x000fe20000410000 */
[----:B------:R-:W-:-:S05]  /*1c00*/  PRMT R18, RZ, 0x7610, R18 ;  /* 0x00007610ff127816 */ /* 0x000fca0000000012 */
[----:B------:R-:W0:Y:S02]  /*1c10*/  F2F.BF16.F32 R7, R7 ;  /* 0x0000000700077304 */ /* 0x000e240000202000 */
[----:B0-----:R-:W-:-:S04]  /*1c20*/  IMAD.U32 R3, R7, 0x10000, RZ ;  /* 0x0001000007037824 */ /* 0x001fc800078e00ff */
[----:B------:R-:W-:-:S06]  /*1c30*/  FMUL.FTZ R3, R3, R4 ;  /* 0x0000000403037220 */ /* 0x000fcc0000410000 */
[----:B------:R-:W0:Y:S02]  /*1c40*/  F2F.BF16.F32 R3, R3 ;  /* 0x0000000300037304 */ /* 0x000e240000202000 */
[----:B0-----:R-:W-:-:S04]  /*1c50*/  IMAD.U32 R0, R3, 0x10000, RZ ;  /* 0x0001000003007824 */ /* 0x001fc800078e00ff */
[----:B------:R-:W-:-:S05]  /*1c60*/  FMUL.FTZ R0, R0, R5 ;  /* 0x0000000500007220 */ /* 0x000fca0000410000 */
[----:B------:R-:W-:-:S04]  /*1c70*/  F2FP.BF16.F32.PACK_AB R0, RZ, R0 ;  /* 0x00000000ff00723e */ /* 0x000fc800000010ff */
[----:B------:R-:W-:Y:S01]  /*1c80*/  PRMT R25, R0, 0x7610, R25 ;  /* 0x0000761000197816 */ /* 0x000fe20000000019 */
[----:B------:R-:W-:Y:S06]  /*1c90*/  BRA `(.L_x_1674) ;  /* 0x000000a8001c7947 */ /* 0x000fec0003800000 */
.L_x_1675:
        /* <DEDUP_REMOVED lines=16> */
[--C-:B------:R-:W-:Y:S01]  /*1da0*/  IMAD.MOV.U32 R4, RZ, RZ, R8.reuse ;  /* 0x000000ffff047224 */ /* 0x100fe200078e0008 */
[-C--:B------:R-:W-:Y:S01]  /*1db0*/  MOV R5, R8.reuse ;  /* 0x0000000800057202 */ /* 0x080fe20000000f00 */
[--C-:B------:R-:W-:Y:S01]  /*1dc0*/  IMAD.MOV.U32 R6, RZ, RZ, R8.reuse ;  /* 0x000000ffff067224 */ /* 0x100fe200078e0008 */
[-C--:B------:R-:W-:Y:S01]  /*1dd0*/  MOV R7, R8.reuse ;  /* 0x0000000800077202 */ /* 0x080fe20000000f00 */
[----:B------:R-:W-:Y:S01]  /*1de0*/  IMAD.MOV.U32 R9, RZ, RZ, R8 ;  /* 0x000000ffff097224 */ /* 0x000fe200078e0008 */
[----:B------:R-:W-:-:S06]  /*1df0*/  MOV R10, R8 ;  /* 0x00000008000a7202 */ /* 0x000fcc0000000f00 */
[----:B------:R-:W-:Y:S05]  /*1e00*/  @P0 BRA `(.L_x_1693) ;  /* 0x0000004000d40947 */ /* 0x000fea0003800000 */
[----:B------:R-:W0:Y:S01]  /*1e10*/  LDC R28, c[0x0][0x254] ;  /* 0x00009500ff1c7b82 */ /* 0x000e220000000800 */
[----:B------:R-:W-:Y:S01]  /*1e20*/  BSSY B1, `(.L_x_1694) ;  /* 0x0000431000017945 */ /* 0x000fe20003800000 */
[----:B------:R-:W-:Y:S01]  /*1e30*/  ISETP.NE.AND P0, PT, R11, RZ, PT ;  /* 0x000000ff0b00720c */ /* 0x000fe20003f05270 */
[--C-:B------:R-:W-:Y:S01]  /*1e40*/  IMAD.MOV.U32 R4, RZ, RZ, R8.reuse ;  /* 0x000000ffff047224 */ /* 0x100fe200078e0008 */
[-C--:B------:R-:W-:Y:S01]  /*1e50*/  MOV R5, R8.reuse ;  /* 0x0000000800057202 */ /* 0x080fe20000000f00 */
[--C-:B------:R-:W-:Y:S01]  /*1e60*/  IMAD.MOV.U32 R6, RZ, RZ, R8.reuse ;  /* 0x000000ffff067224 */ /* 0x100fe200078e0008 */
[-C--:B------:R-:W-:Y:S01]  /*1e70*/  MOV R7, R8.reuse ;  /* 0x0000000800077202 */ /* 0x080fe20000000f00 */
[----:B------:R-:W-:Y:S01]  /*1e80*/  IMAD.MOV.U32 R9, RZ, RZ, R8 ;  /* 0x000000ffff097224 */ /* 0x000fe200078e0008 */
[----:B------:R-:W-:-:S07]  /*1e90*/  MOV R10, R8 ;  /* 0x00000008000a7202 */ /* 0x000fce0000000f00 */
.L_x_1699:
        /* <DEDUP_REMOVED lines=57> */
[----:B------:R-:W-:-:S03]  /*2230*/  MOV R14, RZ ;  /* 0x000000ff000e7202 */ /* 0x000fc60000000f00 */
[--C-:B------:R-:W-:Y:S02]  /*2240*/  IMAD.MOV R12, RZ, RZ, -R15.reuse ;  /* 0x000000ffff0c7224 */ /* 0x100fe400078e0a0f */
[----:B------:R-:W-:-:S05]  /*2250*/  IMAD.HI.U32 R0, R15, UR32, R14 ;  /* 0x000000200f007c27 */ /* 0x000fca000f8e000e */
[----:B------:R-:W-:Y:S01]  /*2260*/  SHF.R.U32.HI R20, RZ, UR33, R0 ;  /* 0x00000021ff147c19 */ /* 0x000fe20008011600 */
[----:B------:R-:W-:-:S03]  /*2270*/  IMAD R0, R12, UR30, R27 ;  /* 0x0000001e0c007c24 */ /* 0x000fc6000f8e021b */
[----:B------:R-:W-:Y:S01]  /*2280*/  IADD3 R11, -R20, RZ, RZ ;  /* 0x000000ff140b7210 */ /* 0x000fe20007ffe1ff */
[----:B------:R-:W-:-:S04]  /*2290*/  IMAD R0, R0, UR54, RZ ;  /* 0x0000003600007c24 */ /* 0x000fc8000f8e02ff */
        /* <DEDUP_REMOVED lines=13> */
[----:B------:R-:W-:Y:S01]  /*2370*/  ULDC.64 UR36, c[0x0][0x280] ;  /* 0x0000a00000247ab9 */ /* 0x000fe20000000a00 */
[----:B------:R-:W-:-:S08]  /*2380*/  ISETP.NE.AND P1, PT, R28, 0x4, PT ;  /* 0x000000041c00780c */ /* 0x000fd00003f25270 */
        /* <DEDUP_REMOVED lines=16> */
[----:B------:R-:W-:Y:S01]  /*2490*/  IMAD.MOV.U32 R14, RZ, RZ, RZ ;  /* 0x000000ffff0e7224 */ /* 0x000fe200078e00ff */
        /* <DEDUP_REMOVED lines=172> */
[----:B------:R-:W-:Y:S01]  /*2f60*/  IMAD.MOV.U32 R21, RZ, RZ, R24 ;  /* 0x000000ffff157224 */ /* 0x000fe200078e0018 */
[----:B------:R-:W-:-:S08]  /*2f70*/  ULDC.64 UR36, c[0x0][0x370] ;  /* 0x0000dc0000247ab9 */ /* 0x000fd00000000a00 */
[----:B------:R-:W-:Y:S02]  /*2f80*/  IMAD.HI.U32 R20, R24, UR36, R20 ;  /* 0x0000002418147c27 */ /* 0x000fe4000f8e0014 */
[----:B------:R-:W0:Y:S03]  /*2f90*/  @P1 LDC.64 R14, c[0x0][0x378] ;  /* 0x0000de00ff0e1b82 */ /* 0x000e260000000a00 */
[----:B------:R-:W-:Y:S02]  /*2fa0*/  SHF.R.U32.HI R21, RZ, UR37, R20 ;  /* 0x00000025ff157c19 */ /* 0x000fe40008011614 */
[----:B------:R-:W-:-:S03]  /*2fb0*/  @P1 MOV R20, RZ ;  /* 0x000000ff00141202 */ /* 0x000fc60000000f00 */
[----:B------:R-:W1:Y:S01]  /*2fc0*/  @P1 LDC R12, c[0x0][0x380] ;  /* 0x0000e000ff0c1b82 */ /* 0x000e620000000800 */
[----:B------:R-:W-:-:S04]  /*2fd0*/  IMAD.MOV R11, RZ, RZ, -R21 ;  /* 0x000000ffff0b7224 */ /* 0x000fc800078e0a15 */
[----:B------:R-:W-:-:S03]  /*2fe0*/  IMAD R11, R11, UR27, R24 ;  /* 0x0000001b0b0b7c24 */ /* 0x000fc6000f8e0218 */
[----:B------:R-:W2:Y:S01]  /*2ff0*/  @P1 LDC R22, c[0x0][0x3e4] ;  /* 0x0000f900ff161b82 */ /* 0x000ea20000000800 */
[----:B------:R-:W-:Y:S02]  /*3000*/  IMAD R0, R11, UR28, R0 ;  /* 0x0000001c0b007c24 */ /* 0x000fe4000f8e0200 */
[----:B0-----:R-:W-:-:S05]  /*3010*/  @P1 IMAD.HI.U32 R15, R21, R15, R20 ;  /* 0x0000000f150f1227 */ /* 0x001fca00078e0014 */
[----:B-1----:R-:W-:-:S04]  /*3020*/  @P1 SHF.R.U32.HI R15, RZ, R12, R15 ;  /* 0x0000000cff0f1219 */ /* 0x002fc8000001160f */
[----:B------:R-:W-:-:S05]  /*3030*/  @P1 IADD3 R15, -R15, RZ, RZ ;  /* 0x000000ff0f0f1210 */ /* 0x000fca0007ffe1ff */
[----:B------:R-:W-:-:S04]  /*3040*/  @P1 IMAD R21, R15, R14, R21 ;  /* 0x0000000e0f151224 */ /* 0x000fc800078e0215 */
[----:B--2---:R-:W-:-:S07]  /*3050*/  @P1 IMAD R0, R21, R22, R0 ;  /* 0x0000001615001224 */ /* 0x004fce00078e0200 */
.L_x_1695:
[----:B------:R-:W-:Y:S01]  /*3060*/  LOP3.LUT R15, R0, 0xfffffffc, RZ, 0xc0, !PT ;  /* 0xfffffffc000f7812 */ /* 0x000fe200078ec0ff */
[----:B------:R-:W-:-:S03]  /*3070*/  ULDC UR36, c[0x0][0x220] ;  /* 0x0000880000247ab9 */ /* 0x000fc60000000800 */
[----:B------:R-:W-:-:S05]  /*3080*/  IADD3 R14, P1, R18, R15, RZ ;  /* 0x0000000f120e7210 */ /* 0x000fca0007f3e0ff */
[----:B------:R-:W-:-:S05]  /*3090*/  IMAD.X R15, RZ, RZ, R19, P1 ;  /* 0x000000ffff0f7224 */ /* 0x000fca00008e0613 */
[----:B------:R-:W2:Y:S01]  /*30a0*/  LDG.E R14, desc[UR58][R14.64] ;  /* 0x0000003a0e0e7981 */ /* 0x000ea2000c1e1900 */
[----:B------:R-:W-:-:S05]  /*30b0*/  MOV R0, UR36 ;  /* 0x0000002400007c02 */ /* 0x000fca0008000f00 */
[----:B------:R-:W-:Y:S01]  /*30c0*/  IMAD.IADD R27, R27, 0x1, R0 ;  /* 0x000000011b1b7824 */ /* 0x000fe200078e0200 */
[C---:B--2---:R-:W-:Y:S02]  /*30d0*/  PRMT R12, R14.reuse, 0x7610, R12 ;  /* 0x000076100e0c7816 */ /* 0x044fe4000000000c */
[----:B------:R-:W-:Y:S01]  /*30e0*/  PRMT R11, R14, 0x7632, R11 ;  /* 0x000076320e0b7816 */ /* 0x000fe2000000000b */
[----:B------:R-:W-:Y:S06]  /*30f0*/  @!P0 BRA `(.L_x_1696) ;  /* 0x0000000c00a08947 */ /* 0x000fec0003800000 */
[----:B------:R-:W-:Y:S01]  /*3100*/  HFMA2.MMA R26, -RZ, RZ, 0, 0 ;  /* 0x00000000ff1a7435 */ /* 0x000fe200000001ff */
[----:B------:R-:W-:Y:S01]  /*3110*/  ULDC.64 UR36, c[0x0][0x260] ;  /* 0x0000980000247ab9 */ /* 0x000fe20000000a00 */
[----:B0-----:R-:W-:-:S08]  /*3120*/  ISETP.NE.AND P1, PT, R28, 0x2, PT ;  /* 0x000000021c00780c */ /* 0x001fd00003f25270 */
        /* <DEDUP_REMOVED lines=12> */
[----:B------:R-:W-:Y:S01]  /*31f0*/  MOV R14, RZ ;  /* 0x000000ff000e7202 */ /* 0x000fe20000000f00 */
[----:B------:R-:W-:Y:S01]  /*3200*/  IMAD.MOV.U32 R15, RZ, RZ, R21 ;  /* 0x000000ffff0f7224 */ /* 0x000fe200078e0015 */
[----:B------:R-:W-:-:S03]  /*3210*/  ISETP.NE.AND P1, PT, R28, 0x3, PT ;  /* 0x000000031c00780c */ /* 0x000fc60003f25270 */
        /* <DEDUP_REMOVED lines=214> */
.L_x_1696:
[----:B------:R-:W-:-:S04]  /*3f80*/  LOP3.LUT R13, R13, 0xfffffffc, RZ, 0xc0, !PT ;  /* 0xfffffffc0d0d7812 */ /* 0x000fc800078ec0ff */
[----:B------:R-:W-:-:S04]  /*3f90*/  IADD3 R14, P1, R18, R13, RZ ;  /* 0x0000000d120e7210 */ /* 0x000fc80007f3e0ff */
[----:B------:R-:W-:-:S05]  /*3fa0*/  IADD3.X R15, RZ, R19, RZ, P1, !PT ;  /* 0x00000013ff0f7210 */ /* 0x000fca0000ffe4ff */
[----:B------:R-:W2:Y:S01]  /*3fb0*/  LDG.E R14, desc[UR58][R14.64] ;  /* 0x0000003a0e0e7981 */ /* 0x000ea2000c1e1900 */
[----:B------:R-:W-:Y:S01]  /*3fc0*/  IMAD.IADD R27, R27, 0x1, R0 ;  /* 0x000000011b1b7824 */ /* 0x000fe200078e0200 */
[----:B------:R-:W-:Y:S01]  /*3fd0*/  MOV R26, RZ ;  /* 0x000000ff001a7202 */ /* 0x000fe20000000f00 */
[----:B------:R-:W-:Y:S01]  /*3fe0*/  IMAD.MOV.U32 R13, RZ, RZ, RZ ;  /* 0x000000ffff0d7224 */ /* 0x000fe200078e00ff */
[C---:B--2---:R-:W-:Y:S02]  /*3ff0*/  PRMT R25, R14.reuse, 0x7610, R25 ;  /* 0x000076100e197816 */ /* 0x044fe40000000019 */
[----:B------:R-:W-:Y:S01]  /*4000*/  PRMT R24, R14, 0x7632, R24 ;  /* 0x000076320e187816 */ /* 0x000fe20000000018 */
[----:B------:R-:W-:Y:S06]  /*4010*/  @!P0 BRA `(.L_x_1697) ;  /* 0x0000000c00a48947 */ /* 0x000fec0003800000 */
[----:B------:R-:W-:Y:S01]  /*4020*/  HFMA2.MMA R14, -RZ, RZ, 0, 0 ;  /* 0x00000000ff0e7435 */ /* 0x000fe200000001ff */
[----:B------:R-:W-:Y:S01]  /*4030*/  IMAD.MOV.U32 R15, RZ, RZ, R27 ;  /* 0x000000ffff0f7224 */ /* 0x000fe200078e001b */
[----:B------:R-:W-:Y:S01]  /*4040*/  ULDC.64 UR36, c[0x0][0x260] ;  /* 0x0000980000247ab9 */ /* 0x000fe20000000a00 */
[----:B0-----:R-:W-:-:S07]  /*4050*/  ISETP.NE.AND P1, PT, R28, 0x2, PT ;  /* 0x000000021c00780c */ /* 0x001fce0003f25270 */
        /* <DEDUP_REMOVED lines=229> */
.L_x_1697:
[----:B------:R-:W-:-:S04]  /*4eb0*/  LOP3.LUT R13, R13, 0xfffffffc, RZ, 0xc0, !PT ;  /* 0xfffffffc0d0d7812 */ /* 0x000fc800078ec0ff */
[----:B------:R-:W-:-:S05]  /*4ec0*/  IADD3 R14, P1, R18, R13, RZ ;  /* 0x0000000d120e7210 */ /* 0x000fca0007f3e0ff */
[----:B------:R-:W-:-:S05]  /*4ed0*/  IMAD.X R15, RZ, RZ, R19, P1 ;  /* 0x000000ffff0f7224 */ /* 0x000fca00008e0613 */
[----:B------:R-:W2:Y:S01]  /*4ee0*/  LDG.E R14, desc[UR58][R14.64] ;  /* 0x0000003a0e0e7981 */ /* 0x000ea2000c1e1900 */
[----:B------:R-:W-:Y:S02]  /*4ef0*/  IADD3 R27, R27, R0, RZ ;  /* 0x000000001b1b7210 */ /* 0x000fe40007ffe0ff */
[C---:B--2---:R-:W-:Y:S02]  /*4f00*/  PRMT R22, R14.reuse, 0x7610, R22 ;  /* 0x000076100e167816 */ /* 0x044fe40000000016 */
[----:B------:R-:W-:Y:S01]  /*4f10*/  PRMT R13, R14, 0x7632, R13 ;  /* 0x000076320e0d7816 */ /* 0x000fe2000000000d */
[----:B------:R-:W-:Y:S06]  /*4f20*/  @!P0 BRA `(.L_x_1698) ;  /* 0x0000000c00c88947 */ /* 0x000fec0003800000 */
[----:B------:R-:W-:Y:S01]  /*4f30*/  IMAD.MOV.U32 R26, RZ, RZ, RZ ;  /* 0x000000ffff1a7224 */ /* 0x000fe200078e00ff */
[----:B------:R-:W-:Y:S01]  /*4f40*/  ULDC.64 UR36, c[0x0][0x260] ;  /* 0x0000980000247ab9 */ /* 0x000fe20000000a00 */
[----:B0-----:R-:W-:Y:S02]  /*4f50*/  ISETP.NE.AND P1, PT, R28, 0x2, PT ;  /* 0x000000021c00780c */ /* 0x001fe40003f25270 */
[----:B------:R-:W-:-:S05]  /*4f60*/  IMAD.HI.U32 R14, R27, UR31, R26 ;  /* 0x0000001f1b0e7c27 */ /* 0x000fca000f8e001a */
[----:B------:R-:W-:Y:S01]  /*4f70*/  SHF.R.U32.HI R15, RZ, UR36, R14 ;  /* 0x00000024ff0f7c19 */ /* 0x000fe2000801160e */
[----:B------:R-:W-:-:S04]  /*4f80*/  HFMA2.MMA R14, -RZ, RZ, 0, 0 ;  /* 0x00000000ff0e7435 */ /* 0x000fc800000001ff */
[----:B------:R-:W-:-:S06]  /*4f90*/  IMAD.MOV R20, RZ, RZ, -R15 ;  /* 0x000000ffff147224 */ /* 0x000fcc00078e0a0f */
        /* <DEDUP_REMOVED lines=235> */
.L_x_1698:
[----:B------:R-:W-:Y:S02]  /*5e50*/  LOP3.LUT R15, R26, 0xfffffffc, RZ, 0xc0, !PT ;  /* 0xfffffffc1a0f7812 */ /* 0x000fe400078ec0ff */
[----:B------:R-:W-:Y:S02]  /*5e60*/  SHF.L.U32 R10, R10, 0x10, RZ ;  /* 0x000000100a0a7819 */ /* 0x000fe400000006ff */
[----:B------:R-:W-:Y:S01]  /*5e70*/  SHF.L.U32 R20, R8, 0x10, RZ ;  /* 0x0000001008147819 */ /* 0x000fe200000006ff */
[----:B------:R-:W-:Y:S01]  /*5e80*/  IMAD.U32 R9, R9, 0x10000, RZ ;  /* 0x0001000009097824 */ /* 0x000fe200078e00ff */
[----:B------:R-:W-:Y:S01]  /*5e90*/  IADD3 R14, P1, R18, R15, RZ ;  /* 0x0000000f120e7210 */ /* 0x000fe20007f3e0ff */
[----:B------:R-:W-:Y:S01]  /*5ea0*/  IMAD.U32 R21, R25, 0x10000, RZ ;  /* 0x0001000019157824 */ /* 0x000fe200078e00ff */
[----:B------:R-:W-:Y:S01]  /*5eb0*/  SHF.L.U32 R29, R24, 0x10, RZ ;  /* 0x00000010181d7819 */ /* 0x000fe200000006ff */
[----:B------:R-:W-:Y:S02]  /*5ec0*/  ULDC UR4, c[0x0][0x218] ;  /* 0x0000860000047ab9 */ /* 0x000fe40000000800 */
[----:B------:R-:W-:-:S05]  /*5ed0*/  IMAD.X R15, RZ, RZ, R19, P1 ;  /* 0x000000ffff0f7224 */ /* 0x000fca00008e0613 */
[----:B------:R1:W2:Y:S01]  /*5ee0*/  LDG.E R14, desc[UR58][R14.64] ;  /* 0x0000003a0e0e7981 */ /* 0x0002a2000c1e1900 */
[----:B------:R-:W-:Y:S01]  /*5ef0*/  IMAD.U32 R26, R7, 0x10000, RZ ;  /* 0x00010000071a7824 */ /* 0x000fe200078e00ff */
[----:B------:R-:W-:Y:S01]  /*5f00*/  SHF.L.U32 R8, R11, 0x10, RZ ;  /* 0x000000100b087819 */ /* 0x000fe200000006ff */
[----:B------:R-:W-:Y:S01]  /*5f10*/  IMAD.U32 R7, R12, 0x10000, RZ ;  /* 0x000100000c077824 */ /* 0x000fe200078e00ff */
[----:B------:R-:W-:Y:S01]  /*5f20*/  IADD3 R27, R27, R0, RZ ;  /* 0x000000001b1b7210 */ /* 0x000fe20007ffe0ff */
[----:B------:R-:W-:Y:S01]  /*5f30*/  IMAD.U32 R31, R22, 0x10000, RZ ;  /* 0x00010000161f7824 */ /* 0x000fe200078e00ff */
[----:B------:R-:W-:Y:S01]  /*5f40*/  SHF.L.U32 R30, R6, 0x10, RZ ;  /* 0x00000010061e7819 */ /* 0x000fe200000006ff */
[----:B------:R-:W-:Y:S01]  /*5f50*/  FMUL.FTZ R6, R10, R7 ;  /* 0x000000070a067220 */ /* 0x000fe20000410000 */
[----:B------:R-:W-:Y:S01]  /*5f60*/  FMUL.FTZ R7, R9, R8 ;  /* 0x0000000809077220 */ /* 0x000fe20000410000 */
[----:B------:R-:W-:Y:S01]  /*5f70*/  FMUL.FTZ R9, R26, R29 ;  /* 0x0000001d1a097220 */ /* 0x000fe20000410000 */
[----:B------:R-:W-:Y:S01]  /*5f80*/  FMUL.FTZ R8, R20, R21 ;  /* 0x0000001514087220 */ /* 0x000fe20000410000 */
[----:B------:R-:W-:Y:S01]  /*5f90*/  IMAD R29, R0, 0x3, R27 ;  /* 0x00000003001d7824 */ /* 0x000fe200078e021b */
[----:B------:R-:W-:Y:S01]  /*5fa0*/  SHF.L.U32 R5, R5, 0x10, RZ ;  /* 0x0000001005057819 */ /* 0x000fe200000006ff */
[----:B------:R-:W-:-:S02]  /*5fb0*/  IMAD.U32 R26, RZ, RZ, UR4 ;  /* 0x00000004ff1a7e24 */ /* 0x000fc4000f8e00ff */
[----:B-1----:R-:W-:Y:S01]  /*5fc0*/  FMUL.FTZ R15, R30, R31 ;  /* 0x0000001f1e0f7220 */ /* 0x002fe20000410000 */
[----:B------:R-:W-:Y:S01]  /*5fd0*/  IMAD.U32 R20, R3, 0x10000, RZ ;  /* 0x0001000003147824 */ /* 0x000fe200078e00ff */
[----:B------:R-:W-:Y:S01]  /*5fe0*/  F2FP.BF16.F32.PACK_AB R6, R7, R6 ;  /* 0x000000060706723e */ /* 0x000fe200000010ff */
[----:B------:R-:W-:Y:S01]  /*5ff0*/  IMAD.U32 R10, R4, 0x10000, RZ ;  /* 0x00010000040a7824 */ /* 0x000fe200078e00ff */
[----:B------:R-:W-:Y:S02]  /*6000*/  SHF.L.U32 R4, R13, 0x10, RZ ;  /* 0x000000100d047819 */ /* 0x000fe400000006ff */
[----:B------:R-:W-:Y:S02]  /*6010*/  ISETP.GE.U32.AND P1, PT, R29, R26, PT ;  /* 0x0000001a1d00720c */ /* 0x000fe40003f26070 */
[----:B------:R-:W-:Y:S01]  /*6020*/  F2FP.BF16.F32.PACK_AB R8, R9, R8 ;  /* 0x000000080908723e */ /* 0x000fe200000010ff */
[----:B------:R-:W-:Y:S01]  /*6030*/  FMUL.FTZ R4, R5, R4 ;  /* 0x0000000405047220 */ /* 0x000fe20000410000 */
[----:B------:R-:W-:-:S02]  /*6040*/  PRMT R9, R6, 0x7632, R9 ;  /* 0x0000763206097816 */ /* 0x000fc40000000009 */
[----:B------:R-:W-:Y:S02]  /*6050*/  PRMT R7, R8, 0x7632, R7 ;  /* 0x0000763208077816 */ /* 0x000fe40000000007 */
[----:B------:R-:W-:-:S04]  /*6060*/  F2FP.BF16.F32.PACK_AB R4, R4, R15 ;  /* 0x0000000f0404723e */ /* 0x000fc800000010ff */
[----:B------:R-:W-:Y:S02]  /*6070*/  PRMT R5, R4, 0x7632, R5 ;  /* 0x0000763204057816 */ /* 0x000fe40000000005 */
[C---:B--2---:R-:W-:Y:S02]  /*6080*/  PRMT R3, R14.reuse, 0x7632, R3 ;  /* 0x000076320e037816 */ /* 0x044fe40000000003 */
[----:B------:R-:W-:-:S03]  /*6090*/  SHF.L.U32 R21, R14, 0x10, RZ ;  /* 0x000000100e157819 */ /* 0x000fc600000006ff */
[----:B------:R-:W-:Y:S02]  /*60a0*/  IMAD.U32 R3, R3, 0x10000, RZ ;  /* 0x0001000003037824 */ /* 0x000fe400078e00ff */
[----:B------:R-:W-:Y:S01]  /*60b0*/  FMUL.FTZ R21, R10, R21 ;  /* 0x000000150a157220 */ /* 0x000fe20000410000 */
[----:B------:R-:W-:Y:S01]  /*60c0*/  PRMT R10, R6, 0x7610, R10 ;  /* 0x00007610060a7816 */ /* 0x000fe2000000000a */
[----:B------:R-:W-:Y:S01]  /*60d0*/  FMUL.FTZ R20, R20, R3 ;  /* 0x0000000314147220 */ /* 0x000fe20000410000 */
[----:B------:R-:W-:-:S04]  /*60e0*/  PRMT R6, R4, 0x7610, R6 ;  /* 0x0000761004067816 */ /* 0x000fc80000000006 */
[----:B------:R-:W-:-:S04]  /*60f0*/  F2FP.BF16.F32.PACK_AB R20, R20, R21 ;  /* 0x000000151414723e */ /* 0x000fc800000010ff */
[C---:B------:R-:W-:Y:S02]  /*6100*/  PRMT R3, R20.reuse, 0x7632, R3 ;  /* 0x0000763214037816 */ /* 0x040fe40000000003 */
[----:B------:R-:W-:Y:S01]  /*6110*/  PRMT R4, R20, 0x7610, R4 ;  /* 0x0000761014047816 */ /* 0x000fe20000000004 */
[----:B------:R-:W-:Y:S06]  /*6120*/  @!P1 BRA `(.L_x_1699) ;  /* 0xffffffbc005c9947 */ /* 0x000fec000383ffff */
[----:B------:R-:W-:Y:S05]  /*6130*/  BSYNC B1 ;  /* 0x0000000000017941 */ /* 0x000fea0003800000 */
.L_x_1694:
[C---:B------:R-:W-:Y:S02]  /*6140*/  PRMT R29, R14.reuse, 0x7610, R29 ;  /* 0x000076100e1d7816 */ /* 0x040fe4000000001d */
[----:B------:R-:W-:-:S07]  /*6150*/  PRMT R30, R14, 0x7632, R30 ;  /* 0x000076320e1e7816 */ /* 0x000fce000000001e */
.L_x_1693:
[----:B------:R-:W-:Y:S05]  /*6160*/  BSYNC B0 ;  /* 0x0000000000007941 */ /* 0x000fea0003800000 */
.L_x_1692:
[----:B------:R-:W-:Y:S01]  /*6170*/  ISETP.GE.U32.AND P0, PT, R27, R26, PT ;  /* 0x0000001a1b00720c */ /* 0x000fe20003f06070 */
[----:B------:R-:W-:-:S12]  /*6180*/  BSSY B0, `(.L_x_1700) ;  /* 0x000046e000007945 */ /* 0x000fd80003800000 */
[----:B------:R-:W-:Y:S05]  /*6190*/  @P0 BRA `(.L_x_1701) ;  /* 0x0000004400b00947 */ /* 0x000fea0003800000 */
[----:B0-----:R-:W0:Y:S01]  /*61a0*/  LDC R28, c[0x0][0x254] ;  /* 0x00009500ff1c7b82 */ /* 0x001e220000000800 */
[----:B------:R-:W-:Y:S01]  /*61b0*/  HFMA2.MMA R11, -RZ, RZ, 0, 0 ;  /* 0x00000000ff0b7435 */ /* 0x000fe200000001ff */
[----:B0-----:R-:W-:-:S13]  /*61c0*/  ISETP.NE.AND P1, PT, R28, RZ, PT ;  /* 0x000000ff1c00720c */ /* 0x001fda0003f25270 */
[----:B------:R-:W-:Y:S05]  /*61d0*/  @!P1 BRA `(.L_x_1702) ;  /* 0x0000001000449947 */ /* 0x000fea0003800000 */
[----:B------:R-:W-:Y:S01]  /*61e0*/  MOV R15, R27 ;  /* 0x0000001b000f7202 */ /* 0x000fe20000000f00 */
[----:B------:R-:W-:Y:S01]  /*61f0*/  IMAD.MOV.U32 R14, RZ, RZ, RZ ;  /* 0x000000ffff0e7224 */ /* 0x000fe200078e00ff */
[----:B------:R-:W-:Y:S01]  /*6200*/  ULDC.64 UR6, c[0x0][0x258] ;  /* 0x0000960000067ab9 */ /* 0x000fe20000000a00 */
[----:B------:R-:W-:Y:S01]  /*6210*/  ULDC UR4, c[0x0][0x260] ;  /* 0x0000980000047ab9 */ /* 0x000fe20000000800 */
[----:B------:R-:W-:Y:S01]  /*6220*/  ISETP.NE.AND P2, PT, R28, 0x1, PT ;  /* 0x000000011c00780c */ /* 0x000fe20003f45270 */
        /* <DEDUP_REMOVED lines=250> */
[----:B------:R-:W-:Y:S01]  /*71d0*/  HFMA2.MMA R32, -RZ, RZ, 0, 0 ;  /* 0x00000000ff207435 */ /* 0x000fe200000001ff */
[----:B------:R-:W-:-:S09]  /*71e0*/  ULDC.64 UR4, c[0x0][0x370] ;  /* 0x0000dc0000047ab9 */ /* 0x000fd20000000a00 */
[----:B------:R-:W-:Y:S01]  /*71f0*/  IMAD.HI.U32 R20, R33, UR4, R32 ;  /* 0x0000000421147c27 */ /* 0x000fe2000f8e0020 */
[----:B------:R-:W-:Y:S01]  /*7200*/  ULDC UR4, c[0x0][0x36c] ;  /* 0x0000db0000047ab9 */ /* 0x000fe20000000800 */
[----:B------:R-:W0:Y:S03]  /*7210*/  @P2 LDC.64 R14, c[0x0][0x378] ;  /* 0x0000de00ff0e2b82 */ /* 0x000e260000000a00 */
[----:B------:R-:W-:Y:S01]  /*7220*/  SHF.R.U32.HI R21, RZ, UR5, R20 ;  /* 0x00000005ff157c19 */ /* 0x000fe20008011614 */
[----:B------:R-:W-:-:S03]  /*7230*/  @P2 IMAD.MOV.U32 R20, RZ, RZ, RZ ;  /* 0x000000ffff142224 */ /* 0x000fc600078e00ff */
[----:B------:R-:W-:Y:S01]  /*7240*/  IADD3 R32, -R21, RZ, RZ ;  /* 0x000000ff15207210 */ /* 0x000fe20007ffe1ff */
[----:B------:R-:W1:Y:S04]  /*7250*/  @P2 LDC R34, c[0x0][0x380] ;  /* 0x0000e000ff222b82 */ /* 0x000e680000000800 */
[----:B------:R-:W-:Y:S01]  /*7260*/  IMAD R32, R32, UR4, R33 ;  /* 0x0000000420207c24 */ /* 0x000fe2000f8e0221 */
[----:B------:R-:W-:-:S03]  /*7270*/  ULDC UR4, c[0x0][0x3e0] ;  /* 0x0000f80000047ab9 */ /* 0x000fc60000000800 */
[----:B------:R-:W2:Y:S01]  /*7280*/  @P2 LDC R12, c[0x0][0x3e4] ;  /* 0x0000f900ff0c2b82 */ /* 0x000ea20000000800 */
[----:B------:R-:W-:Y:S02]  /*7290*/  IMAD R11, R32, UR4, R11 ;  /* 0x00000004200b7c24 */ /* 0x000fe4000f8e020b */
[----:B0-----:R-:W-:-:S05]  /*72a0*/  @P2 IMAD.HI.U32 R15, R21, R15, R20 ;  /* 0x0000000f150f2227 */ /* 0x001fca00078e0014 */
[----:B-1----:R-:W-:-:S05]  /*72b0*/  @P2 SHF.R.U32.HI R15, RZ, R34, R15 ;  /* 0x00000022ff0f2219 */ /* 0x002fca000001160f */
[----:B------:R-:W-:-:S04]  /*72c0*/  @P2 IMAD.MOV R15, RZ, RZ, -R15 ;  /* 0x000000ffff0f2224 */ /* 0x000fc800078e0a0f */
[----:B------:R-:W-:-:S04]  /*72d0*/  @P2 IMAD R14, R14, R15, R21 ;  /* 0x0000000f0e0e2224 */ /* 0x000fc800078e0215 */
[----:B--2---:R-:W-:-:S07]  /*72e0*/  @P2 IMAD R11, R14, R12, R11 ;  /* 0x0000000c0e0b2224 */ /* 0x004fce00078e020b */
.L_x_1702:
[----:B------:R-:W-:-:S04]  /*72f0*/  LOP3.LUT R11, R11, 0xfffffffc, RZ, 0xc0, !PT ;  /* 0xfffffffc0b0b7812 */ /* 0x000fc800078ec0ff */
[----:B------:R-:W-:-:S04]  /*7300*/  IADD3 R14, P2, R18, R11, RZ ;  /* 0x0000000b120e7210 */ /* 0x000fc80007f5e0ff */
[----:B------:R-:W-:-:S05]  /*7310*/  IADD3.X R15, RZ, R19, RZ, P2, !PT ;  /* 0x00000013ff0f7210 */ /* 0x000fca00017fe4ff */
[----:B------:R-:W2:Y:S01]  /*7320*/  LDG.E R14, desc[UR58][R14.64] ;  /* 0x0000003a0e0e7981 */ /* 0x000ea2000c1e1900 */
[----:B------:R-:W-:-:S05]  /*7330*/  IMAD.IADD R21, R27, 0x1, R0 ;  /* 0x000000011b157824 */ /* 0x000fca00078e0200 */
[----:B------:R-:W-:Y:S02]  /*7340*/  ISETP.GE.U32.AND P2, PT, R21, R26, PT ;  /* 0x0000001a1500720c */ /* 0x000fe40003f46070 */
[C---:B--2---:R-:W-:Y:S02]  /*7350*/  PRMT R12, R14.reuse, 0x7610, R12 ;  /* 0x000076100e0c7816 */ /* 0x044fe4000000000c */
[----:B------:R-:W-:-:S09]  /*7360*/  PRMT R11, R14, 0x7632, R11 ;  /* 0x000076320e0b7816 */ /* 0x000fd2000000000b */
[----:B------:R-:W-:Y:S05]  /*7370*/  @P2 BRA `(.L_x_1701) ;  /* 0x0000003400382947 */ /* 0x000fea0003800000 */
[----:B------:R-:W-:Y:S01]  /*7380*/  MOV R31, RZ ;  /* 0x000000ff001f7202 */ /* 0x000fe20000000f00 */
        /* <DEDUP_REMOVED lines=273> */
.L_x_1703:
[----:B------:R-:W-:-:S04]  /*84a0*/  LOP3.LUT R15, R31, 0xfffffffc, RZ, 0xc0, !PT ;  /* 0xfffffffc1f0f7812 */ /* 0x000fc800078ec0ff */
[----:B------:R-:W-:-:S05]  /*84b0*/  IADD3 R14, P2, R18, R15, RZ ;  /* 0x0000000f120e7210 */ /* 0x000fca0007f5e0ff */
[----:B------:R-:W-:-:S05]  /*84c0*/  IMAD.X R15, RZ, RZ, R19, P2 ;  /* 0x000000ffff0f7224 */ /* 0x000fca00010e0613 */
[----:B------:R-:W2:Y:S01]  /*84d0*/  LDG.E R14, desc[UR58][R14.64] ;  /* 0x0000003a0e0e7981 */ /* 0x000ea2000c1e1900 */
[----:B------:R-:W-:-:S04]  /*84e0*/  IADD3 R21, R21, R0, RZ ;  /* 0x0000000015157210 */ /* 0x000fc80007ffe0ff */
[----:B------:R-:W-:Y:S02]  /*84f0*/  ISETP.GE.U32.AND P2, PT, R21, R26, PT ;  /* 0x0000001a1500720c */ /* 0x000fe40003f46070 */
[C---:B--2---:R-:W-:Y:S02]  /*8500*/  PRMT R25, R14.reuse, 0x7610, R25 ;  /* 0x000076100e197816 */ /* 0x044fe40000000019 */
[----:B------:R-:W-:-:S09]  /*8510*/  PRMT R24, R14, 0x7632, R24 ;  /* 0x000076320e187816 */ /* 0x000fd20000000018 */
[----:B------:R-:W-:Y:S05]  /*8520*/  @P2 BRA `(.L_x_1701) ;  /* 0x0000002000cc2947 */ /* 0x000fea0003800000 */
        /* <DEDUP_REMOVED lines=270> */
[----:B-1----:R-:W-:-:S05]  /*9610*/  @P2 SHF.R.U32.HI R31, RZ, R31, R32 ;  /* 0x0000001fff1f2219 */ /* 0x002fca0000011620 */
[----:B------:R-:W-:-:S04]  /*9620*/  @P2 IMAD.MOV R31, RZ, RZ, -R31 ;  /* 0x000000ffff1f2224 */ /* 0x000fc800078e0a1f */
[----:B------:R-:W-:-:S04]  /*9630*/  @P2 IMAD R14, R14, R31, R33 ;  /* 0x0000001f0e0e2224 */ /* 0x000fc800078e0221 */
[----:B--2---:R-:W-:-:S07]  /*9640*/  @P2 IMAD R13, R14, R22, R13 ;  /* 0x000000160e0d2224 */ /* 0x004fce00078e020d */
.L_x_1704:
        /* <DEDUP_REMOVED lines=9> */
[----:B------:R-:W-:Y:S01]  /*96e0*/  HFMA2.MMA R29, -RZ, RZ, 0, 0 ;  /* 0x00000000ff1d7435 */ /* 0x000fe200000001ff */
[----:B------:R-:W-:Y:S10]  /*96f0*/  @!P1 BRA `(.L_x_1705) ;  /* 0x0000001000409947 */ /* 0x000ff40003800000 */
        /* <DEDUP_REMOVED lines=264> */
[----:B0-----:R-:W-:-:S05]  /*a780*/  @P1 IMAD.HI.U32 R15, R31, R15, R30 ;  /* 0x0000000f1f0f1227 */ /* 0x001fca00078e001e */
[----:B-1----:R-:W-:Y:S01]  /*a790*/  @P1 SHF.R.U32.HI R15, RZ, R28, R15 ;  /* 0x0000001cff0f1219 */ /* 0x002fe2000001160f */
[----:B------:R-:W-:Y:S01]  /*a7a0*/  IMAD R28, R33, UR4, R21 ;  /* 0x00000004211c7c24 */ /* 0x000fe2000f8e0215 */
[----:B------:R-:W-:Y:S02]  /*a7b0*/  ULDC UR4, c[0x0][0x3e0] ;  /* 0x0000f80000047ab9 */ /* 0x000fe40000000800 */
[----:B------:R-:W-:Y:S01]  /*a7c0*/  @P1 IADD3 R15, -R15, RZ, RZ ;  /* 0x000000ff0f0f1210 */ /* 0x000fe20007ffe1ff */
[----:B------:R-:W-:-:S04]  /*a7d0*/  IMAD R29, R28, UR4, R29 ;  /* 0x000000041c1d7c24 */ /* 0x000fc8000f8e021d */
[----:B------:R-:W-:-:S04]  /*a7e0*/  @P1 IMAD R14, R14, R15, R31 ;  /* 0x0000000f0e0e1224 */ /* 0x000fc800078e021f */
[----:B--2---:R-:W-:-:S07]  /*a7f0*/  @P1 IMAD R29, R14, R20, R29 ;  /* 0x000000140e1d1224 */ /* 0x004fce00078e021d */
.L_x_1705:
[----:B------:R-:W-:-:S04]  /*a800*/  LOP3.LUT R15, R29, 0xfffffffc, RZ, 0xc0, !PT ;  /* 0xfffffffc1d0f7812 */ /* 0x000fc800078ec0ff */
[----:B------:R-:W-:-:S05]  /*a810*/  IADD3 R14, P1, R18, R15, RZ ;  /* 0x0000000f120e7210 */ /* 0x000fca0007f3e0ff */
[----:B------:R-:W-:-:S05]  /*a820*/  IMAD.X R15, RZ, RZ, R19, P1 ;  /* 0x000000ffff0f7224 */ /* 0x000fca00008e0613 */
[----:B------:R-:W2:Y:S02]  /*a830*/  LDG.E R14, desc[UR58][R14.64] ;  /* 0x0000003a0e0e7981 */ /* 0x000ea4000c1e1900 */
[C---:B--2---:R-:W-:Y:S02]  /*a840*/  PRMT R29, R14.reuse, 0x7610, R29 ;  /* 0x000076100e1d7816 */ /* 0x044fe4000000001d */
[----:B------:R-:W-:-:S07]  /*a850*/  PRMT R30, R14, 0x7632, R30 ;  /* 0x000076320e1e7816 */ /* 0x000fce000000001e */
.L_x_1701:
[----:B------:R-:W-:Y:S05]  /*a860*/  BSYNC B0 ;  /* 0x0000000000007941 */ /* 0x000fea0003800000 */
.L_x_1700:
[----:B------:R-:W-:Y:S04]  /*a870*/  BSSY B0, `(.L_x_1706) ;  /* 0x000002c000007945 */ /* 0x000fe80003800000 */
[----:B------:R-:W-:Y:S05]  /*a880*/  @P0 BRA `(.L_x_1707) ;  /* 0x0000000000a80947 */ /* 0x000fea0003800000 */
[----:B------:R-:W-:Y:S01]  /*a890*/  IMAD.U32 R15, R12, 0x10000, RZ ;  /* 0x000100000c0f7824 */ /* 0x000fe200078e00ff */
[----:B------:R-:W-:Y:S01]  /*a8a0*/  SHF.L.U32 R10, R10, 0x10, RZ ;  /* 0x000000100a0a7819 */ /* 0x000fe200000006ff */
[----:B------:R-:W-:Y:S01]  /*a8b0*/  IMAD.U32 R12, R11, 0x10000, RZ ;  /* 0x000100000b0c7824 */ /* 0x000fe200078e00ff */
[----:B------:R-:W-:Y:S02]  /*a8c0*/  IADD3 R11, R27, R0, RZ ;  /* 0x000000001b0b7210 */ /* 0x000fe40007ffe0ff */
[----:B------:R-:W-:Y:S01]  /*a8d0*/  SHF.L.U32 R9, R9, 0x10, RZ ;  /* 0x0000001009097819 */ /* 0x000fe200000006ff */
[----:B------:R-:W-:Y:S01]  /*a8e0*/  FMUL.FTZ R10, R10, R15 ;  /* 0x0000000f0a0a7220 */ /* 0x000fe20000410000 */
[----:B------:R-:W-:-:S03]  /*a8f0*/  ISETP.GE.U32.AND P0, PT, R11, R26, PT ;  /* 0x0000001a0b00720c */ /* 0x000fc60003f06070 */
[----:B------:R-:W-:-:S05]  /*a900*/  FMUL.FTZ R9, R9, R12 ;  /* 0x0000000c09097220 */ /* 0x000fca0000410000 */
[----:B------:R-:W-:-:S04]  /*a910*/  F2FP.BF16.F32.PACK_AB R10, R9, R10 ;  /* 0x0000000a090a723e */ /* 0x000fc800000010ff */
[----:B------:R-:W-:Y:S01]  /*a920*/  PRMT R9, R10, 0x7632, R9 ;  /* 0x000076320a097816 */ /* 0x000fe20000000009 */
[----:B------:R-:W-:Y:S06]  /*a930*/  @P0 BRA `(.L_x_1707) ;  /* 0x00000000007c0947 */ /* 0x000fec0003800000 */
[----:B------:R-:W-:Y:S01]  /*a940*/  IMAD.IADD R11, R11, 0x1, R0 ;  /* 0x000000010b0b7824 */ /* 0x000fe200078e0200 */
[----:B------:R-:W-:Y:S01]  /*a950*/  SHF.L.U32 R25, R25, 0x10, RZ ;  /* 0x0000001019197819 */ /* 0x000fe200000006ff */
[----:B------:R-:W-:Y:S01]  /*a960*/  IMAD.U32 R8, R8, 0x10000, RZ ;  /* 0x0001000008087824 */ /* 0x000fe200078e00ff */
[----:B------:R-:W-:Y:S01]  /*a970*/  SHF.L.U32 R24, R24, 0x10, RZ ;  /* 0x0000001018187819 */ /* 0x000fe200000006ff */
[----:B------:R-:W-:Y:S01]  /*a980*/  IMAD.U32 R7, R7, 0x10000, RZ ;  /* 0x0001000007077824 */ /* 0x000fe200078e00ff */
[----:B------:R-:W-:Y:S01]  /*a990*/  ISETP.GE.U32.AND P0, PT, R11, R26, PT ;  /* 0x0000001a0b00720c */ /* 0x000fe20003f06070 */
[----:B------:R-:W-:Y:S02]  /*a9a0*/  FMUL.FTZ R8, R8, R25 ;  /* 0x0000001908087220 */ /* 0x000fe40000410000 */
[----:B------:R-:W-:-:S05]  /*a9b0*/  FMUL.FTZ R7, R7, R24 ;  /* 0x0000001807077220 */ /* 0x000fca0000410000 */
[----:B------:R-:W-:-:S04]  /*a9c0*/  F2FP.BF16.F32.PACK_AB R8, R7, R8 ;  /* 0x000000080708723e */ /* 0x000fc800000010ff */
[----:B------:R-:W-:Y:S01]  /*a9d0*/  PRMT R7, R8, 0x7632, R7 ;  /* 0x0000763208077816 */ /* 0x000fe20000000007 */
[----:B------:R-:W-:Y:S06]  /*a9e0*/  @P0 BRA `(.L_x_1707) ;  /* 0x0000000000500947 */ /* 0x000fec0003800000 */
[----:B------:R-:W-:Y:S01]  /*a9f0*/  IADD3 R11, R11, R0, RZ ;  /* 0x000000000b0b7210 */ /* 0x000fe20007ffe0ff */
[----:B------:R-:W-:Y:S01]  /*aa00*/  IMAD.U32 R6, R6, 0x10000, RZ ;  /* 0x0001000006067824 */ /* 0x000fe200078e00ff */
[----:B------:R-:W-:Y:S01]  /*aa10*/  SHF.L.U32 R0, R13, 0x10, RZ ;  /* 0x000000100d007819 */ /* 0x000fe200000006ff */
[----:B------:R-:W-:Y:S01]  /*aa20*/  IMAD.U32 R5, R5, 0x10000, RZ ;  /* 0x0001000005057824 */ /* 0x000fe200078e00ff */
[----:B------:R-:W-:Y:S02]  /*aa30*/  ISETP.GE.U32.AND P0, PT, R11, R26, PT ;  /* 0x0000001a0b00720c */ /* 0x000fe40003f06070 */
[----:B------:R-:W-:Y:S01]  /*aa40*/  SHF.L.U32 R11, R22, 0x10, RZ ;  /* 0x00000010160b7819 */ /* 0x000fe200000006ff */
[----:B------:R-:W-:-:S04]  /*aa50*/  FMUL.FTZ R5, R5, R0 ;  /* 0x0000000005057220 */ /* 0x000fc80000410000 */
[----:B------:R-:W-:-:S05]  /*aa60*/  FMUL.FTZ R6, R6, R11 ;  /* 0x0000000b06067220 */ /* 0x000fca0000410000 */
[----:B------:R-:W-:Y:S01]  /*aa70*/  F2FP.BF16.F32.PACK_AB R6, R5, R6 ;  /* 0x000000060506723e */ /* 0x000fe200000010ff */
[----:B------:R-:W-:Y:S01]  /*aa80*/  @!P0 IMAD.U32 R29, R29, 0x10000, RZ ;  /* 0x000100001d1d8824 */ /* 0x000fe200078e00ff */
[----:B------:R-:W-:Y:S01]  /*aa90*/  @!P0 SHF.L.U32 R30, R30, 0x10, RZ ;  /* 0x000000101e1e8819 */ /* 0x000fe200000006ff */
[----:B------:R-:W-:Y:S01]  /*aaa0*/  @!P0 IMAD.U32 R12, R4, 0x10000, RZ ;  /* 0x00010000040c8824 */ /* 0x000fe200078e00ff */
[----:B------:R-:W-:Y:S02]  /*aab0*/  @!P0 SHF.L.U32 R13, R3, 0x10, RZ ;  /* 0x00000010030d8819 */ /* 0x000fe400000006ff */
[----:B------:R-:W-:Y:S01]  /*aac0*/  PRMT R5, R6, 0x7632, R5 ;  /* 0x0000763206057816 */ /* 0x000fe20000000005 */
[----:B------:R-:W-:Y:S02]  /*aad0*/  @!P0 FMUL.FTZ R12, R12, R29 ;  /* 0x0000001d0c0c8220 */ /* 0x000fe40000410000 */
[----:B------:R-:W-:-:S03]  /*aae0*/  @!P0 FMUL.FTZ R13, R13, R30 ;  /* 0x0000001e0d0d8220 */ /* 0x000fc60000410000 */
[----:B------:R-:W-:Y:S02]  /*aaf0*/  @!P0 F2FP.BF16.F32.PACK_AB R12, RZ, R12 ;  /* 0x0000000cff0c823e */ /* 0x000fe400000010ff */
[----:B------:R-:W-:Y:S02]  /*ab00*/  @!P0 F2FP.BF16.F32.PACK_AB R13, RZ, R13 ;  /* 0x0000000dff0d823e */ /* 0x000fe400000010ff */
[----:B------:R-:W-:Y:S02]  /*ab10*/  @!P0 PRMT R4, R12, 0x7610, R4 ;  /* 0x000076100c048816 */ /* 0x000fe40000000004 */
[----:B------:R-:W-:-:S07]  /*ab20*/  @!P0 PRMT R3, R13, 0x7610, R3 ;  /* 0x000076100d038816 */ /* 0x000fce0000000003 */
.L_x_1707:
[----:B------:R-:W-:Y:S05]  /*ab30*/  BSYNC B0 ;  /* 0x0000000000007941 */ /* 0x000fea0003800000 */
.L_x_1706:
[----:B------:R-:W-:Y:S01]  /*ab40*/  SHF.L.U32 R0, R7, 0x10, RZ ;  /* 0x0000001007007819 */ /* 0x000fe200000006ff */
[----:B------:R-:W-:Y:S01]  /*ab50*/  IMAD.U32 R9, R9, 0x10000, RZ ;  /* 0x0001000009097824 */ /* 0x000fe200078e00ff */
[----:B------:R-:W-:Y:S01]  /*ab60*/  SHF.L.U32 R11, R8, 0x10, RZ ;  /* 0x00000010080b7819 */ /* 0x000fe200000006ff */
[----:B------:R-:W-:Y:S02]  /*ab70*/  IMAD.U32 R10, R10, 0x10000, RZ ;  /* 0x000100000a0a7824 */ /* 0x000fe400078e00ff */
[----:B------:R-:W-:Y:S01]  /*ab80*/  FMUL.FTZ R0, R9, R0 ;  /* 0x0000000009007220 */ /* 0x000fe20000410000 */
[----:B------:R-:W-:Y:S02]  /*ab90*/  IMAD.U32 R8, R5, 0x10000, RZ ;  /* 0x0001000005087824 */ /* 0x000fe400078e00ff */
[----:B------:R-:W-:Y:S01]  /*aba0*/  FMUL.FTZ R10, R10, R11 ;  /* 0x0000000b0a0a7220 */ /* 0x000fe20000410000 */
[----:B------:R-:W-:Y:S02]  /*abb0*/  IMAD.U32 R7, R6, 0x10000, RZ ;  /* 0x0001000006077824 */ /* 0x000fe400078e00ff */
[----:B------:R-:W1:Y:S08]  /*abc0*/  F2F.BF16.F32 R0, R0 ;  /* 0x0000000000007304 */ /* 0x000e700000202000 */
[----:B------:R-:W2:Y:S01]  /*abd0*/  F2F.BF16.F32 R10, R10 ;  /* 0x0000000a000a7304 */ /* 0x000ea20000202000 */
[----:B-1----:R-:W-:-:S05]  /*abe0*/  SHF.L.U32 R5, R0, 0x10, RZ ;  /* 0x0000001000057819 */ /* 0x002fca00000006ff */
[----:B------:R-:W-:Y:S01]  /*abf0*/  FMUL.FTZ R5, R5, R8 ;  /* 0x0000000805057220 */ /* 0x000fe20000410000 */
[----:B--2---:R-:W-:-:S05]  /*ac00*/  SHF.L.U32 R6, R10, 0x10, RZ ;  /* 0x000000100a067819 */ /* 0x004fca00000006ff */
[----:B------:R-:W1:Y:S01]  /*ac10*/  F2F.BF16.F32 R5, R5 ;  /* 0x0000000500057304 */ /* 0x000e620000202000 */
[----:B------:R-:W-:Y:S01]  /*ac20*/  FMUL.FTZ R6, R6, R7 ;  /* 0x0000000706067220 */ /* 0x000fe20000410000 */
[----:B------:R-:W-:Y:S01]  /*ac30*/  IMAD.U32 R7, R4, 0x10000, RZ ;  /* 0x0001000004077824 */ /* 0x000fe200078e00ff */
[----:B------:R-:W-:-:S05]  /*ac40*/  SHF.L.U32 R4, R3, 0x10, RZ ;  /* 0x0000001003047819 */ /* 0x000fca00000006ff */
[----:B------:R-:W2:Y:S01]  /*ac50*/  F2F.BF16.F32 R6, R6 ;  /* 0x0000000600067304 */ /* 0x000ea20000202000 */
[----:B-1----:R-:W-:-:S05]  /*ac60*/  SHF.L.U32 R3, R5, 0x10, RZ ;  /* 0x0000001005037819 */ /* 0x002fca00000006ff */
[----:B------:R-:W-:Y:S01]  /*ac70*/  FMUL.FTZ R3, R3, R4 ;  /* 0x0000000403037220 */ /* 0x000fe20000410000 */
[----:B--2---:R-:W-:-:S04]  /*ac80*/  IMAD.U32 R0, R6, 0x10000, RZ ;  /* 0x0001000006007824 */ /* 0x004fc800078e00ff */
[----:B------:R-:W-:-:S05]  /*ac90*/  FMUL.FTZ R0, R0, R7 ;  /* 0x0000000700007220 */ /* 0x000fca0000410000 */
[----:B------:R-:W-:-:S04]  /*aca0*/  F2FP.BF16.F32.PACK_AB R0, R0, R3 ;  /* 0x000000030000723e */ /* 0x000fc800000010ff */
[C---:B------:R-:W-:Y:S02]  /*acb0*/  PRMT R25, R0.reuse, 0x7632, R25 ;  /* 0x0000763200197816 */ /* 0x040fe40000000019 */
[----:B------:R-:W-:Y:S01]  /*acc0*/  PRMT R18, R0, 0x7610, R18 ;  /* 0x0000761000127816 */ /* 0x000fe20000000012 */
[----:B------:R-:W-:Y:S06]  /*acd0*/  BRA `(.L_x_1674) ;  /* 0x00000018000c7947 */ /* 0x000fec0003800000 */
.L_x_1691:
        /* <DEDUP_REMOVED lines=9> */
[----:B------:R-:W-:Y:S01]  /*ad70*/  BSSY B1, `(.L_x_1710) ;  /* 0x0000045000017945 */ /* 0x000fe20003800000 */
[--C-:B------:R-:W-:Y:S01]  /*ad80*/  IMAD.MOV.U32 R14, RZ, RZ, R8.reuse ;  /* 0x000000ffff0e7224 */ /* 0x100fe200078e0008 */
[-C--:B------:R-:W-:Y:S01]  /*ad90*/  MOV R13, R8.reuse ;  /* 0x00000008000d7202 */ /* 0x080fe20000000f00 */
[--C-:B------:R-:W-:Y:S01]  /*ada0*/  IMAD.MOV.U32 R12, RZ, RZ, R8.reuse ;  /* 0x000000ffff0c7224 */ /* 0x100fe200078e0008 */
[-C--:B------:R-:W-:Y:S01]  /*adb0*/  MOV R11, R8.reuse ;  /* 0x00000008000b7202 */ /* 0x080fe20000000f00 */
[----:B------:R-:W-:Y:S01]  /*adc0*/  IMAD.MOV.U32 R10, RZ, RZ, R8 ;  /* 0x000000ffff0a7224 */ /* 0x000fe200078e0008 */
[----:B------:R-:W-:-:S07]  /*add0*/  MOV R9, R8 ;  /* 0x0000000800097202 */ /* 0x000fce0000000f00 */
.L_x_1711:
[----:B------:R-:W-:Y:S02]  /*ade0*/  IMAD.IADD R5, R0, 0x1, R27 ;  /* 0x0000000100057824 */ /* 0x000fe400078e021b */
[C---:B------:R-:W-:Y:S02]  /*adf0*/  IMAD R27, R20.reuse, R27, RZ ;  /* 0x0000001b141b7224 */ /* 0x040fe400078e02ff */
[----:B------:R-:W-:Y:S01]  /*ae00*/  IMAD R4, R20, R5, RZ ;  /* 0x0000000514047224 */ /* 0x000fe200078e02ff */
[----:B------:R-:W-:Y:S02]  /*ae10*/  IADD3 R5, R5, R0, RZ ;  /* 0x0000000005057210 */ /* 0x000fe40007ffe0ff */
[----:B------:R-:W-:Y:S02]  /*ae20*/  SHF.R.U32.HI R25, RZ, 0x1, R27 ;  /* 0x00000001ff197819 */ /* 0x000fe4000001161b */
[----:B------:R-:W-:Y:S01]  /*ae30*/  SHF.R.U32.HI R29, RZ, 0x1, R4 ;  /* 0x00000001ff1d7819 */ /* 0x000fe20000011604 */
[----:B------:R-:W-:-:S02]  /*ae40*/  IMAD.IADD R27, R5, 0x1, R0 ;  /* 0x00000001051b7824 */ /* 0x000fc400078e0200 */
[C---:B------:R-:W-:Y:S02]  /*ae50*/  IMAD R5, R20.reuse, R5, RZ ;  /* 0x0000000514057224 */ /* 0x040fe400078e02ff */
[----:B------:R-:W-:Y:S02]  /*ae60*/  IMAD R4, R20, R27, RZ ;  /* 0x0000001b14047224 */ /* 0x000fe400078e02ff */
[----:B------:R-:W-:Y:S01]  /*ae70*/  IMAD.WIDE.U32 R28, R29, 0x4, R18 ;  /* 0x000000041d1c7825 */ /* 0x000fe200078e0012 */
[----:B------:R-:W-:Y:S02]  /*ae80*/  SHF.R.U32.HI R5, RZ, 0x1, R5 ;  /* 0x00000001ff057819 */ /* 0x000fe40000011605 */
[----:B------:R-:W-:Y:S01]  /*ae90*/  SHF.R.U32.HI R7, RZ, 0x1, R4 ;  /* 0x00000001ff077819 */ /* 0x000fe20000011604 */
[--C-:B------:R-:W-:Y:S02]  /*aea0*/  IMAD.WIDE.U32 R24, R25, 0x4, R18.reuse ;  /* 0x0000000419187825 */ /* 0x100fe400078e0012 */
[----:B------:R-:W2:Y:S02]  /*aeb0*/  LDG.E R28, desc[UR58][R28.64] ;  /* 0x0000003a1c1c7981 */ /* 0x000ea4000c1e1900 */
[----:B------:R-:W-:-:S02]  /*aec0*/  IMAD.WIDE.U32 R4, R5, 0x4, R18 ;  /* 0x0000000405047825 */ /* 0x000fc400078e0012 */
[----:B------:R0:W3:Y:S02]  /*aed0*/  LDG.E R24, desc[UR58][R24.64] ;  /* 0x0000003a18187981 */ /* 0x0000e4000c1e1900 */
[----:B------:R-:W-:Y:S02]  /*aee0*/  IMAD.WIDE.U32 R6, R7, 0x4, R18 ;  /* 0x0000000407067825 */ /* 0x000fe400078e0012 */
[----:B------:R-:W4:Y:S04]  /*aef0*/  LDG.E R4, desc[UR58][R4.64] ;  /* 0x0000003a04047981 */ /* 0x000f28000c1e1900 */
[----:B------:R1:W5:Y:S01]  /*af00*/  LDG.E R6, desc[UR58][R6.64] ;  /* 0x0000003a06067981 */ /* 0x000362000c1e1900 */
[----:B------:R-:W-:Y:S01]  /*af10*/  SHF.L.U32 R21, R9, 0x10, RZ ;  /* 0x0000001009157819 */ /* 0x000fe200000006ff */
[----:B------:R-:W-:Y:S01]  /*af20*/  IMAD.IADD R27, R27, 0x1, R0 ;  /* 0x000000011b1b7824 */ /* 0x000fe200078e0200 */
[----:B------:R-:W-:Y:S01]  /*af30*/  SHF.L.U32 R15, R8, 0x10, RZ ;  /* 0x00000010080f7819 */ /* 0x000fe200000006ff */
[----:B------:R-:W-:Y:S01]  /*af40*/  IMAD.U32 R22, R10, 0x10000, RZ ;  /* 0x000100000a167824 */ /* 0x000fe200078e00ff */
[----:B------:R-:W-:Y:S01]  /*af50*/  SHF.L.U32 R11, R11, 0x10, RZ ;  /* 0x000000100b0b7819 */ /* 0x000fe200000006ff */
[----:B0-----:R-:W-:Y:S01]  /*af60*/  IMAD R25, R0, 0x3, R27 ;  /* 0x0000000300197824 */ /* 0x001fe200078e021b */
[----:B------:R-:W-:Y:S01]  /*af70*/  SHF.L.U32 R13, R13, 0x10, RZ ;  /* 0x000000100d0d7819 */ /* 0x000fe200000006ff */
[----:B------:R-:W-:Y:S01]  /*af80*/  IMAD.U32 R12, R12, 0x10000, RZ ;  /* 0x000100000c0c7824 */ /* 0x000fe200078e00ff */
[----:B------:R-:W-:-:S02]  /*af90*/  SHF.L.U32 R3, R3, 0x10, RZ ;  /* 0x0000001003037819 */ /* 0x000fc400000006ff */
[----:B------:R-:W-:Y:S02]  /*afa0*/  ISETP.GE.U32.AND P0, PT, R25, R26, PT ;  /* 0x0000001a1900720c */ /* 0x000fe40003f06070 */
[----:B--2---:R-:W-:Y:S01]  /*afb0*/  PRMT R9, R28, 0x7632, R9 ;  /* 0x000076321c097816 */ /* 0x004fe20000000009 */
[----:B---3--:R-:W-:-:S03]  /*afc0*/  IMAD.U32 R10, R24, 0x10000, RZ ;  /* 0x00010000180a7824 */ /* 0x008fc600078e00ff */
[----:B------:R-:W-:Y:S01]  /*afd0*/  SHF.L.U32 R30, R9, 0x10, RZ ;  /* 0x00000010091e7819 */ /* 0x000fe200000006ff */
[----:B-1----:R-:W-:Y:S01]  /*afe0*/  IMAD.U32 R7, R28, 0x10000, RZ ;  /* 0x000100001c077824 */ /* 0x002fe200078e00ff */
[----:B------:R-:W-:Y:S01]  /*aff0*/  PRMT R8, R24, 0x7632, R8 ;  /* 0x0000763218087816 */ /* 0x000fe20000000008 */
[----:B------:R-:W-:Y:S01]  /*b000*/  FMUL.FTZ R5, R15, R10 ;  /* 0x0000000a0f057220 */ /* 0x000fe20000410000 */
[----:B----4-:R-:W-:Y:S01]  /*b010*/  PRMT R9, R4, 0x7632, R9 ;  /* 0x0000763204097816 */ /* 0x010fe20000000009 */
[----:B------:R-:W-:Y:S01]  /*b020*/  FMUL.FTZ R30, R11, R30 ;  /* 0x0000001e0b1e7220 */ /* 0x000fe20000410000 */
[----:B-----5:R-:W-:Y:S01]  /*b030*/  PRMT R10, R6, 0x7632, R10 ;  /* 0x00007632060a7816 */ /* 0x020fe2000000000a */
[----:B------:R-:W-:Y:S01]  /*b040*/  IMAD.U32 R15, R14, 0x10000, RZ ;  /* 0x000100000e0f7824 */ /* 0x000fe200078e00ff */
[----:B------:R-:W-:Y:S01]  /*b050*/  SHF.L.U32 R11, R4, 0x10, RZ ;  /* 0x00000010040b7819 */ /* 0x000fe200000006ff */
[----:B------:R-:W-:Y:S01]  /*b060*/  FMUL.FTZ R7, R22, R7 ;  /* 0x0000000716077220 */ /* 0x000fe20000410000 */
[----:B------:R-:W-:Y:S01]  /*b070*/  SHF.L.U32 R8, R8, 0x10, RZ ;  /* 0x0000001008087819 */ /* 0x000fe200000006ff */
[----:B------:R-:W-:Y:S01]  /*b080*/  IMAD.U32 R14, R9, 0x10000, RZ ;  /* 0x00010000090e7824 */ /* 0x000fe200078e00ff */
[----:B------:R-:W-:Y:S01]  /*b090*/  SHF.L.U32 R10, R10, 0x10, RZ ;  /* 0x000000100a0a7819 */ /* 0x000fe200000006ff */
[----:B------:R-:W-:-:S02]  /*b0a0*/  IMAD.U32 R22, R6, 0x10000, RZ ;  /* 0x0001000006167824 */ /* 0x000fc400078e00ff */
[----:B------:R-:W-:Y:S01]  /*b0b0*/  FMUL.FTZ R11, R12, R11 ;  /* 0x0000000b0c0b7220 */ /* 0x000fe20000410000 */
[----:B------:R-:W-:Y:S01]  /*b0c0*/  FMUL.FTZ R14, R13, R14 ;  /* 0x0000000e0d0e7220 */ /* 0x000fe20000410000 */
[----:B------:R-:W-:Y:S01]  /*b0d0*/  FMUL.FTZ R8, R21, R8 ;  /* 0x0000000815087220 */ /* 0x000fe20000410000 */
[----:B------:R-:W-:Y:S01]  /*b0e0*/  FMUL.FTZ R15, R15, R22 ;  /* 0x000000160f0f7220 */ /* 0x000fe20000410000 */
[----:B------:R-:W-:Y:S01]  /*b0f0*/  FMUL.FTZ R10, R10, R3 ;  /* 0x000000030a0a7220 */ /* 0x000fe20000410000 */
[----:B------:R-:W-:Y:S02]  /*b100*/  F2FP.BF16.F32.PACK_AB R7, R30, R7 ;  /* 0x000000071e07723e */ /* 0x000fe400000010ff */
[----:B------:R-:W-:Y:S02]  /*b110*/  F2FP.BF16.F32.PACK_AB R14, R14, R11 ;  /* 0x0000000b0e0e723e */ /* 0x000fe400000010ff */
[----:B------:R-:W-:Y:S02]  /*b120*/  F2FP.BF16.F32.PACK_AB R8, R8, R5 ;  /* 0x000000050808723e */ /* 0x000fe400000010ff */
[----:B------:R-:W-:-:S02]  /*b130*/  F2FP.BF16.F32.PACK_AB R15, R10, R15 ;  /* 0x0000000f0a0f723e */ /* 0x000fc400000010ff */
[C---:B------:R-:W-:Y:S02]  /*b140*/  PRMT R13, R14.reuse, 0x7632, R13 ;  /* 0x000076320e0d7816 */ /* 0x040fe4000000000d */
[----:B------:R-:W-:Y:S02]  /*b150*/  PRMT R12, R14, 0x7610, R12 ;  /* 0x000076100e0c7816 */ /* 0x000fe4000000000c */
[----:B------:R-:W-:Y:S02]  /*b160*/  PRMT R9, R8, 0x7632, R9 ;  /* 0x0000763208097816 */ /* 0x000fe40000000009 */
[C---:B------:R-:W-:Y:S02]  /*b170*/  PRMT R11, R7.reuse, 0x7632, R11 ;  /* 0x00007632070b7816 */ /* 0x040fe4000000000b */
[----:B------:R-:W-:Y:S02]  /*b180*/  PRMT R10, R7, 0x7610, R10 ;  /* 0x00007610070a7816 */ /* 0x000fe4000000000a */
[----:B------:R-:W-:-:S02]  /*b190*/  PRMT R3, R15, 0x7632, R3 ;  /* 0x000076320f037816 */ /* 0x000fc40000000003 */
[----:B------:R-:W-:Y:S01]  /*b1a0*/  PRMT R14, R15, 0x7610, R14 ;  /* 0x000076100f0e7816 */ /* 0x000fe2000000000e */
[----:B------:R-:W-:Y:S06]  /*b1b0*/  @!P0 BRA `(.L_x_1711) ;  /* 0xfffffffc00088947 */ /* 0x000fec000383ffff */
[----:B------:R-:W-:Y:S05]  /*b1c0*/  BSYNC B1 ;  /* 0x0000000000017941 */ /* 0x000fea0003800000 */
.L_x_1710:
[----:B------:R-:W-:Y:S02]  /*b1d0*/  PRMT R15, R24, 0x7610, R15 ;  /* 0x00007610180f7816 */ /* 0x000fe4000000000f */
[----:B------:R-:W-:Y:S02]  /*b1e0*/  PRMT R21, R28, 0x7610, R21 ;  /* 0x000076101c157816 */ /* 0x000fe40000000015 */
[----:B------:R-:W-:Y:S02]  /*b1f0*/  PRMT R7, R6, 0x7610, R7 ;  /* 0x0000761006077816 */ /* 0x000fe40000000007 */
[----:B------:R-:W-:Y:S02]  /*b200*/  PRMT R24, R24, 0x7632, R24 ;  /* 0x0000763218187816 */ /* 0x000fe40000000018 */
[----:B------:R-:W-:Y:S02]  /*b210*/  PRMT R28, R28, 0x7632, R28 ;  /* 0x000076321c1c7816 */ /* 0x000fe4000000001c */
[----:B------:R-:W-:-:S02]  /*b220*/  PRMT R22, R4, 0x7610, R22 ;  /* 0x0000761004167816 */ /* 0x000fc40000000016 */
[----:B------:R-:W-:Y:S02]  /*b230*/  PRMT R25, R4, 0x7632, R25 ;  /* 0x0000763204197816 */ /* 0x000fe40000000019 */
[----:B------:R-:W-:-:S07]  /*b240*/  PRMT R6, R6, 0x7632, R6 ;  /* 0x0000763206067816 */ /* 0x000fce0000000006 */
.L_x_1709:
[----:B------:R-:W-:Y:S05]  /*b250*/  BSYNC B0 ;  /* 0x0000000000007941 */ /* 0x000fea0003800000 */
.L_x_1708:
[----:B------:R-:W-:Y:S01]  /*b260*/  ISETP.GE.U32.AND P1, PT, R27, R26, PT ;  /* 0x0000001a1b00720c */ /* 0x000fe20003f26070 */
[----:B------:R-:W-:-:S12]  /*b270*/  BSSY B0, `(.L_x_1712) ;  /* 0x0000022000007945 */ /* 0x000fd80003800000 */
[----:B------:R-:W-:Y:S05]  /*b280*/  @P1 BRA `(.L_x_1713) ;  /* 0x0000000000801947 */ /* 0x000fea0003800000 */
[----:B------:R-:W-:-:S05]  /*b290*/  IMAD R4, R20, R27, RZ ;  /* 0x0000001b14047224 */ /* 0x000fca00078e02ff */
[----:B------:R-:W-:-:S05]  /*b2a0*/  SHF.R.U32.HI R5, RZ, 0x1, R4 ;  /* 0x00000001ff057819 */ /* 0x000fca0000011604 */
[----:B------:R-:W-:-:S06]  /*b2b0*/  IMAD.WIDE.U32 R4, R5, 0x4, R18 ;  /* 0x0000000405047825 */ /* 0x000fcc00078e0012 */
[----:B------:R-:W2:Y:S01]  /*b2c0*/  LDG.E R4, desc[UR58][R4.64] ;  /* 0x0000003a04047981 */ /* 0x000ea2000c1e1900 */
[----:B------:R-:W-:-:S05]  /*b2d0*/  IMAD.IADD R29, R27, 0x1, R0 ;  /* 0x000000011b1d7824 */ /* 0x000fca00078e0200 */
[----:B------:R-:W-:Y:S02]  /*b2e0*/  ISETP.GE.U32.AND P0, PT, R29, R26, PT ;  /* 0x0000001a1d00720c */ /* 0x000fe40003f06070 */
[C---:B--2---:R-:W-:Y:S02]  /*b2f0*/  PRMT R15, R4.reuse, 0x7610, R15 ;  /* 0x00007610040f7816 */ /* 0x044fe4000000000f */
[----:B------:R-:W-:-:S09]  /*b300*/  PRMT R24, R4, 0x7632, R24 ;  /* 0x0000763204187816 */ /* 0x000fd20000000018 */
[----:B------:R-:W-:Y:S05]  /*b310*/  @P0 BRA `(.L_x_1713) ;  /* 0x00000000005c0947 */ /* 0x000fea0003800000 */
[----:B------:R-:W-:-:S05]  /*b320*/  IMAD R4, R20, R29, RZ ;  /* 0x0000001d14047224 */ /* 0x000fca00078e02ff */
[----:B------:R-:W-:-:S05]  /*b330*/  SHF.R.U32.HI R5, RZ, 0x1, R4 ;  /* 0x00000001ff057819 */ /* 0x000fca0000011604 */
[----:B------:R-:W-:-:S06]  /*b340*/  IMAD.WIDE.U32 R4, R5, 0x4, R18 ;  /* 0x0000000405047825 */ /* 0x000fcc00078e0012 */
[----:B------:R-:W2:Y:S01]  /*b350*/  LDG.E R4, desc[UR58][R4.64] ;  /* 0x0000003a04047981 */ /* 0x000ea2000c1e1900 */
[----:B------:R-:W-:-:S04]  /*b360*/  IADD3 R29, R29, R0, RZ ;  /* 0x000000001d1d7210 */ /* 0x000fc80007ffe0ff */
[----:B------:R-:W-:Y:S02]  /*b370*/  ISETP.GE.U32.AND P0, PT, R29, R26, PT ;  /* 0x0000001a1d00720c */ /* 0x000fe40003f06070 */
[C---:B--2---:R-:W-:Y:S02]  /*b380*/  PRMT R21, R4.reuse, 0x7610, R21 ;  /* 0x0000761004157816 */ /* 0x044fe40000000015 */
[----:B------:R-:W-:-:S09]  /*b390*/  PRMT R28, R4, 0x7632, R28 ;  /* 0x00007632041c7816 */ /* 0x000fd2000000001c */
[----:B------:R-:W-:Y:S05]  /*b3a0*/  @P0 BRA `(.L_x_1713) ;  /* 0x0000000000380947 */ /* 0x000fea0003800000 */
[----:B------:R-:W-:Y:S02]  /*b3b0*/  IMAD.IADD R5, R29, 0x1, R0 ;  /* 0x000000011d057824 */ /* 0x000fe400078e0200 */
[----:B------:R-:W-:-:S03]  /*b3c0*/  IMAD R4, R20, R29, RZ ;  /* 0x0000001d14047224 */ /* 0x000fc600078e02ff */
[----:B------:R-:W-:-:S13]  /*b3d0*/  ISETP.GE.U32.AND P0, PT, R5, R26, PT ;  /* 0x0000001a0500720c */ /* 0x000fda0003f06070 */
[----:B------:R-:W-:Y:S01]  /*b3e0*/  @!P0 IMAD R20, R20, R5, RZ ;  /* 0x0000000514148224 */ /* 0x000fe200078e02ff */
[----:B------:R-:W-:-:S04]  /*b3f0*/  SHF.R.U32.HI R5, RZ, 0x1, R4 ;  /* 0x00000001ff057819 */ /* 0x000fc80000011604 */
[----:B------:R-:W-:Y:S01]  /*b400*/  @!P0 SHF.R.U32.HI R25, RZ, 0x1, R20 ;  /* 0x00000001ff198819 */ /* 0x000fe20000011614 */
[----:B------:R-:W-:-:S04]  /*b410*/  IMAD.WIDE.U32 R4, R5, 0x4, R18 ;  /* 0x0000000405047825 */ /* 0x000fc800078e0012 */
[----:B------:R-:W-:Y:S02]  /*b420*/  @!P0 IMAD.WIDE.U32 R18, R25, 0x4, R18 ;  /* 0x0000000419128825 */ /* 0x000fe400078e0012 */
[----:B------:R-:W2:Y:S04]  /*b430*/  LDG.E R4, desc[UR58][R4.64] ;  /* 0x0000003a04047981 */ /* 0x000ea8000c1e1900 */
[----:B------:R-:W3:Y:S01]  /*b440*/  @!P0 LDG.E R18, desc[UR58][R18.64] ;  /* 0x0000003a12128981 */ /* 0x000ee2000c1e1900 */
[C---:B--2---:R-:W-:Y:S02]  /*b450*/  PRMT R22, R4.reuse, 0x7610, R22 ;  /* 0x0000761004167816 */ /* 0x044fe40000000016 */
[----:B------:R-:W-:Y:S02]  /*b460*/  PRMT R25, R4, 0x7632, R25 ;  /* 0x0000763204197816 */ /* 0x000fe40000000019 */
[----:B---3--:R-:W-:-:S02]  /*b470*/  @!P0 PRMT R7, R18, 0x7610, R7 ;  /* 0x0000761012078816 */ /* 0x008fc40000000007 */
[----:B------:R-:W-:-:S07]  /*b480*/  @!P0 PRMT R6, R18, 0x7632, R6 ;  /* 0x0000763212068816 */ /* 0x000fce0000000006 */
.L_x_1713:
[----:B------:R-:W-:Y:S05]  /*b490*/  BSYNC B0 ;  /* 0x0000000000007941 */ /* 0x000fea0003800000 */
.L_x_1712:
[----:B------:R-:W-:Y:S04]  /*b4a0*/  BSSY B0, `(.L_x_1714) ;  /* 0x000002d000007945 */ /* 0x000fe80003800000 */
[----:B------:R-:W-:Y:S05]  /*b4b0*/  @P1 BRA `(.L_x_1715) ;  /* 0x0000000000ac1947 */ /* 0x000fea0003800000 */
        /* <DEDUP_REMOVED lines=36> */
[----:B------:R-:W-:Y:S01]  /*b700*/  @!P0 FMUL.FTZ R4, R4, R7 ;  /* 0x0000000704048220 */ /* 0x000fe20000410000 */
[----:B------:R-:W-:Y:S01]  /*b710*/  PRMT R12, R0, 0x7610, R12 ;  /* 0x00007610000c7816 */ /* 0x000fe2000000000c */
[----:B------:R-:W-:-:S03]  /*b720*/  @!P0 FMUL.FTZ R6, R6, R15 ;  /* 0x0000000f06068220 */ /* 0x000fc60000410000 */
[----:B------:R-:W-:Y:S02]  /*b730*/  @!P0 F2FP.BF16.F32.PACK_AB R4, RZ, R4 ;  /* 0x00000004ff04823e */ /* 0x000fe400000010ff */
[----:B------:R-:W-:Y:S02]  /*b740*/  @!P0 F2FP.BF16.F32.PACK_AB R6, RZ, R6 ;  /* 0x00000006ff06823e */ /* 0x000fe400000010ff */
[----:B------:R-:W-:Y:S02]  /*b750*/  @!P0 PRMT R14, R4, 0x7610, R14 ;  /* 0x00007610040e8816 */ /* 0x000fe4000000000e */
[----:B------:R-:W-:-:S07]  /*b760*/  @!P0 PRMT R3, R6, 0x7610, R3 ;  /* 0x0000761006038816 */ /* 0x000fce0000000003 */
.L_x_1715:
[----:B------:R-:W-:Y:S05]  /*b770*/  BSYNC B0 ;  /* 0x0000000000007941 */ /* 0x000fea0003800000 */
.L_x_1714:
[----:B------:R-:W-:Y:S01]  /*b780*/  SHF.L.U32 R11, R11, 0x10, RZ ;  /* 0x000000100b0b7819 */ /* 0x000fe200000006ff */
[----:B------:R-:W-:Y:S01]  /*b790*/  IMAD.U32 R4, R9, 0x10000, RZ ;  /* 0x0001000009047824 */ /* 0x000fe200078e00ff */
[----:B------:R-:W-:Y:S01]  /*b7a0*/  SHF.L.U32 R5, R10, 0x10, RZ ;  /* 0x000000100a057819 */ /* 0x000fe200000006ff */
[----:B------:R-:W-:Y:S01]  /*b7b0*/  IMAD.U32 R0, R8, 0x10000, RZ ;  /* 0x0001000008007824 */ /* 0x000fe200078e00ff */
[----:B------:R-:W-:Y:S01]  /*b7c0*/  SHF.L.U32 R8, R3, 0x10, RZ ;  /* 0x0000001003087819 */ /* 0x000fe200000006ff */
[----:B------:R-:W-:Y:S01]  /*b7d0*/  FMUL.FTZ R4, R4, R11 ;  /* 0x0000000b04047220 */ /* 0x000fe20000410000 */
[----:B------:R-:W-:Y:S02]  /*b7e0*/  IMAD.U32 R13, R13, 0x10000, RZ ;  /* 0x000100000d0d7824 */ /* 0x000fe400078e00ff */
[----:B------:R-:W-:Y:S01]  /*b7f0*/  FMUL.FTZ R0, R0, R5 ;  /* 0x0000000500007220 */ /* 0x000fe20000410000 */
[----:B------:R-:W-:Y:S02]  /*b800*/  IMAD.U32 R12, R12, 0x10000, RZ ;  /* 0x000100000c0c7824 */ /* 0x000fe400078e00ff */
[----:B------:R-:W-:Y:S01]  /*b810*/  IMAD.U32 R7, R14, 0x10000, RZ ;  /* 0x000100000e077824 */ /* 0x000fe200078e00ff */
[----:B------:R-:W0:Y:S08]  /*b820*/  F2F.BF16.F32 R4, R4 ;  /* 0x0000000400047304 */ /* 0x000e300000202000 */
[----:B------:R-:W1:Y:S01]  /*b830*/  F2F.BF16.F32 R0, R0 ;  /* 0x0000000000007304 */ /* 0x000e620000202000 */
[----:B0-----:R-:W-:-:S05]  /*b840*/  SHF.L.U32 R6, R4, 0x10, RZ ;  /* 0x0000001004067819 */ /* 0x001fca00000006ff */
[----:B------:R-:W-:Y:S01]  /*b850*/  FMUL.FTZ R6, R13, R6 ;  /* 0x000000060d067220 */ /* 0x000fe20000410000 */
[----:B-1----:R-:W-:-:S05]  /*b860*/  SHF.L.U32 R5, R0, 0x10, RZ ;  /* 0x0000001000057819 */ /* 0x002fca00000006ff */
[----:B------:R-:W0:Y:S01]  /*b870*/  F2F.BF16.F32 R6, R6 ;  /* 0x0000000600067304 */ /* 0x000e220000202000 */
[----:B------:R-:W-:-:S07]  /*b880*/  FMUL.FTZ R5, R12, R5 ;  /* 0x000000050c057220 */ /* 0x000fce0000410000 */
[----:B------:R-:W1:Y:S01]  /*b890*/  F2F.BF16.F32 R5, R5 ;  /* 0x0000000500057304 */ /* 0x000e620000202000 */
[----:B0-----:R-:W-:-:S05]  /*b8a0*/  SHF.L.U32 R3, R6, 0x10, RZ ;  /* 0x0000001006037819 */ /* 0x001fca00000006ff */
[----:B------:R-:W-:Y:S01]  /*b8b0*/  FMUL.FTZ R3, R3, R8 ;  /* 0x0000000803037220 */ /* 0x000fe20000410000 */
[----:B-1----:R-:W-:-:S04]  /*b8c0*/  IMAD.U32 R0, R5, 0x10000, RZ ;  /* 0x0001000005007824 */ /* 0x002fc800078e00ff */
[----:B------:R-:W-:-:S05]  /*b8d0*/  FMUL.FTZ R0, R7, R0 ;  /* 0x0000000007007220 */ /* 0x000fca0000410000 */
[----:B------:R-:W-:-:S04]  /*b8e0*/  F2FP.BF16.F32.PACK_AB R0, R0, R3 ;  /* 0x000000030000723e */ /* 0x000fc800000010ff */
[C---:B------:R-:W-:Y:S02]  /*b8f0*/  PRMT R25, R0.reuse, 0x7632, R25 ;  /* 0x0000763200197816 */ /* 0x040fe40000000019 */
[----:B------:R-:W-:Y:S01]  /*b900*/  PRMT R18, R0, 0x7610, R18 ;  /* 0x0000761000127816 */ /* 0x000fe20000000012 */
[----:B------:R-:W-:Y:S06]  /*b910*/  BRA `(.L_x_1674) ;  /* 0x0000000800fc7947 */ /* 0x000fec0003800000 */
.L_x_1690:
[----:B------:R-:W0:Y:S01]  /*b920*/  LDC R0, c[0x0][0x220] ;  /* 0x00008800ff007b82 */ /* 0x000e220000000800 */
[----:B------:R-:W-:Y:S07]  /*b930*/  BSSY B0, `(.L_x_1716) ;  /* 0x0000055000007945 */ /* 0x000fee0003800000 */
[----:B------:R-:W1:Y:S01]  /*b940*/  LDC.U16 R6, c[0x0][0x212] ;  /* 0x00008480ff067b82 */ /* 0x000e620000000400 */
[----:B0-----:R-:W-:-:S05]  /*b950*/  IMAD R5, R0, 0x3, R13 ;  /* 0x0000000300057824 */ /* 0x001fca00078e020d */
[----:B------:R-:W-:Y:S01]  /*b960*/  ISETP.GE.U32.AND P0, PT, R5, R26, PT ;  /* 0x0000001a0500720c */ /* 0x000fe20003f06070 */
[--C-:B-1----:R-:W-:Y:S01]  /*b970*/  IMAD.MOV.U32 R3, RZ, RZ, R6.reuse ;  /* 0x000000ffff037224 */ /* 0x102fe200078e0006 */
[-C--:B------:R-:W-:Y:S01]  /*b980*/  MOV R8, R6.reuse ;  /* 0x0000000600087202 */ /* 0x080fe20000000f00 */
[--C-:B------:R-:W-:Y:S01]  /*b990*/  IMAD.MOV.U32 R7, RZ, RZ, R6.reuse ;  /* 0x000000ffff077224 */ /* 0x100fe200078e0006 */
[-C--:B------:R-:W-:Y:S01]  /*b9a0*/  MOV R10, R6.reuse ;  /* 0x00000006000a7202 */ /* 0x080fe20000000f00 */
[--C-:B------:R-:W-:Y:S01]  /*b9b0*/  IMAD.MOV.U32 R9, RZ, RZ, R6.reuse ;  /* 0x000000ffff097224 */ /* 0x100fe200078e0006 */
[----:B------:R-:W-:Y:S01]  /*b9c0*/  MOV R12, R6 ;  /* 0x00000006000c7202 */ /* 0x000fe20000000f00 */
[----:B------:R-:W-:-:S06]  /*b9d0*/  IMAD.MOV.U32 R11, RZ, RZ, R6 ;  /* 0x000000ffff0b7224 */ /* 0x000fcc00078e0006 */
[----:B------:R-:W-:Y:S05]  /*b9e0*/  @P0 BRA `(.L_x_1717) ;  /* 0x0000000400240947 */ /* 0x000fea0003800000 */
[----:B------:R-:W-:Y:S01]  /*b9f0*/  BSSY B1, `(.L_x_1718) ;  /* 0x0000041000017945 */ /* 0x000fe20003800000 */
[-C--:B------:R-:W-:Y:S01]  /*ba00*/  MOV R8, R6.reuse ;  /* 0x0000000600087202 */ /* 0x080fe20000000f00 */
[--C-:B------:R-:W-:Y:S01]  /*ba10*/  IMAD.MOV.U32 R7, RZ, RZ, R6.reuse ;  /* 0x000000ffff077224 */ /* 0x100fe200078e0006 */
[-C--:B------:R-:W-:Y:S01]  /*ba20*/  MOV R10, R6.reuse ;  /* 0x00000006000a7202 */ /* 0x080fe20000000f00 */
[--C-:B------:R-:W-:Y:S01]  /*ba30*/  IMAD.MOV.U32 R9, RZ, RZ, R6.reuse ;  /* 0x000000ffff097224 */ /* 0x100fe200078e0006 */
[----:B------:R-:W-:Y:S01]  /*ba40*/  MOV R12, R6 ;  /* 0x00000006000c7202 */ /* 0x000fe20000000f00 */
[----:B------:R-:W-:-:S07]  /*ba50*/  IMAD.MOV.U32 R11, RZ, RZ, R6 ;  /* 0x000000ffff0b7224 */ /* 0x000fce00078e0006 */
.L_x_1719:
[----:B------:R-:W-:Y:S02]  /*ba60*/  IADD3 R5, R13, R0, RZ ;  /* 0x000000000d057210 */ /* 0x000fe40007ffe0ff */
[----:B------:R-:W-:Y:S02]  /*ba70*/  SHF.R.U32.HI R21, RZ, 0x1, R13 ;  /* 0x00000001ff157819 */ /* 0x000fe4000001160d */
[----:B------:R-:W-:Y:S01]  /*ba80*/  SHF.R.U32.HI R15, RZ, 0x1, R5 ;  /* 0x00000001ff0f7819 */ /* 0x000fe20000011605 */
[----:B------:R-:W-:Y:S02]  /*ba90*/  IMAD.IADD R5, R5, 0x1, R0 ;  /* 0x0000000105057824 */ /* 0x000fe400078e0200 */
[----:B------:R-:W-:-:S03]  /*baa0*/  IMAD.WIDE.U32 R20, R21, 0x4, R18 ;  /* 0x0000000415147825 */ /* 0x000fc600078e0012 */
[----:B------:R-:W-:Y:S01]  /*bab0*/  IADD3 R13, R5, R0, RZ ;  /* 0x00000000050d7210 */ /* 0x000fe20007ffe0ff */
[----:B------:R-:W-:Y:S01]  /*bac0*/  IMAD.WIDE.U32 R14, R15, 0x4, R18 ;  /* 0x000000040f0e7825 */ /* 0x000fe200078e0012 */
[----:B------:R-:W-:Y:S01]  /*bad0*/  SHF.R.U32.HI R25, RZ, 0x1, R5 ;  /* 0x00000001ff197819 */ /* 0x000fe20000011605 */
[----:B------:R0:W2:Y:S01]  /*bae0*/  LDG.E R20, desc[UR58][R20.64] ;  /* 0x0000003a14147981 */ /* 0x0000a2000c1e1900 */
[----:B------:R-:W-:-:S03]  /*baf0*/  SHF.R.U32.HI R5, RZ, 0x1, R13 ;  /* 0x00000001ff057819 */ /* 0x000fc6000001160d */
[--C-:B------:R-:W-:Y:S01]  /*bb00*/  IMAD.WIDE.U32 R24, R25, 0x4, R18.reuse ;  /* 0x0000000419187825 */ /* 0x100fe200078e0012 */
[----:B------:R1:W3:Y:S03]  /*bb10*/  LDG.E R14, desc[UR58][R14.64] ;  /* 0x0000003a0e0e7981 */ /* 0x0002e6000c1e1900 */
[----:B------:R-:W-:Y:S02]  /*bb20*/  IMAD.WIDE.U32 R4, R5, 0x4, R18 ;  /* 0x0000000405047825 */ /* 0x000fe400078e0012 */
[----:B------:R-:W4:Y:S04]  /*bb30*/  LDG.E R24, desc[UR58][R24.64] ;  /* 0x0000003a18187981 */ /* 0x000f28000c1e1900 */
[----:B------:R5:W4:Y:S01]  /*bb40*/  LDG.E R4, desc[UR58][R4.64] ;  /* 0x0000003a04047981 */ /* 0x000b22000c1e1900 */
[----:B0-----:R-:W-:Y:S01]  /*bb50*/  IMAD.U32 R21, R12, 0x10000, RZ ;  /* 0x000100000c157824 */ /* 0x001fe200078e00ff */
[----:B-1----:R-:W-:Y:S01]  /*bb60*/  SHF.L.U32 R15, R9, 0x10, RZ ;  /* 0x00000010090f7819 */ /* 0x002fe200000006ff */
[----:B------:R-:W-:Y:S01]  /*bb70*/  IMAD.U32 R11, R11, 0x10000, RZ ;  /* 0x000100000b0b7824 */ /* 0x000fe200078e00ff */
[----:B------:R-:W-:Y:S01]  /*bb80*/  IADD3 R13, R13, R0, RZ ;  /* 0x000000000d0d7210 */ /* 0x000fe20007ffe0ff */
[----:B------:R-:W-:-:S02]  /*bb90*/  IMAD.U32 R27, R10, 0x10000, RZ ;  /* 0x000100000a1b7824 */ /* 0x000fc400078e00ff */
[----:B------:R-:W-:Y:S02]  /*bba0*/  IMAD.U32 R3, R3, 0x10000, RZ ;  /* 0x0001000003037824 */ /* 0x000fe400078e00ff */
[----:B------:R-:W-:-:S05]  /*bbb0*/  IMAD R29, R0, 0x3, R13 ;  /* 0x00000003001d7824 */ /* 0x000fca00078e020d */
[----:B------:R-:W-:Y:S02]  /*bbc0*/  ISETP.GE.U32.AND P0, PT, R29, R26, PT ;  /* 0x0000001a1d00720c */ /* 0x000fe40003f06070 */
[C---:B--2---:R-:W-:Y:S02]  /*bbd0*/  SHF.L.U32 R12, R20.reuse, 0x10, RZ ;  /* 0x00000010140c7819 */ /* 0x044fe400000006ff */
[----:B------:R-:W-:Y:S02]  /*bbe0*/  PRMT R9, R20, 0x7632, R9 ;  /* 0x0000763214097816 */ /* 0x000fe40000000009 */
[----:B---3--:R-:W-:Y:S01]  /*bbf0*/  SHF.L.U32 R28, R14, 0x10, RZ ;  /* 0x000000100e1c7819 */ /* 0x008fe200000006ff */
[----:B-----5:R-:W-:Y:S02]  /*bc00*/  FMUL.FTZ R5, R11, R12 ;  /* 0x0000000c0b057220 */ /* 0x020fe40000410000 */
[----:B------:R-:W-:Y:S01]  /*bc10*/  IMAD.U32 R22, R9, 0x10000, RZ ;  /* 0x0001000009167824 */ /* 0x000fe200078e00ff */
[----:B------:R-:W-:Y:S01]  /*bc20*/  SHF.L.U32 R11, R6, 0x10, RZ ;  /* 0x00000010060b7819 */ /* 0x000fe200000006ff */
[----:B------:R-:W-:Y:S01]  /*bc30*/  IMAD.U32 R12, R7, 0x10000, RZ ;  /* 0x00010000070c7824 */ /* 0x000fe200078e00ff */
[----:B----4-:R-:W-:Y:S01]  /*bc40*/  PRMT R6, R24, 0x7632, R6 ;  /* 0x0000763218067816 */ /* 0x010fe20000000006 */
[----:B------:R-:W-:Y:S01]  /*bc50*/  FMUL.FTZ R22, R21, R22 ;  /* 0x0000001615167220 */ /* 0x000fe20000410000 */
[----:B------:R-:W-:Y:S01]  /*bc60*/  PRMT R10, R14, 0x7632, R10 ;  /* 0x000076320e0a7816 */ /* 0x000fe2000000000a */
[----:B------:R-:W-:Y:S01]  /*bc70*/  FMUL.FTZ R9, R15, R28 ;  /* 0x0000001c0f097220 */ /* 0x000fe20000410000 */
[----:B------:R-:W-:-:S02]  /*bc80*/  PRMT R7, R4, 0x7632, R7 ;  /* 0x0000763204077816 */ /* 0x000fc40000000007 */
[----:B------:R-:W-:Y:S01]  /*bc90*/  SHF.L.U32 R21, R8, 0x10, RZ ;  /* 0x0000001008157819 */ /* 0x000fe200000006ff */
[----:B------:R-:W-:Y:S01]  /*bca0*/  IMAD.U32 R8, R24, 0x10000, RZ ;  /* 0x0001000018087824 */ /* 0x000fe200078e00ff */
[----:B------:R-:W-:Y:S01]  /*bcb0*/  SHF.L.U32 R15, R6, 0x10, RZ ;  /* 0x00000010060f7819 */ /* 0x000fe200000006ff */
[----:B------:R-:W-:Y:S01]  /*bcc0*/  IMAD.U32 R10, R10, 0x10000, RZ ;  /* 0x000100000a0a7824 */ /* 0x000fe200078e00ff */
[----:B------:R-:W-:Y:S01]  /*bcd0*/  SHF.L.U32 R6, R4, 0x10, RZ ;  /* 0x0000001004067819 */ /* 0x000fe200000006ff */
[----:B------:R-:W-:Y:S02]  /*bce0*/  IMAD.U32 R28, R7, 0x10000, RZ ;  /* 0x00010000071c7824 */ /* 0x000fe400078e00ff */
[----:B------:R-:W-:Y:S01]  /*bcf0*/  FMUL.FTZ R8, R11, R8 ;  /* 0x000000080b087220 */ /* 0x000fe20000410000 */
[----:B------:R-:W-:Y:S01]  /*bd00*/  FMUL.FTZ R15, R12, R15 ;  /* 0x0000000f0c0f7220 */ /* 0x000fe20000410000 */
[----:B------:R-:W-:Y:S01]  /*bd10*/  FMUL.FTZ R10, R27, R10 ;  /* 0x0000000a1b0a7220 */ /* 0x000fe20000410000 */
[----:B------:R-:W-:Y:S01]  /*bd20*/  F2FP.BF16.F32.PACK_AB R5, R22, R5 ;  /* 0x000000051605723e */ /* 0x000fe200000010ff */
[----:B------:R-:W-:Y:S01]  /*bd30*/  FMUL.FTZ R6, R21, R6 ;  /* 0x0000000615067220 */ /* 0x000fe20000410000 */
[----:B------:R-:W-:Y:S01]  /*bd40*/  FMUL.FTZ R3, R3, R28 ;  /* 0x0000001c03037220 */ /* 0x000fe20000410000 */
[----:B------:R-:W-:-:S02]  /*bd50*/  F2FP.BF16.F32.PACK_AB R8, R15, R8 ;  /* 0x000000080f08723e */ /* 0x000fc400000010ff */
[C---:B------:R-:W-:Y:S02]  /*bd60*/  PRMT R12, R5.reuse, 0x7632, R12 ;  /* 0x00007632050c7816 */ /* 0x040fe4000000000c */
[----:B------:R-:W-:Y:S02]  /*bd70*/  PRMT R11, R5, 0x7610, R11 ;  /* 0x00007610050b7816 */ /* 0x000fe4000000000b */
[----:B------:R-:W-:Y:S02]  /*bd80*/  F2FP.BF16.F32.PACK_AB R9, R10, R9 ;  /* 0x000000090a09723e */ /* 0x000fe400000010ff */
[----:B------:R-:W-:Y:S02]  /*bd90*/  F2FP.BF16.F32.PACK_AB R5, R3, R6 ;  /* 0x000000060305723e */ /* 0x000fe400000010ff */
[C---:B------:R-:W-:Y:S02]  /*bda0*/  PRMT R7, R8.reuse, 0x7632, R7 ;  /* 0x0000763208077816 */ /* 0x040fe40000000007 */
[----:B------:R-:W-:-:S02]  /*bdb0*/  PRMT R6, R8, 0x7610, R6 ;  /* 0x0000761008067816 */ /* 0x000fc40000000006 */
[----:B------:R-:W-:Y:S02]  /*bdc0*/  PRMT R10, R9, 0x7632, R10 ;  /* 0x00007632090a7816 */ /* 0x000fe4000000000a */
[C---:B------:R-:W-:Y:S02]  /*bdd0*/  PRMT R3, R5.reuse, 0x7632, R3 ;  /* 0x0000763205037816 */ /* 0x040fe40000000003 */
[----:B------:R-:W-:Y:S01]  /*bde0*/  PRMT R8, R5, 0x7610, R8 ;  /* 0x0000761005087816 */ /* 0x000fe20000000008 */
[----:B------:R-:W-:Y:S06]  /*bdf0*/  @!P0 BRA `(.L_x_1719) ;  /* 0xfffffffc00188947 */ /* 0x000fec000383ffff */
[----:B------:R-:W-:Y:S05]  /*be00*/  BSYNC B1 ;  /* 0x0000000000017941 */ /* 0x000fea0003800000 */
.L_x_1718:
[----:B------:R-:W-:Y:S02]  /*be10*/  PRMT R21, R20, 0x7610, R21 ;  /* 0x0000761014157816 */ /* 0x000fe40000000015 */
[C---:B------:R-:W-:Y:S02]  /*be20*/  PRMT R22, R14.reuse, 0x7610, R22 ;  /* 0x000076100e167816 */ /* 0x040fe40000000016 */
[----:B------:R-:W-:Y:S02]  /*be30*/  PRMT R25, R14, 0x7632, R25 ;  /* 0x000076320e197816 */ /* 0x000fe40000000019 */
[----:B------:R-:W-:Y:S02]  /*be40*/  PRMT R20, R20, 0x7632, R20 ;  /* 0x0000763214147816 */ /* 0x000fe40000000014 */
[----:B------:R-:W-:Y:S02]  /*be50*/  PRMT R27, R24, 0x7632, R27 ;  /* 0x00007632181b7816 */ /* 0x000fe4000000001b */
[----:B------:R-:W-:-:S02]  /*be60*/  PRMT R15, R4, 0x7610, R15 ;  /* 0x00007610040f7816 */ /* 0x000fc4000000000f */
[----:B------:R-:W-:-:S07]  /*be70*/  PRMT R14, R4, 0x7632, R14 ;  /* 0x00007632040e7816 */ /* 0x000fce000000000e */
.L_x_1717:
[----:B------:R-:W-:Y:S05]  /*be80*/  BSYNC B0 ;  /* 0x0000000000007941 */ /* 0x000fea0003800000 */
.L_x_1716:
[----:B------:R-:W-:Y:S01]  /*be90*/  ISETP.GE.U32.AND P1, PT, R13, R26, PT ;  /* 0x0000001a0d00720c */ /* 0x000fe20003f26070 */
[----:B------:R-:W-:-:S12]  /*bea0*/  BSSY B0, `(.L_x_1720) ;  /* 0x000001e000007945 */ /* 0x000fd80003800000 */
[----:B------:R-:W-:Y:S05]  /*beb0*/  @P1 BRA `(.L_x_1721) ;  /* 0x0000000000701947 */ /* 0x000fea0003800000 */
        /* <DEDUP_REMOVED lines=16> */
[----:B------:R-:W-:Y:S02]  /*bfc0*/  IADD3 R27, R29, R0, RZ ;  /* 0x000000001d1b7210 */ /* 0x000fe40007ffe0ff */
[----:B------:R-:W-:Y:S02]  /*bfd0*/  SHF.R.U32.HI R5, RZ, 0x1, R29 ;  /* 0x00000001ff057819 */ /* 0x000fe4000001161d */
[----:B------:R-:W-:-:S03]  /*bfe0*/  ISETP.GE.U32.AND P0, PT, R27, R26, PT ;  /* 0x0000001a1b00720c */ /* 0x000fc60003f06070 */
[----:B------:R-:W-:-:S06]  /*bff0*/  IMAD.WIDE.U32 R4, R5, 0x4, R18 ;  /* 0x0000000405047825 */ /* 0x000fcc00078e0012 */
[----:B------:R-:W2:Y:S04]  /*c000*/  LDG.E R4, desc[UR58][R4.64] ;  /* 0x0000003a04047981 */ /* 0x000ea8000c1e1900 */
[----:B------:R-:W-:-:S05]  /*c010*/  @!P0 SHF.R.U32.HI R27, RZ, 0x1, R27 ;  /* 0x00000001ff1b8819 */ /* 0x000fca000001161b */
[----:B------:R-:W-:-:S06]  /*c020*/  @!P0 IMAD.WIDE.U32 R18, R27, 0x4, R18 ;  /* 0x000000041b128825 */ /* 0x000fcc00078e0012 */
[----:B------:R-:W3:Y:S01]  /*c030*/  @!P0 LDG.E R18, desc[UR58][R18.64] ;  /* 0x0000003a12128981 */ /* 0x000ee2000c1e1900 */
[C---:B--2---:R-:W-:Y:S02]  /*c040*/  PRMT R24, R4.reuse, 0x7610, R24 ;  /* 0x0000761004187816 */ /* 0x044fe40000000018 */
[----:B------:R-:W-:Y:S02]  /*c050*/  PRMT R27, R4, 0x7632, R27 ;  /* 0x00007632041b7816 */ /* 0x000fe4000000001b */
[C---:B---3--:R-:W-:Y:S02]  /*c060*/  @!P0 PRMT R15, R18.reuse, 0x7610, R15 ;  /* 0x00007610120f8816 */ /* 0x048fe4000000000f */
[----:B------:R-:W-:-:S07]  /*c070*/  @!P0 PRMT R14, R18, 0x7632, R14 ;  /* 0x00007632120e8816 */ /* 0x000fce000000000e */
.L_x_1721:
[----:B------:R-:W-:Y:S05]  /*c080*/  BSYNC B0 ;  /* 0x0000000000007941 */ /* 0x000fea0003800000 */
.L_x_1720:
[----:B------:R-:W-:Y:S04]  /*c090*/  BSSY B0, `(.L_x_1722) ;  /* 0x000002e000007945 */ /* 0x000fe80003800000 */
[----:B------:R-:W-:Y:S05]  /*c0a0*/  @P1 BRA `(.L_x_1723) ;  /* 0x0000000000b01947 */ /* 0x000fea0003800000 */
        /* <DEDUP_REMOVED lines=9> */
[C---:B------:R-:W-:Y:S02]  /*c140*/  PRMT R12, R4.reuse, 0x7632, R12 ;  /* 0x00007632040c7816 */ /* 0x040fe4000000000c */
        /* <DEDUP_REMOVED lines=16> */
[----:B------:R-:W-:Y:S02]  /*c250*/  SHF.L.U32 R7, R7, 0x10, RZ ;  /* 0x0000001007077819 */ /* 0x000fe400000006ff */
[----:B------:R-:W-:Y:S01]  /*c260*/  ISETP.GE.U32.AND P0, PT, R5, R26, PT ;  /* 0x0000001a0500720c */ /* 0x000fe20003f06070 */
[----:B------:R-:W-:Y:S02]  /*c270*/  IMAD.U32 R5, R24, 0x10000, RZ ;  /* 0x0001000018057824 */ /* 0x000fe400078e00ff */
[----:B------:R-:W-:Y:S02]  /*c280*/  FMUL.FTZ R0, R7, R0 ;  /* 0x0000000007007220 */ /* 0x000fe40000410000 */
[----:B------:R-:W-:-:S05]  /*c290*/  FMUL.FTZ R5, R6, R5 ;  /* 0x0000000506057220 */ /* 0x000fca0000410000 */
[----:B------:R-:W-:-:S03]  /*c2a0*/  F2FP.BF16.F32.PACK_AB R0, R0, R5 ;  /* 0x000000050000723e */ /* 0x000fc600000010ff */
[----:B------:R-:W-:Y:S01]  /*c2b0*/  @!P0 SHF.L.U32 R15, R15, 0x10, RZ ;  /* 0x000000100f0f8819 */ /* 0x000fe200000006ff */
[----:B------:R-:W-:Y:S01]  /*c2c0*/  @!P0 IMAD.U32 R14, R14, 0x10000, RZ ;  /* 0x000100000e0e8824 */ /* 0x000fe200078e00ff */
[----:B------:R-:W-:Y:S01]  /*c2d0*/  @!P0 SHF.L.U32 R4, R8, 0x10, RZ ;  /* 0x0000001008048819 */ /* 0x000fe200000006ff */
[----:B------:R-:W-:Y:S01]  /*c2e0*/  @!P0 IMAD.U32 R13, R3, 0x10000, RZ ;  /* 0x00010000030d8824 */ /* 0x000fe200078e00ff */
[C---:B------:R-:W-:Y:S02]  /*c2f0*/  PRMT R7, R0.reuse, 0x7632, R7 ;  /* 0x0000763200077816 */ /* 0x040fe40000000007 */
[----:B------:R-:W-:Y:S01]  /*c300*/  PRMT R6, R0, 0x7610, R6 ;  /* 0x0000761000067816 */ /* 0x000fe20000000006 */
[----:B------:R-:W-:Y:S01]  /*c310*/  @!P0 FMUL.FTZ R4, R4, R15 ;  /* 0x0000000f04048220 */ /* 0x000fe20000410000 */
[----:B------:R-:W-:-:S04]  /*c320*/  @!P0 FMUL.FTZ R13, R13, R14 ;  /* 0x0000000e0d0d8220 */ /* 0x000fc80000410000 */
[----:B------:R-:W-:Y:S02]  /*c330*/  @!P0 F2FP.BF16.F32.PACK_AB R4, RZ, R4 ;  /* 0x00000004ff04823e */ /* 0x000fe400000010ff */
[----:B------:R-:W-:Y:S02]  /*c340*/  @!P0 F2FP.BF16.F32.PACK_AB R13, RZ, R13 ;  /* 0x0000000dff0d823e */ /* 0x000fe400000010ff */
[----:B------:R-:W-:Y:S02]  /*c350*/  @!P0 PRMT R8, R4, 0x7610, R8 ;  /* 0x0000761004088816 */ /* 0x000fe40000000008 */
[----:B------:R-:W-:-:S07]  /*c360*/  @!P0 PRMT R3, R13, 0x7610, R3 ;  /* 0x000076100d038816 */ /* 0x000fce0000000003 */
.L_x_1723:
[----:B------:R-:W-:Y:S05]  /*c370*/  BSYNC B0 ;  /* 0x0000000000007941 */ /* 0x000fea0003800000 */
.L_x_1722:
[----:B------:R-:W-:Y:S01]  /*c380*/  SHF.L.U32 R0, R11, 0x10, RZ ;  /* 0x000000100b007819 */ /* 0x000fe200000006ff */
[----:B------:R-:W-:Y:S01]  /*c390*/  IMAD.U32 R9, R9, 0x10000, RZ ;  /* 0x0001000009097824 */ /* 0x000fe200078e00ff */
[----:B------:R-:W-:Y:S01]  /*c3a0*/  SHF.L.U32 R4, R12, 0x10, RZ ;  /* 0x000000100c047819 */ /* 0x000fe200000006ff */
[----:B------:R-:W-:Y:S01]  /*c3b0*/  IMAD.U32 R5, R10, 0x10000, RZ ;  /* 0x000100000a057824 */ /* 0x000fe200078e00ff */
[----:B------:R-:W-:Y:S01]  /*c3c0*/  SHF.L.U32 R10, R6, 0x10, RZ ;  /* 0x00000010060a7819 */ /* 0x000fe200000006ff */
[----:B------:R-:W-:Y:S01]  /*c3d0*/  FMUL.FTZ R0, R0, R9 ;  /* 0x0000000900007220 */ /* 0x000fe20000410000 */
[----:B------:R-:W-:Y:S01]  /*c3e0*/  SHF.L.U32 R7, R7, 0x10, RZ ;  /* 0x0000001007077819 */ /* 0x000fe200000006ff */
[----:B------:R-:W-:-:S04]  /*c3f0*/  FMUL.FTZ R4, R4, R5 ;  /* 0x0000000504047220 */ /* 0x000fc80000410000 */
[----:B------:R-:W0:Y:S08]  /*c400*/  F2F.BF16.F32 R0, R0 ;  /* 0x0000000000007304 */ /* 0x000e300000202000 */
[----:B------:R-:W1:Y:S01]  /*c410*/  F2F.BF16.F32 R4, R4 ;  /* 0x0000000400047304 */ /* 0x000e620000202000 */
[----:B0-----:R-:W-:-:S04]  /*c420*/  IMAD.U32 R5, R0, 0x10000, RZ ;  /* 0x0001000000057824 */ /* 0x001fc800078e00ff */
[----:B------:R-:W-:Y:S01]  /*c430*/  FMUL.FTZ R5, R10, R5 ;  /* 0x000000050a057220 */ /* 0x000fe20000410000 */
[----:B-1----:R-:W-:-:S05]  /*c440*/  IMAD.U32 R6, R4, 0x10000, RZ ;  /* 0x0001000004067824 */ /* 0x002fca00078e00ff */
[----:B------:R-:W0:Y:S01]  /*c450*/  F2F.BF16.F32 R5, R5 ;  /* 0x0000000500057304 */ /* 0x000e220000202000 */
[----:B------:R-:W-:Y:S01]  /*c460*/  FMUL.FTZ R6, R7, R6 ;  /* 0x0000000607067220 */ /* 0x000fe20000410000 */
[----:B------:R-:W-:Y:S01]  /*c470*/  SHF.L.U32 R7, R8, 0x10, RZ ;  /* 0x0000001008077819 */ /* 0x000fe200000006ff */
[----:B------:R-:W-:-:S05]  /*c480*/  IMAD.U32 R8, R3, 0x10000, RZ ;  /* 0x0001000003087824 */ /* 0x000fca00078e00ff */
[----:B------:R-:W1:Y:S01]  /*c490*/  F2F.BF16.F32 R6, R6 ;  /* 0x0000000600067304 */ /* 0x000e620000202000 */
[----:B0-----:R-:W-:-:S05]  /*c4a0*/  SHF.L.U32 R0, R5, 0x10, RZ ;  /* 0x0000001005007819 */ /* 0x001fca00000006ff */
[----:B------:R-:W-:Y:S01]  /*c4b0*/  FMUL.FTZ R0, R7, R0 ;  /* 0x0000000007007220 */ /* 0x000fe20000410000 */
[----:B-1----:R-:W-:-:S04]  /*c4c0*/  IMAD.U32 R3, R6, 0x10000, RZ ;  /* 0x0001000006037824 */ /* 0x002fc800078e00ff */
[----:B------:R-:W-:-:S05]  /*c4d0*/  FMUL.FTZ R3, R8, R3 ;  /* 0x0000000308037220 */ /* 0x000fca0000410000 */
[----:B------:R-:W-:-:S04]  /*c4e0*/  F2FP.BF16.F32.PACK_AB R0, R0, R3 ;  /* 0x000000030000723e */ /* 0x000fc800000010ff */
[C---:B------:R-:W-:Y:S02]  /*c4f0*/  PRMT R25, R0.reuse, 0x7632, R25 ;  /* 0x0000763200197816 */ /* 0x040fe40000000019 */
[----:B------:R-:W-:-:S07]  /*c500*/  PRMT R18, R0, 0x7610, R18 ;  /* 0x0000761000127816 */ /* 0x000fce0000000012 */
.L_x_1674:
[----:B------:R-:W-:Y:S05]  /*c510*/  BSYNC B6 ;  /* 0x0000000000067941 */ /* 0x000fea0003800000 */
.L_x_1673:
[----:B------:R-:W-:Y:S02]  /*c520*/  ULDC UR4, c[0x0][0x230] ;  /* 0x00008c0000047ab9 */ /* 0x000fe40000000800 */
[----:B------:R-:W-:-:S13]  /*c530*/  ISETP.NE.AND P0, PT, RZ, UR4, PT ;  /* 0x00000004ff007c0c */ /* 0x000fda000bf05270 */
[----:B------:R-:W-:Y:S05]  /*c540*/  @!P0 BRA `(.L_x_1724) ;  /* 0x0000000000a08947 */ /* 0x000fea0003800000 */
[----:B------:R-:W1:Y:S01]  /*c550*/  S2R R4, SR_CgaCtaId ;  /* 0x0000000000047919 */ /* 0x000e620000008800 */
[----:B------:R-:W2:Y:S01]  /*c560*/  LDC R9, c[0x0][RZ] ;  /* 0x00000000ff097b82 */ /* 0x000ea20000000800 */
[----:B------:R-:W-:Y:S02]  /*c570*/  MOV R0, 0x400 ;  /* 0x0000040000007802 */ /* 0x000fe40000000f00 */
[----:B------:R-:W-:Y:S02]  /*c580*/  PRMT R5, R25, 0x5410, R18 ;  /* 0x0000541019057816 */ /* 0x000fe40000000012 */
[----:B------:R-:W-:-:S03]  /*c590*/  IADD3 R3, R0, 0x10, RZ ;  /* 0x0000001000037810 */ /* 0x000fc60007ffe0ff */
[----:B------:R-:W3:Y:S01]  /*c5a0*/  LDC R8, c[0x0][0x4] ;  /* 0x00000100ff087b82 */ /* 0x000ee20000000800 */
[----:B--2---:R-:W-:Y:S01]  /*c5b0*/  IMAD R0, R23, R9, R2 ;  /* 0x0000000917007224 */ /* 0x004fe200078e0202 */
[----:B-1----:R-:W-:Y:S02]  /*c5c0*/  LEA R3, R4, R3, 0x18 ;  /* 0x0000000304037211 */ /* 0x002fe400078ec0ff */
[----:B---3--:R-:W-:-:S03]  /*c5d0*/  SHF.R.U32.HI R4, RZ, 0x1, R8 ;  /* 0x00000001ff047819 */ /* 0x008fc60000011608 */
[----:B------:R-:W-:Y:S01]  /*c5e0*/  IMAD R0, R0, 0x4, R3 ;  /* 0x0000000400007824 */ /* 0x000fe200078e0203 */
[----:B------:R-:W-:-:S04]  /*c5f0*/  ISETP.NE.AND P0, PT, R4, RZ, PT ;  /* 0x000000ff0400720c */ /* 0x000fc80003f05270 */
[----:B------:R1:W-:Y:S09]  /*c600*/  STS [R0], R5 ;  /* 0x0000000500007388 */ /* 0x0003f20000000800 */
[----:B-1----:R-:W-:Y:S05]  /*c610*/  @!P0 BRA `(.L_x_1724) ;  /* 0x00000000006c8947 */ /* 0x002fea0003800000 */
.L_x_1727:
[----:B-1----:R-:W-:Y:S01]  /*c620*/  IADD3 R5, R23, R4, RZ ;  /* 0x0000000417057210 */ /* 0x002fe20007ffe0ff */
[----:B------:R-:W-:Y:S05]  /*c630*/  WARPSYNC.ALL ;  /* 0x0000000000007948 */ /* 0x000fea0003800000 */
[----:B------:R-:W-:Y:S01]  /*c640*/  BAR.SYNC.DEFER_BLOCKING 0x0 ;  /* 0x0000000000007b1d */ /* 0x000fe20000010000 */
[----:B------:R-:W-:Y:S02]  /*c650*/  ISETP.GE.U32.AND P0, PT, R5, R8, PT ;  /* 0x000000080500720c */ /* 0x000fe40003f06070 */
[----:B------:R-:W-:Y:S02]  /*c660*/  ISETP.GT.AND P1, PT, R4, 0x1, PT ;  /* 0x000000010400780c */ /* 0x000fe40003f24270 */
[----:B------:R-:W-:Y:S01]  /*c670*/  ISETP.GE.U32.OR P0, PT, R23, R4, P0 ;  /* 0x000000041700720c */ /* 0x000fe20000706470 */
[----:B------:R-:W-:Y:S01]  /*c680*/  BSSY B0, `(.L_x_1725) ;  /* 0x0000012000007945 */ /* 0x000fe20003800000 */
[----:B------:R-:W-:-:S11]  /*c690*/  SHF.R.S32.HI R7, RZ, 0x1, R4 ;  /* 0x00000001ff077819 */ /* 0x000fd60000011404 */
[----:B------:R-:W-:Y:S05]  /*c6a0*/  @P0 BRA `(.L_x_1726) ;  /* 0x00000000003c0947 */ /* 0x000fea0003800000 */
[----:B------:R-:W-:Y:S01]  /*c6b0*/  IMAD R4, R5, R9, R2 ;  /* 0x0000000905047224 */ /* 0x000fe200078e0202 */
[----:B------:R-:W-:Y:S01]  /*c6c0*/  SHF.L.U32 R25, R25, 0x10, RZ ;  /* 0x0000001019197819 */ /* 0x000fe200000006ff */
[----:B------:R-:W-:Y:S02]  /*c6d0*/  IMAD.U32 R18, R18, 0x10000, RZ ;  /* 0x0001000012127824 */ /* 0x000fe400078e00ff */
[----:B------:R-:W-:-:S06]  /*c6e0*/  IMAD R4, R4, 0x4, R3 ;  /* 0x0000000404047824 */ /* 0x000fcc00078e0203 */
[----:B------:R-:W1:Y:S02]  /*c6f0*/  LDS R4, [R4] ;  /* 0x0000000004047984 */ /* 0x000e640000000800 */
[C---:B-1----:R-:W-:Y:S02]  /*c700*/  PRMT R5, R4.reuse, 0x7632, R5 ;  /* 0x0000763204057816 */ /* 0x042fe40000000005 */
[----:B------:R-:W-:-:S03]  /*c710*/  SHF.L.U32 R6, R4, 0x10, RZ ;  /* 0x0000001004067819 */ /* 0x000fc600000006ff */
[----:B------:R-:W-:Y:S02]  /*c720*/  IMAD.U32 R5, R5, 0x10000, RZ ;  /* 0x0001000005057824 */ /* 0x000fe400078e00ff */
[----:B------:R-:W-:Y:S02]  /*c730*/  FMUL.FTZ R6, R25, R6 ;  /* 0x0000000619067220 */ /* 0x000fe40000410000 */
[----:B------:R-:W-:-:S05]  /*c740*/  FMUL.FTZ R5, R18, R5 ;  /* 0x0000000512057220 */ /* 0x000fca0000410000 */
[----:B------:R-:W-:-:S04]  /*c750*/  F2FP.BF16.F32.PACK_AB R5, R5, R6 ;  /* 0x000000060505723e */ /* 0x000fc800000010ff */
[C---:B------:R-:W-:Y:S02]  /*c760*/  PRMT R18, R5.reuse, 0x7632, R18 ;  /* 0x0000763205127816 */ /* 0x040fe40000000012 */
[----:B------:R-:W-:-:S04]  /*c770*/  PRMT R25, R5, 0x7610, R25 ;  /* 0x0000761005197816 */ /* 0x000fc80000000019 */
[----:B------:R-:W-:-:S05]  /*c780*/  PRMT R5, R25, 0x5410, R18 ;  /* 0x0000541019057816 */ /* 0x000fca0000000012 */
[----:B------:R1:W-:Y:S02]  /*c790*/  STS [R0], R5 ;  /* 0x0000000500007388 */ /* 0x0003e40000000800 */
.L_x_1726:
[----:B------:R-:W-:Y:S05]  /*c7a0*/  BSYNC B0 ;  /* 0x0000000000007941 */ /* 0x000fea0003800000 */
.L_x_1725:
[----:B------:R-:W-:Y:S01]  /*c7b0*/  MOV R4, R7 ;  /* 0x0000000700047202 */ /* 0x000fe20000000f00 */
[----:B------:R-:W-:Y:S06]  /*c7c0*/  @P1 BRA `(.L_x_1727) ;  /* 0xfffffffc00941947 */ /* 0x000fec000383ffff */
.L_x_1724:
[----:B------:R-:W-:Y:S02]  /*c7d0*/  ULDC UR4, c[0x0][0x22c] ;  /* 0x00008b0000047ab9 */ /* 0x000fe40000000800 */
[----:B------:R-:W-:-:S13]  /*c7e0*/  ISETP.NE.AND P0, PT, RZ, UR4, PT ;  /* 0x00000004ff007c0c */ /* 0x000fda000bf05270 */
[----:B------:R-:W-:Y:S05]  /*c7f0*/  @!P0 BRA `(.L_x_1728) ;  /* 0x0000000400048947 */ /* 0x000fea0003800000 */
[----:B------:R-:W2:Y:S02]  /*c800*/  LDC R7, c[0x0][RZ] ;  /* 0x00000000ff077b82 */ /* 0x000ea40000000800 */
[----:B--2---:R-:W-:Y:S01]  /*c810*/  ISETP.GT.AND P0, PT, R7, 0x20, PT ;  /* 0x000000200700780c */ /* 0x004fe20003f04270 */
[----:B-1----:R-:W-:-:S12]  /*c820*/  IMAD.MOV.U32 R0, RZ, RZ, R7 ;  /* 0x000000ffff007224 */ /* 0x002fd800078e0007 */
[----:B------:R-:W-:Y:S05]  /*c830*/  @!P0 BRA `(.L_x_1729) ;  /* 0x00000000009c8947 */ /* 0x000fea0003800000 */
[----:B------:R-:W1:Y:S01]  /*c840*/  S2UR UR5, SR_CgaCtaId ;  /* 0x00000000000579c3 */ /* 0x000e620000008800 */
[----:B------:R-:W-:Y:S01]  /*c850*/  UMOV UR4, 0x400 ;  /* 0x0000040000047882 */ /* 0x000fe20000000000 */
[----:B------:R-:W-:Y:S01]  /*c860*/  IMAD R0, R23, R7, R2 ;  /* 0x0000000717007224 */ /* 0x000fe200078e0202 */
[----:B------:R-:W-:Y:S01]  /*c870*/  UIADD3 UR4, UR4, 0x10, URZ ;  /* 0x0000001004047890 */ /* 0x000fe2000fffe03f */
[----:B------:R-:W-:-:S03]  /*c880*/  PRMT R6, R25, 0x5410, R18 ;  /* 0x0000541019067816 */ /* 0x000fc60000000012 */
[----:B-1----:R-:W-:-:S06]  /*c890*/  ULEA UR4, UR5, UR4, 0x18 ;  /* 0x0000000405047291 */ /* 0x002fcc000f8ec03f */
[----:B------:R-:W-:Y:S02]  /*c8a0*/  LEA R3, R0, UR4, 0x2 ;  /* 0x0000000400037c11 */ /* 0x000fe4000f8e10ff */
[----:B------:R-:W-:-:S03]  /*c8b0*/  LEA.HI R0, R7, R7, RZ, 0x1 ;  /* 0x0000000707007211 */ /* 0x000fc600078f08ff */
[----:B------:R1:W-:Y:S01]  /*c8c0*/  STS [R3], R6 ;  /* 0x0000000603007388 */ /* 0x0003e20000000800 */
[----:B------:R-:W-:Y:S01]  /*c8d0*/  SHF.R.S32.HI R4, RZ, 0x1, R0 ;  /* 0x00000001ff047819 */ /* 0x000fe20000011400 */
[----:B------:R-:W-:-:S03]  /*c8e0*/  HFMA2.MMA R0, -RZ, RZ, 0, 1.9073486328125e-06 ;  /* 0x00000020ff007435 */ /* 0x000fc600000001ff */
[----:B------:R-:W-:-:S13]  /*c8f0*/  ISETP.GE.AND P0, PT, R4, 0x20, PT ;  /* 0x000000200400780c */ /* 0x000fda0003f06270 */
[----:B-1----:R-:W-:Y:S05]  /*c900*/  @!P0 BRA `(.L_x_1729) ;  /* 0x0000000000688947 */ /* 0x002fea0003800000 */
.L_x_1732:
[----:B-1----:R-:W-:Y:S01]  /*c910*/  IMAD.IADD R0, R2, 0x1, R4 ;  /* 0x0000000102007824 */ /* 0x002fe200078e0204 */
[----:B------:R-:W-:Y:S05]  /*c920*/  WARPSYNC.ALL ;  /* 0x0000000000007948 */ /* 0x000fea0003800000 */
[----:B------:R-:W-:Y:S01]  /*c930*/  BAR.SYNC.DEFER_BLOCKING 0x0 ;  /* 0x0000000000007b1d */ /* 0x000fe20000010000 */
[----:B------:R-:W-:-:S04]  /*c940*/  ISETP.GE.U32.AND P0, PT, R0, R7, PT ;  /* 0x000000070000720c */ /* 0x000fc80003f06070 */
[----:B------:R-:W-:Y:S01]  /*c950*/  ISETP.GE.U32.OR P0, PT, R2, R4, P0 ;  /* 0x000000040200720c */ /* 0x000fe20000706470 */
[----:B------:R-:W-:-:S12]  /*c960*/  BSSY B0, `(.L_x_1730) ;  /* 0x0000010000007945 */ /* 0x000fd80003800000 */
[----:B------:R-:W-:Y:S05]  /*c970*/  @P0 BRA `(.L_x_1731) ;  /* 0x0000000000380947 */ /* 0x000fea0003800000 */
[----:B------:R-:W-:Y:S01]  /*c980*/  LEA R0, R4, R3, 0x2 ;  /* 0x0000000304007211 */ /* 0x000fe200078e10ff */
[----:B------:R-:W-:Y:S01]  /*c990*/  IMAD.U32 R25, R25, 0x10000, RZ ;  /* 0x0001000019197824 */ /* 0x000fe200078e00ff */
[----:B------:R-:W-:-:S04]  /*c9a0*/  SHF.L.U32 R18, R18, 0x10, RZ ;  /* 0x0000001012127819 */ /* 0x000fc800000006ff */
[----:B------:R-:W1:Y:S02]  /*c9b0*/  LDS R0, [R0] ;  /* 0x0000000000007984 */ /* 0x000e640000000800 */
[C---:B-1----:R-:W-:Y:S01]  /*c9c0*/  PRMT R5, R0.reuse, 0x7632, R5 ;  /* 0x0000763200057816 */ /* 0x042fe20000000005 */
[----:B------:R-:W-:-:S03]  /*c9d0*/  IMAD.U32 R6, R0, 0x10000, RZ ;  /* 0x0001000000067824 */ /* 0x000fc600078e00ff */
[----:B------:R-:W-:Y:S01]  /*c9e0*/  SHF.L.U32 R5, R5, 0x10, RZ ;  /* 0x0000001005057819 */ /* 0x000fe200000006ff */
[----:B------:R-:W-:-:S04]  /*c9f0*/  FMUL.FTZ R6, R25, R6 ;  /* 0x0000000619067220 */ /* 0x000fc80000410000 */
[----:B------:R-:W-:-:S05]  /*ca00*/  FMUL.FTZ R5, R18, R5 ;  /* 0x0000000512057220 */ /* 0x000fca0000410000 */
[----:B------:R-:W-:-:S04]  /*ca10*/  F2FP.BF16.F32.PACK_AB R5, R5, R6 ;  /* 0x000000060505723e */ /* 0x000fc800000010ff */
[C---:B------:R-:W-:Y:S02]  /*ca20*/  PRMT R18, R5.reuse, 0x7632, R18 ;  /* 0x0000763205127816 */ /* 0x040fe40000000012 */
[----:B------:R-:W-:-:S04]  /*ca30*/  PRMT R25, R5, 0x7610, R25 ;  /* 0x0000761005197816 */ /* 0x000fc80000000019 */
[----:B------:R-:W-:-:S05]  /*ca40*/  PRMT R0, R25, 0x5410, R18 ;  /* 0x0000541019007816 */ /* 0x000fca0000000012 */
[----:B------:R1:W-:Y:S02]  /*ca50*/  STS [R3], R0 ;  /* 0x0000000003007388 */ /* 0x0003e40000000800 */
.L_x_1731:
[----:B------:R-:W-:Y:S05]  /*ca60*/  BSYNC B0 ;  /* 0x0000000000007941 */ /* 0x000fea0003800000 */
.L_x_1730:
[----:B------:R-:W-:-:S04]  /*ca70*/  SHF.R.S32.HI R4, RZ, 0x1, R4 ;  /* 0x00000001ff047819 */ /* 0x000fc80000011404 */
[----:B------:R-:W-:-:S13]  /*ca80*/  ISETP.GE.AND P0, PT, R4, 0x20, PT ;  /* 0x000000200400780c */ /* 0x000fda0003f06270 */
[----:B------:R-:W-:Y:S05]  /*ca90*/  @P0 BRA `(.L_x_1732) ;  /* 0xfffffffc009c0947 */ /* 0x000fea000383ffff */
[----:B-1----:R-:W-:-:S07]  /*caa0*/  IMAD.MOV.U32 R0, RZ, RZ, 0x20 ;  /* 0x00000020ff007424 */ /* 0x002fce00078e00ff */
.L_x_1729:
[----:B------:R-:W-:Y:S01]  /*cab0*/  ISETP.GE.AND P0, PT, R0, 0x2, PT ;  /* 0x000000020000780c */ /* 0x000fe20003f06270 */
[----:B------:R-:W-:Y:S05]  /*cac0*/  WARPSYNC.ALL ;  /* 0x0000000000007948 */ /* 0x000fea0003800000 */
[----:B------:R-:W-:Y:S07]  /*cad0*/  BAR.SYNC.DEFER_BLOCKING 0x0 ;  /* 0x0000000000007b1d */ /* 0x000fee0000010000 */
[----:B------:R-:W-:Y:S05]  /*cae0*/  @!P0 BRA `(.L_x_1728) ;  /* 0x0000000000488947 */ /* 0x000fea0003800000 */
[----:B------:R-:W-:-:S07]  /*caf0*/  MOV R3, 0x1 ;  /* 0x0000000100037802 */ /* 0x000fce0000000f00 */
.L_x_1733:
[----:B------:R-:W-:Y:S01]  /*cb00*/  SHF.L.U32 R18, R18, 0x10, RZ ;  /* 0x0000001012127819 */ /* 0x000fe200000006ff */
[----:B------:R-:W-:-:S04]  /*cb10*/  IMAD.U32 R4, R25, 0x10000, RZ ;  /* 0x0001000019047824 */ /* 0x000fc800078e00ff */
[----:B------:R-:W1:Y:S04]  /*cb20*/  SHFL.DOWN PT, R6, R18, R3, 0x1f ;  /* 0x08001f0312067589 */ /* 0x000e6800000e0000 */
[----:B------:R2:W3:Y:S02]  /*cb30*/  SHFL.DOWN PT, R5, R4, R3, 0x1f ;  /* 0x08001f0304057589 */ /* 0x0004e400000e0000 */
[----:B--2---:R-:W-:-:S05]  /*cb40*/  IMAD.SHL.U32 R3, R3, 0x2, RZ ;  /* 0x0000000203037824 */ /* 0x004fca00078e00ff */
[----:B------:R-:W-:Y:S01]  /*cb50*/  ISETP.GE.AND P0, PT, R3, R0, PT ;  /* 0x000000000300720c */ /* 0x000fe20003f06270 */
[----:B-1----:R-:W1:Y:S08]  /*cb60*/  F2F.BF16.F32 R6, R6 ;  /* 0x0000000600067304 */ /* 0x002e700000202000 */
[----:B---3--:R-:W2:Y:S01]  /*cb70*/  F2F.BF16.F32 R5, R5 ;  /* 0x0000000500057304 */ /* 0x008ea20000202000 */
[----:B-1----:R-:W-:-:S05]  /*cb80*/  SHF.L.U32 R9, R6, 0x10, RZ ;  /* 0x0000001006097819 */ /* 0x002fca00000006ff */
[----:B------:R-:W-:Y:S01]  /*cb90*/  FMUL.FTZ R9, R18, R9 ;  /* 0x0000000912097220 */ /* 0x000fe20000410000 */
[----:B--2---:R-:W-:-:S04]  /*cba0*/  IMAD.U32 R7, R5, 0x10000, RZ ;  /* 0x0001000005077824 */ /* 0x004fc800078e00ff */
[----:B------:R-:W-:Y:S01]  /*cbb0*/  F2FP.BF16.F32.PACK_AB R9, RZ, R9 ;  /* 0x00000009ff09723e */ /* 0x000fe200000010ff */
[----:B------:R-:W-:-:S03]  /*cbc0*/  FMUL.FTZ R7, R4, R7 ;  /* 0x0000000704077220 */ /* 0x000fc60000410000 */
[----:B------:R-:W-:Y:S02]  /*cbd0*/  PRMT R18, R9, 0x7610, R18 ;  /* 0x0000761009127816 */ /* 0x000fe40000000012 */
[----:B------:R-:W-:-:S04]  /*cbe0*/  F2FP.BF16.F32.PACK_AB R7, RZ, R7 ;  /* 0x00000007ff07723e */ /* 0x000fc800000010ff */
[----:B------:R-:W-:Y:S01]  /*cbf0*/  PRMT R25, R7, 0x7610, R25 ;  /* 0x0000761007197816 */ /* 0x000fe20000000019 */
[----:B------:R-:W-:Y:S06]  /*cc00*/  @!P0 BRA `(.L_x_1733) ;  /* 0xfffffffc00bc8947 */ /* 0x000fec000383ffff */
.L_x_1728:
[----:B------:R-:W2:Y:S01]  /*cc10*/  LDC R3, c[0x0][0x3e8] ;  /* 0x0000fa00ff037b82 */ /* 0x000ea20000000800 */
[----:B------:R-:W-:Y:S01]  /*cc20*/  HFMA2.MMA R19, -RZ, RZ, 0, 0 ;  /* 0x00000000ff137435 */ /* 0x000fe200000001ff */
[----:B------:R-:W-:Y:S01]  /*cc30*/  IMAD.MOV.U32 R22, RZ, RZ, RZ ;  /* 0x000000ffff167224 */ /* 0x000fe200078e00ff */
[----:B--2---:R-:W-:-:S13]  /*cc40*/  ISETP.NE.AND P1, PT, R3, RZ, PT ;  /* 0x000000ff0300720c */ /* 0x004fda0003f25270 */
[----:B------:R-:W-:Y:S05]  /*cc50*/  @!P1 BRA `(.L_x_1734) ;  /* 0x0000001000449947 */ /* 0x000fea0003800000 */
[----:B------:R-:W-:Y:S01]  /*cc60*/  MOV R16, RZ ;  /* 0x000000ff00107202 */ /* 0x000fe20000000f00 */
[----:B------:R-:W-:Y:S01]  /*cc70*/  ULDC.64 UR4, c[0x0][0x3f0] ;  /* 0x0000fc0000047ab9 */ /* 0x000fe20000000a00 */
[----:B------:R-:W-:-:S03]  /*cc80*/  ISETP.NE.AND P0, PT, R3, 0x1, PT ;  /* 0x000000010300780c */ /* 0x000fc60003f05270 */
[----:B------:R-:W-:Y:S01]  /*cc90*/  IMAD.HI.U32 R4, R17, UR4, R16 ;  /* 0x0000000411047c27 */ /* 0x000fe2000f8e0010 */
[----:B------:R-:W-:-:S04]  /*cca0*/  ULDC UR4, c[0x0][0x3ec] ;  /* 0x0000fb0000047ab9 */ /* 0x000fc80000000800 */
[----:B-1----:R-:W-:-:S05]  /*ccb0*/  SHF.R.U32.HI R5, RZ, UR5, R4 ;  /* 0x00000005ff057c19 */ /* 0x002fca0008011604 */
        /* <DEDUP_REMOVED lines=267> */
.L_x_1734:
[----:B------:R-:W-:Y:S02]  /*dd70*/  ULDC.64 UR4, c[0x0][0x5e8] ;  /* 0x00017a0000047ab9 */ /* 0x000fe40000000a00 */
[----:B------:R-:W-:-:S04]  /*dd80*/  IADD3 R6, P0, R22, UR4, RZ ;  /* 0x0000000416067c10 */ /* 0x000fc8000ff1e0ff */
[----:B------:R-:W-:Y:S01]  /*dd90*/  IADD3.X R7, RZ, UR5, RZ, P0, !PT ;  /* 0x00000005ff077c10 */ /* 0x000fe200087fe4ff */
[----:B------:R-:W-:Y:S08]  /*dda0*/  @!P1 BRA `(.L_x_1735) ;  /* 0x0000001000489947 */ /* 0x000ff00003800000 */
[----:B------:R-:W-:Y:S01]  /*ddb0*/  MOV R4, RZ ;  /* 0x000000ff00047202 */ /* 0x000fe20000000f00 */
[----:B-1----:R-:W-:Y:S01]  /*ddc0*/  VIADD R5, R17, 0x1 ;  /* 0x0000000111057836 */ /* 0x002fe20000000000 */
[----:B------:R-:W-:Y:S01]  /*ddd0*/  ULDC.64 UR6, c[0x0][0x3f0] ;  /* 0x0000fc0000067ab9 */ /* 0x000fe20000000a00 */
[----:B------:R-:W-:Y:S02]  /*dde0*/  ISETP.NE.AND P0, PT, R3, 0x1, PT ;  /* 0x000000010300780c */ /* 0x000fe40003f05270 */
        /* <DEDUP_REMOVED lines=270> */
.L_x_1735:
[----:B------:R-:W-:Y:S01]  /*eed0*/  ULDC.64 UR6, c[0x0][0x5f8] ;  /* 0x00017e0000067ab9 */ /* 0x000fe20000000a00 */
[----:B-1----:R-:W-:Y:S02]  /*eee0*/  CS2R R4, SRZ ;  /* 0x0000000000047805 */ /* 0x002fe4000001ff00 */
[----:B------:R-:W-:Y:S01]  /*eef0*/  ISETP.NE.U32.AND P0, PT, RZ, UR6, PT ;  /* 0x00000006ff007c0c */ /* 0x000fe2000bf05070 */
[----:B------:R-:W-:Y:S01]  /*ef00*/  IMAD.MOV.U32 R12, RZ, RZ, RZ ;  /* 0x000000ffff0c7224 */ /* 0x000fe200078e00ff */
[----:B------:R-:W-:Y:S02]  /*ef10*/  IADD3 R8, P2, R19, UR4, RZ ;  /* 0x0000000413087c10 */ /* 0x000fe4000ff5e0ff */
[----:B------:R-:W-:Y:S02]  /*ef20*/  ISETP.NE.AND.EX P0, PT, RZ, UR7, PT, P0 ;  /* 0x00000007ff007c0c */ /* 0x000fe4000bf05300 */
[----:B------:R-:W-:-:S11]  /*ef30*/  IADD3.X R9, RZ, UR5, RZ, P2, !PT ;  /* 0x00000005ff097c10 */ /* 0x000fd600097fe4ff */
[----:B------:R-:W-:Y:S01]  /*ef40*/  @P0 IADD3 R4, P3, R22, UR6, RZ ;  /* 0x0000000616040c10 */ /* 0x000fe2000ff7e0ff */
[----:B------:R-:W-:Y:S02]  /*ef50*/  ULDC UR6, c[0x0][0x234] ;  /* 0x00008d0000067ab9 */ /* 0x000fe40000000800 */
[----:B------:R-:W-:Y:S02]  /*ef60*/  ISETP.NE.AND P4, PT, RZ, UR6, PT ;  /* 0x00000006ff007c0c */ /* 0x000fe4000bf85270 */
[----:B------:R-:W-:-:S05]  /*ef70*/  @P0 IADD3.X R5, RZ, UR7, RZ, P3, !PT ;  /* 0x00000007ff050c10 */ /* 0x000fca0009ffe4ff */
[----:B------:R-:W-:-:S06]  /*ef80*/  @P0 IMAD.MOV.U32 R12, RZ, RZ, R5 ;  /* 0x000000ffff0c0224 */ /* 0x000fcc00078e0005 */
[----:B------:R-:W-:Y:S05]  /*ef90*/  @!P4 BRA `(.L_x_1736) ;  /* 0x0000003800c0c947 */ /* 0x000fea0003800000 */
[----:B------:R-:W1:Y:S01]  /*efa0*/  S2R R0, SR_CTAID.X ;  /* 0x0000000000007919 */ /* 0x000e620000002500 */
[----:B------:R-:W-:Y:S01]  /*efb0*/  ULDC.64 UR6, c[0x0][0x238] ;  /* 0x00008e0000067ab9 */ /* 0x000fe20000000a00 */
[----:B------:R-:W-:Y:S01]  /*efc0*/  HFMA2.MMA R16, -RZ, RZ, 0, 0 ;  /* 0x00000000ff107435 */ /* 0x000fe200000001ff */
[----:B------:R-:W-:Y:S01]  /*efd0*/  IMAD R6, R2, UR6, RZ ;  /* 0x0000000602067c24 */ /* 0x000fe2000f8e02ff */
[----:B------:R-:W-:Y:S01]  /*efe0*/  ULDC UR6, c[0x0][0x224] ;  /* 0x0000890000067ab9 */ /* 0x000fe20000000800 */
[----:B------:R-:W-:Y:S02]  /*eff0*/  IMAD.MOV.U32 R19, RZ, RZ, RZ ;  /* 0x000000ffff137224 */ /* 0x000fe400078e00ff */
[----:B------:R-:W-:-:S04]  /*f000*/  IMAD R7, R23, UR7, R6 ;  /* 0x0000000717077c24 */ /* 0x000fc8000f8e0206 */
[----:B-1----:R-:W-:-:S05]  /*f010*/  IMAD R7, R0, UR6, R7 ;  /* 0x0000000600077c24 */ /* 0x002fca000f8e0207 */
[----:B------:R-:W-:Y:S01]  /*f020*/  SHF.L.U32 R9, R7, 0x1, RZ ;  /* 0x0000000107097819 */ /* 0x000fe200000006ff */
        /* <DEDUP_REMOVED lines=274> */
.L_x_1737:
[----:B------:R-:W-:-:S04]  /*10150*/  IADD3 R6, P0, R19, UR4, RZ ;  /* 0x0000000413067c10 */ /* 0x000fc8000ff1e0ff */
[----:B------:R-:W-:Y:S01]  /*10160*/  IADD3.X R7, RZ, UR5, RZ, P0, !PT ;  /* 0x00000005ff077c10 */ /* 0x000fe200087fe4ff */
[----:B------:R-:W-:Y:S08]  /*10170*/  @!P1 BRA `(.L_x_1738) ;  /* 0x0000001000489947 */ /* 0x000ff00003800000 */
[----:B------:R-:W-:Y:S01]  /*10180*/  IADD3 R15, R9, 0x1, RZ ;  /* 0x00000001090f7810 */ /* 0x000fe20007ffe0ff */
        /* <DEDUP_REMOVED lines=273> */
.L_x_1738:
[----:B------:R-:W1:Y:S01]  /*112a0*/  LDC R15, c[0x0][0x22c] ;  /* 0x00008b00ff0f7b82 */ /* 0x000e620000000800 */
[----:B------:R-:W-:Y:S01]  /*112b0*/  ULDC UR6, c[0x0][0x21c] ;  /* 0x0000870000067ab9 */ /* 0x000fe20000000800 */
[----:B------:R-:W-:Y:S01]  /*112c0*/  IADD3 R8, P1, R16, UR4, RZ ;  /* 0x0000000410087c10 */ /* 0x000fe2000ff3e0ff */
[----:B------:R-:W-:Y:S01]  /*112d0*/  BSSY B0, `(.L_x_1739) ;  /* 0x000000d000007945 */ /* 0x000fe20003800000 */
[----:B------:R-:W-:Y:S02]  /*112e0*/  PRMT R3, RZ, 0x7610, R3 ;  /* 0x00007610ff037816 */ /* 0x000fe40000000003 */
[----:B-1----:R-:W-:-:S04]  /*112f0*/  ISETP.NE.AND P0, PT, R15, RZ, PT ;  /* 0x000000ff0f00720c */ /* 0x002fc80003f05270 */
[----:B------:R-:W-:-:S04]  /*11300*/  ISETP.NE.AND P0, PT, R2, RZ, P0 ;  /* 0x000000ff0200720c */ /* 0x000fc80000705270 */
[----:B------:R-:W-:Y:S02]  /*11310*/  ISETP.GE.OR P0, PT, R9, UR6, P0 ;  /* 0x0000000609007c0c */ /* 0x000fe40008706670 */
[----:B------:R-:W-:-:S11]  /*11320*/  IADD3.X R9, RZ, UR5, RZ, P1, !PT ;  /* 0x00000005ff097c10 */ /* 0x000fd60008ffe4ff */
[----:B------:R-:W-:Y:S05]  /*11330*/  @P0 BRA `(.L_x_1740) ;  /* 0x0000000000180947 */ /* 0x000fea0003800000 */
[----:B------:R-:W-:Y:S01]  /*11340*/  ULDC UR4, c[0x0][0x230] ;  /* 0x00008c0000047ab9 */ /* 0x000fe20000000800 */
[----:B------:R-:W-:Y:S01]  /*11350*/  IMAD.MOV.U32 R3, RZ, RZ, 0x1 ;  /* 0x00000001ff037424 */ /* 0x000fe200078e00ff */
[----:B------:R-:W-:-:S13]  /*11360*/  ISETP.NE.AND P1, PT, RZ, UR4, PT ;  /* 0x00000004ff007c0c */ /* 0x000fda000bf25270 */
[----:B------:R-:W-:-:S04]  /*11370*/  @P1 ISETP.NE.AND P0, PT, R23, RZ, PT ;  /* 0x000000ff1700120c */ /* 0x000fc80003f05270 */
[----:B------:R-:W-:-:S04]  /*11380*/  @P1 SEL R10, RZ, 0x1, P0 ;  /* 0x00000001ff0a1807 */ /* 0x000fc80000000000 */
[----:B------:R-:W-:-:S07]  /*11390*/  @P1 PRMT R3, R10, 0x7610, R3 ;  /* 0x000076100a031816 */ /* 0x000fce0000000003 */
.L_x_1740:
[----:B------:R-:W-:Y:S05]  /*113a0*/  BSYNC B0 ;  /* 0x0000000000007941 */ /* 0x000fea0003800000 */
.L_x_1739:
[----:B------:R-:W-:Y:S01]  /*113b0*/  PRMT R3, R3, 0x9910, RZ ;  /* 0x0000991003037816 */ /* 0x000fe200000000ff */
[----:B------:R-:W-:Y:S01]  /*113c0*/  BSSY B0, `(.L_x_1741) ;  /* 0x000000e000007945 */ /* 0x000fe20003800000 */
[----:B------:R-:W-:Y:S02]  /*113d0*/  LOP3.LUT P0, RZ, R2, R23, RZ, 0xfc, !PT ;  /* 0x0000001702ff7212 */ /* 0x000fe4000780fcff */
[----:B------:R-:W-:-:S13]  /*113e0*/  ISETP.NE.AND P1, PT, R3, RZ, PT ;  /* 0x000000ff0300720c */ /* 0x000fda0003f25270 */
[----:B------:R-:W-:Y:S05]  /*113f0*/  @!P1 BRA `(.L_x_1742) ;  /* 0x0000000000289947 */ /* 0x000fea0003800000 */
[----:B------:R-:W1:Y:S01]  /*11400*/  S2UR UR4, SR_CTAID.Y ;  /* 0x00000000000479c3 */ /* 0x000e620000002600 */
[----:B------:R-:W-:-:S07]  /*11410*/  ISETP.NE.AND P2, PT, R15, RZ, PT ;  /* 0x000000ff0f00720c */ /* 0x000fce0003f45270 */
[----:B------:R-:W1:Y:S08]  /*11420*/  LDC R3, c[0x0][0x10] ;  /* 0x00000400ff037b82 */ /* 0x000e700000000800 */
[----:B------:R-:W2:Y:S01]  /*11430*/  LDC.64 R10, c[0x0][0x600] ;  /* 0x00018000ff0a7b82 */ /* 0x000ea20000000a00 */
[----:B-1----:R-:W-:Y:S01]  /*11440*/  IMAD R3, R0, R3, UR4 ;  /* 0x0000000400037e24 */ /* 0x002fe2000f8e0203 */
[----:B------:R-:W-:-:S03]  /*11450*/  ULDC UR4, c[0x0][0x0] ;  /* 0x0000000000047ab9 */ /* 0x000fc60000000800 */
[----:B------:R-:W-:-:S04]  /*11460*/  @!P2 IMAD R3, R3, UR4, R2 ;  /* 0x000000040303ac24 */ /* 0x000fc8000f8e0202 */
[----:B--2---:R-:W-:-:S05]  /*11470*/  IMAD.WIDE.U32 R10, R3, 0x4, R10 ;  /* 0x00000004030a7825 */ /* 0x004fca00078e000a */
[----:B------:R1:W-:Y:S04]  /*11480*/  STG.E.U16 desc[UR58][R10.64], R25 ;  /* 0x000000190a007986 */ /* 0x0003e8000c10153a */
[----:B------:R1:W-:Y:S02]  /*11490*/  STG.E.U16 desc[UR58][R10.64+0x2], R18 ;  /* 0x000002120a007986 */ /* 0x0003e4000c10153a */
.L_x_1742:
[----:B------:R-:W-:Y:S05]  /*114a0*/  BSYNC B0 ;  /* 0x0000000000007941 */ /* 0x000fea0003800000 */
.L_x_1741:
        /* <DEDUP_REMOVED lines=8> */
[----:B------:R-:W-:Y:S01]  /*11530*/  CCTL.IVALL ;  /* 0x00000000ff00798f */ /* 0x000fe20002000000 */
[----:B------:R-:W-:Y:S05]  /*11540*/  WARPSYNC.ALL ;  /* 0x0000000000007948 */ /* 0x000fea0003800000 */
[----:B------:R-:W-:Y:S06]  /*11550*/  BAR.SYNC.DEFER_BLOCKING 0x0 ;  /* 0x0000000000007b1d */ /* 0x000fec0000010000 */
[----:B------:R-:W-:Y:S02]  /*11560*/  BSSY B0, `(.L_x_1743) ;  /* 0x0000018000007945 */ /* 0x000fe40003800000 */
[----:B------:R-:W-:Y:S06]  /*11570*/  BAR.SYNC.DEFER_BLOCKING 0x0 ;  /* 0x0000000000007b1d */ /* 0x000fec0000010000 */
[----:B------:R-:W-:Y:S05]  /*11580*/  @P0 BRA `(.L_x_1744) ;  /* 0x0000000000540947 */ /* 0x000fea0003800000 */
[----:B------:R-:W2:Y:S01]  /*11590*/  S2R R3, SR_LANEID ;  /* 0x0000000000037919 */ /* 0x000ea20000000000 */
[----:B------:R-:W-:Y:S01]  /*115a0*/  VOTEU.ANY UR4, UPT, PT ;  /* 0x0000000000047886 */ /* 0x000fe200038e0100 */
[----:B-1----:R-:W1:Y:S01]  /*115b0*/  LDC.64 R10, c[0x0][0x608] ;  /* 0x00018200ff0a7b82 */ /* 0x002e620000000a00 */
[----:B------:R-:W2:Y:S08]  /*115c0*/  FLO.U32 R14, UR4 ;  /* 0x00000004000e7d00 */ /* 0x000eb000080e0000 */
[----:B------:R-:W3:Y:S01]  /*115d0*/  POPC R13, UR4 ;  /* 0x00000004000d7d09 */ /* 0x000ee20008000000 */
[----:B-1----:R-:W-:Y:S01]  /*115e0*/  IMAD.WIDE.U32 R10, R0, 0x4, R10 ;  /* 0x00000004000a7825 */ /* 0x002fe200078e000a */
[----:B--2---:R-:W-:-:S13]  /*115f0*/  ISETP.EQ.U32.AND P0, PT, R14, R3, PT ;  /* 0x000000030e00720c */ /* 0x004fda0003f02070 */
[----:B---3--:R-:W2:Y:S01]  /*11600*/  @P0 ATOMG.E.ADD.STRONG.GPU PT, R11, desc[UR58][R10.64], R13 ;  /* 0x0000000d0a0b09a8 */ /* 0x008ea200081ee1fa */
[----:B------:R-:W1:Y:S01]  /*11610*/  S2UR UR6, SR_CgaCtaId ;  /* 0x00000000000679c3 */ /* 0x000e620000008800 */
[----:B------:R-:W-:Y:S01]  /*11620*/  UMOV UR5, 0x400 ;  /* 0x0000040000057882 */ /* 0x000fe20000000000 */
[----:B------:R-:W3:Y:S01]  /*11630*/  S2R R17, SR_LTMASK ;  /* 0x0000000000117919 */ /* 0x000ee20000003900 */
[----:B-1----:R-:W-:Y:S01]  /*11640*/  ULEA UR5, UR6, UR5, 0x18 ;  /* 0x0000000506057291 */ /* 0x002fe2000f8ec03f */
[----:B---3--:R-:W-:Y:S01]  /*11650*/  LOP3.LUT R17, R17, UR4, RZ, 0xc0, !PT ;  /* 0x0000000411117c12 */ /* 0x008fe2000f8ec0ff */
[----:B------:R-:W-:Y:S02]  /*11660*/  ULDC UR4, c[0x0][0x10] ;  /* 0x0000040000047ab9 */ /* 0x000fe40000000800 */
[----:B------:R-:W-:Y:S01]  /*11670*/  UIADD3 UR4, UR4, -0x1, URZ ;  /* 0xffffffff04047890 */ /* 0x000fe2000fffe03f */
[----:B------:R-:W1:Y:S01]  /*11680*/  POPC R18, R17 ;  /* 0x0000001100127309 */ /* 0x000e620000000000 */
[----:B--2---:R-:W1:Y:S02]  /*11690*/  SHFL.IDX PT, R3, R11, R14, 0x1f ;  /* 0x00001f0e0b037589 */ /* 0x004e6400000e0000 */
[----:B-1----:R-:W-:-:S04]  /*116a0*/  IADD3 R3, R3, R18, RZ ;  /* 0x0000001203037210 */ /* 0x002fc80007ffe0ff */
[----:B------:R-:W-:-:S04]  /*116b0*/  ISETP.NE.AND P0, PT, R3, UR4, PT ;  /* 0x0000000403007c0c */ /* 0x000fc8000bf05270 */
[----:B------:R-:W-:-:S05]  /*116c0*/  SEL R3, RZ, 0x1, P0 ;  /* 0x00000001ff037807 */ /* 0x000fca0000000000 */
[----:B------:R2:W-:Y:S04]  /*116d0*/  STS.U8 [UR5], R3 ;  /* 0x00000003ff007988 */ /* 0x0005e80008000005 */
.L_x_1744:
[----:B------:R-:W-:Y:S05]  /*116e0*/  BSYNC B0 ;  /* 0x0000000000007941 */ /* 0x000fea0003800000 */
.L_x_1743:
[----:B------:R-:W3:Y:S08]  /*116f0*/  S2UR UR5, SR_CgaCtaId ;  /* 0x00000000000579c3 */ /* 0x000ef00000008800 */
[----:B------:R-:W-:Y:S06]  /*11700*/  BAR.SYNC.DEFER_BLOCKING 0x0 ;  /* 0x0000000000007b1d */ /* 0x000fec0000010000 */
[----:B------:R-:W-:-:S02]  /*11710*/  UMOV UR4, 0x400 ;  /* 0x0000040000047882 */ /* 0x000fc40000000000 */
[----:B---3--:R-:W-:-:S09]  /*11720*/  ULEA UR6, UR5, UR4, 0x18 ;  /* 0x0000000405067291 */ /* 0x008fd2000f8ec03f */
[----:B--2---:R-:W2:Y:S02]  /*11730*/  LDS.U8 R3, [UR6] ;  /* 0x00000006ff037984 */ /* 0x004ea40008000000 */
[----:B--2---:R-:W-:-:S13]  /*11740*/  ISETP.NE.AND P0, PT, R3, RZ, PT ;  /* 0x000000ff0300720c */ /* 0x004fda0003f05270 */
[----:B------:R-:W-:Y:S05]  /*11750*/  @!P0 EXIT ;  /* 0x000000000000894d */ /* 0x000fea0003800000 */
[----:B------:R-:W-:Y:S01]  /*11760*/  ISETP.NE.AND P0, PT, R15, RZ, PT ;  /* 0x000000ff0f00720c */ /* 0x000fe20003f05270 */
        /* <DEDUP_REMOVED lines=9> */
[----:B------:R-:W-:Y:S01]  /*11800*/  ULDC.U16 UR9, c[0x0][0x212] ;  /* 0x0000848000097ab9 */ /* 0x000fe20000000400 */
[----:B------:R-:W-:Y:S01]  /*11810*/  BSSY B0, `(.L_x_1745) ;  /* 0x000003e000007945 */ /* 0x000fe20003800000 */
[----:B-1----:R-:W-:-:S03]  /*11820*/  MOV R18, UR9 ;  /* 0x0000000900127c02 */ /* 0x002fc60008000f00 */
[----:B------:R-:W-:Y:S05]  /*11830*/  @!P0 BRA `(.L_x_1746) ;  /* 0x00000000007c8947 */ /* 0x000fea0003800000 */
[----:B------:R-:W-:Y:S01]  /*11840*/  ULDC UR6, c[0x0][0x0] ;  /* 0x0000000000067ab9 */ /* 0x000fe20000000800 */
[----:B------:R-:W-:Y:S01]  /*11850*/  ULDC UR8, c[0x0][0x228] ;  /* 0x00008a0000087ab9 */ /* 0x000fe20000000800 */
[----:B------:R-:W-:Y:S02]  /*11860*/  IMAD R3, R23, UR6, R2 ;  /* 0x0000000617037c24 */ /* 0x000fe4000f8e0202 */
[----:B------:R-:W-:-:S03]  /*11870*/  IMAD.U32 R17, RZ, RZ, UR9 ;  /* 0x00000009ff117e24 */ /* 0x000fc6000f8e00ff */
[----:B------:R-:W-:-:S13]  /*11880*/  ISETP.GE.U32.AND P0, PT, R3, UR8, PT ;  /* 0x0000000803007c0c */ /* 0x000fda000bf06070 */
[----:B------:R-:W-:Y:S05]  /*11890*/  @P0 BRA `(.L_x_1747) ;  /* 0x0000000000d40947 */ /* 0x000fea0003800000 */
[----:B------:R-:W-:Y:S01]  /*118a0*/  ULDC UR7, c[0x0][0x10] ;  /* 0x0000040000077ab9 */ /* 0x000fe20000000800 */
[----:B------:R-:W1:Y:S01]  /*118b0*/  LDC R20, c[0x0][0x4] ;  /* 0x00000100ff147b82 */ /* 0x000e620000000800 */
[----:B------:R-:W-:Y:S01]  /*118c0*/  BSSY B1, `(.L_x_1748) ;  /* 0x0000015000017945 */ /* 0x000fe20003800000 */
[----:B------:R-:W-:Y:S01]  /*118d0*/  MOV R17, UR9 ;  /* 0x0000000900117c02 */ /* 0x000fe20008000f00 */
[----:B------:R-:W-:-:S05]  /*118e0*/  IMAD R0, R0, UR7, RZ ;  /* 0x0000000700007c24 */ /* 0x000fca000f8e02ff */
[----:B------:R-:W2:Y:S01]  /*118f0*/  LDC.64 R10, c[0x0][0x600] ;  /* 0x00018000ff0a7b82 */ /* 0x000ea20000000a00 */
[----:B-1----:R-:W-:-:S07]  /*11900*/  IMAD R20, R20, UR6, RZ ;  /* 0x0000000614147c24 */ /* 0x002fce000f8e02ff */
.L_x_1749:
[----:B------:R-:W-:-:S05]  /*11910*/  IADD3 R15, R0, R3, RZ ;  /* 0x00000003000f7210 */ /* 0x000fca0007ffe0ff */
[----:B--2---:R-:W-:-:S05]  /*11920*/  IMAD.WIDE.U32 R14, R15, 0x4, R10 ;  /* 0x000000040f0e7825 */ /* 0x004fca00078e000a */
[----:B------:R-:W2:Y:S04]  /*11930*/  LDG.E.U16 R13, desc[UR58][R14.64] ;  /* 0x0000003a0e0d7981 */ /* 0x000ea8000c1e1500 */
[----:B------:R-:W3:Y:S01]  /*11940*/  LDG.E.U16 R21, desc[UR58][R14.64+0x2] ;  /* 0x0000023a0e157981 */ /* 0x000ee2000c1e1500 */
[----:B------:R-:W-:Y:S01]  /*11950*/  IADD3 R3, R20, R3, RZ ;  /* 0x0000000314037210 */ /* 0x000fe20007ffe0ff */
[----:B------:R-:W-:Y:S01]  /*11960*/  IMAD.U32 R18, R18, 0x10000, RZ ;  /* 0x0001000012127824 */ /* 0x000fe200078e00ff */
[----:B------:R-:W-:Y:S02]  /*11970*/  SHF.L.U32 R17, R17, 0x10, RZ ;  /* 0x0000001011117819 */ /* 0x000fe400000006ff */
[----:B------:R-:W-:Y:S02]  /*11980*/  ISETP.GE.U32.AND P0, PT, R3, UR8, PT ;  /* 0x0000000803007c0c */ /* 0x000fe4000bf06070 */
[----:B--2---:R-:W-:Y:S01]  /*11990*/  SHF.L.U32 R13, R13, 0x10, RZ ;  /* 0x000000100d0d7819 */ /* 0x004fe200000006ff */
[----:B---3--:R-:W-:-:S04]  /*119a0*/  IMAD.U32 R22, R21, 0x10000, RZ ;  /* 0x0001000015167824 */ /* 0x008fc800078e00ff */
[----:B------:R-:W-:Y:S01]  /*119b0*/  FMUL.FTZ R13, R18, R13 ;  /* 0x0000000d120d7220 */ /* 0x000fe20000410000 */
[----:B------:R-:W-:-:S05]  /*119c0*/  FMUL.FTZ R22, R17, R22 ;  /* 0x0000001611167220 */ /* 0x000fca0000410000 */
[----:B------:R-:W-:-:S04]  /*119d0*/  F2FP.BF16.F32.PACK_AB R13, R22, R13 ;  /* 0x0000000d160d723e */ /* 0x000fc800000010ff */
[C---:B------:R-:W-:Y:S02]  /*119e0*/  PRMT R17, R13.reuse, 0x7632, R17 ;  /* 0x000076320d117816 */ /* 0x040fe40000000011 */
[----:B------:R-:W-:Y:S01]  /*119f0*/  PRMT R18, R13, 0x7610, R18 ;  /* 0x000076100d127816 */ /* 0x000fe20000000012 */
[----:B------:R-:W-:Y:S06]  /*11a00*/  @!P0 BRA `(.L_x_1749) ;  /* 0xfffffffc00c08947 */ /* 0x000fec000383ffff */
[----:B------:R-:W-:Y:S05]  /*11a10*/  BSYNC B1 ;  /* 0x0000000000017941 */ /* 0x000fea0003800000 */
.L_x_1748:
[----:B------:R-:W-:Y:S05]  /*11a20*/  BRA `(.L_x_1747) ;  /* 0x0000000000707947 */ /* 0x000fea0003800000 */
.L_x_1746:
[----:B------:R-:W-:Y:S01]  /*11a30*/  ULDC UR7, c[0x0][0x228] ;  /* 0x00008a0000077ab9 */ /* 0x000fe20000000800 */
[----:B------:R-:W-:Y:S02]  /*11a40*/  MOV R17, UR9 ;  /* 0x0000000900117c02 */ /* 0x000fe40008000f00 */
[----:B------:R-:W-:-:S13]  /*11a50*/  ISETP.GE.U32.AND P0, PT, R23, UR7, PT ;  /* 0x0000000717007c0c */ /* 0x000fda000bf06070 */
[----:B------:R-:W-:Y:S05]  /*11a60*/  @P0 BRA `(.L_x_1747) ;  /* 0x0000000000600947 */ /* 0x000fea0003800000 */
[----:B------:R-:W-:Y:S01]  /*11a70*/  ULDC UR6, c[0x0][0x10] ;  /* 0x0000040000067ab9 */ /* 0x000fe20000000800 */
[----:B------:R-:W1:Y:S01]  /*11a80*/  LDC R21, c[0x0][RZ] ;  /* 0x00000000ff157b82 */ /* 0x000e620000000800 */
[----:B------:R-:W-:Y:S01]  /*11a90*/  IMAD.U32 R17, RZ, RZ, UR9 ;  /* 0x00000009ff117e24 */ /* 0x000fe2000f8e00ff */
[----:B------:R-:W-:Y:S01]  /*11aa0*/  MOV R3, R23 ;  /* 0x0000001700037202 */ /* 0x000fe20000000f00 */
[----:B------:R-:W-:-:S05]  /*11ab0*/  IMAD R0, R0, UR6, RZ ;  /* 0x0000000600007c24 */ /* 0x000fca000f8e02ff */
[----:B------:R-:W2:Y:S08]  /*11ac0*/  LDC.64 R10, c[0x0][0x600] ;  /* 0x00018000ff0a7b82 */ /* 0x000eb00000000a00 */
[----:B------:R-:W3:Y:S02]  /*11ad0*/  LDC R22, c[0x0][0x4] ;  /* 0x00000100ff167b82 */ /* 0x000ee40000000800 */
.L_x_1750:
[----:B------:R-:W-:-:S05]  /*11ae0*/  IADD3 R15, R0, R3, RZ ;  /* 0x00000003000f7210 */ /* 0x000fca0007ffe0ff */
[----:B-1----:R-:W-:-:S04]  /*11af0*/  IMAD R15, R15, R21, R2 ;  /* 0x000000150f0f7224 */ /* 0x002fc800078e0202 */
[----:B--2---:R-:W-:-:S05]  /*11b00*/  IMAD.WIDE.U32 R14, R15, 0x4, R10 ;  /* 0x000000040f0e7825 */ /* 0x004fca00078e000a */
[----:B------:R-:W2:Y:S04]  /*11b10*/  LDG.E.U16 R13, desc[UR58][R14.64] ;  /* 0x0000003a0e0d7981 */ /* 0x000ea8000c1e1500 */
[----:B------:R-:W4:Y:S01]  /*11b20*/  LDG.E.U16 R20, desc[UR58][R14.64+0x2] ;  /* 0x0000023a0e147981 */ /* 0x000f22000c1e1500 */
[----:B---3--:R-:W-:Y:S01]  /*11b30*/  IADD3 R3, R22, R3, RZ ;  /* 0x0000000316037210 */ /* 0x008fe20007ffe0ff */
[----:B------:R-:W-:Y:S01]  /*11b40*/  IMAD.U32 R18, R18, 0x10000, RZ ;  /* 0x0001000012127824 */ /* 0x000fe200078e00ff */
[----:B------:R-:W-:Y:S02]  /*11b50*/  SHF.L.U32 R17, R17, 0x10, RZ ;  /* 0x0000001011117819 */ /* 0x000fe400000006ff */
[----:B------:R-:W-:Y:S02]  /*11b60*/  ISETP.GE.U32.AND P0, PT, R3, UR7, PT ;  /* 0x0000000703007c0c */ /* 0x000fe4000bf06070 */
[----:B--2---:R-:W-:Y:S01]  /*11b70*/  SHF.L.U32 R13, R13, 0x10, RZ ;  /* 0x000000100d0d7819 */ /* 0x004fe200000006ff */
[----:B----4-:R-:W-:-:S04]  /*11b80*/  IMAD.U32 R20, R20, 0x10000, RZ ;  /* 0x0001000014147824 */ /* 0x010fc800078e00ff */
[----:B------:R-:W-:Y:S01]  /*11b90*/  FMUL.FTZ R13, R18, R13 ;  /* 0x0000000d120d7220 */ /* 0x000fe20000410000 */
[----:B------:R-:W-:-:S05]  /*11ba0*/  FMUL.FTZ R20, R17, R20 ;  /* 0x0000001411147220 */ /* 0x000fca0000410000 */
[----:B------:R-:W-:-:S04]  /*11bb0*/  F2FP.BF16.F32.PACK_AB R13, R20, R13 ;  /* 0x0000000d140d723e */ /* 0x000fc800000010ff */
[C---:B------:R-:W-:Y:S02]  /*11bc0*/  PRMT R17, R13.reuse, 0x7632, R17 ;  /* 0x000076320d117816 */ /* 0x040fe40000000011 */
[----:B------:R-:W-:Y:S01]  /*11bd0*/  PRMT R18, R13, 0x7610, R18 ;  /* 0x000076100d127816 */ /* 0x000fe20000000012 */
[----:B------:R-:W-:Y:S06]  /*11be0*/  @!P0 BRA `(.L_x_1750) ;  /* 0xfffffffc00bc8947 */ /* 0x000fec000383ffff */
.L_x_1747:
[----:B------:R-:W-:Y:S05]  /*11bf0*/  BSYNC B0 ;  /* 0x0000000000007941 */ /* 0x000fea0003800000 */
.L_x_1745:
[----:B------:R-:W1:Y:S01]  /*11c00*/  LDC R3, c[0x0][RZ] ;  /* 0x00000000ff037b82 */ /* 0x000e620000000800 */
[----:B------:R-:W-:Y:S01]  /*11c10*/  UIADD3 UR4, UR4, 0x10, URZ ;  /* 0x0000001004047890 */ /* 0x000fe2000fffe03f */
[----:B------:R-:W-:Y:S01]  /*11c20*/  PRMT R11, R18, 0x5410, R17 ;  /* 0x00005410120b7816 */ /* 0x000fe20000000011 */
[----:B------:R-:W-:Y:S02]  /*11c30*/  ULDC UR6, c[0x0][0x4] ;  /* 0x0000010000067ab9 */ /* 0x000fe40000000800 */
[----:B------:R-:W-:Y:S02]  /*11c40*/  ULEA UR4, UR5, UR4, 0x18 ;  /* 0x0000000405047291 */ /* 0x000fe4000f8ec03f */
[----:B------:R-:W-:-:S06]  /*11c50*/  USHF.R.U32.HI UR5, URZ, 0x1, UR6 ;  /* 0x000000013f057899 */ /* 0x000fcc0008011606 */
[----:B------:R-:W-:Y:S01]  /*11c60*/  ISETP.NE.AND P0, PT, RZ, UR5, PT ;  /* 0x00000005ff007c0c */ /* 0x000fe2000bf05270 */
[----:B-1----:R-:W-:-:S05]  /*11c70*/  IMAD R0, R23, R3, R2 ;  /* 0x0000000317007224 */ /* 0x002fca00078e0202 */
[----:B------:R-:W-:-:S05]  /*11c80*/  LEA R0, R0, UR4, 0x2 ;  /* 0x0000000400007c11 */ /* 0x000fca000f8e10ff */
[----:B------:R1:W-:Y:S02]  /*11c90*/  STS [R0], R11 ;  /* 0x0000000b00007388 */ /* 0x0003e40000000800 */
[----:B------:R-:W-:Y:S05]  /*11ca0*/  @!P0 BRA `(.L_x_1751) ;  /* 0x00000000006c8947 */ /* 0x000fea0003800000 */
[----:B------:R-:W-:-:S07]  /*11cb0*/  MOV R10, UR5 ;  /* 0x00000005000a7c02 */ /* 0x000fce0008000f00 */
.L_x_1754:
[--C-:B-1----:R-:W-:Y:S01]  /*11cc0*/  IMAD.IADD R11, R23, 0x1, R10.reuse ;  /* 0x00000001170b7824 */ /* 0x102fe200078e020a */
[----:B------:R-:W-:Y:S01]  /*11cd0*/  BAR.SYNC.DEFER_BLOCKING 0x0 ;  /* 0x0000000000007b1d */ /* 0x000fe20000010000 */
[----:B------:R-:W-:Y:S02]  /*11ce0*/  ISETP.GT.AND P2, PT, R10, 0x1, PT ;  /* 0x000000010a00780c */ /* 0x000fe40003f44270 */
[----:B------:R-:W-:Y:S02]  /*11cf0*/  SHF.R.S32.HI R15, RZ, 0x1, R10 ;  /* 0x00000001ff0f7819 */ /* 0x000fe4000001140a */
[----:B------:R-:W-:Y:S01]  /*11d00*/  ISETP.GE.U32.AND P0, PT, R11, UR6, PT ;  /* 0x000000060b007c0c */ /* 0x000fe2000bf06070 */
[----:B------:R-:W-:Y:S03]  /*11d10*/  BSSY B0, `(.L_x_1752) ;  /* 0x0000012000007945 */ /* 0x000fe60003800000 */
[----:B------:R-:W-:-:S13]  /*11d20*/  ISETP.GE.U32.OR P0, PT, R23, R10, P0 ;  /* 0x0000000a1700720c */ /* 0x000fda0000706470 */
[----:B------:R-:W-:Y:S05]  /*11d30*/  @P0 BRA `(.L_x_1753) ;  /* 0x00000000003c0947 */ /* 0x000fea0003800000 */
[----:B------:R-:W-:Y:S01]  /*11d40*/  IMAD R10, R11, R3, R2 ;  /* 0x000000030b0a7224 */ /* 0x000fe200078e0202 */
[----:B------:R-:W-:Y:S02]  /*11d50*/  SHF.L.U32 R18, R18, 0x10, RZ ;  /* 0x0000001012127819 */ /* 0x000fe400000006ff */
[----:B------:R-:W-:Y:S02]  /*11d60*/  SHF.L.U32 R17, R17, 0x10, RZ ;  /* 0x0000001011117819 */ /* 0x000fe400000006ff */
[----:B------:R-:W-:-:S06]  /*11d70*/  LEA R10, R10, UR4, 0x2 ;  /* 0x000000040a0a7c11 */ /* 0x000fcc000f8e10ff */
        /* <DEDUP_REMOVED lines=11> */
.L_x_1753:
[----:B------:R-:W-:Y:S05]  /*11e30*/  BSYNC B0 ;  /* 0x0000000000007941 */ /* 0x000fea0003800000 */
.L_x_1752:
[----:B------:R-:W-:Y:S01]  /*11e40*/  MOV R10, R15 ;  /* 0x0000000f000a7202 */ /* 0x000fe20000000f00 */
[----:B------:R-:W-:Y:S06]  /*11e50*/  @P2 BRA `(.L_x_1754) ;  /* 0xfffffffc00982947 */ /* 0x000fec000383ffff */
.L_x_1751:
[----:B------:R-:W-:Y:S02]  /*11e60*/  ULDC UR4, c[0x0][0x22c] ;  /* 0x00008b0000047ab9 */ /* 0x000fe40000000800 */
[----:B------:R-:W-:-:S13]  /*11e70*/  ISETP.NE.AND P0, PT, RZ, UR4, PT ;  /* 0x00000004ff007c0c */ /* 0x000fda000bf05270 */
[----:B------:R-:W-:Y:S05]  /*11e80*/  @!P0 BRA `(.L_x_1755) ;  /* 0x0000000000e08947 */ /* 0x000fea0003800000 */
[----:B------:R-:W-:Y:S01]  /*11e90*/  ISETP.GT.AND P0, PT, R3, 0x20, PT ;  /* 0x000000200300780c */ /* 0x000fe20003f04270 */
[----:B------:R-:W-:-:S12]  /*11ea0*/  IMAD.MOV.U32 R10, RZ, RZ, R3 ;  /* 0x000000ffff0a7224 */ /* 0x000fd800078e0003 */
[----:B------:R-:W-:Y:S05]  /*11eb0*/  @!P0 BRA `(.L_x_1756) ;  /* 0x0000000000808947 */ /* 0x000fea0003800000 */
[----:B------:R-:W-:Y:S02]  /*11ec0*/  PRMT R13, R18, 0x5410, R17 ;  /* 0x00005410120d7816 */ /* 0x000fe40000000011 */
[----:B------:R-:W-:-:S03]  /*11ed0*/  LEA.HI R10, R3, R3, RZ, 0x1 ;  /* 0x00000003030a7211 */ /* 0x000fc600078f08ff */
[----:B------:R2:W-:Y:S01]  /*11ee0*/  STS [R0], R13 ;  /* 0x0000000d00007388 */ /* 0x0005e20000000800 */
[----:B-1----:R-:W-:Y:S01]  /*11ef0*/  SHF.R.S32.HI R11, RZ, 0x1, R10 ;  /* 0x00000001ff0b7819 */ /* 0x002fe2000001140a */
[----:B------:R-:W-:-:S03]  /*11f00*/  HFMA2.MMA R10, -RZ, RZ, 0, 1.9073486328125e-06 ;  /* 0x00000020ff0a7435 */ /* 0x000fc600000001ff */
[----:B------:R-:W-:-:S13]  /*11f10*/  ISETP.GE.AND P0, PT, R11, 0x20, PT ;  /* 0x000000200b00780c */ /* 0x000fda0003f06270 */
[----:B--2---:R-:W-:Y:S05]  /*11f20*/  @!P0 BRA `(.L_x_1756) ;  /* 0x0000000000648947 */ /* 0x004fea0003800000 */
.L_x_1759:
[----:B------:R-:W-:Y:S01]  /*11f30*/  IADD3 R10, R2, R11, RZ ;  /* 0x0000000b020a7210 */ /* 0x000fe20007ffe0ff */
[----:B------:R-:W-:Y:S03]  /*11f40*/  BAR.SYNC.DEFER_BLOCKING 0x0 ;  /* 0x0000000000007b1d */ /* 0x000fe60000010000 */
[----:B------:R-:W-:-:S03]  /*11f50*/  ISETP.GE.U32.AND P0, PT, R10, R3, PT ;  /* 0x000000030a00720c */ /* 0x000fc60003f06070 */
[----:B------:R-:W-:Y:S01]  /*11f60*/  BSSY B0, `(.L_x_1757) ;  /* 0x0000011000007945 */ /* 0x000fe20003800000 */
[----:B------:R-:W-:-:S13]  /*11f70*/  ISETP.GE.U32.OR P0, PT, R2, R11, P0 ;  /* 0x0000000b0200720c */ /* 0x000fda0000706470 */
[----:B-1----:R-:W-:Y:S05]  /*11f80*/  @P0 BRA `(.L_x_1758) ;  /* 0x0000000000380947 */ /* 0x002fea0003800000 */
[----:B------:R-:W-:Y:S01]  /*11f90*/  IMAD R10, R11, 0x4, R0 ;  /* 0x000000040b0a7824 */ /* 0x000fe200078e0200 */
[----:B------:R-:W-:Y:S02]  /*11fa0*/  SHF.L.U32 R15, R18, 0x10, RZ ;  /* 0x00000010120f7819 */ /* 0x000fe400000006ff */
[----:B------:R-:W-:-:S03]  /*11fb0*/  SHF.L.U32 R18, R17, 0x10, RZ ;  /* 0x0000001011127819 */ /* 0x000fc600000006ff */
        /* <DEDUP_REMOVED lines=11> */
.L_x_1758:
[----:B------:R-:W-:Y:S05]  /*12070*/  BSYNC B0 ;  /* 0x0000000000007941 */ /* 0x000fea0003800000 */
.L_x_1757:
[----:B------:R-:W-:-:S04]  /*12080*/  SHF.R.S32.HI R11, RZ, 0x1, R11 ;  /* 0x00000001ff0b7819 */ /* 0x000fc8000001140b */
[----:B------:R-:W-:-:S13]  /*12090*/  ISETP.GE.AND P0, PT, R11, 0x20, PT ;  /* 0x000000200b00780c */ /* 0x000fda0003f06270 */
[----:B------:R-:W-:Y:S05]  /*120a0*/  @P0 BRA `(.L_x_1759) ;  /* 0xfffffffc00a00947 */ /* 0x000fea000383ffff */
[----:B------:R-:W-:-:S07]  /*120b0*/  MOV R10, 0x20 ;  /* 0x00000020000a7802 */ /* 0x000fce0000000f00 */
.L_x_1756:
[----:B------:R-:W-:Y:S01]  /*120c0*/  BAR.SYNC.DEFER_BLOCKING 0x0 ;  /* 0x0000000000007b1d */ /* 0x000fe20000010000 */
[----:B------:R-:W-:-:S13]  /*120d0*/  ISETP.GE.AND P0, PT, R10, 0x2, PT ;  /* 0x000000020a00780c */ /* 0x000fda0003f06270 */
[----:B------:R-:W-:Y:S05]  /*120e0*/  @!P0 BRA `(.L_x_1755) ;  /* 0x0000000000488947 */ /* 0x000fea0003800000 */
[----:B------:R-:W-:-:S07]  /*120f0*/  IMAD.MOV.U32 R3, RZ, RZ, 0x1 ;  /* 0x00000001ff037424 */ /* 0x000fce00078e00ff */
.L_x_1760:
[----:B------:R-:W-:Y:S02]  /*12100*/  SHF.L.U32 R14, R17, 0x10, RZ ;  /* 0x00000010110e7819 */ /* 0x000fe400000006ff */
[----:B------:R-:W-:-:S03]  /*12110*/  SHF.L.U32 R18, R18, 0x10, RZ ;  /* 0x0000001012127819 */ /* 0x000fc600000006ff */
[----:B-1----:R-:W1:Y:S04]  /*12120*/  SHFL.DOWN PT, R11, R14, R3, 0x1f ;  /* 0x08001f030e0b7589 */ /* 0x002e6800000e0000 */
[----:B------:R2:W3:Y:S02]  /*12130*/  SHFL.DOWN PT, R0, R18, R3, 0x1f ;  /* 0x08001f0312007589 */ /* 0x0004e400000e0000 */
[----:B--2---:R-:W-:-:S04]  /*12140*/  SHF.L.U32 R3, R3, 0x1, RZ ;  /* 0x0000000103037819 */ /* 0x004fc800000006ff */
        /* <DEDUP_REMOVED lines=12> */
.L_x_1755:
        /* <DEDUP_REMOVED lines=9> */
[----:B-1----:R-:W2:Y:S04]  /*122a0*/  LDG.E.U16 R0, desc[UR58][R4.64] ;  /* 0x0000003a04007981 */ /* 0x002ea8000c1e1500 */
[----:B------:R-:W3:Y:S01]  /*122b0*/  LDG.E.U16 R2, desc[UR58][R4.64+0x2] ;  /* 0x0000023a04027981 */ /* 0x000ee2000c1e1500 */
[----:B------:R-:W-:Y:S01]  /*122c0*/  IMAD.U32 R3, R18, 0x10000, RZ ;  /* 0x0001000012037824 */ /* 0x000fe200078e00ff */
[----:B------:R-:W-:Y:S02]  /*122d0*/  SHF.L.U32 R17, R17, 0x10, RZ ;  /* 0x0000001011117819 */ /* 0x000fe400000006ff */
[----:B--2---:R-:W-:Y:S01]  /*122e0*/  SHF.L.U32 R0, R0, 0x10, RZ ;  /* 0x0000001000007819 */ /* 0x004fe200000006ff */
[----:B---3--:R-:W-:-:S04]  /*122f0*/  IMAD.U32 R2, R2, 0x10000, RZ ;  /* 0x0001000002027824 */ /* 0x008fc800078e00ff */
[----:B------:R-:W-:Y:S01]  /*12300*/  FMUL.FTZ R0, R3, R0 ;  /* 0x0000000003007220 */ /* 0x000fe20000410000 */
[----:B------:R-:W-:-:S05]  /*12310*/  FMUL.FTZ R3, R17, R2 ;  /* 0x0000000211037220 */ /* 0x000fca0000410000 */
[----:B------:R-:W-:-:S04]  /*12320*/  F2FP.BF16.F32.PACK_AB R0, R3, R0 ;  /* 0x000000000300723e */ /* 0x000fc800000010ff */
[C---:B------:R-:W-:Y:S02]  /*12330*/  PRMT R17, R0.reuse, 0x7632, R17 ;  /* 0x0000763200117816 */ /* 0x040fe40000000011 */
[----:B------:R-:W-:-:S07]  /*12340*/  PRMT R18, R0, 0x7610, R18 ;  /* 0x0000761000127816 */ /* 0x000fce0000000012 */
.L_x_1762:
[----:B------:R-:W-:Y:S05]  /*12350*/  @!P1 BRA `(.L_x_1763) ;  /* 0x0000000000bc9947 */ /* 0x000fea0003800000 */
[----:B------:R-:W2:Y:S02]  /*12360*/  LDC R22, c[0x0][0x61c] ;  /* 0x00018700ff167b82 */ /* 0x000ea40000000800 */
[----:B--2---:R-:W-:-:S04]  /*12370*/  ISETP.NE.AND P0, PT, R22, 0x1, PT ;  /* 0x000000011600780c */ /* 0x004fc80003f05270 */
[----:B-1----:R-:W-:-:S09]  /*12380*/  P2R R0, PR, RZ, 0x1 ;  /* 0x00000001ff007803 */ /* 0x002fd20000000000 */
[----:B------:R-:W-:Y:S05]  /*12390*/  @!P0 BRA `(.L_x_1764) ;  /* 0x0000000000408947 */ /* 0x000fea0003800000 */
[----:B------:R-:W-:Y:S01]  /*123a0*/  MOV R0, 0x660 ;  /* 0x0000066000007802 */ /* 0x000fe20000000f00 */
[----:B------:R-:W-:Y:S01]  /*123b0*/  ULDC.64 UR4, c[0x4][0x650] ;  /* 0x0101940000047ab9 */ /* 0x000fe20000000a00 */
[----:B------:R-:W-:Y:S01]  /*123c0*/  ULDC.64 UR6, c[0x4][0x640] ;  /* 0x0101900000067ab9 */ /* 0x000fe20000000a00 */
[----:B------:R-:W-:Y:S01]  /*123d0*/  MOV R4, UR4 ;  /* 0x0000000400047c02 */ /* 0x000fe20008000f00 */
[----:B------:R1:W2:Y:S01]  /*123e0*/  LDC.64 R2, c[0x4][R0] ;  /* 0x0100000000027b82 */ /* 0x0002a20000000a00 */
[----:B------:R-:W-:Y:S01]  /*123f0*/  MOV R5, UR5 ;  /* 0x0000000500057c02 */ /* 0x000fe20008000f00 */
[----:B------:R-:W-:Y:S01]  /*12400*/  ULDC.64 UR4, c[0x4][0x4a8] ;  /* 0x01012a0000047ab9 */ /* 0x000fe20000000a00 */
[----:B------:R-:W-:Y:S01]  /*12410*/  HFMA2.MMA R8, -RZ, RZ, 0, 4.4763088226318359375e-05 ;  /* 0x000002efff087435 */ /* 0x000fe200000001ff */
[----:B------:R-:W-:Y:S01]  /*12420*/  IMAD.U32 R6, RZ, RZ, UR6 ;  /* 0x00000006ff067e24 */ /* 0x000fe2000f8e00ff */
[----:B------:R-:W-:Y:S01]  /*12430*/  MOV R7, UR7 ;  /* 0x0000000700077c02 */ /* 0x000fe20008000f00 */
[----:B------:R-:W-:Y:S01]  /*12440*/  IMAD.U32 R11, RZ, RZ, UR5 ;  /* 0x00000005ff0b7e24 */ /* 0x000fe2000f8e00ff */
[----:B------:R-:W-:Y:S01]  /*12450*/  MOV R10, UR4 ;  /* 0x00000004000a7c02 */ /* 0x000fe20008000f00 */
[----:B------:R-:W-:Y:S01]  /*12460*/  IMAD.MOV.U32 R13, RZ, RZ, RZ ;  /* 0x000000ffff0d7224 */ /* 0x000fe200078e00ff */
[----:B-1----:R-:W-:-:S07]  /*12470*/  MOV R12, 0x1 ;  /* 0x00000001000c7802 */ /* 0x002fce0000000f00 */
[----:B------:R-:W-:-:S07]  /*12480*/  LEPC R20, `(.L_x_1764) ;  /* 0x000000001014794e */ /* 0x000fce0000000000 */
[----:B0-2---:R-:W-:Y:S05]  /*12490*/  CALL.ABS.NOINC R2 ;  /* 0x0000000002007343 */ /* 0x005fea0003c00000 */
.L_x_1764:
[----:B------:R-:W-:Y:S01]  /*124a0*/  ULDC.64 UR4, c[0x0][0x5e8] ;  /* 0x00017a0000047ab9 */ /* 0x000fe20000000a00 */
[----:B------:R-:W-:Y:S02]  /*124b0*/  ISETP.NE.AND P6, PT, R22, 0x1, PT ;  /* 0x000000011600780c */ /* 0x000fe40003fc5270 */
[----:B------:R-:W-:-:S04]  /*124c0*/  IADD3 R2, P0, R19, UR4, RZ ;  /* 0x0000000413027c10 */ /* 0x000fc8000ff1e0ff */
[----:B------:R-:W-:-:S05]  /*124d0*/  IADD3.X R3, RZ, UR5, RZ, P0, !PT ;  /* 0x00000005ff037c10 */ /* 0x000fca00087fe4ff */
[----:B------:R1:W-:Y:S02]  /*124e0*/  STG.E.U16 desc[UR58][R2.64], R18 ;  /* 0x0000001202007986 */ /* 0x0003e4000c10153a */
[----:B------:R-:W-:Y:S05]  /*124f0*/  @!P6 BRA `(.L_x_1765) ;  /* 0x000000000040e947 */ /* 0x000fea0003800000 */
[----:B------:R-:W-:Y:S01]  /*12500*/  MOV R0, 0x660 ;  /* 0x0000066000007802 */ /* 0x000fe20000000f00 */
[----:B------:R-:W-:Y:S01]  /*12510*/  ULDC.64 UR4, c[0x4][0x650] ;  /* 0x0101940000047ab9 */ /* 0x000fe20000000a00 */
[----:B------:R-:W-:Y:S01]  /*12520*/  ULDC.64 UR6, c[0x4][0x4a8] ;  /* 0x01012a0000067ab9 */ /* 0x000fe20000000a00 */
[----:B------:R-:W-:Y:S01]  /*12530*/  MOV R4, UR4 ;  /* 0x0000000400047c02 */ /* 0x000fe20008000f00 */
[----:B-1----:R1:W2:Y:S01]  /*12540*/  LDC.64 R2, c[0x4][R0] ;  /* 0x0100000000027b82 */ /* 0x0022a20000000a00 */
[----:B------:R-:W-:Y:S01]  /*12550*/  IMAD.U32 R5, RZ, RZ, UR5 ;  /* 0x00000005ff057e24 */ /* 0x000fe2000f8e00ff */
[----:B------:R-:W-:Y:S01]  /*12560*/  ULDC.64 UR4, c[0x4][0x640] ;  /* 0x0101900000047ab9 */ /* 0x000fe20000000a00 */
[----:B------:R-:W-:Y:S01]  /*12570*/  HFMA2.MMA R8, -RZ, RZ, 0, 4.4763088226318359375e-05 ;  /* 0x000002efff087435 */ /* 0x000fe200000001ff */
[----:B------:R-:W-:Y:S01]  /*12580*/  MOV R6, UR4 ;  /* 0x0000000400067c02 */ /* 0x000fe20008000f00 */
[----:B------:R-:W-:Y:S01]  /*12590*/  IMAD.U32 R10, RZ, RZ, UR6 ;  /* 0x00000006ff0a7e24 */ /* 0x000fe2000f8e00ff */
[----:B------:R-:W-:Y:S01]  /*125a0*/  MOV R7, UR5 ;  /* 0x0000000500077c02 */ /* 0x000fe20008000f00 */
[----:B------:R-:W-:Y:S01]  /*125b0*/  IMAD.MOV.U32 R12, RZ, RZ, 0x1 ;  /* 0x00000001ff0c7424 */ /* 0x000fe200078e00ff */
[----:B------:R-:W-:-:S02]  /*125c0*/  MOV R11, UR7 ;  /* 0x00000007000b7c02 */ /* 0x000fc40008000f00 */
[----:B-1----:R-:W-:-:S07]  /*125d0*/  MOV R13, RZ ;  /* 0x000000ff000d7202 */ /* 0x002fce0000000f00 */
[----:B------:R-:W-:-:S07]  /*125e0*/  LEPC R20, `(.L_x_1765) ;  /* 0x000000001014794e */ /* 0x000fce0000000000 */
[----:B0-2---:R-:W-:Y:S05]  /*125f0*/  CALL.ABS.NOINC R2 ;  /* 0x0000000002007343 */ /* 0x005fea0003c00000 */
.L_x_1765:
[----:B------:R-:W-:Y:S02]  /*12600*/  ULDC.64 UR4, c[0x0][0x5e8] ;  /* 0x00017a0000047ab9 */ /* 0x000fe40000000a00 */
[----:B-1----:R-:W-:-:S04]  /*12610*/  IADD3 R2, P0, R16, UR4, RZ ;  /* 0x0000000410027c10 */ /* 0x002fc8000ff1e0ff */
[----:B------:R-:W-:-:S05]  /*12620*/  IADD3.X R3, RZ, UR5, RZ, P0, !PT ;  /* 0x00000005ff037c10 */ /* 0x000fca00087fe4ff */
[----:B------:R-:W-:Y:S01]  /*12630*/  STG.E.U16 desc[UR58][R2.64], R17 ;  /* 0x0000001102007986 */ /* 0x000fe2000c10153a */
[----:B------:R-:W-:Y:S05]  /*12640*/  EXIT ;  /* 0x000000000000794d */ /* 0x000fea0003800000 */
.L_x_1763:
[----:B------:R-:W-:Y:S04]  /*12650*/  STG.E.U16 desc[UR58][R4.64], R18 ;  /* 0x0000001204007986 */ /* 0x000fe8000c10153a */
[----:B------:R-:W-:Y:S01]  /*12660*/  STG.E.U16 desc[UR58][R4.64+0x2], R17 ;  /* 0x0000021104007986 */ /* 0x000fe2000c10153a */
[----:B------:R-:W-:Y:S05]  /*12670*/  EXIT ;  /* 0x000000000000794d */ /* 0x000fea0003800000 */
.L_x_1761:
        /* <DEDUP_REMOVED lines=15> */
.L_x_1766:
        /* <DEDUP_REMOVED lines=21> */
.L_x_1768:
        /* <DEDUP_REMOVED lines=22> */
.L_x_1769:
[----:B------:R-:W-:Y:S02]  /*12a20*/  ULDC.64 UR4, c[0x0][0x5e8] ;  /* 0x00017a0000047ab9 */ /* 0x000fe40000000a00 */
[----:B-1----:R-:W-:-:S04]  /*12a30*/  IADD3 R2, P0, R16, UR4, RZ ;  /* 0x0000000410027c10 */ /* 0x002fc8000ff1e0ff */
[----:B------:R-:W-:-:S05]  /*12a40*/  IADD3.X R3, RZ, UR5, RZ, P0, !PT ;  /* 0x00000005ff037c10 */ /* 0x000fca00087fe4ff */
[----:B------:R-:W-:Y:S01]  /*12a50*/  STG.E.U16 desc[UR58][R2.64], R17 ;  /* 0x0000001102007986 */ /* 0x000fe2000c10153a */
[----:B------:R-:W-:Y:S05]  /*12a60*/  EXIT ;  /* 0x000000000000794d */ /* 0x000fea0003800000 */
.L_x_1767:
[----:B------:R-:W-:Y:S04]  /*12a70*/  STG.E.U16 desc[UR58][R6.64], R18 ;  /* 0x0000001206007986 */ /* 0x000fe8000c10153a */
[----:B------:R-:W-:Y:S01]  /*12a80*/  STG.E.U16 desc[UR58][R8.64], R17 ;  /* 0x0000001108007986 */ /* 0x000fe2000c10153a */
[----:B------:R-:W-:Y:S05]  /*12a90*/  EXIT ;  /* 0x000000000000794d */ /* 0x000fea0003800000 */
.L_x_1736:
        /* <DEDUP_REMOVED lines=11> */
[----:B------:R-:W1:Y:S01]  /*12b50*/  LDC.U8 R0, c[0x0][0x618] ;  /* 0x00018600ff007b82 */ /* 0x000e620000000000 */
[----:B------:R-:W-:-:S04]  /*12b60*/  ISETP.NE.U32.AND P0, PT, R4, RZ, PT ;  /* 0x000000ff0400720c */ /* 0x000fc80003f05070 */
[----:B------:R-:W-:-:S13]  /*12b70*/  ISETP.NE.AND.EX P0, PT, R12, RZ, PT, P0 ;  /* 0x000000ff0c00720c */ /* 0x000fda0003f05300 */
[----:B------:R-:W-:Y:S05]  /*12b80*/  @!P0 BRA `(.L_x_1770) ;  /* 0x0000000400088947 */ /* 0x000fea0003800000 */
[----:B-1----:R-:W-:Y:S01]  /*12b90*/  ISETP.NE.AND P0, PT, R0, RZ, PT ;  /* 0x000000ff0000720c */ /* 0x002fe20003f05270 */
[----:B------:R-:W-:Y:S02]  /*12ba0*/  ULDC.U8 UR4, c[0x0][0x619] ;  /* 0x0001864000047ab9 */ /* 0x000fe40000000000 */
[----:B------:R-:W-:-:S10]  /*12bb0*/  ISETP.NE.AND P1, PT, RZ, UR4, PT ;  /* 0x00000004ff007c0c */ /* 0x000fd4000bf25270 */
[----:B------:R-:W-:Y:S05]  /*12bc0*/  @!P0 BRA `(.L_x_1771) ;  /* 0x00000000002c8947 */ /* 0x000fea0003800000 */
[----:B------:R-:W2:Y:S04]  /*12bd0*/  LDG.E.U16 R0, desc[UR58][R4.64] ;  /* 0x0000003a04007981 */ /* 0x000ea8000c1e1500 */
[----:B------:R-:W3:Y:S01]  /*12be0*/  LDG.E.U16 R2, desc[UR58][R4.64+0x2] ;  /* 0x0000023a04027981 */ /* 0x000ee2000c1e1500 */
[----:B------:R-:W-:Y:S01]  /*12bf0*/  SHF.L.U32 R3, R18, 0x10, RZ ;  /* 0x0000001012037819 */ /* 0x000fe200000006ff */
[----:B------:R-:W-:Y:S01]  /*12c00*/  IMAD.U32 R25, R25, 0x10000, RZ ;  /* 0x0001000019197824 */ /* 0x000fe200078e00ff */
[----:B--2---:R-:W-:Y:S01]  /*12c10*/  SHF.L.U32 R0, R0, 0x10, RZ ;  /* 0x0000001000007819 */ /* 0x004fe200000006ff */
[----:B---3--:R-:W-:-:S04]  /*12c20*/  IMAD.U32 R2, R2, 0x10000, RZ ;  /* 0x0001000002027824 */ /* 0x008fc800078e00ff */
[----:B------:R-:W-:Y:S01]  /*12c30*/  FMUL.FTZ R0, R25, R0 ;  /* 0x0000000019007220 */ /* 0x000fe20000410000 */
[----:B------:R-:W-:-:S05]  /*12c40*/  FMUL.FTZ R3, R3, R2 ;  /* 0x0000000203037220 */ /* 0x000fca0000410000 */
[----:B------:R-:W-:-:S04]  /*12c50*/  F2FP.BF16.F32.PACK_AB R0, R3, R0 ;  /* 0x000000000300723e */ /* 0x000fc800000010ff */
[C---:B------:R-:W-:Y:S02]  /*12c60*/  PRMT R18, R0.reuse, 0x7632, R18 ;  /* 0x0000763200127816 */ /* 0x040fe40000000012 */
[----:B------:R-:W-:-:S07]  /*12c70*/  PRMT R25, R0, 0x7610, R25 ;  /* 0x0000761000197816 */ /* 0x000fce0000000019 */
.L_x_1771:
[----:B------:R-:W-:Y:S05]  /*12c80*/  @!P1 BRA `(.L_x_1772) ;  /* 0x0000000000bc9947 */ /* 0x000fea0003800000 */
[----:B------:R-:W1:Y:S02]  /*12c90*/  LDC R16, c[0x0][0x61c] ;  /* 0x00018700ff107b82 */ /* 0x000e640000000800 */
[----:B-1----:R-:W-:-:S04]  /*12ca0*/  ISETP.NE.AND P0, PT, R16, 0x1, PT ;  /* 0x000000011000780c */ /* 0x002fc80003f05270 */
[----:B------:R-:W-:-:S09]  /*12cb0*/  P2R R0, PR, RZ, 0x1 ;  /* 0x00000001ff007803 */ /* 0x000fd20000000000 */
        /* <DEDUP_REMOVED lines=17> */
.L_x_1773:
        /* <DEDUP_REMOVED lines=10> */
[----:B------:R2:W3:Y:S01]  /*12e70*/  LDC.64 R2, c[0x4][R0] ;  /* 0x0100000000027b82 */ /* 0x0004e20000000a00 */
        /* <DEDUP_REMOVED lines=8> */
[----:B--2---:R-:W-:-:S07]  /*12f00*/  MOV R13, RZ ;  /* 0x000000ff000d7202 */ /* 0x004fce0000000f00 */
[----:B------:R-:W-:-:S07]  /*12f10*/  LEPC R20, `(.L_x_1774) ;  /* 0x000000001014794e */ /* 0x000fce0000000000 */
[----:B01-3--:R-:W-:Y:S05]  /*12f20*/  CALL.ABS.NOINC R2 ;  /* 0x0000000002007343 */ /* 0x00bfea0003c00000 */
.L_x_1774:
[----:B------:R-:W-:Y:S02]  /*12f30*/  ULDC.64 UR4, c[0x0][0x5e8] ;  /* 0x00017a0000047ab9 */ /* 0x000fe40000000a00 */
[----:B------:R-:W-:-:S04]  /*12f40*/  IADD3 R2, P0, R19, UR4, RZ ;  /* 0x0000000413027c10 */ /* 0x000fc8000ff1e0ff */
[----:B------:R-:W-:-:S05]  /*12f50*/  IADD3.X R3, RZ, UR5, RZ, P0, !PT ;  /* 0x00000005ff037c10 */ /* 0x000fca00087fe4ff */
[----:B------:R-:W-:Y:S01]  /*12f60*/  STG.E.U16 desc[UR58][R2.64], R18 ;  /* 0x0000001202007986 */ /* 0x000fe2000c10153a */
[----:B------:R-:W-:Y:S05]  /*12f70*/  EXIT ;  /* 0x000000000000794d */ /* 0x000fea0003800000 */
.L_x_1772:
[----:B------:R-:W-:Y:S04]  /*12f80*/  STG.E.U16 desc[UR58][R4.64], R25 ;  /* 0x0000001904007986 */ /* 0x000fe8000c10153a */
[----:B------:R-:W-:Y:S01]  /*12f90*/  STG.E.U16 desc[UR58][R4.64+0x2], R18 ;  /* 0x0000021204007986 */ /* 0x000fe2000c10153a */
[----:B------:R-:W-:Y:S05]  /*12fa0*/  EXIT ;  /* 0x000000000000794d */ /* 0x000fea0003800000 */
.L_x_1770:
        /* <DEDUP_REMOVED lines=15> */
.L_x_1775:
        /* <DEDUP_REMOVED lines=21> */
.L_x_1777:
        /* <DEDUP_REMOVED lines=22> */
.L_x_1778:
[----:B------:R-:W-:Y:S02]  /*13350*/  ULDC.64 UR4, c[0x0][0x5e8] ;  /* 0x00017a0000047ab9 */ /* 0x000fe40000000a00 */
[----:B------:R-:W-:-:S04]  /*13360*/  IADD3 R2, P0, R19, UR4, RZ ;  /* 0x0000000413027c10 */ /* 0x000fc8000ff1e0ff */
[----:B------:R-:W-:-:S05]  /*13370*/  IADD3.X R3, RZ, UR5, RZ, P0, !PT ;  /* 0x00000005ff037c10 */ /* 0x000fca00087fe4ff */
[----:B------:R-:W-:Y:S01]  /*13380*/  STG.E.U16 desc[UR58][R2.64], R18 ;  /* 0x0000001202007986 */ /* 0x000fe2000c10153a */
[----:B------:R-:W-:Y:S05]  /*13390*/  EXIT ;  /* 0x000000000000794d */ /* 0x000fea0003800000 */
.L_x_1776:
[----:B------:R-:W-:Y:S04]  /*133a0*/  STG.E.U16 desc[UR58][R6.64], R25 ;  /* 0x0000001906007986 */ /* 0x000fe8000c10153a */
[----:B------:R-:W-:Y:S01]  /*133b0*/  STG.E.U16 desc[UR58][R8.64], R18 ;  /* 0x0000001208007986 */ /* 0x000fe2000c10153a */
[----:B------:R-:W-:Y:S05]  /*133c0*/  EXIT ;  /* 0x000000000000794d */ /* 0x000fea0003800000 */
.L_x_1779:
        /* <DEDUP_REMOVED lines=11> */
.L_x_8774:


//--------------------- .text._ZN2at6native13reduce_kernelILi128ELi4ENS0_8ReduceOpIN3c108BFloat16ENS0_14func_wrapper_tIS4_NS0_55_GLOBAL__N__0955718d_22_SparseCsrTensorMath_cu_868dd54514ReductionMulOpIS4_EEEEjS4_Li4ELi4EEEEEvT1_ --------------------------
	.section	.text._ZN2at6native13reduce_kernelILi128ELi4ENS0_8ReduceOpIN3c108BFloat16ENS0_14func_wrapper_tIS4_NS0_55_GLOBAL__N__0955718d_22_SparseCsrTensorMath_cu_868dd54514ReductionMulOpIS4_EEEEjS4_Li4ELi4EEEEEvT1_,"ax",@progbits
	.align	128
.text._ZN2at6native13reduce_kernelILi128ELi4ENS0_8ReduceOpIN3c108BFloat16ENS0_14func_wrapper_tIS4_NS0_55_GLOBAL__N__0955718d_22_SparseCsrTensorMath_cu_868dd54514ReductionMulOpIS4_EEEEjS4_Li4ELi4EEEEEvT1_:
        .type           _ZN2at6native13reduce_kernelILi128ELi4ENS0_8ReduceOpIN3c108BFloat16ENS0_14func_wrapper_tIS4_NS0_55_GLOBAL__N__0955718d_22_SparseCsrTensorMath_cu_868dd54514ReductionMulOpIS4_EEEEjS4_Li4ELi4EEEEEvT1_,@function
        .size           _ZN2at6native13reduce_kernelILi128ELi4ENS0_8ReduceOpIN3c108BFloat16ENS0_14func_wrapper_tIS4_NS0_55_GLOBAL__N__0955718d_22_SparseCsrTensorMath_cu_868dd54514ReductionMulOpIS4_EEEEjS4_Li4ELi4EEEEEvT1_,(.L_x_8775 - _ZN2at6native13reduce_kernelILi128ELi4ENS0_8ReduceOpIN3c108BFloat16ENS0_14func_wrapper_tIS4_NS0_55_GLOBAL__N__0955718d_22_SparseCsrTensorMath_cu_868dd54514ReductionMulOpIS4_EEEEjS4_Li4ELi4EEEEEvT1_)
        .other          _ZN2at6native13reduce_kernelILi128ELi4ENS0_8ReduceOpIN3c108BFloat16ENS0_14func_wrapper_tIS4_NS0_55_GLOBAL__N__0955718d_22_SparseCsrTensorMath_cu_868dd54514ReductionMulOpIS4_EEEEjS4_Li4ELi4EEEEEvT1_,@"STO_CUDA_ENTRY STV_DEFAULT"
_ZN2at6native13reduce_kernelILi128ELi4ENS0_8ReduceOpIN3c108BFloat16ENS0_14func_wrapper_tIS4_NS0_55_GLOBAL__N__0955718d_22_SparseCsrTensorMath_cu_868dd54514ReductionMulOpIS4_EEEEjS4_Li4ELi4EEEEEvT1_:
[----:B------:R-:W0:Y:S01]  /*0000*/  LDC R1, c[0x0][0x28] ;  /* 0x00000a00ff017b82 */ /* 0x000e220000000800 */
[----:B------:R-:W1:Y:S07]  /*0010*/  S2R R2, SR_TID.X ;  /* 0x0000000000027919 */ /* 0x000e6e0000002100 */
[----:B------:R-:W2:Y:S01]  /*0020*/  LDC R3, c[0x0][0x3e8] ;  /* 0x0000fa00ff037b82 */ /* 0x000ea20000000800 */
[----:B------:R-:W-:Y:S01]  /*0030*/  ULDC.64 UR6, c[0x0][0x238] ;  /* 0x00008e0000067ab9 */ /* 0x000fe20000000a00 */
[----:B------:R-:W-:Y:S01]  /*0040*/  ULDC UR5, c[0x0][0x22c] ;  /* 0x00008b0000057ab9 */ /* 0x000fe20000000800 */
[----:B------:R-:W3:Y:S01]  /*0050*/  S2R R17, SR_TID.Y ;  /* 0x0000000000117919 */ /* 0x000ee20000002200 */
[----:B------:R-:W4:Y:S04]  /*0060*/  S2R R16, SR_CTAID.Y ;  /* 0x0000000000107919 */ /* 0x000f280000002600 */
[----:B------:R-:W5:Y:S08]  /*0070*/  S2UR UR4, SR_CTAID.X ;  /* 0x00000000000479c3 */ /* 0x000f700000002500 */
[----:B------:R-:W5:Y:S01]  /*0080*/  LDC R5, c[0x0][0x224] ;  /* 0x00008900ff057b82 */ /* 0x000f620000000800 */
[----:B--2---:R-:W-:Y:S01]  /*0090*/  ISETP.NE.AND P0, PT, R3, RZ, PT ;  /* 0x000000ff0300720c */ /* 0x004fe20003f05270 */
[----:B-1----:R-:W-:-:S02]  /*00a0*/  IMAD R0, R2, UR6, RZ ;  /* 0x0000000602007c24 */ /* 0x002fc4000f8e02ff */
[----:B------:R-:W-:Y:S02]  /*00b0*/  IMAD R4, R2, UR5, RZ ;  /* 0x0000000502047c24 */ /* 0x000fe4000f8e02ff */
[C---:B---3--:R-:W-:Y:S01]  /*00c0*/  IMAD R0, R17.reuse, UR7, R0 ;  /* 0x0000000711007c24 */ /* 0x048fe2000f8e0200 */
[----:B------:R-:W-:Y:S02]  /*00d0*/  ULDC.64 UR6, c[0x0][0x230] ;  /* 0x00008c0000067ab9 */ /* 0x000fe40000000a00 */
[----:B------:R-:W-:Y:S02]  /*00e0*/  IMAD R15, R17, UR6, R4 ;  /* 0x00000006110f7c24 */ /* 0x000fe4000f8e0204 */
[----:B-----5:R-:W-:Y:S01]  /*00f0*/  IMAD R22, R5, UR4, R0 ;  /* 0x0000000405167c24 */ /* 0x020fe2000f8e0200 */
[----:B------:R-:W-:Y:S01]  /*0100*/  HFMA2.MMA R0, -RZ, RZ, 0, 0 ;  /* 0x00000000ff007435 */ /* 0x000fe200000001ff */
[----:B----4-:R-:W-:Y:S02]  /*0110*/  IMAD R15, R16, UR7, R15 ;  /* 0x00000007100f7c24 */ /* 0x010fe4000f8e020f */
[----:B------:R-:W-:Y:S01]  /*0120*/  IMAD.SHL.U32 R23, R22, 0x4, RZ ;  /* 0x0000000416177824 */ /* 0x000fe200078e00ff */
[----:B0-----:R-:W-:Y:S07]  /*0130*/  @!P0 BRA `(.L_x_1780) ;  /* 0x0000001000448947 */ /* 0x001fee0003800000 */
        /* <DEDUP_REMOVED lines=273> */
.L_x_1780:
[----:B------:R-:W-:Y:S01]  /*1250*/  ULDC.64 UR4, c[0x0][0x218] ;  /* 0x0000860000047ab9 */ /* 0x000fe20000000a00 */
[----:B------:R-:W-:Y:S01]  /*1260*/  ULDC.64 UR58, c[0x0][0x208] ;  /* 0x00008200003a7ab9 */ /* 0x000fe20000000a00 */
[----:B------:R-:W-:Y:S01]  /*1270*/  MOV R36, UR4 ;  /* 0x0000000400247c02 */ /* 0x000fe20008000f00 */
[----:B------:R-:W-:Y:S03]  /*1280*/  BSSY B6, `(.L_x_1781) ;  /* 0x0000c9f000067945 */ /* 0x000fe60003800000 */
[----:B------:R-:W-:-:S04]  /*1290*/  ISETP.GE.U32.AND P0, PT, R15, R36, PT ;  /* 0x000000240f00720c */ /* 0x000fc80003f06070 */
[----:B------:R-:W-:-:S13]  /*12a0*/  ISETP.GE.U32.OR P0, PT, R23, UR5, P0 ;  /* 0x0000000517007c0c */ /* 0x000fda0008706470 */
[----:B------:R-:W-:Y:S05]  /*12b0*/  @P0 BRA `(.L_x_1782) ;  /* 0x000000c8006c0947 */ /* 0x000fea0003800000 */
[----:B------:R-:W-:Y:S01]  /*12c0*/  ULDC.U8 UR6, c[0x0][0x24c] ;  /* 0x0000930000067ab9 */ /* 0x000fe20000000000 */
[----:B------:R-:W-:Y:S01]  /*12d0*/  ULDC.64 UR4, c[0x0][0x5e0] ;  /* 0x0001780000047ab9 */ /* 0x000fe20000000a00 */
[----:B------:R-:W-:Y:S02]  /*12e0*/  ISETP.NE.AND P0, PT, RZ, UR6, PT ;  /* 0x00000006ff007c0c */ /* 0x000fe4000bf05270 */
[----:B------:R-:W-:-:S05]  /*12f0*/  IADD3 R18, P1, R0, UR4, RZ ;  /* 0x0000000400127c10 */ /* 0x000fca000ff3e0ff */
[----:B------:R-:W-:-:S06]  /*1300*/  IMAD.X R19, RZ, RZ, UR5, P1 ;  /* 0x00000005ff137e24 */ /* 0x000fcc00088e06ff */
[----:B------:R-:W-:Y:S05]  /*1310*/  @!P0 BRA `(.L_x_1783) ;  /* 0x00000008003c8947 */ /* 0x000fea0003800000 */
[----:B------:R-:W-:Y:S01]  /*1320*/  MOV R0, 0x660 ;  /* 0x0000066000007802 */ /* 0x000fe20000000f00 */
[----:B------:R-:W-:Y:S01]  /*1330*/  ULDC.64 UR4, c[0x4][0x638] ;  /* 0x01018e0000047ab9 */ /* 0x000fe20000000a00 */
[----:B------:R-:W-:Y:S01]  /*1340*/  ULDC.64 UR6, c[0x4][0x498] ;  /* 0x0101260000067ab9 */ /* 0x000fe20000000a00 */
[----:B------:R-:W-:Y:S01]  /*1350*/  MOV R4, UR4 ;  /* 0x0000000400047c02 */ /* 0x000fe20008000f00 */
[----:B------:R0:W1:Y:S01]  /*1360*/  LDC.64 R14, c[0x4][R0] ;  /* 0x01000000000e7b82 */ /* 0x0000620000000a00 */
[----:B------:R-:W-:Y:S01]  /*1370*/  IMAD.U32 R5, RZ, RZ, UR5 ;  /* 0x00000005ff057e24 */ /* 0x000fe2000f8e00ff */
[----:B------:R-:W-:Y:S01]  /*1380*/  ULDC.64 UR4, c[0x4][0x640] ;  /* 0x0101900000047ab9 */ /* 0x000fe20000000a00 */
[----:B------:R-:W-:Y:S01]  /*1390*/  HFMA2.MMA R8, -RZ, RZ, 0, 2.8789043426513671875e-05 ;  /* 0x000001e3ff087435 */ /* 0x000fe200000001ff */
[----:B------:R-:W-:Y:S01]  /*13a0*/  MOV R6, UR4 ;  /* 0x0000000400067c02 */ /* 0x000fe20008000f00 */
[----:B------:R-:W-:Y:S01]  /*13b0*/  IMAD.U32 R7, RZ, RZ, UR5 ;  /* 0x00000005ff077e24 */ /* 0x000fe2000f8e00ff */
[----:B------:R-:W-:Y:S01]  /*13c0*/  MOV R10, UR6 ;  /* 0x00000006000a7c02 */ /* 0x000fe20008000f00 */
[----:B------:R-:W-:Y:S01]  /*13d0*/  IMAD.U32 R11, RZ, RZ, UR7 ;  /* 0x00000007ff0b7e24 */ /* 0x000fe2000f8e00ff */
[----:B------:R-:W-:Y:S01]  /*13e0*/  MOV R13, RZ ;  /* 0x000000ff000d7202 */ /* 0x000fe20000000f00 */
[----:B0-----:R-:W-:-:S07]  /*13f0*/  IMAD.MOV.U32 R12, RZ, RZ, 0x1 ;  /* 0x00000001ff0c7424 */ /* 0x001fce00078e00ff */
[----:B------:R-:W-:-:S07]  /*1400*/  LEPC R20, `(.L_x_1784) ;  /* 0x000000001014794e */ /* 0x000fce0000000000 */
[----:B-1----:R-:W-:Y:S05]  /*1410*/  CALL.ABS.NOINC R14 ;  /* 0x000000000e007343 */ /* 0x002fea0003c00000 */
.L_x_1784:
        /* <DEDUP_REMOVED lines=20> */
[----:B------:R-:W-:Y:S01]  /*1560*/  IMAD.MOV.U32 R3, RZ, RZ, 0x1 ;  /* 0x00000001ff037424 */ /* 0x000fe200078e00ff */
[----:B------:R-:W-:-:S13]  /*1570*/  ISETP.NE.AND P0, PT, RZ, UR4, PT ;  /* 0x00000004ff007c0c */ /* 0x000fda000bf05270 */
[----:B------:R-:W-:-:S04]  /*1580*/  @P0 ISETP.NE.AND P1, PT, R16, RZ, PT ;  /* 0x000000ff1000020c */ /* 0x000fc80003f25270 */
[----:B------:R-:W-:-:S04]  /*1590*/  @P0 SEL R4, RZ, 0x1, P1 ;  /* 0x00000001ff040807 */ /* 0x000fc80000800000 */
[----:B------:R-:W-:-:S07]  /*15a0*/  @P0 PRMT R3, R4, 0x7610, R3 ;  /* 0x0000761004030816 */ /* 0x000fce0000000003 */
.L_x_1790:
[----:B------:R-:W-:Y:S05]  /*15b0*/  BSYNC B2 ;  /* 0x0000000000027941 */ /* 0x000fea0003800000 */
.L_x_1789:
        /* <DEDUP_REMOVED lines=12> */
.L_x_1788:
[----:B------:R-:W-:Y:S05]  /*1680*/  BSYNC B1 ;  /* 0x0000000000017941 */ /* 0x000fea0003800000 */
.L_x_1787:
[----:B------:R-:W0:Y:S01]  /*1690*/  LDC R6, c[0x0][0x218] ;  /* 0x00008600ff067b82 */ /* 0x000e220000000800 */
[----:B------:R-:W-:-:S04]  /*16a0*/  IADD3 R5, P0, -R7, 0x4, RZ ;  /* 0x0000000407057810 */ /* 0x000fc80007f1e1ff */
[----:B------:R-:W-:Y:S01]  /*16b0*/  LEA R18, P1, R5, R18, 0x1 ;  /* 0x0000001205127211 */ /* 0x000fe200078208ff */
[----:B------:R-:W-:-:S05]  /*16c0*/  IMAD.X R4, RZ, RZ, -0x1, P0 ;  /* 0xffffffffff047424 */ /* 0x000fca00000e06ff */
[----:B------:R-:W-:Y:S02]  /*16d0*/  LEA.HI.X R19, R5, R19, R4, 0x1, P1 ;  /* 0x0000001305137211 */ /* 0x000fe400008f0c04 */
[----:B0-----:R-:W-:-:S07]  /*16e0*/  IADD3 R3, R7, -0x4, R6 ;  /* 0xfffffffc07037810 */ /* 0x001fce0007ffe006 */
.L_x_1786:
[----:B------:R-:W-:Y:S05]  /*16f0*/  BSYNC B0 ;  /* 0x0000000000007941 */ /* 0x000fea0003800000 */
.L_x_1785:
[----:B------:R-:W0:Y:S01]  /*1700*/  LDC.64 R4, c[0x0][0x230] ;  /* 0x00008c00ff047b82 */ /* 0x000e220000000a00 */
[----:B------:R-:W-:Y:S01]  /*1710*/  ULDC UR4, c[0x0][0x22c] ;  /* 0x00008b0000047ab9 */ /* 0x000fe20000000800 */
[----:B------:R-:W-:Y:S01]  /*1720*/  BSSY B0, `(.L_x_1791) ;  /* 0x0000025000007945 */ /* 0x000fe20003800000 */
[----:B------:R-:W-:Y:S01]  /*1730*/  IMAD R6, R2, UR4, RZ ;  /* 0x0000000402067c24 */ /* 0x000fe2000f8e02ff */
[C---:B------:R-:W-:Y:S01]  /*1740*/  ISETP.NE.AND P2, PT, R17.reuse, RZ, PT ;  /* 0x000000ff1100720c */ /* 0x040fe20003f45270 */
[----:B------:R-:W-:Y:S02]  /*1750*/  IMAD.MOV.U32 R10, RZ, RZ, R8 ;  /* 0x000000ffff0a7224 */ /* 0x000fe400078e0008 */
[----:B0-----:R-:W-:Y:S01]  /*1760*/  IMAD R6, R17, R4, R6 ;  /* 0x0000000411067224 */ /* 0x001fe200078e0206 */
[----:B------:R-:W-:Y:S02]  /*1770*/  ISETP.NE.AND P1, PT, R4, RZ, PT ;  /* 0x000000ff0400720c */ /* 0x000fe40003f25270 */
[----:B------:R-:W-:Y:S01]  /*1780*/  MOV R4, R8 ;  /* 0x0000000800047202 */ /* 0x000fe20000000f00 */
[----:B------:R-:W-:-:S05]  /*1790*/  IMAD R9, R16, R5, R6 ;  /* 0x0000000510097224 */ /* 0x000fca00078e0206 */
[----:B------:R-:W-:-:S04]  /*17a0*/  LEA R6, R9, 0x3, 0x2 ;  /* 0x0000000309067811 */ /* 0x000fc800078e10ff */
[----:B------:R-:W-:-:S13]  /*17b0*/  ISETP.GE.U32.AND P0, PT, R6, R3, PT ;  /* 0x000000030600720c */ /* 0x000fda0003f06070 */
[----:B------:R-:W-:Y:S05]  /*17c0*/  @P0 BRA `(.L_x_1792) ;  /* 0x0000000000680947 */ /* 0x000fea0003800000 */
[----:B------:R-:W-:-:S07]  /*17d0*/  MOV R10, R8 ;  /* 0x00000008000a7202 */ /* 0x000fce0000000f00 */
.L_x_1793:
        /* <DEDUP_REMOVED lines=25> */
.L_x_1792:
[----:B------:R-:W-:Y:S05]  /*1970*/  BSYNC B0 ;  /* 0x0000000000007941 */ /* 0x000fea0003800000 */
.L_x_1791:
        /* <DEDUP_REMOVED lines=8> */
.L_x_1795:
[----:B------:R-:W-:Y:S05]  /*1a00*/  BSYNC B0 ;  /* 0x0000000000007941 */ /* 0x000fea0003800000 */
.L_x_1794:
        /* <DEDUP_REMOVED lines=14> */
.L_x_1797:
[----:B------:R-:W-:Y:S05]  /*1af0*/  BSYNC B0 ;  /* 0x0000000000007941 */ /* 0x000fea0003800000 */
.L_x_1796:
[----:B------:R-:W-:Y:S01]  /*1b00*/  SHF.L.U32 R3, R0, 0x10, RZ ;  /* 0x0000001000037819 */ /* 0x000fe200000006ff */
[----:B------:R-:W-:Y:S01]  /*1b10*/  IMAD.U32 R10, R10, 0x10000, RZ ;  /* 0x000100000a0a7824 */ /* 0x000fe200078e00ff */
[----:B------:R-:W-:Y:S02]  /*1b20*/  SHF.L.U32 R4, R4, 0x10, RZ ;  /* 0x0000001004047819 */ /* 0x000fe400000006ff */
[----:B------:R-:W-:Y:S01]  /*1b30*/  PRMT R24, RZ, 0x7610, R24 ;  /* 0x00007610ff187816 */ /* 0x000fe20000000018 */
[----:B------:R-:W-:Y:S01]  /*1b40*/  FMUL.FTZ R10, R3, R10 ;  /* 0x0000000a030a7220 */ /* 0x000fe20000410000 */
[----:B------:R-:W-:Y:S02]  /*1b50*/  SHF.L.U32 R3, R8, 0x10, RZ ;  /* 0x0000001008037819 */ /* 0x000fe400000006ff */
[----:B------:R-:W-:Y:S02]  /*1b60*/  PRMT R19, RZ, 0x7610, R19 ;  /* 0x00007610ff137816 */ /* 0x000fe40000000013 */
[----:B------:R-:W-:Y:S01]  /*1b70*/  PRMT R16, RZ, 0x7610, R16 ;  /* 0x00007610ff107816 */ /* 0x000fe20000000010 */
        /* <DEDUP_REMOVED lines=9> */
.L_x_1783:
        /* <DEDUP_REMOVED lines=28> */
[----:B------:R-:W-:Y:S01]  /*1dd0*/  IMAD.MOV.U32 R20, RZ, RZ, R4 ;  /* 0x000000ffff147224 */ /* 0x000fe200078e0004 */
[----:B------:R-:W-:Y:S01]  /*1de0*/  MOV R21, R4 ;  /* 0x0000000400157202 */ /* 0x000fe20000000f00 */
[----:B------:R-:W-:Y:S06]  /*1df0*/  @P0 BRA `(.L_x_1801) ;  /* 0x0000004400d80947 */ /* 0x000fec0003800000 */
[----:B------:R-:W0:Y:S01]  /*1e00*/  LDC R40, c[0x0][0x254] ;  /* 0x00009500ff287b82 */ /* 0x000e220000000800 */
[----:B------:R-:W-:Y:S01]  /*1e10*/  BSSY B1, `(.L_x_1802) ;  /* 0x0000470000017945 */ /* 0x000fe20003800000 */
[----:B------:R-:W-:Y:S01]  /*1e20*/  ISETP.NE.AND P0, PT, R24, RZ, PT ;  /* 0x000000ff1800720c */ /* 0x000fe20003f05270 */
        /* <DEDUP_REMOVED lines=13> */
[----:B------:R-:W-:-:S07]  /*1f00*/  MOV R21, R4 ;  /* 0x0000000400157202 */ /* 0x000fce0000000f00 */
.L_x_1807:
        /* <DEDUP_REMOVED lines=285> */
[----:B------:R-:W-:-:S07]  /*30e0*/  IMAD.MOV R28, RZ, RZ, -R27 ;  /* 0x000000ffff1c7224 */ /* 0x000fce00078e0a1b */
[----:B------:R-:W2:Y:S01]  /*30f0*/  @P1 LDC R31, c[0x0][0x3e4] ;  /* 0x0000f900ff1f1b82 */ /* 0x000ea20000000800 */
[----:B0-----:R-:W-:-:S05]  /*3100*/  @P1 IMAD.HI.U32 R25, R27, R25, R26 ;  /* 0x000000191b191227 */ /* 0x001fca00078e001a */
[----:B-1----:R-:W-:Y:S01]  /*3110*/  @P1 SHF.R.U32.HI R26, RZ, R30, R25 ;  /* 0x0000001eff1a1219 */ /* 0x002fe20000011619 */
[----:B------:R-:W-:-:S03]  /*3120*/  IMAD R25, R28, UR27, R29 ;  /* 0x0000001b1c197c24 */ /* 0x000fc6000f8e021d */
[----:B------:R-:W-:Y:S01]  /*3130*/  @P1 IADD3 R29, -R26, RZ, RZ ;  /* 0x000000ff1a1d1210 */ /* 0x000fe20007ffe1ff */
[----:B------:R-:W-:-:S04]  /*3140*/  IMAD R0, R25, UR28, R0 ;  /* 0x0000001c19007c24 */ /* 0x000fc8000f8e0200 */
[----:B------:R-:W-:-:S04]  /*3150*/  @P1 IMAD R27, R29, R24, R27 ;  /* 0x000000181d1b1224 */ /* 0x000fc800078e021b */
[----:B--2---:R-:W-:-:S07]  /*3160*/  @P1 IMAD R0, R27, R31, R0 ;  /* 0x0000001f1b001224 */ /* 0x004fce00078e0200 */
.L_x_1803:
[----:B------:R-:W-:Y:S01]  /*3170*/  LOP3.LUT R29, R0, 0xfffffff8, RZ, 0xc0, !PT ;  /* 0xfffffff8001d7812 */ /* 0x000fe200078ec0ff */
[----:B------:R-:W-:-:S03]  /*3180*/  ULDC UR36, c[0x0][0x220] ;  /* 0x0000880000247ab9 */ /* 0x000fc60000000800 */
[----:B------:R-:W-:-:S05]  /*3190*/  IADD3 R28, P1, R18, R29, RZ ;  /* 0x0000001d121c7210 */ /* 0x000fca0007f3e0ff */
[----:B------:R-:W-:-:S05]  /*31a0*/  IMAD.X R29, RZ, RZ, R19, P1 ;  /* 0x000000ffff1d7224 */ /* 0x000fca00008e0613 */
[----:B------:R-:W2:Y:S01]  /*31b0*/  LDG.E.64 R26, desc[UR58][R28.64] ;  /* 0x0000003a1c1a7981 */ /* 0x000ea2000c1e1b00 */
[----:B------:R-:W-:-:S05]  /*31c0*/  MOV R0, UR36 ;  /* 0x0000002400007c02 */ /* 0x000fca0008000f00 */
[----:B------:R-:W-:Y:S01]  /*31d0*/  IMAD.IADD R37, R37, 0x1, R0 ;  /* 0x0000000125257824 */ /* 0x000fe200078e0200 */
[C---:B--2---:R-:W-:Y:S02]  /*31e0*/  PRMT R24, R26.reuse, 0x7610, R24 ;  /* 0x000076101a187816 */ /* 0x044fe40000000018 */
[----:B------:R-:W-:Y:S02]  /*31f0*/  PRMT R25, R26, 0x7632, R25 ;  /* 0x000076321a197816 */ /* 0x000fe40000000019 */
[C---:B------:R-:W-:Y:S02]  /*3200*/  PRMT R26, R27.reuse, 0x7610, R26 ;  /* 0x000076101b1a7816 */ /* 0x040fe4000000001a */
[----:B------:R-:W-:Y:S01]  /*3210*/  PRMT R27, R27, 0x7632, R27 ;  /* 0x000076321b1b7816 */ /* 0x000fe2000000001b */
[----:B------:R-:W-:Y:S06]  /*3220*/  @!P0 BRA `(.L_x_1804) ;  /* 0x0000000c00c88947 */ /* 0x000fec0003800000 */
[----:B------:R-:W-:Y:S01]  /*3230*/  HFMA2.MMA R36, -RZ, RZ, 0, 0 ;  /* 0x00000000ff247435 */ /* 0x000fe200000001ff */
[----:B------:R-:W-:Y:S01]  /*3240*/  ULDC.64 UR36, c[0x0][0x260] ;  /* 0x0000980000247ab9 */ /* 0x000fe20000000a00 */
[----:B0-----:R-:W-:-:S08]  /*3250*/  ISETP.NE.AND P1, PT, R40, 0x2, PT ;  /* 0x000000022800780c */ /* 0x001fd00003f25270 */
[----:B------:R-:W-:-:S05]  /*3260*/  IMAD.HI.U32 R28, R37, UR31, R36 ;  /* 0x0000001f251c7c27 */ /* 0x000fca000f8e0024 */
[----:B------:R-:W-:Y:S01]  /*3270*/  SHF.R.U32.HI R29, RZ, UR36, R28 ;  /* 0x00000024ff1d7c19 */ /* 0x000fe2000801161c */
[----:B------:R-:W-:-:S03]  /*3280*/  IMAD.MOV.U32 R28, RZ, RZ, RZ ;  /* 0x000000ffff1c7224 */ /* 0x000fc600078e00ff */
[C---:B------:R-:W-:Y:S01]  /*3290*/  IADD3 R30, -R29.reuse, RZ, RZ ;  /* 0x000000ff1d1e7210 */ /* 0x040fe20007ffe1ff */
[----:B------:R-:W-:-:S05]  /*32a0*/  IMAD.HI.U32 R28, R29, UR32, R28 ;  /* 0x000000201d1c7c27 */ /* 0x000fca000f8e001c */
        /* <DEDUP_REMOVED lines=223> */
[----:B------:R-:W-:Y:S01]  /*40a0*/  @P1 IMAD.MOV.U32 R30, RZ, RZ, RZ ;  /* 0x000000ffff1e1224 */ /* 0x000fe200078e00ff */
[----:B------:R-:W-:-:S06]  /*40b0*/  IADD3 R33, -R31, RZ, RZ ;  /* 0x000000ff1f217210 */ /* 0x000fcc0007ffe1ff */
[----:B------:R-:W1:Y:S08]  /*40c0*/  @P1 LDC R36, c[0x0][0x380] ;  /* 0x0000e000ff241b82 */ /* 0x000e700000000800 */
[----:B------:R-:W2:Y:S01]  /*40d0*/  @P1 LDC R35, c[0x0][0x3e4] ;  /* 0x0000f900ff231b82 */ /* 0x000ea20000000800 */
[----:B0-----:R-:W-:-:S05]  /*40e0*/  @P1 IMAD.HI.U32 R29, R31, R29, R30 ;  /* 0x0000001d1f1d1227 */ /* 0x001fca00078e001e */
[----:B-1----:R-:W-:Y:S01]  /*40f0*/  @P1 SHF.R.U32.HI R30, RZ, R36, R29 ;  /* 0x00000024ff1e1219 */ /* 0x002fe2000001161d */
[----:B------:R-:W-:-:S04]  /*4100*/  IMAD R29, R33, UR27, R34 ;  /* 0x0000001b211d7c24 */ /* 0x000fc8000f8e0222 */
[----:B------:R-:W-:Y:S02]  /*4110*/  @P1 IMAD.MOV R33, RZ, RZ, -R30 ;  /* 0x000000ffff211224 */ /* 0x000fe400078e0a1e */
[----:B------:R-:W-:Y:S02]  /*4120*/  IMAD R32, R29, UR28, R32 ;  /* 0x0000001c1d207c24 */ /* 0x000fe4000f8e0220 */
[----:B------:R-:W-:-:S04]  /*4130*/  @P1 IMAD R31, R28, R33, R31 ;  /* 0x000000211c1f1224 */ /* 0x000fc800078e021f */
[----:B--2---:R-:W-:-:S07]  /*4140*/  @P1 IMAD R32, R31, R35, R32 ;  /* 0x000000231f201224 */ /* 0x004fce00078e0220 */
.L_x_1804:
[----:B------:R-:W-:-:S04]  /*4150*/  LOP3.LUT R29, R32, 0xfffffff8, RZ, 0xc0, !PT ;  /* 0xfffffff8201d7812 */ /* 0x000fc800078ec0ff */
[----:B------:R-:W-:-:S04]  /*4160*/  IADD3 R28, P1, R18, R29, RZ ;  /* 0x0000001d121c7210 */ /* 0x000fc80007f3e0ff */
[----:B------:R-:W-:-:S06]  /*4170*/  IADD3.X R29, RZ, R19, RZ, P1, !PT ;  /* 0x00000013ff1d7210 */ /* 0x000fcc0000ffe4ff */
[----:B------:R-:W2:Y:S01]  /*4180*/  LDG.E.64 R28, desc[UR58][R28.64] ;  /* 0x0000003a1c1c7981 */ /* 0x000ea2000c1e1b00 */
[----:B------:R-:W-:Y:S01]  /*4190*/  IMAD.IADD R43, R37, 0x1, R0 ;  /* 0x00000001252b7824 */ /* 0x000fe200078e0200 */
[----:B------:R-:W-:Y:S01]  /*41a0*/  MOV R41, RZ ;  /* 0x000000ff00297202 */ /* 0x000fe20000000f00 */
[----:B------:R-:W-:Y:S01]  /*41b0*/  IMAD.MOV.U32 R36, RZ, RZ, RZ ;  /* 0x000000ffff247224 */ /* 0x000fe200078e00ff */
        /* <DEDUP_REMOVED lines=247> */
.L_x_1805:
[----:B------:R-:W-:-:S04]  /*5130*/  LOP3.LUT R29, R36, 0xfffffff8, RZ, 0xc0, !PT ;  /* 0xfffffff8241d7812 */ /* 0x000fc800078ec0ff */
[----:B------:R-:W-:-:S04]  /*5140*/  IADD3 R28, P1, R18, R29, RZ ;  /* 0x0000001d121c7210 */ /* 0x000fc80007f3e0ff */
[----:B------:R-:W-:-:S06]  /*5150*/  IADD3.X R29, RZ, R19, RZ, P1, !PT ;  /* 0x00000013ff1d7210 */ /* 0x000fcc0000ffe4ff */
[----:B------:R-:W2:Y:S01]  /*5160*/  LDG.E.64 R28, desc[UR58][R28.64] ;  /* 0x0000003a1c1c7981 */ /* 0x000ea2000c1e1b00 */
        /* <DEDUP_REMOVED lines=238> */
.L_x_1806:
[----:B------:R-:W-:Y:S01]  /*6050*/  LOP3.LUT R29, R41, 0xfffffff8, RZ, 0xc0, !PT ;  /* 0xfffffff8291d7812 */ /* 0x000fe200078ec0ff */
[----:B------:R-:W-:Y:S01]  /*6060*/  IMAD.U32 R21, R21, 0x10000, RZ ;  /* 0x0001000015157824 */ /* 0x000fe200078e00ff */
[----:B------:R-:W-:Y:S02]  /*6070*/  SHF.L.U32 R36, R20, 0x10, RZ ;  /* 0x0000001014247819 */ /* 0x000fe400000006ff */
[----:B------:R-:W-:Y:S01]  /*6080*/  SHF.L.U32 R42, R27, 0x10, RZ ;  /* 0x000000101b2a7819 */ /* 0x000fe200000006ff */
[----:B------:R-:W-:Y:S01]  /*6090*/  IMAD.U32 R16, R16, 0x10000, RZ ;  /* 0x0001000010107824 */ /* 0x000fe200078e00ff */
[----:B------:R-:W-:Y:S01]  /*60a0*/  IADD3 R28, P1, R18, R29, RZ ;  /* 0x0000001d121c7210 */ /* 0x000fe20007f3e0ff */
[----:B------:R-:W-:Y:S02]  /*60b0*/  IMAD.U32 R37, R26, 0x10000, RZ ;  /* 0x000100001a257824 */ /* 0x000fe400078e00ff */
[----:B------:R-:W-:Y:S01]  /*60c0*/  IMAD.U32 R14, R14, 0x10000, RZ ;  /* 0x000100000e0e7824 */ /* 0x000fe200078e00ff */
[----:B------:R-:W-:Y:S01]  /*60d0*/  IADD3.X R29, RZ, R19, RZ, P1, !PT ;  /* 0x00000013ff1d7210 */ /* 0x000fe20000ffe4ff */
[----:B------:R-:W-:Y:S01]  /*60e0*/  IMAD.U32 R12, R12, 0x10000, RZ ;  /* 0x000100000c0c7824 */ /* 0x000fe200078e00ff */
[----:B------:R-:W-:Y:S01]  /*60f0*/  SHF.L.U32 R45, R34, 0x10, RZ ;  /* 0x00000010222d7819 */ /* 0x000fe200000006ff */
[----:B------:R-:W-:Y:S01]  /*6100*/  IMAD.U32 R9, R9, 0x10000, RZ ;  /* 0x0001000009097824 */ /* 0x000fe200078e00ff */
[----:B------:R-:W-:-:S02]  /*6110*/  ULDC UR4, c[0x0][0x218] ;  /* 0x0000860000047ab9 */ /* 0x000fc40000000800 */
[----:B------:R-:W2:Y:S01]  /*6120*/  LDG.E.64 R28, desc[UR58][R28.64] ;  /* 0x0000003a1c1c7981 */ /* 0x000ea2000c1e1b00 */
[----:B------:R-:W-:Y:S01]  /*6130*/  SHF.L.U32 R41, R15, 0x10, RZ ;  /* 0x000000100f297819 */ /* 0x000fe200000006ff */
[----:B------:R-:W-:Y:S01]  /*6140*/  IMAD.U32 R20, R24, 0x10000, RZ ;  /* 0x0001000018147824 */ /* 0x000fe200078e00ff */
[----:B------:R-:W-:Y:S01]  /*6150*/  SHF.L.U32 R15, R25, 0x10, RZ ;  /* 0x00000010190f7819 */ /* 0x000fe200000006ff */
[----:B------:R-:W-:Y:S01]  /*6160*/  FMUL.FTZ R16, R16, R37 ;  /* 0x0000002510107220 */ /* 0x000fe20000410000 */
[----:B------:R-:W-:Y:S01]  /*6170*/  SHF.L.U32 R37, R32, 0x10, RZ ;  /* 0x0000001020257819 */ /* 0x000fe200000006ff */
[----:B------:R-:W-:Y:S01]  /*6180*/  FMUL.FTZ R20, R21, R20 ;  /* 0x0000001415147220 */ /* 0x000fe20000410000 */
[----:B------:R-:W-:Y:S02]  /*6190*/  IMAD.U32 R44, R7, 0x10000, RZ ;  /* 0x00010000072c7824 */ /* 0x000fe400078e00ff */
[----:B------:R-:W-:Y:S01]  /*61a0*/  FMUL.FTZ R21, R36, R15 ;  /* 0x0000000f24157220 */ /* 0x000fe20000410000 */
[----:B------:R-:W-:Y:S01]  /*61b0*/  SHF.L.U32 R36, R13, 0x10, RZ ;  /* 0x000000100d247819 */ /* 0x000fe200000006ff */
[----:B------:R-:W-:Y:S01]  /*61c0*/  FMUL.FTZ R15, R41, R42 ;  /* 0x0000002a290f7220 */ /* 0x000fe20000410000 */
[----:B------:R-:W-:Y:S01]  /*61d0*/  SHF.L.U32 R13, R30, 0x10, RZ ;  /* 0x000000101e0d7819 */ /* 0x000fe200000006ff */
[----:B------:R-:W-:Y:S01]  /*61e0*/  IMAD.U32 R42, R10, 0x10000, RZ ;  /* 0x000100000a2a7824 */ /* 0x000fe200078e00ff */
        /* <DEDUP_REMOVED lines=9> */
[----:B------:R-:W-:Y:S01]  /*6280*/  SHF.L.U32 R41, R8, 0x10, RZ ;  /* 0x0000001008297819 */ /* 0x000fe200000006ff */
[----:B------:R-:W-:Y:S01]  /*6290*/  IMAD.U32 R8, R35, 0x10000, RZ ;  /* 0x0001000023087824 */ /* 0x000fe200078e00ff */
[----:B------:R-:W-:Y:S01]  /*62a0*/  IADD3 R37, R43, R0, RZ ;  /* 0x000000002b257210 */ /* 0x000fe20007ffe0ff */
[----:B------:R-:W-:Y:S01]  /*62b0*/  IMAD.U32 R43, R39, 0x10000, RZ ;  /* 0x00010000272b7824 */ /* 0x000fe200078e00ff */
[----:B------:R-:W-:Y:S01]  /*62c0*/  SHF.L.U32 R42, R38, 0x10, RZ ;  /* 0x00000010262a7819 */ /* 0x000fe200000006ff */
[----:B------:R-:W-:Y:S01]  /*62d0*/  FMUL.FTZ R9, R9, R8 ;  /* 0x0000000809097220 */ /* 0x000fe20000410000 */
[----:B------:R-:W-:Y:S01]  /*62e0*/  MOV R36, UR4 ;  /* 0x0000000400247c02 */ /* 0x000fe20008000f00 */
[----:B------:R-:W-:-:S02]  /*62f0*/  IMAD R45, R0, 0x3, R37 ;  /* 0x00000003002d7824 */ /* 0x000fc400078e0225 */
[----:B------:R-:W-:Y:S01]  /*6300*/  FMUL.FTZ R8, R44, R43 ;  /* 0x0000002b2c087220 */ /* 0x000fe20000410000 */
[----:B------:R-:W-:Y:S01]  /*6310*/  FMUL.FTZ R7, R41, R42 ;  /* 0x0000002a29077220 */ /* 0x000fe20000410000 */
[----:B------:R-:W-:Y:S01]  /*6320*/  SHF.L.U32 R42, R5, 0x10, RZ ;  /* 0x00000010052a7819 */ /* 0x000fe200000006ff */
[----:B------:R-:W-:Y:S01]  /*6330*/  IMAD.U32 R44, R4, 0x10000, RZ ;  /* 0x00010000042c7824 */ /* 0x000fe200078e00ff */
[----:B------:R-:W-:Y:S01]  /*6340*/  ISETP.GE.U32.AND P1, PT, R45, R36, PT ;  /* 0x000000242d00720c */ /* 0x000fe20003f26070 */
[----:B------:R-:W-:Y:S01]  /*6350*/  IMAD.U32 R6, R6, 0x10000, RZ ;  /* 0x0001000006067824 */ /* 0x000fe200078e00ff */
[----:B------:R-:W-:Y:S02]  /*6360*/  F2FP.BF16.F32.PACK_AB R21, R21, R20 ;  /* 0x000000141515723e */ /* 0x000fe400000010ff */
[----:B------:R-:W-:Y:S02]  /*6370*/  F2FP.BF16.F32.PACK_AB R16, R15, R16 ;  /* 0x000000100f10723e */ /* 0x000fe400000010ff */
[----:B------:R-:W-:-:S02]  /*6380*/  F2FP.BF16.F32.PACK_AB R14, R14, R13 ;  /* 0x0000000d0e0e723e */ /* 0x000fc400000010ff */
[----:B------:R-:W-:Y:S02]  /*6390*/  F2FP.BF16.F32.PACK_AB R12, R12, R11 ;  /* 0x0000000b0c0c723e */ /* 0x000fe400000010ff */
[----:B------:R-:W-:Y:S02]  /*63a0*/  F2FP.BF16.F32.PACK_AB R10, R9, R10 ;  /* 0x0000000a090a723e */ /* 0x000fe400000010ff */
[----:B------:R-:W-:Y:S02]  /*63b0*/  F2FP.BF16.F32.PACK_AB R8, R8, R7 ;  /* 0x000000070808723e */ /* 0x000fe400000010ff */
[----:B------:R-:W-:Y:S02]  /*63c0*/  PRMT R20, R21, 0x7632, R20 ;  /* 0x0000763215147816 */ /* 0x000fe40000000014 */
[----:B------:R-:W-:Y:S02]  /*63d0*/  PRMT R15, R16, 0x7632, R15 ;  /* 0x00007632100f7816 */ /* 0x000fe4000000000f */
[----:B------:R-:W-:-:S02]  /*63e0*/  PRMT R13, R14, 0x7632, R13 ;  /* 0x000076320e0d7816 */ /* 0x000fc4000000000d */
[----:B------:R-:W-:Y:S02]  /*63f0*/  PRMT R11, R12, 0x7632, R11 ;  /* 0x000076320c0b7816 */ /* 0x000fe4000000000b */
[----:B------:R-:W-:Y:S02]  /*6400*/  PRMT R9, R10, 0x7632, R9 ;  /* 0x000076320a097816 */ /* 0x000fe40000000009 */
[----:B------:R-:W-:Y:S02]  /*6410*/  PRMT R7, R8, 0x7632, R7 ;  /* 0x0000763208077816 */ /* 0x000fe40000000007 */
[C---:B--2---:R-:W-:Y:S01]  /*6420*/  PRMT R4, R28.reuse, 0x7632, R4 ;  /* 0x000076321c047816 */ /* 0x044fe20000000004 */
[C---:B------:R-:W-:Y:S01]  /*6430*/  IMAD.U32 R45, R29.reuse, 0x10000, RZ ;  /* 0x000100001d2d7824 */ /* 0x040fe200078e00ff */
[----:B------:R-:W-:Y:S02]  /*6440*/  PRMT R5, R29, 0x7632, R5 ;  /* 0x000076321d057816 */ /* 0x000fe40000000005 */
[----:B------:R-:W-:Y:S01]  /*6450*/  SHF.L.U32 R41, R28, 0x10, RZ ;  /* 0x000000101c297819 */ /* 0x000fe200000006ff */
[----:B------:R-:W-:Y:S01]  /*6460*/  IMAD.U32 R43, R4, 0x10000, RZ ;  /* 0x00010000042b7824 */ /* 0x000fe200078e00ff */
[----:B------:R-:W-:Y:S01]  /*6470*/  SHF.L.U32 R5, R5, 0x10, RZ ;  /* 0x0000001005057819 */ /* 0x000fe200000006ff */
[----:B------:R-:W-:-:S02]  /*6480*/  FMUL.FTZ R4, R44, R45 ;  /* 0x0000002d2c047220 */ /* 0x000fc40000410000 */
[----:B------:R-:W-:Y:S01]  /*6490*/  FMUL.FTZ R3, R6, R41 ;  /* 0x0000002906037220 */ /* 0x000fe20000410000 */
[----:B------:R-:W-:Y:S01]  /*64a0*/  FMUL.FTZ R6, R42, R43 ;  /* 0x0000002b2a067220 */ /* 0x000fe20000410000 */
[----:B------:R-:W-:-:S04]  /*64b0*/  FMUL.FTZ R5, R46, R5 ;  /* 0x000000052e057220 */ /* 0x000fc80000410000 */
[----:B------:R-:W-:Y:S02]  /*64c0*/  F2FP.BF16.F32.PACK_AB R6, R6, R3 ;  /* 0x000000030606723e */ /* 0x000fe400000010ff */
[----:B------:R-:W-:Y:S02]  /*64d0*/  F2FP.BF16.F32.PACK_AB R4, R5, R4 ;  /* 0x000000040504723e */ /* 0x000fe400000010ff */
[----:B------:R-:W-:Y:S02]  /*64e0*/  PRMT R5, R6, 0x7632, R5 ;  /* 0x0000763206057816 */ /* 0x000fe40000000005 */
[----:B------:R-:W-:Y:S01]  /*64f0*/  PRMT R3, R4, 0x7632, R3 ;  /* 0x0000763204037816 */ /* 0x000fe20000000003 */
[----:B------:R-:W-:Y:S06]  /*6500*/  @!P1 BRA `(.L_x_1807) ;  /* 0xffffffb800809947 */ /* 0x000fec000383ffff */
[----:B------:R-:W-:Y:S05]  /*6510*/  BSYNC B1 ;  /* 0x0000000000017941 */ /* 0x000fea0003800000 */
.L_x_1802:
[C---:B0-----:R-:W-:Y:S02]  /*6520*/  PRMT R40, R28.reuse, 0x7610, R40 ;  /* 0x000076101c287816 */ /* 0x041fe40000000028 */
[----:B------:R-:W-:Y:S02]  /*6530*/  PRMT R41, R28, 0x7632, R41 ;  /* 0x000076321c297816 */ /* 0x000fe40000000029 */
[C---:B------:R-:W-:Y:S02]  /*6540*/  PRMT R44, R29.reuse, 0x7610, R44 ;  /* 0x000076101d2c7816 */ /* 0x040fe4000000002c */
[----:B------:R-:W-:-:S07]  /*6550*/  PRMT R42, R29, 0x7632, R42 ;  /* 0x000076321d2a7816 */ /* 0x000fce000000002a */
.L_x_1801:
[----:B------:R-:W-:Y:S05]  /*6560*/  BSYNC B0 ;  /* 0x0000000000007941 */ /* 0x000fea0003800000 */
.L_x_1800:
[----:B------:R-:W-:Y:S01]  /*6570*/  ISETP.GE.U32.AND P0, PT, R37, R36, PT ;  /* 0x000000242500720c */ /* 0x000fe20003f06070 */
[----:B------:R-:W-:-:S12]  /*6580*/  BSSY B0, `(.L_x_1808) ;  /* 0x0000476000007945 */ /* 0x000fd80003800000 */
[----:B------:R-:W-:Y:S05]  /*6590*/  @P0 BRA `(.L_x_1809) ;  /* 0x0000004400d00947 */ /* 0x000fea0003800000 */
[----:B------:R-:W0:Y:S01]  /*65a0*/  LDC R43, c[0x0][0x254] ;  /* 0x00009500ff2b7b82 */ /* 0x000e220000000800 */
[----:B------:R-:W-:Y:S01]  /*65b0*/  IMAD.MOV.U32 R45, RZ, RZ, RZ ;  /* 0x000000ffff2d7224 */ /* 0x000fe200078e00ff */
[----:B0-----:R-:W-:-:S13]  /*65c0*/  ISETP.NE.AND P1, PT, R43, RZ, PT ;  /* 0x000000ff2b00720c */ /* 0x001fda0003f25270 */
[----:B------:R-:W-:Y:S05]  /*65d0*/  @!P1 BRA `(.L_x_1810) ;  /* 0x0000001000449947 */ /* 0x000fea0003800000 */
[----:B------:R-:W-:Y:S01]  /*65e0*/  HFMA2.MMA R24, -RZ, RZ, 0, 0 ;  /* 0x00000000ff187435 */ /* 0x000fe200000001ff */
[----:B------:R-:W-:Y:S01]  /*65f0*/  IMAD.MOV.U32 R25, RZ, RZ, R37 ;  /* 0x000000ffff197224 */ /* 0x000fe200078e0025 */
[----:B------:R-:W-:Y:S01]  /*6600*/  ULDC.64 UR6, c[0x0][0x258] ;  /* 0x0000960000067ab9 */ /* 0x000fe20000000a00 */
[----:B------:R-:W-:Y:S01]  /*6610*/  ULDC UR4, c[0x0][0x260] ;  /* 0x0000980000047ab9 */ /* 0x000fe20000000800 */
[----:B------:R-:W-:-:S06]  /*6620*/  ISETP.NE.AND P2, PT, R43, 0x1, PT ;  /* 0x000000012b00780c */ /* 0x000fcc0003f45270 */
        /* <DEDUP_REMOVED lines=257> */
[----:B------:R-:W-:-:S04]  /*7640*/  IMAD.MOV R28, RZ, RZ, -R27 ;  /* 0x000000ffff1c7224 */ /* 0x000fc800078e0a1b */
[----:B------:R-:W-:Y:S01]  /*7650*/  IMAD R28, R28, UR4, R29 ;  /* 0x000000041c1c7c24 */ /* 0x000fe2000f8e021d */
[----:B------:R-:W-:Y:S01]  /*7660*/  ULDC UR4, c[0x0][0x3e0] ;  /* 0x0000f80000047ab9 */ /* 0x000fe20000000800 */
[----:B------:R-:W1:Y:S02]  /*7670*/  @P2 LDC R46, c[0x0][0x380] ;  /* 0x0000e000ff2e2b82 */ /* 0x000e640000000800 */
[----:B------:R-:W-:-:S06]  /*7680*/  IMAD R45, R28, UR4, R45 ;  /* 0x000000041c2d7c24 */ /* 0x000fcc000f8e022d */
[----:B------:R-:W2:Y:S01]  /*7690*/  @P2 LDC R47, c[0x0][0x3e4] ;  /* 0x0000f900ff2f2b82 */ /* 0x000ea20000000800 */
[----:B0-----:R-:W-:-:S05]  /*76a0*/  @P2 IMAD.HI.U32 R25, R27, R25, R26 ;  /* 0x000000191b192227 */ /* 0x001fca00078e001a */
[----:B-1----:R-:W-:-:S04]  /*76b0*/  @P2 SHF.R.U32.HI R25, RZ, R46, R25 ;  /* 0x0000002eff192219 */ /* 0x002fc80000011619 */
[----:B------:R-:W-:-:S05]  /*76c0*/  @P2 IADD3 R25, -R25, RZ, RZ ;  /* 0x000000ff19192210 */ /* 0x000fca0007ffe1ff */
[----:B------:R-:W-:-:S04]  /*76d0*/  @P2 IMAD R24, R24, R25, R27 ;  /* 0x0000001918182224 */ /* 0x000fc800078e021b */
[----:B--2---:R-:W-:-:S07]  /*76e0*/  @P2 IMAD R45, R24, R47, R45 ;  /* 0x0000002f182d2224 */ /* 0x004fce00078e022d */
.L_x_1810:
[----:B------:R-:W-:-:S04]  /*76f0*/  LOP3.LUT R29, R45, 0xfffffff8, RZ, 0xc0, !PT ;  /* 0xfffffff82d1d7812 */ /* 0x000fc800078ec0ff */
[----:B------:R-:W-:-:S05]  /*7700*/  IADD3 R28, P2, R18, R29, RZ ;  /* 0x0000001d121c7210 */ /* 0x000fca0007f5e0ff */
[----:B------:R-:W-:-:S05]  /*7710*/  IMAD.X R29, RZ, RZ, R19, P2 ;  /* 0x000000ffff1d7224 */ /* 0x000fca00010e0613 */
[----:B------:R-:W2:Y:S01]  /*7720*/  LDG.E.64 R26, desc[UR58][R28.64] ;  /* 0x0000003a1c1a7981 */ /* 0x000ea2000c1e1b00 */
[----:B------:R-:W-:-:S04]  /*7730*/  IADD3 R47, R37, R0, RZ ;  /* 0x00000000252f7210 */ /* 0x000fc80007ffe0ff */
[----:B------:R-:W-:Y:S02]  /*7740*/  ISETP.GE.U32.AND P2, PT, R47, R36, PT ;  /* 0x000000242f00720c */ /* 0x000fe40003f46070 */
[C---:B--2---:R-:W-:Y:S02]  /*7750*/  PRMT R24, R26.reuse, 0x7610, R24 ;  /* 0x000076101a187816 */ /* 0x044fe40000000018 */
[----:B------:R-:W-:Y:S02]  /*7760*/  PRMT R25, R26, 0x7632, R25 ;  /* 0x000076321a197816 */ /* 0x000fe40000000019 */
[C---:B------:R-:W-:Y:S02]  /*7770*/  PRMT R26, R27.reuse, 0x7610, R26 ;  /* 0x000076101b1a7816 */ /* 0x040fe4000000001a */
[----:B------:R-:W-:-:S05]  /*7780*/  PRMT R27, R27, 0x7632, R27 ;  /* 0x000076321b1b7816 */ /* 0x000fca000000001b */
        /* <DEDUP_REMOVED lines=265> */
[----:B------:R-:W1:Y:S08]  /*8820*/  @P2 LDC R48, c[0x0][0x380] ;  /* 0x0000e000ff302b82 */ /* 0x000e700000000800 */
[----:B------:R-:W2:Y:S01]  /*8830*/  @P2 LDC R32, c[0x0][0x3e4] ;  /* 0x0000f900ff202b82 */ /* 0x000ea20000000800 */
[----:B0-----:R-:W-:-:S04]  /*8840*/  @P2 IMAD.HI.U32 R29, R31, R29, R30 ;  /* 0x0000001d1f1d2227 */ /* 0x001fc800078e001e */
[----:B------:R-:W-:Y:S01]  /*8850*/  IMAD R30, R49, UR4, R33 ;  /* 0x00000004311e7c24 */ /* 0x000fe2000f8e0221 */
[----:B------:R-:W-:Y:S01]  /*8860*/  ULDC UR4, c[0x0][0x3e0] ;  /* 0x0000f80000047ab9 */ /* 0x000fe20000000800 */
[----:B-1----:R-:W-:Y:S02]  /*8870*/  @P2 SHF.R.U32.HI R29, RZ, R48, R29 ;  /* 0x00000030ff1d2219 */ /* 0x002fe4000001161d */
[----:B------:R-:W-:-:S03]  /*8880*/  IMAD R45, R30, UR4, R45 ;  /* 0x000000041e2d7c24 */ /* 0x000fc6000f8e022d */
[----:B------:R-:W-:-:S04]  /*8890*/  @P2 IMAD.MOV R29, RZ, RZ, -R29 ;  /* 0x000000ffff1d2224 */ /* 0x000fc800078e0a1d */
[----:B------:R-:W-:-:S04]  /*88a0*/  @P2 IMAD R28, R28, R29, R31 ;  /* 0x0000001d1c1c2224 */ /* 0x000fc800078e021f */
[----:B--2---:R-:W-:-:S07]  /*88b0*/  @P2 IMAD R45, R28, R32, R45 ;  /* 0x000000201c2d2224 */ /* 0x004fce00078e022d */
.L_x_1811:
[----:B------:R-:W-:-:S04]  /*88c0*/  LOP3.LUT R29, R45, 0xfffffff8, RZ, 0xc0, !PT ;  /* 0xfffffff82d1d7812 */ /* 0x000fc800078ec0ff */
[----:B------:R-:W-:-:S04]  /*88d0*/  IADD3 R28, P2, R18, R29, RZ ;  /* 0x0000001d121c7210 */ /* 0x000fc80007f5e0ff */
[----:B------:R-:W-:-:S06]  /*88e0*/  IADD3.X R29, RZ, R19, RZ, P2, !PT ;  /* 0x00000013ff1d7210 */ /* 0x000fcc00017fe4ff */
[----:B------:R-:W2:Y:S01]  /*88f0*/  LDG.E.64 R28, desc[UR58][R28.64] ;  /* 0x0000003a1c1c7981 */ /* 0x000ea2000c1e1b00 */
[----:B------:R-:W-:-:S05]  /*8900*/  IMAD.IADD R47, R47, 0x1, R0 ;  /* 0x000000012f2f7824 */ /* 0x000fca00078e0200 */
[----:B------:R-:W-:Y:S02]  /*8910*/  ISETP.GE.U32.AND P2, PT, R47, R36, PT ;  /* 0x000000242f00720c */ /* 0x000fe40003f46070 */
[C---:B--2---:R-:W-:Y:S02]  /*8920*/  PRMT R30, R28.reuse, 0x7610, R30 ;  /* 0x000076101c1e7816 */ /* 0x044fe4000000001e */
[----:B------:R-:W-:Y:S02]  /*8930*/  PRMT R31, R28, 0x7632, R31 ;  /* 0x000076321c1f7816 */ /* 0x000fe4000000001f */
[C---:B------:R-:W-:Y:S02]  /*8940*/  PRMT R32, R29.reuse, 0x7610, R32 ;  /* 0x000076101d207816 */ /* 0x040fe40000000020 */
[----:B------:R-:W-:-:S05]  /*8950*/  PRMT R33, R29, 0x7632, R33 ;  /* 0x000076321d217816 */ /* 0x000fca0000000021 */
        /* <DEDUP_REMOVED lines=275> */
.L_x_1812:
[----:B------:R-:W-:-:S04]  /*9a90*/  LOP3.LUT R29, R45, 0xfffffff8, RZ, 0xc0, !PT ;  /* 0xfffffff82d1d7812 */ /* 0x000fc800078ec0ff */
[----:B------:R-:W-:-:S05]  /*9aa0*/  IADD3 R28, P2, R18, R29, RZ ;  /* 0x0000001d121c7210 */ /* 0x000fca0007f5e0ff */
[----:B------:R-:W-:-:S06]  /*9ab0*/  IMAD.X R29, RZ, RZ, R19, P2 ;  /* 0x000000ffff1d7224 */ /* 0x000fcc00010e0613 */
        /* <DEDUP_REMOVED lines=282> */
.L_x_1813:
[----:B------:R-:W-:-:S04]  /*ac60*/  LOP3.LUT R29, R42, 0xfffffff8, RZ, 0xc0, !PT ;  /* 0xfffffff82a1d7812 */ /* 0x000fc800078ec0ff */
[----:B------:R-:W-:-:S04]  /*ac70*/  IADD3 R18, P1, R18, R29, RZ ;  /* 0x0000001d12127210 */ /* 0x000fc80007f3e0ff */
[----:B------:R-:W-:-:S06]  /*ac80*/  IADD3.X R19, RZ, R19, RZ, P1, !PT ;  /* 0x00000013ff137210 */ /* 0x000fcc0000ffe4ff */
[----:B------:R-:W2:Y:S02]  /*ac90*/  LDG.E.64 R18, desc[UR58][R18.64] ;  /* 0x0000003a12127981 */ /* 0x000ea4000c1e1b00 */
[C---:B--2---:R-:W-:Y:S02]  /*aca0*/  PRMT R40, R18.reuse, 0x7610, R40 ;  /* 0x0000761012287816 */ /* 0x044fe40000000028 */
[----:B------:R-:W-:Y:S02]  /*acb0*/  PRMT R41, R18, 0x7632, R41 ;  /* 0x0000763212297816 */ /* 0x000fe40000000029 */
[C---:B------:R-:W-:Y:S02]  /*acc0*/  PRMT R44, R19.reuse, 0x7610, R44 ;  /* 0x00007610132c7816 */ /* 0x040fe4000000002c */
[----:B------:R-:W-:-:S07]  /*acd0*/  PRMT R42, R19, 0x7632, R42 ;  /* 0x00007632132a7816 */ /* 0x000fce000000002a */
.L_x_1809:
[----:B------:R-:W-:Y:S05]  /*ace0*/  BSYNC B0 ;  /* 0x0000000000007941 */ /* 0x000fea0003800000 */
.L_x_1808:
[----:B------:R-:W-:Y:S04]  /*acf0*/  BSSY B0, `(.L_x_1814) ;  /* 0x000004b000007945 */ /* 0x000fe80003800000 */
[----:B------:R-:W-:Y:S05]  /*ad00*/  @P0 BRA `(.L_x_1815) ;  /* 0x0000000400240947 */ /* 0x000fea0003800000 */
[----:B------:R-:W-:Y:S01]  /*ad10*/  SHF.L.U32 R18, R27, 0x10, RZ ;  /* 0x000000101b127819 */ /* 0x000fe200000006ff */
[----:B------:R-:W-:Y:S01]  /*ad20*/  IMAD.IADD R27, R37, 0x1, R0 ;  /* 0x00000001251b7824 */ /* 0x000fe200078e0200 */
[----:B------:R-:W-:Y:S01]  /*ad30*/  SHF.L.U32 R24, R24, 0x10, RZ ;  /* 0x0000001018187819 */ /* 0x000fe200000006ff */
[----:B------:R-:W-:Y:S01]  /*ad40*/  IMAD.U32 R21, R21, 0x10000, RZ ;  /* 0x0001000015157824 */ /* 0x000fe200078e00ff */
[----:B------:R-:W-:Y:S01]  /*ad50*/  SHF.L.U32 R25, R25, 0x10, RZ ;  /* 0x0000001019197819 */ /* 0x000fe200000006ff */
[----:B------:R-:W-:Y:S01]  /*ad60*/  IMAD.U32 R20, R20, 0x10000, RZ ;  /* 0x0001000014147824 */ /* 0x000fe200078e00ff */
[----:B------:R-:W-:Y:S01]  /*ad70*/  ISETP.GE.U32.AND P0, PT, R27, R36, PT ;  /* 0x000000241b00720c */ /* 0x000fe20003f06070 */
[----:B------:R-:W-:Y:S01]  /*ad80*/  IMAD.U32 R16, R16, 0x10000, RZ ;  /* 0x0001000010107824 */ /* 0x000fe200078e00ff */
[----:B------:R-:W-:Y:S01]  /*ad90*/  SHF.L.U32 R19, R26, 0x10, RZ ;  /* 0x000000101a137819 */ /* 0x000fe200000006ff */
[----:B------:R-:W-:Y:S02]  /*ada0*/  IMAD.U32 R15, R15, 0x10000, RZ ;  /* 0x000100000f0f7824 */ /* 0x000fe400078e00ff */
[----:B------:R-:W-:Y:S01]  /*adb0*/  FMUL.FTZ R21, R21, R24 ;  /* 0x0000001815157220 */ /* 0x000fe20000410000 */
[----:B------:R-:W-:Y:S01]  /*adc0*/  FMUL.FTZ R20, R20, R25 ;  /* 0x0000001914147220 */ /* 0x000fe20000410000 */
[----:B------:R-:W-:Y:S01]  /*add0*/  FMUL.FTZ R16, R16, R19 ;  /* 0x0000001310107220 */ /* 0x000fe20000410000 */
[----:B------:R-:W-:-:S03]  /*ade0*/  FMUL.FTZ R15, R15, R18 ;  /* 0x000000120f0f7220 */ /* 0x000fc60000410000 */
[----:B------:R-:W-:Y:S02]  /*adf0*/  F2FP.BF16.F32.PACK_AB R21, R20, R21 ;  /* 0x000000151415723e */ /* 0x000fe400000010ff */
[----:B------:R-:W-:Y:S02]  /*ae00*/  F2FP.BF16.F32.PACK_AB R16, R15, R16 ;  /* 0x000000100f10723e */ /* 0x000fe400000010ff */
[----:B------:R-:W-:Y:S02]  /*ae10*/  PRMT R20, R21, 0x7632, R20 ;  /* 0x0000763215147816 */ /* 0x000fe40000000014 */
[----:B------:R-:W-:Y:S01]  /*ae20*/  PRMT R15, R16, 0x7632, R15 ;  /* 0x00007632100f7816 */ /* 0x000fe2000000000f */
[----:B------:R-:W-:Y:S06]  /*ae30*/  @P0 BRA `(.L_x_1815) ;  /* 0x0000000000d80947 */ /* 0x000fec0003800000 */
[----:B------:R-:W-:Y:S01]  /*ae40*/  IADD3 R27, R27, R0, RZ ;  /* 0x000000001b1b7210 */ /* 0x000fe20007ffe0ff */
[----:B------:R-:W-:Y:S01]  /*ae50*/  IMAD.U32 R19, R30, 0x10000, RZ ;  /* 0x000100001e137824 */ /* 0x000fe200078e00ff */
[----:B------:R-:W-:Y:S01]  /*ae60*/  SHF.L.U32 R14, R14, 0x10, RZ ;  /* 0x000000100e0e7819 */ /* 0x000fe200000006ff */
[----:B------:R-:W-:Y:S01]  /*ae70*/  IMAD.U32 R18, R31, 0x10000, RZ ;  /* 0x000100001f127824 */ /* 0x000fe200078e00ff */
[----:B------:R-:W-:Y:S01]  /*ae80*/  ISETP.GE.U32.AND P0, PT, R27, R36, PT ;  /* 0x000000241b00720c */ /* 0x000fe20003f06070 */
[----:B------:R-:W-:Y:S01]  /*ae90*/  IMAD.U32 R25, R32, 0x10000, RZ ;  /* 0x0001000020197824 */ /* 0x000fe200078e00ff */
[----:B------:R-:W-:Y:S01]  /*aea0*/  SHF.L.U32 R13, R13, 0x10, RZ ;  /* 0x000000100d0d7819 */ /* 0x000fe200000006ff */
[----:B------:R-:W-:Y:S01]  /*aeb0*/  IMAD.U32 R24, R33, 0x10000, RZ ;  /* 0x0001000021187824 */ /* 0x000fe200078e00ff */
[----:B------:R-:W-:Y:S01]  /*aec0*/  SHF.L.U32 R12, R12, 0x10, RZ ;  /* 0x000000100c0c7819 */ /* 0x000fe200000006ff */
[----:B------:R-:W-:Y:S01]  /*aed0*/  FMUL.FTZ R14, R14, R19 ;  /* 0x000000130e0e7220 */ /* 0x000fe20000410000 */
[----:B------:R-:W-:Y:S01]  /*aee0*/  SHF.L.U32 R11, R11, 0x10, RZ ;  /* 0x000000100b0b7819 */ /* 0x000fe200000006ff */
[----:B------:R-:W-:-:S02]  /*aef0*/  FMUL.FTZ R13, R13, R18 ;  /* 0x000000120d0d7220 */ /* 0x000fc40000410000 */
[----:B------:R-:W-:Y:S02]  /*af00*/  FMUL.FTZ R12, R12, R25 ;  /* 0x000000190c0c7220 */ /* 0x000fe40000410000 */
[----:B------:R-:W-:Y:S01]  /*af10*/  FMUL.FTZ R11, R11, R24 ;  /* 0x000000180b0b7220 */ /* 0x000fe20000410000 */
[----:B------:R-:W-:-:S04]  /*af20*/  F2FP.BF16.F32.PACK_AB R14, R13, R14 ;  /* 0x0000000e0d0e723e */ /* 0x000fc800000010ff */
[----:B------:R-:W-:Y:S02]  /*af30*/  F2FP.BF16.F32.PACK_AB R12, R11, R12 ;  /* 0x0000000c0b0c723e */ /* 0x000fe400000010ff */
[----:B------:R-:W-:Y:S02]  /*af40*/  PRMT R13, R14, 0x7632, R13 ;  /* 0x000076320e0d7816 */ /* 0x000fe4000000000d */
        /* <DEDUP_REMOVED lines=13> */
[----:B------:R-:W-:Y:S01]  /*b020*/  FMUL.FTZ R9, R9, R18 ;  /* 0x0000001209097220 */ /* 0x000fe20000410000 */
[----:B------:R-:W-:-:S02]  /*b030*/  FMUL.FTZ R8, R8, R25 ;  /* 0x0000001908087220 */ /* 0x000fc40000410000 */
[----:B------:R-:W-:Y:S02]  /*b040*/  FMUL.FTZ R7, R7, R24 ;  /* 0x0000001807077220 */ /* 0x000fe40000410000 */
[----:B------:R-:W-:-:S03]  /*b050*/  F2FP.BF16.F32.PACK_AB R10, R9, R10 ;  /* 0x0000000a090a723e */ /* 0x000fc600000010ff */
[----:B------:R-:W-:Y:S02]  /*b060*/  F2FP.BF16.F32.PACK_AB R8, R7, R8 ;  /* 0x000000080708723e */ /* 0x000fe400000010ff */
[----:B------:R-:W-:Y:S02]  /*b070*/  PRMT R9, R10, 0x7632, R9 ;  /* 0x000076320a097816 */ /* 0x000fe40000000009 */
[----:B------:R-:W-:Y:S01]  /*b080*/  PRMT R7, R8, 0x7632, R7 ;  /* 0x0000763208077816 */ /* 0x000fe20000000007 */
[----:B------:R-:W-:Y:S06]  /*b090*/  @P0 BRA `(.L_x_1815) ;  /* 0x0000000000400947 */ /* 0x000fec0003800000 */
[----:B------:R-:W-:Y:S01]  /*b0a0*/  SHF.L.U32 R6, R6, 0x10, RZ ;  /* 0x0000001006067819 */ /* 0x000fe200000006ff */
[----:B------:R-:W-:Y:S01]  /*b0b0*/  IMAD.U32 R19, R40, 0x10000, RZ ;  /* 0x0001000028137824 */ /* 0x000fe200078e00ff */
        /* <DEDUP_REMOVED lines=13> */
[----:B------:R-:W-:-:S07]  /*b190*/  PRMT R3, R4, 0x7632, R3 ;  /* 0x0000763204037816 */ /* 0x000fce0000000003 */
.L_x_1815:
[----:B------:R-:W-:Y:S05]  /*b1a0*/  BSYNC B0 ;  /* 0x0000000000007941 */ /* 0x000fea0003800000 */
.L_x_1814:
        /* <DEDUP_REMOVED lines=11> */
[----:B------:R-:W-:Y:S01]  /*b260*/  FMUL.FTZ R0, R15, R0 ;  /* 0x000000000f007220 */ /* 0x000fe20000410000 */
[----:B------:R-:W-:Y:S01]  /*b270*/  SHF.L.U32 R11, R10, 0x10, RZ ;  /* 0x000000100a0b7819 */ /* 0x000fe200000006ff */
[----:B------:R-:W-:Y:S01]  /*b280*/  IMAD.U32 R5, R5, 0x10000, RZ ;  /* 0x0001000005057824 */ /* 0x000fe200078e00ff */
[----:B------:R-:W0:Y:S01]  /*b290*/  F2F.BF16.F32 R14, R14 ;  /* 0x0000000e000e7304 */ /* 0x000e220000202000 */
[----:B------:R-:W-:-:S02]  /*b2a0*/  SHF.L.U32 R10, R9, 0x10, RZ ;  /* 0x00000010090a7819 */ /* 0x000fc400000006ff */
[----:B------:R-:W-:Y:S01]  /*b2b0*/  SHF.L.U32 R9, R8, 0x10, RZ ;  /* 0x0000001008097819 */ /* 0x000fe200000006ff */
[----:B------:R-:W-:Y:S01]  /*b2c0*/  IMAD.U32 R8, R3, 0x10000, RZ ;  /* 0x0001000003087824 */ /* 0x000fe200078e00ff */
[----:B------:R-:W-:Y:S02]  /*b2d0*/  SHF.L.U32 R7, R7, 0x10, RZ ;  /* 0x0000001007077819 */ /* 0x000fe400000006ff */
[----:B------:R-:W-:Y:S01]  /*b2e0*/  SHF.L.U32 R6, R6, 0x10, RZ ;  /* 0x0000001006067819 */ /* 0x000fe200000006ff */
[----:B------:R-:W1:Y:S01]  /*b2f0*/  F2F.BF16.F32 R16, R16 ;  /* 0x0000001000107304 */ /* 0x000e620000202000 */
[----:B------:R-:W-:Y:S01]  /*b300*/  SHF.L.U32 R4, R4, 0x10, RZ ;  /* 0x0000001004047819 */ /* 0x000fe200000006ff */
[----:B0-----:R-:W-:-:S06]  /*b310*/  IMAD.U32 R14, R14, 0x10000, RZ ;  /* 0x000100000e0e7824 */ /* 0x001fcc00078e00ff */
[----:B------:R-:W0:Y:S01]  /*b320*/  F2F.BF16.F32 R13, R13 ;  /* 0x0000000d000d7304 */ /* 0x000e220000202000 */
[----:B------:R-:W-:Y:S01]  /*b330*/  FMUL.FTZ R11, R14, R11 ;  /* 0x0000000b0e0b7220 */ /* 0x000fe20000410000 */
[----:B-1----:R-:W-:-:S06]  /*b340*/  IMAD.U32 R16, R16, 0x10000, RZ ;  /* 0x0001000010107824 */ /* 0x002fcc00078e00ff */
[----:B------:R-:W1:Y:S01]  /*b350*/  F2F.BF16.F32 R0, R0 ;  /* 0x0000000000007304 */ /* 0x000e620000202000 */
[----:B------:R-:W-:Y:S01]  /*b360*/  FMUL.FTZ R9, R16, R9 ;  /* 0x0000000910097220 */ /* 0x000fe20000410000 */
[----:B0-----:R-:W-:-:S06]  /*b370*/  IMAD.U32 R13, R13, 0x10000, RZ ;  /* 0x000100000d0d7824 */ /* 0x001fcc00078e00ff */
[----:B------:R-:W0:Y:S01]  /*b380*/  F2F.BF16.F32 R11, R11 ;  /* 0x0000000b000b7304 */ /* 0x000e220000202000 */
[----:B------:R-:W-:Y:S01]  /*b390*/  FMUL.FTZ R10, R13, R10 ;  /* 0x0000000a0d0a7220 */ /* 0x000fe20000410000 */
[----:B-1----:R-:W-:-:S06]  /*b3a0*/  IMAD.U32 R0, R0, 0x10000, RZ ;  /* 0x0001000000007824 */ /* 0x002fcc00078e00ff */
[----:B------:R-:W1:Y:S01]  /*b3b0*/  F2F.BF16.F32 R9, R9 ;  /* 0x0000000900097304 */ /* 0x000e620000202000 */
[----:B------:R-:W-:Y:S01]  /*b3c0*/  FMUL.FTZ R0, R0, R7 ;  /* 0x0000000700007220 */ /* 0x000fe20000410000 */
[----:B0-----:R-:W-:-:S06]  /*b3d0*/  SHF.L.U32 R11, R11, 0x10, RZ ;  /* 0x000000100b0b7819 */ /* 0x001fcc00000006ff */
[----:B------:R-:W0:Y:S01]  /*b3e0*/  F2F.BF16.F32 R10, R10 ;  /* 0x0000000a000a7304 */ /* 0x000e220000202000 */
[----:B------:R-:W-:Y:S01]  /*b3f0*/  FMUL.FTZ R6, R11, R6 ;  /* 0x000000060b067220 */ /* 0x000fe20000410000 */
[----:B-1----:R-:W-:-:S06]  /*b400*/  SHF.L.U32 R3, R9, 0x10, RZ ;  /* 0x0000001009037819 */ /* 0x002fcc00000006ff */
[----:B------:R-:W1:Y:S01]  /*b410*/  F2F.BF16.F32 R0, R0 ;  /* 0x0000000000007304 */ /* 0x000e620000202000 */
[----:B------:R-:W-:Y:S01]  /*b420*/  FMUL.FTZ R3, R3, R4 ;  /* 0x0000000403037220 */ /* 0x000fe20000410000 */
[----:B0-----:R-:W-:-:S04]  /*b430*/  IMAD.U32 R10, R10, 0x10000, RZ ;  /* 0x000100000a0a7824 */ /* 0x001fc800078e00ff */
[----:B------:R-:W-:Y:S01]  /*b440*/  FMUL.FTZ R5, R10, R5 ;  /* 0x000000050a057220 */ /* 0x000fe20000410000 */
[----:B-1----:R-:W-:-:S04]  /*b450*/  IMAD.U32 R7, R0, 0x10000, RZ ;  /* 0x0001000000077824 */ /* 0x002fc800078e00ff */
[----:B------:R-:W-:Y:S01]  /*b460*/  F2FP.BF16.F32.PACK_AB R5, R6, R5 ;  /* 0x000000050605723e */ /* 0x000fe200000010ff */
[----:B------:R-:W-:-:S03]  /*b470*/  FMUL.FTZ R8, R7, R8 ;  /* 0x0000000807087220 */ /* 0x000fc60000410000 */
[C---:B------:R-:W-:Y:S02]  /*b480*/  PRMT R25, R5.reuse, 0x7632, R25 ;  /* 0x0000763205197816 */ /* 0x040fe40000000019 */
[----:B------:R-:W-:Y:S02]  /*b490*/  PRMT R24, R5, 0x7610, R24 ;  /* 0x0000761005187816 */ /* 0x000fe40000000018 */
[----:B------:R-:W-:-:S04]  /*b4a0*/  F2FP.BF16.F32.PACK_AB R3, R3, R8 ;  /* 0x000000080303723e */ /* 0x000fc800000010ff */
[C---:B------:R-:W-:Y:S02]  /*b4b0*/  PRMT R19, R3.reuse, 0x7632, R19 ;  /* 0x0000763203137816 */ /* 0x040fe40000000013 */
[----:B------:R-:W-:Y:S01]  /*b4c0*/  PRMT R16, R3, 0x7610, R16 ;  /* 0x0000761003107816 */ /* 0x000fe20000000010 */
[----:B------:R-:W-:Y:S06]  /*b4d0*/  BRA `(.L_x_1782) ;  /* 0x0000002400e47947 */ /* 0x000fec0003800000 */
.L_x_1799:
[----:B------:R-:W-:Y:S01]  /*b4e0*/  ISETP.GE.U32.AND P0, PT, R5, R36, PT ;  /* 0x000000240500720c */ /* 0x000fe20003f06070 */
[----:B------:R-:W-:Y:S01]  /*b4f0*/  BSSY B0, `(.L_x_1816) ;  /* 0x000008e000007945 */ /* 0x000fe20003800000 */
        /* <DEDUP_REMOVED lines=12> */
[----:B------:R-:W-:Y:S01]  /*b5c0*/  MOV R15, R4 ;  /* 0x00000004000f7202 */ /* 0x000fe20000000f00 */
[----:B------:R-:W-:Y:S01]  /*b5d0*/  IMAD.MOV.U32 R14, RZ, RZ, R4 ;  /* 0x000000ffff0e7224 */ /* 0x000fe200078e0004 */
[----:B------:R-:W-:Y:S06]  /*b5e0*/  @P0 BRA `(.L_x_1817) ;  /* 0x0000000400f80947 */ /* 0x000fec0003800000 */
        /* <DEDUP_REMOVED lines=14> */
[----:B------:R-:W-:-:S07]  /*b6d0*/  IMAD.MOV.U32 R14, RZ, RZ, R4 ;  /* 0x000000ffff0e7224 */ /* 0x000fce00078e0004 */
.L_x_1819:
[-C--:B------:R-:W-:Y:S01]  /*b6e0*/  IMAD R24, R38, R37.reuse, RZ ;  /* 0x0000002526187224 */ /* 0x080fe200078e02ff */
[----:B------:R-:W-:-:S04]  /*b6f0*/  IADD3 R37, R0, R37, RZ ;  /* 0x0000002500257210 */ /* 0x000fc80007ffe0ff */
[----:B------:R-:W-:Y:S01]  /*b700*/  SHF.R.U32.HI R25, RZ, 0x2, R24 ;  /* 0x00000002ff197819 */ /* 0x000fe20000011618 */
[----:B------:R-:W-:-:S04]  /*b710*/  IMAD R26, R38, R37, RZ ;  /* 0x00000025261a7224 */ /* 0x000fc800078e02ff */
[----:B------:R-:W-:Y:S01]  /*b720*/  IMAD.WIDE.U32 R24, R25, 0x8, R18 ;  /* 0x0000000819187825 */ /* 0x000fe200078e0012 */
[----:B------:R-:W-:-:S03]  /*b730*/  SHF.R.U32.HI R27, RZ, 0x2, R26 ;  /* 0x00000002ff1b7819 */ /* 0x000fc6000001161a */
[----:B------:R-:W-:Y:S02]  /*b740*/  IMAD.IADD R37, R37, 0x1, R0 ;  /* 0x0000000125257824 */ /* 0x000fe400078e0200 */
[----:B------:R-:W2:Y:S01]  /*b750*/  LDG.E.64 R24, desc[UR58][R24.64] ;  /* 0x0000003a18187981 */ /* 0x000ea2000c1e1b00 */
[----:B------:R-:W-:-:S04]  /*b760*/  IMAD.WIDE.U32 R26, R27, 0x8, R18 ;  /* 0x000000081b1a7825 */ /* 0x000fc800078e0012 */
[C---:B------:R-:W-:Y:S01]  /*b770*/  IMAD R28, R38.reuse, R37, RZ ;  /* 0x00000025261c7224 */ /* 0x040fe200078e02ff */
[----:B------:R-:W-:Y:S01]  /*b780*/  IADD3 R37, R37, R0, RZ ;  /* 0x0000000025257210 */ /* 0x000fe20007ffe0ff */
[----:B------:R-:W3:Y:S03]  /*b790*/  LDG.E.64 R26, desc[UR58][R26.64] ;  /* 0x0000003a1a1a7981 */ /* 0x000ee6000c1e1b00 */
[----:B------:R-:W-:Y:S01]  /*b7a0*/  SHF.R.U32.HI R29, RZ, 0x2, R28 ;  /* 0x00000002ff1d7819 */ /* 0x000fe2000001161c */
[----:B------:R-:W-:-:S04]  /*b7b0*/  IMAD R30, R38, R37, RZ ;  /* 0x00000025261e7224 */ /* 0x000fc800078e02ff */
[----:B------:R-:W-:Y:S01]  /*b7c0*/  IMAD.WIDE.U32 R28, R29, 0x8, R18 ;  /* 0x000000081d1c7825 */ /* 0x000fe200078e0012 */
[----:B------:R-:W-:-:S05]  /*b7d0*/  SHF.R.U32.HI R31, RZ, 0x2, R30 ;  /* 0x00000002ff1f7819 */ /* 0x000fca000001161e */
[----:B------:R-:W4:Y:S01]  /*b7e0*/  LDG.E.64 R28, desc[UR58][R28.64] ;  /* 0x0000003a1c1c7981 */ /* 0x000f22000c1e1b00 */
[----:B------:R-:W-:-:S06]  /*b7f0*/  IMAD.WIDE.U32 R30, R31, 0x8, R18 ;  /* 0x000000081f1e7825 */ /* 0x000fcc00078e0012 */
[----:B------:R-:W5:Y:S01]  /*b800*/  LDG.E.64 R30, desc[UR58][R30.64] ;  /* 0x0000003a1e1e7981 */ /* 0x000f62000c1e1b00 */
[----:B------:R-:W-:Y:S01]  /*b810*/  SHF.L.U32 R14, R14, 0x10, RZ ;  /* 0x000000100e0e7819 */ /* 0x000fe200000006ff */
[----:B------:R-:W-:Y:S01]  /*b820*/  IMAD.IADD R37, R37, 0x1, R0 ;  /* 0x0000000125257824 */ /* 0x000fe200078e0200 */
[----:B------:R-:W-:Y:S01]  /*b830*/  SHF.L.U32 R15, R15, 0x10, RZ ;  /* 0x000000100f0f7819 */ /* 0x000fe200000006ff */
[----:B------:R-:W-:Y:S01]  /*b840*/  IMAD.U32 R12, R12, 0x10000, RZ ;  /* 0x000100000c0c7824 */ /* 0x000fe200078e00ff */
[----:B------:R-:W-:Y:S01]  /*b850*/  SHF.L.U32 R41, R5, 0x10, RZ ;  /* 0x0000001005297819 */ /* 0x000fe200000006ff */
[----:B------:R-:W-:Y:S01]  /*b860*/  IMAD R39, R0, 0x3, R37 ;  /* 0x0000000300277824 */ /* 0x000fe200078e0225 */
[----:B------:R-:W-:Y:S01]  /*b870*/  SHF.L.U32 R9, R9, 0x10, RZ ;  /* 0x0000001009097819 */ /* 0x000fe200000006ff */
[----:B------:R-:W-:Y:S01]  /*b880*/  IMAD.U32 R13, R13, 0x10000, RZ ;  /* 0x000100000d0d7824 */ /* 0x000fe200078e00ff */
[----:B------:R-:W-:Y:S01]  /*b890*/  SHF.L.U32 R21, R21, 0x10, RZ ;  /* 0x0000001015157819 */ /* 0x000fe200000006ff */
[----:B------:R-:W-:Y:S01]  /*b8a0*/  IMAD.U32 R20, R20, 0x10000, RZ ;  /* 0x0001000014147824 */ /* 0x000fe200078e00ff */
[----:B------:R-:W-:-:S02]  /*b8b0*/  ISETP.GE.U32.AND P0, PT, R39, R36, PT ;  /* 0x000000242700720c */ /* 0x000fc40003f06070 */
[----:B------:R-:W-:Y:S02]  /*b8c0*/  SHF.L.U32 R39, R8, 0x10, RZ ;  /* 0x0000001008277819 */ /* 0x000fe400000006ff */
[----:B--2---:R-:W-:Y:S01]  /*b8d0*/  SHF.L.U32 R33, R24, 0x10, RZ ;  /* 0x0000001018217819 */ /* 0x004fe200000006ff */
[----:B------:R-:W-:-:S04]  /*b8e0*/  IMAD.U32 R35, R25, 0x10000, RZ ;  /* 0x0001000019237824 */ /* 0x000fc800078e00ff */
[----:B------:R-:W-:Y:S01]  /*b8f0*/  FMUL.FTZ R14, R14, R33 ;  /* 0x000000210e0e7220 */ /* 0x000fe20000410000 */
[----:B------:R-:W-:Y:S01]  /*b900*/  SHF.L.U32 R33, R10, 0x10, RZ ;  /* 0x000000100a217819 */ /* 0x000fe200000006ff */
[----:B------:R-:W-:Y:S01]  /*b910*/  FMUL.FTZ R12, R12, R35 ;  /* 0x000000230c0c7220 */ /* 0x000fe20000410000 */
[----:B------:R-:W-:Y:S01]  /*b920*/  PRMT R10, R24, 0x7632, R10 ;  /* 0x00007632180a7816 */ /* 0x000fe2000000000a */
[----:B------:R-:W-:Y:S01]  /*b930*/  IMAD.U32 R35, R11, 0x10000, RZ ;  /* 0x000100000b237824 */ /* 0x000fe200078e00ff */
[----:B------:R-:W-:Y:S01]  /*b940*/  PRMT R11, R25, 0x7632, R11 ;  /* 0x00007632190b7816 */ /* 0x000fe2000000000b */
[C---:B---3--:R-:W-:Y:S01]  /*b950*/  IMAD.U32 R34, R26.reuse, 0x10000, RZ ;  /* 0x000100001a227824 */ /* 0x048fe200078e00ff */
[----:B------:R-:W-:Y:S01]  /*b960*/  PRMT R8, R26, 0x7632, R8 ;  /* 0x000076321a087816 */ /* 0x000fe20000000008 */
[----:B------:R-:W-:Y:S01]  /*b970*/  IMAD.U32 R10, R10, 0x10000, RZ ;  /* 0x000100000a0a7824 */ /* 0x000fe200078e00ff */
[----:B------:R-:W-:Y:S02]  /*b980*/  SHF.L.U32 R32, R11, 0x10, RZ ;  /* 0x000000100b207819 */ /* 0x000fe400000006ff */
[----:B------:R-:W-:Y:S01]  /*b990*/  SHF.L.U32 R42, R27, 0x10, RZ ;  /* 0x000000101b2a7819 */ /* 0x000fe200000006ff */
[----:B------:R-:W-:Y:S01]  /*b9a0*/  FMUL.FTZ R11, R15, R10 ;  /* 0x0000000a0f0b7220 */ /* 0x000fe20000410000 */
[----:B------:R-:W-:Y:S01]  /*b9b0*/  IMAD.U32 R15, R6, 0x10000, RZ ;  /* 0x00010000060f7824 */ /* 0x000fe200078e00ff */
[----:B------:R-:W-:Y:S01]  /*b9c0*/  PRMT R6, R27, 0x7632, R6 ;  /* 0x000076321b067816 */ /* 0x000fe20000000006 */
[----:B------:R-:W-:-:S02]  /*b9d0*/  IMAD.U32 R40, R8, 0x10000, RZ ;  /* 0x0001000008287824 */ /* 0x000fc400078e00ff */
[----:B------:R-:W-:Y:S01]  /*b9e0*/  FMUL.FTZ R13, R13, R32 ;  /* 0x000000200d0d7220 */ /* 0x000fe20000410000 */
[----:B------:R-:W-:Y:S01]  /*b9f0*/  FMUL.FTZ R8, R39, R42 ;  /* 0x0000002a27087220 */ /* 0x000fe20000410000 */
[----:B----4-:R-:W-:Y:S01]  /*ba00*/  PRMT R5, R29, 0x7632, R5 ;  /* 0x000076321d057816 */ /* 0x010fe20000000005 */
[----:B------:R-:W-:Y:S01]  /*ba10*/  IMAD.U32 R39, R4, 0x10000, RZ ;  /* 0x0001000004277824 */ /* 0x000fe200078e00ff */
[----:B------:R-:W-:Y:S01]  /*ba20*/  SHF.L.U32 R32, R28, 0x10, RZ ;  /* 0x000000101c207819 */ /* 0x000fe200000006ff */
[----:B------:R-:W-:Y:S01]  /*ba30*/  IMAD.U32 R6, R6, 0x10000, RZ ;  /* 0x0001000006067824 */ /* 0x000fe200078e00ff */
[----:B------:R-:W-:Y:S01]  /*ba40*/  PRMT R4, R28, 0x7632, R4 ;  /* 0x000076321c047816 */ /* 0x000fe20000000004 */
[----:B------:R-:W-:Y:S01]  /*ba50*/  FMUL.FTZ R10, R33, R34 ;  /* 0x00000022210a7220 */ /* 0x000fe20000410000 */
[----:B------:R-:W-:Y:S01]  /*ba60*/  SHF.L.U32 R34, R7, 0x10, RZ ;  /* 0x0000001007227819 */ /* 0x000fe200000006ff */
[----:B------:R-:W-:Y:S01]  /*ba70*/  FMUL.FTZ R33, R35, R40 ;  /* 0x0000002823217220 */ /* 0x000fe20000410000 */
[----:B------:R-:W-:-:S02]  /*ba80*/  IMAD.U32 R42, R5, 0x10000, RZ ;  /* 0x00010000052a7824 */ /* 0x000fc400078e00ff */
[----:B------:R-:W-:Y:S01]  /*ba90*/  FMUL.FTZ R7, R9, R6 ;  /* 0x0000000609077220 */ /* 0x000fe20000410000 */
[----:B------:R-:W-:Y:S01]  /*baa0*/  IMAD.U32 R40, R29, 0x10000, RZ ;  /* 0x000100001d287824 */ /* 0x000fe200078e00ff */
[----:B------:R-:W-:Y:S01]  /*bab0*/  SHF.L.U32 R35, R4, 0x10, RZ ;  /* 0x0000001004237819 */ /* 0x000fe200000006ff */
[----:B------:R-:W-:Y:S01]  /*bac0*/  FMUL.FTZ R5, R15, R32 ;  /* 0x000000200f057220 */ /* 0x000fe20000410000 */
[----:B-----5:R-:W-:Y:S01]  /*bad0*/  PRMT R9, R30, 0x7632, R9 ;  /* 0x000076321e097816 */ /* 0x020fe20000000009 */
[----:B------:R-:W-:Y:S01]  /*bae0*/  FMUL.FTZ R4, R39, R40 ;  /* 0x0000002827047220 */ /* 0x000fe20000410000 */
[----:B------:R-:W-:Y:S01]  /*baf0*/  PRMT R15, R31, 0x7632, R15 ;  /* 0x000076321f0f7816 */ /* 0x000fe2000000000f */
        /* <DEDUP_REMOVED lines=16> */
[----:B------:R-:W-:Y:S02]  /*bc00*/  F2FP.BF16.F32.PACK_AB R8, R7, R8 ;  /* 0x000000080708723e */ /* 0x000fe400000010ff */
[----:B------:R-:W-:Y:S02]  /*bc10*/  F2FP.BF16.F32.PACK_AB R6, R6, R5 ;  /* 0x000000050606723e */ /* 0x000fe400000010ff */
[----:B------:R-:W-:Y:S02]  /*bc20*/  F2FP.BF16.F32.PACK_AB R4, R35, R4 ;  /* 0x000000042304723e */ /* 0x000fe400000010ff */
[----:B------:R-:W-:Y:S02]  /*bc30*/  F2FP.BF16.F32.PACK_AB R16, R21, R16 ;  /* 0x000000101510723e */ /* 0x000fe400000010ff */
[C---:B------:R-:W-:Y:S02]  /*bc40*/  PRMT R20, R3.reuse, 0x7632, R20 ;  /* 0x0000763203147816 */ /* 0x040fe40000000014 */
[----:B------:R-:W-:-:S02]  /*bc50*/  PRMT R21, R3, 0x7610, R21 ;  /* 0x0000761003157816 */ /* 0x000fc40000000015 */
[----:B------:R-:W-:Y:S02]  /*bc60*/  PRMT R15, R14, 0x7632, R15 ;  /* 0x000076320e0f7816 */ /* 0x000fe4000000000f */
[----:B------:R-:W-:Y:S02]  /*bc70*/  PRMT R13, R12, 0x7632, R13 ;  /* 0x000076320c0d7816 */ /* 0x000fe4000000000d */
[----:B------:R-:W-:Y:S02]  /*bc80*/  PRMT R11, R10, 0x7632, R11 ;  /* 0x000076320a0b7816 */ /* 0x000fe4000000000b */
[----:B------:R-:W-:Y:S02]  /*bc90*/  PRMT R9, R8, 0x7632, R9 ;  /* 0x0000763208097816 */ /* 0x000fe40000000009 */
[----:B------:R-:W-:Y:S02]  /*bca0*/  PRMT R7, R6, 0x7632, R7 ;  /* 0x0000763206077816 */ /* 0x000fe40000000007 */
[----:B------:R-:W-:-:S02]  /*bcb0*/  PRMT R5, R4, 0x7632, R5 ;  /* 0x0000763204057816 */ /* 0x000fc40000000005 */
[----:B------:R-:W-:Y:S01]  /*bcc0*/  PRMT R3, R16, 0x7632, R3 ;  /* 0x0000763210037816 */ /* 0x000fe20000000003 */
[----:B------:R-:W-:Y:S06]  /*bcd0*/  @!P0 BRA `(.L_x_1819) ;  /* 0xfffffff800808947 */ /* 0x000fec000383ffff */
[----:B------:R-:W-:Y:S05]  /*bce0*/  BSYNC B1 ;  /* 0x0000000000017941 */ /* 0x000fea0003800000 */
.L_x_1818:
[C---:B------:R-:W-:Y:S02]  /*bcf0*/  PRMT R41, R28.reuse, 0x7610, R41 ;  /* 0x000076101c297816 */ /* 0x040fe40000000029 */
[----:B------:R-:W-:Y:S02]  /*bd00*/  PRMT R42, R28, 0x7632, R42 ;  /* 0x000076321c2a7816 */ /* 0x000fe4000000002a */
[C---:B------:R-:W-:Y:S02]  /*bd10*/  PRMT R43, R29.reuse, 0x7610, R43 ;  /* 0x000076101d2b7816 */ /* 0x040fe4000000002b */
[----:B------:R-:W-:Y:S02]  /*bd20*/  PRMT R44, R29, 0x7632, R44 ;  /* 0x000076321d2c7816 */ /* 0x000fe4000000002c */
[----:B------:R-:W-:Y:S02]  /*bd30*/  PRMT R28, R30, 0x7610, R28 ;  /* 0x000076101e1c7816 */ /* 0x000fe4000000001c */
[----:B------:R-:W-:-:S02]  /*bd40*/  PRMT R29, R31, 0x7610, R29 ;  /* 0x000076101f1d7816 */ /* 0x000fc4000000001d */
[----:B------:R-:W-:Y:S02]  /*bd50*/  PRMT R32, R24, 0x7632, R32 ;  /* 0x0000763218207816 */ /* 0x000fe40000000020 */
[----:B------:R-:W-:Y:S02]  /*bd60*/  PRMT R33, R25, 0x7632, R33 ;  /* 0x0000763219217816 */ /* 0x000fe40000000021 */
[C---:B------:R-:W-:Y:S02]  /*bd70*/  PRMT R34, R26.reuse, 0x7610, R34 ;  /* 0x000076101a227816 */ /* 0x040fe40000000022 */
[----:B------:R-:W-:Y:S02]  /*bd80*/  PRMT R35, R26, 0x7632, R35 ;  /* 0x000076321a237816 */ /* 0x000fe40000000023 */
[C---:B------:R-:W-:Y:S02]  /*bd90*/  PRMT R39, R27.reuse, 0x7610, R39 ;  /* 0x000076101b277816 */ /* 0x040fe40000000027 */
[----:B------:R-:W-:-:S02]  /*bda0*/  PRMT R40, R27, 0x7632, R40 ;  /* 0x000076321b287816 */ /* 0x000fc40000000028 */
[----:B------:R-:W-:Y:S02]  /*bdb0*/  PRMT R30, R30, 0x7632, R30 ;  /* 0x000076321e1e7816 */ /* 0x000fe4000000001e */
[----:B------:R-:W-:-:S07]  /*bdc0*/  PRMT R31, R31, 0x7632, R31 ;  /* 0x000076321f1f7816 */ /* 0x000fce000000001f */
.L_x_1817:
[----:B------:R-:W-:Y:S05]  /*bdd0*/  BSYNC B0 ;  /* 0x0000000000007941 */ /* 0x000fea0003800000 */
.L_x_1816:
[----:B------:R-:W-:Y:S01]  /*bde0*/  ISETP.GE.U32.AND P1, PT, R37, R36, PT ;  /* 0x000000242500720c */ /* 0x000fe20003f26070 */
[----:B------:R-:W-:-:S12]  /*bdf0*/  BSSY B0, `(.L_x_1820) ;  /* 0x000002a000007945 */ /* 0x000fd80003800000 */
[----:B------:R-:W-:Y:S05]  /*be00*/  @P1 BRA `(.L_x_1821) ;  /* 0x0000000000a01947 */ /* 0x000fea0003800000 */
[----:B------:R-:W-:-:S05]  /*be10*/  IMAD R24, R38, R37, RZ ;  /* 0x0000002526187224 */ /* 0x000fca00078e02ff */
[----:B------:R-:W-:-:S05]  /*be20*/  SHF.R.U32.HI R27, RZ, 0x2, R24 ;  /* 0x00000002ff1b7819 */ /* 0x000fca0000011618 */
[----:B------:R-:W-:-:S05]  /*be30*/  IMAD.WIDE.U32 R26, R27, 0x8, R18 ;  /* 0x000000081b1a7825 */ /* 0x000fca00078e0012 */
[----:B------:R-:W2:Y:S01]  /*be40*/  LDG.E.64 R32, desc[UR58][R26.64] ;  /* 0x0000003a1a207981 */ /* 0x000ea2000c1e1b00 */
[----:B------:R-:W-:-:S04]  /*be50*/  IADD3 R45, R37, R0, RZ ;  /* 0x00000000252d7210 */ /* 0x000fc80007ffe0ff */
[----:B------:R-:W-:Y:S02]  /*be60*/  ISETP.GE.U32.AND P0, PT, R45, R36, PT ;  /* 0x000000242d00720c */ /* 0x000fe40003f06070 */
[C---:B--2---:R-:W-:Y:S02]  /*be70*/  PRMT R24, R32.reuse, 0x7610, R24 ;  /* 0x0000761020187816 */ /* 0x044fe40000000018 */
[C---:B------:R-:W-:Y:S02]  /*be80*/  PRMT R25, R33.reuse, 0x7610, R25 ;  /* 0x0000761021197816 */ /* 0x040fe40000000019 */
[----:B------:R-:W-:Y:S02]  /*be90*/  PRMT R32, R32, 0x7632, R32 ;  /* 0x0000763220207816 */ /* 0x000fe40000000020 */
[----:B------:R-:W-:-:S05]  /*bea0*/  PRMT R33, R33, 0x7632, R33 ;  /* 0x0000763221217816 */ /* 0x000fca0000000021 */
[----:B------:R-:W-:Y:S05]  /*beb0*/  @P0 BRA `(.L_x_1821) ;  /* 0x0000000000740947 */ /* 0x000fea0003800000 */
[----:B------:R-:W-:-:S05]  /*bec0*/  IMAD R26, R38, R45, RZ ;  /* 0x0000002d261a7224 */ /* 0x000fca00078e02ff */
[----:B------:R-:W-:-:S05]  /*bed0*/  SHF.R.U32.HI R27, RZ, 0x2, R26 ;  /* 0x00000002ff1b7819 */ /* 0x000fca000001161a */
[----:B------:R-:W-:-:S06]  /*bee0*/  IMAD.WIDE.U32 R26, R27, 0x8, R18 ;  /* 0x000000081b1a7825 */ /* 0x000fcc00078e0012 */
        /* <DEDUP_REMOVED lines=8> */
[----:B------:R-:W-:-:S04]  /*bf70*/  IADD3 R27, R45, R0, RZ ;  /* 0x000000002d1b7210 */ /* 0x000fc80007ffe0ff */
[----:B------:R-:W-:-:S13]  /*bf80*/  ISETP.GE.U32.AND P0, PT, R27, R36, PT ;  /* 0x000000241b00720c */ /* 0x000fda0003f06070 */
[C---:B------:R-:W-:Y:S02]  /*bf90*/  @!P0 IMAD R26, R38.reuse, R27, RZ ;  /* 0x0000001b261a8224 */ /* 0x040fe400078e02ff */
[----:B------:R-:W-:-:S03]  /*bfa0*/  IMAD R38, R38, R45, RZ ;  /* 0x0000002d26267224 */ /* 0x000fc600078e02ff */
[----:B------:R-:W-:Y:S02]  /*bfb0*/  @!P0 SHF.R.U32.HI R27, RZ, 0x2, R26 ;  /* 0x00000002ff1b8819 */ /* 0x000fe4000001161a */
[----:B------:R-:W-:-:S03]  /*bfc0*/  SHF.R.U32.HI R41, RZ, 0x2, R38 ;  /* 0x00000002ff297819 */ /* 0x000fc60000011626 */
[----:B------:R-:W-:-:S04]  /*bfd0*/  @!P0 IMAD.WIDE.U32 R26, R27, 0x8, R18 ;  /* 0x000000081b1a8825 */ /* 0x000fc800078e0012 */
[----:B------:R-:W-:Y:S02]  /*bfe0*/  IMAD.WIDE.U32 R18, R41, 0x8, R18 ;  /* 0x0000000829127825 */ /* 0x000fe400078e0012 */
[----:B------:R-:W2:Y:S04]  /*bff0*/  @!P0 LDG.E.64 R26, desc[UR58][R26.64] ;  /* 0x0000003a1a1a8981 */ /* 0x000ea8000c1e1b00 */
[----:B------:R-:W3:Y:S01]  /*c000*/  LDG.E.64 R18, desc[UR58][R18.64] ;  /* 0x0000003a12127981 */ /* 0x000ee2000c1e1b00 */
[C---:B--2---:R-:W-:Y:S02]  /*c010*/  @!P0 PRMT R28, R26.reuse, 0x7610, R28 ;  /* 0x000076101a1c8816 */ /* 0x044fe4000000001c */
[----:B------:R-:W-:Y:S02]  /*c020*/  @!P0 PRMT R30, R26, 0x7632, R30 ;  /* 0x000076321a1e8816 */ /* 0x000fe4000000001e */
[----:B------:R-:W-:-:S02]  /*c030*/  @!P0 PRMT R29, R27, 0x7610, R29 ;  /* 0x000076101b1d8816 */ /* 0x000fc4000000001d */
[----:B------:R-:W-:Y:S02]  /*c040*/  @!P0 PRMT R31, R27, 0x7632, R31 ;  /* 0x000076321b1f8816 */ /* 0x000fe4000000001f */
[C---:B---3--:R-:W-:Y:S02]  /*c050*/  PRMT R41, R18.reuse, 0x7610, R41 ;  /* 0x0000761012297816 */ /* 0x048fe40000000029 */
[----:B------:R-:W-:Y:S02]  /*c060*/  PRMT R42, R18, 0x7632, R42 ;  /* 0x00007632122a7816 */ /* 0x000fe4000000002a */
[C---:B------:R-:W-:Y:S02]  /*c070*/  PRMT R43, R19.reuse, 0x7610, R43 ;  /* 0x00007610132b7816 */ /* 0x040fe4000000002b */
[----:B------:R-:W-:-:S07]  /*c080*/  PRMT R44, R19, 0x7632, R44 ;  /* 0x00007632132c7816 */ /* 0x000fce000000002c */
.L_x_1821:
[----:B------:R-:W-:Y:S05]  /*c090*/  BSYNC B0 ;  /* 0x0000000000007941 */ /* 0x000fea0003800000 */
.L_x_1820:
        /* <DEDUP_REMOVED lines=26> */
[----:B------:R-:W-:Y:S01]  /*c240*/  FMUL.FTZ R10, R10, R19 ;  /* 0x000000130a0a7220 */ /* 0x000fe20000410000 */
[----:B------:R-:W-:Y:S01]  /*c250*/  IADD3 R19, R37, R0, RZ ;  /* 0x0000000025137210 */ /* 0x000fe20007ffe0ff */
[----:B------:R-:W-:Y:S01]  /*c260*/  IMAD.U32 R39, R39, 0x10000, RZ ;  /* 0x0001000027277824 */ /* 0x000fe200078e00ff */
[----:B------:R-:W-:Y:S01]  /*c270*/  SHF.L.U32 R9, R9, 0x10, RZ ;  /* 0x0000001009097819 */ /* 0x000fe200000006ff */
[----:B------:R-:W-:Y:S01]  /*c280*/  IMAD.U32 R40, R40, 0x10000, RZ ;  /* 0x0001000028287824 */ /* 0x000fe200078e00ff */
[----:B------:R-:W-:Y:S01]  /*c290*/  ISETP.GE.U32.AND P0, PT, R19, R36, PT ;  /* 0x000000241300720c */ /* 0x000fe20003f06070 */
        /* <DEDUP_REMOVED lines=43> */
.L_x_1823:
[----:B------:R-:W-:Y:S05]  /*c550*/  BSYNC B0 ;  /* 0x0000000000007941 */ /* 0x000fea0003800000 */
.L_x_1822:
[----:B------:R-:W-:Y:S01]  /*c560*/  IMAD.U32 R19, R10, 0x10000, RZ ;  /* 0x000100000a137824 */ /* 0x000fe200078e00ff */
[----:B------:R-:W-:Y:S01]  /*c570*/  SHF.L.U32 R10, R15, 0x10, RZ ;  /* 0x000000100f0a7819 */ /* 0x000fe200000006ff */
[----:B------:R-:W-:Y:S01]  /*c580*/  IMAD.U32 R11, R11, 0x10000, RZ ;  /* 0x000100000b0b7824 */ /* 0x000fe200078e00ff */
[----:B------:R-:W-:Y:S02]  /*c590*/  SHF.L.U32 R12, R12, 0x10, RZ ;  /* 0x000000100c0c7819 */ /* 0x000fe400000006ff */
[----:B------:R-:W-:Y:S01]  /*c5a0*/  SHF.L.U32 R0, R14, 0x10, RZ ;  /* 0x000000100e007819 */ /* 0x000fe200000006ff */
[----:B------:R-:W-:Y:S01]  /*c5b0*/  FMUL.FTZ R10, R10, R11 ;  /* 0x0000000b0a0a7220 */ /* 0x000fe20000410000 */
[----:B------:R-:W-:Y:S01]  /*c5c0*/  IMAD.U32 R11, R8, 0x10000, RZ ;  /* 0x00010000080b7824 */ /* 0x000fe200078e00ff */
[----:B------:R-:W-:Y:S02]  /*c5d0*/  SHF.L.U32 R13, R13, 0x10, RZ ;  /* 0x000000100d0d7819 */ /* 0x000fe400000006ff */
[----:B------:R-:W-:Y:S01]  /*c5e0*/  FMUL.FTZ R0, R0, R19 ;  /* 0x0000001300007220 */ /* 0x000fe20000410000 */
[----:B------:R-:W-:Y:S01]  /*c5f0*/  FMUL.FTZ R8, R12, R11 ;  /* 0x0000000b0c087220 */ /* 0x000fe20000410000 */
[----:B------:R-:W-:Y:S01]  /*c600*/  IMAD.U32 R12, R9, 0x10000, RZ ;  /* 0x00010000090c7824 */ /* 0x000fe200078e00ff */
[----:B------:R-:W0:Y:S01]  /*c610*/  F2F.BF16.F32 R10, R10 ;  /* 0x0000000a000a7304 */ /* 0x000e220000202000 */
[----:B------:R-:W-:-:S02]  /*c620*/  SHF.L.U32 R7, R7, 0x10, RZ ;  /* 0x0000001007077819 */ /* 0x000fc400000006ff */
[----:B------:R-:W-:Y:S01]  /*c630*/  FMUL.FTZ R9, R13, R12 ;  /* 0x0000000c0d097220 */ /* 0x000fe20000410000 */
[----:B------:R-:W-:Y:S01]  /*c640*/  SHF.L.U32 R11, R6, 0x10, RZ ;  /* 0x00000010060b7819 */ /* 0x000fe200000006ff */
[----:B------:R-:W-:Y:S01]  /*c650*/  IMAD.U32 R6, R3, 0x10000, RZ ;  /* 0x0001000003067824 */ /* 0x000fe200078e00ff */
[----:B------:R-:W-:Y:S02]  /*c660*/  SHF.L.U32 R21, R21, 0x10, RZ ;  /* 0x0000001015157819 */ /* 0x000fe400000006ff */
[----:B------:R-:W1:Y:S01]  /*c670*/  F2F.BF16.F32 R0, R0 ;  /* 0x0000000000007304 */ /* 0x000e620000202000 */
[----:B0-----:R-:W-:-:S07]  /*c680*/  IMAD.U32 R10, R10, 0x10000, RZ ;  /* 0x000100000a0a7824 */ /* 0x001fce00078e00ff */
[----:B------:R-:W0:Y:S01]  /*c690*/  F2F.BF16.F32 R8, R8 ;  /* 0x0000000800087304 */ /* 0x000e220000202000 */
[----:B------:R-:W-:Y:S01]  /*c6a0*/  FMUL.FTZ R10, R7, R10 ;  /* 0x0000000a070a7220 */ /* 0x000fe20000410000 */
[----:B------:R-:W-:Y:S02]  /*c6b0*/  SHF.L.U32 R7, R4, 0x10, RZ ;  /* 0x0000001004077819 */ /* 0x000fe400000006ff */
[----:B------:R-:W-:Y:S01]  /*c6c0*/  SHF.L.U32 R4, R5, 0x10, RZ ;  /* 0x0000001005047819 */ /* 0x000fe200000006ff */
[----:B-1----:R-:W-:-:S03]  /*c6d0*/  IMAD.U32 R0, R0, 0x10000, RZ ;  /* 0x0001000000007824 */ /* 0x002fc600078e00ff */
[----:B------:R-:W1:Y:S01]  /*c6e0*/  F2F.BF16.F32 R9, R9 ;  /* 0x0000000900097304 */ /* 0x000e620000202000 */
[----:B------:R-:W-:Y:S01]  /*c6f0*/  FMUL.FTZ R0, R11, R0 ;  /* 0x000000000b007220 */ /* 0x000fe20000410000 */
[----:B------:R-:W-:Y:S01]  /*c700*/  SHF.L.U32 R11, R16, 0x10, RZ ;  /* 0x00000010100b7819 */ /* 0x000fe200000006ff */
[----:B0-----:R-:W-:-:S05]  /*c710*/  IMAD.U32 R8, R8, 0x10000, RZ ;  /* 0x0001000008087824 */ /* 0x001fca00078e00ff */
[----:B------:R-:W0:Y:S01]  /*c720*/  F2F.BF16.F32 R10, R10 ;  /* 0x0000000a000a7304 */ /* 0x000e220000202000 */
[----:B------:R-:W-:Y:S01]  /*c730*/  FMUL.FTZ R8, R7, R8 ;  /* 0x0000000807087220 */ /* 0x000fe20000410000 */
[----:B------:R-:W-:Y:S02]  /*c740*/  IMAD.U32 R7, R20, 0x10000, RZ ;  /* 0x0001000014077824 */ /* 0x000fe400078e00ff */
[----:B-1----:R-:W-:-:S04]  /*c750*/  IMAD.U32 R9, R9, 0x10000, RZ ;  /* 0x0001000009097824 */ /* 0x002fc800078e00ff */
[----:B------:R-:W1:Y:S01]  /*c760*/  F2F.BF16.F32 R0, R0 ;  /* 0x0000000000007304 */ /* 0x000e620000202000 */
[----:B------:R-:W-:Y:S01]  /*c770*/  FMUL.FTZ R9, R4, R9 ;  /* 0x0000000904097220 */ /* 0x000fe20000410000 */
[----:B0-----:R-:W-:-:S06]  /*c780*/  IMAD.U32 R10, R10, 0x10000, RZ ;  /* 0x000100000a0a7824 */ /* 0x001fcc00078e00ff */
[----:B------:R-:W0:Y:S01]  /*c790*/  F2F.BF16.F32 R8, R8 ;  /* 0x0000000800087304 */ /* 0x000e220000202000 */
[----:B------:R-:W-:Y:S01]  /*c7a0*/  FMUL.FTZ R3, R7, R10 ;  /* 0x0000000a07037220 */ /* 0x000fe20000410000 */
[----:B-1----:R-:W-:-:S06]  /*c7b0*/  SHF.L.U32 R0, R0, 0x10, RZ ;  /* 0x0000001000007819 */ /* 0x002fcc00000006ff */
[----:B------:R-:W1:Y:S01]  /*c7c0*/  F2F.BF16.F32 R9, R9 ;  /* 0x0000000900097304 */ /* 0x000e620000202000 */
[----:B------:R-:W-:Y:S01]  /*c7d0*/  FMUL.FTZ R0, R21, R0 ;  /* 0x0000000015007220 */ /* 0x000fe20000410000 */
[----:B0-----:R-:W-:-:S04]  /*c7e0*/  SHF.L.U32 R4, R8, 0x10, RZ ;  /* 0x0000001008047819 */ /* 0x001fc800000006ff */
[----:B------:R-:W-:Y:S01]  /*c7f0*/  F2FP.BF16.F32.PACK_AB R0, R0, R3 ;  /* 0x000000030000723e */ /* 0x000fe200000010ff */
[----:B------:R-:W-:-:S03]  /*c800*/  FMUL.FTZ R4, R11, R4 ;  /* 0x000000040b047220 */ /* 0x000fc60000410000 */
[C---:B------:R-:W-:Y:S01]  /*c810*/  PRMT R25, R0.reuse, 0x7632, R25 ;  /* 0x0000763200197816 */ /* 0x040fe20000000019 */
[----:B-1----:R-:W-:Y:S01]  /*c820*/  IMAD.U32 R5, R9, 0x10000, RZ ;  /* 0x0001000009057824 */ /* 0x002fe200078e00ff */
[----:B------:R-:W-:-:S03]  /*c830*/  PRMT R24, R0, 0x7610, R24 ;  /* 0x0000761000187816 */ /* 0x000fc60000000018 */
[----:B------:R-:W-:-:S05]  /*c840*/  FMUL.FTZ R5, R5, R6 ;  /* 0x0000000605057220 */ /* 0x000fca0000410000 */
[----:B------:R-:W-:-:S04]  /*c850*/  F2FP.BF16.F32.PACK_AB R4, R4, R5 ;  /* 0x000000050404723e */ /* 0x000fc800000010ff */
[C---:B------:R-:W-:Y:S02]  /*c860*/  PRMT R19, R4.reuse, 0x7632, R19 ;  /* 0x0000763204137816 */ /* 0x040fe40000000013 */
[----:B------:R-:W-:Y:S01]  /*c870*/  PRMT R16, R4, 0x7610, R16 ;  /* 0x0000761004107816 */ /* 0x000fe20000000010 */
[----:B------:R-:W-:Y:S06]  /*c880*/  BRA `(.L_x_1782) ;  /* 0x0000001000f87947 */ /* 0x000fec0003800000 */
.L_x_1798:
[----:B------:R-:W0:Y:S01]  /*c890*/  LDC R14, c[0x0][0x220] ;  /* 0x00008800ff0e7b82 */ /* 0x000e220000000800 */
[----:B------:R-:W-:Y:S07]  /*c8a0*/  BSSY B0, `(.L_x_1824) ;  /* 0x0000092000007945 */ /* 0x000fee0003800000 */
[----:B------:R-:W1:Y:S01]  /*c8b0*/  LDC.U16 R0, c[0x0][0x212] ;  /* 0x00008480ff007b82 */ /* 0x000e620000000400 */
[----:B0-----:R-:W-:-:S05]  /*c8c0*/  IMAD R3, R14, 0x3, R15 ;  /* 0x000000030e037824 */ /* 0x001fca00078e020f */
[----:B------:R-:W-:Y:S02]  /*c8d0*/  ISETP.GE.U32.AND P0, PT, R3, R36, PT ;  /* 0x000000240300720c */ /* 0x000fe40003f06070 */
[-C--:B-1----:R-:W-:Y:S01]  /*c8e0*/  MOV R16, R0.reuse ;  /* 0x0000000000107202 */ /* 0x082fe20000000f00 */
        /* <DEDUP_REMOVED lines=30> */
.L_x_1827:
[----:B------:R-:W-:Y:S01]  /*cad0*/  SHF.R.U32.HI R5, RZ, 0x2, R15 ;  /* 0x00000002ff057819 */ /* 0x000fe2000001160f */
[----:B------:R-:W-:-:S04]  /*cae0*/  IMAD.IADD R15, R15, 0x1, R14 ;  /* 0x000000010f0f7824 */ /* 0x000fc800078e020e */
[----:B------:R-:W-:Y:S01]  /*caf0*/  IMAD.WIDE.U32 R4, R5, 0x8, R18 ;  /* 0x0000000805047825 */ /* 0x000fe200078e0012 */
[----:B------:R-:W-:Y:S02]  /*cb00*/  SHF.R.U32.HI R7, RZ, 0x2, R15 ;  /* 0x00000002ff077819 */ /* 0x000fe4000001160f */
[----:B------:R-:W-:-:S03]  /*cb10*/  IADD3 R15, R15, R14, RZ ;  /* 0x0000000e0f0f7210 */ /* 0x000fc60007ffe0ff */
[----:B------:R-:W2:Y:S01]  /*cb20*/  LDG.E.64 R4, desc[UR58][R4.64] ;  /* 0x0000003a04047981 */ /* 0x000ea2000c1e1b00 */
[----:B------:R-:W-:Y:S01]  /*cb30*/  IMAD.WIDE.U32 R6, R7, 0x8, R18 ;  /* 0x0000000807067825 */ /* 0x000fe200078e0012 */
[----:B------:R-:W-:-:S03]  /*cb40*/  SHF.R.U32.HI R9, RZ, 0x2, R15 ;  /* 0x00000002ff097819 */ /* 0x000fc6000001160f */
[----:B------:R-:W-:Y:S02]  /*cb50*/  IMAD.IADD R15, R15, 0x1, R14 ;  /* 0x000000010f0f7824 */ /* 0x000fe400078e020e */
[----:B------:R-:W3:Y:S01]  /*cb60*/  LDG.E.64 R6, desc[UR58][R6.64] ;  /* 0x0000003a06067981 */ /* 0x000ee2000c1e1b00 */
[----:B------:R-:W-:Y:S02]  /*cb70*/  IMAD.WIDE.U32 R8, R9, 0x8, R18 ;  /* 0x0000000809087825 */ /* 0x000fe400078e0012 */
[----:B------:R-:W-:-:S04]  /*cb80*/  SHF.R.U32.HI R11, RZ, 0x2, R15 ;  /* 0x00000002ff0b7819 */ /* 0x000fc8000001160f */
[----:B------:R-:W4:Y:S01]  /*cb90*/  LDG.E.64 R8, desc[UR58][R8.64] ;  /* 0x0000003a08087981 */ /* 0x000f22000c1e1b00 */
[----:B------:R-:W-:-:S06]  /*cba0*/  IMAD.WIDE.U32 R10, R11, 0x8, R18 ;  /* 0x000000080b0a7825 */ /* 0x000fcc00078e0012 */
[----:B------:R-:W5:Y:S01]  /*cbb0*/  LDG.E.64 R10, desc[UR58][R10.64] ;  /* 0x0000003a0a0a7981 */ /* 0x000f62000c1e1b00 */
[----:B------:R-:W-:Y:S01]  /*cbc0*/  IADD3 R15, R15, R14, RZ ;  /* 0x0000000e0f0f7210 */ /* 0x000fe20007ffe0ff */
[----:B------:R-:W-:Y:S01]  /*cbd0*/  IMAD.U32 R12, R12, 0x10000, RZ ;  /* 0x000100000c0c7824 */ /* 0x000fe200078e00ff */
[----:B------:R-:W-:Y:S01]  /*cbe0*/  SHF.L.U32 R34, R0, 0x10, RZ ;  /* 0x0000001000227819 */ /* 0x000fe200000006ff */
[----:B------:R-:W-:Y:S02]  /*cbf0*/  IMAD.U32 R32, R32, 0x10000, RZ ;  /* 0x0001000020207824 */ /* 0x000fe400078e00ff */
[----:B------:R-:W-:Y:S02]  /*cc00*/  IMAD R37, R14, 0x3, R15 ;  /* 0x000000030e257824 */ /* 0x000fe400078e020f */
[----:B------:R-:W-:Y:S02]  /*cc10*/  IMAD.U32 R39, R25, 0x10000, RZ ;  /* 0x0001000019277824 */ /* 0x000fe400078e00ff */
[----:B------:R-:W-:Y:S01]  /*cc20*/  IMAD.U32 R29, R29, 0x10000, RZ ;  /* 0x000100001d1d7824 */ /* 0x000fe200078e00ff */
[----:B------:R-:W-:Y:S01]  /*cc30*/  ISETP.GE.U32.AND P0, PT, R37, R36, PT ;  /* 0x000000242500720c */ /* 0x000fe20003f06070 */
[----:B------:R-:W-:-:S02]  /*cc40*/  IMAD.U32 R37, R30, 0x10000, RZ ;  /* 0x000100001e257824 */ /* 0x000fc400078e00ff */
[----:B------:R-:W-:Y:S02]  /*cc50*/  IMAD.U32 R24, R24, 0x10000, RZ ;  /* 0x0001000018187824 */ /* 0x000fe400078e00ff */
[----:B--2---:R-:W-:Y:S01]  /*cc60*/  IMAD.U32 R33, R4, 0x10000, RZ ;  /* 0x0001000004217824 */ /* 0x004fe200078e00ff */
[----:B------:R-:W-:-:S03]  /*cc70*/  SHF.L.U32 R35, R5, 0x10, RZ ;  /* 0x0000001005237819 */ /* 0x000fc600000006ff */
[----:B------:R-:W-:Y:S01]  /*cc80*/  FMUL.FTZ R0, R12, R33 ;  /* 0x000000210c007220 */ /* 0x000fe20000410000 */
[----:B------:R-:W-:Y:S02]  /*cc90*/  IMAD.U32 R33, R13, 0x10000, RZ ;  /* 0x000100000d217824 */ /* 0x000fe400078e00ff */
[----:B------:R-:W-:Y:S01]  /*cca0*/  FMUL.FTZ R12, R34, R35 ;  /* 0x00000023220c7220 */ /* 0x000fe20000410000 */
[----:B------:R-:W-:Y:S01]  /*ccb0*/  SHF.L.U32 R34, R3, 0x10, RZ ;  /* 0x0000001003227819 */ /* 0x000fe200000006ff */
[----:B---3--:R-:W-:Y:S01]  /*ccc0*/  IMAD.U32 R40, R7, 0x10000, RZ ;  /* 0x0001000007287824 */ /* 0x008fe200078e00ff */
[----:B------:R-:W-:Y:S02]  /*ccd0*/  PRMT R3, R4, 0x7632, R3 ;  /* 0x0000763204037816 */ /* 0x000fe40000000003 */
[----:B------:R-:W-:Y:S02]  /*cce0*/  PRMT R13, R5, 0x7632, R13 ;  /* 0x00007632050d7816 */ /* 0x000fe4000000000d */
[----:B------:R-:W-:-:S02]  /*ccf0*/  SHF.L.U32 R30, R3, 0x10, RZ ;  /* 0x00000010031e7819 */ /* 0x000fc400000006ff */
[C---:B------:R-:W-:Y:S01]  /*cd00*/  PRMT R3, R6.reuse, 0x7632, R3 ;  /* 0x0000763206037816 */ /* 0x040fe20000000003 */
[----:B------:R-:W-:Y:S01]  /*cd10*/  IMAD.U32 R13, R13, 0x10000, RZ ;  /* 0x000100000d0d7824 */ /* 0x000fe200078e00ff */
[----:B------:R-:W-:Y:S02]  /*cd20*/  SHF.L.U32 R35, R31, 0x10, RZ ;  /* 0x000000101f237819 */ /* 0x000fe400000006ff */
[----:B------:R-:W-:Y:S01]  /*cd30*/  SHF.L.U32 R31, R6, 0x10, RZ ;  /* 0x00000010061f7819 */ /* 0x000fe200000006ff */
[----:B------:R-:W-:Y:S01]  /*cd40*/  FMUL.FTZ R13, R34, R13 ;  /* 0x0000000d220d7220 */ /* 0x000fe20000410000 */
[----:B------:R-:W-:Y:S01]  /*cd50*/  SHF.L.U32 R38, R3, 0x10, RZ ;  /* 0x0000001003267819 */ /* 0x000fe200000006ff */
[----:B------:R-:W-:Y:S01]  /*cd60*/  FMUL.FTZ R3, R33, R30 ;  /* 0x0000001e21037220 */ /* 0x000fe20000410000 */
[----:B------:R-:W-:Y:S01]  /*cd70*/  FMUL.FTZ R30, R37, R40 ;  /* 0x00000028251e7220 */ /* 0x000fe20000410000 */
[----:B----4-:R-:W-:Y:S01]  /*cd80*/  PRMT R25, R8, 0x7632, R25 ;  /* 0x0000763208197816 */ /* 0x010fe20000000019 */
[----:B------:R-:W-:Y:S01]  /*cd90*/  FMUL.FTZ R31, R32, R31 ;  /* 0x0000001f201f7220 */ /* 0x000fe20000410000 */
[----:B------:R-:W-:Y:S01]  /*cda0*/  SHF.L.U32 R33, R28, 0x10, RZ ;  /* 0x000000101c217819 */ /* 0x000fe200000006ff */
[----:B------:R-:W-:Y:S01]  /*cdb0*/  IMAD.U32 R34, R8, 0x10000, RZ ;  /* 0x0001000008227824 */ /* 0x000fe200078e00ff */
[----:B------:R-:W-:Y:S01]  /*cdc0*/  SHF.L.U32 R37, R26, 0x10, RZ ;  /* 0x000000101a257819 */ /* 0x000fe200000006ff */
[----:B------:R-:W-:Y:S01]  /*cdd0*/  FMUL.FTZ R32, R35, R38 ;  /* 0x0000002623207220 */ /* 0x000fe20000410000 */
[----:B------:R-:W-:Y:S01]  /*cde0*/  SHF.L.U32 R40, R9, 0x10, RZ ;  /* 0x0000001009287819 */ /* 0x000fe200000006ff */
[----:B------:R-:W-:Y:S01]  /*cdf0*/  IMAD.U32 R38, R25, 0x10000, RZ ;  /* 0x0001000019267824 */ /* 0x000fe200078e00ff */
[----:B------:R-:W-:Y:S01]  /*ce00*/  PRMT R28, R7, 0x7632, R28 ;  /* 0x00007632071c7816 */ /* 0x000fe2000000001c */
[----:B------:R-:W-:Y:S01]  /*ce10*/  IMAD.U32 R35, R27, 0x10000, RZ ;  /* 0x000100001b237824 */ /* 0x000fe200078e00ff */
[----:B------:R-:W-:Y:S01]  /*ce20*/  PRMT R26, R9, 0x7632, R26 ;  /* 0x00007632091a7816 */ /* 0x000fe2000000001a */
[----:B------:R-:W-:Y:S01]  /*ce30*/  FMUL.FTZ R25, R37, R40 ;  /* 0x0000002825197220 */ /* 0x000fe20000410000 */
[----:B------:R-:W-:Y:S01]  /*ce40*/  SHF.L.U32 R28, R28, 0x10, RZ ;  /* 0x000000101c1c7819 */ /* 0x000fe200000006ff */
[----:B------:R-:W-:Y:S01]  /*ce50*/  IMAD.U32 R37, R20, 0x10000, RZ ;  /* 0x0001000014257824 */ /* 0x000fe200078e00ff */
[----:B------:R-:W-:Y:S01]  /*ce60*/  SHF.L.U32 R42, R26, 0x10, RZ ;  /* 0x000000101a2a7819 */ /* 0x000fe200000006ff */
[----:B------:R-:W-:Y:S01]  /*ce70*/  FMUL.FTZ R26, R33, R34 ;  /* 0x00000022211a7220 */ /* 0x000fe20000410000 */
[----:B------:R-:W-:Y:S01]  /*ce80*/  SHF.L.U32 R34, R21, 0x10, RZ ;  /* 0x0000001015227819 */ /* 0x000fe200000006ff */
[----:B------:R-:W-:Y:S01]  /*ce90*/  FMUL.FTZ R27, R29, R28 ;  /* 0x0000001c1d1b7220 */ /* 0x000fe20000410000 */
[C---:B-----5:R-:W-:Y:S01]  /*cea0*/  PRMT R20, R10.reuse, 0x7632, R20 ;  /* 0x000076320a147816 */ /* 0x060fe20000000014 */
        /* <DEDUP_REMOVED lines=8> */
[----:B------:R-:W-:Y:S01]  /*cf30*/  FMUL.FTZ R16, R24, R33 ;  /* 0x0000002118107220 */ /* 0x000fe20000410000 */
[----:B------:R-:W-:Y:S01]  /*cf40*/  F2FP.BF16.F32.PACK_AB R0, R3, R0 ;  /* 0x000000000300723e */ /* 0x000fe200000010ff */
[----:B------:R-:W-:Y:S01]  /*cf50*/  FMUL.FTZ R35, R34, R35 ;  /* 0x0000002322237220 */ /* 0x000fe20000410000 */
[----:B------:R-:W-:Y:S01]  /*cf60*/  F2FP.BF16.F32.PACK_AB R21, R13, R12 ;  /* 0x0000000c0d15723e */ /* 0x000fe200000010ff */
[----:B------:R-:W-:Y:S01]  /*cf70*/  FMUL.FTZ R20, R37, R38 ;  /* 0x0000002625147220 */ /* 0x000fe20000410000 */
[----:B------:R-:W-:Y:S01]  /*cf80*/  FMUL.FTZ R39, R39, R40 ;  /* 0x0000002827277220 */ /* 0x000fe20000410000 */
[----:B------:R-:W-:-:S02]  /*cf90*/  PRMT R13, R0, 0x7632, R13 ;  /* 0x00007632000d7816 */ /* 0x000fc4000000000d */
[----:B------:R-:W-:Y:S02]  /*cfa0*/  PRMT R12, R0, 0x7610, R12 ;  /* 0x00007610000c7816 */ /* 0x000fe4000000000c */
[C---:B------:R-:W-:Y:S02]  /*cfb0*/  PRMT R3, R21.reuse, 0x7632, R3 ;  /* 0x0000763215037816 */ /* 0x040fe40000000003 */
[----:B------:R-:W-:Y:S02]  /*cfc0*/  PRMT R0, R21, 0x7610, R0 ;  /* 0x0000761015007816 */ /* 0x000fe40000000000 */
[----:B------:R-:W-:Y:S02]  /*cfd0*/  F2FP.BF16.F32.PACK_AB R26, R29, R26 ;  /* 0x0000001a1d1a723e */ /* 0x000fe400000010ff */
[----:B------:R-:W-:Y:S02]  /*cfe0*/  F2FP.BF16.F32.PACK_AB R21, R28, R25 ;  /* 0x000000191c15723e */ /* 0x000fe400000010ff */
[----:B------:R-:W-:-:S02]  /*cff0*/  F2FP.BF16.F32.PACK_AB R16, R35, R16 ;  /* 0x000000102310723e */ /* 0x000fc400000010ff */
[----:B------:R-:W-:Y:S02]  /*d000*/  F2FP.BF16.F32.PACK_AB R32, R32, R31 ;  /* 0x0000001f2020723e */ /* 0x000fe400000010ff */
[----:B------:R-:W-:Y:S02]  /*d010*/  F2FP.BF16.F32.PACK_AB R30, R27, R30 ;  /* 0x0000001e1b1e723e */ /* 0x000fe400000010ff */
[----:B------:R-:W-:Y:S02]  /*d020*/  F2FP.BF16.F32.PACK_AB R20, R39, R20 ;  /* 0x000000142714723e */ /* 0x000fe400000010ff */
[C---:B------:R-:W-:Y:S02]  /*d030*/  PRMT R27, R26.reuse, 0x7632, R27 ;  /* 0x000076321a1b7816 */ /* 0x040fe4000000001b */
[----:B------:R-:W-:Y:S02]  /*d040*/  PRMT R28, R26, 0x7610, R28 ;  /* 0x000076101a1c7816 */ /* 0x000fe4000000001c */
[----:B------:R-:W-:-:S02]  /*d050*/  PRMT R25, R21, 0x7632, R25 ;  /* 0x0000763215197816 */ /* 0x000fc40000000019 */
[----:B------:R-:W-:Y:S02]  /*d060*/  PRMT R26, R21, 0x7610, R26 ;  /* 0x00007610151a7816 */ /* 0x000fe4000000001a */
[C---:B------:R-:W-:Y:S02]  /*d070*/  PRMT R21, R16.reuse, 0x7632, R21 ;  /* 0x0000763210157816 */ /* 0x040fe40000000015 */
[----:B------:R-:W-:Y:S02]  /*d080*/  PRMT R24, R16, 0x7610, R24 ;  /* 0x0000761010187816 */ /* 0x000fe40000000018 */
[----:B------:R-:W-:Y:S02]  /*d090*/  PRMT R31, R32, 0x7632, R31 ;  /* 0x00007632201f7816 */ /* 0x000fe4000000001f */
[----:B------:R-:W-:Y:S02]  /*d0a0*/  PRMT R29, R30, 0x7632, R29 ;  /* 0x000076321e1d7816 */ /* 0x000fe4000000001d */
[----:B------:R-:W-:Y:S01]  /*d0b0*/  PRMT R16, R20, 0x7632, R16 ;  /* 0x0000763214107816 */ /* 0x000fe20000000010 */
[----:B------:R-:W-:Y:S06]  /*d0c0*/  @!P0 BRA `(.L_x_1827) ;  /* 0xfffffff800808947 */ /* 0x000fec000383ffff */
[----:B------:R-:W-:Y:S05]  /*d0d0*/  BSYNC B1 ;  /* 0x0000000000017941 */ /* 0x000fea0003800000 */
.L_x_1826:
[C---:B------:R-:W-:Y:S02]  /*d0e0*/  PRMT R39, R7.reuse, 0x7610, R39 ;  /* 0x0000761007277816 */ /* 0x040fe40000000027 */
[----:B------:R-:W-:Y:S02]  /*d0f0*/  PRMT R40, R7, 0x7632, R40 ;  /* 0x0000763207287816 */ /* 0x000fe40000000028 */
[C---:B------:R-:W-:Y:S02]  /*d100*/  PRMT R41, R8.reuse, 0x7610, R41 ;  /* 0x0000761008297816 */ /* 0x040fe40000000029 */
[----:B------:R-:W-:Y:S02]  /*d110*/  PRMT R42, R8, 0x7632, R42 ;  /* 0x00007632082a7816 */ /* 0x000fe4000000002a */
[----:B------:R-:W-:Y:S02]  /*d120*/  PRMT R7, R10, 0x7610, R7 ;  /* 0x000076100a077816 */ /* 0x000fe40000000007 */
[----:B------:R-:W-:-:S02]  /*d130*/  PRMT R8, R11, 0x7610, R8 ;  /* 0x000076100b087816 */ /* 0x000fc40000000008 */
[C---:B------:R-:W-:Y:S02]  /*d140*/  PRMT R33, R4.reuse, 0x7610, R33 ;  /* 0x0000761004217816 */ /* 0x040fe40000000021 */
[----:B------:R-:W-:Y:S02]  /*d150*/  PRMT R34, R4, 0x7632, R34 ;  /* 0x0000763204227816 */ /* 0x000fe40000000022 */
[C---:B------:R-:W-:Y:S02]  /*d160*/  PRMT R35, R5.reuse, 0x7610, R35 ;  /* 0x0000761005237816 */ /* 0x040fe40000000023 */
[----:B------:R-:W-:Y:S02]  /*d170*/  PRMT R37, R5, 0x7632, R37 ;  /* 0x0000763205257816 */ /* 0x000fe40000000025 */
[----:B------:R-:W-:Y:S02]  /*d180*/  PRMT R38, R6, 0x7632, R38 ;  /* 0x0000763206267816 */ /* 0x000fe40000000026 */
[----:B------:R-:W-:-:S02]  /*d190*/  PRMT R43, R9, 0x7632, R43 ;  /* 0x00007632092b7816 */ /* 0x000fc4000000002b */
[----:B------:R-:W-:Y:S02]  /*d1a0*/  PRMT R10, R10, 0x7632, R10 ;  /* 0x000076320a0a7816 */ /* 0x000fe4000000000a */
[----:B------:R-:W-:-:S07]  /*d1b0*/  PRMT R11, R11, 0x7632, R11 ;  /* 0x000076320b0b7816 */ /* 0x000fce000000000b */
.L_x_1825:
[----:B------:R-:W-:Y:S05]  /*d1c0*/  BSYNC B0 ;  /* 0x0000000000007941 */ /* 0x000fea0003800000 */
.L_x_1824:
[----:B------:R-:W-:Y:S01]  /*d1d0*/  ISETP.GE.U32.AND P1, PT, R15, R36, PT ;  /* 0x000000240f00720c */ /* 0x000fe20003f26070 */
[----:B------:R-:W-:-:S12]  /*d1e0*/  BSSY B0, `(.L_x_1828) ;  /* 0x0000026000007945 */ /* 0x000fd80003800000 */
[----:B------:R-:W-:Y:S05]  /*d1f0*/  @P1 BRA `(.L_x_1829) ;  /* 0x0000000000901947 */ /* 0x000fea0003800000 */
        /* <DEDUP_REMOVED lines=10> */
[----:B------:R-:W-:-:S05]  /*d2a0*/  SHF.R.U32.HI R5, RZ, 0x2, R45 ;  /* 0x00000002ff057819 */ /* 0x000fca000001162d */
[----:B------:R-:W-:-:S06]  /*d2b0*/  IMAD.WIDE.U32 R4, R5, 0x8, R18 ;  /* 0x0000000805047825 */ /* 0x000fcc00078e0012 */
        /* <DEDUP_REMOVED lines=8> */
[----:B------:R-:W-:Y:S01]  /*d340*/  IMAD.IADD R5, R45, 0x1, R14 ;  /* 0x000000012d057824 */ /* 0x000fe200078e020e */
[----:B------:R-:W-:-:S04]  /*d350*/  SHF.R.U32.HI R9, RZ, 0x2, R45 ;  /* 0x00000002ff097819 */ /* 0x000fc8000001162d */
[----:B------:R-:W-:-:S13]  /*d360*/  ISETP.GE.U32.AND P0, PT, R5, R36, PT ;  /* 0x000000240500720c */ /* 0x000fda0003f06070 */
[----:B------:R-:W-:-:S05]  /*d370*/  @!P0 SHF.R.U32.HI R5, RZ, 0x2, R5 ;  /* 0x00000002ff058819 */ /* 0x000fca0000011605 */
        /* <DEDUP_REMOVED lines=12> */
.L_x_1829:
[----:B------:R-:W-:Y:S05]  /*d440*/  BSYNC B0 ;  /* 0x0000000000007941 */ /* 0x000fea0003800000 */
.L_x_1828:
[----:B------:R-:W-:Y:S04]  /*d450*/  BSSY B0, `(.L_x_1830) ;  /* 0x000004f000007945 */ /* 0x000fe80003800000 */
[----:B------:R-:W-:Y:S05]  /*d460*/  @P1 BRA `(.L_x_1831) ;  /* 0x0000000400341947 */ /* 0x000fea0003800000 */
        /* <DEDUP_REMOVED lines=35> */
[C---:B------:R-:W-:Y:S02]  /*d6a0*/  PRMT R31, R5.reuse, 0x7632, R31 ;  /* 0x00007632051f7816 */ /* 0x040fe4000000001f */
        /* <DEDUP_REMOVED lines=20> */
[C---:B------:R-:W-:Y:S02]  /*d7f0*/  PRMT R25, R4.reuse, 0x7632, R25 ;  /* 0x0000763204197816 */ /* 0x040fe40000000019 */
        /* <DEDUP_REMOVED lines=19> */
[----:B------:R-:W-:-:S07]  /*d930*/  PRMT R20, R5, 0x7610, R20 ;  /* 0x0000761005147816 */ /* 0x000fce0000000014 */
.L_x_1831:
[----:B------:R-:W-:Y:S05]  /*d940*/  BSYNC B0 ;  /* 0x0000000000007941 */ /* 0x000fea0003800000 */
.L_x_1830:
        /* <DEDUP_REMOVED lines=8> */
[----:B------:R-:W-:Y:S01]  /*d9d0*/  SHF.L.U32 R6, R29, 0x10, RZ ;  /* 0x000000101d067819 */ /* 0x000fe200000006ff */
[----:B------:R-:W-:-:S02]  /*d9e0*/  IMAD.U32 R3, R3, 0x10000, RZ ;  /* 0x0001000003037824 */ /* 0x000fc400078e00ff */
[----:B------:R-:W-:Y:S01]  /*d9f0*/  FMUL.FTZ R5, R5, R30 ;  /* 0x0000001e05057220 */ /* 0x000fe20000410000 */
[----:B------:R-:W0:Y:S01]  /*da00*/  F2F.BF16.F32 R4, R4 ;  /* 0x0000000400047304 */ /* 0x000e220000202000 */
[----:B------:R-:W-:Y:S02]  /*da10*/  IMAD.U32 R27, R27, 0x10000, RZ ;  /* 0x000100001b1b7824 */ /* 0x000fe400078e00ff */
[----:B------:R-:W-:Y:S01]  /*da20*/  FMUL.FTZ R3, R3, R6 ;  /* 0x0000000603037220 */ /* 0x000fe20000410000 */
[----:B------:R-:W-:Y:S01]  /*da30*/  IMAD.U32 R6, R25, 0x10000, RZ ;  /* 0x0001000019067824 */ /* 0x000fe200078e00ff */
[----:B------:R-:W-:Y:S01]  /*da40*/  SHF.L.U32 R21, R21, 0x10, RZ ;  /* 0x0000001015157819 */ /* 0x000fe200000006ff */
[----:B------:R-:W-:Y:S01]  /*da50*/  IMAD.U32 R7, R28, 0x10000, RZ ;  /* 0x000100001c077824 */ /* 0x000fe200078e00ff */
[----:B------:R-:W-:Y:S01]  /*da60*/  SHF.L.U32 R16, R16, 0x10, RZ ;  /* 0x0000001010107819 */ /* 0x000fe200000006ff */
[----:B------:R-:W-:Y:S01]  /*da70*/  IMAD.U32 R26, R26, 0x10000, RZ ;  /* 0x000100001a1a7824 */ /* 0x000fe200078e00ff */
[----:B------:R-:W1:Y:S01]  /*da80*/  F2F.BF16.F32 R0, R0 ;  /* 0x0000000000007304 */ /* 0x000e620000202000 */
[----:B------:R-:W-:-:S02]  /*da90*/  IMAD.U32 R9, R24, 0x10000, RZ ;  /* 0x0001000018097824 */ /* 0x000fc400078e00ff */
[----:B------:R-:W-:Y:S01]  /*daa0*/  IMAD.U32 R11, R20, 0x10000, RZ ;  /* 0x00010000140b7824 */ /* 0x000fe200078e00ff */
[----:B0-----:R-:W-:-:S04]  /*dab0*/  SHF.L.U32 R4, R4, 0x10, RZ ;  /* 0x0000001004047819 */ /* 0x001fc800000006ff */
[----:B------:R-:W0:Y:S01]  /*dac0*/  F2F.BF16.F32 R3, R3 ;  /* 0x0000000300037304 */ /* 0x000e220000202000 */
[----:B------:R-:W-:Y:S01]  /*dad0*/  FMUL.FTZ R4, R7, R4 ;  /* 0x0000000407047220 */ /* 0x000fe20000410000 */
[----:B-1----:R-:W-:-:S06]  /*dae0*/  SHF.L.U32 R0, R0, 0x10, RZ ;  /* 0x0000001000007819 */ /* 0x002fcc00000006ff */
        /* <DEDUP_REMOVED lines=8> */
[----:B0-----:R-:W-:-:S06]  /*db70*/  IMAD.U32 R4, R4, 0x10000, RZ ;  /* 0x0001000004047824 */ /* 0x001fcc00078e00ff */
[----:B------:R-:W0:Y:S01]  /*db80*/  F2F.BF16.F32 R3, R3 ;  /* 0x0000000300037304 */ /* 0x000e220000202000 */
[----:B------:R-:W-:Y:S01]  /*db90*/  FMUL.FTZ R4, R9, R4 ;  /* 0x0000000409047220 */ /* 0x000fe20000410000 */
[----:B-1----:R-:W-:-:S06]  /*dba0*/  SHF.L.U32 R0, R0, 0x10, RZ ;  /* 0x0000001000007819 */ /* 0x002fcc00000006ff */
[----:B------:R-:W1:Y:S01]  /*dbb0*/  F2F.BF16.F32 R5, R5 ;  /* 0x0000000500057304 */ /* 0x000e620000202000 */
[----:B0-----:R-:W-:-:S05]  /*dbc0*/  SHF.L.U32 R7, R3, 0x10, RZ ;  /* 0x0000001003077819 */ /* 0x001fca00000006ff */
[----:B------:R-:W-:Y:S01]  /*dbd0*/  FMUL.FTZ R7, R16, R7 ;  /* 0x0000000710077220 */ /* 0x000fe20000410000 */
[----:B-1----:R-:W-:Y:S02]  /*dbe0*/  IMAD.U32 R6, R5, 0x10000, RZ ;  /* 0x0001000005067824 */ /* 0x002fe400078e00ff */
[----:B------:R-:W-:Y:S02]  /*dbf0*/  FMUL.FTZ R5, R21, R0 ;  /* 0x0000000015057220 */ /* 0x000fe40000410000 */
[----:B------:R-:W-:-:S03]  /*dc00*/  FMUL.FTZ R6, R11, R6 ;  /* 0x000000060b067220 */ /* 0x000fc60000410000 */
[----:B------:R-:W-:Y:S02]  /*dc10*/  F2FP.BF16.F32.PACK_AB R4, R4, R5 ;  /* 0x000000050404723e */ /* 0x000fe400000010ff */
[----:B------:R-:W-:Y:S02]  /*dc20*/  F2FP.BF16.F32.PACK_AB R6, R6, R7 ;  /* 0x000000070606723e */ /* 0x000fe400000010ff */
[C---:B------:R-:W-:Y:S02]  /*dc30*/  PRMT R25, R4.reuse, 0x7632, R25 ;  /* 0x0000763204197816 */ /* 0x040fe40000000019 */
[----:B------:R-:W-:Y:S02]  /*dc40*/  PRMT R24, R4, 0x7610, R24 ;  /* 0x0000761004187816 */ /* 0x000fe40000000018 */
[C---:B------:R-:W-:Y:S02]  /*dc50*/  PRMT R19, R6.reuse, 0x7632, R19 ;  /* 0x0000763206137816 */ /* 0x040fe40000000013 */
[----:B------:R-:W-:-:S07]  /*dc60*/  PRMT R16, R6, 0x7610, R16 ;  /* 0x0000761006107816 */ /* 0x000fce0000000010 */
.L_x_1782:
[----:B------:R-:W-:Y:S05]  /*dc70*/  BSYNC B6 ;  /* 0x0000000000067941 */ /* 0x000fea0003800000 */
.L_x_1781:
[----:B------:R-:W-:Y:S02]  /*dc80*/  ULDC UR4, c[0x0][0x230] ;  /* 0x00008c0000047ab9 */ /* 0x000fe40000000800 */
[----:B------:R-:W-:-:S13]  /*dc90*/  ISETP.NE.AND P0, PT, RZ, UR4, PT ;  /* 0x00000004ff007c0c */ /* 0x000fda000bf05270 */
[----:B------:R-:W-:Y:S05]  /*dca0*/  @!P0 BRA `(.L_x_1832) ;  /* 0x0000000000d08947 */ /* 0x000fea0003800000 */
[----:B------:R-:W0:Y:S01]  /*dcb0*/  S2R R4, SR_CgaCtaId ;  /* 0x0000000000047919 */ /* 0x000e220000008800 */
[----:B------:R-:W1:Y:S01]  /*dcc0*/  LDC R11, c[0x0][RZ] ;  /* 0x00000000ff0b7b82 */ /* 0x000e620000000800 */
[----:B------:R-:W-:Y:S02]  /*dcd0*/  MOV R0, 0x400 ;  /* 0x0000040000007802 */ /* 0x000fe40000000f00 */
[----:B------:R-:W-:Y:S02]  /*dce0*/  PRMT R6, R25, 0x5410, R24 ;  /* 0x0000541019067816 */ /* 0x000fe40000000018 */
[----:B------:R-:W-:Y:S01]  /*dcf0*/  PRMT R7, R19, 0x5410, R16 ;  /* 0x0000541013077816 */ /* 0x000fe20000000010 */
[----:B------:R-:W-:Y:S02]  /*dd00*/  VIADD R3, R0, 0x10 ;  /* 0x0000001000037836 */ /* 0x000fe40000000000 */
[----:B------:R-:W2:Y:S01]  /*dd10*/  LDC R12, c[0x0][0x4] ;  /* 0x00000100ff0c7b82 */ /* 0x000ea20000000800 */
[----:B-1----:R-:W-:-:S02]  /*dd20*/  IMAD R0, R17, R11, R2 ;  /* 0x0000000b11007224 */ /* 0x002fc400078e0202 */
[----:B0-----:R-:W-:Y:S02]  /*dd30*/  LEA R3, R4, R3, 0x18 ;  /* 0x0000000304037211 */ /* 0x001fe400078ec0ff */
[----:B--2---:R-:W-:Y:S02]  /*dd40*/  SHF.R.U32.HI R4, RZ, 0x1, R12 ;  /* 0x00000001ff047819 */ /* 0x004fe4000001160c */
[----:B------:R-:W-:Y:S02]  /*dd50*/  LEA R0, R0, R3, 0x3 ;  /* 0x0000000300007211 */ /* 0x000fe400078e18ff */
[----:B------:R-:W-:-:S03]  /*dd60*/  ISETP.NE.AND P0, PT, R4, RZ, PT ;  /* 0x000000ff0400720c */ /* 0x000fc60003f05270 */
[----:B------:R0:W-:Y:S10]  /*dd70*/  STS.64 [R0], R6 ;  /* 0x0000000600007388 */ /* 0x0001f40000000a00 */
[----:B------:R-:W-:Y:S05]  /*dd80*/  @!P0 BRA `(.L_x_1832) ;  /* 0x0000000000988947 */ /* 0x000fea0003800000 */
.L_x_1835:
[--C-:B------:R-:W-:Y:S01]  /*dd90*/  IMAD.IADD R5, R17, 0x1, R4.reuse ;  /* 0x0000000111057824 */ /* 0x100fe200078e0204 */
        /* <DEDUP_REMOVED lines=11> */
[----:B------:R-:W-:Y:S01]  /*de50*/  IMAD.U32 R19, R19, 0x10000, RZ ;  /* 0x0001000013137824 */ /* 0x000fe200078e00ff */
[----:B------:R-:W-:Y:S01]  /*de60*/  LEA R4, R4, R3, 0x3 ;  /* 0x0000000304047211 */ /* 0x000fe200078e18ff */
[----:B------:R-:W-:-:S04]  /*de70*/  IMAD.U32 R16, R16, 0x10000, RZ ;  /* 0x0001000010107824 */ /* 0x000fc800078e00ff */
[----:B0-----:R-:W0:Y:S02]  /*de80*/  LDS.64 R6, [R4] ;  /* 0x0000000004067984 */ /* 0x001e240000000a00 */
[C---:B0-----:R-:W-:Y:S01]  /*de90*/  PRMT R5, R6.reuse, 0x7632, R5 ;  /* 0x0000763206057816 */ /* 0x041fe20000000005 */
[----:B------:R-:W-:Y:S01]  /*dea0*/  IMAD.U32 R8, R6, 0x10000, RZ ;  /* 0x0001000006087824 */ /* 0x000fe200078e00ff */
[C---:B------:R-:W-:Y:S02]  /*deb0*/  PRMT R6, R7.reuse, 0x7632, R6 ;  /* 0x0000763207067816 */ /* 0x040fe40000000006 */
[----:B------:R-:W-:Y:S01]  /*dec0*/  SHF.L.U32 R10, R7, 0x10, RZ ;  /* 0x00000010070a7819 */ /* 0x000fe200000006ff */
[----:B------:R-:W-:Y:S01]  /*ded0*/  FMUL.FTZ R8, R25, R8 ;  /* 0x0000000819087220 */ /* 0x000fe20000410000 */
[----:B------:R-:W-:Y:S02]  /*dee0*/  SHF.L.U32 R5, R5, 0x10, RZ ;  /* 0x0000001005057819 */ /* 0x000fe400000006ff */
[----:B------:R-:W-:Y:S01]  /*def0*/  SHF.L.U32 R7, R6, 0x10, RZ ;  /* 0x0000001006077819 */ /* 0x000fe200000006ff */
[----:B------:R-:W-:-:S02]  /*df00*/  FMUL.FTZ R10, R19, R10 ;  /* 0x0000000a130a7220 */ /* 0x000fc40000410000 */
[----:B------:R-:W-:Y:S02]  /*df10*/  FMUL.FTZ R5, R24, R5 ;  /* 0x0000000518057220 */ /* 0x000fe40000410000 */
[----:B------:R-:W-:-:S03]  /*df20*/  FMUL.FTZ R7, R16, R7 ;  /* 0x0000000710077220 */ /* 0x000fc60000410000 */
[----:B------:R-:W-:Y:S02]  /*df30*/  F2FP.BF16.F32.PACK_AB R5, R5, R8 ;  /* 0x000000080505723e */ /* 0x000fe400000010ff */
[----:B------:R-:W-:Y:S02]  /*df40*/  F2FP.BF16.F32.PACK_AB R7, R7, R10 ;  /* 0x0000000a0707723e */ /* 0x000fe400000010ff */
[C---:B------:R-:W-:Y:S02]  /*df50*/  PRMT R24, R5.reuse, 0x7632, R24 ;  /* 0x0000763205187816 */ /* 0x040fe40000000018 */
[----:B------:R-:W-:Y:S02]  /*df60*/  PRMT R25, R5, 0x7610, R25 ;  /* 0x0000761005197816 */ /* 0x000fe40000000019 */
[C---:B------:R-:W-:Y:S02]  /*df70*/  PRMT R16, R7.reuse, 0x7632, R16 ;  /* 0x0000763207107816 */ /* 0x040fe40000000010 */
[----:B------:R-:W-:-:S02]  /*df80*/  PRMT R19, R7, 0x7610, R19 ;  /* 0x0000761007137816 */ /* 0x000fc40000000013 */
[----:B------:R-:W-:Y:S02]  /*df90*/  PRMT R4, R25, 0x5410, R24 ;  /* 0x0000541019047816 */ /* 0x000fe40000000018 */
[----:B------:R-:W-:-:S05]  /*dfa0*/  PRMT R5, R19, 0x5410, R16 ;  /* 0x0000541013057816 */ /* 0x000fca0000000010 */
[----:B------:R1:W-:Y:S02]  /*dfb0*/  STS.64 [R0], R4 ;  /* 0x0000000400007388 */ /* 0x0003e40000000a00 */
.L_x_1834:
[----:B------:R-:W-:Y:S05]  /*dfc0*/  BSYNC B0 ;  /* 0x0000000000007941 */ /* 0x000fea0003800000 */
.L_x_1833:
[----:B-1----:R-:W-:Y:S01]  /*dfd0*/  IMAD.MOV.U32 R4, RZ, RZ, R9 ;  /* 0x000000ffff047224 */ /* 0x002fe200078e0009 */
[----:B------:R-:W-:Y:S06]  /*dfe0*/  @P1 BRA `(.L_x_1835) ;  /* 0xfffffffc00681947 */ /* 0x000fec000383ffff */
.L_x_1832:
[----:B------:R-:W-:Y:S02]  /*dff0*/  ULDC UR4, c[0x0][0x22c] ;  /* 0x00008b0000047ab9 */ /* 0x000fe40000000800 */
[----:B------:R-:W-:-:S13]  /*e000*/  ISETP.NE.AND P0, PT, RZ, UR4, PT ;  /* 0x00000004ff007c0c */ /* 0x000fda000bf05270 */
[----:B------:R-:W-:Y:S05]  /*e010*/  @!P0 BRA `(.L_x_1836) ;  /* 0x00000004006c8947 */ /* 0x000fea0003800000 */
[----:B------:R-:W1:Y:S02]  /*e020*/  LDC R11, c[0x0][RZ] ;  /* 0x00000000ff0b7b82 */ /* 0x000e640000000800 */
[----:B-1----:R-:W-:Y:S02]  /*e030*/  ISETP.GT.AND P0, PT, R11, 0x20, PT ;  /* 0x000000200b00780c */ /* 0x002fe40003f04270 */
[----:B0-----:R-:W-:-:S11]  /*e040*/  MOV R0, R11 ;  /* 0x0000000b00007202 */ /* 0x001fd60000000f00 */
[----:B------:R-:W-:Y:S05]  /*e050*/  @!P0 BRA `(.L_x_1837) ;  /* 0x0000000000cc8947 */ /* 0x000fea0003800000 */
[----:B------:R-:W0:Y:S01]  /*e060*/  S2UR UR5, SR_CgaCtaId ;  /* 0x00000000000579c3 */ /* 0x000e220000008800 */
[----:B------:R-:W-:Y:S01]  /*e070*/  UMOV UR4, 0x400 ;  /* 0x0000040000047882 */ /* 0x000fe20000000000 */
[----:B------:R-:W-:Y:S01]  /*e080*/  IMAD R0, R17, R11, R2 ;  /* 0x0000000b11007224 */ /* 0x000fe200078e0202 */
[----:B------:R-:W-:Y:S01]  /*e090*/  UIADD3 UR4, UR4, 0x10, URZ ;  /* 0x0000001004047890 */ /* 0x000fe2000fffe03f */
[----:B------:R-:W-:Y:S02]  /*e0a0*/  PRMT R6, R25, 0x5410, R24 ;  /* 0x0000541019067816 */ /* 0x000fe40000000018 */
[----:B------:R-:W-:Y:S01]  /*e0b0*/  PRMT R7, R19, 0x5410, R16 ;  /* 0x0000541013077816 */ /* 0x000fe20000000010 */
[----:B0-----:R-:W-:-:S06]  /*e0c0*/  ULEA UR4, UR5, UR4, 0x18 ;  /* 0x0000000405047291 */ /* 0x001fcc000f8ec03f */
[----:B------:R-:W-:Y:S02]  /*e0d0*/  LEA R3, R0, UR4, 0x3 ;  /* 0x0000000400037c11 */ /* 0x000fe4000f8e18ff */
[----:B------:R-:W-:-:S03]  /*e0e0*/  LEA.HI R0, R11, R11, RZ, 0x1 ;  /* 0x0000000b0b007211 */ /* 0x000fc600078f08ff */
[----:B------:R0:W-:Y:S01]  /*e0f0*/  STS.64 [R3], R6 ;  /* 0x0000000603007388 */ /* 0x0001e20000000a00 */
[----:B------:R-:W-:Y:S01]  /*e100*/  SHF.R.S32.HI R4, RZ, 0x1, R0 ;  /* 0x00000001ff047819 */ /* 0x000fe20000011400 */
[----:B------:R-:W-:-:S03]  /*e110*/  IMAD.MOV.U32 R0, RZ, RZ, 0x20 ;  /* 0x00000020ff007424 */ /* 0x000fc600078e00ff */
[----:B------:R-:W-:-:S13]  /*e120*/  ISETP.GE.AND P0, PT, R4, 0x20, PT ;  /* 0x000000200400780c */ /* 0x000fda0003f06270 */
[----:B0-----:R-:W-:Y:S05]  /*e130*/  @!P0 BRA `(.L_x_1837) ;  /* 0x0000000000948947 */ /* 0x001fea0003800000 */
.L_x_1840:
[----:B------:R-:W-:Y:S01]  /*e140*/  IADD3 R0, R2, R4, RZ ;  /* 0x0000000402007210 */ /* 0x000fe20007ffe0ff */
[----:B------:R-:W-:Y:S05]  /*e150*/  WARPSYNC.ALL ;  /* 0x0000000000007948 */ /* 0x000fea0003800000 */
[----:B------:R-:W-:Y:S01]  /*e160*/  BAR.SYNC.DEFER_BLOCKING 0x0 ;  /* 0x0000000000007b1d */ /* 0x000fe20000010000 */
[----:B------:R-:W-:-:S04]  /*e170*/  ISETP.GE.U32.AND P0, PT, R0, R11, PT ;  /* 0x0000000b0000720c */ /* 0x000fc80003f06070 */
[----:B------:R-:W-:Y:S01]  /*e180*/  ISETP.GE.U32.OR P0, PT, R2, R4, P0 ;  /* 0x000000040200720c */ /* 0x000fe20000706470 */
[----:B------:R-:W-:-:S12]  /*e190*/  BSSY B0, `(.L_x_1838) ;  /* 0x000001b000007945 */ /* 0x000fd80003800000 */
[----:B0-----:R-:W-:Y:S05]  /*e1a0*/  @P0 BRA `(.L_x_1839) ;  /* 0x0000000000640947 */ /* 0x001fea0003800000 */
[----:B------:R-:W-:Y:S01]  /*e1b0*/  IMAD R0, R4, 0x8, R3 ;  /* 0x0000000804007824 */ /* 0x000fe200078e0203 */
[----:B------:R-:W-:Y:S01]  /*e1c0*/  SHF.L.U32 R10, R25, 0x10, RZ ;  /* 0x00000010190a7819 */ /* 0x000fe200000006ff */
[----:B------:R-:W-:Y:S01]  /*e1d0*/  IMAD.U32 R24, R24, 0x10000, RZ ;  /* 0x0001000018187824 */ /* 0x000fe200078e00ff */
[----:B------:R-:W-:Y:S02]  /*e1e0*/  SHF.L.U32 R19, R19, 0x10, RZ ;  /* 0x0000001013137819 */ /* 0x000fe400000006ff */
[----:B------:R-:W0:Y:S02]  /*e1f0*/  LDS.64 R8, [R0] ;  /* 0x0000000000087984 */ /* 0x000e240000000a00 */
[C---:B0-----:R-:W-:Y:S02]  /*e200*/  PRMT R5, R8.reuse, 0x7632, R5 ;  /* 0x0000763208057816 */ /* 0x041fe40000000005 */
[C---:B------:R-:W-:Y:S02]  /*e210*/  PRMT R6, R9.reuse, 0x7632, R6 ;  /* 0x0000763209067816 */ /* 0x040fe40000000006 */
[----:B------:R-:W-:Y:S01]  /*e220*/  SHF.L.U32 R7, R8, 0x10, RZ ;  /* 0x0000001008077819 */ /* 0x000fe200000006ff */
[----:B------:R-:W-:Y:S01]  /*e230*/  IMAD.U32 R8, R9, 0x10000, RZ ;  /* 0x0001000009087824 */ /* 0x000fe200078e00ff */
[----:B------:R-:W-:Y:S01]  /*e240*/  SHF.L.U32 R9, R16, 0x10, RZ ;  /* 0x0000001010097819 */ /* 0x000fe200000006ff */
[----:B------:R-:W-:-:S02]  /*e250*/  IMAD.U32 R5, R5, 0x10000, RZ ;  /* 0x0001000005057824 */ /* 0x000fc400078e00ff */
        /* <DEDUP_REMOVED lines=14> */
.L_x_1839:
[----:B------:R-:W-:Y:S05]  /*e340*/  BSYNC B0 ;  /* 0x0000000000007941 */ /* 0x000fea0003800000 */
.L_x_1838:
[----:B------:R-:W-:-:S04]  /*e350*/  SHF.R.S32.HI R4, RZ, 0x1, R4 ;  /* 0x00000001ff047819 */ /* 0x000fc80000011404 */
[----:B------:R-:W-:-:S13]  /*e360*/  ISETP.GE.AND P0, PT, R4, 0x20, PT ;  /* 0x000000200400780c */ /* 0x000fda0003f06270 */
[----:B------:R-:W-:Y:S05]  /*e370*/  @P0 BRA `(.L_x_1840) ;  /* 0xfffffffc00700947 */ /* 0x000fea000383ffff */
[----:B------:R-:W-:-:S11]  /*e380*/  HFMA2.MMA R0, -RZ, RZ, 0, 1.9073486328125e-06 ;  /* 0x00000020ff007435 */ /* 0x000fd600000001ff */
.L_x_1837:
[----:B------:R-:W-:Y:S01]  /*e390*/  ISETP.GE.AND P0, PT, R0, 0x2, PT ;  /* 0x000000020000780c */ /* 0x000fe20003f06270 */
[----:B------:R-:W-:Y:S05]  /*e3a0*/  WARPSYNC.ALL ;  /* 0x0000000000007948 */ /* 0x000fea0003800000 */
[----:B------:R-:W-:Y:S07]  /*e3b0*/  BAR.SYNC.DEFER_BLOCKING 0x0 ;  /* 0x0000000000007b1d */ /* 0x000fee0000010000 */
[----:B------:R-:W-:Y:S05]  /*e3c0*/  @!P0 BRA `(.L_x_1836) ;  /* 0x0000000000808947 */ /* 0x000fea0003800000 */
[----:B0-----:R-:W-:-:S07]  /*e3d0*/  IMAD.MOV.U32 R3, RZ, RZ, 0x1 ;  /* 0x00000001ff037424 */ /* 0x001fce00078e00ff */
.L_x_1841:
[----:B------:R-:W-:Y:S01]  /*e3e0*/  SHF.L.U32 R4, R25, 0x10, RZ ;  /* 0x0000001019047819 */ /* 0x000fe200000006ff */
[----:B------:R-:W-:Y:S01]  /*e3f0*/  IMAD.U32 R24, R24, 0x10000, RZ ;  /* 0x0001000018187824 */ /* 0x000fe200078e00ff */
[----:B------:R-:W-:Y:S01]  /*e400*/  SHF.L.U32 R8, R19, 0x10, RZ ;  /* 0x0000001013087819 */ /* 0x000fe200000006ff */
[----:B------:R-:W-:Y:S02]  /*e410*/  IMAD.U32 R16, R16, 0x10000, RZ ;  /* 0x0001000010107824 */ /* 0x000fe400078e00ff */
[----:B------:R-:W0:Y:S04]  /*e420*/  SHFL.DOWN PT, R5, R4, R3, 0x1f ;  /* 0x08001f0304057589 */ /* 0x000e2800000e0000 */
[----:B------:R-:W1:Y:S04]  /*e430*/  SHFL.DOWN PT, R10, R8, R3, 0x1f ;  /* 0x08001f03080a7589 */ /* 0x000e6800000e0000 */
[----:B------:R-:W2:Y:S04]  /*e440*/  SHFL.DOWN PT, R6, R24, R3, 0x1f ;  /* 0x08001f0318067589 */ /* 0x000ea800000e0000 */
[----:B------:R3:W4:Y:S02]  /*e450*/  SHFL.DOWN PT, R12, R16, R3, 0x1f ;  /* 0x08001f03100c7589 */ /* 0x00072400000e0000 */
[----:B---3--:R-:W-:Y:S01]  /*e460*/  SHF.L.U32 R3, R3, 0x1, RZ ;  /* 0x0000000103037819 */ /* 0x008fe200000006ff */
[----:B0-----:R-:W0:Y:S03]  /*e470*/  F2F.BF16.F32 R5, R5 ;  /* 0x0000000500057304 */ /* 0x001e260000202000 */
[----:B------:R-:W-:-:S05]  /*e480*/  ISETP.GE.AND P0, PT, R3, R0, PT ;  /* 0x000000000300720c */ /* 0x000fca0003f06270 */
[----:B-1----:R-:W1:Y:S01]  /*e490*/  F2F.BF16.F32 R10, R10 ;  /* 0x0000000a000a7304 */ /* 0x002e620000202000 */
[----:B0-----:R-:W-:-:S07]  /*e4a0*/  SHF.L.U32 R7, R5, 0x10, RZ ;  /* 0x0000001005077819 */ /* 0x001fce00000006ff */
[----:B--2---:R-:W0:Y:S01]  /*e4b0*/  F2F.BF16.F32 R6, R6 ;  /* 0x0000000600067304 */ /* 0x004e220000202000 */
[----:B------:R-:W-:Y:S01]  /*e4c0*/  FMUL.FTZ R7, R4, R7 ;  /* 0x0000000704077220 */ /* 0x000fe20000410000 */
[----:B-1----:R-:W-:-:S06]  /*e4d0*/  SHF.L.U32 R11, R10, 0x10, RZ ;  /* 0x000000100a0b7819 */ /* 0x002fcc00000006ff */
[----:B----4-:R-:W1:Y:S01]  /*e4e0*/  F2F.BF16.F32 R12, R12 ;  /* 0x0000000c000c7304 */ /* 0x010e620000202000 */
[----:B------:R-:W-:Y:S01]  /*e4f0*/  F2FP.BF16.F32.PACK_AB R7, RZ, R7 ;  /* 0x00000007ff07723e */ /* 0x000fe200000010ff */
[----:B------:R-:W-:-:S03]  /*e500*/  FMUL.FTZ R11, R8, R11 ;  /* 0x0000000b080b7220 */ /* 0x000fc60000410000 */
[----:B------:R-:W-:Y:S01]  /*e510*/  PRMT R25, R7, 0x7610, R25 ;  /* 0x0000761007197816 */ /* 0x000fe20000000019 */
[----:B0-----:R-:W-:Y:S01]  /*e520*/  IMAD.U32 R9, R6, 0x10000, RZ ;  /* 0x0001000006097824 */ /* 0x001fe200078e00ff */
[----:B------:R-:W-:-:S03]  /*e530*/  F2FP.BF16.F32.PACK_AB R11, RZ, R11 ;  /* 0x0000000bff0b723e */ /* 0x000fc600000010ff */
[----:B------:R-:W-:Y:S01]  /*e540*/  FMUL.FTZ R9, R24, R9 ;  /* 0x0000000918097220 */ /* 0x000fe20000410000 */
[----:B------:R-:W-:Y:S01]  /*e550*/  PRMT R19, R11, 0x7610, R19 ;  /* 0x000076100b137816 */ /* 0x000fe20000000013 */
[----:B-1----:R-:W-:-:S03]  /*e560*/  IMAD.U32 R13, R12, 0x10000, RZ ;  /* 0x000100000c0d7824 */ /* 0x002fc600078e00ff */
[----:B------:R-:W-:Y:S01]  /*e570*/  F2FP.BF16.F32.PACK_AB R9, RZ, R9 ;  /* 0x00000009ff09723e */ /* 0x000fe200000010ff */
[----:B------:R-:W-:-:S03]  /*e580*/  FMUL.FTZ R13, R16, R13 ;  /* 0x0000000d100d7220 */ /* 0x000fc60000410000 */
[----:B------:R-:W-:Y:S02]  /*e590*/  PRMT R24, R9, 0x7610, R24 ;  /* 0x0000761009187816 */ /* 0x000fe40000000018 */
[----:B------:R-:W-:-:S04]  /*e5a0*/  F2FP.BF16.F32.PACK_AB R13, RZ, R13 ;  /* 0x0000000dff0d723e */ /* 0x000fc800000010ff */
[----:B------:R-:W-:Y:S01]  /*e5b0*/  PRMT R16, R13, 0x7610, R16 ;  /* 0x000076100d107816 */ /* 0x000fe20000000010 */
[----:B------:R-:W-:Y:S06]  /*e5c0*/  @!P0 BRA `(.L_x_1841) ;  /* 0xfffffffc00848947 */ /* 0x000fec000383ffff */
.L_x_1836:
[----:B0-----:R-:W0:Y:S01]  /*e5d0*/  LDC R3, c[0x0][0x3e8] ;  /* 0x0000fa00ff037b82 */ /* 0x001e220000000800 */
[----:B------:R-:W-:Y:S01]  /*e5e0*/  IMAD.MOV.U32 R27, RZ, RZ, RZ ;  /* 0x000000ffff1b7224 */ /* 0x000fe200078e00ff */
[----:B------:R-:W-:Y:S02]  /*e5f0*/  MOV R28, RZ ;  /* 0x000000ff001c7202 */ /* 0x000fe40000000f00 */
[----:B0-----:R-:W-:-:S13]  /*e600*/  ISETP.NE.AND P1, PT, R3, RZ, PT ;  /* 0x000000ff0300720c */ /* 0x001fda0003f25270 */
[----:B------:R-:W-:Y:S05]  /*e610*/  @!P1 BRA `(.L_x_1842) ;  /* 0x0000001000489947 */ /* 0x000fea0003800000 */
[----:B------:R-:W-:Y:S01]  /*e620*/  MOV R5, R23 ;  /* 0x0000001700057202 */ /* 0x000fe20000000f00 */
[----:B------:R-:W-:Y:S01]  /*e630*/  IMAD.MOV.U32 R4, RZ, RZ, RZ ;  /* 0x000000ffff047224 */ /* 0x000fe200078e00ff */
        /* <DEDUP_REMOVED lines=272> */
.L_x_1842:
[----:B------:R-:W-:Y:S02]  /*f740*/  ULDC.64 UR4, c[0x0][0x5e8] ;  /* 0x00017a0000047ab9 */ /* 0x000fe40000000a00 */
[----:B------:R-:W-:-:S04]  /*f750*/  IADD3 R6, P0, R28, UR4, RZ ;  /* 0x000000041c067c10 */ /* 0x000fc8000ff1e0ff */
[----:B------:R-:W-:Y:S01]  /*f760*/  IADD3.X R7, RZ, UR5, RZ, P0, !PT ;  /* 0x00000005ff077c10 */ /* 0x000fe200087fe4ff */
[----:B------:R-:W-:Y:S08]  /*f770*/  @!P1 BRA `(.L_x_1843) ;  /* 0x0000001000489947 */ /* 0x000ff00003800000 */
[----:B------:R-:W-:Y:S01]  /*f780*/  HFMA2.MMA R4, -RZ, RZ, 0, 0 ;  /* 0x00000000ff047435 */ /* 0x000fe200000001ff */
[----:B------:R-:W-:Y:S01]  /*f790*/  VIADD R5, R23, 0x1 ;  /* 0x0000000117057836 */ /* 0x000fe20000000000 */
[----:B------:R-:W-:Y:S01]  /*f7a0*/  ULDC.64 UR6, c[0x0][0x3f0] ;  /* 0x0000fc0000067ab9 */ /* 0x000fe20000000a00 */
[----:B------:R-:W-:-:S07]  /*f7b0*/  ISETP.NE.AND P0, PT, R3, 0x1, PT ;  /* 0x000000010300780c */ /* 0x000fce0003f05270 */
        /* <DEDUP_REMOVED lines=265> */
[----:B------:R-:W-:-:S05]  /*10850*/  SHF.R.U32.HI R0, RZ, UR7, R0 ;  /* 0x00000007ff007c19 */ /* 0x000fca0008011600 */
[----:B------:R-:W-:-:S04]  /*10860*/  IMAD.MOV R4, RZ, RZ, -R0 ;  /* 0x000000ffff047224 */ /* 0x000fc800078e0a00 */
[----:B------:R-:W-:Y:S01]  /*10870*/  IMAD R4, R4, UR6, R5 ;  /* 0x0000000604047c24 */ /* 0x000fe2000f8e0205 */
[----:B------:R-:W-:-:S03]  /*10880*/  ULDC UR6, c[0x0][0x5d8] ;  /* 0x0001760000067ab9 */ /* 0x000fc60000000800 */
[----:B------:R-:W-:-:S07]  /*10890*/  IMAD R27, R4, UR6, R27 ;  /* 0x00000006041b7c24 */ /* 0x000fce000f8e021b */
.L_x_1843:
[----:B------:R-:W-:Y:S01]  /*108a0*/  IADD3 R8, P0, R27, UR4, RZ ;  /* 0x000000041b087c10 */ /* 0x000fe2000ff1e0ff */
[----:B------:R-:W-:Y:S01]  /*108b0*/  IMAD.MOV.U32 R18, RZ, RZ, RZ ;  /* 0x000000ffff127224 */ /* 0x000fe200078e00ff */
[----:B------:R-:W-:Y:S02]  /*108c0*/  MOV R26, RZ ;  /* 0x000000ff001a7202 */ /* 0x000fe40000000f00 */
[----:B------:R-:W-:Y:S01]  /*108d0*/  IADD3.X R9, RZ, UR5, RZ, P0, !PT ;  /* 0x00000005ff097c10 */ /* 0x000fe200087fe4ff */
[----:B------:R-:W-:Y:S08]  /*108e0*/  @!P1 BRA `(.L_x_1844) ;  /* 0x0000001000489947 */ /* 0x000ff00003800000 */
[----:B------:R-:W-:Y:S01]  /*108f0*/  MOV R4, RZ ;  /* 0x000000ff00047202 */ /* 0x000fe20000000f00 */
[----:B------:R-:W-:Y:S01]  /*10900*/  VIADD R5, R23, 0x2 ;  /* 0x0000000217057836 */ /* 0x000fe20000000000 */
        /* <DEDUP_REMOVED lines=272> */
.L_x_1844:
        /* <DEDUP_REMOVED lines=277> */
.L_x_1845:
[----:B------:R-:W-:Y:S01]  /*12b60*/  ULDC.64 UR6, c[0x0][0x5f8] ;  /* 0x00017e0000067ab9 */ /* 0x000fe20000000a00 */
[----:B------:R-:W-:Y:S02]  /*12b70*/  CS2R R4, SRZ ;  /* 0x0000000000047805 */ /* 0x000fe4000001ff00 */
        /* <DEDUP_REMOVED lines=11> */
[----:B------:R-:W0:Y:S01]  /*12c30*/  S2R R0, SR_CTAID.X ;  /* 0x0000000000007919 */ /* 0x000e220000002500 */
[----:B------:R-:W-:Y:S01]  /*12c40*/  ULDC.64 UR6, c[0x0][0x238] ;  /* 0x00008e0000067ab9 */ /* 0x000fe20000000a00 */
[----:B------:R-:W-:Y:S01]  /*12c50*/  MOV R23, RZ ;  /* 0x000000ff00177202 */ /* 0x000fe20000000f00 */
[----:B------:R-:W-:Y:S01]  /*12c60*/  IMAD R6, R2, UR6, RZ ;  /* 0x0000000602067c24 */ /* 0x000fe2000f8e02ff */
[----:B------:R-:W-:Y:S01]  /*12c70*/  ULDC UR6, c[0x0][0x224] ;  /* 0x0000890000067ab9 */ /* 0x000fe20000000800 */
[----:B------:R-:W-:Y:S02]  /*12c80*/  IMAD.MOV.U32 R26, RZ, RZ, RZ ;  /* 0x000000ffff1a7224 */ /* 0x000fe400078e00ff */
[----:B------:R-:W-:-:S04]  /*12c90*/  IMAD R7, R17, UR7, R6 ;  /* 0x0000000711077c24 */ /* 0x000fc8000f8e0206 */
[----:B0-----:R-:W-:-:S05]  /*12ca0*/  IMAD R7, R0, UR6, R7 ;  /* 0x0000000600077c24 */ /* 0x001fca000f8e0207 */
        /* <DEDUP_REMOVED lines=275> */
.L_x_1847:
[----:B------:R-:W-:-:S05]  /*13de0*/  IADD3 R6, P0, R26, UR4, RZ ;  /* 0x000000041a067c10 */ /* 0x000fca000ff1e0ff */
[----:B------:R-:W-:Y:S01]  /*13df0*/  IMAD.X R7, RZ, RZ, UR5, P0 ;  /* 0x00000005ff077e24 */ /* 0x000fe200080e06ff */
[----:B------:R-:W-:Y:S07]  /*13e00*/  @!P1 BRA `(.L_x_1848) ;  /* 0x0000001000489947 */ /* 0x000fee0003800000 */
        /* <DEDUP_REMOVED lines=274> */
.L_x_1848:
[----:B------:R-:W-:Y:S01]  /*14f30*/  IADD3 R8, P0, R23, UR4, RZ ;  /* 0x0000000417087c10 */ /* 0x000fe2000ff1e0ff */
[----:B------:R-:W-:Y:S01]  /*14f40*/  HFMA2.MMA R18, -RZ, RZ, 0, 0 ;  /* 0x00000000ff127435 */ /* 0x000fe200000001ff */
[----:B------:R-:W-:-:S03]  /*14f50*/  IMAD.MOV.U32 R22, RZ, RZ, RZ ;  /* 0x000000ffff167224 */ /* 0x000fc600078e00ff */
        /* <DEDUP_REMOVED lines=276> */
.L_x_1849:
        /* <DEDUP_REMOVED lines=277> */
.L_x_1850:
[----:B------:R-:W0:Y:S01]  /*171f0*/  LDC R27, c[0x0][0x22c] ;  /* 0x00008b00ff1b7b82 */ /* 0x000e220000000800 */
[----:B------:R-:W-:Y:S01]  /*17200*/  ULDC UR6, c[0x0][0x21c] ;  /* 0x0000870000067ab9 */ /* 0x000fe20000000800 */
[----:B------:R-:W-:Y:S01]  /*17210*/  IADD3 R12, P1, R18, UR4, RZ ;  /* 0x00000004120c7c10 */ /* 0x000fe2000ff3e0ff */
[----:B------:R-:W-:Y:S01]  /*17220*/  BSSY B0, `(.L_x_1851) ;  /* 0x000000d000007945 */ /* 0x000fe20003800000 */
[----:B------:R-:W-:Y:S02]  /*17230*/  PRMT R3, RZ, 0x7610, R3 ;  /* 0x00007610ff037816 */ /* 0x000fe40000000003 */
[----:B0-----:R-:W-:-:S04]  /*17240*/  ISETP.NE.AND P0, PT, R27, RZ, PT ;  /* 0x000000ff1b00720c */ /* 0x001fc80003f05270 */
[----:B------:R-:W-:-:S04]  /*17250*/  ISETP.NE.AND P0, PT, R2, RZ, P0 ;  /* 0x000000ff0200720c */ /* 0x000fc80000705270 */
[----:B------:R-:W-:Y:S01]  /*17260*/  ISETP.GE.OR P0, PT, R13, UR6, P0 ;  /* 0x000000060d007c0c */ /* 0x000fe20008706670 */
[----:B------:R-:W-:-:S12]  /*17270*/  IMAD.X R13, RZ, RZ, UR5, P1 ;  /* 0x00000005ff0d7e24 */ /* 0x000fd800088e06ff */
[----:B------:R-:W-:Y:S05]  /*17280*/  @P0 BRA `(.L_x_1852) ;  /* 0x0000000000180947 */ /* 0x000fea0003800000 */
[----:B------:R-:W-:Y:S01]  /*17290*/  ULDC UR4, c[0x0][0x230] ;  /* 0x00008c0000047ab9 */ /* 0x000fe20000000800 */
[----:B------:R-:W-:Y:S02]  /*172a0*/  MOV R3, 0x1 ;  /* 0x0000000100037802 */ /* 0x000fe40000000f00 */
[----:B------:R-:W-:-:S13]  /*172b0*/  ISETP.NE.AND P1, PT, RZ, UR4, PT ;  /* 0x00000004ff007c0c */ /* 0x000fda000bf25270 */
[----:B------:R-:W-:-:S04]  /*172c0*/  @P1 ISETP.NE.AND P0, PT, R17, RZ, PT ;  /* 0x000000ff1100120c */ /* 0x000fc80003f05270 */
[----:B------:R-:W-:-:S04]  /*172d0*/  @P1 SEL R14, RZ, 0x1, P0 ;  /* 0x00000001ff0e1807 */ /* 0x000fc80000000000 */
[----:B------:R-:W-:-:S07]  /*172e0*/  @P1 PRMT R3, R14, 0x7610, R3 ;  /* 0x000076100e031816 */ /* 0x000fce0000000003 */
.L_x_1852:
[----:B------:R-:W-:Y:S05]  /*172f0*/  BSYNC B0 ;  /* 0x0000000000007941 */ /* 0x000fea0003800000 */
.L_x_1851:
[----:B------:R-:W-:Y:S01]  /*17300*/  PRMT R3, R3, 0x9910, RZ ;  /* 0x0000991003037816 */ /* 0x000fe200000000ff */
[----:B------:R-:W-:Y:S01]  /*17310*/  BSSY B0, `(.L_x_1853) ;  /* 0x0000010000007945 */ /* 0x000fe20003800000 */
[----:B------:R-:W-:Y:S02]  /*17320*/  LOP3.LUT P0, RZ, R2, R17, RZ, 0xfc, !PT ;  /* 0x0000001102ff7212 */ /* 0x000fe4000780fcff */
[----:B------:R-:W-:-:S13]  /*17330*/  ISETP.NE.AND P1, PT, R3, RZ, PT ;  /* 0x000000ff0300720c */ /* 0x000fda0003f25270 */
[----:B------:R-:W-:Y:S05]  /*17340*/  @!P1 BRA `(.L_x_1854) ;  /* 0x0000000000309947 */ /* 0x000fea0003800000 */
[----:B------:R-:W0:Y:S01]  /*17350*/  S2UR UR4, SR_CTAID.Y ;  /* 0x00000000000479c3 */ /* 0x000e220000002600 */
[----:B------:R-:W-:-:S07]  /*17360*/  ISETP.NE.AND P2, PT, R27, RZ, PT ;  /* 0x000000ff1b00720c */ /* 0x000fce0003f45270 */
[----:B------:R-:W0:Y:S08]  /*17370*/  LDC R3, c[0x0][0x10] ;  /* 0x00000400ff037b82 */ /* 0x000e300000000800 */
[----:B------:R-:W1:Y:S01]  /*17380*/  LDC.64 R14, c[0x0][0x600] ;  /* 0x00018000ff0e7b82 */ /* 0x000e620000000a00 */
[----:B0-----:R-:W-:Y:S01]  /*17390*/  IMAD R3, R0, R3, UR4 ;  /* 0x0000000400037e24 */ /* 0x001fe2000f8e0203 */
[----:B------:R-:W-:-:S03]  /*173a0*/  ULDC UR4, c[0x0][0x0] ;  /* 0x0000000000047ab9 */ /* 0x000fc60000000800 */
[----:B------:R-:W-:-:S04]  /*173b0*/  @!P2 IMAD R3, R3, UR4, R2 ;  /* 0x000000040303ac24 */ /* 0x000fc8000f8e0202 */
[----:B-1----:R-:W-:-:S05]  /*173c0*/  IMAD.WIDE.U32 R14, R3, 0x8, R14 ;  /* 0x00000008030e7825 */ /* 0x002fca00078e000e */
[----:B------:R0:W-:Y:S04]  /*173d0*/  STG.E.U16 desc[UR58][R14.64], R25 ;  /* 0x000000190e007986 */ /* 0x0001e8000c10153a */
[----:B------:R0:W-:Y:S04]  /*173e0*/  STG.E.U16 desc[UR58][R14.64+0x2], R24 ;  /* 0x000002180e007986 */ /* 0x0001e8000c10153a */
[----:B------:R0:W-:Y:S04]  /*173f0*/  STG.E.U16 desc[UR58][R14.64+0x4], R19 ;  /* 0x000004130e007986 */ /* 0x0001e8000c10153a */
[----:B------:R0:W-:Y:S02]  /*17400*/  STG.E.U16 desc[UR58][R14.64+0x6], R16 ;  /* 0x000006100e007986 */ /* 0x0001e4000c10153a */
.L_x_1854:
[----:B------:R-:W-:Y:S05]  /*17410*/  BSYNC B0 ;  /* 0x0000000000007941 */ /* 0x000fea0003800000 */
.L_x_1853:
[----:B------:R-:W-:Y:S01]  /*17420*/  @!PT LDS RZ, [RZ] ;  /* 0x00000000fffff984 */ /* 0x000fe20000000800 */
[----:B------:R-:W-:Y:S01]  /*17430*/  @!PT LDS RZ, [RZ] ;  /* 0x00000000fffff984 */ /* 0x000fe20000000800 */
[----:B------:R-:W-:Y:S01]  /*17440*/  @!PT LDS RZ, [RZ] ;  /* 0x00000000fffff984 */ /* 0x000fe20000000800 */
[----:B------:R-:W-:Y:S01]  /*17450*/  @!PT LDS RZ, [RZ] ;  /* 0x00000000fffff984 */ /* 0x000fe20000000800 */
[----:B------:R1:W-:Y:S06]  /*17460*/  MEMBAR.ALL.CTA ;  /* 0x0000000000007992 */ /* 0x0003ec0000008000 */
[----:B-1----:R-:W-:Y:S06]  /*17470*/  MEMBAR.SC.GPU ;  /* 0x0000000000007992 */ /* 0x002fec0000002000 */
        /* <DEDUP_REMOVED lines=8> */
[----:B------:R-:W1:Y:S01]  /*17500*/  S2R R3, SR_LANEID ;  /* 0x0000000000037919 */ /* 0x000e620000000000 */
[----:B------:R-:W-:Y:S01]  /*17510*/  VOTEU.ANY UR4, UPT, PT ;  /* 0x0000000000047886 */ /* 0x000fe200038e0100 */
[----:B0-----:R-:W0:Y:S01]  /*17520*/  LDC.64 R14, c[0x0][0x608] ;  /* 0x00018200ff0e7b82 */ /* 0x001e220000000a00 */
[----:B------:R-:W1:Y:S08]  /*17530*/  FLO.U32 R16, UR4 ;  /* 0x0000000400107d00 */ /* 0x000e7000080e0000 */
[----:B------:R-:W2:Y:S01]  /*17540*/  POPC R19, UR4 ;  /* 0x0000000400137d09 */ /* 0x000ea20008000000 */
[----:B0-----:R-:W-:Y:S01]  /*17550*/  IMAD.WIDE.U32 R14, R0, 0x4, R14 ;  /* 0x00000004000e7825 */ /* 0x001fe200078e000e */
[----:B-1----:R-:W-:-:S13]  /*17560*/  ISETP.EQ.U32.AND P0, PT, R16, R3, PT ;  /* 0x000000031000720c */ /* 0x002fda0003f02070 */
[----:B--2---:R-:W2:Y:S01]  /*17570*/  @P0 ATOMG.E.ADD.STRONG.GPU PT, R15, desc[UR58][R14.64], R19 ;  /* 0x000000130e0f09a8 */ /* 0x004ea200081ee1fa */
[----:B------:R-:W0:Y:S01]  /*17580*/  S2UR UR6, SR_CgaCtaId ;  /* 0x00000000000679c3 */ /* 0x000e220000008800 */
[----:B------:R-:W-:Y:S01]  /*17590*/  UMOV UR5, 0x400 ;  /* 0x0000040000057882 */ /* 0x000fe20000000000 */
[----:B------:R-:W1:Y:S01]  /*175a0*/  S2R R21, SR_LTMASK ;  /* 0x0000000000157919 */ /* 0x000e620000003900 */
[----:B0-----:R-:W-:Y:S01]  /*175b0*/  ULEA UR5, UR6, UR5, 0x18 ;  /* 0x0000000506057291 */ /* 0x001fe2000f8ec03f */
[----:B-1----:R-:W-:Y:S01]  /*175c0*/  LOP3.LUT R21, R21, UR4, RZ, 0xc0, !PT ;  /* 0x0000000415157c12 */ /* 0x002fe2000f8ec0ff */
[----:B------:R-:W-:Y:S02]  /*175d0*/  ULDC UR4, c[0x0][0x10] ;  /* 0x0000040000047ab9 */ /* 0x000fe40000000800 */
[----:B------:R-:W-:Y:S01]  /*175e0*/  UIADD3 UR4, UR4, -0x1, URZ ;  /* 0xffffffff04047890 */ /* 0x000fe2000fffe03f */
[----:B------:R-:W0:Y:S01]  /*175f0*/  POPC R24, R21 ;  /* 0x0000001500187309 */ /* 0x000e220000000000 */
[----:B--2---:R-:W0:Y:S02]  /*17600*/  SHFL.IDX PT, R3, R15, R16, 0x1f ;  /* 0x00001f100f037589 */ /* 0x004e2400000e0000 */
[----:B0-----:R-:W-:-:S05]  /*17610*/  IMAD.IADD R3, R3, 0x1, R24 ;  /* 0x0000000103037824 */ /* 0x001fca00078e0218 */
[----:B------:R-:W-:-:S04]  /*17620*/  ISETP.NE.AND P0, PT, R3, UR4, PT ;  /* 0x0000000403007c0c */ /* 0x000fc8000bf05270 */
[----:B------:R-:W-:-:S05]  /*17630*/  SEL R3, RZ, 0x1, P0 ;  /* 0x00000001ff037807 */ /* 0x000fca0000000000 */
[----:B------:R1:W-:Y:S04]  /*17640*/  STS.U8 [UR5], R3 ;  /* 0x00000003ff007988 */ /* 0x0003e80008000005 */
.L_x_1856:
[----:B------:R-:W-:Y:S05]  /*17650*/  BSYNC B0 ;  /* 0x0000000000007941 */ /* 0x000fea0003800000 */
.L_x_1855:
[----:B------:R-:W2:Y:S08]  /*17660*/  S2UR UR5, SR_CgaCtaId ;  /* 0x00000000000579c3 */ /* 0x000eb00000008800 */
[----:B------:R-:W-:Y:S06]  /*17670*/  BAR.SYNC.DEFER_BLOCKING 0x0 ;  /* 0x0000000000007b1d */ /* 0x000fec0000010000 */
[----:B------:R-:W-:-:S02]  /*17680*/  UMOV UR4, 0x400 ;  /* 0x0000040000047882 */ /* 0x000fc40000000000 */
[----:B--2---:R-:W-:-:S09]  /*17690*/  ULEA UR6, UR5, UR4, 0x18 ;  /* 0x0000000405067291 */ /* 0x004fd2000f8ec03f */
[----:B-1----:R-:W1:Y:S02]  /*176a0*/  LDS.U8 R3, [UR6] ;  /* 0x00000006ff037984 */ /* 0x002e640008000000 */
[----:B-1----:R-:W-:-:S13]  /*176b0*/  ISETP.NE.AND P0, PT, R3, RZ, PT ;  /* 0x000000ff0300720c */ /* 0x002fda0003f05270 */
[----:B------:R-:W-:Y:S05]  /*176c0*/  @!P0 EXIT ;  /* 0x000000000000894d */ /* 0x000fea0003800000 */
[----:B------:R-:W-:Y:S01]  /*176d0*/  ISETP.NE.AND P0, PT, R27, RZ, PT ;  /* 0x000000ff1b00720c */ /* 0x000fe20003f05270 */
        /* <DEDUP_REMOVED lines=9> */
[----:B------:R-:W-:Y:S01]  /*17770*/  ULDC.U16 UR9, c[0x0][0x212] ;  /* 0x0000848000097ab9 */ /* 0x000fe20000000400 */
[----:B------:R-:W-:Y:S01]  /*17780*/  BSSY B0, `(.L_x_1857) ;  /* 0x000005b000007945 */ /* 0x000fe20003800000 */
[----:B0-----:R-:W-:-:S03]  /*17790*/  MOV R24, UR9 ;  /* 0x0000000900187c02 */ /* 0x001fc60008000f00 */
[----:B------:R-:W-:Y:S05]  /*177a0*/  @!P0 BRA `(.L_x_1858) ;  /* 0x0000000000b48947 */ /* 0x000fea0003800000 */
[----:B------:R-:W-:Y:S01]  /*177b0*/  ULDC UR6, c[0x0][0x0] ;  /* 0x0000000000067ab9 */ /* 0x000fe20000000800 */
[----:B------:R-:W-:Y:S01]  /*177c0*/  ULDC UR8, c[0x0][0x228] ;  /* 0x00008a0000087ab9 */ /* 0x000fe20000000800 */
[----:B------:R-:W-:Y:S01]  /*177d0*/  IMAD R3, R17, UR6, R2 ;  /* 0x0000000611037c24 */ /* 0x000fe2000f8e0202 */
[----:B------:R-:W-:Y:S01]  /*177e0*/  MOV R19, UR9 ;  /* 0x0000000900137c02 */ /* 0x000fe20008000f00 */
[----:B------:R-:W-:Y:S02]  /*177f0*/  IMAD.U32 R25, RZ, RZ, UR9 ;  /* 0x00000009ff197e24 */ /* 0x000fe4000f8e00ff */
[----:B------:R-:W-:Y:S01]  /*17800*/  IMAD.U32 R16, RZ, RZ, UR9 ;  /* 0x00000009ff107e24 */ /* 0x000fe2000f8e00ff */
[----:B------:R-:W-:-:S13]  /*17810*/  ISETP.GE.U32.AND P0, PT, R3, UR8, PT ;  /* 0x0000000803007c0c */ /* 0x000fda000bf06070 */
[----:B------:R-:W-:Y:S05]  /*17820*/  @P0 BRA `(.L_x_1859) ;  /* 0x0000000400400947 */ /* 0x000fea0003800000 */
[----:B------:R-:W-:Y:S01]  /*17830*/  ULDC UR7, c[0x0][0x10] ;  /* 0x0000040000077ab9 */ /* 0x000fe20000000800 */
[----:B------:R-:W0:Y:S01]  /*17840*/  LDC R30, c[0x0][0x4] ;  /* 0x00000100ff1e7b82 */ /* 0x000e220000000800 */
[----:B------:R-:W-:Y:S01]  /*17850*/  BSSY B1, `(.L_x_1860) ;  /* 0x0000021000017945 */ /* 0x000fe20003800000 */
[----:B------:R-:W-:Y:S01]  /*17860*/  MOV R25, UR9 ;  /* 0x0000000900197c02 */ /* 0x000fe20008000f00 */
[----:B------:R-:W-:Y:S01]  /*17870*/  IMAD.U32 R19, RZ, RZ, UR9 ;  /* 0x00000009ff137e24 */ /* 0x000fe2000f8e00ff */
[----:B------:R-:W-:Y:S01]  /*17880*/  MOV R16, UR9 ;  /* 0x0000000900107c02 */ /* 0x000fe20008000f00 */
[----:B------:R-:W-:-:S03]  /*17890*/  IMAD R0, R0, UR7, RZ ;  /* 0x0000000700007c24 */ /* 0x000fc6000f8e02ff */
[----:B------:R-:W1:Y:S01]  /*178a0*/  LDC.64 R14, c[0x0][0x600] ;  /* 0x00018000ff0e7b82 */ /* 0x000e620000000a00 */
[----:B0-----:R-:W-:-:S07]  /*178b0*/  IMAD R30, R30, UR6, RZ ;  /* 0x000000061e1e7c24 */ /* 0x001fce000f8e02ff */
.L_x_1861:
[----:B------:R-:W-:-:S04]  /*178c0*/  IMAD.IADD R29, R0, 0x1, R3 ;  /* 0x00000001001d7824 */ /* 0x000fc800078e0203 */
[----:B-1----:R-:W-:-:S05]  /*178d0*/  IMAD.WIDE.U32 R28, R29, 0x8, R14 ;  /* 0x000000081d1c7825 */ /* 0x002fca00078e000e */
[----:B------:R-:W2:Y:S04]  /*178e0*/  LDG.E.U16 R21, desc[UR58][R28.64] ;  /* 0x0000003a1c157981 */ /* 0x000ea8000c1e1500 */
[----:B------:R-:W3:Y:S04]  /*178f0*/  LDG.E.U16 R27, desc[UR58][R28.64+0x2] ;  /* 0x0000023a1c1b7981 */ /* 0x000ee8000c1e1500 */
[----:B------:R-:W4:Y:S04]  /*17900*/  LDG.E.U16 R32, desc[UR58][R28.64+0x6] ;  /* 0x0000063a1c207981 */ /* 0x000f28000c1e1500 */
[----:B------:R-:W5:Y:S01]  /*17910*/  LDG.E.U16 R31, desc[UR58][R28.64+0x4] ;  /* 0x0000043a1c1f7981 */ /* 0x000f62000c1e1500 */
[----:B------:R-:W-:Y:S01]  /*17920*/  IADD3 R3, R30, R3, RZ ;  /* 0x000000031e037210 */ /* 0x000fe20007ffe0ff */
[----:B------:R-:W-:Y:S01]  /*17930*/  IMAD.U32 R33, R16, 0x10000, RZ ;  /* 0x0001000010217824 */ /* 0x000fe200078e00ff */
[----:B------:R-:W-:Y:S01]  /*17940*/  SHF.L.U32 R24, R24, 0x10, RZ ;  /* 0x0000001018187819 */ /* 0x000fe200000006ff */
[----:B------:R-:W-:Y:S01]  /*17950*/  IMAD.U32 R25, R25, 0x10000, RZ ;  /* 0x0001000019197824 */ /* 0x000fe200078e00ff */
[----:B------:R-:W-:-:S02]  /*17960*/  ISETP.GE.U32.AND P0, PT, R3, UR8, PT ;  /* 0x0000000803007c0c */ /* 0x000fc4000bf06070 */
[----:B------:R-:W-:Y:S02]  /*17970*/  SHF.L.U32 R19, R19, 0x10, RZ ;  /* 0x0000001013137819 */ /* 0x000fe400000006ff */
[----:B--2---:R-:W-:Y:S02]  /*17980*/  SHF.L.U32 R21, R21, 0x10, RZ ;  /* 0x0000001015157819 */ /* 0x004fe400000006ff */
[----:B---3--:R-:W-:Y:S02]  /*17990*/  SHF.L.U32 R16, R27, 0x10, RZ ;  /* 0x000000101b107819 */ /* 0x008fe400000006ff */
[----:B----4-:R-:W-:Y:S01]  /*179a0*/  SHF.L.U32 R32, R32, 0x10, RZ ;  /* 0x0000001020207819 */ /* 0x010fe200000006ff */
[----:B------:R-:W-:Y:S01]  /*179b0*/  FMUL.FTZ R21, R24, R21 ;  /* 0x0000001518157220 */ /* 0x000fe20000410000 */
        /* <DEDUP_REMOVED lines=11> */
.L_x_1860:
[----:B------:R-:W-:Y:S05]  /*17a70*/  BRA `(.L_x_1859) ;  /* 0x0000000000ac7947 */ /* 0x000fea0003800000 */
.L_x_1858:
[----:B------:R-:W-:Y:S01]  /*17a80*/  ULDC UR7, c[0x0][0x228] ;  /* 0x00008a0000077ab9 */ /* 0x000fe20000000800 */
[----:B------:R-:W-:Y:S01]  /*17a90*/  IMAD.U32 R25, RZ, RZ, UR9 ;  /* 0x00000009ff197e24 */ /* 0x000fe2000f8e00ff */
[----:B------:R-:W-:Y:S02]  /*17aa0*/  ISETP.GE.U32.AND P0, PT, R17, UR7, PT ;  /* 0x0000000711007c0c */ /* 0x000fe4000bf06070 */
[----:B------:R-:W-:Y:S02]  /*17ab0*/  MOV R19, UR9 ;  /* 0x0000000900137c02 */ /* 0x000fe40008000f00 */
[----:B------:R-:W-:-:S09]  /*17ac0*/  MOV R16, UR9 ;  /* 0x0000000900107c02 */ /* 0x000fd20008000f00 */
[----:B------:R-:W-:Y:S05]  /*17ad0*/  @P0 BRA `(.L_x_1859) ;  /* 0x0000000000940947 */ /* 0x000fea0003800000 */
[----:B------:R-:W-:Y:S01]  /*17ae0*/  ULDC UR6, c[0x0][0x10] ;  /* 0x0000040000067ab9 */ /* 0x000fe20000000800 */
[----:B------:R-:W0:Y:S01]  /*17af0*/  LDC R32, c[0x0][RZ] ;  /* 0x00000000ff207b82 */ /* 0x000e220000000800 */
[----:B------:R-:W-:Y:S01]  /*17b00*/  IMAD.U32 R25, RZ, RZ, UR9 ;  /* 0x00000009ff197e24 */ /* 0x000fe2000f8e00ff */
[----:B------:R-:W-:Y:S01]  /*17b10*/  MOV R19, UR9 ;  /* 0x0000000900137c02 */ /* 0x000fe20008000f00 */
[----:B------:R-:W-:Y:S01]  /*17b20*/  IMAD.MOV.U32 R3, RZ, RZ, R17 ;  /* 0x000000ffff037224 */ /* 0x000fe200078e0011 */
[----:B------:R-:W-:Y:S01]  /*17b30*/  MOV R16, UR9 ;  /* 0x0000000900107c02 */ /* 0x000fe20008000f00 */
[----:B------:R-:W-:-:S03]  /*17b40*/  IMAD R0, R0, UR6, RZ ;  /* 0x0000000600007c24 */ /* 0x000fc6000f8e02ff */
[----:B------:R-:W1:Y:S08]  /*17b50*/  LDC.64 R14, c[0x0][0x600] ;  /* 0x00018000ff0e7b82 */ /* 0x000e700000000a00 */
[----:B------:R-:W2:Y:S02]  /*17b60*/  LDC R34, c[0x0][0x4] ;  /* 0x00000100ff227b82 */ /* 0x000ea40000000800 */
.L_x_1862:
[----:B------:R-:W-:-:S05]  /*17b70*/  IADD3 R29, R0, R3, RZ ;  /* 0x00000003001d7210 */ /* 0x000fca0007ffe0ff */
[----:B0-----:R-:W-:-:S04]  /*17b80*/  IMAD R29, R29, R32, R2 ;  /* 0x000000201d1d7224 */ /* 0x001fc800078e0202 */
[----:B-1----:R-:W-:-:S05]  /*17b90*/  IMAD.WIDE.U32 R28, R29, 0x8, R14 ;  /* 0x000000081d1c7825 */ /* 0x002fca00078e000e */
[----:B------:R-:W3:Y:S04]  /*17ba0*/  LDG.E.U16 R27, desc[UR58][R28.64+0x2] ;  /* 0x0000023a1c1b7981 */ /* 0x000ee8000c1e1500 */
[----:B------:R-:W4:Y:S04]  /*17bb0*/  LDG.E.U16 R21, desc[UR58][R28.64] ;  /* 0x0000003a1c157981 */ /* 0x000f28000c1e1500 */
[----:B------:R-:W5:Y:S04]  /*17bc0*/  LDG.E.U16 R30, desc[UR58][R28.64+0x4] ;  /* 0x0000043a1c1e7981 */ /* 0x000f68000c1e1500 */
[----:B------:R-:W5:Y:S01]  /*17bd0*/  LDG.E.U16 R31, desc[UR58][R28.64+0x6] ;  /* 0x0000063a1c1f7981 */ /* 0x000f62000c1e1500 */
[----:B--2---:R-:W-:Y:S01]  /*17be0*/  IADD3 R3, R34, R3, RZ ;  /* 0x0000000322037210 */ /* 0x004fe20007ffe0ff */
[----:B------:R-:W-:Y:S01]  /*17bf0*/  IMAD.U32 R36, R25, 0x10000, RZ ;  /* 0x0001000019247824 */ /* 0x000fe200078e00ff */
[----:B------:R-:W-:-:S02]  /*17c00*/  SHF.L.U32 R24, R24, 0x10, RZ ;  /* 0x0000001018187819 */ /* 0x000fc400000006ff */
[----:B------:R-:W-:Y:S02]  /*17c10*/  ISETP.GE.U32.AND P0, PT, R3, UR7, PT ;  /* 0x0000000703007c0c */ /* 0x000fe4000bf06070 */
[----:B------:R-:W-:Y:S02]  /*17c20*/  SHF.L.U32 R19, R19, 0x10, RZ ;  /* 0x0000001013137819 */ /* 0x000fe400000006ff */
[----:B------:R-:W-:Y:S02]  /*17c30*/  SHF.L.U32 R38, R16, 0x10, RZ ;  /* 0x0000001010267819 */ /* 0x000fe400000006ff */
[----:B---3--:R-:W-:Y:S01]  /*17c40*/  SHF.L.U32 R27, R27, 0x10, RZ ;  /* 0x000000101b1b7819 */ /* 0x008fe200000006ff */
[----:B----4-:R-:W-:Y:S01]  /*17c50*/  IMAD.U32 R21, R21, 0x10000, RZ ;  /* 0x0001000015157824 */ /* 0x010fe200078e00ff */
[----:B-----5:R-:W-:-:S03]  /*17c60*/  SHF.L.U32 R30, R30, 0x10, RZ ;  /* 0x000000101e1e7819 */ /* 0x020fc600000006ff */
[----:B------:R-:W-:Y:S01]  /*17c70*/  FMUL.FTZ R21, R24, R21 ;  /* 0x0000001518157220 */ /* 0x000fe20000410000 */
[----:B------:R-:W-:Y:S02]  /*17c80*/  IMAD.U32 R31, R31, 0x10000, RZ ;  /* 0x000100001f1f7824 */ /* 0x000fe400078e00ff */
        /* <DEDUP_REMOVED lines=10> */
.L_x_1859:
[----:B------:R-:W-:Y:S05]  /*17d30*/  BSYNC B0 ;  /* 0x0000000000007941 */ /* 0x000fea0003800000 */
.L_x_1857:
[----:B------:R-:W0:Y:S01]  /*17d40*/  LDC R3, c[0x0][RZ] ;  /* 0x00000000ff037b82 */ /* 0x000e220000000800 */
[----:B------:R-:W-:Y:S01]  /*17d50*/  UIADD3 UR4, UR4, 0x10, URZ ;  /* 0x0000001004047890 */ /* 0x000fe2000fffe03f */
[----:B------:R-:W-:Y:S01]  /*17d60*/  PRMT R14, R24, 0x5410, R25 ;  /* 0x00005410180e7816 */ /* 0x000fe20000000019 */
[----:B------:R-:W-:Y:S01]  /*17d70*/  ULDC UR6, c[0x0][0x4] ;  /* 0x0000010000067ab9 */ /* 0x000fe20000000800 */
[----:B------:R-:W-:Y:S01]  /*17d80*/  PRMT R15, R19, 0x5410, R16 ;  /* 0x00005410130f7816 */ /* 0x000fe20000000010 */
[----:B------:R-:W-:Y:S02]  /*17d90*/  ULEA UR4, UR5, UR4, 0x18 ;  /* 0x0000000405047291 */ /* 0x000fe4000f8ec03f */
[----:B------:R-:W-:-:S06]  /*17da0*/  USHF.R.U32.HI UR5, URZ, 0x1, UR6 ;  /* 0x000000013f057899 */ /* 0x000fcc0008011606 */
[----:B------:R-:W-:Y:S01]  /*17db0*/  ISETP.NE.AND P0, PT, RZ, UR5, PT ;  /* 0x00000005ff007c0c */ /* 0x000fe2000bf05270 */
[----:B0-----:R-:W-:-:S05]  /*17dc0*/  IMAD R0, R17, R3, R2 ;  /* 0x0000000311007224 */ /* 0x001fca00078e0202 */
[----:B------:R-:W-:-:S05]  /*17dd0*/  LEA R0, R0, UR4, 0x3 ;  /* 0x0000000400007c11 */ /* 0x000fca000f8e18ff */
[----:B------:R0:W-:Y:S02]  /*17de0*/  STS.64 [R0], R14 ;  /* 0x0000000e00007388 */ /* 0x0001e40000000a00 */
[----:B------:R-:W-:Y:S05]  /*17df0*/  @!P0 BRA `(.L_x_1863) ;  /* 0x0000000000908947 */ /* 0x000fea0003800000 */
[----:B0-----:R-:W-:-:S07]  /*17e00*/  MOV R14, UR5 ;  /* 0x00000005000e7c02 */ /* 0x001fce0008000f00 */
.L_x_1866:
[--C-:B------:R-:W-:Y:S01]  /*17e10*/  IMAD.IADD R15, R17, 0x1, R14.reuse ;  /* 0x00000001110f7824 */ /* 0x100fe200078e020e */
        /* <DEDUP_REMOVED lines=8> */
[----:B------:R-:W-:Y:S01]  /*17ea0*/  SHF.L.U32 R25, R25, 0x10, RZ ;  /* 0x0000001019197819 */ /* 0x000fe200000006ff */
[----:B------:R-:W-:Y:S01]  /*17eb0*/  IMAD.U32 R24, R24, 0x10000, RZ ;  /* 0x0001000018187824 */ /* 0x000fe200078e00ff */
[----:B------:R-:W-:Y:S02]  /*17ec0*/  SHF.L.U32 R19, R19, 0x10, RZ ;  /* 0x0000001013137819 */ /* 0x000fe400000006ff */
[----:B------:R-:W-:Y:S02]  /*17ed0*/  LEA R14, R14, UR4, 0x3 ;  /* 0x000000040e0e7c11 */ /* 0x000fe4000f8e18ff */
[----:B------:R-:W-:-:S03]  /*17ee0*/  SHF.L.U32 R16, R16, 0x10, RZ ;  /* 0x0000001010107819 */ /* 0x000fc600000006ff */
[----:B------:R-:W0:Y:S02]  /*17ef0*/  LDS.64 R30, [R14] ;  /* 0x000000000e1e7984 */ /* 0x000e240000000a00 */
[C---:B0-----:R-:W-:Y:S02]  /*17f00*/  PRMT R15, R30.reuse, 0x7632, R15 ;  /* 0x000076321e0f7816 */ /* 0x041fe4000000000f */
[----:B------:R-:W-:Y:S02]  /*17f10*/  PRMT R21, R31, 0x7632, R21 ;  /* 0x000076321f157816 */ /* 0x000fe40000000015 */
[----:B------:R-:W-:Y:S01]  /*17f20*/  SHF.L.U32 R27, R30, 0x10, RZ ;  /* 0x000000101e1b7819 */ /* 0x000fe200000006ff */
[----:B------:R-:W-:Y:S01]  /*17f30*/  IMAD.U32 R28, R15, 0x10000, RZ ;  /* 0x000100000f1c7824 */ /* 0x000fe200078e00ff */
[----:B------:R-:W-:Y:S02]  /*17f40*/  SHF.L.U32 R30, R31, 0x10, RZ ;  /* 0x000000101f1e7819 */ /* 0x000fe400000006ff */
        /* <DEDUP_REMOVED lines=8> */
[C---:B------:R-:W-:Y:S02]  /*17fd0*/  PRMT R16, R19.reuse, 0x7632, R16 ;  /* 0x0000763213107816 */ /* 0x040fe40000000010 */
[----:B------:R-:W-:Y:S02]  /*17fe0*/  PRMT R14, R24, 0x5410, R25 ;  /* 0x00005410180e7816 */ /* 0x000fe40000000019 */
[----:B------:R-:W-:-:S05]  /*17ff0*/  PRMT R15, R19, 0x5410, R16 ;  /* 0x00005410130f7816 */ /* 0x000fca0000000010 */
[----:B------:R0:W-:Y:S02]  /*18000*/  STS.64 [R0], R14 ;  /* 0x0000000e00007388 */ /* 0x0001e40000000a00 */
.L_x_1865:
[----:B------:R-:W-:Y:S05]  /*18010*/  BSYNC B0 ;  /* 0x0000000000007941 */ /* 0x000fea0003800000 */
.L_x_1864:
[----:B0-----:R-:W-:Y:S01]  /*18020*/  IMAD.MOV.U32 R14, RZ, RZ, R29 ;  /* 0x000000ffff0e7224 */ /* 0x001fe200078e001d */
[----:B------:R-:W-:Y:S06]  /*18030*/  @P2 BRA `(.L_x_1866) ;  /* 0xfffffffc00742947 */ /* 0x000fec000383ffff */
.L_x_1863:
[----:B------:R-:W-:Y:S02]  /*18040*/  ULDC UR4, c[0x0][0x22c] ;  /* 0x00008b0000047ab9 */ /* 0x000fe40000000800 */
[----:B------:R-:W-:-:S13]  /*18050*/  ISETP.NE.AND P0, PT, RZ, UR4, PT ;  /* 0x00000004ff007c0c */ /* 0x000fda000bf05270 */
[----:B------:R-:W-:Y:S05]  /*18060*/  @!P0 BRA `(.L_x_1867) ;  /* 0x0000000400448947 */ /* 0x000fea0003800000 */
[----:B------:R-:W-:Y:S02]  /*18070*/  ISETP.GT.AND P0, PT, R3, 0x20, PT ;  /* 0x000000200300780c */ /* 0x000fe40003f04270 */
[----:B0-----:R-:W-:-:S11]  /*18080*/  MOV R14, R3 ;  /* 0x00000003000e7202 */ /* 0x001fd60000000f00 */
[----:B------:R-:W-:Y:S05]  /*18090*/  @!P0 BRA `(.L_x_1868) ;  /* 0x0000000000b08947 */ /* 0x000fea0003800000 */
[----:B------:R-:W-:Y:S02]  /*180a0*/  PRMT R28, R24, 0x5410, R25 ;  /* 0x00005410181c7816 */ /* 0x000fe40000000019 */
[----:B------:R-:W-:Y:S02]  /*180b0*/  PRMT R29, R19, 0x5410, R16 ;  /* 0x00005410131d7816 */ /* 0x000fe40000000010 */
[----:B------:R-:W-:-:S03]  /*180c0*/  LEA.HI R14, R3, R3, RZ, 0x1 ;  /* 0x00000003030e7211 */ /* 0x000fc600078f08ff */
[----:B------:R0:W-:Y:S01]  /*180d0*/  STS.64 [R0], R28 ;  /* 0x0000001c00007388 */ /* 0x0001e20000000a00 */
[----:B------:R-:W-:Y:S01]  /*180e0*/  SHF.R.S32.HI R15, RZ, 0x1, R14 ;  /* 0x00000001ff0f7819 */ /* 0x000fe2000001140e */
[----:B------:R-:W-:-:S03]  /*180f0*/  HFMA2.MMA R14, -RZ, RZ, 0, 1.9073486328125e-06 ;  /* 0x00000020ff0e7435 */ /* 0x000fc600000001ff */
[----:B------:R-:W-:-:S13]  /*18100*/  ISETP.GE.AND P0, PT, R15, 0x20, PT ;  /* 0x000000200f00780c */ /* 0x000fda0003f06270 */
[----:B0-----:R-:W-:Y:S05]  /*18110*/  @!P0 BRA `(.L_x_1868) ;  /* 0x0000000000908947 */ /* 0x001fea0003800000 */
.L_x_1871:
[----:B------:R-:W-:Y:S01]  /*18120*/  IMAD.IADD R14, R2, 0x1, R15 ;  /* 0x00000001020e7824 */ /* 0x000fe200078e020f */
[----:B------:R-:W-:Y:S04]  /*18130*/  BAR.SYNC.DEFER_BLOCKING 0x0 ;  /* 0x0000000000007b1d */ /* 0x000fe80000010000 */
[----:B------:R-:W-:Y:S02]  /*18140*/  ISETP.GE.U32.AND P0, PT, R14, R3, PT ;  /* 0x000000030e00720c */ /* 0x000fe40003f06070 */
[----:B------:R-:W-:Y:S02]  /*18150*/  BSSY B0, `(.L_x_1869) ;  /* 0x000001c000007945 */ /* 0x000fe40003800000 */
[----:B------:R-:W-:-:S13]  /*18160*/  ISETP.GE.U32.OR P0, PT, R2, R15, P0 ;  /* 0x0000000f0200720c */ /* 0x000fda0000706470 */
[----:B0-----:R-:W-:Y:S05]  /*18170*/  @P0 BRA `(.L_x_1870) ;  /* 0x0000000000640947 */ /* 0x001fea0003800000 */
[----:B------:R-:W-:Y:S01]  /*18180*/  LEA R14, R15, R0, 0x3 ;  /* 0x000000000f0e7211 */ /* 0x000fe200078e18ff */
[----:B------:R-:W-:Y:S01]  /*18190*/  IMAD.U32 R19, R19, 0x10000, RZ ;  /* 0x0001000013137824 */ /* 0x000fe200078e00ff */
[----:B------:R-:W-:Y:S02]  /*181a0*/  SHF.L.U32 R24, R24, 0x10, RZ ;  /* 0x0000001018187819 */ /* 0x000fe400000006ff */
[----:B------:R-:W-:Y:S01]  /*181b0*/  SHF.L.U32 R30, R25, 0x10, RZ ;  /* 0x00000010191e7819 */ /* 0x000fe200000006ff */
[----:B------:R-:W0:Y:S01]  /*181c0*/  LDS.64 R28, [R14] ;  /* 0x000000000e1c7984 */ /* 0x000e220000000a00 */
[----:B------:R-:W-:Y:S02]  /*181d0*/  SHF.L.U32 R16, R16, 0x10, RZ ;  /* 0x0000001010107819 */ /* 0x000fe400000006ff */
[----:B0-----:R-:W-:Y:S02]  /*181e0*/  PRMT R17, R28, 0x7632, R17 ;  /* 0x000076321c117816 */ /* 0x001fe40000000011 */
[----:B------:R-:W-:-:S02]  /*181f0*/  PRMT R21, R29, 0x7632, R21 ;  /* 0x000076321d157816 */ /* 0x000fc40000000015 */
[----:B------:R-:W-:Y:S01]  /*18200*/  SHF.L.U32 R27, R28, 0x10, RZ ;  /* 0x000000101c1b7819 */ /* 0x000fe200000006ff */
[----:B------:R-:W-:Y:S01]  /*18210*/  IMAD.U32 R28, R29, 0x10000, RZ ;  /* 0x000100001d1c7824 */ /* 0x000fe200078e00ff */
[----:B------:R-:W-:Y:S01]  /*18220*/  SHF.L.U32 R17, R17, 0x10, RZ ;  /* 0x0000001011117819 */ /* 0x000fe200000006ff */
[----:B------:R-:W-:Y:S02]  /*18230*/  IMAD.U32 R21, R21, 0x10000, RZ ;  /* 0x0001000015157824 */ /* 0x000fe400078e00ff */
[----:B------:R-:W-:Y:S01]  /*18240*/  FMUL.FTZ R27, R24, R27 ;  /* 0x0000001b181b7220 */ /* 0x000fe20000410000 */
[----:B------:R-:W-:Y:S01]  /*18250*/  FMUL.FTZ R28, R19, R28 ;  /* 0x0000001c131c7220 */ /* 0x000fe20000410000 */
[----:B------:R-:W-:Y:S01]  /*18260*/  FMUL.FTZ R14, R30, R17 ;  /* 0x000000111e0e7220 */ /* 0x000fe20000410000 */
[----:B------:R-:W-:-:S04]  /*18270*/  FMUL.FTZ R21, R16, R21 ;  /* 0x0000001510157220 */ /* 0x000fc80000410000 */
        /* <DEDUP_REMOVED lines=9> */
.L_x_1870:
[----:B------:R-:W-:Y:S05]  /*18310*/  BSYNC B0 ;  /* 0x0000000000007941 */ /* 0x000fea0003800000 */
.L_x_1869:
[----:B------:R-:W-:-:S04]  /*18320*/  SHF.R.S32.HI R15, RZ, 0x1, R15 ;  /* 0x00000001ff0f7819 */ /* 0x000fc8000001140f */
[----:B------:R-:W-:-:S13]  /*18330*/  ISETP.GE.AND P0, PT, R15, 0x20, PT ;  /* 0x000000200f00780c */ /* 0x000fda0003f06270 */
[----:B------:R-:W-:Y:S05]  /*18340*/  @P0 BRA `(.L_x_1871) ;  /* 0xfffffffc00740947 */ /* 0x000fea000383ffff */
[----:B------:R-:W-:-:S07]  /*18350*/  MOV R14, 0x20 ;  /* 0x00000020000e7802 */ /* 0x000fce0000000f00 */
.L_x_1868:
[----:B------:R-:W-:Y:S01]  /*18360*/  BAR.SYNC.DEFER_BLOCKING 0x0 ;  /* 0x0000000000007b1d */ /* 0x000fe20000010000 */
[----:B------:R-:W-:-:S13]  /*18370*/  ISETP.GE.AND P0, PT, R14, 0x2, PT ;  /* 0x000000020e00780c */ /* 0x000fda0003f06270 */
[----:B------:R-:W-:Y:S05]  /*18380*/  @!P0 BRA `(.L_x_1867) ;  /* 0x00000000007c8947 */ /* 0x000fea0003800000 */
[----:B------:R-:W-:-:S11]  /*18390*/  HFMA2.MMA R3, -RZ, RZ, 0, 5.9604644775390625e-08 ;  /* 0x00000001ff037435 */ /* 0x000fd600000001ff */
.L_x_1872:
[----:B------:R-:W-:Y:S01]  /*183a0*/  SHF.L.U32 R25, R25, 0x10, RZ ;  /* 0x0000001019197819 */ /* 0x000fe200000006ff */
[----:B------:R-:W-:Y:S01]  /*183b0*/  IMAD.U32 R27, R24, 0x10000, RZ ;  /* 0x00010000181b7824 */ /* 0x000fe200078e00ff */
[----:B0-----:R-:W-:Y:S01]  /*183c0*/  SHF.L.U32 R28, R19, 0x10, RZ ;  /* 0x00000010131c7819 */ /* 0x001fe200000006ff */
        /* <DEDUP_REMOVED lines=16> */
[----:B------:R-:W-:Y:S02]  /*184d0*/  PRMT R25, R16, 0x7610, R25 ;  /* 0x0000761010197816 */ /* 0x000fe40000000019 */
[----:B0-----:R-:W-:Y:S02]  /*184e0*/  SHF.L.U32 R24, R21, 0x10, RZ ;  /* 0x0000001015187819 */ /* 0x001fe400000006ff */
[----:B------:R-:W-:-:S03]  /*184f0*/  F2FP.BF16.F32.PACK_AB R2, RZ, R2 ;  /* 0x00000002ff02723e */ /* 0x000fc600000010ff */
[----:B------:R-:W-:Y:S01]  /*18500*/  FMUL.FTZ R24, R29, R24 ;  /* 0x000000181d187220 */ /* 0x000fe20000410000 */
[----:B-1----:R-:W-:-:S04]  /*18510*/  IMAD.U32 R19, R17, 0x10000, RZ ;  /* 0x0001000011137824 */ /* 0x002fc800078e00ff */
[----:B------:R-:W-:Y:S01]  /*18520*/  F2FP.BF16.F32.PACK_AB R0, RZ, R24 ;  /* 0x00000018ff00723e */ /* 0x000fe200000010ff */
[----:B------:R-:W-:Y:S01]  /*18530*/  FMUL.FTZ R19, R28, R19 ;  /* 0x000000131c137220 */ /* 0x000fe20000410000 */
[----:B------:R-:W-:Y:S02]  /*18540*/  PRMT R24, R2, 0x7610, R24 ;  /* 0x0000761002187816 */ /* 0x000fe40000000018 */
[----:B------:R-:W-:Y:S02]  /*18550*/  PRMT R16, R0, 0x7610, R16 ;  /* 0x0000761000107816 */ /* 0x000fe40000000010 */
[----:B------:R-:W-:Y:S01]  /*18560*/  F2FP.BF16.F32.PACK_AB R19, RZ, R19 ;  /* 0x00000013ff13723e */ /* 0x000fe200000010ff */
[----:B------:R-:W-:Y:S06]  /*18570*/  @!P0 BRA `(.L_x_1872) ;  /* 0xfffffffc00888947 */ /* 0x000fec000383ffff */
.L_x_1867:
        /* <DEDUP_REMOVED lines=9> */
[----:B0-----:R-:W2:Y:S04]  /*18610*/  LDG.E.U16 R0, desc[UR58][R4.64] ;  /* 0x0000003a04007981 */ /* 0x001ea8000c1e1500 */
[----:B------:R-:W3:Y:S04]  /*18620*/  LDG.E.U16 R2, desc[UR58][R4.64+0x2] ;  /* 0x0000023a04027981 */ /* 0x000ee8000c1e1500 */
[----:B------:R-:W4:Y:S04]  /*18630*/  LDG.E.U16 R7, desc[UR58][R4.64+0x6] ;  /* 0x0000063a04077981 */ /* 0x000f28000c1e1500 */
[----:B------:R-:W5:Y:S01]  /*18640*/  LDG.E.U16 R3, desc[UR58][R4.64+0x4] ;  /* 0x0000043a04037981 */ /* 0x000f62000c1e1500 */
[----:B------:R-:W-:Y:S01]  /*18650*/  SHF.L.U32 R25, R25, 0x10, RZ ;  /* 0x0000001019197819 */ /* 0x000fe200000006ff */
[----:B------:R-:W-:Y:S01]  /*18660*/  IMAD.U32 R9, R24, 0x10000, RZ ;  /* 0x0001000018097824 */ /* 0x000fe200078e00ff */
[----:B------:R-:W-:Y:S01]  /*18670*/  SHF.L.U32 R19, R19, 0x10, RZ ;  /* 0x0000001013137819 */ /* 0x000fe200000006ff */
[----:B------:R-:W-:Y:S01]  /*18680*/  IMAD.U32 R16, R16, 0x10000, RZ ;  /* 0x0001000010107824 */ /* 0x000fe200078e00ff */
[----:B--2---:R-:W-:-:S02]  /*18690*/  SHF.L.U32 R0, R0, 0x10, RZ ;  /* 0x0000001000007819 */ /* 0x004fc400000006ff */
[----:B---3--:R-:W-:Y:S02]  /*186a0*/  SHF.L.U32 R2, R2, 0x10, RZ ;  /* 0x0000001002027819 */ /* 0x008fe400000006ff */
[----:B----4-:R-:W-:Y:S01]  /*186b0*/  SHF.L.U32 R7, R7, 0x10, RZ ;  /* 0x0000001007077819 */ /* 0x010fe200000006ff */
[----:B-----5:R-:W-:Y:S02]  /*186c0*/  IMAD.U32 R6, R3, 0x10000, RZ ;  /* 0x0001000003067824 */ /* 0x020fe400078e00ff */
        /* <DEDUP_REMOVED lines=10> */
.L_x_1874:
[----:B------:R-:W-:Y:S05]  /*18770*/  @!P1 BRA `(.L_x_1875) ;  /* 0x00000004006c9947 */ /* 0x000fea0003800000 */
[----:B------:R-:W1:Y:S02]  /*18780*/  LDC R17, c[0x0][0x61c] ;  /* 0x00018700ff117b82 */ /* 0x000e640000000800 */
[----:B-1----:R-:W-:-:S04]  /*18790*/  ISETP.NE.AND P0, PT, R17, 0x1, PT ;  /* 0x000000011100780c */ /* 0x002fc80003f05270 */
[----:B0-----:R-:W-:-:S09]  /*187a0*/  P2R R0, PR, RZ, 0x1 ;  /* 0x00000001ff007803 */ /* 0x001fd20000000000 */
        /* <DEDUP_REMOVED lines=14> */
[----:B0-----:R-:W-:-:S07]  /*18890*/  MOV R13, RZ ;  /* 0x000000ff000d7202 */ /* 0x001fce0000000f00 */
[----:B------:R-:W-:-:S07]  /*188a0*/  LEPC R20, `(.L_x_1876) ;  /* 0x000000001014794e */ /* 0x000fce0000000000 */
[----:B-1----:R-:W-:Y:S05]  /*188b0*/  CALL.ABS.NOINC R2 ;  /* 0x0000000002007343 */ /* 0x002fea0003c00000 */
.L_x_1876:
        /* <DEDUP_REMOVED lines=9> */
[----:B------:R-:W-:Y:S01]  /*18950*/  IMAD.U32 R4, RZ, RZ, UR4 ;  /* 0x00000004ff047e24 */ /* 0x000fe2000f8e00ff */
[----:B------:R1:W2:Y:S01]  /*18960*/  LDC.64 R2, c[0x4][R0] ;  /* 0x0100000000027b82 */ /* 0x0002a20000000a00 */
[----:B------:R-:W-:Y:S01]  /*18970*/  MOV R5, UR5 ;  /* 0x0000000500057c02 */ /* 0x000fe20008000f00 */
[----:B------:R-:W-:Y:S01]  /*18980*/  ULDC.64 UR4, c[0x4][0x640] ;  /* 0x0101900000047ab9 */ /* 0x000fe20000000a00 */
[----:B------:R-:W-:Y:S01]  /*18990*/  HFMA2.MMA R12, -RZ, RZ, 0, 5.9604644775390625e-08 ;  /* 0x00000001ff0c7435 */ /* 0x000fe200000001ff */
        /* <DEDUP_REMOVED lines=8> */
.L_x_1877:
[----:B------:R-:W-:Y:S01]  /*18a20*/  ULDC.64 UR4, c[0x0][0x5e8] ;  /* 0x00017a0000047ab9 */ /* 0x000fe20000000a00 */
[----:B------:R-:W-:Y:S02]  /*18a30*/  ISETP.NE.AND P6, PT, R17, 0x1, PT ;  /* 0x000000011100780c */ /* 0x000fe40003fc5270 */
[----:B------:R-:W-:-:S05]  /*18a40*/  IADD3 R2, P0, R23, UR4, RZ ;  /* 0x0000000417027c10 */ /* 0x000fca000ff1e0ff */
[----:B------:R-:W-:-:S05]  /*18a50*/  IMAD.X R3, RZ, RZ, UR5, P0 ;  /* 0x00000005ff037e24 */ /* 0x000fca00080e06ff */
[----:B------:R1:W-:Y:S01]  /*18a60*/  STG.E.U16 desc[UR58][R2.64], R25 ;  /* 0x0000001902007986 */ /* 0x0003e2000c10153a */
[----:B------:R-:W-:Y:S05]  /*18a70*/  @!P6 BRA `(.L_x_1878) ;  /* 0x000000000040e947 */ /* 0x000fea0003800000 */
[----:B------:R-:W-:Y:S01]  /*18a80*/  MOV R0, 0x660 ;  /* 0x0000066000007802 */ /* 0x000fe20000000f00 */
[----:B------:R-:W-:Y:S01]  /*18a90*/  ULDC.64 UR4, c[0x4][0x650] ;  /* 0x0101940000047ab9 */ /* 0x000fe20000000a00 */
[----:B------:R-:W-:Y:S01]  /*18aa0*/  ULDC.64 UR6, c[0x4][0x4a8] ;  /* 0x01012a0000067ab9 */ /* 0x000fe20000000a00 */
[----:B------:R-:W-:Y:S01]  /*18ab0*/  MOV R4, UR4 ;  /* 0x0000000400047c02 */ /* 0x000fe20008000f00 */
[----:B-1----:R1:W2:Y:S01]  /*18ac0*/  LDC.64 R2, c[0x4][R0] ;  /* 0x0100000000027b82 */ /* 0x0022a20000000a00 */
        /* <DEDUP_REMOVED lines=11> */
.L_x_1878:
        /* <DEDUP_REMOVED lines=10> */
[----:B-1----:R1:W3:Y:S01]  /*18c20*/  LDC.64 R2, c[0x4][R0] ;  /* 0x0100000000027b82 */ /* 0x0022e20000000a00 */
        /* <DEDUP_REMOVED lines=10> */
[----:B0-23--:R-:W-:Y:S05]  /*18cd0*/  CALL.ABS.NOINC R2 ;  /* 0x0000000002007343 */ /* 0x00dfea0003c00000 */
.L_x_1879:
[----:B------:R-:W-:Y:S02]  /*18ce0*/  ULDC.64 UR4, c[0x0][0x5e8] ;  /* 0x00017a0000047ab9 */ /* 0x000fe40000000a00 */
[----:B------:R-:W-:-:S04]  /*18cf0*/  IADD3 R18, P0, R18, UR4, RZ ;  /* 0x0000000412127c10 */ /* 0x000fc8000ff1e0ff */
[----:B--2---:R-:W-:-:S05]  /*18d00*/  IADD3.X R19, RZ, UR5, RZ, P0, !PT ;  /* 0x00000005ff137c10 */ /* 0x004fca00087fe4ff */
[----:B------:R-:W-:Y:S01]  /*18d10*/  STG.E.U16 desc[UR58][R18.64], R16 ;  /* 0x0000001012007986 */ /* 0x000fe2000c10153a */
[----:B------:R-:W-:Y:S05]  /*18d20*/  EXIT ;  /* 0x000000000000794d */ /* 0x000fea0003800000 */
.L_x_1875:
[----:B------:R-:W-:Y:S04]  /*18d30*/  STG.E.U16 desc[UR58][R4.64], R24 ;  /* 0x0000001804007986 */ /* 0x000fe8000c10153a */
[----:B------:R-:W-:Y:S04]  /*18d40*/  STG.E.U16 desc[UR58][R4.64+0x2], R25 ;  /* 0x0000021904007986 */ /* 0x000fe8000c10153a */
[----:B------:R-:W-:Y:S04]  /*18d50*/  STG.E.U16 desc[UR58][R4.64+0x4], R19 ;  /* 0x0000041304007986 */ /* 0x000fe8000c10153a */
[----:B------:R-:W-:Y:S01]  /*18d60*/  STG.E.U16 desc[UR58][R4.64+0x6], R16 ;  /* 0x0000061004007986 */ /* 0x000fe2000c10153a */
[----:B------:R-:W-:Y:S05]  /*18d70*/  EXIT ;  /* 0x000000000000794d */ /* 0x000fea0003800000 */
.L_x_1873:
        /* <DEDUP_REMOVED lines=26> */
.L_x_1880:
        /* <DEDUP_REMOVED lines=21> */
.L_x_1882:
        /* <DEDUP_REMOVED lines=22> */
.L_x_1883:
        /* <DEDUP_REMOVED lines=22> */
.L_x_1884:
        /* <DEDUP_REMOVED lines=22> */
.L_x_1885:
[----:B------:R-:W-:Y:S02]  /*19490*/  ULDC.64 UR4, c[0x0][0x5e8] ;  /* 0x00017a0000047ab9 */ /* 0x000fe40000000a00 */
[----:B------:R-:W-:-:S04]  /*194a0*/  IADD3 R18, P0, R18, UR4, RZ ;  /* 0x0000000412127c10 */ /* 0x000fc8000ff1e0ff */
[----:B--2---:R-:W-:-:S05]  /*194b0*/  IADD3.X R19, RZ, UR5, RZ, P0, !PT ;  /* 0x00000005ff137c10 */ /* 0x004fca00087fe4ff */
[----:B------:R-:W-:Y:S01]  /*194c0*/  STG.E.U16 desc[UR58][R18.64], R16 ;  /* 0x0000001012007986 */ /* 0x000fe2000c10153a */
[----:B------:R-:W-:Y:S05]  /*194d0*/  EXIT ;  /* 0x000000000000794d */ /* 0x000fea0003800000 */
.L_x_1881:
[----:B------:R-:W-:Y:S04]  /*194e0*/  STG.E.U16 desc[UR58][R6.64], R24 ;  /* 0x0000001806007986 */ /* 0x000fe8000c10153a */
[----:B------:R-:W-:Y:S04]  /*194f0*/  STG.E.U16 desc[UR58][R8.64], R25 ;  /* 0x0000001908007986 */ /* 0x000fe8000c10153a */
[----:B------:R-:W-:Y:S04]  /*19500*/  STG.E.U16 desc[UR58][R10.64], R19 ;  /* 0x000000130a007986 */ /* 0x000fe8000c10153a */
[----:B------:R-:W-:Y:S01]  /*19510*/  STG.E.U16 desc[UR58][R12.64], R16 ;  /* 0x000000100c007986 */ /* 0x000fe2000c10153a */
[----:B------:R-:W-:Y:S05]  /*19520*/  EXIT ;  /* 0x000000000000794d */ /* 0x000fea0003800000 */
.L_x_1846:
        /* <DEDUP_REMOVED lines=11> */
[----:B------:R-:W0:Y:S01]  /*195e0*/  LDC.U8 R0, c[0x0][0x618] ;  /* 0x00018600ff007b82 */ /* 0x000e220000000000 */
[----:B------:R-:W-:-:S04]  /*195f0*/  ISETP.NE.U32.AND P0, PT, R4, RZ, PT ;  /* 0x000000ff0400720c */ /* 0x000fc80003f05070 */
[----:B------:R-:W-:-:S13]  /*19600*/  ISETP.NE.AND.EX P0, PT, R20, RZ, PT, P0 ;  /* 0x000000ff1400720c */ /* 0x000fda0003f05300 */
[----:B------:R-:W-:Y:S05]  /*19610*/  @!P0 BRA `(.L_x_1886) ;  /* 0x0000000400ec8947 */ /* 0x000fea0003800000 */
[----:B0-----:R-:W-:Y:S01]  /*19620*/  ISETP.NE.AND P0, PT, R0, RZ, PT ;  /* 0x000000ff0000720c */ /* 0x001fe20003f05270 */
[----:B------:R-:W-:Y:S02]  /*19630*/  ULDC.U8 UR4, c[0x0][0x619] ;  /* 0x0001864000047ab9 */ /* 0x000fe40000000000 */
[----:B------:R-:W-:-:S10]  /*19640*/  ISETP.NE.AND P1, PT, RZ, UR4, PT ;  /* 0x00000004ff007c0c */ /* 0x000fd4000bf25270 */
[----:B------:R-:W-:Y:S05]  /*19650*/  @!P0 BRA `(.L_x_1887) ;  /* 0x0000000000588947 */ /* 0x000fea0003800000 */
[----:B------:R-:W2:Y:S04]  /*19660*/  LDG.E.U16 R0, desc[UR58][R4.64] ;  /* 0x0000003a04007981 */ /* 0x000ea8000c1e1500 */
        /* <DEDUP_REMOVED lines=21> */
.L_x_1887:
[----:B------:R-:W-:Y:S05]  /*197c0*/  @!P1 BRA `(.L_x_1888) ;  /* 0x00000004006c9947 */ /* 0x000fea0003800000 */
[----:B------:R-:W0:Y:S02]  /*197d0*/  LDC R17, c[0x0][0x61c] ;  /* 0x00018700ff117b82 */ /* 0x000e240000000800 */
[----:B0-----:R-:W-:-:S04]  /*197e0*/  ISETP.NE.AND P0, PT, R17, 0x1, PT ;  /* 0x000000011100780c */ /* 0x001fc80003f05270 */
[----:B------:R-:W-:-:S09]  /*197f0*/  P2R R0, PR, RZ, 0x1 ;  /* 0x00000001ff007803 */ /* 0x000fd20000000000 */
        /* <DEDUP_REMOVED lines=17> */
.L_x_1889:
        /* <DEDUP_REMOVED lines=22> */
.L_x_1890:
        /* <DEDUP_REMOVED lines=22> */
.L_x_1891:
        /* <DEDUP_REMOVED lines=22> */
.L_x_1892:
[----:B------:R-:W-:Y:S02]  /*19d30*/  ULDC.64 UR4, c[0x0][0x5e8] ;  /* 0x00017a0000047ab9 */ /* 0x000fe40000000a00 */
[----:B------:R-:W-:-:S04]  /*19d40*/  IADD3 R18, P0, R18, UR4, RZ ;  /* 0x0000000412127c10 */ /* 0x000fc8000ff1e0ff */
[----:B--2---:R-:W-:-:S05]  /*19d50*/  IADD3.X R19, RZ, UR5, RZ, P0, !PT ;  /* 0x00000005ff137c10 */ /* 0x004fca00087fe4ff */
[----:B------:R-:W-:Y:S01]  /*19d60*/  STG.E.U16 desc[UR58][R18.64], R16 ;  /* 0x0000001012007986 */ /* 0x000fe2000c10153a */
[----:B------:R-:W-:Y:S05]  /*19d70*/  EXIT ;  /* 0x000000000000794d */ /* 0x000fea0003800000 */
.L_x_1888:
[----:B------:R-:W-:Y:S04]  /*19d80*/  STG.E.U16 desc[UR58][R4.64], R25 ;  /* 0x0000001904007986 */ /* 0x000fe8000c10153a */
[----:B------:R-:W-:Y:S04]  /*19d90*/  STG.E.U16 desc[UR58][R4.64+0x2], R24 ;  /* 0x0000021804007986 */ /* 0x000fe8000c10153a */
[----:B------:R-:W-:Y:S04]  /*19da0*/  STG.E.U16 desc[UR58][R4.64+0x4], R19 ;  /* 0x0000041304007986 */ /* 0x000fe8000c10153a */
[----:B------:R-:W-:Y:S01]  /*19db0*/  STG.E.U16 desc[UR58][R4.64+0x6], R16 ;  /* 0x0000061004007986 */ /* 0x000fe2000c10153a */
[----:B------:R-:W-:Y:S05]  /*19dc0*/  EXIT ;  /* 0x000000000000794d */ /* 0x000fea0003800000 */
.L_x_1886:
        /* <DEDUP_REMOVED lines=26> */
.L_x_1893:
        /* <DEDUP_REMOVED lines=21> */
.L_x_1895:
        /* <DEDUP_REMOVED lines=22> */
.L_x_1896:
        /* <DEDUP_REMOVED lines=22> */
.L_x_1897:
        /* <DEDUP_REMOVED lines=22> */
.L_x_1898:
[----:B------:R-:W-:Y:S02]  /*1a4e0*/  ULDC.64 UR4, c[0x0][0x5e8] ;  /* 0x00017a0000047ab9 */ /* 0x000fe40000000a00 */
[----:B------:R-:W-:-:S04]  /*1a4f0*/  IADD3 R18, P0, R18, UR4, RZ ;  /* 0x0000000412127c10 */ /* 0x000fc8000ff1e0ff */
[----:B--2---:R-:W-:-:S05]  /*1a500*/  IADD3.X R19, RZ, UR5, RZ, P0, !PT ;  /* 0x00000005ff137c10 */ /* 0x004fca00087fe4ff */
[----:B------:R-:W-:Y:S01]  /*1a510*/  STG.E.U16 desc[UR58][R18.64], R16 ;  /* 0x0000001012007986 */ /* 0x000fe2000c10153a */
[----:B------:R-:W-:Y:S05]  /*1a520*/  EXIT ;  /* 0x000000000000794d */ /* 0x000fea0003800000 */
.L_x_1894:
[----:B------:R-:W-:Y:S04]  /*1a530*/  STG.E.U16 desc[UR58][R6.64], R25 ;  /* 0x0000001906007986 */ /* 0x000fe8000c10153a */
[----:B------:R-:W-:Y:S04]  /*1a540*/  STG.E.U16 desc[UR58][R8.64], R24 ;  /* 0x0000001808007986 */ /* 0x000fe8000c10153a */
[----:B------:R-:W-:Y:S04]  /*1a550*/  STG.E.U16 desc[UR58][R10.64], R19 ;  /* 0x000000130a007986 */ /* 0x000fe8000c10153a */
[----:B------:R-:W-:Y:S01]  /*1a560*/  STG.E.U16 desc[UR58][R12.64], R16 ;  /* 0x000000100c007986 */ /* 0x000fe2000c10153a */
[----:B------:R-:W-:Y:S05]  /*1a570*/  EXIT ;  /* 0x000000000000794d */ /* 0x000fea0003800000 */
.L_x_1899:
        /* <DEDUP_REMOVED lines=16> */
.L_x_8775:


//--------------------- .text._ZN2at6native13reduce_kernelILi512ELi1ENS0_8ReduceOpIN3c104HalfENS0_14func_wrapper_tIS4_NS0_55_GLOBAL__N__0955718d_22_SparseCsrTensorMath_cu_868dd54514ReductionMulOpIS4_EEEEjS4_Li4ELi4EEEEEvT1_ --------------------------
	.section	.text._ZN2at6native13reduce_kernelILi512ELi1ENS0_8ReduceOpIN3c104HalfENS0_14func_wrapper_tIS4_NS0_55_GLOBAL__N__0955718d_22_SparseCsrTensorMath_cu_868dd54514ReductionMulOpIS4_EEEEjS4_Li4ELi4EEEEEvT1_,"ax",@progbits
	.align	128
.text._ZN2at6native13reduce_kernelILi512ELi1ENS0_8ReduceOpIN3c104HalfENS0_14func_wrapper_tIS4_NS0_55_GLOBAL__N__0955718d_22_SparseCsrTensorMath_cu_868dd54514ReductionMulOpIS4_EEEEjS4_Li4ELi4EEEEEvT1_:
        .type           _ZN2at6native13reduce_kernelILi512ELi1ENS0_8ReduceOpIN3c104HalfENS0_14func_wrapper_tIS4_NS0_55_GLOBAL__N__0955718d_22_SparseCsrTensorMath_cu_868dd54514ReductionMulOpIS4_EEEEjS4_Li4ELi4EEEEEvT1_,@function
        .size           _ZN2at6native13reduce_kernelILi512ELi1ENS0_8ReduceOpIN3c104HalfENS0_14func_wrapper_tIS4_NS0_55_GLOBAL__N__0955718d_22_SparseCsrTensorMath_cu_868dd54514ReductionMulOpIS4_EEEEjS4_Li4ELi4EEEEEvT1_,(.L_x_8776 - _ZN2at6native13reduce_kernelILi512ELi1ENS0_8ReduceOpIN3c104HalfENS0_14func_wrapper_tIS4_NS0_55_GLOBAL__N__0955718d_22_SparseCsrTensorMath_cu_868dd54514ReductionMulOpIS4_EEEEjS4_Li4ELi4EEEEEvT1_)
        .other          _ZN2at6native13reduce_kernelILi512ELi1ENS0_8ReduceOpIN3c104HalfENS0_14func_wrapper_tIS4_NS0_55_GLOBAL__N__0955718d_22_SparseCsrTensorMath_cu_868dd54514ReductionMulOpIS4_EEEEjS4_Li4ELi4EEEEEvT1_,@"STO_CUDA_ENTRY STV_DEFAULT"
_ZN2at6native13reduce_kernelILi512ELi1ENS0_8ReduceOpIN3c104HalfENS0_14func_wrapper_tIS4_NS0_55_GLOBAL__N__0955718d_22_SparseCsrTensorMath_cu_868dd54514ReductionMulOpIS4_EEEEjS4_Li4ELi4EEEEEvT1_:
        /* <DEDUP_REMOVED lines=286> */
.L_x_1900:
        /* <DEDUP_REMOVED lines=49> */
.L_x_1909:
[----:B------:R-:W-:Y:S05]  /*14f0*/  BSYNC B3 ;  /* 0x0000000000037941 */ /* 0x000fea0003800000 */
.L_x_1908:
        /* <DEDUP_REMOVED lines=8> */
[----:B------:R-:W-:Y:S02]  /*1580*/  HADD2.F32 R4, -RZ, R8.H0_H0 ;  /* 0x20000008ff047230 */ /* 0x000fe40000004100 */
[----:B--2---:R-:W-:-:S05]  /*1590*/  HADD2.F32 R11, -RZ, R16.H0_H0 ;  /* 0x20000010ff0b7230 */ /* 0x004fca0000004100 */
[----:B------:R-:W-:-:S05]  /*15a0*/  FMUL.FTZ R4, R4, R11 ;  /* 0x0000000b04047220 */ /* 0x000fca0000410000 */
[----:B------:R-:W-:-:S04]  /*15b0*/  F2FP.F16.F32.PACK_AB R4, RZ, R4 ;  /* 0x00000004ff04723e */ /* 0x000fc800000000ff */
[----:B------:R-:W-:-:S07]  /*15c0*/  PRMT R11, R4, 0x7610, R11 ;  /* 0x00007610040b7816 */ /* 0x000fce000000000b */
.L_x_1907:
[----:B------:R-:W-:Y:S05]  /*15d0*/  BSYNC B2 ;  /* 0x0000000000027941 */ /* 0x000fea0003800000 */
.L_x_1906:
[C---:B------:R-:W-:Y:S02]  /*15e0*/  IADD3 R17, P0, -R7.reuse, 0x4, RZ ;  /* 0x0000000407117810 */ /* 0x040fe40007f1e1ff */
[----:B------:R-:W-:Y:S02]  /*15f0*/  IADD3 R4, R7, -0x4, R2 ;  /* 0xfffffffc07047810 */ /* 0x000fe40007ffe002 */
[----:B------:R-:W-:Y:S01]  /*1600*/  LEA R12, P1, R17, R12, 0x1 ;  /* 0x0000000c110c7211 */ /* 0x000fe200078208ff */
[----:B------:R-:W-:-:S05]  /*1610*/  IMAD.X R6, RZ, RZ, -0x1, P0 ;  /* 0xffffffffff067424 */ /* 0x000fca00000e06ff */
[----:B------:R-:W-:-:S07]  /*1620*/  LEA.HI.X R13, R17, R13, R6, 0x1, P1 ;  /* 0x0000000d110d7211 */ /* 0x000fce00008f0c06 */
.L_x_1905:
[----:B------:R-:W-:Y:S05]  /*1630*/  BSYNC B1 ;  /* 0x0000000000017941 */ /* 0x000fea0003800000 */
.L_x_1904:
        /* <DEDUP_REMOVED lines=9> */
.L_x_1912:
[----:B------:R-:W-:Y:S01]  /*16d0*/  IMAD.WIDE.U32 R6, R9, 0x8, R12 ;  /* 0x0000000809067825 */ /* 0x000fe200078e000c */
[----:B------:R-:W-:-:S05]  /*16e0*/  ULDC UR4, c[0x0][0x220] ;  /* 0x0000880000047ab9 */ /* 0x000fca0000000800 */
[----:B------:R-:W2:Y:S01]  /*16f0*/  LDG.E.64 R6, desc[UR36][R6.64] ;  /* 0x0000002406067981 */ /* 0x000ea2000c1e1b00 */
[----:B------:R-:W-:Y:S02]  /*1700*/  VIADD R9, R9, UR4 ;  /* 0x0000000409097c36 */ /* 0x000fe40008000000 */
[----:B------:R-:W-:Y:S02]  /*1710*/  HADD2.F32 R11, -RZ, R11.H0_H0 ;  /* 0x2000000bff0b7230 */ /* 0x000fe40000004100 */
[----:B------:R-:W-:Y:S02]  /*1720*/  HADD2.F32 R10, -RZ, R10.H0_H0 ;  /* 0x2000000aff0a7230 */ /* 0x000fe40000004100 */
[----:B------:R-:W-:Y:S02]  /*1730*/  HADD2.F32 R8, -RZ, R8.H0_H0 ;  /* 0x20000008ff087230 */ /* 0x000fe40000004100 */
[----:B------:R-:W-:Y:S02]  /*1740*/  HADD2.F32 R2, -RZ, R2.H0_H0 ;  /* 0x20000002ff027230 */ /* 0x000fe40000004100 */
[----:B--2---:R-:W-:-:S02]  /*1750*/  HADD2.F32 R19, -RZ, R7.H0_H0 ;  /* 0x20000007ff137230 */ /* 0x004fc40000004100 */
[----:B------:R-:W-:Y:S01]  /*1760*/  HADD2.F32 R21, -RZ, R7.H1_H1 ;  /* 0x30000007ff157230 */ /* 0x000fe20000004100 */
[----:B------:R-:W-:Y:S01]  /*1770*/  LEA R7, R9, 0x3, 0x2 ;  /* 0x0000000309077811 */ /* 0x000fe200078e10ff */
[--C-:B------:R-:W-:Y:S02]  /*1780*/  HADD2.F32 R16, -RZ, R6.reuse.H0_H0 ;  /* 0x20000006ff107230 */ /* 0x100fe40000004100 */
[----:B------:R-:W-:Y:S01]  /*1790*/  FMUL.FTZ R8, R8, R19 ;  /* 0x0000001308087220 */ /* 0x000fe20000410000 */
[----:B------:R-:W-:Y:S01]  /*17a0*/  HADD2.F32 R17, -RZ, R6.H1_H1 ;  /* 0x30000006ff117230 */ /* 0x000fe20000004100 */
[----:B------:R-:W-:Y:S01]  /*17b0*/  ISETP.GE.U32.AND P0, PT, R7, R4, PT ;  /* 0x000000040700720c */ /* 0x000fe20003f06070 */
[----:B------:R-:W-:Y:S01]  /*17c0*/  FMUL.FTZ R21, R2, R21 ;  /* 0x0000001502157220 */ /* 0x000fe20000410000 */
[----:B------:R-:W-:Y:S02]  /*17d0*/  FMUL.FTZ R11, R11, R16 ;  /* 0x000000100b0b7220 */ /* 0x000fe40000410000 */
[----:B------:R-:W-:-:S02]  /*17e0*/  FMUL.FTZ R10, R10, R17 ;  /* 0x000000110a0a7220 */ /* 0x000fc40000410000 */
[----:B------:R-:W-:-:S03]  /*17f0*/  F2FP.F16.F32.PACK_AB R8, R21, R8 ;  /* 0x000000081508723e */ /* 0x000fc600000000ff */
[----:B------:R-:W-:Y:S02]  /*1800*/  F2FP.F16.F32.PACK_AB R11, R10, R11 ;  /* 0x0000000b0a0b723e */ /* 0x000fe400000000ff */
[----:B------:R-:W-:Y:S02]  /*1810*/  PRMT R2, R8, 0x7632, R2 ;  /* 0x0000763208027816 */ /* 0x000fe40000000002 */
[----:B------:R-:W-:Y:S01]  /*1820*/  PRMT R10, R11, 0x7632, R10 ;  /* 0x000076320b0a7816 */ /* 0x000fe2000000000a */
[----:B------:R-:W-:Y:S06]  /*1830*/  @!P0 BRA `(.L_x_1912) ;  /* 0xfffffffc00a48947 */ /* 0x000fec000383ffff */
.L_x_1911:
[----:B------:R-:W-:Y:S05]  /*1840*/  BSYNC B1 ;  /* 0x0000000000017941 */ /* 0x000fea0003800000 */
.L_x_1910:
        /* <DEDUP_REMOVED lines=8> */
.L_x_1914:
[----:B------:R-:W-:Y:S05]  /*18d0*/  BSYNC B1 ;  /* 0x0000000000017941 */ /* 0x000fea0003800000 */
.L_x_1913:
        /* <DEDUP_REMOVED lines=10> */
[----:B------:R-:W-:Y:S02]  /*1980*/  HADD2.F32 R11, -RZ, R11.H0_H0 ;  /* 0x2000000bff0b7230 */ /* 0x000fe40000004100 */
[----:B--2---:R-:W-:-:S05]  /*1990*/  HADD2.F32 R4, -RZ, R12.H0_H0 ;  /* 0x2000000cff047230 */ /* 0x004fca0000004100 */
[----:B------:R-:W-:-:S05]  /*19a0*/  FMUL.FTZ R4, R11, R4 ;  /* 0x000000040b047220 */ /* 0x000fca0000410000 */
[----:B------:R-:W-:-:S04]  /*19b0*/  F2FP.F16.F32.PACK_AB R4, RZ, R4 ;  /* 0x00000004ff04723e */ /* 0x000fc800000000ff */
[----:B------:R-:W-:-:S07]  /*19c0*/  PRMT R11, R4, 0x7610, R11 ;  /* 0x00007610040b7816 */ /* 0x000fce000000000b */
.L_x_1916:
[----:B------:R-:W-:Y:S05]  /*19d0*/  BSYNC B1 ;  /* 0x0000000000017941 */ /* 0x000fea0003800000 */
.L_x_1915:
[----:B------:R-:W-:Y:S02]  /*19e0*/  HADD2.F32 R11, -RZ, R11.H0_H0 ;  /* 0x2000000bff0b7230 */ /* 0x000fe40000004100 */
[----:B------:R-:W-:Y:S02]  /*19f0*/  HADD2.F32 R10, -RZ, R10.H0_H0 ;  /* 0x2000000aff0a7230 */ /* 0x000fe40000004100 */
[----:B------:R-:W-:Y:S02]  /*1a00*/  HADD2.F32 R5, -RZ, R8.H0_H0 ;  /* 0x20000008ff057230 */ /* 0x000fe40000004100 */
[----:B------:R-:W-:Y:S02]  /*1a10*/  HADD2.F32 R2, -RZ, R2.H0_H0 ;  /* 0x20000002ff027230 */ /* 0x000fe40000004100 */
[----:B------:R-:W-:-:S05]  /*1a20*/  FMUL.FTZ R10, R11, R10 ;  /* 0x0000000a0b0a7220 */ /* 0x000fca0000410000 */
[----:B------:R-:W-:-:S05]  /*1a30*/  F2FP.F16.F32.PACK_AB R10, RZ, R10 ;  /* 0x0000000aff0a723e */ /* 0x000fca00000000ff */
[----:B------:R-:W-:-:S05]  /*1a40*/  HADD2.F32 R10, -RZ, R10.H0_H0 ;  /* 0x2000000aff0a7230 */ /* 0x000fca0000004100 */
[----:B------:R-:W-:-:S05]  /*1a50*/  FMUL.FTZ R5, R10, R5 ;  /* 0x000000050a057220 */ /* 0x000fca0000410000 */
[----:B------:R-:W-:-:S05]  /*1a60*/  F2FP.F16.F32.PACK_AB R5, RZ, R5 ;  /* 0x00000005ff05723e */ /* 0x000fca00000000ff */
[----:B------:R-:W-:-:S05]  /*1a70*/  HADD2.F32 R5, -RZ, R5.H0_H0 ;  /* 0x20000005ff057230 */ /* 0x000fca0000004100 */
[----:B------:R-:W-:-:S05]  /*1a80*/  FMUL.FTZ R2, R5, R2 ;  /* 0x0000000205027220 */ /* 0x000fca0000410000 */
[----:B------:R-:W-:-:S04]  /*1a90*/  F2FP.F16.F32.PACK_AB R2, RZ, R2 ;  /* 0x00000002ff02723e */ /* 0x000fc800000000ff */
[----:B------:R-:W-:Y:S01]  /*1aa0*/  PRMT R16, R2, 0x7610, R16 ;  /* 0x0000761002107816 */ /* 0x000fe20000000010 */
[----:B------:R-:W-:Y:S06]  /*1ab0*/  BRA `(.L_x_1902) ;  /* 0x0000009800f87947 */ /* 0x000fec0003800000 */
.L_x_1903:
        /* <DEDUP_REMOVED lines=24> */
.L_x_1926:
        /* <DEDUP_REMOVED lines=277> */
[----:B------:R-:W-:Y:S01]  /*2d90*/  ULDC.64 UR38, c[0x0][0x370] ;  /* 0x0000dc0000267ab9 */ /* 0x000fe20000000a00 */
[----:B------:R-:W-:-:S05]  /*2da0*/  MOV R18, RZ ;  /* 0x000000ff00127202 */ /* 0x000fca0000000f00 */
[----:B------:R-:W-:-:S05]  /*2db0*/  IMAD.HI.U32 R16, R19, UR38, R18 ;  /* 0x0000002613107c27 */ /* 0x000fca000f8e0012 */
[----:B------:R-:W-:Y:S01]  /*2dc0*/  SHF.R.U32.HI R17, RZ, UR39, R16 ;  /* 0x00000027ff117c19 */ /* 0x000fe20008011610 */
        /* <DEDUP_REMOVED lines=8> */
[----:B------:R-:W-:Y:S01]  /*2e50*/  IMAD R4, R19, UR26, R4 ;  /* 0x0000001a13047c24 */ /* 0x000fe2000f8e0204 */
[----:B------:R-:W-:-:S05]  /*2e60*/  @P1 IADD3 R11, -R11, RZ, RZ ;  /* 0x000000ff0b0b1210 */ /* 0x000fca0007ffe1ff */
[----:B------:R-:W-:-:S04]  /*2e70*/  @P1 IMAD R17, R11, R10, R17 ;  /* 0x0000000a0b111224 */ /* 0x000fc800078e0211 */
[----:B--2---:R-:W-:-:S07]  /*2e80*/  @P1 IMAD R4, R17, R21, R4 ;  /* 0x0000001511041224 */ /* 0x004fce00078e0204 */
.L_x_1922:
[----:B------:R-:W-:Y:S01]  /*2e90*/  LOP3.LUT R11, R4, 0xfffffffe, RZ, 0xc0, !PT ;  /* 0xfffffffe040b7812 */ /* 0x000fe200078ec0ff */
[----:B------:R-:W-:-:S03]  /*2ea0*/  ULDC UR38, c[0x0][0x220] ;  /* 0x0000880000267ab9 */ /* 0x000fc60000000800 */
[----:B------:R-:W-:-:S05]  /*2eb0*/  IADD3 R10, P1, R12, R11, RZ ;  /* 0x0000000b0c0a7210 */ /* 0x000fca0007f3e0ff */
[----:B------:R-:W-:-:S05]  /*2ec0*/  IMAD.X R11, RZ, RZ, R13, P1 ;  /* 0x000000ffff0b7224 */ /* 0x000fca00008e060d */
[----:B------:R1:W5:Y:S01]  /*2ed0*/  LDG.E.U16 R21, desc[UR36][R10.64] ;  /* 0x000000240a157981 */ /* 0x000362000c1e1500 */
[----:B------:R-:W-:-:S04]  /*2ee0*/  MOV R4, UR38 ;  /* 0x0000002600047c02 */ /* 0x000fc80008000f00 */
        /* <DEDUP_REMOVED lines=8> */
[----:B------:R-:W-:-:S10]  /*2f70*/  HFMA2.MMA R10, -RZ, RZ, 0, 0 ;  /* 0x00000000ff0a7435 */ /* 0x000fd400000001ff */
        /* <DEDUP_REMOVED lines=236> */
.L_x_1923:
[----:B------:R-:W-:-:S04]  /*3e40*/  LOP3.LUT R17, R2, 0xfffffffe, RZ, 0xc0, !PT ;  /* 0xfffffffe02117812 */ /* 0x000fc800078ec0ff */
[----:B------:R-:W-:-:S04]  /*3e50*/  IADD3 R16, P1, R12, R17, RZ ;  /* 0x000000110c107210 */ /* 0x000fc80007f3e0ff */
[----:B------:R-:W-:-:S05]  /*3e60*/  IADD3.X R17, RZ, R13, RZ, P1, !PT ;  /* 0x0000000dff117210 */ /* 0x000fca0000ffe4ff */
[----:B-1----:R1:W5:Y:S01]  /*3e70*/  LDG.E.U16 R11, desc[UR36][R16.64] ;  /* 0x00000024100b7981 */ /* 0x002362000c1e1500 */
[----:B------:R-:W-:Y:S01]  /*3e80*/  IADD3 R5, R5, R4, RZ ;  /* 0x0000000405057210 */ /* 0x000fe20007ffe0ff */
[----:B------:R-:W-:Y:S01]  /*3e90*/  IMAD.MOV.U32 R2, RZ, RZ, RZ ;  /* 0x000000ffff027224 */ /* 0x000fe200078e00ff */
[----:B------:R-:W-:Y:S01]  /*3ea0*/  MOV R10, RZ ;  /* 0x000000ff000a7202 */ /* 0x000fe20000000f00 */
[----:B------:R-:W-:Y:S06]  /*3eb0*/  @!P0 BRA `(.L_x_1924) ;  /* 0x0000000c00cc8947 */ /* 0x000fec0003800000 */
[----:B-1----:R-:W-:Y:S01]  /*3ec0*/  MOV R16, RZ ;  /* 0x000000ff00107202 */ /* 0x002fe20000000f00 */
[----:B------:R-:W-:Y:S01]  /*3ed0*/  IMAD.MOV.U32 R17, RZ, RZ, R5 ;  /* 0x000000ffff117224 */ /* 0x000fe200078e0005 */
[----:B------:R-:W-:Y:S01]  /*3ee0*/  ULDC.64 UR38, c[0x0][0x260] ;  /* 0x0000980000267ab9 */ /* 0x000fe20000000a00 */
[----:B0-----:R-:W-:Y:S02]  /*3ef0*/  ISETP.NE.AND P1, PT, R20, 0x2, PT ;  /* 0x000000021400780c */ /* 0x001fe40003f25270 */
[----:B------:R-:W-:-:S05]  /*3f00*/  IMAD.HI.U32 R16, R5, UR31, R16 ;  /* 0x0000001f05107c27 */ /* 0x000fca000f8e0010 */
[----:B------:R-:W-:Y:S01]  /*3f10*/  SHF.R.U32.HI R17, RZ, UR38, R16 ;  /* 0x00000026ff117c19 */ /* 0x000fe20008011610 */
[----:B------:R-:W-:-:S03]  /*3f20*/  HFMA2.MMA R16, -RZ, RZ, 0, 0 ;  /* 0x00000000ff107435 */ /* 0x000fc600000001ff */
[----:B------:R-:W-:-:S05]  /*3f30*/  IADD3 R10, -R17, RZ, RZ ;  /* 0x000000ff110a7210 */ /* 0x000fca0007ffe1ff */
[----:B------:R-:W-:Y:S02]  /*3f40*/  IMAD R10, R10, UR30, R5 ;  /* 0x0000001e0a0a7c24 */ /* 0x000fe4000f8e0205 */
[----:B------:R-:W-:-:S04]  /*3f50*/  IMAD.HI.U32 R19, R17, UR32, R16 ;  /* 0x0000002011137c27 */ /* 0x000fc8000f8e0010 */
[----:B------:R-:W-:Y:S01]  /*3f60*/  IMAD R10, R10, UR4, RZ ;  /* 0x000000040a0a7c24 */ /* 0x000fe2000f8e02ff */
[----:B------:R-:W-:-:S05]  /*3f70*/  SHF.R.U32.HI R19, RZ, UR33, R19 ;  /* 0x00000021ff137c19 */ /* 0x000fca0008011613 */
[----:B------:R-:W-:-:S04]  /*3f80*/  IMAD.MOV R16, RZ, RZ, -R19 ;  /* 0x000000ffff107224 */ /* 0x000fc800078e0a13 */
[----:B------:R-:W-:-:S04]  /*3f90*/  IMAD R17, R16, UR39, R17 ;  /* 0x0000002710117c24 */ /* 0x000fc8000f8e0211 */
[----:B------:R-:W-:Y:S01]  /*3fa0*/  IMAD R10, R17, UR45, R10 ;  /* 0x0000002d110a7c24 */ /* 0x000fe2000f8e020a */
[----:B------:R-:W-:Y:S06]  /*3fb0*/  @!P1 BRA `(.L_x_1924) ;  /* 0x0000000c008c9947 */ /* 0x000fec0003800000 */
[----:B------:R-:W-:Y:S02]  /*3fc0*/  MOV R16, RZ ;  /* 0x000000ff00107202 */ /* 0x000fe40000000f00 */
[----:B------:R-:W-:Y:S02]  /*3fd0*/  MOV R17, R19 ;  /* 0x0000001300117202 */ /* 0x000fe40000000f00 */
[----:B------:R-:W-:Y:S01]  /*3fe0*/  ISETP.NE.AND P1, PT, R20, 0x3, PT ;  /* 0x000000031400780c */ /* 0x000fe20003f25270 */
[----:B------:R-:W-:-:S05]  /*3ff0*/  IMAD.HI.U32 R16, R19, UR35, R16 ;  /* 0x0000002313107c27 */ /* 0x000fca000f8e0010 */
[----:B------:R-:W-:-:S05]  /*4000*/  SHF.R.U32.HI R18, RZ, UR44, R16 ;  /* 0x0000002cff127c19 */ /* 0x000fca0008011610 */
[----:B------:R-:W-:-:S04]  /*4010*/  IMAD.MOV R16, RZ, RZ, -R18 ;  /* 0x000000ffff107224 */ /* 0x000fc800078e0a12 */
[----:B------:R-:W-:-:S04]  /*4020*/  IMAD R19, R16, UR34, R19 ;  /* 0x0000002210137c24 */ /* 0x000fc8000f8e0213 */
[----:B------:R-:W-:Y:S01]  /*4030*/  IMAD R10, R19, UR43, R10 ;  /* 0x0000002b130a7c24 */ /* 0x000fe2000f8e020a */
[----:B------:R-:W-:Y:S06]  /*4040*/  @!P1 BRA `(.L_x_1924) ;  /* 0x0000000c00689947 */ /* 0x000fec0003800000 */
[----:B------:R-:W-:Y:S01]  /*4050*/  MOV R16, RZ ;  /* 0x000000ff00107202 */ /* 0x000fe20000000f00 */
[----:B------:R-:W-:Y:S01]  /*4060*/  ULDC.64 UR38, c[0x0][0x280] ;  /* 0x0000a00000267ab9 */ /* 0x000fe20000000a00 */
        /* <DEDUP_REMOVED lines=8> */
[----:B------:R-:W-:Y:S01]  /*40f0*/  HFMA2.MMA R16, -RZ, RZ, 0, 0 ;  /* 0x00000000ff107435 */ /* 0x000fe200000001ff */
[----:B------:R-:W-:Y:S01]  /*4100*/  MOV R17, R19 ;  /* 0x0000001300117202 */ /* 0x000fe20000000f00 */
[----:B------:R-:W-:Y:S01]  /*4110*/  ULDC.64 UR38, c[0x0][0x288] ;  /* 0x0000a20000267ab9 */ /* 0x000fe20000000a00 */
[----:B------:R-:W-:-:S07]  /*4120*/  ISETP.NE.AND P1, PT, R20, 0x5, PT ;  /* 0x000000051400780c */ /* 0x000fce0003f25270 */
        /* <DEDUP_REMOVED lines=186> */
[----:B------:R-:W-:Y:S01]  /*4cd0*/  ISETP.NE.AND P1, PT, R20, 0x18, PT ;  /* 0x000000181400780c */ /* 0x000fe20003f25270 */
[----:B------:R-:W-:Y:S01]  /*4ce0*/  ULDC.64 UR38, c[0x0][0x370] ;  /* 0x0000dc0000267ab9 */ /* 0x000fe20000000a00 */
[----:B------:R-:W-:Y:S02]  /*4cf0*/  MOV R16, RZ ;  /* 0x000000ff00107202 */ /* 0x000fe40000000f00 */
[----:B------:R-:W-:-:S03]  /*4d00*/  MOV R17, R23 ;  /* 0x0000001700117202 */ /* 0x000fc60000000f00 */
[----:B------:R-:W-:-:S06]  /*4d10*/  IMAD.HI.U32 R18, R23, UR38, R16 ;  /* 0x0000002617127c27 */ /* 0x000fcc000f8e0010 */
[----:B------:R-:W0:Y:S01]  /*4d20*/  @P1 LDC.64 R16, c[0x0][0x378] ;  /* 0x0000de00ff101b82 */ /* 0x000e220000000a00 */
[----:B------:R-:W-:Y:S01]  /*4d30*/  SHF.R.U32.HI R19, RZ, UR39, R18 ;  /* 0x00000027ff137c19 */ /* 0x000fe20008011612 */
[----:B------:R-:W-:-:S06]  /*4d40*/  @P1 IMAD.MOV.U32 R18, RZ, RZ, RZ ;  /* 0x000000ffff121224 */ /* 0x000fcc00078e00ff */
        /* <DEDUP_REMOVED lines=10> */
.L_x_1924:
[----:B-1----:R-:W-:-:S04]  /*4df0*/  LOP3.LUT R17, R10, 0xfffffffe, RZ, 0xc0, !PT ;  /* 0xfffffffe0a117812 */ /* 0x002fc800078ec0ff */
[----:B------:R-:W-:-:S05]  /*4e00*/  IADD3 R16, P1, R12, R17, RZ ;  /* 0x000000110c107210 */ /* 0x000fca0007f3e0ff */
[----:B------:R-:W-:-:S05]  /*4e10*/  IMAD.X R17, RZ, RZ, R13, P1 ;  /* 0x000000ffff117224 */ /* 0x000fca00008e060d */
[----:B------:R1:W5:Y:S01]  /*4e20*/  LDG.E.U16 R10, desc[UR36][R16.64] ;  /* 0x00000024100a7981 */ /* 0x000362000c1e1500 */
[----:B------:R-:W-:Y:S01]  /*4e30*/  IADD3 R5, R5, R4, RZ ;  /* 0x0000000405057210 */ /* 0x000fe20007ffe0ff */
[----:B------:R-:W-:Y:S06]  /*4e40*/  @!P0 BRA `(.L_x_1925) ;  /* 0x0000000c00cc8947 */ /* 0x000fec0003800000 */
[----:B-1----:R-:W-:Y:S01]  /*4e50*/  HFMA2.MMA R16, -RZ, RZ, 0, 0 ;  /* 0x00000000ff107435 */ /* 0x002fe200000001ff */
[----:B------:R-:W-:Y:S01]  /*4e60*/  IMAD.MOV.U32 R17, RZ, RZ, R5 ;  /* 0x000000ffff117224 */ /* 0x000fe200078e0005 */
[----:B------:R-:W-:Y:S01]  /*4e70*/  ULDC.64 UR38, c[0x0][0x260] ;  /* 0x0000980000267ab9 */ /* 0x000fe20000000a00 */
[----:B0-----:R-:W-:-:S07]  /*4e80*/  ISETP.NE.AND P1, PT, R20, 0x2, PT ;  /* 0x000000021400780c */ /* 0x001fce0003f25270 */
[----:B------:R-:W-:-:S05]  /*4e90*/  IMAD.HI.U32 R16, R5, UR31, R16 ;  /* 0x0000001f05107c27 */ /* 0x000fca000f8e0010 */
[----:B------:R-:W-:Y:S02]  /*4ea0*/  SHF.R.U32.HI R17, RZ, UR38, R16 ;  /* 0x00000026ff117c19 */ /* 0x000fe40008011610 */
[----:B------:R-:W-:Y:S02]  /*4eb0*/  MOV R16, RZ ;  /* 0x000000ff00107202 */ /* 0x000fe40000000f00 */
[----:B------:R-:W-:-:S03]  /*4ec0*/  IADD3 R2, -R17, RZ, RZ ;  /* 0x000000ff11027210 */ /* 0x000fc60007ffe1ff */
        /* <DEDUP_REMOVED lines=219> */
[----:B------:R-:W-:Y:S01]  /*5c80*/  MOV R19, R23 ;  /* 0x0000001700137202 */ /* 0x000fe20000000f00 */
[----:B------:R-:W-:-:S08]  /*5c90*/  ULDC.64 UR4, c[0x0][0x370] ;  /* 0x0000dc0000047ab9 */ /* 0x000fd00000000a00 */
        /* <DEDUP_REMOVED lines=14> */
.L_x_1925:
[----:B-1----:R-:W-:Y:S01]  /*5d80*/  LOP3.LUT R17, R2, 0xfffffffe, RZ, 0xc0, !PT ;  /* 0xfffffffe02117812 */ /* 0x002fe200078ec0ff */
[----:B------:R-:W-:Y:S01]  /*5d90*/  HADD2.F32 R18, -RZ, R7.H0_H0 ;  /* 0x20000007ff127230 */ /* 0x000fe20000004100 */
[----:B------:R-:W-:Y:S01]  /*5da0*/  IADD3 R5, R5, R4, RZ ;  /* 0x0000000405057210 */ /* 0x000fe20007ffe0ff */
[----:B------:R-:W-:Y:S01]  /*5db0*/  HADD2.F32 R8, -RZ, R8.H0_H0 ;  /* 0x20000008ff087230 */ /* 0x000fe20000004100 */
[----:B------:R-:W-:Y:S01]  /*5dc0*/  IADD3 R16, P1, R12, R17, RZ ;  /* 0x000000110c107210 */ /* 0x000fe20007f3e0ff */
[----:B------:R-:W-:Y:S01]  /*5dd0*/  HADD2.F32 R9, -RZ, R9.H0_H0 ;  /* 0x20000009ff097230 */ /* 0x000fe20000004100 */
[----:B------:R-:W-:-:S03]  /*5de0*/  ULDC UR4, c[0x0][0x218] ;  /* 0x0000860000047ab9 */ /* 0x000fc60000000800 */
[----:B------:R-:W-:-:S05]  /*5df0*/  IMAD.X R17, RZ, RZ, R13, P1 ;  /* 0x000000ffff117224 */ /* 0x000fca00008e060d */
[----:B------:R-:W2:Y:S01]  /*5e00*/  LDG.E.U16 R16, desc[UR36][R16.64] ;  /* 0x0000002410107981 */ /* 0x000ea2000c1e1500 */
[----:B-----5:R-:W-:Y:S02]  /*5e10*/  HADD2.F32 R7, -RZ, R11.H0_H0 ;  /* 0x2000000bff077230 */ /* 0x020fe40000004100 */
[----:B------:R-:W-:Y:S02]  /*5e20*/  HADD2.F32 R2, -RZ, R21.H0_H0 ;  /* 0x20000015ff027230 */ /* 0x000fe40000004100 */
[----:B------:R-:W-:Y:S02]  /*5e30*/  HADD2.F32 R6, -RZ, R6.H0_H0 ;  /* 0x20000006ff067230 */ /* 0x000fe40000004100 */
[----:B------:R-:W-:Y:S01]  /*5e40*/  FMUL.FTZ R8, R8, R7 ;  /* 0x0000000708087220 */ /* 0x000fe20000410000 */
[----:B------:R-:W-:Y:S02]  /*5e50*/  IMAD R7, R4, 0x3, R5 ;  /* 0x0000000304077824 */ /* 0x000fe400078e0205 */
[----:B------:R-:W-:Y:S01]  /*5e60*/  FMUL.FTZ R9, R9, R2 ;  /* 0x0000000209097220 */ /* 0x000fe20000410000 */
[----:B------:R-:W-:Y:S01]  /*5e70*/  MOV R2, UR4 ;  /* 0x0000000400027c02 */ /* 0x000fe20008000f00 */
[----:B------:R-:W-:-:S03]  /*5e80*/  HADD2.F32 R19, -RZ, R10.H0_H0 ;  /* 0x2000000aff137230 */ /* 0x000fc60000004100 */
[----:B------:R-:W-:Y:S02]  /*5e90*/  ISETP.GE.U32.AND P1, PT, R7, R2, PT ;  /* 0x000000020700720c */ /* 0x000fe40003f26070 */
[----:B------:R-:W-:Y:S01]  /*5ea0*/  FMUL.FTZ R18, R18, R19 ;  /* 0x0000001312127220 */ /* 0x000fe20000410000 */
[----:B------:R-:W-:-:S04]  /*5eb0*/  F2FP.F16.F32.PACK_AB R9, R8, R9 ;  /* 0x000000090809723e */ /* 0x000fc800000000ff */
[----:B------:R-:W-:Y:S01]  /*5ec0*/  PRMT R8, R9, 0x7632, R8 ;  /* 0x0000763209087816 */ /* 0x000fe20000000008 */
[----:B--2---:R-:W-:-:S05]  /*5ed0*/  HADD2.F32 R23, -RZ, R16.H0_H0 ;  /* 0x20000010ff177230 */ /* 0x004fca0000004100 */
[----:B------:R-:W-:-:S05]  /*5ee0*/  FMUL.FTZ R23, R6, R23 ;  /* 0x0000001706177220 */ /* 0x000fca0000410000 */
[----:B------:R-:W-:-:S04]  /*5ef0*/  F2FP.F16.F32.PACK_AB R18, R23, R18 ;  /* 0x000000121712723e */ /* 0x000fc800000000ff */
[C---:B------:R-:W-:Y:S02]  /*5f00*/  PRMT R6, R18.reuse, 0x7632, R6 ;  /* 0x0000763212067816 */ /* 0x040fe40000000006 */
[----:B------:R-:W-:Y:S01]  /*5f10*/  PRMT R7, R18, 0x7610, R7 ;  /* 0x0000761012077816 */ /* 0x000fe20000000007 */
[----:B------:R-:W-:Y:S06]  /*5f20*/  @!P1 BRA `(.L_x_1926) ;  /* 0xffffffbc00449947 */ /* 0x000fec000383ffff */
[----:B------:R-:W-:Y:S05]  /*5f30*/  BSYNC B2 ;  /* 0x0000000000027941 */ /* 0x000fea0003800000 */
.L_x_1921:
[----:B------:R-:W-:-:S07]  /*5f40*/  PRMT R22, R16, 0x7610, R22 ;  /* 0x0000761010167816 */ /* 0x000fce0000000016 */
.L_x_1920:
[----:B------:R-:W-:Y:S05]  /*5f50*/  BSYNC B1 ;  /* 0x0000000000017941 */ /* 0x000fea0003800000 */
.L_x_1919:
[----:B------:R-:W-:Y:S01]  /*5f60*/  ISETP.GE.U32.AND P0, PT, R5, R2, PT ;  /* 0x000000020500720c */ /* 0x000fe20003f06070 */
[----:B------:R-:W-:-:S12]  /*5f70*/  BSSY B1, `(.L_x_1927) ;  /* 0x0000466000017945 */ /* 0x000fd80003800000 */
[----:B------:R-:W-:Y:S05]  /*5f80*/  @P0 BRA `(.L_x_1928) ;  /* 0x0000004400900947 */ /* 0x000fea0003800000 */
[----:B0-----:R-:W0:Y:S01]  /*5f90*/  LDC R20, c[0x0][0x254] ;  /* 0x00009500ff147b82 */ /* 0x001e220000000800 */
[----:B------:R-:W-:Y:S01]  /*5fa0*/  IMAD.MOV.U32 R21, RZ, RZ, RZ ;  /* 0x000000ffff157224 */ /* 0x000fe200078e00ff */
[----:B0-----:R-:W-:-:S13]  /*5fb0*/  ISETP.NE.AND P1, PT, R20, RZ, PT ;  /* 0x000000ff1400720c */ /* 0x001fda0003f25270 */
[----:B------:R-:W-:Y:S05]  /*5fc0*/  @!P1 BRA `(.L_x_1929) ;  /* 0x0000001000449947 */ /* 0x000fea0003800000 */
[----:B------:R-:W-:Y:S01]  /*5fd0*/  HFMA2.MMA R16, -RZ, RZ, 0, 0 ;  /* 0x00000000ff107435 */ /* 0x000fe200000001ff */
[----:B------:R-:W-:Y:S01]  /*5fe0*/  MOV R17, R5 ;  /* 0x0000000500117202 */ /* 0x000fe20000000f00 */
[----:B------:R-:W-:Y:S01]  /*5ff0*/  ULDC.64 UR6, c[0x0][0x258] ;  /* 0x0000960000067ab9 */ /* 0x000fe20000000a00 */
[----:B------:R-:W-:Y:S01]  /*6000*/  ULDC UR4, c[0x0][0x260] ;  /* 0x0000980000047ab9 */ /* 0x000fe20000000800 */
[----:B------:R-:W-:-:S06]  /*6010*/  ISETP.NE.AND P2, PT, R20, 0x1, PT ;  /* 0x000000011400780c */ /* 0x000fcc0003f45270 */
        /* <DEDUP_REMOVED lines=256> */
[----:B------:R-:W-:Y:S02]  /*7020*/  @P2 MOV R18, RZ ;  /* 0x000000ff00122202 */ /* 0x000fe40000000f00 */
        /* <DEDUP_REMOVED lines=11> */
.L_x_1929:
        /* <DEDUP_REMOVED lines=269> */
[----:B------:R-:W-:-:S07]  /*81b0*/  @P2 IMAD.MOV.U32 R24, RZ, RZ, RZ ;  /* 0x000000ffff182224 */ /* 0x000fce00078e00ff */
[----:B------:R-:W1:Y:S08]  /*81c0*/  @P2 LDC R23, c[0x0][0x380] ;  /* 0x0000e000ff172b82 */ /* 0x000e700000000800 */
[----:B------:R-:W2:Y:S01]  /*81d0*/  @P2 LDC R26, c[0x0][0x3e4] ;  /* 0x0000f900ff1a2b82 */ /* 0x000ea20000000800 */
[C---:B0-----:R-:W-:Y:S01]  /*81e0*/  @P2 IMAD.HI.U32 R24, R25.reuse, R17, R24 ;  /* 0x0000001119182227 */ /* 0x041fe200078e0018 */
[----:B------:R-:W-:-:S04]  /*81f0*/  IADD3 R17, -R25, RZ, RZ ;  /* 0x000000ff19117210 */ /* 0x000fc80007ffe1ff */
[----:B-1----:R-:W-:Y:S01]  /*8200*/  @P2 SHF.R.U32.HI R23, RZ, R23, R24 ;  /* 0x00000017ff172219 */ /* 0x002fe20000011618 */
[----:B------:R-:W-:Y:S01]  /*8210*/  IMAD R24, R17, UR4, R27 ;  /* 0x0000000411187c24 */ /* 0x000fe2000f8e021b */
[----:B------:R-:W-:Y:S02]  /*8220*/  ULDC UR4, c[0x0][0x3e0] ;  /* 0x0000f80000047ab9 */ /* 0x000fe40000000800 */
[----:B------:R-:W-:Y:S01]  /*8230*/  @P2 IADD3 R23, -R23, RZ, RZ ;  /* 0x000000ff17172210 */ /* 0x000fe20007ffe1ff */
[----:B------:R-:W-:-:S04]  /*8240*/  IMAD R11, R24, UR4, R11 ;  /* 0x00000004180b7c24 */ /* 0x000fc8000f8e020b */
[----:B------:R-:W-:-:S04]  /*8250*/  @P2 IMAD R16, R16, R23, R25 ;  /* 0x0000001710102224 */ /* 0x000fc800078e0219 */
[----:B--2---:R-:W-:-:S07]  /*8260*/  @P2 IMAD R11, R16, R26, R11 ;  /* 0x0000001a100b2224 */ /* 0x004fce00078e020b */
.L_x_1930:
[----:B------:R-:W-:-:S04]  /*8270*/  LOP3.LUT R11, R11, 0xfffffffe, RZ, 0xc0, !PT ;  /* 0xfffffffe0b0b7812 */ /* 0x000fc800078ec0ff */
[----:B------:R-:W-:-:S05]  /*8280*/  IADD3 R16, P2, R12, R11, RZ ;  /* 0x0000000b0c107210 */ /* 0x000fca0007f5e0ff */
[----:B------:R-:W-:-:S05]  /*8290*/  IMAD.X R17, RZ, RZ, R13, P2 ;  /* 0x000000ffff117224 */ /* 0x000fca00010e060d */
[----:B------:R1:W5:Y:S01]  /*82a0*/  LDG.E.U16 R11, desc[UR36][R16.64] ;  /* 0x00000024100b7981 */ /* 0x000362000c1e1500 */
[----:B------:R-:W-:-:S04]  /*82b0*/  IADD3 R19, R19, R4, RZ ;  /* 0x0000000413137210 */ /* 0x000fc80007ffe0ff */
[----:B------:R-:W-:-:S13]  /*82c0*/  ISETP.GE.U32.AND P2, PT, R19, R2, PT ;  /* 0x000000021300720c */ /* 0x000fda0003f46070 */
[----:B-1----:R-:W-:Y:S05]  /*82d0*/  @P2 BRA `(.L_x_1928) ;  /* 0x0000002000bc2947 */ /* 0x002fea0003800000 */
        /* <DEDUP_REMOVED lines=274> */
.L_x_1931:
[----:B------:R-:W-:-:S04]  /*9400*/  LOP3.LUT R25, R10, 0xfffffffe, RZ, 0xc0, !PT ;  /* 0xfffffffe0a197812 */ /* 0x000fc800078ec0ff */
[----:B------:R-:W-:-:S04]  /*9410*/  IADD3 R24, P2, R12, R25, RZ ;  /* 0x000000190c187210 */ /* 0x000fc80007f5e0ff */
[----:B------:R-:W-:-:S05]  /*9420*/  IADD3.X R25, RZ, R13, RZ, P2, !PT ;  /* 0x0000000dff197210 */ /* 0x000fca00017fe4ff */
[----:B------:R1:W5:Y:S01]  /*9430*/  LDG.E.U16 R10, desc[UR36][R24.64] ;  /* 0x00000024180a7981 */ /* 0x000362000c1e1500 */
[----:B------:R-:W-:-:S05]  /*9440*/  IMAD.IADD R17, R19, 0x1, R4 ;  /* 0x0000000113117824 */ /* 0x000fca00078e0204 */
[----:B------:R-:W-:-:S13]  /*9450*/  ISETP.GE.U32.AND P2, PT, R17, R2, PT ;  /* 0x000000021100720c */ /* 0x000fda0003f46070 */
[----:B-1----:R-:W-:Y:S05]  /*9460*/  @P2 BRA `(.L_x_1928) ;  /* 0x0000001000582947 */ /* 0x002fea0003800000 */
[----:B------:R-:W-:Y:S01]  /*9470*/  HFMA2.MMA R22, -RZ, RZ, 0, 0 ;  /* 0x00000000ff167435 */ /* 0x000fe200000001ff */
[----:B------:R-:W-:Y:S10]  /*9480*/  @!P1 BRA `(.L_x_1932) ;  /* 0x0000001000409947 */ /* 0x000ff40003800000 */
        /* <DEDUP_REMOVED lines=272> */
.L_x_1932:
[----:B------:R-:W-:-:S04]  /*a590*/  LOP3.LUT R23, R22, 0xfffffffe, RZ, 0xc0, !PT ;  /* 0xfffffffe16177812 */ /* 0x000fc800078ec0ff */
[----:B------:R-:W-:-:S04]  /*a5a0*/  IADD3 R22, P1, R12, R23, RZ ;  /* 0x000000170c167210 */ /* 0x000fc80007f3e0ff */
[----:B------:R-:W-:-:S05]  /*a5b0*/  IADD3.X R23, RZ, R13, RZ, P1, !PT ;  /* 0x0000000dff177210 */ /* 0x000fca0000ffe4ff */
[----:B------:R1:W5:Y:S04]  /*a5c0*/  LDG.E.U16 R22, desc[UR36][R22.64] ;  /* 0x0000002416167981 */ /* 0x000368000c1e1500 */
.L_x_1928:
[----:B------:R-:W-:Y:S05]  /*a5d0*/  BSYNC B1 ;  /* 0x0000000000017941 */ /* 0x000fea0003800000 */
.L_x_1927:
[----:B------:R-:W-:Y:S04]  /*a5e0*/  BSSY B1, `(.L_x_1933) ;  /* 0x000001b000017945 */ /* 0x000fe80003800000 */
[----:B------:R-:W-:Y:S05]  /*a5f0*/  @P0 BRA `(.L_x_1934) ;  /* 0x0000000000640947 */ /* 0x000fea0003800000 */
[----:B------:R-:W-:Y:S01]  /*a600*/  IADD3 R5, R5, R4, RZ ;  /* 0x0000000405057210 */ /* 0x000fe20007ffe0ff */
[----:B------:R-:W-:Y:S02]  /*a610*/  HADD2.F32 R9, -RZ, R9.H0_H0 ;  /* 0x20000009ff097230 */ /* 0x000fe40000004100 */
[----:B-----5:R-:W-:Y:S01]  /*a620*/  HADD2.F32 R12, -RZ, R21.H0_H0 ;  /* 0x20000015ff0c7230 */ /* 0x020fe20000004100 */
[----:B------:R-:W-:-:S04]  /*a630*/  ISETP.GE.U32.AND P0, PT, R5, R2, PT ;  /* 0x000000020500720c */ /* 0x000fc80003f06070 */
[----:B------:R-:W-:-:S05]  /*a640*/  FMUL.FTZ R9, R9, R12 ;  /* 0x0000000c09097220 */ /* 0x000fca0000410000 */
[----:B------:R-:W-:-:S04]  /*a650*/  F2FP.F16.F32.PACK_AB R9, RZ, R9 ;  /* 0x00000009ff09723e */ /* 0x000fc800000000ff */
[----:B------:R-:W-:Y:S05]  /*a660*/  @P0 BRA `(.L_x_1934) ;  /* 0x0000000000480947 */ /* 0x000fea0003800000 */
[----:B------:R-:W-:Y:S02]  /*a670*/  IMAD.IADD R5, R5, 0x1, R4 ;  /* 0x0000000105057824 */ /* 0x000fe400078e0204 */
[----:B------:R-:W-:Y:S02]  /*a680*/  HADD2.F32 R8, -RZ, R8.H0_H0 ;  /* 0x20000008ff087230 */ /* 0x000fe40000004100 */
[----:B------:R-:W-:Y:S01]  /*a690*/  HADD2.F32 R11, -RZ, R11.H0_H0 ;  /* 0x2000000bff0b7230 */ /* 0x000fe20000004100 */
[----:B------:R-:W-:-:S04]  /*a6a0*/  ISETP.GE.U32.AND P0, PT, R5, R2, PT ;  /* 0x000000020500720c */ /* 0x000fc80003f06070 */
[----:B------:R-:W-:-:S05]  /*a6b0*/  FMUL.FTZ R8, R8, R11 ;  /* 0x0000000b08087220 */ /* 0x000fca0000410000 */
[----:B------:R-:W-:-:S04]  /*a6c0*/  F2FP.F16.F32.PACK_AB R8, RZ, R8 ;  /* 0x00000008ff08723e */ /* 0x000fc800000000ff */
[----:B------:R-:W-:Y:S05]  /*a6d0*/  @P0 BRA `(.L_x_1934) ;  /* 0x00000000002c0947 */ /* 0x000fea0003800000 */
[----:B------:R-:W-:Y:S01]  /*a6e0*/  IADD3 R5, R5, R4, RZ ;  /* 0x0000000405057210 */ /* 0x000fe20007ffe0ff */
[----:B------:R-:W-:Y:S02]  /*a6f0*/  HADD2.F32 R7, -RZ, R7.H0_H0 ;  /* 0x20000007ff077230 */ /* 0x000fe40000004100 */
[----:B------:R-:W-:Y:S01]  /*a700*/  HADD2.F32 R10, -RZ, R10.H0_H0 ;  /* 0x2000000aff0a7230 */ /* 0x000fe20000004100 */
[----:B------:R-:W-:-:S04]  /*a710*/  ISETP.GE.U32.AND P0, PT, R5, R2, PT ;  /* 0x000000020500720c */ /* 0x000fc80003f06070 */
[----:B------:R-:W-:-:S05]  /*a720*/  FMUL.FTZ R7, R7, R10 ;  /* 0x0000000a07077220 */ /* 0x000fca0000410000 */
[----:B------:R-:W-:-:S04]  /*a730*/  F2FP.F16.F32.PACK_AB R7, RZ, R7 ;  /* 0x00000007ff07723e */ /* 0x000fc800000000ff */
[----:B------:R-:W-:Y:S02]  /*a740*/  @!P0 HADD2.F32 R5, -RZ, R22.H0_H0 ;  /* 0x20000016ff058230 */ /* 0x000fe40000004100 */
[----:B------:R-:W-:-:S05]  /*a750*/  @!P0 HADD2.F32 R2, -RZ, R6.H0_H0 ;  /* 0x20000006ff028230 */ /* 0x000fca0000004100 */
[----:B------:R-:W-:-:S05]  /*a760*/  @!P0 FMUL.FTZ R2, R2, R5 ;  /* 0x0000000502028220 */ /* 0x000fca0000410000 */
[----:B------:R-:W-:-:S04]  /*a770*/  @!P0 F2FP.F16.F32.PACK_AB R2, RZ, R2 ;  /* 0x00000002ff02823e */ /* 0x000fc800000000ff */
[----:B------:R-:W-:-:S07]  /*a780*/  @!P0 PRMT R6, R2, 0x7610, R6 ;  /* 0x0000761002068816 */ /* 0x000fce0000000006 */
.L_x_1934:
[----:B------:R-:W-:Y:S05]  /*a790*/  BSYNC B1 ;  /* 0x0000000000017941 */ /* 0x000fea0003800000 */
.L_x_1933:
        /* <DEDUP_REMOVED lines=14> */
.L_x_1918:
[----:B------:R-:W-:Y:S01]  /*a880*/  ISETP.GE.U32.AND P0, PT, R7, R2, PT ;  /* 0x000000020700720c */ /* 0x000fe20003f06070 */
[----:B------:R-:W-:Y:S01]  /*a890*/  BSSY B1, `(.L_x_1935) ;  /* 0x0000030000017945 */ /* 0x000fe20003800000 */
[-C--:B------:R-:W-:Y:S01]  /*a8a0*/  MOV R7, R8.reuse ;  /* 0x0000000800077202 */ /* 0x080fe20000000f00 */
[----:B------:R-:W-:Y:S01]  /*a8b0*/  IMAD.MOV.U32 R20, RZ, RZ, R8 ;  /* 0x000000ffff147224 */ /* 0x000fe200078e0008 */
[----:B------:R-:W-:-:S09]  /*a8c0*/  MOV R21, R8 ;  /* 0x0000000800157202 */ /* 0x000fd20000000f00 */
[----:B------:R-:W-:Y:S05]  /*a8d0*/  @P0 BRA `(.L_x_1936) ;  /* 0x0000000000ac0947 */ /* 0x000fea0003800000 */
[----:B------:R-:W-:Y:S01]  /*a8e0*/  BSSY B2, `(.L_x_1937) ;  /* 0x0000029000027945 */ /* 0x000fe20003800000 */
[-C--:B------:R-:W-:Y:S01]  /*a8f0*/  MOV R7, R8.reuse ;  /* 0x0000000800077202 */ /* 0x080fe20000000f00 */
[----:B------:R-:W-:Y:S01]  /*a900*/  IMAD.MOV.U32 R20, RZ, RZ, R8 ;  /* 0x000000ffff147224 */ /* 0x000fe200078e0008 */
[----:B------:R-:W-:-:S07]  /*a910*/  MOV R21, R8 ;  /* 0x0000000800157202 */ /* 0x000fce0000000f00 */
.L_x_1938:
[-C--:B------:R-:W-:Y:S01]  /*a920*/  IADD3 R11, R4, R5.reuse, RZ ;  /* 0x00000005040b7210 */ /* 0x080fe20007ffe0ff */
[----:B------:R-:W-:-:S04]  /*a930*/  IMAD R9, R22, R5, RZ ;  /* 0x0000000516097224 */ /* 0x000fc800078e02ff */
[----:B------:R-:W-:Y:S02]  /*a940*/  IMAD.IADD R17, R11, 0x1, R4 ;  /* 0x000000010b117824 */ /* 0x000fe400078e0204 */
        /* <DEDUP_REMOVED lines=13> */
[----:B------:R-:W-:-:S04]  /*aa20*/  HADD2.F32 R23, -RZ, R7.H0_H0 ;  /* 0x20000007ff177230 */ /* 0x000fc80000004100 */
[----:B0-----:R-:W-:Y:S02]  /*aa30*/  IMAD R11, R4, 0x3, R5 ;  /* 0x00000003040b7824 */ /* 0x001fe400078e0205 */
[----:B------:R-:W-:Y:S02]  /*aa40*/  HADD2.F32 R26, -RZ, R6.H0_H0 ;  /* 0x20000006ff1a7230 */ /* 0x000fe40000004100 */
[----:B------:R-:W-:Y:S01]  /*aa50*/  HADD2.F32 R21, -RZ, R21.H0_H0 ;  /* 0x20000015ff157230 */ /* 0x000fe20000004100 */
[----:B------:R-:W-:Y:S01]  /*aa60*/  ISETP.GE.U32.AND P0, PT, R11, R2, PT ;  /* 0x000000020b00720c */ /* 0x000fe20003f06070 */
[----:B------:R-:W-:Y:S02]  /*aa70*/  HADD2.F32 R20, -RZ, R20.H0_H0 ;  /* 0x20000014ff147230 */ /* 0x000fe40000004100 */
[----:B--2---:R-:W-:Y:S02]  /*aa80*/  HADD2.F32 R6, -RZ, R8.H0_H0 ;  /* 0x20000008ff067230 */ /* 0x004fe40000004100 */
[----:B---3--:R-:W-:-:S02]  /*aa90*/  HADD2.F32 R7, -RZ, R10.H0_H0 ;  /* 0x2000000aff077230 */ /* 0x008fc40000004100 */
[----:B----4-:R-:W-:Y:S02]  /*aaa0*/  HADD2.F32 R24, -RZ, R16.H0_H0 ;  /* 0x20000010ff187230 */ /* 0x010fe40000004100 */
[----:B-----5:R-:W-:Y:S02]  /*aab0*/  HADD2.F32 R9, -RZ, R18.H0_H0 ;  /* 0x20000012ff097230 */ /* 0x020fe40000004100 */
[----:B------:R-:W-:Y:S01]  /*aac0*/  FMUL.FTZ R6, R21, R6 ;  /* 0x0000000615067220 */ /* 0x000fe20000410000 */
[----:B------:R-:W-:Y:S01]  /*aad0*/  FMUL.FTZ R7, R20, R7 ;  /* 0x0000000714077220 */ /* 0x000fe20000410000 */
[----:B------:R-:W-:Y:S01]  /*aae0*/  FMUL.FTZ R23, R23, R24 ;  /* 0x0000001817177220 */ /* 0x000fe20000410000 */
[----:B------:R-:W-:-:S03]  /*aaf0*/  FMUL.FTZ R20, R9, R26 ;  /* 0x0000001a09147220 */ /* 0x000fc60000410000 */
[----:B------:R-:W-:Y:S02]  /*ab00*/  F2FP.F16.F32.PACK_AB R6, R7, R6 ;  /* 0x000000060706723e */ /* 0x000fe400000000ff */
[----:B------:R-:W-:Y:S02]  /*ab10*/  F2FP.F16.F32.PACK_AB R23, R20, R23 ;  /* 0x000000171417723e */ /* 0x000fe400000000ff */
[C---:B------:R-:W-:Y:S02]  /*ab20*/  PRMT R20, R6.reuse, 0x7632, R20 ;  /* 0x0000763206147816 */ /* 0x040fe40000000014 */
[----:B------:R-:W-:Y:S02]  /*ab30*/  PRMT R21, R6, 0x7610, R21 ;  /* 0x0000761006157816 */ /* 0x000fe40000000015 */
[C---:B------:R-:W-:Y:S02]  /*ab40*/  PRMT R6, R23.reuse, 0x7632, R6 ;  /* 0x0000763217067816 */ /* 0x040fe40000000006 */
[----:B------:R-:W-:Y:S01]  /*ab50*/  PRMT R7, R23, 0x7610, R7 ;  /* 0x0000761017077816 */ /* 0x000fe20000000007 */
[----:B------:R-:W-:Y:S06]  /*ab60*/  @!P0 BRA `(.L_x_1938) ;  /* 0xfffffffc006c8947 */ /* 0x000fec000383ffff */
[----:B------:R-:W-:Y:S05]  /*ab70*/  BSYNC B2 ;  /* 0x0000000000027941 */ /* 0x000fea0003800000 */
.L_x_1937:
[----:B------:R-:W-:-:S07]  /*ab80*/  PRMT R11, R8, 0x7610, R11 ;  /* 0x00007610080b7816 */ /* 0x000fce000000000b */
.L_x_1936:
[----:B------:R-:W-:Y:S05]  /*ab90*/  BSYNC B1 ;  /* 0x0000000000017941 */ /* 0x000fea0003800000 */
.L_x_1935:
        /* <DEDUP_REMOVED lines=23> */
.L_x_1940:
[----:B------:R-:W-:Y:S05]  /*ad10*/  BSYNC B1 ;  /* 0x0000000000017941 */ /* 0x000fea0003800000 */
.L_x_1939:
[----:B------:R-:W-:Y:S04]  /*ad20*/  BSSY B1, `(.L_x_1941) ;  /* 0x000001d000017945 */ /* 0x000fe80003800000 */
[----:B------:R-:W-:Y:S05]  /*ad30*/  @P1 BRA `(.L_x_1942) ;  /* 0x00000000006c1947 */ /* 0x000fea0003800000 */
[----:B0-----:R-:W-:Y:S02]  /*ad40*/  IMAD.IADD R9, R5, 0x1, R4 ;  /* 0x0000000105097824 */ /* 0x001fe400078e0204 */
[----:B------:R-:W-:Y:S02]  /*ad50*/  HADD2.F32 R21, -RZ, R21.H0_H0 ;  /* 0x20000015ff157230 */ /* 0x000fe40000004100 */
[----:B-----5:R-:W-:Y:S01]  /*ad60*/  HADD2.F32 R8, -RZ, R11.H0_H0 ;  /* 0x2000000bff087230 */ /* 0x020fe20000004100 */
[----:B------:R-:W-:-:S04]  /*ad70*/  ISETP.GE.U32.AND P0, PT, R9, R2, PT ;  /* 0x000000020900720c */ /* 0x000fc80003f06070 */
[----:B------:R-:W-:-:S05]  /*ad80*/  FMUL.FTZ R8, R21, R8 ;  /* 0x0000000815087220 */ /* 0x000fca0000410000 */
[----:B------:R-:W-:-:S04]  /*ad90*/  F2FP.F16.F32.PACK_AB R8, RZ, R8 ;  /* 0x00000008ff08723e */ /* 0x000fc800000000ff */
[----:B------:R-:W-:Y:S01]  /*ada0*/  PRMT R21, R8, 0x7610, R21 ;  /* 0x0000761008157816 */ /* 0x000fe20000000015 */
[----:B------:R-:W-:Y:S06]  /*adb0*/  @P0 BRA `(.L_x_1942) ;  /* 0x00000000004c0947 */ /* 0x000fec0003800000 */
[----:B------:R-:W-:Y:S01]  /*adc0*/  IADD3 R9, R9, R4, RZ ;  /* 0x0000000409097210 */ /* 0x000fe20007ffe0ff */
[----:B------:R-:W-:Y:S02]  /*add0*/  HADD2.F32 R20, -RZ, R20.H0_H0 ;  /* 0x20000014ff147230 */ /* 0x000fe40000004100 */
[----:B------:R-:W-:Y:S01]  /*ade0*/  HADD2.F32 R5, -RZ, R10.H0_H0 ;  /* 0x2000000aff057230 */ /* 0x000fe20000004100 */
        /* <DEDUP_REMOVED lines=16> */
.L_x_1942:
[----:B------:R-:W-:Y:S05]  /*aef0*/  BSYNC B1 ;  /* 0x0000000000017941 */ /* 0x000fea0003800000 */
.L_x_1941:
[----:B------:R-:W-:Y:S02]  /*af00*/  HADD2.F32 R2, -RZ, R21.H0_H0 ;  /* 0x20000015ff027230 */ /* 0x000fe40000004100 */
[----:B------:R-:W-:Y:S02]  /*af10*/  HADD2.F32 R5, -RZ, R20.H0_H0 ;  /* 0x20000014ff057230 */ /* 0x000fe40000004100 */
[----:B------:R-:W-:-:S03]  /*af20*/  HADD2.F32 R7, -RZ, R7.H0_H0 ;  /* 0x20000007ff077230 */ /* 0x000fc60000004100 */
[----:B------:R-:W-:Y:S01]  /*af30*/  FMUL.FTZ R2, R2, R5 ;  /* 0x0000000502027220 */ /* 0x000fe20000410000 */
[----:B------:R-:W-:-:S04]  /*af40*/  HADD2.F32 R5, -RZ, R6.H0_H0 ;  /* 0x20000006ff057230 */ /* 0x000fc80000004100 */
[----:B------:R-:W-:-:S05]  /*af50*/  F2FP.F16.F32.PACK_AB R2, RZ, R2 ;  /* 0x00000002ff02723e */ /* 0x000fca00000000ff */
[----:B------:R-:W-:-:S05]  /*af60*/  HADD2.F32 R2, -RZ, R2.H0_H0 ;  /* 0x20000002ff027230 */ /* 0x000fca0000004100 */
[----:B------:R-:W-:-:S05]  /*af70*/  FMUL.FTZ R2, R7, R2 ;  /* 0x0000000207027220 */ /* 0x000fca0000410000 */
[----:B------:R-:W-:-:S05]  /*af80*/  F2FP.F16.F32.PACK_AB R2, RZ, R2 ;  /* 0x00000002ff02723e */ /* 0x000fca00000000ff */
[----:B------:R-:W-:-:S05]  /*af90*/  HADD2.F32 R2, -RZ, R2.H0_H0 ;  /* 0x20000002ff027230 */ /* 0x000fca0000004100 */
[----:B------:R-:W-:-:S05]  /*afa0*/  FMUL.FTZ R2, R2, R5 ;  /* 0x0000000502027220 */ /* 0x000fca0000410000 */
[----:B------:R-:W-:-:S04]  /*afb0*/  F2FP.F16.F32.PACK_AB R2, RZ, R2 ;  /* 0x00000002ff02723e */ /* 0x000fc800000000ff */
[----:B-----5:R-:W-:Y:S01]  /*afc0*/  PRMT R16, R2, 0x7610, R16 ;  /* 0x0000761002107816 */ /* 0x020fe20000000010 */
[----:B------:R-:W-:Y:S06]  /*afd0*/  BRA `(.L_x_1902) ;  /* 0x0000000400b07947 */ /* 0x000fec0003800000 */
.L_x_1917:
[----:B------:R-:W0:Y:S01]  /*afe0*/  LDC R4, c[0x0][0x220] ;  /* 0x00008800ff047b82 */ /* 0x000e220000000800 */
[----:B------:R-:W-:Y:S07]  /*aff0*/  BSSY B1, `(.L_x_1943) ;  /* 0x000002d000017945 */ /* 0x000fee0003800000 */
[----:B------:R-:W1:Y:S01]  /*b000*/  LDC.U16 R6, c[0x0][0x212] ;  /* 0x00008480ff067b82 */ /* 0x000e620000000400 */
[----:B0-----:R-:W-:-:S05]  /*b010*/  IMAD R5, R4, 0x3, R9 ;  /* 0x0000000304057824 */ /* 0x001fca00078e0209 */
[----:B------:R-:W-:Y:S01]  /*b020*/  ISETP.GE.U32.AND P0, PT, R5, R2, PT ;  /* 0x000000020500720c */ /* 0x000fe20003f06070 */
[----:B-1----:R-:W-:Y:S01]  /*b030*/  IMAD.MOV.U32 R7, RZ, RZ, R6 ;  /* 0x000000ffff077224 */ /* 0x002fe200078e0006 */
[-C--:B------:R-:W-:Y:S02]  /*b040*/  MOV R8, R6.reuse ;  /* 0x0000000600087202 */ /* 0x080fe40000000f00 */
[----:B------:R-:W-:-:S09]  /*b050*/  MOV R5, R6 ;  /* 0x0000000600057202 */ /* 0x000fd20000000f00 */
[----:B------:R-:W-:Y:S05]  /*b060*/  @P0 BRA `(.L_x_1944) ;  /* 0x0000000000940947 */ /* 0x000fea0003800000 */
[----:B------:R-:W-:Y:S01]  /*b070*/  BSSY B2, `(.L_x_1945) ;  /* 0x0000023000027945 */ /* 0x000fe20003800000 */
[----:B------:R-:W-:Y:S01]  /*b080*/  IMAD.MOV.U32 R8, RZ, RZ, R6 ;  /* 0x000000ffff087224 */ /* 0x000fe200078e0006 */
[----:B------:R-:W-:-:S07]  /*b090*/  MOV R5, R6 ;  /* 0x0000000600057202 */ /* 0x000fce0000000f00 */
.L_x_1946:
[C---:B------:R-:W-:Y:S01]  /*b0a0*/  IADD3 R17, R9.reuse, R4, RZ ;  /* 0x0000000409117210 */ /* 0x040fe20007ffe0ff */
[----:B------:R-:W-:-:S04]  /*b0b0*/  IMAD.WIDE.U32 R10, R9, 0x2, R12 ;  /* 0x00000002090a7825 */ /* 0x000fc800078e000c */
[C---:B------:R-:W-:Y:S02]  /*b0c0*/  IMAD.IADD R19, R17.reuse, 0x1, R4 ;  /* 0x0000000111137824 */ /* 0x040fe400078e0204 */
[--C-:B------:R-:W-:Y:S01]  /*b0d0*/  IMAD.WIDE.U32 R16, R17, 0x2, R12.reuse ;  /* 0x0000000211107825 */ /* 0x100fe200078e000c */
[----:B------:R-:W2:Y:S02]  /*b0e0*/  LDG.E.U16 R10, desc[UR36][R10.64] ;  /* 0x000000240a0a7981 */ /* 0x000ea4000c1e1500 */
[C---:B------:R-:W-:Y:S01]  /*b0f0*/  IADD3 R23, R19.reuse, R4, RZ ;  /* 0x0000000413177210 */ /* 0x040fe20007ffe0ff */
[--C-:B------:R-:W-:Y:S02]  /*b100*/  IMAD.WIDE.U32 R18, R19, 0x2, R12.reuse ;  /* 0x0000000213127825 */ /* 0x100fe400078e000c */
[----:B------:R-:W3:Y:S02]  /*b110*/  LDG.E.U16 R16, desc[UR36][R16.64] ;  /* 0x0000002410107981 */ /* 0x000ee4000c1e1500 */
[----:B------:R-:W-:-:S02]  /*b120*/  IMAD.WIDE.U32 R20, R23, 0x2, R12 ;  /* 0x0000000217147825 */ /* 0x000fc400078e000c */
[----:B------:R-:W4:Y:S04]  /*b130*/  LDG.E.U16 R18, desc[UR36][R18.64] ;  /* 0x0000002412127981 */ /* 0x000f28000c1e1500 */
[----:B------:R-:W5:Y:S01]  /*b140*/  LDG.E.U16 R20, desc[UR36][R20.64] ;  /* 0x0000002414147981 */ /* 0x000f62000c1e1500 */
[----:B------:R-:W-:Y:S01]  /*b150*/  HADD2.F32 R24, -RZ, R7.H0_H0 ;  /* 0x20000007ff187230 */ /* 0x000fe20000004100 */
[----:B------:R-:W-:Y:S01]  /*b160*/  IADD3 R9, R23, R4, RZ ;  /* 0x0000000417097210 */ /* 0x000fe20007ffe0ff */
[----:B------:R-:W-:Y:S02]  /*b170*/  HADD2.F32 R22, -RZ, R5.H0_H0 ;  /* 0x20000005ff167230 */ /* 0x000fe40000004100 */
[----:B------:R-:W-:Y:S02]  /*b180*/  HADD2.F32 R6, -RZ, R6.H0_H0 ;  /* 0x20000006ff067230 */ /* 0x000fe40000004100 */
[----:B------:R-:W-:-:S02]  /*b190*/  HADD2.F32 R8, -RZ, R8.H0_H0 ;  /* 0x20000008ff087230 */ /* 0x000fc40000004100 */
[----:B---3--:R-:W-:-:S05]  /*b1a0*/  HADD2.F32 R7, -RZ, R16.H0_H0 ;  /* 0x20000010ff077230 */ /* 0x008fca0000004100 */
[----:B------:R-:W-:Y:S01]  /*b1b0*/  FMUL.FTZ R22, R22, R7 ;  /* 0x0000000716167220 */ /* 0x000fe20000410000 */
[----:B------:R-:W-:Y:S02]  /*b1c0*/  IMAD R7, R4, 0x3, R9 ;  /* 0x0000000304077824 */ /* 0x000fe400078e0209 */
[----:B--2---:R-:W-:Y:S02]  /*b1d0*/  HADD2.F32 R5, -RZ, R10.H0_H0 ;  /* 0x2000000aff057230 */ /* 0x004fe40000004100 */
[----:B----4-:R-:W-:Y:S01]  /*b1e0*/  HADD2.F32 R25, -RZ, R18.H0_H0 ;  /* 0x20000012ff197230 */ /* 0x010fe20000004100 */
[----:B------:R-:W-:Y:S01]  /*b1f0*/  ISETP.GE.U32.AND P0, PT, R7, R2, PT ;  /* 0x000000020700720c */ /* 0x000fe20003f06070 */
[----:B-----5:R-:W-:Y:S02]  /*b200*/  HADD2.F32 R11, -RZ, R20.H0_H0 ;  /* 0x20000014ff0b7230 */ /* 0x020fe40000004100 */
[----:B------:R-:W-:Y:S01]  /*b210*/  FMUL.FTZ R5, R6, R5 ;  /* 0x0000000506057220 */ /* 0x000fe20000410000 */
[----:B------:R-:W-:-:S02]  /*b220*/  FMUL.FTZ R8, R8, R25 ;  /* 0x0000001908087220 */ /* 0x000fc40000410000 */
[----:B------:R-:W-:Y:S02]  /*b230*/  FMUL.FTZ R11, R24, R11 ;  /* 0x0000000b180b7220 */ /* 0x000fe40000410000 */
[----:B------:R-:W-:-:S03]  /*b240*/  F2FP.F16.F32.PACK_AB R22, R22, R5 ;  /* 0x000000051616723e */ /* 0x000fc600000000ff */
[----:B------:R-:W-:Y:S02]  /*b250*/  F2FP.F16.F32.PACK_AB R8, R11, R8 ;  /* 0x000000080b08723e */ /* 0x000fe400000000ff */
[C---:B------:R-:W-:Y:S02]  /*b260*/  PRMT R5, R22.reuse, 0x7632, R5 ;  /* 0x0000763216057816 */ /* 0x040fe40000000005 */
[----:B------:R-:W-:Y:S02]  /*b270*/  PRMT R6, R22, 0x7610, R6 ;  /* 0x0000761016067816 */ /* 0x000fe40000000006 */
[----:B------:R-:W-:Y:S01]  /*b280*/  PRMT R7, R8, 0x7632, R7 ;  /* 0x0000763208077816 */ /* 0x000fe20000000007 */
[----:B------:R-:W-:Y:S06]  /*b290*/  @!P0 BRA `(.L_x_1946) ;  /* 0xfffffffc00808947 */ /* 0x000fec000383ffff */
[----:B------:R-:W-:Y:S05]  /*b2a0*/  BSYNC B2 ;  /* 0x0000000000027941 */ /* 0x000fea0003800000 */
.L_x_1945:
[----:B------:R-:W-:-:S07]  /*b2b0*/  PRMT R17, R10, 0x7610, R17 ;  /* 0x000076100a117816 */ /* 0x000fce0000000011 */
.L_x_1944:
[----:B------:R-:W-:Y:S05]  /*b2c0*/  BSYNC B1 ;  /* 0x0000000000017941 */ /* 0x000fea0003800000 */
.L_x_1943:
[----:B------:R-:W-:Y:S01]  /*b2d0*/  ISETP.GE.U32.AND P1, PT, R9, R2, PT ;  /* 0x000000020900720c */ /* 0x000fe20003f26070 */
[----:B------:R-:W-:-:S12]  /*b2e0*/  BSSY B1, `(.L_x_1947) ;  /* 0x0000012000017945 */ /* 0x000fd80003800000 */
[----:B------:R-:W-:Y:S05]  /*b2f0*/  @P1 BRA `(.L_x_1948) ;  /* 0x0000000000401947 */ /* 0x000fea0003800000 */
[----:B------:R-:W-:-:S05]  /*b300*/  IMAD.WIDE.U32 R10, R9, 0x2, R12 ;  /* 0x00000002090a7825 */ /* 0x000fca00078e000c */
[----:B------:R0:W5:Y:S01]  /*b310*/  LDG.E.U16 R17, desc[UR36][R10.64] ;  /* 0x000000240a117981 */ /* 0x000162000c1e1500 */
[----:B------:R-:W-:-:S05]  /*b320*/  IMAD.IADD R19, R9, 0x1, R4 ;  /* 0x0000000109137824 */ /* 0x000fca00078e0204 */
[----:B------:R-:W-:-:S13]  /*b330*/  ISETP.GE.U32.AND P0, PT, R19, R2, PT ;  /* 0x000000021300720c */ /* 0x000fda0003f06070 */
[----:B0-----:R-:W-:Y:S05]  /*b340*/  @P0 BRA `(.L_x_1948) ;  /* 0x00000000002c0947 */ /* 0x001fea0003800000 */
[----:B------:R-:W-:-:S05]  /*b350*/  IMAD.WIDE.U32 R10, R19, 0x2, R12 ;  /* 0x00000002130a7825 */ /* 0x000fca00078e000c */
[----:B------:R0:W5:Y:S01]  /*b360*/  LDG.E.U16 R16, desc[UR36][R10.64] ;  /* 0x000000240a107981 */ /* 0x000162000c1e1500 */
[----:B------:R-:W-:-:S04]  /*b370*/  IADD3 R19, R19, R4, RZ ;  /* 0x0000000413137210 */ /* 0x000fc80007ffe0ff */
[----:B------:R-:W-:-:S13]  /*b380*/  ISETP.GE.U32.AND P0, PT, R19, R2, PT ;  /* 0x000000021300720c */ /* 0x000fda0003f06070 */
[----:B0-----:R-:W-:Y:S05]  /*b390*/  @P0 BRA `(.L_x_1948) ;  /* 0x0000000000180947 */ /* 0x001fea0003800000 */
[C---:B------:R-:W-:Y:S01]  /*b3a0*/  IADD3 R21, R19.reuse, R4, RZ ;  /* 0x0000000413157210 */ /* 0x040fe20007ffe0ff */
[----:B------:R-:W-:-:S03]  /*b3b0*/  IMAD.WIDE.U32 R10, R19, 0x2, R12 ;  /* 0x00000002130a7825 */ /* 0x000fc600078e000c */
[C---:B------:R-:W-:Y:S02]  /*b3c0*/  ISETP.GE.U32.AND P0, PT, R21.reuse, R2, PT ;  /* 0x000000021500720c */ /* 0x040fe40003f06070 */
[----:B------:R0:W5:Y:S11]  /*b3d0*/  LDG.E.U16 R18, desc[UR36][R10.64] ;  /* 0x000000240a127981 */ /* 0x000176000c1e1500 */
[----:B------:R-:W-:-:S05]  /*b3e0*/  @!P0 IMAD.WIDE.U32 R12, R21, 0x2, R12 ;  /* 0x00000002150c8825 */ /* 0x000fca00078e000c */
[----:B------:R0:W5:Y:S02]  /*b3f0*/  @!P0 LDG.E.U16 R20, desc[UR36][R12.64] ;  /* 0x000000240c148981 */ /* 0x000164000c1e1500 */
.L_x_1948:
[----:B------:R-:W-:Y:S05]  /*b400*/  BSYNC B1 ;  /* 0x0000000000017941 */ /* 0x000fea0003800000 */
.L_x_1947:
[----:B------:R-:W-:Y:S04]  /*b410*/  BSSY B1, `(.L_x_1949) ;  /* 0x000001b000017945 */ /* 0x000fe80003800000 */
[----:B------:R-:W-:Y:S05]  /*b420*/  @P1 BRA `(.L_x_1950) ;  /* 0x0000000000641947 */ /* 0x000fea0003800000 */
[----:B------:R-:W-:Y:S02]  /*b430*/  IMAD.IADD R9, R9, 0x1, R4 ;  /* 0x0000000109097824 */ /* 0x000fe400078e0204 */
[----:B------:R-:W-:Y:S02]  /*b440*/  HADD2.F32 R6, -RZ, R6.H0_H0 ;  /* 0x20000006ff067230 */ /* 0x000fe40000004100 */
[----:B-----5:R-:W-:Y:S01]  /*b450*/  HADD2.F32 R17, -RZ, R17.H0_H0 ;  /* 0x20000011ff117230 */ /* 0x020fe20000004100 */
        /* <DEDUP_REMOVED lines=10> */
[----:B------:R-:W-:Y:S05]  /*b500*/  @P0 BRA `(.L_x_1950) ;  /* 0x00000000002c0947 */ /* 0x000fea0003800000 */
[----:B------:R-:W-:Y:S01]  /*b510*/  IADD3 R9, R9, R4, RZ ;  /* 0x0000000409097210 */ /* 0x000fe20007ffe0ff */
[----:B------:R-:W-:-:S03]  /*b520*/  HADD2.F32 R8, -RZ, R8.H0_H0 ;  /* 0x20000008ff087230 */ /* 0x000fc60000004100 */
[----:B------:R-:W-:Y:S01]  /*b530*/  ISETP.GE.U32.AND P0, PT, R9, R2, PT ;  /* 0x000000020900720c */ /* 0x000fe20003f06070 */
[----:B------:R-:W-:-:S05]  /*b540*/  HADD2.F32 R9, -RZ, R18.H0_H0 ;  /* 0x20000012ff097230 */ /* 0x000fca0000004100 */
[----:B------:R-:W-:-:S05]  /*b550*/  FMUL.FTZ R8, R8, R9 ;  /* 0x0000000908087220 */ /* 0x000fca0000410000 */
[----:B------:R-:W-:Y:S02]  /*b560*/  F2FP.F16.F32.PACK_AB R8, RZ, R8 ;  /* 0x00000008ff08723e */ /* 0x000fe400000000ff */
[----:B0-----:R-:W-:Y:S02]  /*b570*/  @!P0 HADD2.F32 R11, -RZ, R20.H0_H0 ;  /* 0x20000014ff0b8230 */ /* 0x001fe40000004100 */
[----:B------:R-:W-:-:S05]  /*b580*/  @!P0 HADD2.F32 R2, -RZ, R7.H0_H0 ;  /* 0x20000007ff028230 */ /* 0x000fca0000004100 */
[----:B------:R-:W-:-:S05]  /*b590*/  @!P0 FMUL.FTZ R2, R2, R11 ;  /* 0x0000000b02028220 */ /* 0x000fca0000410000 */
[----:B------:R-:W-:-:S04]  /*b5a0*/  @!P0 F2FP.F16.F32.PACK_AB R2, RZ, R2 ;  /* 0x00000002ff02823e */ /* 0x000fc800000000ff */
[----:B------:R-:W-:-:S07]  /*b5b0*/  @!P0 PRMT R7, R2, 0x7610, R7 ;  /* 0x0000761002078816 */ /* 0x000fce0000000007 */
.L_x_1950:
[----:B------:R-:W-:Y:S05]  /*b5c0*/  BSYNC B1 ;  /* 0x0000000000017941 */ /* 0x000fea0003800000 */
.L_x_1949:
        /* <DEDUP_REMOVED lines=12> */
[----:B-----5:R-:W-:-:S07]  /*b690*/  PRMT R16, R2, 0x7610, R16 ;  /* 0x0000761002107816 */ /* 0x020fce0000000010 */
.L_x_1902:
[----:B------:R-:W-:Y:S05]  /*b6a0*/  BSYNC B0 ;  /* 0x0000000000007941 */ /* 0x000fea0003800000 */
.L_x_1901:
        /* <DEDUP_REMOVED lines=16> */
.L_x_1952:
[----:B------:R-:W-:Y:S01]  /*b7b0*/  IADD3 R7, R3, R2, RZ ;  /* 0x0000000203077210 */ /* 0x000fe20007ffe0ff */
[----:B------:R-:W-:Y:S03]  /*b7c0*/  BAR.SYNC.DEFER_BLOCKING 0x0 ;  /* 0x0000000000007b1d */ /* 0x000fe60000010000 */
[----:B------:R-:W-:-:S04]  /*b7d0*/  ISETP.GE.U32.AND P0, PT, R7, UR7, PT ;  /* 0x0000000707007c0c */ /* 0x000fc8000bf06070 */
[----:B------:R-:W-:-:S13]  /*b7e0*/  ISETP.GE.U32.OR P0, PT, R3, R2, P0 ;  /* 0x000000020300720c */ /* 0x000fda0000706470 */
[----:B------:R-:W-:Y:S02]  /*b7f0*/  @!P0 IMAD R4, R7, UR6, R0 ;  /* 0x0000000607048c24 */ /* 0x000fe4000f8e0200 */
[----:B------:R-:W-:-:S03]  /*b800*/  @!P0 HADD2.F32 R6, -RZ, R16.H0_H0 ;  /* 0x20000010ff068230 */ /* 0x000fc60000004100 */
[----:B------:R-:W-:-:S06]  /*b810*/  @!P0 LEA R4, R4, UR4, 0x1 ;  /* 0x0000000404048c11 */ /* 0x000fcc000f8e08ff */
[----:B------:R-:W2:Y:S02]  /*b820*/  @!P0 LDS.U16 R4, [R4] ;  /* 0x0000000004048984 */ /* 0x000ea40000000400 */
[----:B--2---:R-:W-:-:S05]  /*b830*/  @!P0 HADD2.F32 R7, -RZ, R4.H0_H0 ;  /* 0x20000004ff078230 */ /* 0x004fca0000004100 */
[----:B------:R-:W-:-:S05]  /*b840*/  @!P0 FMUL.FTZ R6, R6, R7 ;  /* 0x0000000706068220 */ /* 0x000fca0000410000 */
[----:B------:R-:W-:-:S04]  /*b850*/  @!P0 F2FP.F16.F32.PACK_AB R6, RZ, R6 ;  /* 0x00000006ff06823e */ /* 0x000fc800000000ff */
[----:B------:R-:W-:-:S05]  /*b860*/  @!P0 PRMT R16, R6, 0x7610, R16 ;  /* 0x0000761006108816 */ /* 0x000fca0000000010 */
[----:B------:R2:W-:Y:S01]  /*b870*/  @!P0 STS.U16 [R5], R16 ;  /* 0x0000001005008388 */ /* 0x0005e20000000400 */
[----:B------:R-:W-:Y:S02]  /*b880*/  ISETP.GT.AND P0, PT, R2, 0x1, PT ;  /* 0x000000010200780c */ /* 0x000fe40003f04270 */
[----:B------:R-:W-:-:S11]  /*b890*/  SHF.R.S32.HI R2, RZ, 0x1, R2 ;  /* 0x00000001ff027819 */ /* 0x000fd60000011402 */
[----:B--2---:R-:W-:Y:S05]  /*b8a0*/  @P0 BRA `(.L_x_1952) ;  /* 0xfffffffc00c00947 */ /* 0x004fea000383ffff */
.L_x_1951:
        /* <DEDUP_REMOVED lines=16> */
[----:B------:R-:W-:-:S03]  /*b9b0*/  IMAD.MOV.U32 R2, RZ, RZ, 0x20 ;  /* 0x00000020ff027424 */ /* 0x000fc600078e00ff */
[----:B------:R-:W-:-:S13]  /*b9c0*/  ISETP.GE.AND P0, PT, R4, 0x20, PT ;  /* 0x000000200400780c */ /* 0x000fda0003f06270 */
[----:B--2---:R-:W-:Y:S05]  /*b9d0*/  @!P0 BRA `(.L_x_1954) ;  /* 0x0000000000408947 */ /* 0x004fea0003800000 */
.L_x_1955:
[----:B------:R-:W-:Y:S01]  /*b9e0*/  IADD3 R2, R0, R4, RZ ;  /* 0x0000000400027210 */ /* 0x000fe20007ffe0ff */
[----:B------:R-:W-:Y:S03]  /*b9f0*/  BAR.SYNC.DEFER_BLOCKING 0x0 ;  /* 0x0000000000007b1d */ /* 0x000fe60000010000 */
[----:B------:R-:W-:-:S04]  /*ba00*/  ISETP.GE.U32.AND P0, PT, R2, R7, PT ;  /* 0x000000070200720c */ /* 0x000fc80003f06070 */
[----:B------:R-:W-:-:S13]  /*ba10*/  ISETP.GE.U32.OR P0, PT, R0, R4, P0 ;  /* 0x000000040000720c */ /* 0x000fda0000706470 */
[----:B------:R-:W-:Y:S01]  /*ba20*/  @!P0 LEA R2, R4, R5, 0x1 ;  /* 0x0000000504028211 */ /* 0x000fe200078e08ff */
[----:B0-----:R-:W-:Y:S01]  /*ba30*/  @!P0 HADD2.F32 R9, -RZ, R16.H0_H0 ;  /* 0x20000010ff098230 */ /* 0x001fe20000004100 */
[----:B------:R-:W-:-:S04]  /*ba40*/  SHF.R.S32.HI R4, RZ, 0x1, R4 ;  /* 0x00000001ff047819 */ /* 0x000fc80000011404 */
[----:B------:R-:W0:Y:S02]  /*ba50*/  @!P0 LDS.U16 R2, [R2] ;  /* 0x0000000002028984 */ /* 0x000e240000000400 */
[----:B0-----:R-:W-:-:S05]  /*ba60*/  @!P0 HADD2.F32 R6, -RZ, R2.H0_H0 ;  /* 0x20000002ff068230 */ /* 0x001fca0000004100 */
[----:B------:R-:W-:-:S05]  /*ba70*/  @!P0 FMUL.FTZ R6, R9, R6 ;  /* 0x0000000609068220 */ /* 0x000fca0000410000 */
[----:B------:R-:W-:-:S04]  /*ba80*/  @!P0 F2FP.F16.F32.PACK_AB R6, RZ, R6 ;  /* 0x00000006ff06823e */ /* 0x000fc800000000ff */
[----:B------:R-:W-:-:S05]  /*ba90*/  @!P0 PRMT R16, R6, 0x7610, R16 ;  /* 0x0000761006108816 */ /* 0x000fca0000000010 */
[----:B------:R2:W-:Y:S01]  /*baa0*/  @!P0 STS.U16 [R5], R16 ;  /* 0x0000001005008388 */ /* 0x0005e20000000400 */
[----:B------:R-:W-:-:S13]  /*bab0*/  ISETP.GE.AND P0, PT, R4, 0x20, PT ;  /* 0x000000200400780c */ /* 0x000fda0003f06270 */
[----:B--2---:R-:W-:Y:S05]  /*bac0*/  @P0 BRA `(.L_x_1955) ;  /* 0xfffffffc00c40947 */ /* 0x004fea000383ffff */
[----:B------:R-:W-:-:S07]  /*bad0*/  IMAD.MOV.U32 R2, RZ, RZ, 0x20 ;  /* 0x00000020ff027424 */ /* 0x000fce00078e00ff */
.L_x_1954:
[----:B------:R-:W-:Y:S01]  /*bae0*/  BAR.SYNC.DEFER_BLOCKING 0x0 ;  /* 0x0000000000007b1d */ /* 0x000fe20000010000 */
[----:B------:R-:W-:-:S13]  /*baf0*/  ISETP.GE.AND P0, PT, R2, 0x2, PT ;  /* 0x000000020200780c */ /* 0x000fda0003f06270 */
[----:B------:R-:W-:Y:S05]  /*bb00*/  @!P0 BRA `(.L_x_1953) ;  /* 0x00000000002c8947 */ /* 0x000fea0003800000 */
[----:B------:R-:W-:-:S11]  /*bb10*/  HFMA2.MMA R5, -RZ, RZ, 0, 5.9604644775390625e-08 ;  /* 0x00000001ff057435 */ /* 0x000fd600000001ff */
.L_x_1956:
[----:B------:R-:W-:Y:S01]  /*bb20*/  LOP3.LUT R4, R16, 0xffff, RZ, 0xc0, !PT ;  /* 0x0000ffff10047812 */ /* 0x000fe200078ec0ff */
[----:B------:R-:W-:-:S05]  /*bb30*/  HADD2.F32 R16, -RZ, R16.H0_H0 ;  /* 0x20000010ff107230 */ /* 0x000fca0000004100 */
[----:B------:R2:W3:Y:S02]  /*bb40*/  SHFL.DOWN PT, R4, R4, R5, 0x1f ;  /* 0x08001f0504047589 */ /* 0x0004e400000e0000 */
[----:B--2---:R-:W-:-:S04]  /*bb50*/  SHF.L.U32 R5, R5, 0x1, RZ ;  /* 0x0000000105057819 */ /* 0x004fc800000006ff */
[----:B------:R-:W-:Y:S01]  /*bb60*/  ISETP.GE.AND P0, PT, R5, R2, PT ;  /* 0x000000020500720c */ /* 0x000fe20003f06270 */
[----:B---3--:R-:W-:-:S05]  /*bb70*/  HADD2.F32 R7, -RZ, R4.H0_H0 ;  /* 0x20000004ff077230 */ /* 0x008fca0000004100 */
[----:B------:R-:W-:-:S05]  /*bb80*/  FMUL.FTZ R7, R16, R7 ;  /* 0x0000000710077220 */ /* 0x000fca0000410000 */
[----:B------:R-:W-:-:S04]  /*bb90*/  F2FP.F16.F32.PACK_AB R7, RZ, R7 ;  /* 0x00000007ff07723e */ /* 0x000fc800000000ff */
[----:B------:R-:W-:Y:S01]  /*bba0*/  PRMT R16, R7, 0x7610, R16 ;  /* 0x0000761007107816 */ /* 0x000fe20000000010 */
[----:B------:R-:W-:Y:S06]  /*bbb0*/  @!P0 BRA `(.L_x_1956) ;  /* 0xfffffffc00d88947 */ /* 0x000fec000383ffff */
.L_x_1953:
        /* <DEDUP_REMOVED lines=277> */
.L_x_1957:
        /* <DEDUP_REMOVED lines=295> */
.L_x_1959:
        /* <DEDUP_REMOVED lines=17> */
.L_x_1961:
[----:B0-----:R-:W-:Y:S05]  /*e090*/  BSYNC B0 ;  /* 0x0000000000007941 */ /* 0x001fea0003800000 */
.L_x_1960:
        /* <DEDUP_REMOVED lines=14> */
.L_x_1963:
[----:B------:R-:W-:Y:S05]  /*e180*/  BSYNC B0 ;  /* 0x0000000000007941 */ /* 0x000fea0003800000 */
.L_x_1962:
        /* <DEDUP_REMOVED lines=35> */
.L_x_1965:
[----:B------:R-:W-:Y:S05]  /*e3c0*/  BSYNC B0 ;  /* 0x0000000000007941 */ /* 0x000fea0003800000 */
.L_x_1964:
        /* <DEDUP_REMOVED lines=31> */
.L_x_1970:
[----:B------:R-:W-:-:S04]  /*e5c0*/  IMAD.IADD R11, R2, 0x1, R13 ;  /* 0x00000001020b7824 */ /* 0x000fc800078e020d */
[----:B--2---:R-:W-:-:S06]  /*e5d0*/  IMAD.WIDE.U32 R10, R11, 0x2, R8 ;  /* 0x000000020b0a7825 */ /* 0x004fcc00078e0008 */
[----:B------:R-:W2:Y:S01]  /*e5e0*/  LDG.E.U16 R10, desc[UR36][R10.64] ;  /* 0x000000240a0a7981 */ /* 0x000ea2000c1e1500 */
[----:B------:R-:W-:Y:S01]  /*e5f0*/  IADD3 R13, R14, R13, RZ ;  /* 0x0000000d0e0d7210 */ /* 0x000fe20007ffe0ff */
[----:B------:R-:W-:-:S03]  /*e600*/  HADD2.F32 R16, -RZ, R16.H0_H0 ;  /* 0x20000010ff107230 */ /* 0x000fc60000004100 */
[----:B------:R-:W-:Y:S01]  /*e610*/  ISETP.GE.U32.AND P0, PT, R13, UR6, PT ;  /* 0x000000060d007c0c */ /* 0x000fe2000bf06070 */
[----:B--2---:R-:W-:-:S05]  /*e620*/  HADD2.F32 R15, -RZ, R10.H0_H0 ;  /* 0x2000000aff0f7230 */ /* 0x004fca0000004100 */
[----:B------:R-:W-:-:S05]  /*e630*/  FMUL.FTZ R15, R16, R15 ;  /* 0x0000000f100f7220 */ /* 0x000fca0000410000 */
[----:B------:R-:W-:-:S04]  /*e640*/  F2FP.F16.F32.PACK_AB R15, RZ, R15 ;  /* 0x0000000fff0f723e */ /* 0x000fc800000000ff */
[----:B------:R-:W-:Y:S01]  /*e650*/  PRMT R16, R15, 0x7610, R16 ;  /* 0x000076100f107816 */ /* 0x000fe20000000010 */
[----:B------:R-:W-:Y:S06]  /*e660*/  @!P0 BRA `(.L_x_1970) ;  /* 0xfffffffc00d48947 */ /* 0x000fec000383ffff */
[----:B------:R-:W-:Y:S05]  /*e670*/  BSYNC B1 ;  /* 0x0000000000017941 */ /* 0x000fea0003800000 */
.L_x_1969:
[----:B------:R-:W-:Y:S05]  /*e680*/  BRA `(.L_x_1968) ;  /* 0x0000000000547947 */ /* 0x000fea0003800000 */
.L_x_1967:
        /* <DEDUP_REMOVED lines=9> */
.L_x_1971:
[----:B-----5:R-:W-:-:S04]  /*e720*/  IMAD.IADD R11, R2, 0x1, R13 ;  /* 0x00000001020b7824 */ /* 0x020fc800078e020d */
[----:B0-----:R-:W-:-:S04]  /*e730*/  IMAD R11, R11, R15, R0 ;  /* 0x0000000f0b0b7224 */ /* 0x001fc800078e0200 */
[----:B--2---:R-:W-:-:S06]  /*e740*/  IMAD.WIDE.U32 R10, R11, 0x2, R8 ;  /* 0x000000020b0a7825 */ /* 0x004fcc00078e0008 */
[----:B------:R-:W2:Y:S01]  /*e750*/  LDG.E.U16 R10, desc[UR36][R10.64] ;  /* 0x000000240a0a7981 */ /* 0x000ea2000c1e1500 */
[----:B---3--:R-:W-:Y:S01]  /*e760*/  IADD3 R13, R18, R13, RZ ;  /* 0x0000000d120d7210 */ /* 0x008fe20007ffe0ff */
[----:B------:R-:W-:-:S03]  /*e770*/  HADD2.F32 R19, -RZ, R16.H0_H0 ;  /* 0x20000010ff137230 */ /* 0x000fc60000004100 */
[----:B------:R-:W-:Y:S01]  /*e780*/  ISETP.GE.U32.AND P0, PT, R13, UR5, PT ;  /* 0x000000050d007c0c */ /* 0x000fe2000bf06070 */
[----:B--2---:R-:W-:-:S05]  /*e790*/  HADD2.F32 R14, -RZ, R10.H0_H0 ;  /* 0x2000000aff0e7230 */ /* 0x004fca0000004100 */
[----:B------:R-:W-:-:S05]  /*e7a0*/  FMUL.FTZ R14, R19, R14 ;  /* 0x0000000e130e7220 */ /* 0x000fca0000410000 */
[----:B------:R-:W-:-:S04]  /*e7b0*/  F2FP.F16.F32.PACK_AB R14, RZ, R14 ;  /* 0x0000000eff0e723e */ /* 0x000fc800000000ff */
[----:B------:R-:W-:Y:S01]  /*e7c0*/  PRMT R16, R14, 0x7610, R16 ;  /* 0x000076100e107816 */ /* 0x000fe20000000010 */
[----:B------:R-:W-:Y:S06]  /*e7d0*/  @!P0 BRA `(.L_x_1971) ;  /* 0xfffffffc00d08947 */ /* 0x000fec000383ffff */
.L_x_1968:
[----:B------:R-:W-:Y:S05]  /*e7e0*/  BSYNC B0 ;  /* 0x0000000000007941 */ /* 0x000fea0003800000 */
.L_x_1966:
        /* <DEDUP_REMOVED lines=12> */
[----:B------:R-:W-:-:S07]  /*e8b0*/  MOV R2, UR4 ;  /* 0x0000000400027c02 */ /* 0x000fce0008000f00 */
.L_x_1973:
[----:B------:R-:W-:Y:S01]  /*e8c0*/  IMAD.IADD R8, R3, 0x1, R2 ;  /* 0x0000000103087824 */ /* 0x000fe200078e0202 */
[----:B------:R-:W-:Y:S04]  /*e8d0*/  BAR.SYNC.DEFER_BLOCKING 0x0 ;  /* 0x0000000000007b1d */ /* 0x000fe80000010000 */
[----:B------:R-:W-:-:S04]  /*e8e0*/  ISETP.GE.U32.AND P0, PT, R8, UR5, PT ;  /* 0x0000000508007c0c */ /* 0x000fc8000bf06070 */
[----:B------:R-:W-:-:S13]  /*e8f0*/  ISETP.GE.U32.OR P0, PT, R3, R2, P0 ;  /* 0x000000020300720c */ /* 0x000fda0000706470 */
[----:B------:R-:W-:Y:S02]  /*e900*/  @!P0 IMAD R8, R8, R9, R0 ;  /* 0x0000000908088224 */ /* 0x000fe400078e0200 */
[----:B------:R-:W-:-:S03]  /*e910*/  @!P0 HADD2.F32 R10, -RZ, R16.H0_H0 ;  /* 0x20000010ff0a8230 */ /* 0x000fc60000004100 */
[----:B------:R-:W-:-:S06]  /*e920*/  @!P0 LEA R8, R8, UR7, 0x1 ;  /* 0x0000000708088c11 */ /* 0x000fcc000f8e08ff */
[----:B------:R-:W2:Y:S02]  /*e930*/  @!P0 LDS.U16 R8, [R8] ;  /* 0x0000000008088984 */ /* 0x000ea40000000400 */
[----:B--2---:R-:W-:-:S05]  /*e940*/  @!P0 HADD2.F32 R13, -RZ, R8.H0_H0 ;  /* 0x20000008ff0d8230 */ /* 0x004fca0000004100 */
[----:B------:R-:W-:-:S05]  /*e950*/  @!P0 FMUL.FTZ R10, R10, R13 ;  /* 0x0000000d0a0a8220 */ /* 0x000fca0000410000 */
[----:B------:R-:W-:-:S04]  /*e960*/  @!P0 F2FP.F16.F32.PACK_AB R10, RZ, R10 ;  /* 0x0000000aff0a823e */ /* 0x000fc800000000ff */
[----:B0-----:R-:W-:-:S05]  /*e970*/  @!P0 PRMT R16, R10, 0x7610, R16 ;  /* 0x000076100a108816 */ /* 0x001fca0000000010 */
[----:B------:R2:W-:Y:S01]  /*e980*/  @!P0 STS.U16 [R11], R16 ;  /* 0x000000100b008388 */ /* 0x0005e20000000400 */
[----:B------:R-:W-:Y:S02]  /*e990*/  ISETP.GT.AND P0, PT, R2, 0x1, PT ;  /* 0x000000010200780c */ /* 0x000fe40003f04270 */
[----:B------:R-:W-:-:S11]  /*e9a0*/  SHF.R.S32.HI R2, RZ, 0x1, R2 ;  /* 0x00000001ff027819 */ /* 0x000fd60000011402 */
[----:B--2---:R-:W-:Y:S05]  /*e9b0*/  @P0 BRA `(.L_x_1973) ;  /* 0xfffffffc00c00947 */ /* 0x004fea000383ffff */
.L_x_1972:
        /* <DEDUP_REMOVED lines=10> */
.L_x_1976:
[----:B------:R-:W-:Y:S01]  /*ea60*/  IMAD.IADD R2, R0, 0x1, R3 ;  /* 0x0000000100027824 */ /* 0x000fe200078e0203 */
[----:B------:R-:W-:Y:S04]  /*ea70*/  BAR.SYNC.DEFER_BLOCKING 0x0 ;  /* 0x0000000000007b1d */ /* 0x000fe80000010000 */
[----:B------:R-:W-:-:S04]  /*ea80*/  ISETP.GE.U32.AND P0, PT, R2, R9, PT ;  /* 0x000000090200720c */ /* 0x000fc80003f06070 */
[----:B------:R-:W-:-:S13]  /*ea90*/  ISETP.GE.U32.OR P0, PT, R0, R3, P0 ;  /* 0x000000030000720c */ /* 0x000fda0000706470 */
[----:B------:R-:W-:Y:S01]  /*eaa0*/  @!P0 LEA R2, R3, R11, 0x1 ;  /* 0x0000000b03028211 */ /* 0x000fe200078e08ff */
[----:B------:R-:W-:Y:S01]  /*eab0*/  @!P0 HADD2.F32 R13, -RZ, R16.H0_H0 ;  /* 0x20000010ff0d8230 */ /* 0x000fe20000004100 */
[----:B------:R-:W-:-:S04]  /*eac0*/  SHF.R.S32.HI R3, RZ, 0x1, R3 ;  /* 0x00000001ff037819 */ /* 0x000fc80000011403 */
[----:B------:R-:W2:Y:S02]  /*ead0*/  @!P0 LDS.U16 R2, [R2] ;  /* 0x0000000002028984 */ /* 0x000ea40000000400 */
[----:B--2---:R-:W-:-:S05]  /*eae0*/  @!P0 HADD2.F32 R8, -RZ, R2.H0_H0 ;  /* 0x20000002ff088230 */ /* 0x004fca0000004100 */
[----:B------:R-:W-:-:S05]  /*eaf0*/  @!P0 FMUL.FTZ R8, R13, R8 ;  /* 0x000000080d088220 */ /* 0x000fca0000410000 */
[----:B------:R-:W-:-:S04]  /*eb00*/  @!P0 F2FP.F16.F32.PACK_AB R8, RZ, R8 ;  /* 0x00000008ff08823e */ /* 0x000fc800000000ff */
[----:B0-----:R-:W-:-:S05]  /*eb10*/  @!P0 PRMT R16, R8, 0x7610, R16 ;  /* 0x0000761008108816 */ /* 0x001fca0000000010 */
[----:B------:R2:W-:Y:S01]  /*eb20*/  @!P0 STS.U16 [R11], R16 ;  /* 0x000000100b008388 */ /* 0x0005e20000000400 */
[----:B------:R-:W-:-:S13]  /*eb30*/  ISETP.GE.AND P0, PT, R3, 0x20, PT ;  /* 0x000000200300780c */ /* 0x000fda0003f06270 */
[----:B--2---:R-:W-:Y:S05]  /*eb40*/  @P0 BRA `(.L_x_1976) ;  /* 0xfffffffc00c40947 */ /* 0x004fea000383ffff */
[----:B------:R-:W-:-:S07]  /*eb50*/  MOV R2, 0x20 ;  /* 0x0000002000027802 */ /* 0x000fce0000000f00 */
.L_x_1975:
[----:B------:R-:W-:Y:S01]  /*eb60*/  BAR.SYNC.DEFER_BLOCKING 0x0 ;  /* 0x0000000000007b1d */ /* 0x000fe20000010000 */
[----:B------:R-:W-:-:S13]  /*eb70*/  ISETP.GE.AND P0, PT, R2, 0x2, PT ;  /* 0x000000020200780c */ /* 0x000fda0003f06270 */
[----:B------:R-:W-:Y:S05]  /*eb80*/  @!P0 BRA `(.L_x_1974) ;  /* 0x00000000002c8947 */ /* 0x000fea0003800000 */
[----:B------:R-:W-:-:S07]  /*eb90*/  IMAD.MOV.U32 R3, RZ, RZ, 0x1 ;  /* 0x00000001ff037424 */ /* 0x000fce00078e00ff */
.L_x_1977:
        /* <DEDUP_REMOVED lines=8> */
[----:B0-----:R-:W-:Y:S01]  /*ec20*/  PRMT R16, R8, 0x7610, R16 ;  /* 0x0000761008107816 */ /* 0x001fe20000000010 */
[----:B------:R-:W-:Y:S06]  /*ec30*/  @!P0 BRA `(.L_x_1977) ;  /* 0xfffffffc00d88947 */ /* 0x000fec000383ffff */
.L_x_1974:
        /* <DEDUP_REMOVED lines=10> */
[----:B------:R-:W-:Y:S02]  /*ece0*/  HADD2.F32 R3, -RZ, R16.H0_H0 ;  /* 0x20000010ff037230 */ /* 0x000fe40000004100 */
[----:B--2---:R-:W-:-:S05]  /*ecf0*/  HADD2.F32 R0, -RZ, R0.H0_H0 ;  /* 0x20000000ff007230 */ /* 0x004fca0000004100 */
[----:B------:R-:W-:-:S05]  /*ed00*/  FMUL.FTZ R0, R3, R0 ;  /* 0x0000000003007220 */ /* 0x000fca0000410000 */
[----:B------:R-:W-:-:S04]  /*ed10*/  F2FP.F16.F32.PACK_AB R0, RZ, R0 ;  /* 0x00000000ff00723e */ /* 0x000fc800000000ff */
[----:B0-----:R-:W-:-:S07]  /*ed20*/  PRMT R16, R0, 0x7610, R16 ;  /* 0x0000761000107816 */ /* 0x001fce0000000010 */
.L_x_1979:
        /* <DEDUP_REMOVED lines=20> */
.L_x_1981:
[----:B------:R-:W-:Y:S02]  /*ee70*/  ULDC.64 UR4, c[0x0][0x5e8] ;  /* 0x00017a0000047ab9 */ /* 0x000fe40000000a00 */
[----:B------:R-:W-:-:S04]  /*ee80*/  IADD3 R2, P0, R17, UR4, RZ ;  /* 0x0000000411027c10 */ /* 0x000fc8000ff1e0ff */
[----:B------:R-:W-:-:S05]  /*ee90*/  IADD3.X R3, RZ, UR5, RZ, P0, !PT ;  /* 0x00000005ff037c10 */ /* 0x000fca00087fe4ff */
[----:B------:R-:W-:Y:S01]  /*eea0*/  STG.E.U16 desc[UR36][R2.64], R16 ;  /* 0x0000001002007986 */ /* 0x000fe2000c101524 */
[----:B------:R-:W-:Y:S05]  /*eeb0*/  EXIT ;  /* 0x000000000000794d */ /* 0x000fea0003800000 */
.L_x_1980:
[----:B------:R-:W-:Y:S01]  /*eec0*/  STG.E.U16 desc[UR36][R4.64], R16 ;  /* 0x0000001004007986 */ /* 0x000fe2000c101524 */
[----:B------:R-:W-:Y:S05]  /*eed0*/  EXIT ;  /* 0x000000000000794d */ /* 0x000fea0003800000 */
.L_x_1978:
        /* <DEDUP_REMOVED lines=10> */
.L_x_1982:
[----:B------:R-:W-:Y:S05]  /*ef80*/  @!P1 BRA `(.L_x_1983) ;  /* 0x0000000000609947 */ /* 0x000fea0003800000 */
[----:B------:R-:W2:Y:S02]  /*ef90*/  LDC R0, c[0x0][0x61c] ;  /* 0x00018700ff007b82 */ /* 0x000ea40000000800 */
[----:B--2---:R-:W-:-:S13]  /*efa0*/  ISETP.NE.AND P0, PT, R0, 0x1, PT ;  /* 0x000000010000780c */ /* 0x004fda0003f05270 */
[----:B------:R-:W-:Y:S05]  /*efb0*/  @!P0 BRA `(.L_x_1984) ;  /* 0x0000000000408947 */ /* 0x000fea0003800000 */
[----:B------:R-:W-:Y:S01]  /*efc0*/  MOV R2, 0x660 ;  /* 0x0000066000027802 */ /* 0x000fe20000000f00 */
[----:B------:R-:W-:Y:S01]  /*efd0*/  ULDC.64 UR4, c[0x4][0x650] ;  /* 0x0101940000047ab9 */ /* 0x000fe20000000a00 */
[----:B------:R-:W-:Y:S01]  /*efe0*/  ULDC.64 UR6, c[0x4][0x470] ;  /* 0x01011c0000067ab9 */ /* 0x000fe20000000a00 */
[----:B------:R-:W-:Y:S01]  /*eff0*/  IMAD.U32 R4, RZ, RZ, UR4 ;  /* 0x00000004ff047e24 */ /* 0x000fe2000f8e00ff */
[----:B------:R-:W-:Y:S01]  /*f000*/  MOV R5, UR5 ;  /* 0x0000000500057c02 */ /* 0x000fe20008000f00 */
[----:B------:R-:W-:Y:S01]  /*f010*/  ULDC.64 UR4, c[0x4][0x640] ;  /* 0x0101900000047ab9 */ /* 0x000fe20000000a00 */
[----:B------:R-:W2:Y:S01]  /*f020*/  LDC.64 R2, c[0x4][R2] ;  /* 0x0100000002027b82 */ /* 0x000ea20000000a00 */
[----:B------:R-:W-:Y:S01]  /*f030*/  HFMA2.MMA R12, -RZ, RZ, 0, 5.9604644775390625e-08 ;  /* 0x00000001ff0c7435 */ /* 0x000fe200000001ff */
        /* <DEDUP_REMOVED lines=8> */
.L_x_1984:
[----:B------:R-:W-:Y:S02]  /*f0c0*/  ULDC.64 UR4, c[0x0][0x5e8] ;  /* 0x00017a0000047ab9 */ /* 0x000fe40000000a00 */
[----:B------:R-:W-:-:S05]  /*f0d0*/  IADD3 R2, P0, R17, UR4, RZ ;  /* 0x0000000411027c10 */ /* 0x000fca000ff1e0ff */
[----:B------:R-:W-:-:S05]  /*f0e0*/  IMAD.X R3, RZ, RZ, UR5, P0 ;  /* 0x00000005ff037e24 */ /* 0x000fca00080e06ff */
[----:B------:R-:W-:Y:S01]  /*f0f0*/  STG.E.U16 desc[UR36][R2.64], R16 ;  /* 0x0000001002007986 */ /* 0x000fe2000c101524 */
[----:B------:R-:W-:Y:S05]  /*f100*/  EXIT ;  /* 0x000000000000794d */ /* 0x000fea0003800000 */
.L_x_1983:
[----:B------:R-:W-:Y:S01]  /*f110*/  STG.E.U16 desc[UR36][R6.64], R16 ;  /* 0x0000001006007986 */ /* 0x000fe2000c101524 */
[----:B------:R-:W-:Y:S05]  /*f120*/  EXIT ;  /* 0x000000000000794d */ /* 0x000fea0003800000 */
.L_x_1958:
        /* <DEDUP_REMOVED lines=24> */
[----:B------:R-:W-:-:S07]  /*f2b0*/  PRMT R16, R0, 0x7610, R16 ;  /* 0x0000761000107816 */ /* 0x000fce0000000010 */
.L_x_1986:
        /* <DEDUP_REMOVED lines=8> */
[----:B------:R-:W-:Y:S01]  /*f340*/  HFMA2.MMA R8, -RZ, RZ, 0, 4.4763088226318359375e-05 ;  /* 0x000002efff087435 */ /* 0x000fe200000001ff */
[----:B------:R-:W-:Y:S01]  /*f350*/  MOV R5, UR5 ;  /* 0x0000000500057c02 */ /* 0x000fe20008000f00 */
[----:B------:R-:W0:Y:S01]  /*f360*/  LDC.64 R2, c[0x4][R2] ;  /* 0x0100000002027b82 */ /* 0x000e220000000a00 */
[----:B------:R-:W-:Y:S01]  /*f370*/  ULDC.64 UR4, c[0x4][0x640] ;  /* 0x0101900000047ab9 */ /* 0x000fe20000000a00 */
[----:B-----5:R-:W-:Y:S01]  /*f380*/  MOV R10, UR6 ;  /* 0x00000006000a7c02 */ /* 0x020fe20008000f00 */
[----:B------:R-:W-:Y:S01]  /*f390*/  IMAD.U32 R6, RZ, RZ, UR4 ;  /* 0x00000004ff067e24 */ /* 0x000fe2000f8e00ff */
[----:B------:R-:W-:Y:S01]  /*f3a0*/  MOV R7, UR5 ;  /* 0x0000000500077c02 */ /* 0x000fe20008000f00 */
[----:B------:R-:W-:Y:S01]  /*f3b0*/  IMAD.U32 R11, RZ, RZ, UR7 ;  /* 0x00000007ff0b7e24 */ /* 0x000fe2000f8e00ff */
[----:B------:R-:W-:Y:S01]  /*f3c0*/  MOV R12, 0x1 ;  /* 0x00000001000c7802 */ /* 0x000fe20000000f00 */
[----:B------:R-:W-:-:S07]  /*f3d0*/  IMAD.MOV.U32 R13, RZ, RZ, RZ ;  /* 0x000000ffff0d7224 */ /* 0x000fce00078e00ff */
[----:B------:R-:W-:-:S07]  /*f3e0*/  LEPC R20, `(.L_x_1988) ;  /* 0x000000001014794e */ /* 0x000fce0000000000 */
[----:B01----:R-:W-:Y:S05]  /*f3f0*/  CALL.ABS.NOINC R2 ;  /* 0x0000000002007343 */ /* 0x003fea0003c00000 */
.L_x_1988:
[----:B------:R-:W-:Y:S02]  /*f400*/  ULDC.64 UR4, c[0x0][0x5e8] ;  /* 0x00017a0000047ab9 */ /* 0x000fe40000000a00 */
[----:B------:R-:W-:-:S04]  /*f410*/  IADD3 R2, P0, R17, UR4, RZ ;  /* 0x0000000411027c10 */ /* 0x000fc8000ff1e0ff */
[----:B------:R-:W-:-:S05]  /*f420*/  IADD3.X R3, RZ, UR5, RZ, P0, !PT ;  /* 0x00000005ff037c10 */ /* 0x000fca00087fe4ff */
[----:B------:R-:W-:Y:S01]  /*f430*/  STG.E.U16 desc[UR36][R2.64], R16 ;  /* 0x0000001002007986 */ /* 0x000fe2000c101524 */
[----:B------:R-:W-:Y:S05]  /*f440*/  EXIT ;  /* 0x000000000000794d */ /* 0x000fea0003800000 */
.L_x_1987:
[----:B------:R-:W-:Y:S01]  /*f450*/  STG.E.U16 desc[UR36][R4.64], R16 ;  /* 0x0000001004007986 */ /* 0x000fe2000c101524 */
[----:B------:R-:W-:Y:S05]  /*f460*/  EXIT ;  /* 0x000000000000794d */ /* 0x000fea0003800000 */
.L_x_1985:
        /* <DEDUP_REMOVED lines=10> */
.L_x_1989:
        /* <DEDUP_REMOVED lines=20> */
.L_x_1991:
[----:B------:R-:W-:Y:S02]  /*f650*/  ULDC.64 UR4, c[0x0][0x5e8] ;  /* 0x00017a0000047ab9 */ /* 0x000fe40000000a00 */
[----:B------:R-:W-:-:S04]  /*f660*/  IADD3 R2, P0, R17, UR4, RZ ;  /* 0x0000000411027c10 */ /* 0x000fc8000ff1e0ff */
[----:B------:R-:W-:-:S05]  /*f670*/  IADD3.X R3, RZ, UR5, RZ, P0, !PT ;  /* 0x00000005ff037c10 */ /* 0x000fca00087fe4ff */
[----:B------:R-:W-:Y:S01]  /*f680*/  STG.E.U16 desc[UR36][R2.64], R16 ;  /* 0x0000001002007986 */ /* 0x000fe2000c101524 */
[----:B------:R-:W-:Y:S05]  /*f690*/  EXIT ;  /* 0x000000000000794d */ /* 0x000fea0003800000 */
.L_x_1990:
[----:B------:R-:W-:Y:S01]  /*f6a0*/  STG.E.U16 desc[UR36][R6.64], R16 ;  /* 0x0000001006007986 */ /* 0x000fe2000c101524 */
[----:B------:R-:W-:Y:S05]  /*f6b0*/  EXIT ;  /* 0x000000000000794d */ /* 0x000fea0003800000 */
.L_x_1992:
        /* <DEDUP_REMOVED lines=12> */
.L_x_8776:


//--------------------- .text._ZN2at6native13reduce_kernelILi256ELi2ENS0_8ReduceOpIN3c104HalfENS0_14func_wrapper_tIS4_NS0_55_GLOBAL__N__0955718d_22_SparseCsrTensorMath_cu_868dd54514ReductionMulOpIS4_EEEEjS4_Li4ELi4EEEEEvT1_ --------------------------
	.section	.text._ZN2at6native13reduce_kernelILi256ELi2ENS0_8ReduceOpIN3c104HalfENS0_14func_wrapper_tIS4_NS0_55_GLOBAL__N__0955718d_22_SparseCsrTensorMath_cu_868dd54514ReductionMulOpIS4_EEEEjS4_Li4ELi4EEEEEvT1_,"ax",@progbits
	.align	128
.text._ZN2at6native13reduce_kernelILi256ELi2ENS0_8ReduceOpIN3c104HalfENS0_14func_wrapper_tIS4_NS0_55_GLOBAL__N__0955718d_22_SparseCsrTensorMath_cu_868dd54514ReductionMulOpIS4_EEEEjS4_Li4ELi4EEEEEvT1_:
        .type           _ZN2at6native13reduce_kernelILi256ELi2ENS0_8ReduceOpIN3c104HalfENS0_14func_wrapper_tIS4_NS0_55_GLOBAL__N__0955718d_22_SparseCsrTensorMath_cu_868dd54514ReductionMulOpIS4_EEEEjS4_Li4ELi4EEEEEvT1_,@function
        .size           _ZN2at6native13reduce_kernelILi256ELi2ENS0_8ReduceOpIN3c104HalfENS0_14func_wrapper_tIS4_NS0_55_GLOBAL__N__0955718d_22_SparseCsrTensorMath_cu_868dd54514ReductionMulOpIS4_EEEEjS4_Li4ELi4EEEEEvT1_,(.L_x_8777 - _ZN2at6native13reduce_kernelILi256ELi2ENS0_8ReduceOpIN3c104HalfENS0_14func_wrapper_tIS4_NS0_55_GLOBAL__N__0955718d_22_SparseCsrTensorMath_cu_868dd54514ReductionMulOpIS4_EEEEjS4_Li4ELi4EEEEEvT1_)
        .other          _ZN2at6native13reduce_kernelILi256ELi2ENS0_8ReduceOpIN3c104HalfENS0_14func_wrapper_tIS4_NS0_55_GLOBAL__N__0955718d_22_SparseCsrTensorMath_cu_868dd54514ReductionMulOpIS4_EEEEjS4_Li4ELi4EEEEEvT1_,@"STO_CUDA_ENTRY STV_DEFAULT"
_ZN2at6native13reduce_kernelILi256ELi2ENS0_8ReduceOpIN3c104HalfENS0_14func_wrapper_tIS4_NS0_55_GLOBAL__N__0955718d_22_SparseCsrTensorMath_cu_868dd54514ReductionMulOpIS4_EEEEjS4_Li4ELi4EEEEEvT1_:
        /* <DEDUP_REMOVED lines=287> */
.L_x_1993:
        /* <DEDUP_REMOVED lines=43> */
.L_x_1997:
        /* <DEDUP_REMOVED lines=25> */
.L_x_2003:
[----:B------:R-:W-:Y:S05]  /*1630*/  BSYNC B2 ;  /* 0x0000000000027941 */ /* 0x000fea0003800000 */
.L_x_2002:
        /* <DEDUP_REMOVED lines=13> */
.L_x_2001:
[----:B------:R-:W-:Y:S05]  /*1710*/  BSYNC B1 ;  /* 0x0000000000017941 */ /* 0x000fea0003800000 */
.L_x_2000:
[----:B------:R-:W0:Y:S01]  /*1720*/  LDC R8, c[0x0][0x218] ;  /* 0x00008600ff087b82 */ /* 0x000e220000000800 */
[----:B------:R-:W-:-:S04]  /*1730*/  IADD3 R5, P0, -R7, 0x4, RZ ;  /* 0x0000000407057810 */ /* 0x000fc80007f1e1ff */
[----:B------:R-:W-:Y:S02]  /*1740*/  LEA R18, P1, R5, R18, 0x1 ;  /* 0x0000001205127211 */ /* 0x000fe400078208ff */
[----:B------:R-:W-:-:S04]  /*1750*/  IADD3.X R4, RZ, -0x1, RZ, P0, !PT ;  /* 0xffffffffff047810 */ /* 0x000fc800007fe4ff */
[----:B------:R-:W-:Y:S02]  /*1760*/  LEA.HI.X R19, R5, R19, R4, 0x1, P1 ;  /* 0x0000001305137211 */ /* 0x000fe400008f0c04 */
[----:B0-----:R-:W-:-:S07]  /*1770*/  IADD3 R3, R7, -0x4, R8 ;  /* 0xfffffffc07037810 */ /* 0x001fce0007ffe008 */
.L_x_1999:
[----:B------:R-:W-:Y:S05]  /*1780*/  BSYNC B0 ;  /* 0x0000000000007941 */ /* 0x000fea0003800000 */
.L_x_1998:
        /* <DEDUP_REMOVED lines=15> */
.L_x_2006:
[----:B------:R-:W-:Y:S01]  /*1880*/  IMAD.WIDE.U32 R8, R11, 0x8, R18 ;  /* 0x000000080b087825 */ /* 0x000fe200078e0012 */
[----:B------:R-:W-:-:S05]  /*1890*/  ULDC UR4, c[0x0][0x220] ;  /* 0x0000880000047ab9 */ /* 0x000fca0000000800 */
[----:B------:R-:W2:Y:S01]  /*18a0*/  LDG.E.64 R8, desc[UR58][R8.64] ;  /* 0x0000003a08087981 */ /* 0x000ea2000c1e1b00 */
[----:B------:R-:W-:Y:S02]  /*18b0*/  HADD2.F32 R0, -RZ, R0.H0_H0 ;  /* 0x20000000ff007230 */ /* 0x000fe40000004100 */
[----:B------:R-:W-:Y:S02]  /*18c0*/  VIADD R11, R11, UR4 ;  /* 0x000000040b0b7c36 */ /* 0x000fe40008000000 */
[----:B------:R-:W-:Y:S02]  /*18d0*/  HADD2.F32 R6, -RZ, R6.H0_H0 ;  /* 0x20000006ff067230 */ /* 0x000fe40000004100 */
[----:B------:R-:W-:Y:S02]  /*18e0*/  HADD2.F32 R7, -RZ, R7.H0_H0 ;  /* 0x20000007ff077230 */ /* 0x000fe40000004100 */
[----:B------:R-:W-:Y:S02]  /*18f0*/  HADD2.F32 R4, -RZ, R4.H0_H0 ;  /* 0x20000004ff047230 */ /* 0x000fe40000004100 */
[----:B--2---:R-:W-:-:S02]  /*1900*/  HADD2.F32 R21, -RZ, R9.H1_H1 ;  /* 0x30000009ff157230 */ /* 0x004fc40000004100 */
[--C-:B------:R-:W-:Y:S02]  /*1910*/  HADD2.F32 R13, -RZ, R8.reuse.H0_H0 ;  /* 0x20000008ff0d7230 */ /* 0x100fe40000004100 */
[----:B------:R-:W-:Y:S02]  /*1920*/  HADD2.F32 R10, -RZ, R8.H1_H1 ;  /* 0x30000008ff0a7230 */ /* 0x000fe40000004100 */
[----:B------:R-:W-:Y:S01]  /*1930*/  FMUL.FTZ R21, R0, R21 ;  /* 0x0000001500157220 */ /* 0x000fe20000410000 */
[----:B------:R-:W-:Y:S01]  /*1940*/  LEA R0, R11, 0x3, 0x2 ;  /* 0x000000030b007811 */ /* 0x000fe200078e10ff */
[----:B------:R-:W-:Y:S02]  /*1950*/  HADD2.F32 R15, -RZ, R9.H0_H0 ;  /* 0x20000009ff0f7230 */ /* 0x000fe40000004100 */
[----:B------:R-:W-:Y:S01]  /*1960*/  FMUL.FTZ R6, R6, R13 ;  /* 0x0000000d06067220 */ /* 0x000fe20000410000 */
[----:B------:R-:W-:Y:S01]  /*1970*/  FMUL.FTZ R7, R7, R10 ;  /* 0x0000000a07077220 */ /* 0x000fe20000410000 */
[----:B------:R-:W-:Y:S01]  /*1980*/  ISETP.GE.U32.AND P0, PT, R0, R3, PT ;  /* 0x000000030000720c */ /* 0x000fe20003f06070 */
[----:B------:R-:W-:-:S03]  /*1990*/  FMUL.FTZ R4, R4, R15 ;  /* 0x0000000f04047220 */ /* 0x000fc60000410000 */
[----:B------:R-:W-:Y:S02]  /*19a0*/  F2FP.F16.F32.PACK_AB R6, R7, R6 ;  /* 0x000000060706723e */ /* 0x000fe400000000ff */
[----:B------:R-:W-:Y:S02]  /*19b0*/  F2FP.F16.F32.PACK_AB R4, R21, R4 ;  /* 0x000000041504723e */ /* 0x000fe400000000ff */
[----:B------:R-:W-:Y:S02]  /*19c0*/  PRMT R7, R6, 0x7632, R7 ;  /* 0x0000763206077816 */ /* 0x000fe40000000007 */
[----:B------:R-:W-:-:S03]  /*19d0*/  PRMT R0, R4, 0x7632, R0 ;  /* 0x0000763204007816 */ /* 0x000fc60000000000 */
[----:B------:R-:W-:Y:S05]  /*19e0*/  @!P0 BRA `(.L_x_2006) ;  /* 0xfffffffc00a48947 */ /* 0x000fea000383ffff */
.L_x_2005:
[----:B------:R-:W-:Y:S05]  /*19f0*/  BSYNC B0 ;  /* 0x0000000000007941 */ /* 0x000fea0003800000 */
.L_x_2004:
        /* <DEDUP_REMOVED lines=8> */
.L_x_2008:
[----:B------:R-:W-:Y:S05]  /*1a80*/  BSYNC B0 ;  /* 0x0000000000007941 */ /* 0x000fea0003800000 */
.L_x_2007:
        /* <DEDUP_REMOVED lines=15> */
.L_x_2010:
[----:B------:R-:W-:Y:S05]  /*1b80*/  BSYNC B0 ;  /* 0x0000000000007941 */ /* 0x000fea0003800000 */
.L_x_2009:
[----:B------:R-:W-:Y:S01]  /*1b90*/  HADD2.F32 R6, -RZ, R6.H0_H0 ;  /* 0x20000006ff067230 */ /* 0x000fe20000004100 */
[----:B------:R-:W-:Y:S01]  /*1ba0*/  PRMT R18, RZ, 0x7610, R18 ;  /* 0x00007610ff127816 */ /* 0x000fe20000000012 */
        /* <DEDUP_REMOVED lines=13> */
.L_x_1996:
        /* <DEDUP_REMOVED lines=8> */
[----:B------:R-:W-:Y:S02]  /*1d00*/  ULDC UR4, c[0x0][0x220] ;  /* 0x0000880000047ab9 */ /* 0x000fe40000000800 */
[----:B------:R-:W-:-:S05]  /*1d10*/  MOV R12, UR4 ;  /* 0x00000004000c7c02 */ /* 0x000fca0008000f00 */
[----:B------:R-:W-:Y:S02]  /*1d20*/  IMAD R3, R12, 0x3, R13 ;  /* 0x000000030c037824 */ /* 0x000fe400078e020d */
[----:B0-----:R-:W-:Y:S01]  /*1d30*/  IMAD.MOV.U32 R11, RZ, RZ, R8 ;  /* 0x000000ffff0b7224 */ /* 0x001fe200078e0008 */
[----:B------:R-:W-:Y:S06]  /*1d40*/  @!P1 BRA `(.L_x_2012) ;  /* 0x0000008c00e89947 */ /* 0x000fec0003800000 */
[----:B------:R-:W-:Y:S01]  /*1d50*/  ISETP.GE.U32.AND P0, PT, R3, R22, PT ;  /* 0x000000160300720c */ /* 0x000fe20003f06070 */
[----:B------:R-:W-:Y:S01]  /*1d60*/  BSSY B0, `(.L_x_2013) ;  /* 0x0000444000007945 */ /* 0x000fe20003800000 */
[-C--:B------:R-:W-:Y:S01]  /*1d70*/  MOV R10, R8.reuse ;  /* 0x00000008000a7202 */ /* 0x080fe20000000f00 */
[--C-:B------:R-:W-:Y:S01]  /*1d80*/  IMAD.MOV.U32 R9, RZ, RZ, R8.reuse ;  /* 0x000000ffff097224 */ /* 0x100fe200078e0008 */
[-C--:B------:R-:W-:Y:S01]  /*1d90*/  MOV R7, R8.reuse ;  /* 0x0000000800077202 */ /* 0x080fe20000000f00 */
[--C-:B------:R-:W-:Y:S01]  /*1da0*/  IMAD.MOV.U32 R6, RZ, RZ, R8.reuse ;  /* 0x000000ffff067224 */ /* 0x100fe200078e0008 */
[----:B------:R-:W-:Y:S01]  /*1db0*/  MOV R5, R8 ;  /* 0x0000000800057202 */ /* 0x000fe20000000f00 */
[----:B------:R-:W-:-:S06]  /*1dc0*/  IMAD.MOV.U32 R4, RZ, RZ, R8 ;  /* 0x000000ffff047224 */ /* 0x000fcc00078e0008 */
        /* <DEDUP_REMOVED lines=10> */
.L_x_2020:
        /* <DEDUP_REMOVED lines=52> */
[----:B------:R-:W-:Y:S01]  /*21b0*/  MOV R12, RZ ;  /* 0x000000ff000c7202 */ /* 0x000fe20000000f00 */
[----:B------:R-:W-:Y:S01]  /*21c0*/  ULDC.64 UR36, c[0x0][0x260] ;  /* 0x0000980000247ab9 */ /* 0x000fe20000000a00 */
[----:B0-----:R-:W-:-:S03]  /*21d0*/  ISETP.NE.AND P1, PT, R0, 0x2, PT ;  /* 0x000000020000780c */ /* 0x001fc60003f25270 */
[----:B------:R-:W-:-:S05]  /*21e0*/  IMAD.HI.U32 R14, R13, UR31, R12 ;  /* 0x0000001f0d0e7c27 */ /* 0x000fca000f8e000c */
[----:B------:R-:W-:Y:S01]  /*21f0*/  SHF.R.U32.HI R15, RZ, UR36, R14 ;  /* 0x00000024ff0f7c19 */ /* 0x000fe2000801160e */
[----:B------:R-:W-:-:S04]  /*2200*/  IMAD.MOV.U32 R14, RZ, RZ, RZ ;  /* 0x000000ffff0e7224 */ /* 0x000fc800078e00ff */
[C---:B------:R-:W-:Y:S01]  /*2210*/  IMAD.HI.U32 R12, R15.reuse, UR32, R14 ;  /* 0x000000200f0c7c27 */ /* 0x040fe2000f8e000e */
[----:B------:R-:W-:-:S04]  /*2220*/  IADD3 R14, -R15, RZ, RZ ;  /* 0x000000ff0f0e7210 */ /* 0x000fc80007ffe1ff */
        /* <DEDUP_REMOVED lines=234> */
.L_x_2016:
[----:B------:R-:W-:Y:S01]  /*30d0*/  LOP3.LUT R15, R12, 0xfffffffc, RZ, 0xc0, !PT ;  /* 0xfffffffc0c0f7812 */ /* 0x000fe200078ec0ff */
[----:B------:R-:W-:-:S03]  /*30e0*/  ULDC UR36, c[0x0][0x220] ;  /* 0x0000880000247ab9 */ /* 0x000fc60000000800 */
[----:B------:R-:W-:-:S04]  /*30f0*/  IADD3 R14, P1, R18, R15, RZ ;  /* 0x0000000f120e7210 */ /* 0x000fc80007f3e0ff */
[----:B------:R-:W-:-:S05]  /*3100*/  IADD3.X R15, RZ, R19, RZ, P1, !PT ;  /* 0x00000013ff0f7210 */ /* 0x000fca0000ffe4ff */
[----:B------:R-:W2:Y:S01]  /*3110*/  LDG.E R14, desc[UR58][R14.64] ;  /* 0x0000003a0e0e7981 */ /* 0x000ea2000c1e1900 */
[----:B------:R-:W-:-:S05]  /*3120*/  IMAD.U32 R12, RZ, RZ, UR36 ;  /* 0x00000024ff0c7e24 */ /* 0x000fca000f8e00ff */
[----:B------:R-:W-:Y:S02]  /*3130*/  IADD3 R13, R13, R12, RZ ;  /* 0x0000000c0d0d7210 */ /* 0x000fe40007ffe0ff */
[----:B--2---:R-:W-:Y:S01]  /*3140*/  PRMT R26, R14, 0x5432, R14 ;  /* 0x000054320e1a7816 */ /* 0x004fe2000000000e */
        /* <DEDUP_REMOVED lines=122> */
[----:B------:R-:W-:Y:S01]  /*38f0*/  ULDC.64 UR36, c[0x0][0x2f8] ;  /* 0x0000be0000247ab9 */ /* 0x000fe20000000a00 */
        /* <DEDUP_REMOVED lines=111> */
.L_x_2017:
[----:B------:R-:W-:-:S04]  /*3ff0*/  LOP3.LUT R3, R3, 0xfffffffc, RZ, 0xc0, !PT ;  /* 0xfffffffc03037812 */ /* 0x000fc800078ec0ff */
[----:B------:R-:W-:-:S04]  /*4000*/  IADD3 R14, P1, R18, R3, RZ ;  /* 0x00000003120e7210 */ /* 0x000fc80007f3e0ff */
[----:B------:R-:W-:-:S05]  /*4010*/  IADD3.X R15, RZ, R19, RZ, P1, !PT ;  /* 0x00000013ff0f7210 */ /* 0x000fca0000ffe4ff */
[----:B------:R-:W2:Y:S01]  /*4020*/  LDG.E R14, desc[UR58][R14.64] ;  /* 0x0000003a0e0e7981 */ /* 0x000ea2000c1e1900 */
[----:B------:R-:W-:Y:S01]  /*4030*/  IMAD.IADD R13, R13, 0x1, R12 ;  /* 0x000000010d0d7824 */ /* 0x000fe200078e020c */
[----:B------:R-:W-:Y:S02]  /*4040*/  MOV R3, RZ ;  /* 0x000000ff00037202 */ /* 0x000fe40000000f00 */
[----:B------:R-:W-:Y:S02]  /*4050*/  MOV R22, RZ ;  /* 0x000000ff00167202 */ /* 0x000fe40000000f00 */
[----:B--2---:R-:W-:Y:S01]  /*4060*/  PRMT R25, R14, 0x5432, R14 ;  /* 0x000054320e197816 */ /* 0x004fe2000000000e */
[----:B------:R-:W-:Y:S06]  /*4070*/  @!P0 BRA `(.L_x_2018) ;  /* 0x0000000c00cc8947 */ /* 0x000fec0003800000 */
[----:B------:R-:W-:Y:S01]  /*4080*/  MOV R15, R13 ;  /* 0x0000000d000f7202 */ /* 0x000fe20000000f00 */
        /* <DEDUP_REMOVED lines=242> */
.L_x_2018:
[----:B------:R-:W-:-:S04]  /*4fb0*/  LOP3.LUT R15, R22, 0xfffffffc, RZ, 0xc0, !PT ;  /* 0xfffffffc160f7812 */ /* 0x000fc800078ec0ff */
[----:B------:R-:W-:-:S04]  /*4fc0*/  IADD3 R14, P1, R18, R15, RZ ;  /* 0x0000000f120e7210 */ /* 0x000fc80007f3e0ff */
[----:B------:R-:W-:-:S05]  /*4fd0*/  IADD3.X R15, RZ, R19, RZ, P1, !PT ;  /* 0x00000013ff0f7210 */ /* 0x000fca0000ffe4ff */
[----:B------:R-:W2:Y:S01]  /*4fe0*/  LDG.E R14, desc[UR58][R14.64] ;  /* 0x0000003a0e0e7981 */ /* 0x000ea2000c1e1900 */
[----:B------:R-:W-:Y:S02]  /*4ff0*/  IADD3 R13, R13, R12, RZ ;  /* 0x0000000c0d0d7210 */ /* 0x000fe40007ffe0ff */
        /* <DEDUP_REMOVED lines=235> */
.L_x_2019:
[----:B------:R-:W-:Y:S01]  /*5eb0*/  LOP3.LUT R3, R3, 0xfffffffc, RZ, 0xc0, !PT ;  /* 0xfffffffc03037812 */ /* 0x000fe200078ec0ff */
[----:B------:R-:W-:Y:S01]  /*5ec0*/  HADD2.F32 R20, -RZ, R6.H0_H0 ;  /* 0x20000006ff147230 */ /* 0x000fe20000004100 */
[----:B------:R-:W-:Y:S01]  /*5ed0*/  IADD3 R13, R13, R12, RZ ;  /* 0x0000000c0d0d7210 */ /* 0x000fe20007ffe0ff */
[----:B------:R-:W-:Y:S01]  /*5ee0*/  HADD2.F32 R5, -RZ, R5.H0_H0 ;  /* 0x20000005ff057230 */ /* 0x000fe20000004100 */
[----:B------:R-:W-:Y:S01]  /*5ef0*/  IADD3 R14, P1, R18, R3, RZ ;  /* 0x00000003120e7210 */ /* 0x000fe20007f3e0ff */
[----:B------:R-:W-:Y:S01]  /*5f00*/  HADD2.F32 R22, -RZ, R8.H0_H0 ;  /* 0x20000008ff167230 */ /* 0x000fe20000004100 */
[----:B------:R-:W-:-:S03]  /*5f10*/  ULDC UR4, c[0x0][0x218] ;  /* 0x0000860000047ab9 */ /* 0x000fc60000000800 */
[----:B------:R-:W-:-:S05]  /*5f20*/  IMAD.X R15, RZ, RZ, R19, P1 ;  /* 0x000000ffff0f7224 */ /* 0x000fca00008e0613 */
[----:B------:R1:W2:Y:S01]  /*5f30*/  LDG.E R14, desc[UR58][R14.64] ;  /* 0x0000003a0e0e7981 */ /* 0x0002a2000c1e1900 */
[----:B------:R-:W-:Y:S02]  /*5f40*/  HADD2.F32 R3, -RZ, R4.H0_H0 ;  /* 0x20000004ff037230 */ /* 0x000fe40000004100 */
[--C-:B------:R-:W-:Y:S02]  /*5f50*/  HADD2.F32 R4, -RZ, R26.reuse.H1_H1 ;  /* 0x3000001aff047230 */ /* 0x100fe40000004100 */
[----:B------:R-:W-:Y:S02]  /*5f60*/  HADD2.F32 R6, -RZ, R26.H0_H0 ;  /* 0x2000001aff067230 */ /* 0x000fe40000004100 */
[----:B------:R-:W-:Y:S02]  /*5f70*/  HADD2.F32 R27, -RZ, R24.H1_H1 ;  /* 0x30000018ff1b7230 */ /* 0x000fe40000004100 */
[----:B------:R-:W-:Y:S01]  /*5f80*/  FMUL.FTZ R3, R3, R4 ;  /* 0x0000000403037220 */ /* 0x000fe20000410000 */
[----:B------:R-:W-:-:S02]  /*5f90*/  HADD2.F32 R21, -RZ, R7.H0_H0 ;  /* 0x20000007ff157230 */ /* 0x000fc40000004100 */
[----:B------:R-:W-:Y:S01]  /*5fa0*/  FMUL.FTZ R4, R5, R6 ;  /* 0x0000000605047220 */ /* 0x000fe20000410000 */
[--C-:B------:R-:W-:Y:S02]  /*5fb0*/  HADD2.F32 R7, -RZ, R25.reuse.H1_H1 ;  /* 0x30000019ff077230 */ /* 0x100fe40000004100 */
[----:B------:R-:W-:Y:S01]  /*5fc0*/  FMUL.FTZ R6, R22, R27 ;  /* 0x0000001b16067220 */ /* 0x000fe20000410000 */
[----:B-1----:R-:W-:Y:S01]  /*5fd0*/  IMAD R15, R12, 0x3, R13 ;  /* 0x000000030c0f7824 */ /* 0x002fe200078e020d */
[----:B------:R-:W-:Y:S01]  /*5fe0*/  MOV R22, UR4 ;  /* 0x0000000400167c02 */ /* 0x000fe20008000f00 */
[----:B------:R-:W-:Y:S02]  /*5ff0*/  HADD2.F32 R8, -RZ, R25.H0_H0 ;  /* 0x20000019ff087230 */ /* 0x000fe40000004100 */
[----:B------:R-:W-:Y:S01]  /*6000*/  FMUL.FTZ R5, R20, R7 ;  /* 0x0000000714057220 */ /* 0x000fe20000410000 */
[----:B------:R-:W-:Y:S01]  /*6010*/  HADD2.F32 R7, -RZ, R10.H0_H0 ;  /* 0x2000000aff077230 */ /* 0x000fe20000004100 */
[----:B------:R-:W-:Y:S01]  /*6020*/  ISETP.GE.U32.AND P1, PT, R15, R22, PT ;  /* 0x000000160f00720c */ /* 0x000fe20003f26070 */
[----:B------:R-:W-:-:S02]  /*6030*/  HADD2.F32 R9, -RZ, R9.H0_H0 ;  /* 0x20000009ff097230 */ /* 0x000fc40000004100 */
[----:B------:R-:W-:Y:S01]  /*6040*/  FMUL.FTZ R8, R21, R8 ;  /* 0x0000000815087220 */ /* 0x000fe20000410000 */
[----:B------:R-:W-:Y:S01]  /*6050*/  HADD2.F32 R11, -RZ, R11.H0_H0 ;  /* 0x2000000bff0b7230 */ /* 0x000fe20000004100 */
[----:B------:R-:W-:Y:S01]  /*6060*/  F2FP.F16.F32.PACK_AB R4, R4, R3 ;  /* 0x000000030404723e */ /* 0x000fe200000000ff */
[----:B------:R-:W-:Y:S02]  /*6070*/  HADD2.F32 R10, -RZ, R24.H0_H0 ;  /* 0x20000018ff0a7230 */ /* 0x000fe40000004100 */
[----:B------:R-:W-:Y:S02]  /*6080*/  F2FP.F16.F32.PACK_AB R8, R8, R5 ;  /* 0x000000050808723e */ /* 0x000fe400000000ff */
[----:B------:R-:W-:Y:S01]  /*6090*/  PRMT R5, R4, 0x7632, R5 ;  /* 0x0000763204057816 */ /* 0x000fe20000000005 */
[----:B------:R-:W-:-:S05]  /*60a0*/  FMUL.FTZ R9, R9, R10 ;  /* 0x0000000a09097220 */ /* 0x000fca0000410000 */
[----:B------:R-:W-:Y:S02]  /*60b0*/  F2FP.F16.F32.PACK_AB R3, R9, R6 ;  /* 0x000000060903723e */ /* 0x000fe400000000ff */
[----:B------:R-:W-:Y:S02]  /*60c0*/  PRMT R6, R8, 0x7610, R6 ;  /* 0x0000761008067816 */ /* 0x000fe40000000006 */
[----:B------:R-:W-:Y:S01]  /*60d0*/  PRMT R9, R3, 0x7632, R9 ;  /* 0x0000763203097816 */ /* 0x000fe20000000009 */
[--C-:B--2---:R-:W-:Y:S02]  /*60e0*/  HADD2.F32 R20, -RZ, R14.reuse.H0_H0 ;  /* 0x2000000eff147230 */ /* 0x104fe40000004100 */
[----:B------:R-:W-:-:S03]  /*60f0*/  HADD2.F32 R28, -RZ, R14.H1_H1 ;  /* 0x3000000eff1c7230 */ /* 0x000fc60000004100 */
[----:B------:R-:W-:Y:S02]  /*6100*/  FMUL.FTZ R7, R7, R20 ;  /* 0x0000001407077220 */ /* 0x000fe40000410000 */
[----:B------:R-:W-:-:S05]  /*6110*/  FMUL.FTZ R28, R11, R28 ;  /* 0x0000001c0b1c7220 */ /* 0x000fca0000410000 */
[----:B------:R-:W-:Y:S02]  /*6120*/  F2FP.F16.F32.PACK_AB R28, R28, R7 ;  /* 0x000000071c1c723e */ /* 0x000fe400000000ff */
[----:B------:R-:W-:Y:S02]  /*6130*/  PRMT R7, R8, 0x7632, R7 ;  /* 0x0000763208077816 */ /* 0x000fe40000000007 */
[----:B------:R-:W-:Y:S02]  /*6140*/  PRMT R8, R3, 0x7610, R8 ;  /* 0x0000761003087816 */ /* 0x000fe40000000008 */
[C---:B------:R-:W-:Y:S02]  /*6150*/  PRMT R11, R28.reuse, 0x7632, R11 ;  /* 0x000076321c0b7816 */ /* 0x040fe4000000000b */
[----:B------:R-:W-:Y:S01]  /*6160*/  PRMT R10, R28, 0x7610, R10 ;  /* 0x000076101c0a7816 */ /* 0x000fe2000000000a */
[----:B------:R-:W-:Y:S06]  /*6170*/  @!P1 BRA `(.L_x_2020) ;  /* 0xffffffbc003c9947 */ /* 0x000fec000383ffff */
[----:B------:R-:W-:Y:S05]  /*6180*/  BSYNC B1 ;  /* 0x0000000000017941 */ /* 0x000fea0003800000 */
.L_x_2015:
[----:B------:R-:W-:-:S07]  /*6190*/  PRMT R27, R14, 0x5432, R14 ;  /* 0x000054320e1b7816 */ /* 0x000fce000000000e */
.L_x_2014:
[----:B------:R-:W-:Y:S05]  /*61a0*/  BSYNC B0 ;  /* 0x0000000000007941 */ /* 0x000fea0003800000 */
.L_x_2013:
[----:B------:R-:W-:Y:S01]  /*61b0*/  ISETP.GE.U32.AND P0, PT, R13, R22, PT ;  /* 0x000000160d00720c */ /* 0x000fe20003f06070 */
[----:B------:R-:W-:-:S12]  /*61c0*/  BSSY B0, `(.L_x_2021) ;  /* 0x000046a000007945 */ /* 0x000fd80003800000 */
[----:B------:R-:W-:Y:S05]  /*61d0*/  @P0 BRA `(.L_x_2022) ;  /* 0x0000004400a00947 */ /* 0x000fea0003800000 */
[----:B------:R-:W1:Y:S01]  /*61e0*/  LDC R3, c[0x0][0x254] ;  /* 0x00009500ff037b82 */ /* 0x000e620000000800 */
[----:B0-----:R-:W-:Y:S01]  /*61f0*/  IMAD.MOV.U32 R0, RZ, RZ, RZ ;  /* 0x000000ffff007224 */ /* 0x001fe200078e00ff */
[----:B-1----:R-:W-:-:S13]  /*6200*/  ISETP.NE.AND P1, PT, R3, RZ, PT ;  /* 0x000000ff0300720c */ /* 0x002fda0003f25270 */
        /* <DEDUP_REMOVED lines=274> */
.L_x_2023:
[----:B------:R-:W-:-:S04]  /*7330*/  LOP3.LUT R15, R0, 0xfffffffc, RZ, 0xc0, !PT ;  /* 0xfffffffc000f7812 */ /* 0x000fc800078ec0ff */
[----:B------:R-:W-:-:S04]  /*7340*/  IADD3 R14, P2, R18, R15, RZ ;  /* 0x0000000f120e7210 */ /* 0x000fc80007f5e0ff */
[----:B------:R-:W-:-:S05]  /*7350*/  IADD3.X R15, RZ, R19, RZ, P2, !PT ;  /* 0x00000013ff0f7210 */ /* 0x000fca00017fe4ff */
[----:B------:R-:W2:Y:S01]  /*7360*/  LDG.E R14, desc[UR58][R14.64] ;  /* 0x0000003a0e0e7981 */ /* 0x000ea2000c1e1900 */
[----:B------:R-:W-:-:S04]  /*7370*/  IADD3 R21, R13, R12, RZ ;  /* 0x0000000c0d157210 */ /* 0x000fc80007ffe0ff */
[----:B------:R-:W-:Y:S02]  /*7380*/  ISETP.GE.U32.AND P2, PT, R21, R22, PT ;  /* 0x000000161500720c */ /* 0x000fe40003f46070 */
[----:B--2---:R-:W-:-:S11]  /*7390*/  PRMT R26, R14, 0x5432, R14 ;  /* 0x000054320e1a7816 */ /* 0x004fd6000000000e */
[----:B------:R-:W-:Y:S05]  /*73a0*/  @P2 BRA `(.L_x_2022) ;  /* 0x00000034002c2947 */ /* 0x000fea0003800000 */
        /* <DEDUP_REMOVED lines=274> */
.L_x_2024:
[----:B------:R-:W-:-:S04]  /*84d0*/  LOP3.LUT R15, R0, 0xfffffffc, RZ, 0xc0, !PT ;  /* 0xfffffffc000f7812 */ /* 0x000fc800078ec0ff */
[----:B------:R-:W-:-:S05]  /*84e0*/  IADD3 R14, P2, R18, R15, RZ ;  /* 0x0000000f120e7210 */ /* 0x000fca0007f5e0ff */
[----:B------:R-:W-:-:S05]  /*84f0*/  IMAD.X R15, RZ, RZ, R19, P2 ;  /* 0x000000ffff0f7224 */ /* 0x000fca00010e0613 */
[----:B------:R-:W2:Y:S01]  /*8500*/  LDG.E R14, desc[UR58][R14.64] ;  /* 0x0000003a0e0e7981 */ /* 0x000ea2000c1e1900 */
[----:B------:R-:W-:-:S04]  /*8510*/  IADD3 R21, R21, R12, RZ ;  /* 0x0000000c15157210 */ /* 0x000fc80007ffe0ff */
[----:B------:R-:W-:Y:S02]  /*8520*/  ISETP.GE.U32.AND P2, PT, R21, R22, PT ;  /* 0x000000161500720c */ /* 0x000fe40003f46070 */
[----:B--2---:R-:W-:-:S11]  /*8530*/  PRMT R25, R14, 0x5432, R14 ;  /* 0x000054320e197816 */ /* 0x004fd6000000000e */
        /* <DEDUP_REMOVED lines=264> */
[----:B------:R-:W1:Y:S01]  /*95c0*/  @P2 LDC R24, c[0x0][0x380] ;  /* 0x0000e000ff182b82 */ /* 0x000e620000000800 */
[----:B------:R-:W-:-:S04]  /*95d0*/  IMAD.MOV R30, RZ, RZ, -R29 ;  /* 0x000000ffff1e7224 */ /* 0x000fc800078e0a1d */
[----:B------:R-:W-:Y:S01]  /*95e0*/  IMAD R31, R30, UR4, R31 ;  /* 0x000000041e1f7c24 */ /* 0x000fe2000f8e021f */
[----:B------:R-:W-:Y:S02]  /*95f0*/  ULDC UR4, c[0x0][0x3e0] ;  /* 0x0000f80000047ab9 */ /* 0x000fe40000000800 */
[----:B------:R-:W2:Y:S01]  /*9600*/  @P2 LDC R33, c[0x0][0x3e4] ;  /* 0x0000f900ff212b82 */ /* 0x000ea20000000800 */
[----:B------:R-:W-:Y:S02]  /*9610*/  IMAD R0, R31, UR4, R0 ;  /* 0x000000041f007c24 */ /* 0x000fe4000f8e0200 */
[----:B0-----:R-:W-:-:S05]  /*9620*/  @P2 IMAD.HI.U32 R15, R29, R15, R28 ;  /* 0x0000000f1d0f2227 */ /* 0x001fca00078e001c */
[----:B-1----:R-:W-:-:S04]  /*9630*/  @P2 SHF.R.U32.HI R15, RZ, R24, R15 ;  /* 0x00000018ff0f2219 */ /* 0x002fc8000001160f */
[----:B------:R-:W-:-:S05]  /*9640*/  @P2 IADD3 R15, -R15, RZ, RZ ;  /* 0x000000ff0f0f2210 */ /* 0x000fca0007ffe1ff */
[----:B------:R-:W-:-:S04]  /*9650*/  @P2 IMAD R14, R14, R15, R29 ;  /* 0x0000000f0e0e2224 */ /* 0x000fc800078e021d */
[----:B--2---:R-:W-:-:S07]  /*9660*/  @P2 IMAD R0, R14, R33, R0 ;  /* 0x000000210e002224 */ /* 0x004fce00078e0200 */
.L_x_2025:
[----:B------:R-:W-:-:S04]  /*9670*/  LOP3.LUT R15, R0, 0xfffffffc, RZ, 0xc0, !PT ;  /* 0xfffffffc000f7812 */ /* 0x000fc800078ec0ff */
[----:B------:R-:W-:-:S04]  /*9680*/  IADD3 R14, P2, R18, R15, RZ ;  /* 0x0000000f120e7210 */ /* 0x000fc80007f5e0ff */
[----:B------:R-:W-:-:S05]  /*9690*/  IADD3.X R15, RZ, R19, RZ, P2, !PT ;  /* 0x00000013ff0f7210 */ /* 0x000fca00017fe4ff */
[----:B------:R-:W2:Y:S01]  /*96a0*/  LDG.E R14, desc[UR58][R14.64] ;  /* 0x0000003a0e0e7981 */ /* 0x000ea2000c1e1900 */
[----:B------:R-:W-:-:S05]  /*96b0*/  IMAD.IADD R21, R21, 0x1, R12 ;  /* 0x0000000115157824 */ /* 0x000fca00078e020c */
[----:B------:R-:W-:Y:S02]  /*96c0*/  ISETP.GE.U32.AND P2, PT, R21, R22, PT ;  /* 0x000000161500720c */ /* 0x000fe40003f46070 */
[----:B--2---:R-:W-:-:S11]  /*96d0*/  PRMT R24, R14, 0x5432, R14 ;  /* 0x000054320e187816 */ /* 0x004fd6000000000e */
[----:B------:R-:W-:Y:S05]  /*96e0*/  @P2 BRA `(.L_x_2022) ;  /* 0x00000010005c2947 */ /* 0x000fea0003800000 */
        /* <DEDUP_REMOVED lines=274> */
.L_x_2026:
[----:B------:R-:W-:-:S04]  /*a810*/  LOP3.LUT R15, R0, 0xfffffffc, RZ, 0xc0, !PT ;  /* 0xfffffffc000f7812 */ /* 0x000fc800078ec0ff */
[----:B------:R-:W-:-:S04]  /*a820*/  IADD3 R14, P1, R18, R15, RZ ;  /* 0x0000000f120e7210 */ /* 0x000fc80007f3e0ff */
[----:B------:R-:W-:-:S05]  /*a830*/  IADD3.X R15, RZ, R19, RZ, P1, !PT ;  /* 0x00000013ff0f7210 */ /* 0x000fca0000ffe4ff */
[----:B------:R-:W2:Y:S02]  /*a840*/  LDG.E R14, desc[UR58][R14.64] ;  /* 0x0000003a0e0e7981 */ /* 0x000ea4000c1e1900 */
[----:B--2---:R-:W-:-:S07]  /*a850*/  PRMT R27, R14, 0x5432, R14 ;  /* 0x000054320e1b7816 */ /* 0x004fce000000000e */
.L_x_2022:
[----:B------:R-:W-:Y:S05]  /*a860*/  BSYNC B0 ;  /* 0x0000000000007941 */ /* 0x000fea0003800000 */
.L_x_2021:
[----:B------:R-:W-:Y:S04]  /*a870*/  BSSY B0, `(.L_x_2027) ;  /* 0x000002f000007945 */ /* 0x000fe80003800000 */
[----:B------:R-:W-:Y:S05]  /*a880*/  @P0 BRA `(.L_x_2028) ;  /* 0x0000000000b40947 */ /* 0x000fea0003800000 */
[----:B------:R-:W-:Y:S01]  /*a890*/  IADD3 R13, R13, R12, RZ ;  /* 0x0000000c0d0d7210 */ /* 0x000fe20007ffe0ff */
[----:B------:R-:W-:Y:S02]  /*a8a0*/  HADD2.F32 R3, -RZ, R26.H1_H1 ;  /* 0x3000001aff037230 */ /* 0x000fe40000004100 */
[----:B------:R-:W-:Y:S01]  /*a8b0*/  HADD2.F32 R4, -RZ, R4.H0_H0 ;  /* 0x20000004ff047230 */ /* 0x000fe20000004100 */
[----:B------:R-:W-:Y:S01]  /*a8c0*/  ISETP.GE.U32.AND P0, PT, R13, R22, PT ;  /* 0x000000160d00720c */ /* 0x000fe20003f06070 */
[----:B------:R-:W-:Y:S02]  /*a8d0*/  HADD2.F32 R5, -RZ, R5.H0_H0 ;  /* 0x20000005ff057230 */ /* 0x000fe40000004100 */
[----:B------:R-:W-:Y:S02]  /*a8e0*/  HADD2.F32 R26, -RZ, R26.H0_H0 ;  /* 0x2000001aff1a7230 */ /* 0x000fe40000004100 */
[----:B------:R-:W-:-:S03]  /*a8f0*/  FMUL.FTZ R3, R4, R3 ;  /* 0x0000000304037220 */ /* 0x000fc60000410000 */
[----:B------:R-:W-:-:S05]  /*a900*/  FMUL.FTZ R26, R5, R26 ;  /* 0x0000001a051a7220 */ /* 0x000fca0000410000 */
[----:B------:R-:W-:-:S04]  /*a910*/  F2FP.F16.F32.PACK_AB R3, R26, R3 ;  /* 0x000000031a03723e */ /* 0x000fc800000000ff */
[C---:B------:R-:W-:Y:S02]  /*a920*/  PRMT R5, R3.reuse, 0x7632, R5 ;  /* 0x0000763203057816 */ /* 0x040fe40000000005 */
[----:B------:R-:W-:Y:S01]  /*a930*/  PRMT R4, R3, 0x7610, R4 ;  /* 0x0000761003047816 */ /* 0x000fe20000000004 */
[----:B------:R-:W-:Y:S06]  /*a940*/  @P0 BRA `(.L_x_2028) ;  /* 0x0000000000840947 */ /* 0x000fec0003800000 */
[----:B------:R-:W-:Y:S02]  /*a950*/  IMAD.IADD R13, R13, 0x1, R12 ;  /* 0x000000010d0d7824 */ /* 0x000fe400078e020c */
[----:B------:R-:W-:Y:S02]  /*a960*/  HADD2.F32 R6, -RZ, R6.H0_H0 ;  /* 0x20000006ff067230 */ /* 0x000fe40000004100 */
[----:B------:R-:W-:Y:S01]  /*a970*/  HADD2.F32 R3, -RZ, R25.H1_H1 ;  /* 0x30000019ff037230 */ /* 0x000fe20000004100 */
[----:B------:R-:W-:Y:S01]  /*a980*/  ISETP.GE.U32.AND P0, PT, R13, R22, PT ;  /* 0x000000160d00720c */ /* 0x000fe20003f06070 */
[----:B------:R-:W-:Y:S02]  /*a990*/  HADD2.F32 R7, -RZ, R7.H0_H0 ;  /* 0x20000007ff077230 */ /* 0x000fe40000004100 */
[----:B0-----:R-:W-:Y:S02]  /*a9a0*/  HADD2.F32 R0, -RZ, R25.H0_H0 ;  /* 0x20000019ff007230 */ /* 0x001fe40000004100 */
[----:B------:R-:W-:-:S03]  /*a9b0*/  FMUL.FTZ R3, R6, R3 ;  /* 0x0000000306037220 */ /* 0x000fc60000410000 */
[----:B------:R-:W-:-:S05]  /*a9c0*/  FMUL.FTZ R0, R7, R0 ;  /* 0x0000000007007220 */ /* 0x000fca0000410000 */
[----:B------:R-:W-:-:S04]  /*a9d0*/  F2FP.F16.F32.PACK_AB R0, R0, R3 ;  /* 0x000000030000723e */ /* 0x000fc800000000ff */
[C---:B------:R-:W-:Y:S02]  /*a9e0*/  PRMT R7, R0.reuse, 0x7632, R7 ;  /* 0x0000763200077816 */ /* 0x040fe40000000007 */
[----:B------:R-:W-:Y:S01]  /*a9f0*/  PRMT R6, R0, 0x7610, R6 ;  /* 0x0000761000067816 */ /* 0x000fe20000000006 */
[----:B------:R-:W-:Y:S06]  /*aa00*/  @P0 BRA `(.L_x_2028) ;  /* 0x0000000000540947 */ /* 0x000fec0003800000 */
[----:B------:R-:W-:Y:S01]  /*aa10*/  IADD3 R3, R13, R12, RZ ;  /* 0x0000000c0d037210 */ /* 0x000fe20007ffe0ff */
[----:B------:R-:W-:Y:S02]  /*aa20*/  HADD2.F32 R8, -RZ, R8.H0_H0 ;  /* 0x20000008ff087230 */ /* 0x000fe40000004100 */
[----:B------:R-:W-:Y:S01]  /*aa30*/  HADD2.F32 R9, -RZ, R9.H0_H0 ;  /* 0x20000009ff097230 */ /* 0x000fe20000004100 */
[----:B------:R-:W-:Y:S01]  /*aa40*/  ISETP.GE.U32.AND P0, PT, R3, R22, PT ;  /* 0x000000160300720c */ /* 0x000fe20003f06070 */
[--C-:B------:R-:W-:Y:S02]  /*aa50*/  HADD2.F32 R3, -RZ, R24.reuse.H1_H1 ;  /* 0x30000018ff037230 */ /* 0x100fe40000004100 */
[----:B------:R-:W-:-:S03]  /*aa60*/  HADD2.F32 R24, -RZ, R24.H0_H0 ;  /* 0x20000018ff187230 */ /* 0x000fc60000004100 */
[----:B------:R-:W-:Y:S02]  /*aa70*/  FMUL.FTZ R3, R8, R3 ;  /* 0x0000000308037220 */ /* 0x000fe40000410000 */
[----:B------:R-:W-:-:S05]  /*aa80*/  FMUL.FTZ R24, R9, R24 ;  /* 0x0000001809187220 */ /* 0x000fca0000410000 */
[--C-:B------:R-:W-:Y:S01]  /*aa90*/  @!P0 HADD2.F32 R13, -RZ, R27.reuse.H1_H1 ;  /* 0x3000001bff0d8230 */ /* 0x100fe20000004100 */
[----:B------:R-:W-:Y:S01]  /*aaa0*/  F2FP.F16.F32.PACK_AB R3, R24, R3 ;  /* 0x000000031803723e */ /* 0x000fe200000000ff */
[----:B------:R-:W-:Y:S02]  /*aab0*/  @!P0 HADD2.F32 R27, -RZ, R27.H0_H0 ;  /* 0x2000001bff1b8230 */ /* 0x000fe40000004100 */
[----:B------:R-:W-:Y:S01]  /*aac0*/  @!P0 HADD2.F32 R0, -RZ, R10.H0_H0 ;  /* 0x2000000aff008230 */ /* 0x000fe20000004100 */
[C---:B------:R-:W-:Y:S01]  /*aad0*/  PRMT R9, R3.reuse, 0x7632, R9 ;  /* 0x0000763203097816 */ /* 0x040fe20000000009 */
[----:B------:R-:W-:Y:S01]  /*aae0*/  @!P0 HADD2.F32 R12, -RZ, R11.H0_H0 ;  /* 0x2000000bff0c8230 */ /* 0x000fe20000004100 */
[----:B------:R-:W-:Y:S02]  /*aaf0*/  PRMT R8, R3, 0x7610, R8 ;  /* 0x0000761003087816 */ /* 0x000fe40000000008 */
[----:B------:R-:W-:Y:S02]  /*ab00*/  @!P0 FMUL.FTZ R0, R0, R13 ;  /* 0x0000000d00008220 */ /* 0x000fe40000410000 */
[----:B------:R-:W-:-:S03]  /*ab10*/  @!P0 FMUL.FTZ R12, R12, R27 ;  /* 0x0000001b0c0c8220 */ /* 0x000fc60000410000 */
[----:B------:R-:W-:Y:S02]  /*ab20*/  @!P0 F2FP.F16.F32.PACK_AB R0, RZ, R0 ;  /* 0x00000000ff00823e */ /* 0x000fe400000000ff */
[----:B------:R-:W-:Y:S02]  /*ab30*/  @!P0 F2FP.F16.F32.PACK_AB R12, RZ, R12 ;  /* 0x0000000cff0c823e */ /* 0x000fe400000000ff */
[----:B------:R-:W-:Y:S02]  /*ab40*/  @!P0 PRMT R10, R0, 0x7610, R10 ;  /* 0x00007610000a8816 */ /* 0x000fe4000000000a */
[----:B------:R-:W-:-:S07]  /*ab50*/  @!P0 PRMT R11, R12, 0x7610, R11 ;  /* 0x000076100c0b8816 */ /* 0x000fce000000000b */
.L_x_2028:
[----:B------:R-:W-:Y:S05]  /*ab60*/  BSYNC B0 ;  /* 0x0000000000007941 */ /* 0x000fea0003800000 */
.L_x_2027:
[----:B------:R-:W-:Y:S02]  /*ab70*/  HADD2.F32 R4, -RZ, R4.H0_H0 ;  /* 0x20000004ff047230 */ /* 0x000fe40000004100 */
[----:B------:R-:W-:Y:S02]  /*ab80*/  HADD2.F32 R3, -RZ, R6.H0_H0 ;  /* 0x20000006ff037230 */ /* 0x000fe40000004100 */
[----:B------:R-:W-:Y:S02]  /*ab90*/  HADD2.F32 R5, -RZ, R5.H0_H0 ;  /* 0x20000005ff057230 */ /* 0x000fe40000004100 */
[----:B0-----:R-:W-:Y:S02]  /*aba0*/  HADD2.F32 R0, -RZ, R7.H0_H0 ;  /* 0x20000007ff007230 */ /* 0x001fe40000004100 */
[----:B------:R-:W-:Y:S01]  /*abb0*/  FMUL.FTZ R3, R4, R3 ;  /* 0x0000000304037220 */ /* 0x000fe20000410000 */
[----:B------:R-:W-:Y:S02]  /*abc0*/  HADD2.F32 R4, -RZ, R9.H0_H0 ;  /* 0x20000009ff047230 */ /* 0x000fe40000004100 */
[----:B------:R-:W-:-:S02]  /*abd0*/  HADD2.F32 R10, -RZ, R10.H0_H0 ;  /* 0x2000000aff0a7230 */ /* 0x000fc40000004100 */
[----:B------:R-:W-:Y:S01]  /*abe0*/  FMUL.FTZ R0, R5, R0 ;  /* 0x0000000005007220 */ /* 0x000fe20000410000 */
[----:B------:R-:W-:Y:S02]  /*abf0*/  HADD2.F32 R5, -RZ, R8.H0_H0 ;  /* 0x20000008ff057230 */ /* 0x000fe40000004100 */
[----:B------:R-:W-:Y:S02]  /*ac00*/  HADD2.F32 R11, -RZ, R11.H0_H0 ;  /* 0x2000000bff0b7230 */ /* 0x000fe40000004100 */
[----:B------:R-:W-:-:S05]  /*ac10*/  F2FP.F16.F32.PACK_AB R3, R0, R3 ;  /* 0x000000030003723e */ /* 0x000fca00000000ff */
[--C-:B------:R-:W-:Y:S02]  /*ac20*/  HADD2.F32 R0, -RZ, R3.reuse.H0_H0 ;  /* 0x20000003ff007230 */ /* 0x100fe40000004100 */
[----:B------:R-:W-:-:S03]  /*ac30*/  HADD2.F32 R3, -RZ, R3.H1_H1 ;  /* 0x30000003ff037230 */ /* 0x000fc60000004100 */
[----:B------:R-:W-:Y:S02]  /*ac40*/  FMUL.FTZ R0, R0, R5 ;  /* 0x0000000500007220 */ /* 0x000fe40000410000 */
[----:B------:R-:W-:-:S05]  /*ac50*/  FMUL.FTZ R3, R3, R4 ;  /* 0x0000000403037220 */ /* 0x000fca0000410000 */
[----:B------:R-:W-:-:S05]  /*ac60*/  F2FP.F16.F32.PACK_AB R0, R3, R0 ;  /* 0x000000000300723e */ /* 0x000fca00000000ff */
[--C-:B------:R-:W-:Y:S02]  /*ac70*/  HADD2.F32 R3, -RZ, R0.reuse.H0_H0 ;  /* 0x20000000ff037230 */ /* 0x100fe40000004100 */
[----:B------:R-:W-:-:S03]  /*ac80*/  HADD2.F32 R0, -RZ, R0.H1_H1 ;  /* 0x30000000ff007230 */ /* 0x000fc60000004100 */
[----:B------:R-:W-:Y:S02]  /*ac90*/  FMUL.FTZ R3, R3, R10 ;  /* 0x0000000a03037220 */ /* 0x000fe40000410000 */
[----:B------:R-:W-:-:S05]  /*aca0*/  FMUL.FTZ R0, R0, R11 ;  /* 0x0000000b00007220 */ /* 0x000fca0000410000 */
[----:B------:R-:W-:-:S04]  /*acb0*/  F2FP.F16.F32.PACK_AB R0, R3, R0 ;  /* 0x000000000300723e */ /* 0x000fc800000000ff */
[C---:B------:R-:W-:Y:S02]  /*acc0*/  PRMT R25, R0.reuse, 0x7632, R25 ;  /* 0x0000763200197816 */ /* 0x040fe40000000019 */
[----:B------:R-:W-:Y:S01]  /*acd0*/  PRMT R18, R0, 0x7610, R18 ;  /* 0x0000761000127816 */ /* 0x000fe20000000012 */
[----:B------:R-:W-:Y:S06]  /*ace0*/  BRA `(.L_x_1995) ;  /* 0x0000001400c07947 */ /* 0x000fec0003800000 */
.L_x_2012:
[----:B------:R-:W-:Y:S01]  /*acf0*/  ISETP.GE.U32.AND P0, PT, R3, R22, PT ;  /* 0x000000160300720c */ /* 0x000fe20003f06070 */
[----:B------:R-:W-:Y:S01]  /*ad00*/  BSSY B0, `(.L_x_2029) ;  /* 0x000004f000007945 */ /* 0x000fe20003800000 */
[-C--:B------:R-:W-:Y:S01]  /*ad10*/  MOV R0, R8.reuse ;  /* 0x0000000800007202 */ /* 0x080fe20000000f00 */
[--C-:B------:R-:W-:Y:S01]  /*ad20*/  IMAD.MOV.U32 R3, RZ, RZ, R8.reuse ;  /* 0x000000ffff037224 */ /* 0x100fe200078e0008 */
[-C--:B------:R-:W-:Y:S01]  /*ad30*/  MOV R10, R8.reuse ;  /* 0x00000008000a7202 */ /* 0x080fe20000000f00 */
[----:B------:R-:W-:Y:S01]  /*ad40*/  IMAD.MOV.U32 R15, RZ, RZ, R8 ;  /* 0x000000ffff0f7224 */ /* 0x000fe200078e0008 */
[-C--:B------:R-:W-:Y:S02]  /*ad50*/  MOV R9, R8.reuse ;  /* 0x0000000800097202 */ /* 0x080fe40000000f00 */
[----:B------:R-:W-:-:S05]  /*ad60*/  MOV R14, R8 ;  /* 0x00000008000e7202 */ /* 0x000fca0000000f00 */
[----:B------:R-:W-:Y:S05]  /*ad70*/  @P0 BRA `(.L_x_2030) ;  /* 0x00000004001c0947 */ /* 0x000fea0003800000 */
[----:B------:R-:W-:Y:S01]  /*ad80*/  BSSY B1, `(.L_x_2031) ;  /* 0x0000042000017945 */ /* 0x000fe20003800000 */
[-C--:B------:R-:W-:Y:S01]  /*ad90*/  MOV R0, R8.reuse ;  /* 0x0000000800007202 */ /* 0x080fe20000000f00 */
[--C-:B------:R-:W-:Y:S01]  /*ada0*/  IMAD.MOV.U32 R3, RZ, RZ, R8.reuse ;  /* 0x000000ffff037224 */ /* 0x100fe200078e0008 */
[-C--:B------:R-:W-:Y:S01]  /*adb0*/  MOV R10, R8.reuse ;  /* 0x00000008000a7202 */ /* 0x080fe20000000f00 */
[----:B------:R-:W-:Y:S01]  /*adc0*/  IMAD.MOV.U32 R15, RZ, RZ, R8 ;  /* 0x000000ffff0f7224 */ /* 0x000fe200078e0008 */
[-C--:B------:R-:W-:Y:S02]  /*add0*/  MOV R9, R8.reuse ;  /* 0x0000000800097202 */ /* 0x080fe40000000f00 */
[----:B------:R-:W-:-:S07]  /*ade0*/  MOV R14, R8 ;  /* 0x00000008000e7202 */ /* 0x000fce0000000f00 */
.L_x_2032:
[-C--:B------:R-:W-:Y:S01]  /*adf0*/  IADD3 R5, R12, R13.reuse, RZ ;  /* 0x0000000d0c057210 */ /* 0x080fe20007ffe0ff */
[----:B------:R-:W-:-:S04]  /*ae00*/  IMAD R13, R20, R13, RZ ;  /* 0x0000000d140d7224 */ /* 0x000fc800078e02ff */
[----:B------:R-:W-:Y:S01]  /*ae10*/  IMAD R4, R20, R5, RZ ;  /* 0x0000000514047224 */ /* 0x000fe200078e02ff */
[----:B------:R-:W-:Y:S01]  /*ae20*/  SHF.R.U32.HI R13, RZ, 0x1, R13 ;  /* 0x00000001ff0d7819 */ /* 0x000fe2000001160d */
[----:B------:R-:W-:-:S03]  /*ae30*/  IMAD.IADD R5, R5, 0x1, R12 ;  /* 0x0000000105057824 */ /* 0x000fc600078e020c */
[----:B------:R-:W-:Y:S01]  /*ae40*/  SHF.R.U32.HI R27, RZ, 0x1, R4 ;  /* 0x00000001ff1b7819 */ /* 0x000fe20000011604 */
[----:B------:R-:W-:Y:S01]  /*ae50*/  IMAD.WIDE.U32 R24, R13, 0x4, R18 ;  /* 0x000000040d187825 */ /* 0x000fe200078e0012 */
[----:B------:R-:W-:-:S03]  /*ae60*/  IADD3 R13, R5, R12, RZ ;  /* 0x0000000c050d7210 */ /* 0x000fc60007ffe0ff */
[C---:B------:R-:W-:Y:S02]  /*ae70*/  IMAD R5, R20.reuse, R5, RZ ;  /* 0x0000000514057224 */ /* 0x040fe400078e02ff */
[----:B------:R-:W-:Y:S01]  /*ae80*/  IMAD R4, R20, R13, RZ ;  /* 0x0000000d14047224 */ /* 0x000fe200078e02ff */
[----:B------:R0:W2:Y:S01]  /*ae90*/  LDG.E R24, desc[UR58][R24.64] ;  /* 0x0000003a18187981 */ /* 0x0000a2000c1e1900 */
[----:B------:R-:W-:Y:S01]  /*aea0*/  IMAD.WIDE.U32 R26, R27, 0x4, R18 ;  /* 0x000000041b1a7825 */ /* 0x000fe200078e0012 */
[----:B------:R-:W-:Y:S02]  /*aeb0*/  SHF.R.U32.HI R5, RZ, 0x1, R5 ;  /* 0x00000001ff057819 */ /* 0x000fe40000011605 */
[----:B------:R-:W-:-:S03]  /*aec0*/  SHF.R.U32.HI R7, RZ, 0x1, R4 ;  /* 0x00000001ff077819 */ /* 0x000fc60000011604 */
[----:B------:R1:W3:Y:S01]  /*aed0*/  LDG.E R26, desc[UR58][R26.64] ;  /* 0x0000003a1a1a7981 */ /* 0x0002e2000c1e1900 */
[----:B------:R-:W-:-:S04]  /*aee0*/  IMAD.WIDE.U32 R4, R5, 0x4, R18 ;  /* 0x0000000405047825 */ /* 0x000fc800078e0012 */
[----:B------:R-:W-:Y:S02]  /*aef0*/  IMAD.WIDE.U32 R6, R7, 0x4, R18 ;  /* 0x0000000407067825 */ /* 0x000fe400078e0012 */
[----:B------:R4:W5:Y:S04]  /*af00*/  LDG.E R4, desc[UR58][R4.64] ;  /* 0x0000003a04047981 */ /* 0x000968000c1e1900 */
[----:B------:R5:W5:Y:S01]  /*af10*/  LDG.E R6, desc[UR58][R6.64] ;  /* 0x0000003a06067981 */ /* 0x000b62000c1e1900 */
[----:B------:R-:W-:Y:S01]  /*af20*/  IADD3 R13, R13, R12, RZ ;  /* 0x0000000c0d0d7210 */ /* 0x000fe20007ffe0ff */
[----:B------:R-:W-:Y:S02]  /*af30*/  HADD2.F32 R21, -RZ, R9.H0_H0 ;  /* 0x20000009ff157230 */ /* 0x000fe40000004100 */
[----:B------:R-:W-:-:S02]  /*af40*/  HADD2.F32 R14, -RZ, R14.H0_H0 ;  /* 0x2000000eff0e7230 */ /* 0x000fc40000004100 */
[----:B0-----:R-:W-:Y:S02]  /*af50*/  HADD2.F32 R25, -RZ, R10.H0_H0 ;  /* 0x2000000aff197230 */ /* 0x001fe40000004100 */
[----:B-1----:R-:W-:Y:S02]  /*af60*/  IMAD R27, R12, 0x3, R13 ;  /* 0x000000030c1b7824 */ /* 0x002fe400078e020d */
[----:B------:R-:W-:Y:S02]  /*af70*/  HADD2.F32 R15, -RZ, R15.H0_H0 ;  /* 0x2000000fff0f7230 */ /* 0x000fe40000004100 */
[----:B------:R-:W-:Y:S01]  /*af80*/  HADD2.F32 R3, -RZ, R3.H0_H0 ;  /* 0x20000003ff037230 */ /* 0x000fe20000004100 */
[----:B------:R-:W-:Y:S01]  /*af90*/  ISETP.GE.U32.AND P0, PT, R27, R22, PT ;  /* 0x000000161b00720c */ /* 0x000fe20003f06070 */
[----:B------:R-:W-:Y:S02]  /*afa0*/  HADD2.F32 R8, -RZ, R8.H0_H0 ;  /* 0x20000008ff087230 */ /* 0x000fe40000004100 */
[----:B--2---:R-:W-:-:S02]  /*afb0*/  HADD2.F32 R9, -RZ, R24.H0_H0 ;  /* 0x20000018ff097230 */ /* 0x004fc40000004100 */
[----:B------:R-:W-:Y:S02]  /*afc0*/  HADD2.F32 R10, -RZ, R24.H1_H1 ;  /* 0x30000018ff0a7230 */ /* 0x000fe40000004100 */
[----:B---3--:R-:W-:Y:S02]  /*afd0*/  HADD2.F32 R28, -RZ, R26.H0_H0 ;  /* 0x2000001aff1c7230 */ /* 0x008fe40000004100 */
[----:B----4-:R-:W-:Y:S01]  /*afe0*/  FMUL.FTZ R5, R14, R9 ;  /* 0x000000090e057220 */ /* 0x010fe20000410000 */
[----:B------:R-:W-:Y:S02]  /*aff0*/  HADD2.F32 R9, -RZ, R0.H0_H0 ;  /* 0x20000000ff097230 */ /* 0x000fe40000004100 */
[----:B------:R-:W-:Y:S01]  /*b000*/  FMUL.FTZ R10, R15, R10 ;  /* 0x0000000a0f0a7220 */ /* 0x000fe20000410000 */
[----:B------:R-:W-:Y:S01]  /*b010*/  FMUL.FTZ R21, R21, R28 ;  /* 0x0000001c15157220 */ /* 0x000fe20000410000 */
[----:B------:R-:W-:Y:S02]  /*b020*/  HADD2.F32 R28, -RZ, R11.H0_H0 ;  /* 0x2000000bff1c7230 */ /* 0x000fe40000004100 */
[----:B-----5:R-:W-:-:S02]  /*b030*/  HADD2.F32 R0, -RZ, R4.H0_H0 ;  /* 0x20000004ff007230 */ /* 0x020fc40000004100 */
[----:B------:R-:W-:Y:S02]  /*b040*/  HADD2.F32 R7, -RZ, R4.H1_H1 ;  /* 0x30000004ff077230 */ /* 0x000fe40000004100 */
[----:B------:R-:W-:Y:S02]  /*b050*/  HADD2.F32 R30, -RZ, R26.H1_H1 ;  /* 0x3000001aff1e7230 */ /* 0x000fe40000004100 */
[--C-:B------:R-:W-:Y:S02]  /*b060*/  HADD2.F32 R14, -RZ, R6.reuse.H0_H0 ;  /* 0x20000006ff0e7230 */ /* 0x100fe40000004100 */
[----:B------:R-:W-:Y:S02]  /*b070*/  HADD2.F32 R11, -RZ, R6.H1_H1 ;  /* 0x30000006ff0b7230 */ /* 0x000fe40000004100 */
[----:B------:R-:W-:Y:S01]  /*b080*/  FMUL.FTZ R0, R3, R0 ;  /* 0x0000000003007220 */ /* 0x000fe20000410000 */
[----:B------:R-:W-:Y:S01]  /*b090*/  FMUL.FTZ R7, R8, R7 ;  /* 0x0000000708077220 */ /* 0x000fe20000410000 */
[----:B------:R-:W-:Y:S01]  /*b0a0*/  FMUL.FTZ R30, R25, R30 ;  /* 0x0000001e191e7220 */ /* 0x000fe20000410000 */
[----:B------:R-:W-:Y:S01]  /*b0b0*/  F2FP.F16.F32.PACK_AB R5, R10, R5 ;  /* 0x000000050a05723e */ /* 0x000fe200000000ff */
[----:B------:R-:W-:Y:S01]  /*b0c0*/  FMUL.FTZ R9, R9, R14 ;  /* 0x0000000e09097220 */ /* 0x000fe20000410000 */
[----:B------:R-:W-:Y:S01]  /*b0d0*/  FMUL.FTZ R8, R11, R28 ;  /* 0x0000001c0b087220 */ /* 0x000fe20000410000 */
[----:B------:R-:W-:-:S02]  /*b0e0*/  F2FP.F16.F32.PACK_AB R0, R7, R0 ;  /* 0x000000000700723e */ /* 0x000fc400000000ff */
[C---:B------:R-:W-:Y:S02]  /*b0f0*/  PRMT R15, R5.reuse, 0x7632, R15 ;  /* 0x00007632050f7816 */ /* 0x040fe4000000000f */
[----:B------:R-:W-:Y:S02]  /*b100*/  PRMT R14, R5, 0x7610, R14 ;  /* 0x00007610050e7816 */ /* 0x000fe4000000000e */
[----:B------:R-:W-:Y:S02]  /*b110*/  F2FP.F16.F32.PACK_AB R21, R30, R21 ;  /* 0x000000151e15723e */ /* 0x000fe400000000ff */
[----:B------:R-:W-:Y:S02]  /*b120*/  F2FP.F16.F32.PACK_AB R5, R8, R9 ;  /* 0x000000090805723e */ /* 0x000fe400000000ff */
[C---:B------:R-:W-:Y:S02]  /*b130*/  PRMT R8, R0.reuse, 0x7632, R8 ;  /* 0x0000763200087816 */ /* 0x040fe40000000008 */
[----:B------:R-:W-:-:S02]  /*b140*/  PRMT R3, R0, 0x7610, R3 ;  /* 0x0000761000037816 */ /* 0x000fc40000000003 */
[C---:B------:R-:W-:Y:S02]  /*b150*/  PRMT R10, R21.reuse, 0x7632, R10 ;  /* 0x00007632150a7816 */ /* 0x040fe4000000000a */
[----:B------:R-:W-:Y:S02]  /*b160*/  PRMT R9, R21, 0x7610, R9 ;  /* 0x0000761015097816 */ /* 0x000fe40000000009 */
[C---:B------:R-:W-:Y:S02]  /*b170*/  PRMT R11, R5.reuse, 0x7632, R11 ;  /* 0x00007632050b7816 */ /* 0x040fe4000000000b */
[----:B------:R-:W-:Y:S01]  /*b180*/  PRMT R0, R5, 0x7610, R0 ;  /* 0x0000761005007816 */ /* 0x000fe20000000000 */
[----:B------:R-:W-:Y:S06]  /*b190*/  @!P0 BRA `(.L_x_2032) ;  /* 0xfffffffc00148947 */ /* 0x000fec000383ffff */
[----:B------:R-:W-:Y:S05]  /*b1a0*/  BSYNC B1 ;  /* 0x0000000000017941 */ /* 0x000fea0003800000 */
.L_x_2031:
[C---:B------:R-:W-:Y:S02]  /*b1b0*/  PRMT R7, R24.reuse, 0x5410, R26 ;  /* 0x0000541018077816 */ /* 0x040fe4000000001a */
[----:B------:R-:W-:Y:S02]  /*b1c0*/  PRMT R24, R24, 0x7632, R24 ;  /* 0x0000763218187816 */ /* 0x000fe40000000018 */
[----:B------:R-:W-:Y:S02]  /*b1d0*/  PRMT R26, R26, 0x7632, R26 ;  /* 0x000076321a1a7816 */ /* 0x000fe4000000001a */
[----:B------:R-:W-:-:S07]  /*b1e0*/  PRMT R21, R4, 0x7610, R4 ;  /* 0x0000761004157816 */ /* 0x000fce0000000004 */
.L_x_2030:
[----:B------:R-:W-:Y:S05]  /*b1f0*/  BSYNC B0 ;  /* 0x0000000000007941 */ /* 0x000fea0003800000 */
.L_x_2029:
        /* <DEDUP_REMOVED lines=18> */
[----:B--2---:R-:W-:Y:S02]  /*b320*/  PRMT R7, R7, 0x5410, R4 ;  /* 0x0000541007077816 */ /* 0x004fe40000000004 */
[----:B------:R-:W-:-:S09]  /*b330*/  PRMT R26, R4, 0x7632, R26 ;  /* 0x00007632041a7816 */ /* 0x000fd2000000001a */
[----:B------:R-:W-:Y:S05]  /*b340*/  @P0 BRA `(.L_x_2034) ;  /* 0x0000000000340947 */ /* 0x000fea0003800000 */
[----:B------:R-:W-:Y:S01]  /*b350*/  IADD3 R5, R25, R12, RZ ;  /* 0x0000000c19057210 */ /* 0x000fe20007ffe0ff */
        /* <DEDUP_REMOVED lines=9> */
[----:B--2---:R-:W-:Y:S02]  /*b3f0*/  PRMT R21, R4, 0x7610, R4 ;  /* 0x0000761004157816 */ /* 0x004fe40000000004 */
[----:B---3--:R-:W-:-:S04]  /*b400*/  @!P0 PRMT R6, R18, 0x7610, R6 ;  /* 0x0000761012068816 */ /* 0x008fc80000000006 */
[----:B------:R-:W-:-:S07]  /*b410*/  @!P0 PRMT R6, R6, 0x7610, R18 ;  /* 0x0000761006068816 */ /* 0x000fce0000000012 */
.L_x_2034:
[----:B------:R-:W-:Y:S05]  /*b420*/  BSYNC B0 ;  /* 0x0000000000007941 */ /* 0x000fea0003800000 */
.L_x_2033:
[----:B------:R-:W-:Y:S04]  /*b430*/  BSSY B0, `(.L_x_2035) ;  /* 0x000002e000007945 */ /* 0x000fe80003800000 */
[----:B------:R-:W-:Y:S05]  /*b440*/  @P1 BRA `(.L_x_2036) ;  /* 0x0000000000b01947 */ /* 0x000fea0003800000 */
[----:B------:R-:W-:Y:S02]  /*b450*/  IMAD.IADD R13, R13, 0x1, R12 ;  /* 0x000000010d0d7824 */ /* 0x000fe400078e020c */
[----:B------:R-:W-:Y:S02]  /*b460*/  HADD2.F32 R14, -RZ, R14.H0_H0 ;  /* 0x2000000eff0e7230 */ /* 0x000fe40000004100 */
        /* <DEDUP_REMOVED lines=10> */
[----:B------:R-:W-:Y:S01]  /*b510*/  HADD2.F32 R4, -RZ, R7.H1_H1 ;  /* 0x30000007ff047230 */ /* 0x000fe20000004100 */
[----:B------:R-:W-:Y:S01]  /*b520*/  IADD3 R7, R13, R12, RZ ;  /* 0x0000000c0d077210 */ /* 0x000fe20007ffe0ff */
[----:B------:R-:W-:Y:S02]  /*b530*/  HADD2.F32 R9, -RZ, R9.H0_H0 ;  /* 0x20000009ff097230 */ /* 0x000fe40000004100 */
[----:B------:R-:W-:Y:S01]  /*b540*/  HADD2.F32 R10, -RZ, R10.H0_H0 ;  /* 0x2000000aff0a7230 */ /* 0x000fe20000004100 */
[----:B------:R-:W-:Y:S01]  /*b550*/  ISETP.GE.U32.AND P0, PT, R7, R22, PT ;  /* 0x000000160700720c */ /* 0x000fe20003f06070 */
[----:B------:R-:W-:Y:S02]  /*b560*/  HADD2.F32 R5, -RZ, R26.H0_H0 ;  /* 0x2000001aff057230 */ /* 0x000fe40000004100 */
        /* <DEDUP_REMOVED lines=10> */
[----:B------:R-:W-:Y:S02]  /*b610*/  HADD2.F32 R8, -RZ, R8.H0_H0 ;  /* 0x20000008ff087230 */ /* 0x000fe40000004100 */
[----:B------:R-:W-:Y:S02]  /*b620*/  HADD2.F32 R21, -RZ, R21.H1_H1 ;  /* 0x30000015ff157230 */ /* 0x000fe40000004100 */
[----:B------:R-:W-:-:S03]  /*b630*/  FMUL.FTZ R3, R3, R4 ;  /* 0x0000000403037220 */ /* 0x000fc60000410000 */
[----:B------:R-:W-:-:S05]  /*b640*/  FMUL.FTZ R8, R8, R21 ;  /* 0x0000001508087220 */ /* 0x000fca0000410000 */
[--C-:B------:R-:W-:Y:S01]  /*b650*/  @!P0 HADD2.F32 R12, -RZ, R6.reuse.H0_H0 ;  /* 0x20000006ff0c8230 */ /* 0x100fe20000004100 */
[----:B------:R-:W-:Y:S01]  /*b660*/  F2FP.F16.F32.PACK_AB R3, R8, R3 ;  /* 0x000000030803723e */ /* 0x000fe200000000ff */
[----:B------:R-:W-:Y:S02]  /*b670*/  @!P0 HADD2.F32 R6, -RZ, R6.H1_H1 ;  /* 0x30000006ff068230 */ /* 0x000fe40000004100 */
[----:B------:R-:W-:Y:S01]  /*b680*/  @!P0 HADD2.F32 R5, -RZ, R0.H0_H0 ;  /* 0x20000000ff058230 */ /* 0x000fe20000004100 */
[----:B------:R-:W-:Y:S01]  /*b690*/  PRMT R8, R3, 0x7632, R8 ;  /* 0x0000763203087816 */ /* 0x000fe20000000008 */
[----:B------:R-:W-:-:S03]  /*b6a0*/  @!P0 HADD2.F32 R7, -RZ, R11.H0_H0 ;  /* 0x2000000bff078230 */ /* 0x000fc60000004100 */
[----:B------:R-:W-:Y:S02]  /*b6b0*/  @!P0 FMUL.FTZ R5, R5, R12 ;  /* 0x0000000c05058220 */ /* 0x000fe40000410000 */
[----:B------:R-:W-:-:S03]  /*b6c0*/  @!P0 FMUL.FTZ R6, R6, R7 ;  /* 0x0000000706068220 */ /* 0x000fc60000410000 */
[----:B------:R-:W-:Y:S02]  /*b6d0*/  @!P0 F2FP.F16.F32.PACK_AB R5, RZ, R5 ;  /* 0x00000005ff05823e */ /* 0x000fe400000000ff */
[----:B------:R-:W-:Y:S02]  /*b6e0*/  @!P0 F2FP.F16.F32.PACK_AB R6, RZ, R6 ;  /* 0x00000006ff06823e */ /* 0x000fe400000000ff */
[----:B------:R-:W-:Y:S02]  /*b6f0*/  @!P0 PRMT R0, R5, 0x7610, R0 ;  /* 0x0000761005008816 */ /* 0x000fe40000000000 */
[----:B------:R-:W-:-:S07]  /*b700*/  @!P0 PRMT R11, R6, 0x7610, R11 ;  /* 0x00007610060b8816 */ /* 0x000fce000000000b */
.L_x_2036:
[----:B------:R-:W-:Y:S05]  /*b710*/  BSYNC B0 ;  /* 0x0000000000007941 */ /* 0x000fea0003800000 */
.L_x_2035:
[----:B------:R-:W-:Y:S02]  /*b720*/  HADD2.F32 R4, -RZ, R14.H0_H0 ;  /* 0x2000000eff047230 */ /* 0x000fe40000004100 */
[----:B------:R-:W-:Y:S02]  /*b730*/  HADD2.F32 R9, -RZ, R9.H0_H0 ;  /* 0x20000009ff097230 */ /* 0x000fe40000004100 */
[----:B------:R-:W-:Y:S02]  /*b740*/  HADD2.F32 R5, -RZ, R15.H0_H0 ;  /* 0x2000000fff057230 */ /* 0x000fe40000004100 */
[----:B------:R-:W-:Y:S02]  /*b750*/  HADD2.F32 R10, -RZ, R10.H0_H0 ;  /* 0x2000000aff0a7230 */ /* 0x000fe40000004100 */
[----:B------:R-:W-:Y:S01]  /*b760*/  FMUL.FTZ R4, R4, R9 ;  /* 0x0000000904047220 */ /* 0x000fe20000410000 */
[----:B------:R-:W-:Y:S02]  /*b770*/  HADD2.F32 R6, -RZ, R3.H0_H0 ;  /* 0x20000003ff067230 */ /* 0x000fe40000004100 */
[----:B------:R-:W-:-:S05]  /*b780*/  FMUL.FTZ R5, R5, R10 ;  /* 0x0000000a05057220 */ /* 0x000fca0000410000 */
[----:B------:R-:W-:Y:S01]  /*b790*/  F2FP.F16.F32.PACK_AB R4, R5, R4 ;  /* 0x000000040504723e */ /* 0x000fe200000000ff */
[----:B------:R-:W-:-:S04]  /*b7a0*/  HADD2.F32 R5, -RZ, R8.H0_H0 ;  /* 0x20000008ff057230 */ /* 0x000fc80000004100 */
[--C-:B------:R-:W-:Y:S02]  /*b7b0*/  HADD2.F32 R3, -RZ, R4.reuse.H0_H0 ;  /* 0x20000004ff037230 */ /* 0x100fe40000004100 */
[----:B------:R-:W-:-:S03]  /*b7c0*/  HADD2.F32 R4, -RZ, R4.H1_H1 ;  /* 0x30000004ff047230 */ /* 0x000fc60000004100 */
[----:B------:R-:W-:Y:S02]  /*b7d0*/  FMUL.FTZ R3, R6, R3 ;  /* 0x0000000306037220 */ /* 0x000fe40000410000 */
[----:B------:R-:W-:Y:S01]  /*b7e0*/  FMUL.FTZ R4, R5, R4 ;  /* 0x0000000405047220 */ /* 0x000fe20000410000 */
[----:B------:R-:W-:-:S04]  /*b7f0*/  HADD2.F32 R5, -RZ, R0.H0_H0 ;  /* 0x20000000ff057230 */ /* 0x000fc80000004100 */
[----:B------:R-:W-:Y:S01]  /*b800*/  F2FP.F16.F32.PACK_AB R3, R4, R3 ;  /* 0x000000030403723e */ /* 0x000fe200000000ff */
[----:B------:R-:W-:-:S04]  /*b810*/  HADD2.F32 R4, -RZ, R11.H0_H0 ;  /* 0x2000000bff047230 */ /* 0x000fc80000004100 */
        /* <DEDUP_REMOVED lines=8> */
.L_x_2011:
        /* <DEDUP_REMOVED lines=20> */
.L_x_2040:
[-C--:B------:R-:W-:Y:S02]  /*b9e0*/  IADD3 R5, R13, R12.reuse, RZ ;  /* 0x0000000c0d057210 */ /* 0x080fe40007ffe0ff */
[----:B------:R-:W-:Y:S02]  /*b9f0*/  SHF.R.U32.HI R15, RZ, 0x1, R13 ;  /* 0x00000001ff0f7819 */ /* 0x000fe4000001160d */
[----:B------:R-:W-:Y:S02]  /*ba00*/  SHF.R.U32.HI R21, RZ, 0x1, R5 ;  /* 0x00000001ff157819 */ /* 0x000fe40000011605 */
[----:B------:R-:W-:Y:S01]  /*ba10*/  IADD3 R5, R5, R12, RZ ;  /* 0x0000000c05057210 */ /* 0x000fe20007ffe0ff */
[----:B------:R-:W-:-:S04]  /*ba20*/  IMAD.WIDE.U32 R14, R15, 0x4, R18 ;  /* 0x000000040f0e7825 */ /* 0x000fc800078e0012 */
[----:B------:R-:W-:Y:S01]  /*ba30*/  IMAD.IADD R13, R5, 0x1, R12 ;  /* 0x00000001050d7824 */ /* 0x000fe200078e020c */
[----:B------:R-:W-:Y:S01]  /*ba40*/  SHF.R.U32.HI R25, RZ, 0x1, R5 ;  /* 0x00000001ff197819 */ /* 0x000fe20000011605 */
[----:B------:R-:W-:Y:S01]  /*ba50*/  IMAD.WIDE.U32 R20, R21, 0x4, R18 ;  /* 0x0000000415147825 */ /* 0x000fe200078e0012 */
[----:B------:R0:W2:Y:S02]  /*ba60*/  LDG.E R14, desc[UR58][R14.64] ;  /* 0x0000003a0e0e7981 */ /* 0x0000a4000c1e1900 */
[----:B------:R-:W-:Y:S01]  /*ba70*/  SHF.R.U32.HI R5, RZ, 0x1, R13 ;  /* 0x00000001ff057819 */ /* 0x000fe2000001160d */
[--C-:B------:R-:W-:Y:S02]  /*ba80*/  IMAD.WIDE.U32 R24, R25, 0x4, R18.reuse ;  /* 0x0000000419187825 */ /* 0x100fe400078e0012 */
[----:B------:R1:W3:Y:S02]  /*ba90*/  LDG.E R20, desc[UR58][R20.64] ;  /* 0x0000003a14147981 */ /* 0x0002e4000c1e1900 */
[----:B------:R-:W-:-:S02]  /*baa0*/  IMAD.WIDE.U32 R4, R5, 0x4, R18 ;  /* 0x0000000405047825 */ /* 0x000fc400078e0012 */
[----:B------:R-:W4:Y:S04]  /*bab0*/  LDG.E R24, desc[UR58][R24.64] ;  /* 0x0000003a18187981 */ /* 0x000f28000c1e1900 */
[----:B------:R-:W5:Y:S01]  /*bac0*/  LDG.E R4, desc[UR58][R4.64] ;  /* 0x0000003a04047981 */ /* 0x000f62000c1e1900 */
[----:B------:R-:W-:Y:S01]  /*bad0*/  IADD3 R13, R13, R12, RZ ;  /* 0x0000000c0d0d7210 */ /* 0x000fe20007ffe0ff */
[----:B0-----:R-:W-:Y:S02]  /*bae0*/  HADD2.F32 R15, -RZ, R3.H0_H0 ;  /* 0x20000003ff0f7230 */ /* 0x001fe40000004100 */
[----:B------:R-:W-:Y:S02]  /*baf0*/  HADD2.F32 R26, -RZ, R6.H0_H0 ;  /* 0x20000006ff1a7230 */ /* 0x000fe40000004100 */
[----:B-1----:R-:W-:-:S02]  /*bb00*/  HADD2.F32 R21, -RZ, R7.H0_H0 ;  /* 0x20000007ff157230 */ /* 0x002fc40000004100 */
[----:B------:R-:W-:Y:S02]  /*bb10*/  HADD2.F32 R0, -RZ, R0.H0_H0 ;  /* 0x20000000ff007230 */ /* 0x000fe40000004100 */
[----:B------:R-:W-:Y:S02]  /*bb20*/  IMAD R27, R12, 0x3, R13 ;  /* 0x000000030c1b7824 */ /* 0x000fe400078e020d */
[----:B------:R-:W-:Y:S02]  /*bb30*/  HADD2.F32 R8, -RZ, R8.H0_H0 ;  /* 0x20000008ff087230 */ /* 0x000fe40000004100 */
[----:B------:R-:W-:Y:S01]  /*bb40*/  HADD2.F32 R9, -RZ, R9.H0_H0 ;  /* 0x20000009ff097230 */ /* 0x000fe20000004100 */
[----:B------:R-:W-:Y:S01]  /*bb50*/  ISETP.GE.U32.AND P0, PT, R27, R22, PT ;  /* 0x000000161b00720c */ /* 0x000fe20003f06070 */
[----:B------:R-:W-:Y:S02]  /*bb60*/  HADD2.F32 R10, -RZ, R10.H0_H0 ;  /* 0x2000000aff0a7230 */ /* 0x000fe40000004100 */
[----:B------:R-:W-:-:S02]  /*bb70*/  HADD2.F32 R11, -RZ, R11.H0_H0 ;  /* 0x2000000bff0b7230 */ /* 0x000fc40000004100 */
[--C-:B--2---:R-:W-:Y:S02]  /*bb80*/  HADD2.F32 R3, -RZ, R14.reuse.H0_H0 ;  /* 0x2000000eff037230 */ /* 0x104fe40000004100 */
[----:B------:R-:W-:Y:S02]  /*bb90*/  HADD2.F32 R6, -RZ, R14.H1_H1 ;  /* 0x3000000eff067230 */ /* 0x000fe40000004100 */
[--C-:B---3--:R-:W-:Y:S02]  /*bba0*/  HADD2.F32 R7, -RZ, R20.reuse.H0_H0 ;  /* 0x20000014ff077230 */ /* 0x108fe40000004100 */
[----:B------:R-:W-:Y:S01]  /*bbb0*/  FMUL.FTZ R0, R0, R3 ;  /* 0x0000000300007220 */ /* 0x000fe20000410000 */
[----:B------:R-:W-:Y:S01]  /*bbc0*/  FMUL.FTZ R15, R15, R6 ;  /* 0x000000060f0f7220 */ /* 0x000fe20000410000 */
[----:B------:R-:W-:Y:S02]  /*bbd0*/  HADD2.F32 R28, -RZ, R20.H1_H1 ;  /* 0x30000014ff1c7230 */ /* 0x000fe40000004100 */
[----:B------:R-:W-:Y:S01]  /*bbe0*/  FMUL.FTZ R7, R26, R7 ;  /* 0x000000071a077220 */ /* 0x000fe20000410000 */
[--C-:B----4-:R-:W-:Y:S01]  /*bbf0*/  HADD2.F32 R3, -RZ, R24.reuse.H0_H0 ;  /* 0x20000018ff037230 */ /* 0x110fe20000004100 */
[----:B------:R-:W-:Y:S01]  /*bc00*/  F2FP.F16.F32.PACK_AB R0, R15, R0 ;  /* 0x000000000f00723e */ /* 0x000fe200000000ff */
[----:B------:R-:W-:-:S02]  /*bc10*/  HADD2.F32 R6, -RZ, R24.H1_H1 ;  /* 0x30000018ff067230 */ /* 0x000fc40000004100 */
[----:B------:R-:W-:Y:S01]  /*bc20*/  FMUL.FTZ R28, R21, R28 ;  /* 0x0000001c151c7220 */ /* 0x000fe20000410000 */
[--C-:B-----5:R-:W-:Y:S02]  /*bc30*/  HADD2.F32 R5, -RZ, R4.reuse.H0_H0 ;  /* 0x20000004ff057230 */ /* 0x120fe40000004100 */
[----:B------:R-:W-:Y:S01]  /*bc40*/  FMUL.FTZ R8, R8, R3 ;  /* 0x0000000308087220 */ /* 0x000fe20000410000 */
[----:B------:R-:W-:Y:S02]  /*bc50*/  HADD2.F32 R26, -RZ, R4.H1_H1 ;  /* 0x30000004ff1a7230 */ /* 0x000fe40000004100 */
[----:B------:R-:W-:Y:S01]  /*bc60*/  FMUL.FTZ R9, R9, R6 ;  /* 0x0000000609097220 */ /* 0x000fe20000410000 */
[----:B------:R-:W-:Y:S01]  /*bc70*/  F2FP.F16.F32.PACK_AB R28, R28, R7 ;  /* 0x000000071c1c723e */ /* 0x000fe200000000ff */
[----:B------:R-:W-:Y:S01]  /*bc80*/  FMUL.FTZ R5, R10, R5 ;  /* 0x000000050a057220 */ /* 0x000fe20000410000 */
[----:B------:R-:W-:Y:S01]  /*bc90*/  PRMT R3, R0, 0x7632, R3 ;  /* 0x0000763200037816 */ /* 0x000fe20000000003 */
[----:B------:R-:W-:Y:S01]  /*bca0*/  FMUL.FTZ R26, R11, R26 ;  /* 0x0000001a0b1a7220 */ /* 0x000fe20000410000 */
[----:B------:R-:W-:-:S02]  /*bcb0*/  F2FP.F16.F32.PACK_AB R8, R9, R8 ;  /* 0x000000080908723e */ /* 0x000fc400000000ff */
[----:B------:R-:W-:Y:S02]  /*bcc0*/  PRMT R7, R28, 0x7632, R7 ;  /* 0x000076321c077816 */ /* 0x000fe40000000007 */
[----:B------:R-:W-:Y:S02]  /*bcd0*/  F2FP.F16.F32.PACK_AB R5, R26, R5 ;  /* 0x000000051a05723e */ /* 0x000fe400000000ff */
[----:B------:R-:W-:Y:S02]  /*bce0*/  PRMT R6, R28, 0x7610, R6 ;  /* 0x000076101c067816 */ /* 0x000fe40000000006 */
[----:B------:R-:W-:Y:S02]  /*bcf0*/  PRMT R9, R8, 0x7632, R9 ;  /* 0x0000763208097816 */ /* 0x000fe40000000009 */
[C---:B------:R-:W-:Y:S02]  /*bd00*/  PRMT R11, R5.reuse, 0x7632, R11 ;  /* 0x00007632050b7816 */ /* 0x040fe4000000000b */
[----:B------:R-:W-:Y:S01]  /*bd10*/  PRMT R10, R5, 0x7610, R10 ;  /* 0x00007610050a7816 */ /* 0x000fe2000000000a */
[----:B------:R-:W-:Y:S06]  /*bd20*/  @!P0 BRA `(.L_x_2040) ;  /* 0xfffffffc002c8947 */ /* 0x000fec000383ffff */
[----:B------:R-:W-:Y:S05]  /*bd30*/  BSYNC B1 ;  /* 0x0000000000017941 */ /* 0x000fea0003800000 */
.L_x_2039:
[C---:B------:R-:W-:Y:S02]  /*bd40*/  PRMT R15, R14.reuse, 0x5410, R20 ;  /* 0x000054100e0f7816 */ /* 0x040fe40000000014 */
[----:B------:R-:W-:Y:S02]  /*bd50*/  PRMT R21, R14, 0x7632, R21 ;  /* 0x000076320e157816 */ /* 0x000fe40000000015 */
[--C-:B------:R-:W-:Y:S02]  /*bd60*/  PRMT R20, R20, 0x5432, R24.reuse ;  /* 0x0000543214147816 */ /* 0x100fe40000000018 */
[----:B------:R-:W-:Y:S02]  /*bd70*/  PRMT R24, R24, 0x7632, R24 ;  /* 0x0000763218187816 */ /* 0x000fe40000000018 */
[----:B------:R-:W-:-:S07]  /*bd80*/  PRMT R14, R4, 0x7610, R4 ;  /* 0x00007610040e7816 */ /* 0x000fce0000000004 */
.L_x_2038:
[----:B------:R-:W-:Y:S05]  /*bd90*/  BSYNC B0 ;  /* 0x0000000000007941 */ /* 0x000fea0003800000 */
.L_x_2037:
        /* <DEDUP_REMOVED lines=16> */
[----:B--2---:R-:W-:Y:S02]  /*bea0*/  PRMT R15, R15, 0x5410, R4 ;  /* 0x000054100f0f7816 */ /* 0x004fe40000000004 */
        /* <DEDUP_REMOVED lines=10> */
[----:B--2---:R-:W-:Y:S02]  /*bf50*/  PRMT R20, R20, 0x5410, R4 ;  /* 0x0000541014147816 */ /* 0x004fe40000000004 */
[----:B------:R-:W-:Y:S02]  /*bf60*/  PRMT R24, R4, 0x7632, R24 ;  /* 0x0000763204187816 */ /* 0x000fe40000000018 */
[----:B---3--:R-:W-:-:S04]  /*bf70*/  @!P0 PRMT R14, R18, 0x7610, R14 ;  /* 0x00007610120e8816 */ /* 0x008fc8000000000e */
[----:B------:R-:W-:-:S07]  /*bf80*/  @!P0 PRMT R14, R14, 0x7610, R18 ;  /* 0x000076100e0e8816 */ /* 0x000fce0000000012 */
.L_x_2042:
[----:B------:R-:W-:Y:S05]  /*bf90*/  BSYNC B0 ;  /* 0x0000000000007941 */ /* 0x000fea0003800000 */
.L_x_2041:
[----:B------:R-:W-:Y:S04]  /*bfa0*/  BSSY B0, `(.L_x_2043) ;  /* 0x000002d000007945 */ /* 0x000fe80003800000 */
[----:B------:R-:W-:Y:S05]  /*bfb0*/  @P1 BRA `(.L_x_2044) ;  /* 0x0000000000ac1947 */ /* 0x000fea0003800000 */
[----:B------:R-:W-:Y:S02]  /*bfc0*/  HADD2.F32 R0, -RZ, R0.H0_H0 ;  /* 0x20000000ff007230 */ /* 0x000fe40000004100 */
[----:B------:R-:W-:Y:S02]  /*bfd0*/  HADD2.F32 R5, -RZ, R15.H0_H0 ;  /* 0x2000000fff057230 */ /* 0x000fe40000004100 */
[----:B------:R-:W-:Y:S02]  /*bfe0*/  HADD2.F32 R3, -RZ, R3.H0_H0 ;  /* 0x20000003ff037230 */ /* 0x000fe40000004100 */
[----:B------:R-:W-:Y:S02]  /*bff0*/  HADD2.F32 R4, -RZ, R21.H0_H0 ;  /* 0x20000015ff047230 */ /* 0x000fe40000004100 */
[----:B------:R-:W-:Y:S01]  /*c000*/  FMUL.FTZ R0, R0, R5 ;  /* 0x0000000500007220 */ /* 0x000fe20000410000 */
[----:B------:R-:W-:Y:S02]  /*c010*/  IADD3 R5, R13, R12, RZ ;  /* 0x0000000c0d057210 */ /* 0x000fe40007ffe0ff */
[----:B------:R-:W-:-:S02]  /*c020*/  FMUL.FTZ R3, R3, R4 ;  /* 0x0000000403037220 */ /* 0x000fc40000410000 */
[----:B------:R-:W-:-:S03]  /*c030*/  ISETP.GE.U32.AND P0, PT, R5, R22, PT ;  /* 0x000000160500720c */ /* 0x000fc60003f06070 */
[----:B------:R-:W-:-:S04]  /*c040*/  F2FP.F16.F32.PACK_AB R0, R3, R0 ;  /* 0x000000000300723e */ /* 0x000fc800000000ff */
[----:B------:R-:W-:-:S06]  /*c050*/  PRMT R3, R0, 0x7632, R3 ;  /* 0x0000763200037816 */ /* 0x000fcc0000000003 */
[----:B------:R-:W-:Y:S05]  /*c060*/  @P0 BRA `(.L_x_2044) ;  /* 0x0000000000800947 */ /* 0x000fea0003800000 */
[----:B------:R-:W-:Y:S02]  /*c070*/  IMAD.IADD R5, R5, 0x1, R12 ;  /* 0x0000000105057824 */ /* 0x000fe400078e020c */
[----:B------:R-:W-:Y:S02]  /*c080*/  HADD2.F32 R6, -RZ, R6.H0_H0 ;  /* 0x20000006ff067230 */ /* 0x000fe40000004100 */
[----:B------:R-:W-:Y:S01]  /*c090*/  HADD2.F32 R15, -RZ, R15.H1_H1 ;  /* 0x3000000fff0f7230 */ /* 0x000fe20000004100 */
[----:B------:R-:W-:Y:S01]  /*c0a0*/  ISETP.GE.U32.AND P0, PT, R5, R22, PT ;  /* 0x000000160500720c */ /* 0x000fe20003f06070 */
[----:B------:R-:W-:Y:S02]  /*c0b0*/  HADD2.F32 R7, -RZ, R7.H0_H0 ;  /* 0x20000007ff077230 */ /* 0x000fe40000004100 */
[----:B------:R-:W-:Y:S02]  /*c0c0*/  HADD2.F32 R4, -RZ, R20.H0_H0 ;  /* 0x20000014ff047230 */ /* 0x000fe40000004100 */
[----:B------:R-:W-:-:S03]  /*c0d0*/  FMUL.FTZ R6, R6, R15 ;  /* 0x0000000f06067220 */ /* 0x000fc60000410000 */
[----:B------:R-:W-:-:S05]  /*c0e0*/  FMUL.FTZ R7, R7, R4 ;  /* 0x0000000407077220 */ /* 0x000fca0000410000 */
[----:B------:R-:W-:-:S04]  /*c0f0*/  F2FP.F16.F32.PACK_AB R6, R7, R6 ;  /* 0x000000060706723e */ /* 0x000fc800000000ff */
[----:B------:R-:W-:Y:S01]  /*c100*/  PRMT R7, R6, 0x7632, R7 ;  /* 0x0000763206077816 */ /* 0x000fe20000000007 */
[----:B------:R-:W-:Y:S06]  /*c110*/  @P0 BRA `(.L_x_2044) ;  /* 0x0000000000540947 */ /* 0x000fec0003800000 */
[----:B------:R-:W-:Y:S01]  /*c120*/  IADD3 R5, R5, R12, RZ ;  /* 0x0000000c05057210 */ /* 0x000fe20007ffe0ff */
[----:B------:R-:W-:Y:S02]  /*c130*/  HADD2.F32 R8, -RZ, R8.H0_H0 ;  /* 0x20000008ff087230 */ /* 0x000fe40000004100 */
[----:B------:R-:W-:Y:S01]  /*c140*/  HADD2.F32 R9, -RZ, R9.H0_H0 ;  /* 0x20000009ff097230 */ /* 0x000fe20000004100 */
[----:B------:R-:W-:Y:S01]  /*c150*/  ISETP.GE.U32.AND P0, PT, R5, R22, PT ;  /* 0x000000160500720c */ /* 0x000fe20003f06070 */
[----:B------:R-:W-:Y:S02]  /*c160*/  HADD2.F32 R5, -RZ, R20.H1_H1 ;  /* 0x30000014ff057230 */ /* 0x000fe40000004100 */
[----:B------:R-:W-:-:S03]  /*c170*/  HADD2.F32 R24, -RZ, R24.H0_H0 ;  /* 0x20000018ff187230 */ /* 0x000fc60000004100 */
[----:B------:R-:W-:Y:S02]  /*c180*/  FMUL.FTZ R5, R8, R5 ;  /* 0x0000000508057220 */ /* 0x000fe40000410000 */
[----:B------:R-:W-:-:S05]  /*c190*/  FMUL.FTZ R24, R9, R24 ;  /* 0x0000001809187220 */ /* 0x000fca0000410000 */
[--C-:B------:R-:W-:Y:S01]  /*c1a0*/  @!P0 HADD2.F32 R13, -RZ, R14.reuse.H0_H0 ;  /* 0x2000000eff0d8230 */ /* 0x100fe20000004100 */
[----:B------:R-:W-:Y:S01]  /*c1b0*/  F2FP.F16.F32.PACK_AB R5, R24, R5 ;  /* 0x000000051805723e */ /* 0x000fe200000000ff */
[----:B------:R-:W-:Y:S02]  /*c1c0*/  @!P0 HADD2.F32 R15, -RZ, R14.H1_H1 ;  /* 0x3000000eff0f8230 */ /* 0x000fe40000004100 */
        /* <DEDUP_REMOVED lines=10> */
.L_x_2044:
[----:B------:R-:W-:Y:S05]  /*c270*/  BSYNC B0 ;  /* 0x0000000000007941 */ /* 0x000fea0003800000 */
.L_x_2043:
[----:B------:R-:W-:Y:S02]  /*c280*/  HADD2.F32 R0, -RZ, R0.H0_H0 ;  /* 0x20000000ff007230 */ /* 0x000fe40000004100 */
[----:B------:R-:W-:Y:S02]  /*c290*/  HADD2.F32 R5, -RZ, R6.H0_H0 ;  /* 0x20000006ff057230 */ /* 0x000fe40000004100 */
[----:B------:R-:W-:Y:S02]  /*c2a0*/  HADD2.F32 R3, -RZ, R3.H0_H0 ;  /* 0x20000003ff037230 */ /* 0x000fe40000004100 */
[----:B------:R-:W-:Y:S02]  /*c2b0*/  HADD2.F32 R4, -RZ, R7.H0_H0 ;  /* 0x20000007ff047230 */ /* 0x000fe40000004100 */
        /* <DEDUP_REMOVED lines=18> */
[----:B------:R-:W-:-:S07]  /*c3e0*/  PRMT R18, R0, 0x7610, R18 ;  /* 0x0000761000127816 */ /* 0x000fce0000000012 */
.L_x_1995:
[----:B------:R-:W-:Y:S05]  /*c3f0*/  BSYNC B6 ;  /* 0x0000000000067941 */ /* 0x000fea0003800000 */
.L_x_1994:
[----:B------:R-:W-:Y:S02]  /*c400*/  ULDC UR4, c[0x0][0x230] ;  /* 0x00008c0000047ab9 */ /* 0x000fe40000000800 */
[----:B------:R-:W-:-:S13]  /*c410*/  ISETP.NE.AND P0, PT, RZ, UR4, PT ;  /* 0x00000004ff007c0c */ /* 0x000fda000bf05270 */
[----:B------:R-:W-:Y:S05]  /*c420*/  @!P0 BRA `(.L_x_2045) ;  /* 0x00000000009c8947 */ /* 0x000fea0003800000 */
[----:B------:R-:W0:Y:S01]  /*c430*/  S2R R4, SR_CgaCtaId ;  /* 0x0000000000047919 */ /* 0x000e220000008800 */
[----:B------:R-:W1:Y:S01]  /*c440*/  LDC R9, c[0x0][RZ] ;  /* 0x00000000ff097b82 */ /* 0x000e620000000800 */
[----:B------:R-:W-:Y:S02]  /*c450*/  MOV R0, 0x400 ;  /* 0x0000040000007802 */ /* 0x000fe40000000f00 */
[----:B------:R-:W-:Y:S02]  /*c460*/  PRMT R5, R25, 0x5410, R18 ;  /* 0x0000541019057816 */ /* 0x000fe40000000012 */
[----:B------:R-:W-:-:S03]  /*c470*/  IADD3 R3, R0, 0x10, RZ ;  /* 0x0000001000037810 */ /* 0x000fc60007ffe0ff */
[----:B------:R-:W2:Y:S01]  /*c480*/  LDC R8, c[0x0][0x4] ;  /* 0x00000100ff087b82 */ /* 0x000ea20000000800 */
[----:B-1----:R-:W-:Y:S01]  /*c490*/  IMAD R0, R23, R9, R2 ;  /* 0x0000000917007224 */ /* 0x002fe200078e0202 */
[----:B0-----:R-:W-:Y:S02]  /*c4a0*/  LEA R3, R4, R3, 0x18 ;  /* 0x0000000304037211 */ /* 0x001fe400078ec0ff */
[----:B--2---:R-:W-:-:S03]  /*c4b0*/  SHF.R.U32.HI R4, RZ, 0x1, R8 ;  /* 0x00000001ff047819 */ /* 0x004fc60000011608 */
[----:B------:R-:W-:Y:S01]  /*c4c0*/  IMAD R0, R0, 0x4, R3 ;  /* 0x0000000400007824 */ /* 0x000fe200078e0203 */
[----:B------:R-:W-:-:S04]  /*c4d0*/  ISETP.NE.AND P0, PT, R4, RZ, PT ;  /* 0x000000ff0400720c */ /* 0x000fc80003f05270 */
[----:B------:R0:W-:Y:S09]  /*c4e0*/  STS [R0], R5 ;  /* 0x0000000500007388 */ /* 0x0001f20000000800 */
[----:B0-----:R-:W-:Y:S05]  /*c4f0*/  @!P0 BRA `(.L_x_2045) ;  /* 0x0000000000688947 */ /* 0x001fea0003800000 */
.L_x_2048:
[----:B0-----:R-:W-:Y:S01]  /*c500*/  IADD3 R5, R23, R4, RZ ;  /* 0x0000000417057210 */ /* 0x001fe20007ffe0ff */
        /* <DEDUP_REMOVED lines=8> */
[----:B------:R-:W-:Y:S02]  /*c590*/  IMAD R4, R5, R9, R2 ;  /* 0x0000000905047224 */ /* 0x000fe400078e0202 */
[----:B------:R-:W-:Y:S02]  /*c5a0*/  HADD2.F32 R25, -RZ, R25.H0_H0 ;  /* 0x20000019ff197230 */ /* 0x000fe40000004100 */
[----:B------:R-:W-:Y:S01]  /*c5b0*/  HADD2.F32 R18, -RZ, R18.H0_H0 ;  /* 0x20000012ff127230 */ /* 0x000fe20000004100 */
[----:B------:R-:W-:-:S06]  /*c5c0*/  LEA R4, R4, R3, 0x2 ;  /* 0x0000000304047211 */ /* 0x000fcc00078e10ff */
[----:B------:R-:W0:Y:S02]  /*c5d0*/  LDS R4, [R4] ;  /* 0x0000000004047984 */ /* 0x000e240000000800 */
[--C-:B0-----:R-:W-:Y:S02]  /*c5e0*/  HADD2.F32 R6, -RZ, R4.reuse.H0_H0 ;  /* 0x20000004ff067230 */ /* 0x101fe40000004100 */
[----:B------:R-:W-:-:S03]  /*c5f0*/  HADD2.F32 R5, -RZ, R4.H1_H1 ;  /* 0x30000004ff057230 */ /* 0x000fc60000004100 */
[----:B------:R-:W-:Y:S02]  /*c600*/  FMUL.FTZ R6, R25, R6 ;  /* 0x0000000619067220 */ /* 0x000fe40000410000 */
[----:B------:R-:W-:-:S05]  /*c610*/  FMUL.FTZ R5, R18, R5 ;  /* 0x0000000512057220 */ /* 0x000fca0000410000 */
[----:B------:R-:W-:-:S04]  /*c620*/  F2FP.F16.F32.PACK_AB R5, R5, R6 ;  /* 0x000000060505723e */ /* 0x000fc800000000ff */
[C---:B------:R-:W-:Y:S02]  /*c630*/  PRMT R18, R5.reuse, 0x7632, R18 ;  /* 0x0000763205127816 */ /* 0x040fe40000000012 */
[----:B------:R-:W-:-:S04]  /*c640*/  PRMT R25, R5, 0x7610, R25 ;  /* 0x0000761005197816 */ /* 0x000fc80000000019 */
[----:B------:R-:W-:-:S05]  /*c650*/  PRMT R5, R25, 0x5410, R18 ;  /* 0x0000541019057816 */ /* 0x000fca0000000012 */
[----:B------:R0:W-:Y:S02]  /*c660*/  STS [R0], R5 ;  /* 0x0000000500007388 */ /* 0x0001e40000000800 */
.L_x_2047:
[----:B------:R-:W-:Y:S05]  /*c670*/  BSYNC B0 ;  /* 0x0000000000007941 */ /* 0x000fea0003800000 */
.L_x_2046:
[----:B------:R-:W-:Y:S01]  /*c680*/  IMAD.MOV.U32 R4, RZ, RZ, R7 ;  /* 0x000000ffff047224 */ /* 0x000fe200078e0007 */
[----:B------:R-:W-:Y:S06]  /*c690*/  @P1 BRA `(.L_x_2048) ;  /* 0xfffffffc00981947 */ /* 0x000fec000383ffff */
.L_x_2045:
        /* <DEDUP_REMOVED lines=11> */
[----:B------:R-:W-:-:S03]  /*c750*/  PRMT R6, R25, 0x5410, R18 ;  /* 0x0000541019067816 */ /* 0x000fc60000000012 */
[----:B0-----:R-:W-:-:S06]  /*c760*/  ULEA UR4, UR5, UR4, 0x18 ;  /* 0x0000000405047291 */ /* 0x001fcc000f8ec03f */
[----:B------:R-:W-:Y:S02]  /*c770*/  LEA R3, R0, UR4, 0x2 ;  /* 0x0000000400037c11 */ /* 0x000fe4000f8e10ff */
[----:B------:R-:W-:-:S03]  /*c780*/  LEA.HI R0, R7, R7, RZ, 0x1 ;  /* 0x0000000707007211 */ /* 0x000fc600078f08ff */
[----:B------:R0:W-:Y:S01]  /*c790*/  STS [R3], R6 ;  /* 0x0000000603007388 */ /* 0x0001e20000000800 */
[----:B------:R-:W-:Y:S01]  /*c7a0*/  SHF.R.S32.HI R4, RZ, 0x1, R0 ;  /* 0x00000001ff047819 */ /* 0x000fe20000011400 */
[----:B------:R-:W-:-:S03]  /*c7b0*/  HFMA2.MMA R0, -RZ, RZ, 0, 1.9073486328125e-06 ;  /* 0x00000020ff007435 */ /* 0x000fc600000001ff */
[----:B------:R-:W-:-:S13]  /*c7c0*/  ISETP.GE.AND P0, PT, R4, 0x20, PT ;  /* 0x000000200400780c */ /* 0x000fda0003f06270 */
[----:B0-----:R-:W-:Y:S05]  /*c7d0*/  @!P0 BRA `(.L_x_2050) ;  /* 0x0000000000648947 */ /* 0x001fea0003800000 */
.L_x_2053:
[----:B0-----:R-:W-:Y:S01]  /*c7e0*/  IMAD.IADD R0, R2, 0x1, R4 ;  /* 0x0000000102007824 */ /* 0x001fe200078e0204 */
[----:B------:R-:W-:Y:S05]  /*c7f0*/  WARPSYNC.ALL ;  /* 0x0000000000007948 */ /* 0x000fea0003800000 */
[----:B------:R-:W-:Y:S01]  /*c800*/  BAR.SYNC.DEFER_BLOCKING 0x0 ;  /* 0x0000000000007b1d */ /* 0x000fe20000010000 */
[----:B------:R-:W-:-:S04]  /*c810*/  ISETP.GE.U32.AND P0, PT, R0, R7, PT ;  /* 0x000000070000720c */ /* 0x000fc80003f06070 */
[----:B------:R-:W-:Y:S01]  /*c820*/  ISETP.GE.U32.OR P0, PT, R2, R4, P0 ;  /* 0x000000040200720c */ /* 0x000fe20000706470 */
[----:B------:R-:W-:-:S12]  /*c830*/  BSSY B0, `(.L_x_2051) ;  /* 0x000000f000007945 */ /* 0x000fd80003800000 */
[----:B------:R-:W-:Y:S05]  /*c840*/  @P0 BRA `(.L_x_2052) ;  /* 0x0000000000340947 */ /* 0x000fea0003800000 */
[----:B------:R-:W-:Y:S01]  /*c850*/  LEA R0, R4, R3, 0x2 ;  /* 0x0000000304007211 */ /* 0x000fe200078e10ff */
[----:B------:R-:W-:Y:S02]  /*c860*/  HADD2.F32 R8, -RZ, R25.H0_H0 ;  /* 0x20000019ff087230 */ /* 0x000fe40000004100 */
[----:B------:R-:W-:-:S03]  /*c870*/  HADD2.F32 R9, -RZ, R18.H0_H0 ;  /* 0x20000012ff097230 */ /* 0x000fc60000004100 */
        /* <DEDUP_REMOVED lines=10> */
.L_x_2052:
[----:B------:R-:W-:Y:S05]  /*c920*/  BSYNC B0 ;  /* 0x0000000000007941 */ /* 0x000fea0003800000 */
.L_x_2051:
[----:B------:R-:W-:-:S04]  /*c930*/  SHF.R.S32.HI R4, RZ, 0x1, R4 ;  /* 0x00000001ff047819 */ /* 0x000fc80000011404 */
[----:B------:R-:W-:-:S13]  /*c940*/  ISETP.GE.AND P0, PT, R4, 0x20, PT ;  /* 0x000000200400780c */ /* 0x000fda0003f06270 */
[----:B------:R-:W-:Y:S05]  /*c950*/  @P0 BRA `(.L_x_2053) ;  /* 0xfffffffc00a00947 */ /* 0x000fea000383ffff */
[----:B0-----:R-:W-:-:S07]  /*c960*/  MOV R0, 0x20 ;  /* 0x0000002000007802 */ /* 0x001fce0000000f00 */
.L_x_2050:
[----:B------:R-:W-:Y:S01]  /*c970*/  ISETP.GE.AND P0, PT, R0, 0x2, PT ;  /* 0x000000020000780c */ /* 0x000fe20003f06270 */
[----:B------:R-:W-:Y:S05]  /*c980*/  WARPSYNC.ALL ;  /* 0x0000000000007948 */ /* 0x000fea0003800000 */
[----:B------:R-:W-:Y:S07]  /*c990*/  BAR.SYNC.DEFER_BLOCKING 0x0 ;  /* 0x0000000000007b1d */ /* 0x000fee0000010000 */
[----:B------:R-:W-:Y:S05]  /*c9a0*/  @!P0 BRA `(.L_x_2049) ;  /* 0x0000000000488947 */ /* 0x000fea0003800000 */
[----:B------:R-:W-:-:S07]  /*c9b0*/  IMAD.MOV.U32 R3, RZ, RZ, 0x1 ;  /* 0x00000001ff037424 */ /* 0x000fce00078e00ff */
.L_x_2054:
[----:B------:R-:W-:Y:S01]  /*c9c0*/  LOP3.LUT R4, R25, 0xffff, RZ, 0xc0, !PT ;  /* 0x0000ffff19047812 */ /* 0x000fe200078ec0ff */
[----:B------:R-:W-:Y:S01]  /*c9d0*/  HADD2.F32 R25, -RZ, R25.H0_H0 ;  /* 0x20000019ff197230 */ /* 0x000fe20000004100 */
[----:B------:R-:W-:Y:S01]  /*c9e0*/  LOP3.LUT R8, R18, 0xffff, RZ, 0xc0, !PT ;  /* 0x0000ffff12087812 */ /* 0x000fe200078ec0ff */
[----:B------:R-:W-:-:S03]  /*c9f0*/  HADD2.F32 R18, -RZ, R18.H0_H0 ;  /* 0x20000012ff127230 */ /* 0x000fc60000004100 */
[----:B------:R-:W0:Y:S04]  /*ca00*/  SHFL.DOWN PT, R4, R4, R3, 0x1f ;  /* 0x08001f0304047589 */ /* 0x000e2800000e0000 */
[----:B------:R1:W2:Y:S02]  /*ca10*/  SHFL.DOWN PT, R8, R8, R3, 0x1f ;  /* 0x08001f0308087589 */ /* 0x0002a400000e0000 */
[----:B-1----:R-:W-:-:S04]  /*ca20*/  SHF.L.U32 R3, R3, 0x1, RZ ;  /* 0x0000000103037819 */ /* 0x002fc800000006ff */
[----:B------:R-:W-:Y:S01]  /*ca30*/  ISETP.GE.AND P0, PT, R3, R0, PT ;  /* 0x000000000300720c */ /* 0x000fe20003f06270 */
[----:B0-----:R-:W-:Y:S02]  /*ca40*/  HADD2.F32 R6, -RZ, R4.H0_H0 ;  /* 0x20000004ff067230 */ /* 0x001fe40000004100 */
[----:B--2---:R-:W-:-:S03]  /*ca50*/  HADD2.F32 R5, -RZ, R8.H0_H0 ;  /* 0x20000008ff057230 */ /* 0x004fc60000004100 */
[----:B------:R-:W-:Y:S02]  /*ca60*/  FMUL.FTZ R6, R25, R6 ;  /* 0x0000000619067220 */ /* 0x000fe40000410000 */
[----:B------:R-:W-:-:S03]  /*ca70*/  FMUL.FTZ R5, R18, R5 ;  /* 0x0000000512057220 */ /* 0x000fc60000410000 */
[----:B------:R-:W-:Y:S02]  /*ca80*/  F2FP.F16.F32.PACK_AB R6, RZ, R6 ;  /* 0x00000006ff06723e */ /* 0x000fe400000000ff */
[----:B------:R-:W-:Y:S02]  /*ca90*/  F2FP.F16.F32.PACK_AB R5, RZ, R5 ;  /* 0x00000005ff05723e */ /* 0x000fe400000000ff */
[----:B------:R-:W-:Y:S02]  /*caa0*/  PRMT R25, R6, 0x7610, R25 ;  /* 0x0000761006197816 */ /* 0x000fe40000000019 */
[----:B------:R-:W-:Y:S01]  /*cab0*/  PRMT R18, R5, 0x7610, R18 ;  /* 0x0000761005127816 */ /* 0x000fe20000000012 */
[----:B------:R-:W-:Y:S06]  /*cac0*/  @!P0 BRA `(.L_x_2054) ;  /* 0xfffffffc00bc8947 */ /* 0x000fec000383ffff */
.L_x_2049:
[----:B------:R-:W1:Y:S01]  /*cad0*/  LDC R3, c[0x0][0x3e8] ;  /* 0x0000fa00ff037b82 */ /* 0x000e620000000800 */
[----:B------:R-:W-:Y:S01]  /*cae0*/  HFMA2.MMA R19, -RZ, RZ, 0, 0 ;  /* 0x00000000ff137435 */ /* 0x000fe200000001ff */
[----:B------:R-:W-:Y:S01]  /*caf0*/  IMAD.MOV.U32 R22, RZ, RZ, RZ ;  /* 0x000000ffff167224 */ /* 0x000fe200078e00ff */
[----:B-1----:R-:W-:-:S13]  /*cb00*/  ISETP.NE.AND P1, PT, R3, RZ, PT ;  /* 0x000000ff0300720c */ /* 0x002fda0003f25270 */
[----:B------:R-:W-:Y:S05]  /*cb10*/  @!P1 BRA `(.L_x_2055) ;  /* 0x0000001000449947 */ /* 0x000fea0003800000 */
[----:B------:R-:W-:Y:S01]  /*cb20*/  MOV R16, RZ ;  /* 0x000000ff00107202 */ /* 0x000fe20000000f00 */
[----:B------:R-:W-:Y:S01]  /*cb30*/  ULDC.64 UR4, c[0x0][0x3f0] ;  /* 0x0000fc0000047ab9 */ /* 0x000fe20000000a00 */
[----:B------:R-:W-:-:S03]  /*cb40*/  ISETP.NE.AND P0, PT, R3, 0x1, PT ;  /* 0x000000010300780c */ /* 0x000fc60003f05270 */
[----:B------:R-:W-:Y:S01]  /*cb50*/  IMAD.HI.U32 R4, R17, UR4, R16 ;  /* 0x0000000411047c27 */ /* 0x000fe2000f8e0010 */
[----:B------:R-:W-:-:S04]  /*cb60*/  ULDC UR4, c[0x0][0x3ec] ;  /* 0x0000fb0000047ab9 */ /* 0x000fc80000000800 */
[----:B0-----:R-:W-:-:S04]  /*cb70*/  SHF.R.U32.HI R5, RZ, UR5, R4 ;  /* 0x00000005ff057c19 */ /* 0x001fc80008011604 */
        /* <DEDUP_REMOVED lines=267> */
.L_x_2055:
[----:B------:R-:W-:Y:S02]  /*dc30*/  ULDC.64 UR4, c[0x0][0x5e8] ;  /* 0x00017a0000047ab9 */ /* 0x000fe40000000a00 */
[----:B------:R-:W-:-:S05]  /*dc40*/  IADD3 R6, P0, R22, UR4, RZ ;  /* 0x0000000416067c10 */ /* 0x000fca000ff1e0ff */
[----:B------:R-:W-:Y:S01]  /*dc50*/  IMAD.X R7, RZ, RZ, UR5, P0 ;  /* 0x00000005ff077e24 */ /* 0x000fe200080e06ff */
[----:B------:R-:W-:Y:S07]  /*dc60*/  @!P1 BRA `(.L_x_2056) ;  /* 0x0000001000489947 */ /* 0x000fee0003800000 */
[----:B0-----:R-:W-:Y:S01]  /*dc70*/  IADD3 R5, R17, 0x1, RZ ;  /* 0x0000000111057810 */ /* 0x001fe20007ffe0ff */
[----:B------:R-:W-:Y:S01]  /*dc80*/  ULDC.64 UR6, c[0x0][0x3f0] ;  /* 0x0000fc0000067ab9 */ /* 0x000fe20000000a00 */
[----:B------:R-:W-:Y:S02]  /*dc90*/  MOV R4, RZ ;  /* 0x000000ff00047202 */ /* 0x000fe40000000f00 */
        /* <DEDUP_REMOVED lines=271> */
.L_x_2056:
[----:B------:R-:W-:Y:S01]  /*ed90*/  ULDC.64 UR6, c[0x0][0x5f8] ;  /* 0x00017e0000067ab9 */ /* 0x000fe20000000a00 */
[----:B0-----:R-:W-:Y:S02]  /*eda0*/  CS2R R4, SRZ ;  /* 0x0000000000047805 */ /* 0x001fe4000001ff00 */
[----:B------:R-:W-:Y:S02]  /*edb0*/  ISETP.NE.U32.AND P0, PT, RZ, UR6, PT ;  /* 0x00000006ff007c0c */ /* 0x000fe4000bf05070 */
[----:B------:R-:W-:Y:S02]  /*edc0*/  IADD3 R8, P2, R19, UR4, RZ ;  /* 0x0000000413087c10 */ /* 0x000fe4000ff5e0ff */
[----:B------:R-:W-:Y:S02]  /*edd0*/  ISETP.NE.AND.EX P0, PT, RZ, UR7, PT, P0 ;  /* 0x00000007ff007c0c */ /* 0x000fe4000bf05300 */
[----:B------:R-:W-:Y:S01]  /*ede0*/  MOV R12, RZ ;  /* 0x000000ff000c7202 */ /* 0x000fe20000000f00 */
[----:B------:R-:W-:-:S10]  /*edf0*/  IMAD.X R9, RZ, RZ, UR5, P2 ;  /* 0x00000005ff097e24 */ /* 0x000fd400090e06ff */
[----:B------:R-:W-:Y:S01]  /*ee00*/  @P0 IADD3 R4, P3, R22, UR6, RZ ;  /* 0x0000000616040c10 */ /* 0x000fe2000ff7e0ff */
[----:B------:R-:W-:Y:S02]  /*ee10*/  ULDC UR6, c[0x0][0x234] ;  /* 0x00008d0000067ab9 */ /* 0x000fe40000000800 */
[----:B------:R-:W-:Y:S02]  /*ee20*/  ISETP.NE.AND P4, PT, RZ, UR6, PT ;  /* 0x00000006ff007c0c */ /* 0x000fe4000bf85270 */
[----:B------:R-:W-:-:S04]  /*ee30*/  @P0 IADD3.X R5, RZ, UR7, RZ, P3, !PT ;  /* 0x00000007ff050c10 */ /* 0x000fc80009ffe4ff */
[----:B------:R-:W-:-:S07]  /*ee40*/  @P0 MOV R12, R5 ;  /* 0x00000005000c0202 */ /* 0x000fce0000000f00 */
[----:B------:R-:W-:Y:S05]  /*ee50*/  @!P4 BRA `(.L_x_2057) ;  /* 0x0000003800b8c947 */ /* 0x000fea0003800000 */
[----:B------:R-:W0:Y:S01]  /*ee60*/  S2R R0, SR_CTAID.X ;  /* 0x0000000000007919 */ /* 0x000e220000002500 */
[----:B------:R-:W-:Y:S01]  /*ee70*/  ULDC.64 UR6, c[0x0][0x238] ;  /* 0x00008e0000067ab9 */ /* 0x000fe20000000a00 */
[----:B------:R-:W-:Y:S01]  /*ee80*/  HFMA2.MMA R16, -RZ, RZ, 0, 0 ;  /* 0x00000000ff107435 */ /* 0x000fe200000001ff */
[----:B------:R-:W-:Y:S01]  /*ee90*/  IMAD R6, R2, UR6, RZ ;  /* 0x0000000602067c24 */ /* 0x000fe2000f8e02ff */
[----:B------:R-:W-:Y:S01]  /*eea0*/  ULDC UR6, c[0x0][0x224] ;  /* 0x0000890000067ab9 */ /* 0x000fe20000000800 */
[----:B------:R-:W-:Y:S02]  /*eeb0*/  IMAD.MOV.U32 R19, RZ, RZ, RZ ;  /* 0x000000ffff137224 */ /* 0x000fe400078e00ff */
[----:B------:R-:W-:-:S04]  /*eec0*/  IMAD R7, R23, UR7, R6 ;  /* 0x0000000717077c24 */ /* 0x000fc8000f8e0206 */
[----:B0-----:R-:W-:-:S05]  /*eed0*/  IMAD R7, R0, UR6, R7 ;  /* 0x0000000600077c24 */ /* 0x001fca000f8e0207 */
[----:B------:R-:W-:Y:S01]  /*eee0*/  SHF.L.U32 R9, R7, 0x1, RZ ;  /* 0x0000000107097819 */ /* 0x000fe200000006ff */
        /* <DEDUP_REMOVED lines=274> */
.L_x_2058:
        /* <DEDUP_REMOVED lines=277> */
.L_x_2059:
[----:B------:R-:W0:Y:S01]  /*11160*/  LDC R15, c[0x0][0x22c] ;  /* 0x00008b00ff0f7b82 */ /* 0x000e220000000800 */
[----:B------:R-:W-:Y:S01]  /*11170*/  ULDC UR6, c[0x0][0x21c] ;  /* 0x0000870000067ab9 */ /* 0x000fe20000000800 */
[----:B------:R-:W-:Y:S01]  /*11180*/  IADD3 R8, P1, R16, UR4, RZ ;  /* 0x0000000410087c10 */ /* 0x000fe2000ff3e0ff */
[----:B------:R-:W-:Y:S01]  /*11190*/  BSSY B0, `(.L_x_2060) ;  /* 0x000000d000007945 */ /* 0x000fe20003800000 */
[----:B------:R-:W-:Y:S02]  /*111a0*/  PRMT R3, RZ, 0x7610, R3 ;  /* 0x00007610ff037816 */ /* 0x000fe40000000003 */
[----:B0-----:R-:W-:-:S04]  /*111b0*/  ISETP.NE.AND P0, PT, R15, RZ, PT ;  /* 0x000000ff0f00720c */ /* 0x001fc80003f05270 */
        /* <DEDUP_REMOVED lines=10> */
.L_x_2061:
[----:B------:R-:W-:Y:S05]  /*11260*/  BSYNC B0 ;  /* 0x0000000000007941 */ /* 0x000fea0003800000 */
.L_x_2060:
        /* <DEDUP_REMOVED lines=14> */
[----:B------:R0:W-:Y:S02]  /*11350*/  STG.E.U16 desc[UR58][R10.64+0x2], R18 ;  /* 0x000002120a007986 */ /* 0x0001e4000c10153a */
.L_x_2063:
[----:B------:R-:W-:Y:S05]  /*11360*/  BSYNC B0 ;  /* 0x0000000000007941 */ /* 0x000fea0003800000 */
.L_x_2062:
        /* <DEDUP_REMOVED lines=31> */
[----:B0-----:R-:W-:-:S04]  /*11560*/  IADD3 R3, R3, R18, RZ ;  /* 0x0000001203037210 */ /* 0x001fc80007ffe0ff */
[----:B------:R-:W-:-:S04]  /*11570*/  ISETP.NE.AND P0, PT, R3, UR4, PT ;  /* 0x0000000403007c0c */ /* 0x000fc8000bf05270 */
[----:B------:R-:W-:-:S05]  /*11580*/  SEL R3, RZ, 0x1, P0 ;  /* 0x00000001ff037807 */ /* 0x000fca0000000000 */
[----:B------:R1:W-:Y:S04]  /*11590*/  STS.U8 [UR5], R3 ;  /* 0x00000003ff007988 */ /* 0x0003e80008000005 */
.L_x_2065:
[----:B------:R-:W-:Y:S05]  /*115a0*/  BSYNC B0 ;  /* 0x0000000000007941 */ /* 0x000fea0003800000 */
.L_x_2064:
        /* <DEDUP_REMOVED lines=28> */
[----:B------:R-:W0:Y:S01]  /*11770*/  LDC R20, c[0x0][0x4] ;  /* 0x00000100ff147b82 */ /* 0x000e220000000800 */
[----:B------:R-:W-:Y:S01]  /*11780*/  BSSY B1, `(.L_x_2069) ;  /* 0x0000015000017945 */ /* 0x000fe20003800000 */
[----:B------:R-:W-:Y:S01]  /*11790*/  MOV R17, UR9 ;  /* 0x0000000900117c02 */ /* 0x000fe20008000f00 */
[----:B------:R-:W-:-:S05]  /*117a0*/  IMAD R0, R0, UR7, RZ ;  /* 0x0000000700007c24 */ /* 0x000fca000f8e02ff */
[----:B------:R-:W1:Y:S01]  /*117b0*/  LDC.64 R10, c[0x0][0x600] ;  /* 0x00018000ff0a7b82 */ /* 0x000e620000000a00 */
[----:B0-----:R-:W-:-:S07]  /*117c0*/  IMAD R20, R20, UR6, RZ ;  /* 0x0000000614147c24 */ /* 0x001fce000f8e02ff */
.L_x_2070:
[----:B------:R-:W-:-:S05]  /*117d0*/  IADD3 R15, R0, R3, RZ ;  /* 0x00000003000f7210 */ /* 0x000fca0007ffe0ff */
[----:B-1----:R-:W-:-:S05]  /*117e0*/  IMAD.WIDE.U32 R14, R15, 0x4, R10 ;  /* 0x000000040f0e7825 */ /* 0x002fca00078e000a */
[----:B------:R-:W2:Y:S04]  /*117f0*/  LDG.E.U16 R13, desc[UR58][R14.64] ;  /* 0x0000003a0e0d7981 */ /* 0x000ea8000c1e1500 */
[----:B------:R-:W3:Y:S01]  /*11800*/  LDG.E.U16 R21, desc[UR58][R14.64+0x2] ;  /* 0x0000023a0e157981 */ /* 0x000ee2000c1e1500 */
[----:B------:R-:W-:Y:S02]  /*11810*/  IMAD.IADD R3, R20, 0x1, R3 ;  /* 0x0000000114037824 */ /* 0x000fe400078e0203 */
[----:B------:R-:W-:Y:S02]  /*11820*/  HADD2.F32 R18, -RZ, R18.H0_H0 ;  /* 0x20000012ff127230 */ /* 0x000fe40000004100 */
[----:B------:R-:W-:Y:S01]  /*11830*/  HADD2.F32 R17, -RZ, R17.H0_H0 ;  /* 0x20000011ff117230 */ /* 0x000fe20000004100 */
[----:B------:R-:W-:Y:S01]  /*11840*/  ISETP.GE.U32.AND P0, PT, R3, UR8, PT ;  /* 0x0000000803007c0c */ /* 0x000fe2000bf06070 */
[----:B--2---:R-:W-:-:S02]  /*11850*/  HADD2.F32 R13, -RZ, R13.H0_H0 ;  /* 0x2000000dff0d7230 */ /* 0x004fc40000004100 */
[----:B---3--:R-:W-:-:S03]  /*11860*/  HADD2.F32 R22, -RZ, R21.H0_H0 ;  /* 0x20000015ff167230 */ /* 0x008fc60000004100 */
[----:B------:R-:W-:Y:S02]  /*11870*/  FMUL.FTZ R13, R18, R13 ;  /* 0x0000000d120d7220 */ /* 0x000fe40000410000 */
[----:B------:R-:W-:-:S05]  /*11880*/  FMUL.FTZ R22, R17, R22 ;  /* 0x0000001611167220 */ /* 0x000fca0000410000 */
[----:B------:R-:W-:-:S04]  /*11890*/  F2FP.F16.F32.PACK_AB R13, R22, R13 ;  /* 0x0000000d160d723e */ /* 0x000fc800000000ff */
[C---:B------:R-:W-:Y:S02]  /*118a0*/  PRMT R17, R13.reuse, 0x7632, R17 ;  /* 0x000076320d117816 */ /* 0x040fe40000000011 */
[----:B------:R-:W-:Y:S01]  /*118b0*/  PRMT R18, R13, 0x7610, R18 ;  /* 0x000076100d127816 */ /* 0x000fe20000000012 */
[----:B------:R-:W-:Y:S06]  /*118c0*/  @!P0 BRA `(.L_x_2070) ;  /* 0xfffffffc00c08947 */ /* 0x000fec000383ffff */
[----:B------:R-:W-:Y:S05]  /*118d0*/  BSYNC B1 ;  /* 0x0000000000017941 */ /* 0x000fea0003800000 */
.L_x_2069:
[----:B------:R-:W-:Y:S05]  /*118e0*/  BRA `(.L_x_2068) ;  /* 0x0000000000707947 */ /* 0x000fea0003800000 */
.L_x_2067:
[----:B------:R-:W-:Y:S01]  /*118f0*/  ULDC UR7, c[0x0][0x228] ;  /* 0x00008a0000077ab9 */ /* 0x000fe20000000800 */
[----:B------:R-:W-:Y:S02]  /*11900*/  MOV R17, UR9 ;  /* 0x0000000900117c02 */ /* 0x000fe40008000f00 */
[----:B------:R-:W-:-:S13]  /*11910*/  ISETP.GE.U32.AND P0, PT, R23, UR7, PT ;  /* 0x0000000717007c0c */ /* 0x000fda000bf06070 */
[----:B------:R-:W-:Y:S05]  /*11920*/  @P0 BRA `(.L_x_2068) ;  /* 0x0000000000600947 */ /* 0x000fea0003800000 */
[----:B------:R-:W-:Y:S01]  /*11930*/  ULDC UR6, c[0x0][0x10] ;  /* 0x0000040000067ab9 */ /* 0x000fe20000000800 */
[----:B------:R-:W0:Y:S01]  /*11940*/  LDC R21, c[0x0][RZ] ;  /* 0x00000000ff157b82 */ /* 0x000e220000000800 */
[----:B------:R-:W-:Y:S01]  /*11950*/  MOV R17, UR9 ;  /* 0x0000000900117c02 */ /* 0x000fe20008000f00 */
[----:B------:R-:W-:Y:S02]  /*11960*/  IMAD.MOV.U32 R3, RZ, RZ, R23 ;  /* 0x000000ffff037224 */ /* 0x000fe400078e0017 */
[----:B------:R-:W-:-:S04]  /*11970*/  IMAD R0, R0, UR6, RZ ;  /* 0x0000000600007c24 */ /* 0x000fc8000f8e02ff */
[----:B------:R-:W1:Y:S08]  /*11980*/  LDC.64 R10, c[0x0][0x600] ;  /* 0x00018000ff0a7b82 */ /* 0x000e700000000a00 */
[----:B------:R-:W2:Y:S02]  /*11990*/  LDC R22, c[0x0][0x4] ;  /* 0x00000100ff167b82 */ /* 0x000ea40000000800 */
.L_x_2071:
[----:B------:R-:W-:-:S05]  /*119a0*/  IADD3 R15, R0, R3, RZ ;  /* 0x00000003000f7210 */ /* 0x000fca0007ffe0ff */
[----:B0-----:R-:W-:-:S04]  /*119b0*/  IMAD R15, R15, R21, R2 ;  /* 0x000000150f0f7224 */ /* 0x001fc800078e0202 */
[----:B-1----:R-:W-:-:S05]  /*119c0*/  IMAD.WIDE.U32 R14, R15, 0x4, R10 ;  /* 0x000000040f0e7825 */ /* 0x002fca00078e000a */
[----:B------:R-:W3:Y:S04]  /*119d0*/  LDG.E.U16 R13, desc[UR58][R14.64] ;  /* 0x0000003a0e0d7981 */ /* 0x000ee8000c1e1500 */
[----:B------:R-:W4:Y:S01]  /*119e0*/  LDG.E.U16 R20, desc[UR58][R14.64+0x2] ;  /* 0x0000023a0e147981 */ /* 0x000f22000c1e1500 */
[----:B--2---:R-:W-:Y:S01]  /*119f0*/  IADD3 R3, R22, R3, RZ ;  /* 0x0000000316037210 */ /* 0x004fe20007ffe0ff */
[----:B------:R-:W-:Y:S02]  /*11a00*/  HADD2.F32 R18, -RZ, R18.H0_H0 ;  /* 0x20000012ff127230 */ /* 0x000fe40000004100 */
[----:B------:R-:W-:Y:S01]  /*11a10*/  HADD2.F32 R17, -RZ, R17.H0_H0 ;  /* 0x20000011ff117230 */ /* 0x000fe20000004100 */
[----:B------:R-:W-:Y:S01]  /*11a20*/  ISETP.GE.U32.AND P0, PT, R3, UR7, PT ;  /* 0x0000000703007c0c */ /* 0x000fe2000bf06070 */
[----:B---3--:R-:W-:-:S02]  /*11a30*/  HADD2.F32 R13, -RZ, R13.H0_H0 ;  /* 0x2000000dff0d7230 */ /* 0x008fc40000004100 */
[----:B----4-:R-:W-:-:S03]  /*11a40*/  HADD2.F32 R20, -RZ, R20.H0_H0 ;  /* 0x20000014ff147230 */ /* 0x010fc60000004100 */
[----:B------:R-:W-:Y:S02]  /*11a50*/  FMUL.FTZ R13, R18, R13 ;  /* 0x0000000d120d7220 */ /* 0x000fe40000410000 */
[----:B------:R-:W-:-:S05]  /*11a60*/  FMUL.FTZ R20, R17, R20 ;  /* 0x0000001411147220 */ /* 0x000fca0000410000 */
[----:B------:R-:W-:-:S04]  /*11a70*/  F2FP.F16.F32.PACK_AB R13, R20, R13 ;  /* 0x0000000d140d723e */ /* 0x000fc800000000ff */
[C---:B------:R-:W-:Y:S02]  /*11a80*/  PRMT R17, R13.reuse, 0x7632, R17 ;  /* 0x000076320d117816 */ /* 0x040fe40000000011 */
[----:B------:R-:W-:Y:S01]  /*11a90*/  PRMT R18, R13, 0x7610, R18 ;  /* 0x000076100d127816 */ /* 0x000fe20000000012 */
[----:B------:R-:W-:Y:S06]  /*11aa0*/  @!P0 BRA `(.L_x_2071) ;  /* 0xfffffffc00bc8947 */ /* 0x000fec000383ffff */
.L_x_2068:
[----:B------:R-:W-:Y:S05]  /*11ab0*/  BSYNC B0 ;  /* 0x0000000000007941 */ /* 0x000fea0003800000 */
.L_x_2066:
[----:B------:R-:W0:Y:S01]  /*11ac0*/  LDC R3, c[0x0][RZ] ;  /* 0x00000000ff037b82 */ /* 0x000e220000000800 */
[----:B------:R-:W-:Y:S01]  /*11ad0*/  UIADD3 UR4, UR4, 0x10, URZ ;  /* 0x0000001004047890 */ /* 0x000fe2000fffe03f */
[----:B------:R-:W-:Y:S01]  /*11ae0*/  PRMT R11, R18, 0x5410, R17 ;  /* 0x00005410120b7816 */ /* 0x000fe20000000011 */
[----:B------:R-:W-:Y:S02]  /*11af0*/  ULDC UR6, c[0x0][0x4] ;  /* 0x0000010000067ab9 */ /* 0x000fe40000000800 */
[----:B------:R-:W-:Y:S02]  /*11b00*/  ULEA UR4, UR5, UR4, 0x18 ;  /* 0x0000000405047291 */ /* 0x000fe4000f8ec03f */
[----:B------:R-:W-:-:S06]  /*11b10*/  USHF.R.U32.HI UR5, URZ, 0x1, UR6 ;  /* 0x000000013f057899 */ /* 0x000fcc0008011606 */
[----:B------:R-:W-:Y:S01]  /*11b20*/  ISETP.NE.AND P0, PT, RZ, UR5, PT ;  /* 0x00000005ff007c0c */ /* 0x000fe2000bf05270 */
[----:B0-----:R-:W-:-:S05]  /*11b30*/  IMAD R0, R23, R3, R2 ;  /* 0x0000000317007224 */ /* 0x001fca00078e0202 */
[----:B------:R-:W-:-:S05]  /*11b40*/  LEA R0, R0, UR4, 0x2 ;  /* 0x0000000400007c11 */ /* 0x000fca000f8e10ff */
[----:B------:R0:W-:Y:S02]  /*11b50*/  STS [R0], R11 ;  /* 0x0000000b00007388 */ /* 0x0001e40000000800 */
[----:B------:R-:W-:Y:S05]  /*11b60*/  @!P0 BRA `(.L_x_2072) ;  /* 0x0000000000688947 */ /* 0x000fea0003800000 */
[----:B------:R-:W-:-:S07]  /*11b70*/  IMAD.U32 R10, RZ, RZ, UR5 ;  /* 0x00000005ff0a7e24 */ /* 0x000fce000f8e00ff */
.L_x_2075:
[-C--:B0-----:R-:W-:Y:S01]  /*11b80*/  IADD3 R11, R23, R10.reuse, RZ ;  /* 0x0000000a170b7210 */ /* 0x081fe20007ffe0ff */
[----:B------:R-:W-:Y:S01]  /*11b90*/  BAR.SYNC.DEFER_BLOCKING 0x0 ;  /* 0x0000000000007b1d */ /* 0x000fe20000010000 */
[----:B------:R-:W-:Y:S02]  /*11ba0*/  ISETP.GT.AND P2, PT, R10, 0x1, PT ;  /* 0x000000010a00780c */ /* 0x000fe40003f44270 */
[----:B------:R-:W-:Y:S02]  /*11bb0*/  ISETP.GE.U32.AND P0, PT, R11, UR6, PT ;  /* 0x000000060b007c0c */ /* 0x000fe4000bf06070 */
[----:B------:R-:W-:Y:S01]  /*11bc0*/  SHF.R.S32.HI R13, RZ, 0x1, R10 ;  /* 0x00000001ff0d7819 */ /* 0x000fe2000001140a */
[----:B------:R-:W-:Y:S01]  /*11bd0*/  BSSY B0, `(.L_x_2073) ;  /* 0x0000011000007945 */ /* 0x000fe20003800000 */
[----:B------:R-:W-:-:S13]  /*11be0*/  ISETP.GE.U32.OR P0, PT, R23, R10, P0 ;  /* 0x0000000a1700720c */ /* 0x000fda0000706470 */
[----:B------:R-:W-:Y:S05]  /*11bf0*/  @P0 BRA `(.L_x_2074) ;  /* 0x0000000000380947 */ /* 0x000fea0003800000 */
[----:B------:R-:W-:Y:S02]  /*11c00*/  IMAD R10, R11, R3, R2 ;  /* 0x000000030b0a7224 */ /* 0x000fe400078e0202 */
[----:B------:R-:W-:Y:S02]  /*11c10*/  HADD2.F32 R18, -RZ, R18.H0_H0 ;  /* 0x20000012ff127230 */ /* 0x000fe40000004100 */
[----:B------:R-:W-:Y:S01]  /*11c20*/  HADD2.F32 R17, -RZ, R17.H0_H0 ;  /* 0x20000011ff117230 */ /* 0x000fe20000004100 */
[----:B------:R-:W-:-:S06]  /*11c30*/  LEA R10, R10, UR4, 0x2 ;  /* 0x000000040a0a7c11 */ /* 0x000fcc000f8e10ff */
        /* <DEDUP_REMOVED lines=10> */
.L_x_2074:
[----:B------:R-:W-:Y:S05]  /*11ce0*/  BSYNC B0 ;  /* 0x0000000000007941 */ /* 0x000fea0003800000 */
.L_x_2073:
[----:B------:R-:W-:Y:S01]  /*11cf0*/  MOV R10, R13 ;  /* 0x0000000d000a7202 */ /* 0x000fe20000000f00 */
[----:B------:R-:W-:Y:S06]  /*11d00*/  @P2 BRA `(.L_x_2075) ;  /* 0xfffffffc009c2947 */ /* 0x000fec000383ffff */
.L_x_2072:
        /* <DEDUP_REMOVED lines=9> */
[----:B0-----:R-:W-:Y:S01]  /*11da0*/  SHF.R.S32.HI R11, RZ, 0x1, R10 ;  /* 0x00000001ff0b7819 */ /* 0x001fe2000001140a */
[----:B------:R-:W-:-:S03]  /*11db0*/  HFMA2.MMA R10, -RZ, RZ, 0, 1.9073486328125e-06 ;  /* 0x00000020ff0a7435 */ /* 0x000fc600000001ff */
[----:B------:R-:W-:-:S13]  /*11dc0*/  ISETP.GE.AND P0, PT, R11, 0x20, PT ;  /* 0x000000200b00780c */ /* 0x000fda0003f06270 */
[----:B-1----:R-:W-:Y:S05]  /*11dd0*/  @!P0 BRA `(.L_x_2077) ;  /* 0x0000000000608947 */ /* 0x002fea0003800000 */
.L_x_2080:
[----:B------:R-:W-:Y:S01]  /*11de0*/  IADD3 R10, R2, R11, RZ ;  /* 0x0000000b020a7210 */ /* 0x000fe20007ffe0ff */
[----:B------:R-:W-:Y:S03]  /*11df0*/  BAR.SYNC.DEFER_BLOCKING 0x0 ;  /* 0x0000000000007b1d */ /* 0x000fe60000010000 */
[----:B------:R-:W-:-:S03]  /*11e00*/  ISETP.GE.U32.AND P0, PT, R10, R3, PT ;  /* 0x000000030a00720c */ /* 0x000fc60003f06070 */
[----:B------:R-:W-:Y:S01]  /*11e10*/  BSSY B0, `(.L_x_2078) ;  /* 0x0000010000007945 */ /* 0x000fe20003800000 */
[----:B------:R-:W-:-:S13]  /*11e20*/  ISETP.GE.U32.OR P0, PT, R2, R11, P0 ;  /* 0x0000000b0200720c */ /* 0x000fda0000706470 */
[----:B0-----:R-:W-:Y:S05]  /*11e30*/  @P0 BRA `(.L_x_2079) ;  /* 0x0000000000340947 */ /* 0x001fea0003800000 */
[----:B------:R-:W-:Y:S02]  /*11e40*/  IMAD R10, R11, 0x4, R0 ;  /* 0x000000040b0a7824 */ /* 0x000fe400078e0200 */
[----:B------:R-:W-:Y:S02]  /*11e50*/  HADD2.F32 R18, -RZ, R18.H0_H0 ;  /* 0x20000012ff127230 */ /* 0x000fe40000004100 */
[----:B------:R-:W-:Y:S02]  /*11e60*/  HADD2.F32 R17, -RZ, R17.H0_H0 ;  /* 0x20000011ff117230 */ /* 0x000fe40000004100 */
        /* <DEDUP_REMOVED lines=10> */
.L_x_2079:
[----:B------:R-:W-:Y:S05]  /*11f10*/  BSYNC B0 ;  /* 0x0000000000007941 */ /* 0x000fea0003800000 */
.L_x_2078:
[----:B------:R-:W-:-:S04]  /*11f20*/  SHF.R.S32.HI R11, RZ, 0x1, R11 ;  /* 0x00000001ff0b7819 */ /* 0x000fc8000001140b */
[----:B------:R-:W-:-:S13]  /*11f30*/  ISETP.GE.AND P0, PT, R11, 0x20, PT ;  /* 0x000000200b00780c */ /* 0x000fda0003f06270 */
[----:B------:R-:W-:Y:S05]  /*11f40*/  @P0 BRA `(.L_x_2080) ;  /* 0xfffffffc00a40947 */ /* 0x000fea000383ffff */
[----:B------:R-:W-:-:S07]  /*11f50*/  MOV R10, 0x20 ;  /* 0x00000020000a7802 */ /* 0x000fce0000000f00 */
.L_x_2077:
[----:B------:R-:W-:Y:S01]  /*11f60*/  BAR.SYNC.DEFER_BLOCKING 0x0 ;  /* 0x0000000000007b1d */ /* 0x000fe20000010000 */
[----:B------:R-:W-:-:S13]  /*11f70*/  ISETP.GE.AND P0, PT, R10, 0x2, PT ;  /* 0x000000020a00780c */ /* 0x000fda0003f06270 */
[----:B------:R-:W-:Y:S05]  /*11f80*/  @!P0 BRA `(.L_x_2076) ;  /* 0x0000000000488947 */ /* 0x000fea0003800000 */
[----:B------:R-:W-:-:S11]  /*11f90*/  HFMA2.MMA R3, -RZ, RZ, 0, 5.9604644775390625e-08 ;  /* 0x00000001ff037435 */ /* 0x000fd600000001ff */
.L_x_2081:
[----:B0-----:R-:W-:Y:S01]  /*11fa0*/  LOP3.LUT R0, R18, 0xffff, RZ, 0xc0, !PT ;  /* 0x0000ffff12007812 */ /* 0x001fe200078ec0ff */
[----:B------:R-:W-:Y:S01]  /*11fb0*/  HADD2.F32 R13, -RZ, R18.H0_H0 ;  /* 0x20000012ff0d7230 */ /* 0x000fe20000004100 */
[----:B------:R-:W-:Y:S01]  /*11fc0*/  LOP3.LUT R14, R17, 0xffff, RZ, 0xc0, !PT ;  /* 0x0000ffff110e7812 */ /* 0x000fe200078ec0ff */
[----:B------:R-:W-:-:S03]  /*11fd0*/  HADD2.F32 R18, -RZ, R17.H0_H0 ;  /* 0x20000011ff127230 */ /* 0x000fc60000004100 */
[----:B------:R-:W0:Y:S04]  /*11fe0*/  SHFL.DOWN PT, R0, R0, R3, 0x1f ;  /* 0x08001f0300007589 */ /* 0x000e2800000e0000 */
[----:B------:R1:W2:Y:S02]  /*11ff0*/  SHFL.DOWN PT, R14, R14, R3, 0x1f ;  /* 0x08001f030e0e7589 */ /* 0x0002a400000e0000 */
[----:B-1----:R-:W-:-:S05]  /*12000*/  IMAD.SHL.U32 R3, R3, 0x2, RZ ;  /* 0x0000000203037824 */ /* 0x002fca00078e00ff */
        /* <DEDUP_REMOVED lines=10> */
.L_x_2076:
        /* <DEDUP_REMOVED lines=10> */
[----:B------:R-:W3:Y:S01]  /*12150*/  LDG.E.U16 R2, desc[UR58][R4.64+0x2] ;  /* 0x0000023a04027981 */ /* 0x000ee2000c1e1500 */
[----:B------:R-:W-:Y:S02]  /*12160*/  HADD2.F32 R3, -RZ, R18.H0_H0 ;  /* 0x20000012ff037230 */ /* 0x000fe40000004100 */
[----:B------:R-:W-:Y:S02]  /*12170*/  HADD2.F32 R17, -RZ, R17.H0_H0 ;  /* 0x20000011ff117230 */ /* 0x000fe40000004100 */
[----:B--2---:R-:W-:Y:S02]  /*12180*/  HADD2.F32 R0, -RZ, R0.H0_H0 ;  /* 0x20000000ff007230 */ /* 0x004fe40000004100 */
[----:B---3--:R-:W-:-:S03]  /*12190*/  HADD2.F32 R2, -RZ, R2.H0_H0 ;  /* 0x20000002ff027230 */ /* 0x008fc60000004100 */
[----:B------:R-:W-:Y:S02]  /*121a0*/  FMUL.FTZ R0, R3, R0 ;  /* 0x0000000003007220 */ /* 0x000fe40000410000 */
[----:B------:R-:W-:-:S05]  /*121b0*/  FMUL.FTZ R3, R17, R2 ;  /* 0x0000000211037220 */ /* 0x000fca0000410000 */
[----:B------:R-:W-:-:S04]  /*121c0*/  F2FP.F16.F32.PACK_AB R0, R3, R0 ;  /* 0x000000000300723e */ /* 0x000fc800000000ff */
[C---:B------:R-:W-:Y:S02]  /*121d0*/  PRMT R17, R0.reuse, 0x7632, R17 ;  /* 0x0000763200117816 */ /* 0x040fe40000000011 */
[----:B------:R-:W-:-:S07]  /*121e0*/  PRMT R18, R0, 0x7610, R18 ;  /* 0x0000761000127816 */ /* 0x000fce0000000012 */
.L_x_2083:
        /* <DEDUP_REMOVED lines=18> */
[----:B0-----:R-:W-:-:S07]  /*12310*/  MOV R12, 0x1 ;  /* 0x00000001000c7802 */ /* 0x001fce0000000f00 */
[----:B------:R-:W-:-:S07]  /*12320*/  LEPC R20, `(.L_x_2085) ;  /* 0x000000001014794e */ /* 0x000fce0000000000 */
[----:B-1----:R-:W-:Y:S05]  /*12330*/  CALL.ABS.NOINC R2 ;  /* 0x0000000002007343 */ /* 0x002fea0003c00000 */
.L_x_2085:
        /* <DEDUP_REMOVED lines=10> */
[----:B0-----:R0:W1:Y:S01]  /*123e0*/  LDC.64 R2, c[0x4][R0] ;  /* 0x0100000000027b82 */ /* 0x0010620000000a00 */
        /* <DEDUP_REMOVED lines=11> */
.L_x_2086:
[----:B------:R-:W-:Y:S02]  /*124a0*/  ULDC.64 UR4, c[0x0][0x5e8] ;  /* 0x00017a0000047ab9 */ /* 0x000fe40000000a00 */
[----:B0-----:R-:W-:-:S04]  /*124b0*/  IADD3 R2, P0, R16, UR4, RZ ;  /* 0x0000000410027c10 */ /* 0x001fc8000ff1e0ff */
[----:B------:R-:W-:-:S05]  /*124c0*/  IADD3.X R3, RZ, UR5, RZ, P0, !PT ;  /* 0x00000005ff037c10 */ /* 0x000fca00087fe4ff */
[----:B------:R-:W-:Y:S01]  /*124d0*/  STG.E.U16 desc[UR58][R2.64], R17 ;  /* 0x0000001102007986 */ /* 0x000fe2000c10153a */
[----:B------:R-:W-:Y:S05]  /*124e0*/  EXIT ;  /* 0x000000000000794d */ /* 0x000fea0003800000 */
.L_x_2084:
[----:B------:R-:W-:Y:S04]  /*124f0*/  STG.E.U16 desc[UR58][R4.64], R18 ;  /* 0x0000001204007986 */ /* 0x000fe8000c10153a */
[----:B------:R-:W-:Y:S01]  /*12500*/  STG.E.U16 desc[UR58][R4.64+0x2], R17 ;  /* 0x0000021104007986 */ /* 0x000fe2000c10153a */
[----:B------:R-:W-:Y:S05]  /*12510*/  EXIT ;  /* 0x000000000000794d */ /* 0x000fea0003800000 */
.L_x_2082:
        /* <DEDUP_REMOVED lines=15> */
.L_x_2087:
        /* <DEDUP_REMOVED lines=8> */
[----:B------:R-:W-:Y:S01]  /*12690*/  IMAD.U32 R4, RZ, RZ, UR4 ;  /* 0x00000004ff047e24 */ /* 0x000fe2000f8e00ff */
[----:B------:R0:W1:Y:S01]  /*126a0*/  LDC.64 R2, c[0x4][R0] ;  /* 0x0100000000027b82 */ /* 0x0000620000000a00 */
        /* <DEDUP_REMOVED lines=11> */
.L_x_2089:
        /* <DEDUP_REMOVED lines=10> */
[----:B0-----:R0:W1:Y:S01]  /*12800*/  LDC.64 R2, c[0x4][R0] ;  /* 0x0100000000027b82 */ /* 0x0010620000000a00 */
        /* <DEDUP_REMOVED lines=11> */
.L_x_2090:
[----:B------:R-:W-:Y:S02]  /*128c0*/  ULDC.64 UR4, c[0x0][0x5e8] ;  /* 0x00017a0000047ab9 */ /* 0x000fe40000000a00 */
[----:B0-----:R-:W-:-:S04]  /*128d0*/  IADD3 R2, P0, R16, UR4, RZ ;  /* 0x0000000410027c10 */ /* 0x001fc8000ff1e0ff */
[----:B------:R-:W-:-:S05]  /*128e0*/  IADD3.X R3, RZ, UR5, RZ, P0, !PT ;  /* 0x00000005ff037c10 */ /* 0x000fca00087fe4ff */
[----:B------:R-:W-:Y:S01]  /*128f0*/  STG.E.U16 desc[UR58][R2.64], R17 ;  /* 0x0000001102007986 */ /* 0x000fe2000c10153a */
[----:B------:R-:W-:Y:S05]  /*12900*/  EXIT ;  /* 0x000000000000794d */ /* 0x000fea0003800000 */
.L_x_2088:
[----:B------:R-:W-:Y:S04]  /*12910*/  STG.E.U16 desc[UR58][R6.64], R18 ;  /* 0x0000001206007986 */ /* 0x000fe8000c10153a */
[----:B------:R-:W-:Y:S01]  /*12920*/  STG.E.U16 desc[UR58][R8.64], R17 ;  /* 0x0000001108007986 */ /* 0x000fe2000c10153a */
[----:B------:R-:W-:Y:S05]  /*12930*/  EXIT ;  /* 0x000000000000794d */ /* 0x000fea0003800000 */
.L_x_2057:
        /* <DEDUP_REMOVED lines=30> */
.L_x_2092:
        /* <DEDUP_REMOVED lines=21> */
.L_x_2094:
        /* <DEDUP_REMOVED lines=22> */
.L_x_2095:
[----:B------:R-:W-:Y:S02]  /*12dd0*/  ULDC.64 UR4, c[0x0][0x5e8] ;  /* 0x00017a0000047ab9 */ /* 0x000fe40000000a00 */
[----:B------:R-:W-:-:S05]  /*12de0*/  IADD3 R2, P0, R19, UR4, RZ ;  /* 0x0000000413027c10 */ /* 0x000fca000ff1e0ff */
[----:B------:R-:W-:-:S05]  /*12df0*/  IMAD.X R3, RZ, RZ, UR5, P0 ;  /* 0x00000005ff037e24 */ /* 0x000fca00080e06ff */
[----:B------:R-:W-:Y:S01]  /*12e00*/  STG.E.U16 desc[UR58][R2.64], R18 ;  /* 0x0000001202007986 */ /* 0x000fe2000c10153a */
[----:B------:R-:W-:Y:S05]  /*12e10*/  EXIT ;  /* 0x000000000000794d */ /* 0x000fea0003800000 */
.L_x_2093:
[----:B------:R-:W-:Y:S04]  /*12e20*/  STG.E.U16 desc[UR58][R4.64], R25 ;  /* 0x0000001904007986 */ /* 0x000fe8000c10153a */
[----:B------:R-:W-:Y:S01]  /*12e30*/  STG.E.U16 desc[UR58][R4.64+0x2], R18 ;  /* 0x0000021204007986 */ /* 0x000fe2000c10153a */
[----:B------:R-:W-:Y:S05]  /*12e40*/  EXIT ;  /* 0x000000000000794d */ /* 0x000fea0003800000 */
.L_x_2091:
        /* <DEDUP_REMOVED lines=15> */
.L_x_2096:
        /* <DEDUP_REMOVED lines=21> */
.L_x_2098:
        /* <DEDUP_REMOVED lines=10> */
[----:B------:R1:W2:Y:S01]  /*13130*/  LDC.64 R2, c[0x4][R0] ;  /* 0x0100000000027b82 */ /* 0x0002a20000000a00 */
        /* <DEDUP_REMOVED lines=11> */
.L_x_2099:
[----:B------:R-:W-:Y:S02]  /*131f0*/  ULDC.64 UR4, c[0x0][0x5e8] ;  /* 0x00017a0000047ab9 */ /* 0x000fe40000000a00 */
[----:B------:R-:W-:-:S04]  /*13200*/  IADD3 R2, P0, R19, UR4, RZ ;  /* 0x0000000413027c10 */ /* 0x000fc8000ff1e0ff */
[----:B------:R-:W-:-:S05]  /*13210*/  IADD3.X R3, RZ, UR5, RZ, P0, !PT ;  /* 0x00000005ff037c10 */ /* 0x000fca00087fe4ff */
[----:B------:R-:W-:Y:S01]  /*13220*/  STG.E.U16 desc[UR58][R2.64], R18 ;  /* 0x0000001202007986 */ /* 0x000fe2000c10153a */
[----:B------:R-:W-:Y:S05]  /*13230*/  EXIT ;  /* 0x000000000000794d */ /* 0x000fea0003800000 */
.L_x_2097:
[----:B------:R-:W-:Y:S04]  /*13240*/  STG.E.U16 desc[UR58][R6.64], R25 ;  /* 0x0000001906007986 */ /* 0x000fe8000c10153a */
[----:B------:R-:W-:Y:S01]  /*13250*/  STG.E.U16 desc[UR58][R8.64], R18 ;  /* 0x0000001208007986 */ /* 0x000fe2000c10153a */
[----:B------:R-:W-:Y:S05]  /*13260*/  EXIT ;  /* 0x000000000000794d */ /* 0x000fea0003800000 */
.L_x_2100:
        /* <DEDUP_REMOVED lines=9> */
.L_x_8777:


//--------------------- .text._ZN2at6native13reduce_kernelILi128ELi4ENS0_8ReduceOpIN3c104HalfENS0_14func_wrapper_tIS4_NS0_55_GLOBAL__N__0955718d_22_SparseCsrTensorMath_cu_868dd54514ReductionMulOpIS4_EEEEjS4_Li4ELi4EEEEEvT1_ --------------------------
	.section	.text._ZN2at6native13reduce_kernelILi128ELi4ENS0_8ReduceOpIN3c104HalfENS0_14func_wrapper_tIS4_NS0_55_GLOBAL__N__0955718d_22_SparseCsrTensorMath_cu_868dd54514ReductionMulOpIS4_EEEEjS4_Li4ELi4EEEEEvT1_,"ax",@progbits
	.align	128
.text._ZN2at6native13reduce_kernelILi128ELi4ENS0_8ReduceOpIN3c104HalfENS0_14func_wrapper_tIS4_NS0_55_GLOBAL__N__0955718d_22_SparseCsrTensorMath_cu_868dd54514ReductionMulOpIS4_EEEEjS4_Li4ELi4EEEEEvT1_:
        .type           _ZN2at6native13reduce_kernelILi128ELi4ENS0_8ReduceOpIN3c104HalfENS0_14func_wrapper_tIS4_NS0_55_GLOBAL__N__0955718d_22_SparseCsrTensorMath_cu_868dd54514ReductionMulOpIS4_EEEEjS4_Li4ELi4EEEEEvT1_,@function
        .size           _ZN2at6native13reduce_kernelILi128ELi4ENS0_8ReduceOpIN3c104HalfENS0_14func_wrapper_tIS4_NS0_55_GLOBAL__N__0955718d_22_SparseCsrTensorMath_cu_868dd54514ReductionMulOpIS4_EEEEjS4_Li4ELi4EEEEEvT1_,(.L_x_8778 - _ZN2at6native13reduce_kernelILi128ELi4ENS0_8ReduceOpIN3c104HalfENS0_14func_wrapper_tIS4_NS0_55_GLOBAL__N__0955718d_22_SparseCsrTensorMath_cu_868dd54514ReductionMulOpIS4_EEEEjS4_Li4ELi4EEEEEvT1_)
        .other          _ZN2at6native13reduce_kernelILi128ELi4ENS0_8ReduceOpIN3c104HalfENS0_14func_wrapper_tIS4_NS0_55_GLOBAL__N__0955718d_22_SparseCsrTensorMath_cu_868dd54514ReductionMulOpIS4_EEEEjS4_Li4ELi4EEEEEvT1_,@"STO_CUDA_ENTRY STV_DEFAULT"
_ZN2at6native13reduce_kernelILi128ELi4ENS0_8ReduceOpIN3c104HalfENS0_14func_wrapper_tIS4_NS0_55_GLOBAL__N__0955718d_22_SparseCsrTensorMath_cu_868dd54514ReductionMulOpIS4_EEEEjS4_Li4ELi4EEEEEvT1_:
        /* <DEDUP_REMOVED lines=17> */
[----:B----4-:R-:W-:-:S03]  /*0110*/  IMAD R33, R16, UR7, R33 ;  /* 0x0000000710217c24 */ /* 0x010fc6000f8e0221 */
[----:B------:R-:W-:Y:S01]  /*0120*/  SHF.L.U32 R23, R22, 0x2, RZ ;  /* 0x0000000216177819 */ /* 0x000fe200000006ff */
[----:B0-----:R-:W-:Y:S06]  /*0130*/  @!P0 BRA `(.L_x_2101) ;  /* 0x0000001000448947 */ /* 0x001fec0003800000 */
        /* <DEDUP_REMOVED lines=273> */
.L_x_2101:
        /* <DEDUP_REMOVED lines=20> */
[----:B------:R-:W-:Y:S01]  /*1390*/  HFMA2.MMA R8, -RZ, RZ, 0, 2.8789043426513671875e-05 ;  /* 0x000001e3ff087435 */ /* 0x000fe200000001ff */
        /* <DEDUP_REMOVED lines=8> */
.L_x_2105:
[----:B------:R-:W0:Y:S01]  /*1420*/  LDC.U16 R8, c[0x0][0x212] ;  /* 0x00008480ff087b82 */ /* 0x000e220000000400 */
[----:B------:R-:W-:Y:S01]  /*1430*/  SHF.R.U64 R0, R18, 0x1, R19 ;  /* 0x0000000112007819 */ /* 0x000fe20000001213 */
[----:B------:R-:W-:Y:S01]  /*1440*/  ULDC UR4, c[0x0][0x218] ;  /* 0x0000860000047ab9 */ /* 0x000fe20000000800 */
[----:B------:R-:W-:Y:S02]  /*1450*/  BSSY B0, `(.L_x_2106) ;  /* 0x000002b000007945 */ /* 0x000fe40003800000 */
[----:B------:R-:W-:Y:S02]  /*1460*/  LOP3.LUT R7, R0, 0x3, RZ, 0xc0, !PT ;  /* 0x0000000300077812 */ /* 0x000fe400078ec0ff */
[----:B------:R-:W-:Y:S02]  /*1470*/  MOV R0, UR4 ;  /* 0x0000000400007c02 */ /* 0x000fe40008000f00 */
        /* <DEDUP_REMOVED lines=19> */
.L_x_2111:
[----:B------:R-:W-:Y:S05]  /*15b0*/  BSYNC B2 ;  /* 0x0000000000027941 */ /* 0x000fea0003800000 */
.L_x_2110:
        /* <DEDUP_REMOVED lines=13> */
.L_x_2109:
[----:B------:R-:W-:Y:S05]  /*1690*/  BSYNC B1 ;  /* 0x0000000000017941 */ /* 0x000fea0003800000 */
.L_x_2108:
[----:B------:R-:W0:Y:S01]  /*16a0*/  LDC R0, c[0x0][0x218] ;  /* 0x00008600ff007b82 */ /* 0x000e220000000800 */
[----:B------:R-:W-:-:S04]  /*16b0*/  IADD3 R5, P0, -R7, 0x4, RZ ;  /* 0x0000000407057810 */ /* 0x000fc80007f1e1ff */
[----:B------:R-:W-:Y:S02]  /*16c0*/  LEA R18, P1, R5, R18, 0x1 ;  /* 0x0000001205127211 */ /* 0x000fe400078208ff */
[----:B------:R-:W-:-:S04]  /*16d0*/  IADD3.X R4, RZ, -0x1, RZ, P0, !PT ;  /* 0xffffffffff047810 */ /* 0x000fc800007fe4ff */
[----:B------:R-:W-:Y:S02]  /*16e0*/  LEA.HI.X R19, R5, R19, R4, 0x1, P1 ;  /* 0x0000001305137211 */ /* 0x000fe400008f0c04 */
[----:B0-----:R-:W-:-:S07]  /*16f0*/  IADD3 R0, R7, -0x4, R0 ;  /* 0xfffffffc07007810 */ /* 0x001fce0007ffe000 */
.L_x_2107:
[----:B------:R-:W-:Y:S05]  /*1700*/  BSYNC B0 ;  /* 0x0000000000007941 */ /* 0x000fea0003800000 */
.L_x_2106:
[----:B------:R-:W0:Y:S01]  /*1710*/  LDC.64 R4, c[0x0][0x230] ;  /* 0x00008c00ff047b82 */ /* 0x000e220000000a00 */
[----:B------:R-:W-:Y:S01]  /*1720*/  ULDC UR4, c[0x0][0x22c] ;  /* 0x00008b0000047ab9 */ /* 0x000fe20000000800 */
[----:B------:R-:W-:Y:S01]  /*1730*/  BSSY B0, `(.L_x_2112) ;  /* 0x0000023000007945 */ /* 0x000fe20003800000 */
[----:B------:R-:W-:Y:S01]  /*1740*/  IMAD R6, R2, UR4, RZ ;  /* 0x0000000402067c24 */ /* 0x000fe2000f8e02ff */
[C---:B------:R-:W-:Y:S02]  /*1750*/  ISETP.NE.AND P2, PT, R17.reuse, RZ, PT ;  /* 0x000000ff1100720c */ /* 0x040fe40003f45270 */
[----:B------:R-:W-:Y:S01]  /*1760*/  MOV R10, R8 ;  /* 0x00000008000a7202 */ /* 0x000fe20000000f00 */
[----:B0-----:R-:W-:Y:S01]  /*1770*/  IMAD R6, R17, R4, R6 ;  /* 0x0000000411067224 */ /* 0x001fe200078e0206 */
[----:B------:R-:W-:Y:S01]  /*1780*/  ISETP.NE.AND P1, PT, R4, RZ, PT ;  /* 0x000000ff0400720c */ /* 0x000fe20003f25270 */
[----:B------:R-:W-:Y:S02]  /*1790*/  IMAD.MOV.U32 R4, RZ, RZ, R8 ;  /* 0x000000ffff047224 */ /* 0x000fe400078e0008 */
[----:B------:R-:W-:-:S05]  /*17a0*/  IMAD R9, R16, R5, R6 ;  /* 0x0000000510097224 */ /* 0x000fca00078e0206 */
[----:B------:R-:W-:-:S04]  /*17b0*/  LEA R7, R9, 0x3, 0x2 ;  /* 0x0000000309077811 */ /* 0x000fc800078e10ff */
[----:B------:R-:W-:-:S13]  /*17c0*/  ISETP.GE.U32.AND P0, PT, R7, R0, PT ;  /* 0x000000000700720c */ /* 0x000fda0003f06070 */
[----:B------:R-:W-:Y:S05]  /*17d0*/  @P0 BRA `(.L_x_2113) ;  /* 0x0000000000600947 */ /* 0x000fea0003800000 */
[----:B------:R-:W-:-:S07]  /*17e0*/  MOV R10, R8 ;  /* 0x00000008000a7202 */ /* 0x000fce0000000f00 */
.L_x_2114:
        /* <DEDUP_REMOVED lines=23> */
.L_x_2113:
[----:B------:R-:W-:Y:S05]  /*1960*/  BSYNC B0 ;  /* 0x0000000000007941 */ /* 0x000fea0003800000 */
.L_x_2112:
        /* <DEDUP_REMOVED lines=8> */
.L_x_2116:
[----:B------:R-:W-:Y:S05]  /*19f0*/  BSYNC B0 ;  /* 0x0000000000007941 */ /* 0x000fea0003800000 */
.L_x_2115:
[----:B------:R-:W-:Y:S01]  /*1a00*/  PRMT R5, R6, 0x9910, RZ ;  /* 0x0000991006057816 */ /* 0x000fe200000000ff */
[----:B------:R-:W-:Y:S03]  /*1a10*/  BSSY B0, `(.L_x_2117) ;  /* 0x000000e000007945 */ /* 0x000fe60003800000 */
[----:B------:R-:W-:-:S13]  /*1a20*/  ISETP.NE.AND P0, PT, R5, RZ, PT ;  /* 0x000000ff0500720c */ /* 0x000fda0003f05270 */
[----:B------:R-:W-:Y:S05]  /*1a30*/  @!P0 BRA `(.L_x_2118) ;  /* 0x00000000002c8947 */ /* 0x000fea0003800000 */
[----:B------:R-:W-:-:S04]  /*1a40*/  LOP3.LUT R5, R0, 0xfffffffc, RZ, 0xc0, !PT ;  /* 0xfffffffc00057812 */ /* 0x000fc800078ec0ff */
[----:B------:R-:W-:-:S04]  /*1a50*/  IADD3 R5, R5, R2, RZ ;  /* 0x0000000205057210 */ /* 0x000fc80007ffe0ff */
        /* <DEDUP_REMOVED lines=9> */
.L_x_2118:
[----:B------:R-:W-:Y:S05]  /*1af0*/  BSYNC B0 ;  /* 0x0000000000007941 */ /* 0x000fea0003800000 */
.L_x_2117:
[----:B------:R-:W-:Y:S01]  /*1b00*/  HADD2.F32 R3, -RZ, R3.H0_H0 ;  /* 0x20000003ff037230 */ /* 0x000fe20000004100 */
[----:B------:R-:W-:Y:S01]  /*1b10*/  PRMT R25, RZ, 0x7610, R25 ;  /* 0x00007610ff197816 */ /* 0x000fe20000000019 */
[----:B------:R-:W-:Y:S01]  /*1b20*/  HADD2.F32 R10, -RZ, R10.H0_H0 ;  /* 0x2000000aff0a7230 */ /* 0x000fe20000004100 */
[----:B------:R-:W-:Y:S01]  /*1b30*/  PRMT R19, RZ, 0x7610, R19 ;  /* 0x00007610ff137816 */ /* 0x000fe20000000013 */
[----:B------:R-:W-:Y:S01]  /*1b40*/  HADD2.F32 R4, -RZ, R4.H0_H0 ;  /* 0x20000004ff047230 */ /* 0x000fe20000004100 */
[----:B------:R-:W-:Y:S02]  /*1b50*/  PRMT R16, RZ, 0x7610, R16 ;  /* 0x00007610ff107816 */ /* 0x000fe40000000010 */
        /* <DEDUP_REMOVED lines=11> */
.L_x_2104:
        /* <DEDUP_REMOVED lines=9> */
[----:B------:R-:W-:Y:S01]  /*1ca0*/  MOV R3, R33 ;  /* 0x0000002100037202 */ /* 0x000fe20000000f00 */
[----:B------:R-:W-:-:S04]  /*1cb0*/  IMAD.U32 R0, RZ, RZ, UR4 ;  /* 0x00000004ff007e24 */ /* 0x000fc8000f8e00ff */
        /* <DEDUP_REMOVED lines=14> */
[----:B------:R-:W-:-:S02]  /*1da0*/  MOV R13, R6 ;  /* 0x00000006000d7202 */ /* 0x000fc40000000f00 */
[-C--:B------:R-:W-:Y:S02]  /*1db0*/  MOV R14, R6.reuse ;  /* 0x00000006000e7202 */ /* 0x080fe40000000f00 */
[-C--:B------:R-:W-:Y:S02]  /*1dc0*/  MOV R16, R6.reuse ;  /* 0x0000000600107202 */ /* 0x080fe40000000f00 */
[-C--:B------:R-:W-:Y:S02]  /*1dd0*/  MOV R20, R6.reuse ;  /* 0x0000000600147202 */ /* 0x080fe40000000f00 */
        /* <DEDUP_REMOVED lines=18> */
[----:B------:R-:W-:-:S07]  /*1f00*/  MOV R21, R6 ;  /* 0x0000000600157202 */ /* 0x000fce0000000f00 */
.L_x_2128:
        /* <DEDUP_REMOVED lines=50> */
[----:B------:R-:W-:Y:S01]  /*2230*/  MOV R0, RZ ;  /* 0x000000ff00007202 */ /* 0x000fe20000000f00 */
[----:B------:R-:W-:Y:S09]  /*2240*/  @!P0 BRA `(.L_x_2124) ;  /* 0x0000000c00cc8947 */ /* 0x000ff20003800000 */
[----:B------:R-:W-:Y:S01]  /*2250*/  MOV R25, R3 ;  /* 0x0000000300197202 */ /* 0x000fe20000000f00 */
        /* <DEDUP_REMOVED lines=234> */
[C---:B0-----:R-:W-:Y:S01]  /*3100*/  @P1 IMAD.HI.U32 R25, R31.reuse, R25, R30 ;  /* 0x000000191f191227 */ /* 0x041fe200078e001e */
[----:B------:R-:W-:-:S04]  /*3110*/  IADD3 R30, -R31, RZ, RZ ;  /* 0x000000ff1f1e7210 */ /* 0x000fc80007ffe1ff */
[----:B-1----:R-:W-:Y:S01]  /*3120*/  @P1 SHF.R.U32.HI R29, RZ, R32, R25 ;  /* 0x00000020ff1d1219 */ /* 0x002fe20000011619 */
[----:B------:R-:W-:-:S04]  /*3130*/  IMAD R25, R30, UR27, R35 ;  /* 0x0000001b1e197c24 */ /* 0x000fc8000f8e0223 */
[----:B------:R-:W-:Y:S02]  /*3140*/  @P1 IMAD.MOV R29, RZ, RZ, -R29 ;  /* 0x000000ffff1d1224 */ /* 0x000fe400078e0a1d */
[----:B------:R-:W-:Y:S02]  /*3150*/  IMAD R0, R25, UR28, R0 ;  /* 0x0000001c19007c24 */ /* 0x000fe4000f8e0200 */
[----:B------:R-:W-:-:S04]  /*3160*/  @P1 IMAD R31, R29, R24, R31 ;  /* 0x000000181d1f1224 */ /* 0x000fc800078e021f */
[----:B--2---:R-:W-:-:S07]  /*3170*/  @P1 IMAD R0, R31, R33, R0 ;  /* 0x000000211f001224 */ /* 0x004fce00078e0200 */
.L_x_2124:
[----:B------:R-:W-:Y:S01]  /*3180*/  LOP3.LUT R25, R0, 0xfffffff8, RZ, 0xc0, !PT ;  /* 0xfffffff800197812 */ /* 0x000fe200078ec0ff */
[----:B------:R-:W-:-:S03]  /*3190*/  ULDC UR36, c[0x0][0x220] ;  /* 0x0000880000247ab9 */ /* 0x000fc60000000800 */
[----:B------:R-:W-:-:S04]  /*31a0*/  IADD3 R24, P1, R18, R25, RZ ;  /* 0x0000001912187210 */ /* 0x000fc80007f3e0ff */
[----:B------:R-:W-:-:S06]  /*31b0*/  IADD3.X R25, RZ, R19, RZ, P1, !PT ;  /* 0x00000013ff197210 */ /* 0x000fcc0000ffe4ff */
[----:B------:R-:W2:Y:S01]  /*31c0*/  LDG.E.64 R24, desc[UR58][R24.64] ;  /* 0x0000003a18187981 */ /* 0x000ea2000c1e1b00 */
[----:B------:R-:W-:-:S05]  /*31d0*/  MOV R0, UR36 ;  /* 0x0000002400007c02 */ /* 0x000fca0008000f00 */
[----:B------:R-:W-:Y:S01]  /*31e0*/  IMAD.IADD R3, R3, 0x1, R0 ;  /* 0x0000000103037824 */ /* 0x000fe200078e0200 */
[----:B--2---:R-:W-:Y:S02]  /*31f0*/  PRMT R31, R24, 0x7610, R24 ;  /* 0x00007610181f7816 */ /* 0x004fe40000000018 */
[----:B------:R-:W-:Y:S01]  /*3200*/  PRMT R36, R25, 0x7610, R25 ;  /* 0x0000761019247816 */ /* 0x000fe20000000019 */
[----:B------:R-:W-:Y:S06]  /*3210*/  @!P0 BRA `(.L_x_2125) ;  /* 0x0000000c00a48947 */ /* 0x000fec0003800000 */
[----:B------:R-:W-:Y:S01]  /*3220*/  HFMA2.MMA R24, -RZ, RZ, 0, 0 ;  /* 0x00000000ff187435 */ /* 0x000fe200000001ff */
[----:B------:R-:W-:Y:S01]  /*3230*/  MOV R25, R3 ;  /* 0x0000000300197202 */ /* 0x000fe20000000f00 */
[----:B------:R-:W-:Y:S01]  /*3240*/  ULDC.64 UR36, c[0x0][0x260] ;  /* 0x0000980000247ab9 */ /* 0x000fe20000000a00 */
[----:B0-----:R-:W-:-:S07]  /*3250*/  ISETP.NE.AND P1, PT, R26, 0x2, PT ;  /* 0x000000021a00780c */ /* 0x001fce0003f25270 */
[----:B------:R-:W-:-:S05]  /*3260*/  IMAD.HI.U32 R24, R3, UR31, R24 ;  /* 0x0000001f03187c27 */ /* 0x000fca000f8e0018 */
[----:B------:R-:W-:Y:S01]  /*3270*/  SHF.R.U32.HI R25, RZ, UR36, R24 ;  /* 0x00000024ff197c19 */ /* 0x000fe20008011618 */
[----:B------:R-:W-:-:S03]  /*3280*/  IMAD.MOV.U32 R24, RZ, RZ, RZ ;  /* 0x000000ffff187224 */ /* 0x000fc600078e00ff */
[C---:B------:R-:W-:Y:S01]  /*3290*/  IADD3 R30, -R25.reuse, RZ, RZ ;  /* 0x000000ff191e7210 */ /* 0x040fe20007ffe1ff */
        /* <DEDUP_REMOVED lines=214> */
[----:B------:R-:W-:Y:S02]  /*4000*/  @P1 MOV R32, RZ ;  /* 0x000000ff00201202 */ /* 0x000fe40000000f00 */
[----:B------:R-:W-:Y:S01]  /*4010*/  IADD3 R30, -R33, RZ, RZ ;  /* 0x000000ff211e7210 */ /* 0x000fe20007ffe1ff */
[----:B------:R-:W1:Y:S04]  /*4020*/  @P1 LDC R34, c[0x0][0x380] ;  /* 0x0000e000ff221b82 */ /* 0x000e680000000800 */
[----:B------:R-:W-:-:S04]  /*4030*/  IMAD R30, R30, UR27, R29 ;  /* 0x0000001b1e1e7c24 */ /* 0x000fc8000f8e021d */
[----:B------:R-:W2:Y:S01]  /*4040*/  @P1 LDC R35, c[0x0][0x3e4] ;  /* 0x0000f900ff231b82 */ /* 0x000ea20000000800 */
[----:B------:R-:W-:Y:S02]  /*4050*/  IMAD R27, R30, UR28, R27 ;  /* 0x0000001c1e1b7c24 */ /* 0x000fe4000f8e021b */
[----:B0-----:R-:W-:-:S05]  /*4060*/  @P1 IMAD.HI.U32 R25, R33, R25, R32 ;  /* 0x0000001921191227 */ /* 0x001fca00078e0020 */
[----:B-1----:R-:W-:-:S05]  /*4070*/  @P1 SHF.R.U32.HI R25, RZ, R34, R25 ;  /* 0x00000022ff191219 */ /* 0x002fca0000011619 */
[----:B------:R-:W-:-:S04]  /*4080*/  @P1 IMAD.MOV R25, RZ, RZ, -R25 ;  /* 0x000000ffff191224 */ /* 0x000fc800078e0a19 */
[----:B------:R-:W-:-:S04]  /*4090*/  @P1 IMAD R24, R24, R25, R33 ;  /* 0x0000001918181224 */ /* 0x000fc800078e0221 */
[----:B--2---:R-:W-:-:S07]  /*40a0*/  @P1 IMAD R27, R24, R35, R27 ;  /* 0x00000023181b1224 */ /* 0x004fce00078e021b */
.L_x_2125:
[----:B------:R-:W-:-:S04]  /*40b0*/  LOP3.LUT R25, R27, 0xfffffff8, RZ, 0xc0, !PT ;  /* 0xfffffff81b197812 */ /* 0x000fc800078ec0ff */
[----:B------:R-:W-:-:S04]  /*40c0*/  IADD3 R24, P1, R18, R25, RZ ;  /* 0x0000001912187210 */ /* 0x000fc80007f3e0ff */
[----:B------:R-:W-:-:S06]  /*40d0*/  IADD3.X R25, RZ, R19, RZ, P1, !PT ;  /* 0x00000013ff197210 */ /* 0x000fcc0000ffe4ff */
[----:B------:R-:W2:Y:S01]  /*40e0*/  LDG.E.64 R24, desc[UR58][R24.64] ;  /* 0x0000003a18187981 */ /* 0x000ea2000c1e1b00 */
[----:B------:R-:W-:Y:S01]  /*40f0*/  IADD3 R3, R3, R0, RZ ;  /* 0x0000000003037210 */ /* 0x000fe20007ffe0ff */
[----:B------:R-:W-:Y:S01]  /*4100*/  IMAD.MOV.U32 R27, RZ, RZ, RZ ;  /* 0x000000ffff1b7224 */ /* 0x000fe200078e00ff */
[----:B------:R-:W-:Y:S02]  /*4110*/  MOV R29, RZ ;  /* 0x000000ff001d7202 */ /* 0x000fe40000000f00 */
[C---:B--2---:R-:W-:Y:S02]  /*4120*/  PRMT R37, R24.reuse, 0x5410, R25 ;  /* 0x0000541018257816 */ /* 0x044fe40000000019 */
[----:B------:R-:W-:Y:S02]  /*4130*/  PRMT R38, R24, 0x7632, R38 ;  /* 0x0000763218267816 */ /* 0x000fe40000000026 */
        /* <DEDUP_REMOVED lines=235> */
.L_x_2126:
[----:B------:R-:W-:-:S04]  /*4ff0*/  LOP3.LUT R25, R29, 0xfffffff8, RZ, 0xc0, !PT ;  /* 0xfffffff81d197812 */ /* 0x000fc800078ec0ff */
[----:B------:R-:W-:-:S04]  /*5000*/  IADD3 R24, P1, R18, R25, RZ ;  /* 0x0000001912187210 */ /* 0x000fc80007f3e0ff */
[----:B------:R-:W-:-:S06]  /*5010*/  IADD3.X R25, RZ, R19, RZ, P1, !PT ;  /* 0x00000013ff197210 */ /* 0x000fcc0000ffe4ff */
[----:B------:R-:W2:Y:S01]  /*5020*/  LDG.E.64 R24, desc[UR58][R24.64] ;  /* 0x0000003a18187981 */ /* 0x000ea2000c1e1b00 */
[----:B------:R-:W-:Y:S01]  /*5030*/  IMAD.IADD R3, R3, 0x1, R0 ;  /* 0x0000000103037824 */ /* 0x000fe200078e0200 */
[--C-:B--2---:R-:W-:Y:S02]  /*5040*/  PRMT R38, R38, 0x5410, R24.reuse ;  /* 0x0000541026267816 */ /* 0x104fe40000000018 */
[----:B------:R-:W-:Y:S02]  /*5050*/  PRMT R39, R25, 0x7610, R24 ;  /* 0x0000761019277816 */ /* 0x000fe40000000018 */
        /* <DEDUP_REMOVED lines=235> */
.L_x_2127:
[----:B------:R-:W-:Y:S01]  /*5f10*/  LOP3.LUT R25, R27, 0xfffffff8, RZ, 0xc0, !PT ;  /* 0xfffffff81b197812 */ /* 0x000fe200078ec0ff */
[----:B------:R-:W-:Y:S02]  /*5f20*/  HADD2.F32 R29, -RZ, R28.H0_H0 ;  /* 0x2000001cff1d7230 */ /* 0x000fe40000004100 */
[--C-:B------:R-:W-:Y:S01]  /*5f30*/  HADD2.F32 R33, -RZ, R36.reuse.H0_H0 ;  /* 0x20000024ff217230 */ /* 0x100fe20000004100 */
[----:B------:R-:W-:Y:S01]  /*5f40*/  IADD3 R24, P1, R18, R25, RZ ;  /* 0x0000001912187210 */ /* 0x000fe20007f3e0ff */
[----:B------:R-:W-:Y:S02]  /*5f50*/  HADD2.F32 R30, -RZ, R36.H1_H1 ;  /* 0x30000024ff1e7230 */ /* 0x000fe40000004100 */
[----:B------:R-:W-:Y:S01]  /*5f60*/  HADD2.F32 R15, -RZ, R15.H0_H0 ;  /* 0x2000000fff0f7230 */ /* 0x000fe20000004100 */
[----:B------:R-:W-:Y:S01]  /*5f70*/  IADD3.X R25, RZ, R19, RZ, P1, !PT ;  /* 0x00000013ff197210 */ /* 0x000fe20000ffe4ff */
[----:B------:R-:W-:Y:S01]  /*5f80*/  HADD2.F32 R11, -RZ, R11.H0_H0 ;  /* 0x2000000bff0b7230 */ /* 0x000fe20000004100 */
[----:B------:R-:W-:Y:S01]  /*5f90*/  IADD3 R3, R3, R0, RZ ;  /* 0x0000000003037210 */ /* 0x000fe20007ffe0ff */
[----:B------:R-:W-:Y:S01]  /*5fa0*/  HADD2.F32 R9, -RZ, R9.H0_H0 ;  /* 0x20000009ff097230 */ /* 0x000fe20000004100 */
[----:B------:R-:W-:-:S02]  /*5fb0*/  ULDC UR4, c[0x0][0x218] ;  /* 0x0000860000047ab9 */ /* 0x000fc40000000800 */
[----:B------:R-:W2:Y:S01]  /*5fc0*/  LDG.E.64 R24, desc[UR58][R24.64] ;  /* 0x0000003a18187981 */ /* 0x000ea2000c1e1b00 */
[----:B------:R-:W-:Y:S02]  /*5fd0*/  HADD2.F32 R27, -RZ, R21.H0_H0 ;  /* 0x20000015ff1b7230 */ /* 0x000fe40000004100 */
[----:B------:R-:W-:Y:S02]  /*5fe0*/  HADD2.F32 R21, -RZ, R16.H0_H0 ;  /* 0x20000010ff157230 */ /* 0x000fe40000004100 */
[----:B------:R-:W-:Y:S02]  /*5ff0*/  HADD2.F32 R28, -RZ, R20.H0_H0 ;  /* 0x20000014ff1c7230 */ /* 0x000fe40000004100 */
[--C-:B------:R-:W-:Y:S02]  /*6000*/  HADD2.F32 R16, -RZ, R31.reuse.H1_H1 ;  /* 0x3000001fff107230 */ /* 0x100fe40000004100 */
[----:B------:R-:W-:Y:S01]  /*6010*/  FMUL.FTZ R21, R21, R30 ;  /* 0x0000001e15157220 */ /* 0x000fe20000410000 */
[----:B------:R-:W-:-:S02]  /*6020*/  HADD2.F32 R20, -RZ, R31.H0_H0 ;  /* 0x2000001fff147230 */ /* 0x000fc40000004100 */
[----:B------:R-:W-:Y:S02]  /*6030*/  HADD2.F32 R30, -RZ, R38.H1_H1 ;  /* 0x30000026ff1e7230 */ /* 0x000fe40000004100 */
[----:B------:R-:W-:Y:S01]  /*6040*/  FMUL.FTZ R27, R27, R16 ;  /* 0x000000101b1b7220 */ /* 0x000fe20000410000 */
[----:B------:R-:W-:Y:S01]  /*6050*/  FMUL.FTZ R16, R28, R33 ;  /* 0x000000211c107220 */ /* 0x000fe20000410000 */
[----:B------:R-:W-:Y:S01]  /*6060*/  FMUL.FTZ R20, R29, R20 ;  /* 0x000000141d147220 */ /* 0x000fe20000410000 */
[----:B------:R-:W-:Y:S02]  /*6070*/  HADD2.F32 R29, -RZ, R14.H0_H0 ;  /* 0x2000000eff1d7230 */ /* 0x000fe40000004100 */
[----:B------:R-:W-:Y:S01]  /*6080*/  FMUL.FTZ R11, R11, R30 ;  /* 0x0000001e0b0b7220 */ /* 0x000fe20000410000 */
[----:B------:R-:W-:Y:S02]  /*6090*/  HADD2.F32 R28, -RZ, R13.H0_H0 ;  /* 0x2000000dff1c7230 */ /* 0x000fe40000004100 */
[----:B------:R-:W-:Y:S01]  /*60a0*/  HADD2.F32 R13, -RZ, R12.H0_H0 ;  /* 0x2000000cff0d7230 */ /* 0x000fe20000004100 */
[----:B------:R-:W-:Y:S01]  /*60b0*/  F2FP.F16.F32.PACK_AB R20, R27, R20 ;  /* 0x000000141b14723e */ /* 0x000fe200000000ff */
[--C-:B------:R-:W-:Y:S01]  /*60c0*/  HADD2.F32 R14, -RZ, R37.reuse.H0_H0 ;  /* 0x20000025ff0e7230 */ /* 0x100fe20000004100 */
[----:B------:R-:W-:Y:S01]  /*60d0*/  F2FP.F16.F32.PACK_AB R27, R21, R16 ;  /* 0x00000010151b723e */ /* 0x000fe200000000ff */
[----:B------:R-:W-:Y:S01]  /*60e0*/  HADD2.F32 R12, -RZ, R38.H0_H0 ;  /* 0x20000026ff0c7230 */ /* 0x000fe20000004100 */
[----:B------:R-:W-:Y:S01]  /*60f0*/  PRMT R21, R20, 0x7632, R21 ;  /* 0x0000763214157816 */ /* 0x000fe20000000015 */
[----:B------:R-:W-:-:S02]  /*6100*/  HADD2.F32 R33, -RZ, R37.H1_H1 ;  /* 0x30000025ff217230 */ /* 0x000fc40000004100 */
[----:B------:R-:W-:Y:S01]  /*6110*/  FMUL.FTZ R14, R15, R14 ;  /* 0x0000000e0f0e7220 */ /* 0x000fe20000410000 */
[----:B------:R-:W-:Y:S02]  /*6120*/  IMAD.U32 R30, RZ, RZ, UR4 ;  /* 0x00000004ff1e7e24 */ /* 0x000fe4000f8e00ff */
[----:B------:R-:W-:Y:S01]  /*6130*/  FMUL.FTZ R15, R29, R12 ;  /* 0x0000000c1d0f7220 */ /* 0x000fe20000410000 */
[----:B------:R-:W-:Y:S02]  /*6140*/  IMAD R29, R0, 0x3, R3 ;  /* 0x00000003001d7824 */ /* 0x000fe400078e0203 */
[----:B------:R-:W-:Y:S01]  /*6150*/  FMUL.FTZ R12, R28, R33 ;  /* 0x000000211c0c7220 */ /* 0x000fe20000410000 */
[----:B------:R-:W-:Y:S01]  /*6160*/  HADD2.F32 R28, -RZ, R8.H0_H0 ;  /* 0x20000008ff1c7230 */ /* 0x000fe20000004100 */
[----:B------:R-:W-:Y:S01]  /*6170*/  PRMT R16, R27, 0x7632, R16 ;  /* 0x000076321b107816 */ /* 0x000fe20000000010 */
[----:B------:R-:W-:Y:S01]  /*6180*/  HADD2.F32 R8, -RZ, R39.H0_H0 ;  /* 0x20000027ff087230 */ /* 0x000fe20000004100 */
[----:B------:R-:W-:Y:S01]  /*6190*/  ISETP.GE.U32.AND P1, PT, R29, R30, PT ;  /* 0x0000001e1d00720c */ /* 0x000fe20003f26070 */
[--C-:B------:R-:W-:Y:S01]  /*61a0*/  HADD2.F32 R33, -RZ, R42.reuse.H1_H1 ;  /* 0x3000002aff217230 */ /* 0x100fe20000004100 */
[----:B------:R-:W-:Y:S01]  /*61b0*/  F2FP.F16.F32.PACK_AB R15, R15, R14 ;  /* 0x0000000e0f0f723e */ /* 0x000fe200000000ff */
[----:B------:R-:W-:-:S02]  /*61c0*/  HADD2.F32 R32, -RZ, R42.H0_H0 ;  /* 0x2000002aff207230 */ /* 0x000fc40000004100 */
[----:B------:R-:W-:Y:S01]  /*61d0*/  FMUL.FTZ R8, R9, R8 ;  /* 0x0000000809087220 */ /* 0x000fe20000410000 */
[----:B------:R-:W-:Y:S02]  /*61e0*/  HADD2.F32 R29, -RZ, R7.H0_H0 ;  /* 0x20000007ff1d7230 */ /* 0x000fe40000004100 */
[----:B------:R-:W-:Y:S01]  /*61f0*/  FMUL.FTZ R9, R28, R33 ;  /* 0x000000211c097220 */ /* 0x000fe20000410000 */
[----:B------:R-:W-:Y:S02]  /*6200*/  HADD2.F32 R28, -RZ, R6.H0_H0 ;  /* 0x20000006ff1c7230 */ /* 0x000fe40000004100 */
[----:B------:R-:W-:Y:S01]  /*6210*/  FMUL.FTZ R13, R13, R32 ;  /* 0x000000200d0d7220 */ /* 0x000fe20000410000 */
[----:B------:R-:W-:Y:S01]  /*6220*/  HADD2.F32 R6, -RZ, R5.H0_H0 ;  /* 0x20000005ff067230 */ /* 0x000fe20000004100 */
[----:B------:R-:W-:Y:S01]  /*6230*/  PRMT R14, R15, 0x7632, R14 ;  /* 0x000076320f0e7816 */ /* 0x000fe2000000000e */
[----:B------:R-:W-:Y:S01]  /*6240*/  HADD2.F32 R10, -RZ, R10.H0_H0 ;  /* 0x2000000aff0a7230 */ /* 0x000fe20000004100 */
[----:B------:R-:W-:Y:S01]  /*6250*/  F2FP.F16.F32.PACK_AB R9, R9, R8 ;  /* 0x000000080909723e */ /* 0x000fe200000000ff */
[----:B------:R-:W-:Y:S01]  /*6260*/  HADD2.F32 R35, -RZ, R39.H1_H1 ;  /* 0x30000027ff237230 */ /* 0x000fe20000004100 */
[----:B------:R-:W-:Y:S01]  /*6270*/  F2FP.F16.F32.PACK_AB R13, R13, R12 ;  /* 0x0000000c0d0d723e */ /* 0x000fe200000000ff */
[----:B------:R-:W-:Y:S01]  /*6280*/  HADD2.F32 R7, -RZ, R4.H0_H0 ;  /* 0x20000004ff077230 */ /* 0x000fe20000004100 */
[----:B------:R-:W-:-:S02]  /*6290*/  PRMT R8, R9, 0x7632, R8 ;  /* 0x0000763209087816 */ /* 0x000fc40000000008 */
[----:B------:R-:W-:Y:S01]  /*62a0*/  FMUL.FTZ R10, R10, R35 ;  /* 0x000000230a0a7220 */ /* 0x000fe20000410000 */
[----:B------:R-:W-:-:S04]  /*62b0*/  PRMT R12, R13, 0x7632, R12 ;  /* 0x000076320d0c7816 */ /* 0x000fc8000000000c */
[----:B------:R-:W-:-:S04]  /*62c0*/  F2FP.F16.F32.PACK_AB R11, R10, R11 ;  /* 0x0000000b0a0b723e */ /* 0x000fc800000000ff */
[----:B------:R-:W-:Y:S01]  /*62d0*/  PRMT R10, R11, 0x7632, R10 ;  /* 0x000076320b0a7816 */ /* 0x000fe2000000000a */
[--C-:B--2---:R-:W-:Y:S02]  /*62e0*/  HADD2.F32 R34, -RZ, R24.reuse.H0_H0 ;  /* 0x20000018ff227230 */ /* 0x104fe40000004100 */
[----:B------:R-:W-:Y:S02]  /*62f0*/  HADD2.F32 R5, -RZ, R24.H1_H1 ;  /* 0x30000018ff057230 */ /* 0x000fe40000004100 */
[--C-:B------:R-:W-:Y:S02]  /*6300*/  HADD2.F32 R33, -RZ, R25.reuse.H0_H0 ;  /* 0x20000019ff217230 */ /* 0x100fe40000004100 */
[----:B------:R-:W-:Y:S01]  /*6310*/  FMUL.FTZ R4, R29, R34 ;  /* 0x000000221d047220 */ /* 0x000fe20000410000 */
[----:B------:R-:W-:Y:S02]  /*6320*/  HADD2.F32 R32, -RZ, R25.H1_H1 ;  /* 0x30000019ff207230 */ /* 0x000fe40000004100 */
[----:B------:R-:W-:Y:S01]  /*6330*/  FMUL.FTZ R5, R28, R5 ;  /* 0x000000051c057220 */ /* 0x000fe20000410000 */
[----:B------:R-:W-:Y:S01]  /*6340*/  PRMT R28, R20, 0x7610, R28 ;  /* 0x00007610141c7816 */ /* 0x000fe2000000001c */
[----:B------:R-:W-:Y:S01]  /*6350*/  FMUL.FTZ R6, R6, R33 ;  /* 0x0000002106067220 */ /* 0x000fe20000410000 */
[----:B------:R-:W-:Y:S01]  /*6360*/  PRMT R20, R27, 0x7610, R20 ;  /* 0x000076101b147816 */ /* 0x000fe20000000014 */
[----:B------:R-:W-:Y:S01]  /*6370*/  FMUL.FTZ R7, R7, R32 ;  /* 0x0000002007077220 */ /* 0x000fe20000410000 */
[----:B------:R-:W-:-:S04]  /*6380*/  F2FP.F16.F32.PACK_AB R4, R5, R4 ;  /* 0x000000040504723e */ /* 0x000fc800000000ff */
[----:B------:R-:W-:Y:S02]  /*6390*/  F2FP.F16.F32.PACK_AB R5, R7, R6 ;  /* 0x000000060705723e */ /* 0x000fe400000000ff */
[C---:B------:R-:W-:Y:S02]  /*63a0*/  PRMT R6, R4.reuse, 0x7632, R6 ;  /* 0x0000763204067816 */ /* 0x040fe40000000006 */
[----:B------:R-:W-:Y:S02]  /*63b0*/  PRMT R7, R4, 0x7610, R7 ;  /* 0x0000761004077816 */ /* 0x000fe40000000007 */
[----:B------:R-:W-:Y:S01]  /*63c0*/  PRMT R4, R5, 0x7632, R4 ;  /* 0x0000763205047816 */ /* 0x000fe20000000004 */
[----:B------:R-:W-:Y:S06]  /*63d0*/  @!P1 BRA `(.L_x_2128) ;  /* 0xffffffb800cc9947 */ /* 0x000fec000383ffff */
[----:B------:R-:W-:Y:S05]  /*63e0*/  BSYNC B1 ;  /* 0x0000000000017941 */ /* 0x000fea0003800000 */
.L_x_2123:
[----:B------:R-:W-:Y:S02]  /*63f0*/  PRMT R43, R24, 0x7610, R24 ;  /* 0x00007610182b7816 */ /* 0x000fe40000000018 */
[----:B------:R-:W-:-:S07]  /*6400*/  PRMT R44, R25, 0x7610, R25 ;  /* 0x00007610192c7816 */ /* 0x000fce0000000019 */
.L_x_2122:
[----:B------:R-:W-:Y:S05]  /*6410*/  BSYNC B0 ;  /* 0x0000000000007941 */ /* 0x000fea0003800000 */
.L_x_2121:
[----:B------:R-:W-:Y:S01]  /*6420*/  ISETP.GE.U32.AND P0, PT, R3, R30, PT ;  /* 0x0000001e0300720c */ /* 0x000fe20003f06070 */
[----:B------:R-:W-:-:S12]  /*6430*/  BSSY B0, `(.L_x_2129) ;  /* 0x0000470000007945 */ /* 0x000fd80003800000 */
[----:B------:R-:W-:Y:S05]  /*6440*/  @P0 BRA `(.L_x_2130) ;  /* 0x0000004400b80947 */ /* 0x000fea0003800000 */
[----:B------:R-:W1:Y:S01]  /*6450*/  LDC R29, c[0x0][0x254] ;  /* 0x00009500ff1d7b82 */ /* 0x000e620000000800 */
[----:B------:R-:W-:Y:S01]  /*6460*/  HFMA2.MMA R32, -RZ, RZ, 0, 0 ;  /* 0x00000000ff207435 */ /* 0x000fe200000001ff */
[----:B-1----:R-:W-:-:S13]  /*6470*/  ISETP.NE.AND P1, PT, R29, RZ, PT ;  /* 0x000000ff1d00720c */ /* 0x002fda0003f25270 */
[----:B------:R-:W-:Y:S05]  /*6480*/  @!P1 BRA `(.L_x_2131) ;  /* 0x0000001000449947 */ /* 0x000fea0003800000 */
[----:B------:R-:W-:Y:S01]  /*6490*/  MOV R24, RZ ;  /* 0x000000ff00187202 */ /* 0x000fe20000000f00 */
[----:B------:R-:W-:Y:S01]  /*64a0*/  IMAD.MOV.U32 R25, RZ, RZ, R3 ;  /* 0x000000ffff197224 */ /* 0x000fe200078e0003 */
[----:B------:R-:W-:Y:S01]  /*64b0*/  ULDC.64 UR6, c[0x0][0x258] ;  /* 0x0000960000067ab9 */ /* 0x000fe20000000a00 */
[----:B------:R-:W-:Y:S01]  /*64c0*/  ULDC UR4, c[0x0][0x260] ;  /* 0x0000980000047ab9 */ /* 0x000fe20000000800 */
[----:B------:R-:W-:Y:S01]  /*64d0*/  ISETP.NE.AND P2, PT, R29, 0x1, PT ;  /* 0x000000011d00780c */ /* 0x000fe20003f45270 */
[----:B0-----:R-:W-:-:S05]  /*64e0*/  IMAD.HI.U32 R26, R3, UR7, R24 ;  /* 0x00000007031a7c27 */ /* 0x001fca000f8e0018 */
        /* <DEDUP_REMOVED lines=267> */
.L_x_2131:
[----:B------:R-:W-:-:S04]  /*75a0*/  LOP3.LUT R25, R32, 0xfffffff8, RZ, 0xc0, !PT ;  /* 0xfffffff820197812 */ /* 0x000fc800078ec0ff */
[----:B------:R-:W-:-:S04]  /*75b0*/  IADD3 R24, P2, R18, R25, RZ ;  /* 0x0000001912187210 */ /* 0x000fc80007f5e0ff */
[----:B------:R-:W-:-:S06]  /*75c0*/  IADD3.X R25, RZ, R19, RZ, P2, !PT ;  /* 0x00000013ff197210 */ /* 0x000fcc00017fe4ff */
[----:B------:R-:W2:Y:S01]  /*75d0*/  LDG.E.64 R24, desc[UR58][R24.64] ;  /* 0x0000003a18187981 */ /* 0x000ea2000c1e1b00 */
[----:B------:R-:W-:-:S05]  /*75e0*/  IMAD.IADD R33, R3, 0x1, R0 ;  /* 0x0000000103217824 */ /* 0x000fca00078e0200 */
[----:B------:R-:W-:Y:S02]  /*75f0*/  ISETP.GE.U32.AND P2, PT, R33, R30, PT ;  /* 0x0000001e2100720c */ /* 0x000fe40003f46070 */
[----:B--2---:R-:W-:Y:S02]  /*7600*/  PRMT R31, R24, 0x7610, R24 ;  /* 0x00007610181f7816 */ /* 0x004fe40000000018 */
[----:B------:R-:W-:-:S09]  /*7610*/  PRMT R36, R25, 0x7610, R25 ;  /* 0x0000761019247816 */ /* 0x000fd20000000019 */
[----:B------:R-:W-:Y:S05]  /*7620*/  @P2 BRA `(.L_x_2130) ;  /* 0x0000003400402947 */ /* 0x000fea0003800000 */
[----:B------:R-:W-:Y:S01]  /*7630*/  HFMA2.MMA R37, -RZ, RZ, 0, 0 ;  /* 0x00000000ff257435 */ /* 0x000fe200000001ff */
[----:B------:R-:W-:Y:S10]  /*7640*/  @!P1 BRA `(.L_x_2132) ;  /* 0x0000001000409947 */ /* 0x000ff40003800000 */
[----:B------:R-:W-:Y:S01]  /*7650*/  MOV R32, RZ ;  /* 0x000000ff00207202 */ /* 0x000fe20000000f00 */
[----:B------:R-:W-:Y:S01]  /*7660*/  ULDC.64 UR6, c[0x0][0x258] ;  /* 0x0000960000067ab9 */ /* 0x000fe20000000a00 */
[----:B------:R-:W-:Y:S01]  /*7670*/  ULDC UR4, c[0x0][0x260] ;  /* 0x0000980000047ab9 */ /* 0x000fe20000000800 */
[----:B------:R-:W-:Y:S02]  /*7680*/  ISETP.NE.AND P2, PT, R29, 0x1, PT ;  /* 0x000000011d00780c */ /* 0x000fe40003f45270 */
[----:B0-----:R-:W-:-:S05]  /*7690*/  IMAD.HI.U32 R26, R33, UR7, R32 ;  /* 0x00000007211a7c27 */ /* 0x001fca000f8e0020 */
        /* <DEDUP_REMOVED lines=267> */
.L_x_2132:
[----:B------:R-:W-:-:S04]  /*8750*/  LOP3.LUT R27, R37, 0xfffffff8, RZ, 0xc0, !PT ;  /* 0xfffffff8251b7812 */ /* 0x000fc800078ec0ff */
[----:B0-----:R-:W-:-:S04]  /*8760*/  IADD3 R26, P2, R18, R27, RZ ;  /* 0x0000001b121a7210 */ /* 0x001fc80007f5e0ff */
[----:B------:R-:W-:-:S06]  /*8770*/  IADD3.X R27, RZ, R19, RZ, P2, !PT ;  /* 0x00000013ff1b7210 */ /* 0x000fcc00017fe4ff */
[----:B------:R-:W2:Y:S01]  /*8780*/  LDG.E.64 R26, desc[UR58][R26.64] ;  /* 0x0000003a1a1a7981 */ /* 0x000ea2000c1e1b00 */
[----:B------:R-:W-:-:S04]  /*8790*/  IADD3 R25, R33, R0, RZ ;  /* 0x0000000021197210 */ /* 0x000fc80007ffe0ff */
[----:B------:R-:W-:Y:S02]  /*87a0*/  ISETP.GE.U32.AND P2, PT, R25, R30, PT ;  /* 0x0000001e1900720c */ /* 0x000fe40003f46070 */
[C---:B--2---:R-:W-:Y:S02]  /*87b0*/  PRMT R37, R26.reuse, 0x5410, R27 ;  /* 0x000054101a257816 */ /* 0x044fe4000000001b */
[----:B------:R-:W-:Y:S02]  /*87c0*/  PRMT R38, R26, 0x7632, R38 ;  /* 0x000076321a267816 */ /* 0x000fe40000000026 */
[----:B------:R-:W-:-:S07]  /*87d0*/  PRMT R42, R27, 0x7632, R42 ;  /* 0x000076321b2a7816 */ /* 0x000fce000000002a */
        /* <DEDUP_REMOVED lines=275> */
.L_x_2133:
[----:B------:R-:W-:-:S04]  /*9910*/  LOP3.LUT R27, R39, 0xfffffff8, RZ, 0xc0, !PT ;  /* 0xfffffff8271b7812 */ /* 0x000fc800078ec0ff */
[----:B------:R-:W-:-:S05]  /*9920*/  IADD3 R26, P2, R18, R27, RZ ;  /* 0x0000001b121a7210 */ /* 0x000fca0007f5e0ff */
[----:B------:R-:W-:-:S06]  /*9930*/  IMAD.X R27, RZ, RZ, R19, P2 ;  /* 0x000000ffff1b7224 */ /* 0x000fcc00010e0613 */
[----:B------:R-:W2:Y:S01]  /*9940*/  LDG.E.64 R26, desc[UR58][R26.64] ;  /* 0x0000003a1a1a7981 */ /* 0x000ea2000c1e1b00 */
[----:B------:R-:W-:-:S04]  /*9950*/  IADD3 R25, R25, R0, RZ ;  /* 0x0000000019197210 */ /* 0x000fc80007ffe0ff */
[----:B------:R-:W-:Y:S02]  /*9960*/  ISETP.GE.U32.AND P2, PT, R25, R30, PT ;  /* 0x0000001e1900720c */ /* 0x000fe40003f46070 */
[--C-:B--2---:R-:W-:Y:S02]  /*9970*/  PRMT R38, R38, 0x5410, R26.reuse ;  /* 0x0000541026267816 */ /* 0x104fe4000000001a */
[----:B------:R-:W-:Y:S02]  /*9980*/  PRMT R39, R27, 0x7610, R26 ;  /* 0x000076101b277816 */ /* 0x000fe4000000001a */
[----:B------:R-:W-:-:S07]  /*9990*/  PRMT R42, R42, 0x7610, R27 ;  /* 0x000076102a2a7816 */ /* 0x000fce000000001b */
        /* <DEDUP_REMOVED lines=275> */
.L_x_2134:
[----:B------:R-:W-:-:S04]  /*aad0*/  LOP3.LUT R25, R32, 0xfffffff8, RZ, 0xc0, !PT ;  /* 0xfffffff820197812 */ /* 0x000fc800078ec0ff */
[----:B------:R-:W-:-:S04]  /*aae0*/  IADD3 R18, P1, R18, R25, RZ ;  /* 0x0000001912127210 */ /* 0x000fc80007f3e0ff */
[----:B------:R-:W-:-:S06]  /*aaf0*/  IADD3.X R19, RZ, R19, RZ, P1, !PT ;  /* 0x00000013ff137210 */ /* 0x000fcc0000ffe4ff */
[----:B------:R-:W2:Y:S02]  /*ab00*/  LDG.E.64 R18, desc[UR58][R18.64] ;  /* 0x0000003a12127981 */ /* 0x000ea4000c1e1b00 */
[----:B--2---:R-:W-:Y:S02]  /*ab10*/  PRMT R43, R18, 0x7610, R18 ;  /* 0x00007610122b7816 */ /* 0x004fe40000000012 */
[----:B------:R-:W-:-:S07]  /*ab20*/  PRMT R44, R19, 0x7610, R19 ;  /* 0x00007610132c7816 */ /* 0x000fce0000000013 */
.L_x_2130:
[----:B------:R-:W-:Y:S05]  /*ab30*/  BSYNC B0 ;  /* 0x0000000000007941 */ /* 0x000fea0003800000 */
.L_x_2129:
        /* <DEDUP_REMOVED lines=8> */
[----:B------:R-:W-:-:S02]  /*abc0*/  HADD2.F32 R19, -RZ, R31.H0_H0 ;  /* 0x2000001fff137230 */ /* 0x000fc40000004100 */
[----:B------:R-:W-:Y:S02]  /*abd0*/  HADD2.F32 R18, -RZ, R31.H1_H1 ;  /* 0x3000001fff127230 */ /* 0x000fe40000004100 */
[--C-:B------:R-:W-:Y:S02]  /*abe0*/  HADD2.F32 R25, -RZ, R36.reuse.H0_H0 ;  /* 0x20000024ff197230 */ /* 0x100fe40000004100 */
[----:B------:R-:W-:Y:S01]  /*abf0*/  FMUL.FTZ R19, R28, R19 ;  /* 0x000000131c137220 */ /* 0x000fe20000410000 */
[----:B------:R-:W-:Y:S02]  /*ac00*/  HADD2.F32 R27, -RZ, R36.H1_H1 ;  /* 0x30000024ff1b7230 */ /* 0x000fe40000004100 */
[----:B------:R-:W-:Y:S01]  /*ac10*/  FMUL.FTZ R18, R21, R18 ;  /* 0x0000001215127220 */ /* 0x000fe20000410000 */
[----:B------:R-:W-:Y:S02]  /*ac20*/  FMUL.FTZ R20, R20, R25 ;  /* 0x0000001914147220 */ /* 0x000fe40000410000 */
[----:B------:R-:W-:-:S02]  /*ac30*/  FMUL.FTZ R27, R16, R27 ;  /* 0x0000001b101b7220 */ /* 0x000fc40000410000 */
[----:B------:R-:W-:-:S03]  /*ac40*/  F2FP.F16.F32.PACK_AB R18, R18, R19 ;  /* 0x000000131212723e */ /* 0x000fc600000000ff */
[----:B------:R-:W-:Y:S02]  /*ac50*/  F2FP.F16.F32.PACK_AB R20, R27, R20 ;  /* 0x000000141b14723e */ /* 0x000fe400000000ff */
[C---:B------:R-:W-:Y:S02]  /*ac60*/  PRMT R21, R18.reuse, 0x7632, R21 ;  /* 0x0000763212157816 */ /* 0x040fe40000000015 */
[----:B------:R-:W-:Y:S02]  /*ac70*/  PRMT R28, R18, 0x7610, R28 ;  /* 0x00007610121c7816 */ /* 0x000fe4000000001c */
[----:B------:R-:W-:Y:S01]  /*ac80*/  PRMT R16, R20, 0x7632, R16 ;  /* 0x0000763214107816 */ /* 0x000fe20000000010 */
[----:B------:R-:W-:Y:S06]  /*ac90*/  @P0 BRA `(.L_x_2136) ;  /* 0x0000000000ec0947 */ /* 0x000fec0003800000 */
[----:B------:R-:W-:Y:S01]  /*aca0*/  IADD3 R25, R3, R0, RZ ;  /* 0x0000000003197210 */ /* 0x000fe20007ffe0ff */
[----:B------:R-:W-:Y:S02]  /*acb0*/  HADD2.F32 R18, -RZ, R13.H0_H0 ;  /* 0x2000000dff127230 */ /* 0x000fe40000004100 */
[----:B------:R-:W-:Y:S01]  /*acc0*/  HADD2.F32 R19, -RZ, R12.H0_H0 ;  /* 0x2000000cff137230 */ /* 0x000fe20000004100 */
[----:B------:R-:W-:Y:S01]  /*acd0*/  ISETP.GE.U32.AND P0, PT, R25, R30, PT ;  /* 0x0000001e1900720c */ /* 0x000fe20003f06070 */
[----:B------:R-:W-:Y:S02]  /*ace0*/  HADD2.F32 R15, -RZ, R15.H0_H0 ;  /* 0x2000000fff0f7230 */ /* 0x000fe40000004100 */
[----:B------:R-:W-:Y:S02]  /*acf0*/  HADD2.F32 R14, -RZ, R14.H0_H0 ;  /* 0x2000000eff0e7230 */ /* 0x000fe40000004100 */
[----:B------:R-:W-:Y:S02]  /*ad00*/  HADD2.F32 R12, -RZ, R37.H0_H0 ;  /* 0x20000025ff0c7230 */ /* 0x000fe40000004100 */
[----:B------:R-:W-:-:S02]  /*ad10*/  HADD2.F32 R13, -RZ, R38.H0_H0 ;  /* 0x20000026ff0d7230 */ /* 0x000fc40000004100 */
[----:B------:R-:W-:Y:S02]  /*ad20*/  HADD2.F32 R37, -RZ, R37.H1_H1 ;  /* 0x30000025ff257230 */ /* 0x000fe40000004100 */
[----:B------:R-:W-:Y:S01]  /*ad30*/  FMUL.FTZ R12, R15, R12 ;  /* 0x0000000c0f0c7220 */ /* 0x000fe20000410000 */
[----:B------:R-:W-:Y:S02]  /*ad40*/  HADD2.F32 R24, -RZ, R42.H0_H0 ;  /* 0x2000002aff187230 */ /* 0x000fe40000004100 */
[----:B------:R-:W-:Y:S01]  /*ad50*/  FMUL.FTZ R13, R14, R13 ;  /* 0x0000000d0e0d7220 */ /* 0x000fe20000410000 */
[----:B------:R-:W-:Y:S02]  /*ad60*/  FMUL.FTZ R18, R18, R37 ;  /* 0x0000002512127220 */ /* 0x000fe40000410000 */
[----:B------:R-:W-:Y:S02]  /*ad70*/  FMUL.FTZ R19, R19, R24 ;  /* 0x0000001813137220 */ /* 0x000fe40000410000 */
[----:B------:R-:W-:-:S03]  /*ad80*/  F2FP.F16.F32.PACK_AB R12, R13, R12 ;  /* 0x0000000c0d0c723e */ /* 0x000fc600000000ff */
[----:B------:R-:W-:Y:S02]  /*ad90*/  F2FP.F16.F32.PACK_AB R18, R19, R18 ;  /* 0x000000121312723e */ /* 0x000fe400000000ff */
[C---:B------:R-:W-:Y:S02]  /*ada0*/  PRMT R14, R12.reuse, 0x7632, R14 ;  /* 0x000076320c0e7816 */ /* 0x040fe4000000000e */
[----:B------:R-:W-:Y:S02]  /*adb0*/  PRMT R15, R12, 0x7610, R15 ;  /* 0x000076100c0f7816 */ /* 0x000fe4000000000f */
        /* <DEDUP_REMOVED lines=9> */
[----:B------:R-:W-:Y:S02]  /*ae50*/  HADD2.F32 R38, -RZ, R38.H1_H1 ;  /* 0x30000026ff267230 */ /* 0x000fe40000004100 */
[----:B------:R-:W-:-:S02]  /*ae60*/  HADD2.F32 R3, -RZ, R39.H1_H1 ;  /* 0x30000027ff037230 */ /* 0x000fc40000004100 */
[----:B------:R-:W-:Y:S02]  /*ae70*/  HADD2.F32 R8, -RZ, R39.H0_H0 ;  /* 0x20000027ff087230 */ /* 0x000fe40000004100 */
[----:B------:R-:W-:Y:S01]  /*ae80*/  FMUL.FTZ R11, R11, R38 ;  /* 0x000000260b0b7220 */ /* 0x000fe20000410000 */
[----:B------:R-:W-:Y:S02]  /*ae90*/  HADD2.F32 R19, -RZ, R42.H1_H1 ;  /* 0x3000002aff137230 */ /* 0x000fe40000004100 */
[----:B------:R-:W-:Y:S01]  /*aea0*/  FMUL.FTZ R10, R10, R3 ;  /* 0x000000030a0a7220 */ /* 0x000fe20000410000 */
[----:B------:R-:W-:Y:S02]  /*aeb0*/  FMUL.FTZ R8, R9, R8 ;  /* 0x0000000809087220 */ /* 0x000fe40000410000 */
[----:B------:R-:W-:Y:S02]  /*aec0*/  FMUL.FTZ R19, R18, R19 ;  /* 0x0000001312137220 */ /* 0x000fe40000410000 */
[----:B------:R-:W-:-:S03]  /*aed0*/  F2FP.F16.F32.PACK_AB R11, R10, R11 ;  /* 0x0000000b0a0b723e */ /* 0x000fc600000000ff */
[----:B------:R-:W-:Y:S02]  /*aee0*/  F2FP.F16.F32.PACK_AB R19, R19, R8 ;  /* 0x000000081313723e */ /* 0x000fe400000000ff */
[----:B------:R-:W-:Y:S02]  /*aef0*/  PRMT R10, R11, 0x7632, R10 ;  /* 0x000076320b0a7816 */ /* 0x000fe4000000000a */
[C---:B------:R-:W-:Y:S02]  /*af00*/  PRMT R8, R19.reuse, 0x7632, R8 ;  /* 0x0000763213087816 */ /* 0x040fe40000000008 */
[----:B------:R-:W-:Y:S01]  /*af10*/  PRMT R9, R19, 0x7610, R9 ;  /* 0x0000761013097816 */ /* 0x000fe20000000009 */
[----:B------:R-:W-:Y:S06]  /*af20*/  @P0 BRA `(.L_x_2136) ;  /* 0x0000000000480947 */ /* 0x000fec0003800000 */
[----:B------:R-:W-:Y:S02]  /*af30*/  HADD2.F32 R3, -RZ, R4.H0_H0 ;  /* 0x20000004ff037230 */ /* 0x000fe40000004100 */
[----:B------:R-:W-:Y:S02]  /*af40*/  HADD2.F32 R0, -RZ, R43.H0_H0 ;  /* 0x2000002bff007230 */ /* 0x000fe40000004100 */
[----:B------:R-:W-:Y:S02]  /*af50*/  HADD2.F32 R4, -RZ, R44.H0_H0 ;  /* 0x2000002cff047230 */ /* 0x000fe40000004100 */
[----:B------:R-:W-:Y:S02]  /*af60*/  HADD2.F32 R7, -RZ, R7.H0_H0 ;  /* 0x20000007ff077230 */ /* 0x000fe40000004100 */
[----:B------:R-:W-:Y:S02]  /*af70*/  HADD2.F32 R6, -RZ, R6.H0_H0 ;  /* 0x20000006ff067230 */ /* 0x000fe40000004100 */
[----:B------:R-:W-:-:S02]  /*af80*/  HADD2.F32 R5, -RZ, R5.H0_H0 ;  /* 0x20000005ff057230 */ /* 0x000fc40000004100 */
[----:B------:R-:W-:Y:S01]  /*af90*/  FMUL.FTZ R0, R7, R0 ;  /* 0x0000000007007220 */ /* 0x000fe20000410000 */
[----:B------:R-:W-:Y:S02]  /*afa0*/  HADD2.F32 R43, -RZ, R43.H1_H1 ;  /* 0x3000002bff2b7230 */ /* 0x000fe40000004100 */
[----:B------:R-:W-:Y:S02]  /*afb0*/  HADD2.F32 R44, -RZ, R44.H1_H1 ;  /* 0x3000002cff2c7230 */ /* 0x000fe40000004100 */
[----:B------:R-:W-:Y:S01]  /*afc0*/  FMUL.FTZ R4, R5, R4 ;  /* 0x0000000405047220 */ /* 0x000fe20000410000 */
[----:B------:R-:W-:Y:S02]  /*afd0*/  FMUL.FTZ R43, R6, R43 ;  /* 0x0000002b062b7220 */ /* 0x000fe40000410000 */
[----:B------:R-:W-:-:S03]  /*afe0*/  FMUL.FTZ R3, R3, R44 ;  /* 0x0000002c03037220 */ /* 0x000fc60000410000 */
[----:B------:R-:W-:Y:S02]  /*aff0*/  F2FP.F16.F32.PACK_AB R0, R43, R0 ;  /* 0x000000002b00723e */ /* 0x000fe400000000ff */
[----:B------:R-:W-:Y:S02]  /*b000*/  F2FP.F16.F32.PACK_AB R3, R3, R4 ;  /* 0x000000040303723e */ /* 0x000fe400000000ff */
[C---:B------:R-:W-:Y:S02]  /*b010*/  PRMT R6, R0.reuse, 0x7632, R6 ;  /* 0x0000763200067816 */ /* 0x040fe40000000006 */
[----:B------:R-:W-:Y:S02]  /*b020*/  PRMT R7, R0, 0x7610, R7 ;  /* 0x0000761000077816 */ /* 0x000fe40000000007 */
[C---:B------:R-:W-:Y:S02]  /*b030*/  PRMT R4, R3.reuse, 0x7632, R4 ;  /* 0x0000763203047816 */ /* 0x040fe40000000004 */
[----:B------:R-:W-:-:S07]  /*b040*/  PRMT R5, R3, 0x7610, R5 ;  /* 0x0000761003057816 */ /* 0x000fce0000000005 */
.L_x_2136:
[----:B------:R-:W-:Y:S05]  /*b050*/  BSYNC B0 ;  /* 0x0000000000007941 */ /* 0x000fea0003800000 */
.L_x_2135:
        /* <DEDUP_REMOVED lines=10> */
[----:B------:R-:W-:Y:S01]  /*b100*/  FMUL.FTZ R15, R28, R15 ;  /* 0x0000000f1c0f7220 */ /* 0x000fe20000410000 */
[----:B------:R-:W-:Y:S01]  /*b110*/  F2FP.F16.F32.PACK_AB R13, R16, R13 ;  /* 0x0000000d100d723e */ /* 0x000fe200000000ff */
[----:B------:R-:W-:Y:S02]  /*b120*/  HADD2.F32 R12, -RZ, R9.H0_H0 ;  /* 0x20000009ff0c7230 */ /* 0x000fe40000004100 */
[----:B------:R-:W-:Y:S01]  /*b130*/  FMUL.FTZ R14, R21, R14 ;  /* 0x0000000e150e7220 */ /* 0x000fe20000410000 */
[----:B------:R-:W-:-:S02]  /*b140*/  HADD2.F32 R8, -RZ, R8.H0_H0 ;  /* 0x20000008ff087230 */ /* 0x000fc40000004100 */
[--C-:B------:R-:W-:Y:S02]  /*b150*/  HADD2.F32 R3, -RZ, R13.reuse.H0_H0 ;  /* 0x2000000dff037230 */ /* 0x100fe40000004100 */
[----:B------:R-:W-:Y:S01]  /*b160*/  F2FP.F16.F32.PACK_AB R15, R14, R15 ;  /* 0x0000000f0e0f723e */ /* 0x000fe200000000ff */
[----:B------:R-:W-:Y:S02]  /*b170*/  HADD2.F32 R13, -RZ, R13.H1_H1 ;  /* 0x3000000dff0d7230 */ /* 0x000fe40000004100 */
[----:B------:R-:W-:Y:S02]  /*b180*/  HADD2.F32 R11, -RZ, R11.H0_H0 ;  /* 0x2000000bff0b7230 */ /* 0x000fe40000004100 */
[----:B------:R-:W-:Y:S01]  /*b190*/  FMUL.FTZ R3, R3, R12 ;  /* 0x0000000c03037220 */ /* 0x000fe20000410000 */
[--C-:B------:R-:W-:Y:S02]  /*b1a0*/  HADD2.F32 R0, -RZ, R15.reuse.H0_H0 ;  /* 0x2000000fff007230 */ /* 0x100fe40000004100 */
[----:B------:R-:W-:Y:S01]  /*b1b0*/  FMUL.FTZ R8, R13, R8 ;  /* 0x000000080d087220 */ /* 0x000fe20000410000 */
[----:B------:R-:W-:-:S02]  /*b1c0*/  HADD2.F32 R15, -RZ, R15.H1_H1 ;  /* 0x3000000fff0f7230 */ /* 0x000fc40000004100 */
[----:B------:R-:W-:Y:S02]  /*b1d0*/  HADD2.F32 R10, -RZ, R10.H0_H0 ;  /* 0x2000000aff0a7230 */ /* 0x000fe40000004100 */
[----:B------:R-:W-:Y:S01]  /*b1e0*/  FMUL.FTZ R0, R0, R11 ;  /* 0x0000000b00007220 */ /* 0x000fe20000410000 */
[----:B------:R-:W-:Y:S01]  /*b1f0*/  F2FP.F16.F32.PACK_AB R3, R8, R3 ;  /* 0x000000030803723e */ /* 0x000fe200000000ff */
[----:B------:R-:W-:Y:S02]  /*b200*/  HADD2.F32 R7, -RZ, R7.H0_H0 ;  /* 0x20000007ff077230 */ /* 0x000fe40000004100 */
[----:B------:R-:W-:Y:S02]  /*b210*/  FMUL.FTZ R15, R15, R10 ;  /* 0x0000000a0f0f7220 */ /* 0x000fe40000410000 */
[--C-:B------:R-:W-:Y:S02]  /*b220*/  HADD2.F32 R9, -RZ, R3.reuse.H0_H0 ;  /* 0x20000003ff097230 */ /* 0x100fe40000004100 */
[----:B------:R-:W-:Y:S01]  /*b230*/  HADD2.F32 R10, -RZ, R3.H1_H1 ;  /* 0x30000003ff0a7230 */ /* 0x000fe20000004100 */
[----:B------:R-:W-:Y:S01]  /*b240*/  F2FP.F16.F32.PACK_AB R0, R15, R0 ;  /* 0x000000000f00723e */ /* 0x000fe200000000ff */
[----:B------:R-:W-:-:S02]  /*b250*/  HADD2.F32 R3, -RZ, R6.H0_H0 ;  /* 0x20000006ff037230 */ /* 0x000fc40000004100 */
[----:B------:R-:W-:Y:S02]  /*b260*/  HADD2.F32 R6, -RZ, R5.H0_H0 ;  /* 0x20000005ff067230 */ /* 0x000fe40000004100 */
[--C-:B------:R-:W-:Y:S02]  /*b270*/  HADD2.F32 R8, -RZ, R0.reuse.H0_H0 ;  /* 0x20000000ff087230 */ /* 0x100fe40000004100 */
[----:B------:R-:W-:Y:S02]  /*b280*/  HADD2.F32 R0, -RZ, R0.H1_H1 ;  /* 0x30000000ff007230 */ /* 0x000fe40000004100 */
[----:B------:R-:W-:Y:S01]  /*b290*/  FMUL.FTZ R6, R9, R6 ;  /* 0x0000000609067220 */ /* 0x000fe20000410000 */
[----:B------:R-:W-:Y:S02]  /*b2a0*/  HADD2.F32 R5, -RZ, R4.H0_H0 ;  /* 0x20000004ff057230 */ /* 0x000fe40000004100 */
[----:B------:R-:W-:Y:S01]  /*b2b0*/  FMUL.FTZ R7, R8, R7 ;  /* 0x0000000708077220 */ /* 0x000fe20000410000 */
[----:B------:R-:W-:-:S02]  /*b2c0*/  FMUL.FTZ R0, R0, R3 ;  /* 0x0000000300007220 */ /* 0x000fc40000410000 */
[----:B------:R-:W-:-:S03]  /*b2d0*/  FMUL.FTZ R5, R10, R5 ;  /* 0x000000050a057220 */ /* 0x000fc60000410000 */
[----:B------:R-:W-:Y:S02]  /*b2e0*/  F2FP.F16.F32.PACK_AB R0, R7, R0 ;  /* 0x000000000700723e */ /* 0x000fe400000000ff */
[----:B------:R-:W-:Y:S02]  /*b2f0*/  F2FP.F16.F32.PACK_AB R5, R6, R5 ;  /* 0x000000050605723e */ /* 0x000fe400000000ff */
[C---:B------:R-:W-:Y:S02]  /*b300*/  PRMT R28, R0.reuse, 0x7632, R28 ;  /* 0x00007632001c7816 */ /* 0x040fe4000000001c */
[----:B------:R-:W-:Y:S02]  /*b310*/  PRMT R25, R0, 0x7610, R25 ;  /* 0x0000761000197816 */ /* 0x000fe40000000019 */
[C---:B------:R-:W-:Y:S02]  /*b320*/  PRMT R19, R5.reuse, 0x7632, R19 ;  /* 0x0000763205137816 */ /* 0x040fe40000000013 */
[----:B------:R-:W-:Y:S01]  /*b330*/  PRMT R16, R5, 0x7610, R16 ;  /* 0x0000761005107816 */ /* 0x000fe20000000010 */
[----:B------:R-:W-:Y:S06]  /*b340*/  BRA `(.L_x_2103) ;  /* 0x0000002400587947 */ /* 0x000fec0003800000 */
.L_x_2120:
        /* <DEDUP_REMOVED lines=31> */
[----:B------:R-:W-:-:S07]  /*b540*/  MOV R32, R6 ;  /* 0x0000000600207202 */ /* 0x000fce0000000f00 */
.L_x_2140:
[-C--:B------:R-:W-:Y:S01]  /*b550*/  IMAD R20, R34, R3.reuse, RZ ;  /* 0x0000000322147224 */ /* 0x080fe200078e02ff */
[----:B------:R-:W-:-:S04]  /*b560*/  IADD3 R3, R0, R3, RZ ;  /* 0x0000000300037210 */ /* 0x000fc80007ffe0ff */
[----:B------:R-:W-:Y:S01]  /*b570*/  SHF.R.U32.HI R21, RZ, 0x2, R20 ;  /* 0x00000002ff157819 */ /* 0x000fe20000011614 */
[----:B------:R-:W-:Y:S01]  /*b580*/  IMAD R24, R34, R3, RZ ;  /* 0x0000000322187224 */ /* 0x000fe200078e02ff */
[----:B------:R-:W-:-:S03]  /*b590*/  IADD3 R3, R3, R0, RZ ;  /* 0x0000000003037210 */ /* 0x000fc60007ffe0ff */
[----:B------:R-:W-:Y:S01]  /*b5a0*/  IMAD.WIDE.U32 R20, R21, 0x8, R18 ;  /* 0x0000000815147825 */ /* 0x000fe200078e0012 */
[----:B------:R-:W-:-:S03]  /*b5b0*/  SHF.R.U32.HI R25, RZ, 0x2, R24 ;  /* 0x00000002ff197819 */ /* 0x000fc60000011618 */
[----:B------:R-:W-:Y:S02]  /*b5c0*/  IMAD R26, R34, R3, RZ ;  /* 0x00000003221a7224 */ /* 0x000fe400078e02ff */
[----:B------:R-:W2:Y:S01]  /*b5d0*/  LDG.E.64 R20, desc[UR58][R20.64] ;  /* 0x0000003a14147981 */ /* 0x000ea2000c1e1b00 */
[----:B------:R-:W-:Y:S02]  /*b5e0*/  IMAD.WIDE.U32 R24, R25, 0x8, R18 ;  /* 0x0000000819187825 */ /* 0x000fe400078e0012 */
[----:B------:R-:W-:Y:S02]  /*b5f0*/  SHF.R.U32.HI R27, RZ, 0x2, R26 ;  /* 0x00000002ff1b7819 */ /* 0x000fe4000001161a */
[----:B------:R-:W-:Y:S02]  /*b600*/  IMAD.IADD R3, R3, 0x1, R0 ;  /* 0x0000000103037824 */ /* 0x000fe400078e0200 */
[----:B------:R-:W3:Y:S01]  /*b610*/  LDG.E.64 R24, desc[UR58][R24.64] ;  /* 0x0000003a18187981 */ /* 0x000ee2000c1e1b00 */
[----:B------:R-:W-:-:S04]  /*b620*/  IMAD.WIDE.U32 R26, R27, 0x8, R18 ;  /* 0x000000081b1a7825 */ /* 0x000fc800078e0012 */
[----:B------:R-:W-:Y:S02]  /*b630*/  IMAD R28, R34, R3, RZ ;  /* 0x00000003221c7224 */ /* 0x000fe400078e02ff */
[----:B------:R-:W4:Y:S03]  /*b640*/  LDG.E.64 R26, desc[UR58][R26.64] ;  /* 0x0000003a1a1a7981 */ /* 0x000f26000c1e1b00 */
[----:B------:R-:W-:-:S05]  /*b650*/  SHF.R.U32.HI R29, RZ, 0x2, R28 ;  /* 0x00000002ff1d7819 */ /* 0x000fca000001161c */
[----:B------:R-:W-:-:S06]  /*b660*/  IMAD.WIDE.U32 R28, R29, 0x8, R18 ;  /* 0x000000081d1c7825 */ /* 0x000fcc00078e0012 */
[----:B------:R-:W5:Y:S01]  /*b670*/  LDG.E.64 R28, desc[UR58][R28.64] ;  /* 0x0000003a1c1c7981 */ /* 0x000f62000c1e1b00 */
[----:B------:R-:W-:Y:S01]  /*b680*/  IADD3 R3, R3, R0, RZ ;  /* 0x0000000003037210 */ /* 0x000fe20007ffe0ff */
[----:B------:R-:W-:Y:S02]  /*b690*/  HADD2.F32 R35, -RZ, R32.H0_H0 ;  /* 0x20000020ff237230 */ /* 0x000fe40000004100 */
[----:B------:R-:W-:Y:S02]  /*b6a0*/  HADD2.F32 R33, -RZ, R33.H0_H0 ;  /* 0x20000021ff217230 */ /* 0x000fe40000004100 */
[----:B------:R-:W-:Y:S02]  /*b6b0*/  IMAD R37, R0, 0x3, R3 ;  /* 0x0000000300257824 */ /* 0x000fe400078e0203 */
[----:B------:R-:W-:Y:S02]  /*b6c0*/  HADD2.F32 R31, -RZ, R31.H0_H0 ;  /* 0x2000001fff1f7230 */ /* 0x000fe40000004100 */
[----:B------:R-:W-:Y:S01]  /*b6d0*/  HADD2.F32 R16, -RZ, R16.H0_H0 ;  /* 0x20000010ff107230 */ /* 0x000fe20000004100 */
[----:B------:R-:W-:Y:S01]  /*b6e0*/  ISETP.GE.U32.AND P0, PT, R37, R30, PT ;  /* 0x0000001e2500720c */ /* 0x000fe20003f06070 */
[----:B------:R-:W-:-:S02]  /*b6f0*/  HADD2.F32 R37, -RZ, R14.H0_H0 ;  /* 0x2000000eff257230 */ /* 0x000fc40000004100 */
[----:B------:R-:W-:Y:S02]  /*b700*/  HADD2.F32 R13, -RZ, R13.H0_H0 ;  /* 0x2000000dff0d7230 */ /* 0x000fe40000004100 */
[----:B------:R-:W-:Y:S02]  /*b710*/  HADD2.F32 R12, -RZ, R12.H0_H0 ;  /* 0x2000000cff0c7230 */ /* 0x000fe40000004100 */
[----:B------:R-:W-:Y:S02]  /*b720*/  HADD2.F32 R39, -RZ, R8.H0_H0 ;  /* 0x20000008ff277230 */ /* 0x000fe40000004100 */
[----:B------:R-:W-:Y:S02]  /*b730*/  HADD2.F32 R11, -RZ, R11.H0_H0 ;  /* 0x2000000bff0b7230 */ /* 0x000fe40000004100 */
[----:B------:R-:W-:Y:S02]  /*b740*/  HADD2.F32 R7, -RZ, R7.H0_H0 ;  /* 0x20000007ff077230 */ /* 0x000fe40000004100 */
[----:B--2---:R-:W-:-:S02]  /*b750*/  HADD2.F32 R32, -RZ, R20.H0_H0 ;  /* 0x20000014ff207230 */ /* 0x004fc40000004100 */
[----:B------:R-:W-:Y:S02]  /*b760*/  HADD2.F32 R36, -RZ, R20.H1_H1 ;  /* 0x30000014ff247230 */ /* 0x000fe40000004100 */
[----:B------:R-:W-:Y:S02]  /*b770*/  HADD2.F32 R14, -RZ, R21.H0_H0 ;  /* 0x20000015ff0e7230 */ /* 0x000fe40000004100 */
[----:B------:R-:W-:Y:S01]  /*b780*/  FMUL.FTZ R32, R33, R32 ;  /* 0x0000002021207220 */ /* 0x000fe20000410000 */
[----:B------:R-:W-:Y:S01]  /*b790*/  FMUL.FTZ R33, R35, R36 ;  /* 0x0000002423217220 */ /* 0x000fe20000410000 */
[----:B------:R-:W-:Y:S02]  /*b7a0*/  HADD2.F32 R35, -RZ, R15.H0_H0 ;  /* 0x2000000fff237230 */ /* 0x000fe40000004100 */
[----:B------:R-:W-:Y:S01]  /*b7b0*/  FMUL.FTZ R14, R31, R14 ;  /* 0x0000000e1f0e7220 */ /* 0x000fe20000410000 */
[--C-:B---3--:R-:W-:Y:S02]  /*b7c0*/  HADD2.F32 R38, -RZ, R24.reuse.H1_H1 ;  /* 0x30000018ff267230 */ /* 0x108fe40000004100 */
[----:B------:R-:W-:Y:S01]  /*b7d0*/  HADD2.F32 R15, -RZ, R21.H1_H1 ;  /* 0x30000015ff0f7230 */ /* 0x000fe20000004100 */
[----:B------:R-:W-:Y:S01]  /*b7e0*/  F2FP.F16.F32.PACK_AB R33, R33, R32 ;  /* 0x000000202121723e */ /* 0x000fe200000000ff */
[----:B------:R-:W-:-:S02]  /*b7f0*/  HADD2.F32 R36, -RZ, R24.H0_H0 ;  /* 0x20000018ff247230 */ /* 0x000fc40000004100 */
[----:B------:R-:W-:Y:S01]  /*b800*/  FMUL.FTZ R31, R37, R38 ;  /* 0x00000026251f7220 */ /* 0x000fe20000410000 */
[----:B------:R-:W-:Y:S02]  /*b810*/  HADD2.F32 R40, -RZ, R25.H0_H0 ;  /* 0x20000019ff287230 */ /* 0x000fe40000004100 */
[----:B------:R-:W-:Y:S01]  /*b820*/  FMUL.FTZ R15, R16, R15 ;  /* 0x0000000f100f7220 */ /* 0x000fe20000410000 */
[----:B------:R-:W-:Y:S02]  /*b830*/  HADD2.F32 R37, -RZ, R9.H0_H0 ;  /* 0x20000009ff257230 */ /* 0x000fe40000004100 */
[----:B------:R-:W-:Y:S01]  /*b840*/  FMUL.FTZ R16, R35, R36 ;  /* 0x0000002423107220 */ /* 0x000fe20000410000 */
[----:B------:R-:W-:Y:S02]  /*b850*/  HADD2.F32 R9, -RZ, R25.H1_H1 ;  /* 0x30000019ff097230 */ /* 0x000fe40000004100 */
[----:B------:R-:W-:Y:S01]  /*b860*/  FMUL.FTZ R13, R13, R40 ;  /* 0x000000280d0d7220 */ /* 0x000fe20000410000 */
[----:B------:R-:W-:Y:S01]  /*b870*/  HADD2.F32 R35, -RZ, R10.H0_H0 ;  /* 0x2000000aff237230 */ /* 0x000fe20000004100 */
[----:B------:R-:W-:Y:S01]  /*b880*/  F2FP.F16.F32.PACK_AB R14, R15, R14 ;  /* 0x0000000e0f0e723e */ /* 0x000fe200000000ff */
[----:B----4-:R-:W-:-:S02]  /*b890*/  HADD2.F32 R36, -RZ, R26.H1_H1 ;  /* 0x3000001aff247230 */ /* 0x010fc40000004100 */
[----:B------:R-:W-:Y:S01]  /*b8a0*/  FMUL.FTZ R10, R12, R9 ;  /* 0x000000090c0a7220 */ /* 0x000fe20000410000 */
[----:B------:R-:W-:Y:S01]  /*b8b0*/  HADD2.F32 R8, -RZ, R26.H0_H0 ;  /* 0x2000001aff087230 */ /* 0x000fe20000004100 */
[----:B------:R-:W-:Y:S01]  /*b8c0*/  F2FP.F16.F32.PACK_AB R15, R31, R16 ;  /* 0x000000101f0f723e */ /* 0x000fe200000000ff */
[--C-:B------:R-:W-:Y:S02]  /*b8d0*/  HADD2.F32 R38, -RZ, R27.reuse.H0_H0 ;  /* 0x2000001bff267230 */ /* 0x100fe40000004100 */
[----:B------:R-:W-:Y:S01]  /*b8e0*/  FMUL.FTZ R12, R35, R36 ;  /* 0x00000024230c7220 */ /* 0x000fe20000410000 */
[----:B------:R-:W-:Y:S02]  /*b8f0*/  HADD2.F32 R40, -RZ, R27.H1_H1 ;  /* 0x3000001bff287230 */ /* 0x000fe40000004100 */
[----:B------:R-:W-:Y:S01]  /*b900*/  FMUL.FTZ R11, R11, R8 ;  /* 0x000000080b0b7220 */ /* 0x000fe20000410000 */
[----:B------:R-:W-:Y:S02]  /*b910*/  HADD2.F32 R35, -RZ, R6.H0_H0 ;  /* 0x20000006ff237230 */ /* 0x000fe40000004100 */
[----:B------:R-:W-:Y:S01]  /*b920*/  FMUL.FTZ R8, R37, R38 ;  /* 0x0000002625087220 */ /* 0x000fe20000410000 */
[----:B-----5:R-:W-:-:S02]  /*b930*/  HADD2.F32 R6, -RZ, R28.H0_H0 ;  /* 0x2000001cff067230 */ /* 0x020fc40000004100 */
[----:B------:R-:W-:Y:S01]  /*b940*/  FMUL.FTZ R9, R39, R40 ;  /* 0x0000002827097220 */ /* 0x000fe20000410000 */
[----:B------:R-:W-:Y:S01]  /*b950*/  HADD2.F32 R36, -RZ, R28.H1_H1 ;  /* 0x3000001cff247230 */ /* 0x000fe20000004100 */
[----:B------:R-:W-:Y:S01]  /*b960*/  F2FP.F16.F32.PACK_AB R13, R10, R13 ;  /* 0x0000000d0a0d723e */ /* 0x000fe200000000ff */
[----:B------:R-:W-:Y:S01]  /*b970*/  HADD2.F32 R37, -RZ, R5.H0_H0 ;  /* 0x20000005ff257230 */ /* 0x000fe20000004100 */
[----:B------:R-:W-:Y:S01]  /*b980*/  F2FP.F16.F32.PACK_AB R11, R12, R11 ;  /* 0x0000000b0c0b723e */ /* 0x000fe200000000ff */
[----:B------:R-:W-:Y:S02]  /*b990*/  HADD2.F32 R40, -RZ, R4.H0_H0 ;  /* 0x20000004ff287230 */ /* 0x000fe40000004100 */
[----:B------:R-:W-:Y:S01]  /*b9a0*/  FMUL.FTZ R4, R7, R6 ;  /* 0x0000000607047220 */ /* 0x000fe20000410000 */
[--C-:B------:R-:W-:Y:S02]  /*b9b0*/  HADD2.F32 R38, -RZ, R29.reuse.H0_H0 ;  /* 0x2000001dff267230 */ /* 0x100fe40000004100 */
[----:B------:R-:W-:Y:S01]  /*b9c0*/  FMUL.FTZ R5, R35, R36 ;  /* 0x0000002423057220 */ /* 0x000fe20000410000 */
[----:B------:R-:W-:Y:S01]  /*b9d0*/  HADD2.F32 R39, -RZ, R29.H1_H1 ;  /* 0x3000001dff277230 */ /* 0x000fe20000004100 */
[----:B------:R-:W-:Y:S01]  /*b9e0*/  F2FP.F16.F32.PACK_AB R9, R9, R8 ;  /* 0x000000080909723e */ /* 0x000fe200000000ff */
[----:B------:R-:W-:-:S02]  /*b9f0*/  FMUL.FTZ R6, R37, R38 ;  /* 0x0000002625067220 */ /* 0x000fc40000410000 */
[----:B------:R-:W-:Y:S01]  /*ba00*/  F2FP.F16.F32.PACK_AB R4, R5, R4 ;  /* 0x000000040504723e */ /* 0x000fe200000000ff */
[----:B------:R-:W-:Y:S01]  /*ba10*/  FMUL.FTZ R7, R39, R40 ;  /* 0x0000002827077220 */ /* 0x000fe20000410000 */
[C---:B------:R-:W-:Y:S02]  /*ba20*/  PRMT R16, R14.reuse, 0x7632, R16 ;  /* 0x000076320e107816 */ /* 0x040fe40000000010 */
[----:B------:R-:W-:Y:S02]  /*ba30*/  PRMT R31, R14, 0x7610, R31 ;  /* 0x000076100e1f7816 */ /* 0x000fe4000000001f */
[----:B------:R-:W-:Y:S02]  /*ba40*/  F2FP.F16.F32.PACK_AB R5, R7, R6 ;  /* 0x000000060705723e */ /* 0x000fe400000000ff */
[C---:B------:R-:W-:Y:S02]  /*ba50*/  PRMT R6, R4.reuse, 0x7632, R6 ;  /* 0x0000763204067816 */ /* 0x040fe40000000006 */
[----:B------:R-:W-:-:S02]  /*ba60*/  PRMT R7, R4, 0x7610, R7 ;  /* 0x0000761004077816 */ /* 0x000fc40000000007 */
[----:B------:R-:W-:Y:S02]  /*ba70*/  PRMT R32, R33, 0x7632, R32 ;  /* 0x0000763221207816 */ /* 0x000fe40000000020 */
[----:B------:R-:W-:Y:S02]  /*ba80*/  PRMT R14, R15, 0x7632, R14 ;  /* 0x000076320f0e7816 */ /* 0x000fe4000000000e */
[----:B------:R-:W-:Y:S02]  /*ba90*/  PRMT R12, R13, 0x7632, R12 ;  /* 0x000076320d0c7816 */ /* 0x000fe4000000000c */
[----:B------:R-:W-:Y:S02]  /*baa0*/  PRMT R10, R11, 0x7632, R10 ;  /* 0x000076320b0a7816 */ /* 0x000fe4000000000a */
[----:B------:R-:W-:Y:S02]  /*bab0*/  PRMT R8, R9, 0x7632, R8 ;  /* 0x0000763209087816 */ /* 0x000fe40000000008 */
[----:B------:R-:W-:Y:S01]  /*bac0*/  PRMT R4, R5, 0x7632, R4 ;  /* 0x0000763205047816 */ /* 0x000fe20000000004 */
[----:B------:R-:W-:Y:S06]  /*bad0*/  @!P0 BRA `(.L_x_2140) ;  /* 0xfffffff8009c8947 */ /* 0x000fec000383ffff */
[----:B------:R-:W-:Y:S05]  /*bae0*/  BSYNC B1 ;  /* 0x0000000000017941 */ /* 0x000fea0003800000 */
.L_x_2139:
        /* <DEDUP_REMOVED lines=8> */
[----:B------:R-:W-:Y:S02]  /*bb70*/  PRMT R28, R28, 0x7632, R28 ;  /* 0x000076321c1c7816 */ /* 0x000fe4000000001c */
[----:B------:R-:W-:-:S07]  /*bb80*/  PRMT R29, R29, 0x7632, R29 ;  /* 0x000076321d1d7816 */ /* 0x000fce000000001d */
.L_x_2138:
[----:B------:R-:W-:Y:S05]  /*bb90*/  BSYNC B0 ;  /* 0x0000000000007941 */ /* 0x000fea0003800000 */
.L_x_2137:
[----:B------:R-:W-:Y:S01]  /*bba0*/  ISETP.GE.U32.AND P1, PT, R3, R30, PT ;  /* 0x0000001e0300720c */ /* 0x000fe20003f26070 */
[----:B------:R-:W-:-:S12]  /*bbb0*/  BSSY B0, `(.L_x_2141) ;  /* 0x0000028000007945 */ /* 0x000fd80003800000 */
[----:B------:R-:W-:Y:S05]  /*bbc0*/  @P1 BRA `(.L_x_2142) ;  /* 0x0000000000981947 */ /* 0x000fea0003800000 */
[----:B------:R-:W-:-:S05]  /*bbd0*/  IMAD R20, R34, R3, RZ ;  /* 0x0000000322147224 */ /* 0x000fca00078e02ff */
[----:B------:R-:W-:-:S05]  /*bbe0*/  SHF.R.U32.HI R21, RZ, 0x2, R20 ;  /* 0x00000002ff157819 */ /* 0x000fca0000011614 */
[----:B------:R-:W-:-:S06]  /*bbf0*/  IMAD.WIDE.U32 R20, R21, 0x8, R18 ;  /* 0x0000000815147825 */ /* 0x000fcc00078e0012 */
[----:B------:R-:W2:Y:S01]  /*bc00*/  LDG.E.64 R20, desc[UR58][R20.64] ;  /* 0x0000003a14147981 */ /* 0x000ea2000c1e1b00 */
[----:B------:R-:W-:-:S04]  /*bc10*/  IADD3 R39, R3, R0, RZ ;  /* 0x0000000003277210 */ /* 0x000fc80007ffe0ff */
[----:B------:R-:W-:Y:S02]  /*bc20*/  ISETP.GE.U32.AND P0, PT, R39, R30, PT ;  /* 0x0000001e2700720c */ /* 0x000fe40003f06070 */
[----:B--2---:R-:W-:Y:S02]  /*bc30*/  PRMT R36, R36, 0x5410, R20 ;  /* 0x0000541024247816 */ /* 0x004fe40000000014 */
[----:B------:R-:W-:Y:S02]  /*bc40*/  PRMT R37, R20, 0x5432, R21 ;  /* 0x0000543214257816 */ /* 0x000fe40000000015 */
[----:B------:R-:W-:-:S07]  /*bc50*/  PRMT R38, R21, 0x7632, R38 ;  /* 0x0000763215267816 */ /* 0x000fce0000000026 */
[----:B------:R-:W-:Y:S05]  /*bc60*/  @P0 BRA `(.L_x_2142) ;  /* 0x0000000000700947 */ /* 0x000fea0003800000 */
[----:B------:R-:W-:-:S05]  /*bc70*/  IMAD R20, R34, R39, RZ ;  /* 0x0000002722147224 */ /* 0x000fca00078e02ff */
[----:B------:R-:W-:-:S05]  /*bc80*/  SHF.R.U32.HI R21, RZ, 0x2, R20 ;  /* 0x00000002ff157819 */ /* 0x000fca0000011614 */
[----:B------:R-:W-:-:S06]  /*bc90*/  IMAD.WIDE.U32 R20, R21, 0x8, R18 ;  /* 0x0000000815147825 */ /* 0x000fcc00078e0012 */
[----:B------:R-:W2:Y:S01]  /*bca0*/  LDG.E.64 R20, desc[UR58][R20.64] ;  /* 0x0000003a14147981 */ /* 0x000ea2000c1e1b00 */
[----:B------:R-:W-:-:S05]  /*bcb0*/  IMAD.IADD R39, R39, 0x1, R0 ;  /* 0x0000000127277824 */ /* 0x000fca00078e0200 */
[----:B------:R-:W-:Y:S02]  /*bcc0*/  ISETP.GE.U32.AND P0, PT, R39, R30, PT ;  /* 0x0000001e2700720c */ /* 0x000fe40003f06070 */
[--C-:B--2---:R-:W-:Y:S02]  /*bcd0*/  PRMT R35, R35, 0x5410, R20.reuse ;  /* 0x0000541023237816 */ /* 0x104fe40000000014 */
[----:B------:R-:W-:Y:S02]  /*bce0*/  PRMT R38, R38, 0x7610, R20 ;  /* 0x0000761026267816 */ /* 0x000fe40000000014 */
[C---:B------:R-:W-:Y:S02]  /*bcf0*/  PRMT R36, R21.reuse, 0x7610, R36 ;  /* 0x0000761015247816 */ /* 0x040fe40000000024 */
[----:B------:R-:W-:-:S05]  /*bd00*/  PRMT R40, R21, 0x7632, R40 ;  /* 0x0000763215287816 */ /* 0x000fca0000000028 */
[----:B------:R-:W-:Y:S05]  /*bd10*/  @P0 BRA `(.L_x_2142) ;  /* 0x0000000000440947 */ /* 0x000fea0003800000 */
[----:B------:R-:W-:Y:S01]  /*bd20*/  IADD3 R21, R39, R0, RZ ;  /* 0x0000000027157210 */ /* 0x000fe20007ffe0ff */
[----:B------:R-:W-:-:S03]  /*bd30*/  IMAD R39, R34, R39, RZ ;  /* 0x0000002722277224 */ /* 0x000fc600078e02ff */
[----:B------:R-:W-:Y:S02]  /*bd40*/  ISETP.GE.U32.AND P0, PT, R21, R30, PT ;  /* 0x0000001e1500720c */ /* 0x000fe40003f06070 */
[----:B------:R-:W-:-:S05]  /*bd50*/  SHF.R.U32.HI R25, RZ, 0x2, R39 ;  /* 0x00000002ff197819 */ /* 0x000fca0000011627 */
[----:B------:R-:W-:-:S06]  /*bd60*/  IMAD.WIDE.U32 R24, R25, 0x8, R18 ;  /* 0x0000000819187825 */ /* 0x000fcc00078e0012 */
[----:B------:R-:W-:-:S05]  /*bd70*/  @!P0 IMAD R34, R34, R21, RZ ;  /* 0x0000001522228224 */ /* 0x000fca00078e02ff */
[----:B------:R-:W-:-:S05]  /*bd80*/  @!P0 SHF.R.U32.HI R21, RZ, 0x2, R34 ;  /* 0x00000002ff158819 */ /* 0x000fca0000011622 */
[----:B------:R-:W-:Y:S02]  /*bd90*/  @!P0 IMAD.WIDE.U32 R20, R21, 0x8, R18 ;  /* 0x0000000815148825 */ /* 0x000fe400078e0012 */
[----:B------:R-:W2:Y:S04]  /*bda0*/  LDG.E.64 R18, desc[UR58][R24.64] ;  /* 0x0000003a18127981 */ /* 0x000ea8000c1e1b00 */
[----:B------:R-:W3:Y:S01]  /*bdb0*/  @!P0 LDG.E.64 R20, desc[UR58][R20.64] ;  /* 0x0000003a14148981 */ /* 0x000ee2000c1e1b00 */
[C---:B--2---:R-:W-:Y:S02]  /*bdc0*/  PRMT R25, R18.reuse, 0x5410, R19 ;  /* 0x0000541012197816 */ /* 0x044fe40000000013 */
[----:B------:R-:W-:Y:S02]  /*bdd0*/  PRMT R35, R18, 0x7632, R35 ;  /* 0x0000763212237816 */ /* 0x000fe40000000023 */
[----:B---3--:R-:W-:-:S02]  /*bde0*/  @!P0 PRMT R26, R20, 0x7610, R26 ;  /* 0x00007610141a8816 */ /* 0x008fc4000000001a */
[----:B------:R-:W-:Y:S02]  /*bdf0*/  PRMT R27, R19, 0x7632, R27 ;  /* 0x00007632131b7816 */ /* 0x000fe4000000001b */
[----:B------:R-:W-:Y:S02]  /*be00*/  @!P0 PRMT R28, R20, 0x7632, R28 ;  /* 0x00007632141c8816 */ /* 0x000fe4000000001c */
[----:B------:R-:W-:Y:S02]  /*be10*/  @!P0 PRMT R26, R26, 0x5410, R21 ;  /* 0x000054101a1a8816 */ /* 0x000fe40000000015 */
[----:B------:R-:W-:-:S07]  /*be20*/  @!P0 PRMT R29, R21, 0x7632, R29 ;  /* 0x00007632151d8816 */ /* 0x000fce000000001d */
.L_x_2142:
[----:B------:R-:W-:Y:S05]  /*be30*/  BSYNC B0 ;  /* 0x0000000000007941 */ /* 0x000fea0003800000 */
.L_x_2141:
[----:B------:R-:W-:Y:S04]  /*be40*/  BSSY B0, `(.L_x_2143) ;  /* 0x0000051000007945 */ /* 0x000fe80003800000 */
[----:B------:R-:W-:Y:S05]  /*be50*/  @P1 BRA `(.L_x_2144) ;  /* 0x00000004003c1947 */ /* 0x000fea0003800000 */
[----:B------:R-:W-:Y:S01]  /*be60*/  IADD3 R3, R3, R0, RZ ;  /* 0x0000000003037210 */ /* 0x000fe20007ffe0ff */
[----:B------:R-:W-:Y:S02]  /*be70*/  HADD2.F32 R33, -RZ, R33.H0_H0 ;  /* 0x20000021ff217230 */ /* 0x000fe40000004100 */
[----:B------:R-:W-:Y:S01]  /*be80*/  HADD2.F32 R32, -RZ, R32.H0_H0 ;  /* 0x20000020ff207230 */ /* 0x000fe20000004100 */
[----:B------:R-:W-:Y:S01]  /*be90*/  ISETP.GE.U32.AND P0, PT, R3, R30, PT ;  /* 0x0000001e0300720c */ /* 0x000fe20003f06070 */
[----:B------:R-:W-:Y:S02]  /*bea0*/  HADD2.F32 R31, -RZ, R31.H0_H0 ;  /* 0x2000001fff1f7230 */ /* 0x000fe40000004100 */
[----:B------:R-:W-:Y:S02]  /*beb0*/  HADD2.F32 R16, -RZ, R16.H0_H0 ;  /* 0x20000010ff107230 */ /* 0x000fe40000004100 */
[----:B------:R-:W-:Y:S02]  /*bec0*/  HADD2.F32 R18, -RZ, R36.H1_H1 ;  /* 0x30000024ff127230 */ /* 0x000fe40000004100 */
        /* <DEDUP_REMOVED lines=18> */
[----:B------:R-:W-:Y:S01]  /*bff0*/  FMUL.FTZ R18, R18, R19 ;  /* 0x0000001312127220 */ /* 0x000fe20000410000 */
[----:B------:R-:W-:Y:S02]  /*c000*/  IMAD.IADD R19, R3, 0x1, R0 ;  /* 0x0000000103137824 */ /* 0x000fe400078e0200 */
[----:B------:R-:W-:-:S02]  /*c010*/  HADD2.F32 R14, -RZ, R14.H0_H0 ;  /* 0x2000000eff0e7230 */ /* 0x000fc40000004100 */
[----:B------:R-:W-:Y:S01]  /*c020*/  HADD2.F32 R12, -RZ, R35.H1_H1 ;  /* 0x30000023ff0c7230 */ /* 0x000fe20000004100 */
[----:B------:R-:W-:Y:S01]  /*c030*/  ISETP.GE.U32.AND P0, PT, R19, R30, PT ;  /* 0x0000001e1300720c */ /* 0x000fe20003f06070 */
[----:B------:R-:W-:Y:S02]  /*c040*/  HADD2.F32 R13, -RZ, R38.H1_H1 ;  /* 0x30000026ff0d7230 */ /* 0x000fe40000004100 */
[----:B------:R-:W-:Y:S02]  /*c050*/  HADD2.F32 R21, -RZ, R40.H0_H0 ;  /* 0x20000028ff157230 */ /* 0x000fe40000004100 */
        /* <DEDUP_REMOVED lines=18> */
[----:B------:R-:W-:Y:S01]  /*c180*/  FMUL.FTZ R8, R11, R8 ;  /* 0x000000080b087220 */ /* 0x000fe20000410000 */
[----:B------:R-:W-:Y:S02]  /*c190*/  HADD2.F32 R18, -RZ, R25.H1_H1 ;  /* 0x30000019ff127230 */ /* 0x000fe40000004100 */
[----:B------:R-:W-:Y:S01]  /*c1a0*/  FMUL.FTZ R35, R10, R35 ;  /* 0x000000230a237220 */ /* 0x000fe20000410000 */
[----:B------:R-:W-:Y:S02]  /*c1b0*/  HADD2.F32 R20, -RZ, R27.H0_H0 ;  /* 0x2000001bff147230 */ /* 0x000fe40000004100 */
[----:B------:R-:W-:Y:S02]  /*c1c0*/  FMUL.FTZ R9, R9, R18 ;  /* 0x0000001209097220 */ /* 0x000fe40000410000 */
[----:B------:R-:W-:Y:S01]  /*c1d0*/  F2FP.F16.F32.PACK_AB R8, R35, R8 ;  /* 0x000000082308723e */ /* 0x000fe200000000ff */
[----:B------:R-:W-:-:S03]  /*c1e0*/  FMUL.FTZ R20, R3, R20 ;  /* 0x0000001403147220 */ /* 0x000fc60000410000 */
[----:B------:R-:W-:Y:S02]  /*c1f0*/  PRMT R10, R8, 0x7632, R10 ;  /* 0x00007632080a7816 */ /* 0x000fe4000000000a */
[----:B------:R-:W-:Y:S02]  /*c200*/  F2FP.F16.F32.PACK_AB R9, R20, R9 ;  /* 0x000000091409723e */ /* 0x000fe400000000ff */
[----:B------:R-:W-:Y:S02]  /*c210*/  PRMT R11, R8, 0x7610, R11 ;  /* 0x00007610080b7816 */ /* 0x000fe4000000000b */
[----:B------:R-:W-:Y:S01]  /*c220*/  PRMT R8, R9, 0x7632, R8 ;  /* 0x0000763209087816 */ /* 0x000fe20000000008 */
[----:B------:R-:W-:Y:S06]  /*c230*/  @P0 BRA `(.L_x_2144) ;  /* 0x0000000000440947 */ /* 0x000fec0003800000 */
[----:B------:R-:W-:Y:S02]  /*c240*/  HADD2.F32 R0, -RZ, R26.H0_H0 ;  /* 0x2000001aff007230 */ /* 0x000fe40000004100 */
[----:B------:R-:W-:Y:S02]  /*c250*/  HADD2.F32 R7, -RZ, R7.H0_H0 ;  /* 0x20000007ff077230 */ /* 0x000fe40000004100 */
[----:B------:R-:W-:Y:S02]  /*c260*/  HADD2.F32 R6, -RZ, R6.H0_H0 ;  /* 0x20000006ff067230 */ /* 0x000fe40000004100 */
[----:B------:R-:W-:Y:S02]  /*c270*/  HADD2.F32 R5, -RZ, R5.H0_H0 ;  /* 0x20000005ff057230 */ /* 0x000fe40000004100 */
[----:B------:R-:W-:Y:S01]  /*c280*/  FMUL.FTZ R0, R7, R0 ;  /* 0x0000000007007220 */ /* 0x000fe20000410000 */
[----:B------:R-:W-:Y:S02]  /*c290*/  HADD2.F32 R4, -RZ, R4.H0_H0 ;  /* 0x20000004ff047230 */ /* 0x000fe40000004100 */
[----:B------:R-:W-:-:S02]  /*c2a0*/  HADD2.F32 R3, -RZ, R28.H0_H0 ;  /* 0x2000001cff037230 */ /* 0x000fc40000004100 */
[----:B------:R-:W-:Y:S02]  /*c2b0*/  HADD2.F32 R26, -RZ, R26.H1_H1 ;  /* 0x3000001aff1a7230 */ /* 0x000fe40000004100 */
        /* <DEDUP_REMOVED lines=8> */
[----:B------:R-:W-:-:S07]  /*c340*/  PRMT R4, R5, 0x7632, R4 ;  /* 0x0000763205047816 */ /* 0x000fce0000000004 */
.L_x_2144:
[----:B------:R-:W-:Y:S05]  /*c350*/  BSYNC B0 ;  /* 0x0000000000007941 */ /* 0x000fea0003800000 */
.L_x_2143:
[----:B------:R-:W-:Y:S02]  /*c360*/  HADD2.F32 R18, -RZ, R13.H0_H0 ;  /* 0x2000000dff127230 */ /* 0x000fe40000004100 */
[----:B------:R-:W-:Y:S02]  /*c370*/  HADD2.F32 R13, -RZ, R16.H0_H0 ;  /* 0x20000010ff0d7230 */ /* 0x000fe40000004100 */
[----:B------:R-:W-:Y:S02]  /*c380*/  HADD2.F32 R0, -RZ, R33.H0_H0 ;  /* 0x20000021ff007230 */ /* 0x000fe40000004100 */
[----:B------:R-:W-:Y:S02]  /*c390*/  HADD2.F32 R15, -RZ, R15.H0_H0 ;  /* 0x2000000fff0f7230 */ /* 0x000fe40000004100 */
[----:B------:R-:W-:Y:S02]  /*c3a0*/  HADD2.F32 R3, -RZ, R32.H0_H0 ;  /* 0x20000020ff037230 */ /* 0x000fe40000004100 */
[----:B------:R-:W-:-:S02]  /*c3b0*/  HADD2.F32 R14, -RZ, R14.H0_H0 ;  /* 0x2000000eff0e7230 */ /* 0x000fc40000004100 */
[----:B------:R-:W-:Y:S01]  /*c3c0*/  FMUL.FTZ R0, R0, R15 ;  /* 0x0000000f00007220 */ /* 0x000fe20000410000 */
[----:B------:R-:W-:Y:S02]  /*c3d0*/  HADD2.F32 R31, -RZ, R31.H0_H0 ;  /* 0x2000001fff1f7230 */ /* 0x000fe40000004100 */
[----:B------:R-:W-:Y:S02]  /*c3e0*/  HADD2.F32 R16, -RZ, R12.H0_H0 ;  /* 0x2000000cff107230 */ /* 0x000fe40000004100 */
[----:B------:R-:W-:Y:S01]  /*c3f0*/  FMUL.FTZ R3, R3, R14 ;  /* 0x0000000e03037220 */ /* 0x000fe20000410000 */
[----:B------:R-:W-:Y:S02]  /*c400*/  HADD2.F32 R14, -RZ, R11.H0_H0 ;  /* 0x2000000bff0e7230 */ /* 0x000fe40000004100 */
[----:B------:R-:W-:Y:S01]  /*c410*/  FMUL.FTZ R12, R31, R18 ;  /* 0x000000121f0c7220 */ /* 0x000fe20000410000 */
[----:B------:R-:W-:Y:S02]  /*c420*/  HADD2.F32 R11, -RZ, R10.H0_H0 ;  /* 0x2000000aff0b7230 */ /* 0x000fe40000004100 */
[----:B------:R-:W-:Y:S01]  /*c430*/  FMUL.FTZ R13, R13, R16 ;  /* 0x000000100d0d7220 */ /* 0x000fe20000410000 */
[----:B------:R-:W-:Y:S01]  /*c440*/  F2FP.F16.F32.PACK_AB R0, R3, R0 ;  /* 0x000000000300723e */ /* 0x000fe200000000ff */
[----:B------:R-:W-:-:S02]  /*c450*/  HADD2.F32 R10, -RZ, R9.H0_H0 ;  /* 0x20000009ff0a7230 */ /* 0x000fc40000004100 */
[----:B------:R-:W-:Y:S01]  /*c460*/  HADD2.F32 R9, -RZ, R8.H0_H0 ;  /* 0x20000008ff097230 */ /* 0x000fe20000004100 */
[----:B------:R-:W-:Y:S01]  /*c470*/  F2FP.F16.F32.PACK_AB R12, R13, R12 ;  /* 0x0000000c0d0c723e */ /* 0x000fe200000000ff */
[--C-:B------:R-:W-:Y:S02]  /*c480*/  HADD2.F32 R3, -RZ, R0.reuse.H0_H0 ;  /* 0x20000000ff037230 */ /* 0x100fe40000004100 */
[----:B------:R-:W-:Y:S02]  /*c490*/  HADD2.F32 R0, -RZ, R0.H1_H1 ;  /* 0x30000000ff007230 */ /* 0x000fe40000004100 */
[--C-:B------:R-:W-:Y:S02]  /*c4a0*/  HADD2.F32 R13, -RZ, R12.reuse.H0_H0 ;  /* 0x2000000cff0d7230 */ /* 0x100fe40000004100 */
[----:B------:R-:W-:Y:S01]  /*c4b0*/  FMUL.FTZ R3, R14, R3 ;  /* 0x000000030e037220 */ /* 0x000fe20000410000 */
[----:B------:R-:W-:Y:S02]  /*c4c0*/  HADD2.F32 R12, -RZ, R12.H1_H1 ;  /* 0x3000000cff0c7230 */ /* 0x000fe40000004100 */
[----:B------:R-:W-:Y:S01]  /*c4d0*/  FMUL.FTZ R0, R11, R0 ;  /* 0x000000000b007220 */ /* 0x000fe20000410000 */
[----:B------:R-:W-:-:S02]  /*c4e0*/  HADD2.F32 R7, -RZ, R7.H0_H0 ;  /* 0x20000007ff077230 */ /* 0x000fc40000004100 */
[----:B------:R-:W-:Y:S01]  /*c4f0*/  FMUL.FTZ R13, R10, R13 ;  /* 0x0000000d0a0d7220 */ /* 0x000fe20000410000 */
[----:B------:R-:W-:Y:S02]  /*c500*/  HADD2.F32 R6, -RZ, R6.H0_H0 ;  /* 0x20000006ff067230 */ /* 0x000fe40000004100 */
[----:B------:R-:W-:Y:S01]  /*c510*/  FMUL.FTZ R12, R9, R12 ;  /* 0x0000000c090c7220 */ /* 0x000fe20000410000 */
[----:B------:R-:W-:Y:S01]  /*c520*/  F2FP.F16.F32.PACK_AB R3, R0, R3 ;  /* 0x000000030003723e */ /* 0x000fe200000000ff */
[----:B------:R-:W-:Y:S02]  /*c530*/  HADD2.F32 R5, -RZ, R5.H0_H0 ;  /* 0x20000005ff057230 */ /* 0x000fe40000004100 */
[----:B------:R-:W-:Y:S01]  /*c540*/  HADD2.F32 R4, -RZ, R4.H0_H0 ;  /* 0x20000004ff047230 */ /* 0x000fe20000004100 */
[----:B------:R-:W-:Y:S01]  /*c550*/  F2FP.F16.F32.PACK_AB R13, R12, R13 ;  /* 0x0000000d0c0d723e */ /* 0x000fe200000000ff */
[--C-:B------:R-:W-:Y:S02]  /*c560*/  HADD2.F32 R0, -RZ, R3.reuse.H0_H0 ;  /* 0x20000003ff007230 */ /* 0x100fe40000004100 */
[----:B------:R-:W-:-:S02]  /*c570*/  HADD2.F32 R3, -RZ, R3.H1_H1 ;  /* 0x30000003ff037230 */ /* 0x000fc40000004100 */
[--C-:B------:R-:W-:Y:S02]  /*c580*/  HADD2.F32 R8, -RZ, R13.reuse.H0_H0 ;  /* 0x2000000dff087230 */ /* 0x100fe40000004100 */
[----:B------:R-:W-:Y:S01]  /*c590*/  FMUL.FTZ R0, R7, R0 ;  /* 0x0000000007007220 */ /* 0x000fe20000410000 */
[----:B------:R-:W-:Y:S02]  /*c5a0*/  HADD2.F32 R13, -RZ, R13.H1_H1 ;  /* 0x3000000dff0d7230 */ /* 0x000fe40000004100 */
        /* <DEDUP_REMOVED lines=9> */
[----:B------:R-:W-:Y:S06]  /*c640*/  BRA `(.L_x_2103) ;  /* 0x0000001000987947 */ /* 0x000fec0003800000 */
.L_x_2119:
        /* <DEDUP_REMOVED lines=36> */
.L_x_2148:
[----:B------:R-:W-:Y:S02]  /*c890*/  SHF.R.U32.HI R21, RZ, 0x2, R33 ;  /* 0x00000002ff157819 */ /* 0x000fe40000011621 */
[----:B------:R-:W-:-:S03]  /*c8a0*/  IADD3 R33, R33, R0, RZ ;  /* 0x0000000021217210 */ /* 0x000fc60007ffe0ff */
        /* <DEDUP_REMOVED lines=28> */
[--C-:B------:R-:W-:Y:S02]  /*ca70*/  HADD2.F32 R13, -RZ, R21.reuse.H0_H0 ;  /* 0x20000015ff0d7230 */ /* 0x100fe40000004100 */
[----:B------:R-:W-:Y:S01]  /*ca80*/  FMUL.FTZ R31, R32, R31 ;  /* 0x0000001f201f7220 */ /* 0x000fe20000410000 */
[----:B------:R-:W-:Y:S01]  /*ca90*/  FMUL.FTZ R32, R34, R35 ;  /* 0x0000002322207220 */ /* 0x000fe20000410000 */
[----:B------:R-:W-:Y:S02]  /*caa0*/  HADD2.F32 R34, -RZ, R14.H0_H0 ;  /* 0x2000000eff227230 */ /* 0x000fe40000004100 */
[----:B------:R-:W-:Y:S01]  /*cab0*/  FMUL.FTZ R13, R16, R13 ;  /* 0x0000000d100d7220 */ /* 0x000fe20000410000 */
[----:B------:R-:W-:Y:S02]  /*cac0*/  HADD2.F32 R14, -RZ, R21.H1_H1 ;  /* 0x30000015ff0e7230 */ /* 0x000fe40000004100 */
[--C-:B---3--:R-:W-:Y:S01]  /*cad0*/  HADD2.F32 R37, -RZ, R24.reuse.H1_H1 ;  /* 0x30000018ff257230 */ /* 0x108fe20000004100 */
[----:B------:R-:W-:Y:S01]  /*cae0*/  F2FP.F16.F32.PACK_AB R32, R32, R31 ;  /* 0x0000001f2020723e */ /* 0x000fe200000000ff */
[----:B------:R-:W-:-:S02]  /*caf0*/  HADD2.F32 R35, -RZ, R24.H0_H0 ;  /* 0x20000018ff237230 */ /* 0x000fc40000004100 */
[----:B------:R-:W-:Y:S01]  /*cb00*/  FMUL.FTZ R14, R15, R14 ;  /* 0x0000000e0f0e7220 */ /* 0x000fe20000410000 */
[----:B------:R-:W-:Y:S02]  /*cb10*/  HADD2.F32 R39, -RZ, R25.H0_H0 ;  /* 0x20000019ff277230 */ /* 0x000fe40000004100 */
[----:B------:R-:W-:Y:S01]  /*cb20*/  FMUL.FTZ R16, R36, R37 ;  /* 0x0000002524107220 */ /* 0x000fe20000410000 */
[----:B------:R-:W-:Y:S02]  /*cb30*/  HADD2.F32 R36, -RZ, R8.H0_H0 ;  /* 0x20000008ff247230 */ /* 0x000fe40000004100 */
[----:B------:R-:W-:Y:S01]  /*cb40*/  FMUL.FTZ R15, R34, R35 ;  /* 0x00000023220f7220 */ /* 0x000fe20000410000 */
[----:B------:R-:W-:Y:S02]  /*cb50*/  HADD2.F32 R34, -RZ, R9.H0_H0 ;  /* 0x20000009ff227230 */ /* 0x000fe40000004100 */
[----:B------:R-:W-:Y:S01]  /*cb60*/  FMUL.FTZ R12, R12, R39 ;  /* 0x000000270c0c7220 */ /* 0x000fe20000410000 */
[----:B------:R-:W-:Y:S01]  /*cb70*/  HADD2.F32 R8, -RZ, R25.H1_H1 ;  /* 0x30000019ff087230 */ /* 0x000fe20000004100 */
[----:B------:R-:W-:Y:S01]  /*cb80*/  F2FP.F16.F32.PACK_AB R13, R14, R13 ;  /* 0x0000000d0e0d723e */ /* 0x000fe200000000ff */
[--C-:B----4-:R-:W-:Y:S01]  /*cb90*/  HADD2.F32 R9, -RZ, R26.reuse.H0_H0 ;  /* 0x2000001aff097230 */ /* 0x110fe20000004100 */
[----:B------:R-:W-:Y:S01]  /*cba0*/  F2FP.F16.F32.PACK_AB R14, R16, R15 ;  /* 0x0000000f100e723e */ /* 0x000fe200000000ff */
[----:B------:R-:W-:-:S02]  /*cbb0*/  HADD2.F32 R35, -RZ, R26.H1_H1 ;  /* 0x3000001aff237230 */ /* 0x000fc40000004100 */
[----:B------:R-:W-:Y:S01]  /*cbc0*/  FMUL.FTZ R7, R11, R8 ;  /* 0x000000080b077220 */ /* 0x000fe20000410000 */
[--C-:B------:R-:W-:Y:S02]  /*cbd0*/  HADD2.F32 R37, -RZ, R27.reuse.H0_H0 ;  /* 0x2000001bff257230 */ /* 0x100fe40000004100 */
[----:B------:R-:W-:Y:S01]  /*cbe0*/  FMUL.FTZ R8, R10, R9 ;  /* 0x000000090a087220 */ /* 0x000fe20000410000 */
[----:B------:R-:W-:Y:S02]  /*cbf0*/  HADD2.F32 R39, -RZ, R27.H1_H1 ;  /* 0x3000001bff277230 */ /* 0x000fe40000004100 */
[----:B------:R-:W-:Y:S01]  /*cc00*/  FMUL.FTZ R9, R34, R35 ;  /* 0x0000002322097220 */ /* 0x000fe20000410000 */
[----:B------:R-:W-:Y:S02]  /*cc10*/  HADD2.F32 R11, -RZ, R5.H0_H0 ;  /* 0x20000005ff0b7230 */ /* 0x000fe40000004100 */
[----:B------:R-:W-:Y:S01]  /*cc20*/  FMUL.FTZ R10, R36, R37 ;  /* 0x00000025240a7220 */ /* 0x000fe20000410000 */
[----:B------:R-:W-:-:S02]  /*cc30*/  HADD2.F32 R34, -RZ, R4.H0_H0 ;  /* 0x20000004ff227230 */ /* 0x000fc40000004100 */
[----:B------:R-:W-:Y:S01]  /*cc40*/  FMUL.FTZ R35, R38, R39 ;  /* 0x0000002726237220 */ /* 0x000fe20000410000 */
[--C-:B-----5:R-:W-:Y:S01]  /*cc50*/  HADD2.F32 R5, -RZ, R28.reuse.H0_H0 ;  /* 0x2000001cff057230 */ /* 0x120fe20000004100 */
[----:B------:R-:W-:Y:S01]  /*cc60*/  F2FP.F16.F32.PACK_AB R8, R9, R8 ;  /* 0x000000080908723e */ /* 0x000fe200000000ff */
[----:B------:R-:W-:Y:S01]  /*cc70*/  HADD2.F32 R4, -RZ, R28.H1_H1 ;  /* 0x3000001cff047230 */ /* 0x000fe20000004100 */
        /* <DEDUP_REMOVED lines=15> */
[C---:B------:R-:W-:Y:S02]  /*cd70*/  PRMT R5, R3.reuse, 0x7632, R5 ;  /* 0x0000763203057816 */ /* 0x040fe40000000005 */
[----:B------:R-:W-:Y:S02]  /*cd80*/  PRMT R6, R3, 0x7610, R6 ;  /* 0x0000761003067816 */ /* 0x000fe40000000006 */
[----:B------:R-:W-:Y:S02]  /*cd90*/  PRMT R31, R32, 0x7632, R31 ;  /* 0x00007632201f7816 */ /* 0x000fe4000000001f */
[----:B------:R-:W-:Y:S02]  /*cda0*/  PRMT R13, R14, 0x7632, R13 ;  /* 0x000076320e0d7816 */ /* 0x000fe4000000000d */
[----:B------:R-:W-:Y:S02]  /*cdb0*/  PRMT R11, R12, 0x7632, R11 ;  /* 0x000076320c0b7816 */ /* 0x000fe4000000000b */
[----:B------:R-:W-:-:S02]  /*cdc0*/  PRMT R7, R35, 0x7632, R7 ;  /* 0x0000763223077816 */ /* 0x000fc40000000007 */
[----:B------:R-:W-:Y:S02]  /*cdd0*/  PRMT R8, R35, 0x7610, R8 ;  /* 0x0000761023087816 */ /* 0x000fe40000000008 */
[----:B------:R-:W-:Y:S01]  /*cde0*/  PRMT R3, R4, 0x7632, R3 ;  /* 0x0000763204037816 */ /* 0x000fe20000000003 */
[----:B------:R-:W-:Y:S06]  /*cdf0*/  @!P0 BRA `(.L_x_2148) ;  /* 0xfffffff800a48947 */ /* 0x000fec000383ffff */
[----:B------:R-:W-:Y:S05]  /*ce00*/  BSYNC B1 ;  /* 0x0000000000017941 */ /* 0x000fea0003800000 */
.L_x_2147:
        /* <DEDUP_REMOVED lines=8> */
.L_x_2146:
[----:B------:R-:W-:Y:S05]  /*ce90*/  BSYNC B0 ;  /* 0x0000000000007941 */ /* 0x000fea0003800000 */
.L_x_2145:
[----:B------:R-:W-:Y:S01]  /*cea0*/  ISETP.GE.U32.AND P1, PT, R33, R30, PT ;  /* 0x0000001e2100720c */ /* 0x000fe20003f26070 */
[----:B------:R-:W-:-:S12]  /*ceb0*/  BSSY B0, `(.L_x_2149) ;  /* 0x0000020000007945 */ /* 0x000fd80003800000 */
[----:B------:R-:W-:Y:S05]  /*cec0*/  @P1 BRA `(.L_x_2150) ;  /* 0x0000000000781947 */ /* 0x000fea0003800000 */
[----:B------:R-:W-:-:S05]  /*ced0*/  SHF.R.U32.HI R21, RZ, 0x2, R33 ;  /* 0x00000002ff157819 */ /* 0x000fca0000011621 */
[----:B------:R-:W-:-:S06]  /*cee0*/  IMAD.WIDE.U32 R20, R21, 0x8, R18 ;  /* 0x0000000815147825 */ /* 0x000fcc00078e0012 */
[----:B------:R-:W2:Y:S01]  /*cef0*/  LDG.E.64 R20, desc[UR58][R20.64] ;  /* 0x0000003a14147981 */ /* 0x000ea2000c1e1b00 */
[----:B------:R-:W-:-:S04]  /*cf00*/  IADD3 R37, R33, R0, RZ ;  /* 0x0000000021257210 */ /* 0x000fc80007ffe0ff */
[----:B------:R-:W-:Y:S02]  /*cf10*/  ISETP.GE.U32.AND P0, PT, R37, R30, PT ;  /* 0x0000001e2500720c */ /* 0x000fe40003f06070 */
[----:B--2---:R-:W-:Y:S02]  /*cf20*/  PRMT R34, R20, 0x7610, R20 ;  /* 0x0000761014227816 */ /* 0x004fe40000000014 */
[----:B------:R-:W-:-:S09]  /*cf30*/  PRMT R35, R21, 0x7610, R21 ;  /* 0x0000761015237816 */ /* 0x000fd20000000015 */
[----:B------:R-:W-:Y:S05]  /*cf40*/  @P0 BRA `(.L_x_2150) ;  /* 0x0000000000580947 */ /* 0x000fea0003800000 */
[----:B------:R-:W-:-:S05]  /*cf50*/  SHF.R.U32.HI R21, RZ, 0x2, R37 ;  /* 0x00000002ff157819 */ /* 0x000fca0000011625 */
[----:B------:R-:W-:-:S06]  /*cf60*/  IMAD.WIDE.U32 R20, R21, 0x8, R18 ;  /* 0x0000000815147825 */ /* 0x000fcc00078e0012 */
[----:B------:R-:W2:Y:S01]  /*cf70*/  LDG.E.64 R20, desc[UR58][R20.64] ;  /* 0x0000003a14147981 */ /* 0x000ea2000c1e1b00 */
        /* <DEDUP_REMOVED lines=8> */
[----:B------:R-:W-:-:S10]  /*d000*/  IMAD.WIDE.U32 R24, R25, 0x8, R18 ;  /* 0x0000000819187825 */ /* 0x000fd400078e0012 */
[----:B------:R-:W-:-:S05]  /*d010*/  @!P0 SHF.R.U32.HI R21, RZ, 0x2, R21 ;  /* 0x00000002ff158819 */ /* 0x000fca0000011615 */
[----:B------:R-:W-:Y:S02]  /*d020*/  @!P0 IMAD.WIDE.U32 R20, R21, 0x8, R18 ;  /* 0x0000000815148825 */ /* 0x000fe400078e0012 */
[----:B------:R-:W2:Y:S04]  /*d030*/  LDG.E.64 R18, desc[UR58][R24.64] ;  /* 0x0000003a18127981 */ /* 0x000ea8000c1e1b00 */
[----:B------:R-:W3:Y:S01]  /*d040*/  @!P0 LDG.E.64 R20, desc[UR58][R20.64] ;  /* 0x0000003a14148981 */ /* 0x000ee2000c1e1b00 */
[----:B--2---:R-:W-:Y:S02]  /*d050*/  PRMT R25, R18, 0x7610, R18 ;  /* 0x0000761012197816 */ /* 0x004fe40000000012 */
[----:B------:R-:W-:Y:S02]  /*d060*/  PRMT R27, R19, 0x7610, R19 ;  /* 0x00007610131b7816 */ /* 0x000fe40000000013 */
[----:B---3--:R-:W-:-:S02]  /*d070*/  @!P0 PRMT R26, R20, 0x7610, R26 ;  /* 0x00007610141a8816 */ /* 0x008fc4000000001a */
[----:B------:R-:W-:Y:S02]  /*d080*/  @!P0 PRMT R28, R20, 0x7632, R28 ;  /* 0x00007632141c8816 */ /* 0x000fe4000000001c */
[----:B------:R-:W-:Y:S02]  /*d090*/  @!P0 PRMT R26, R26, 0x5410, R21 ;  /* 0x000054101a1a8816 */ /* 0x000fe40000000015 */
[----:B------:R-:W-:-:S07]  /*d0a0*/  @!P0 PRMT R29, R21, 0x7632, R29 ;  /* 0x00007632151d8816 */ /* 0x000fce000000001d */
.L_x_2150:
[----:B------:R-:W-:Y:S05]  /*d0b0*/  BSYNC B0 ;  /* 0x0000000000007941 */ /* 0x000fea0003800000 */
.L_x_2149:
        /* <DEDUP_REMOVED lines=8> */
[----:B------:R-:W-:Y:S01]  /*d140*/  FMUL.FTZ R19, R32, R19 ;  /* 0x0000001320137220 */ /* 0x000fe20000410000 */
[----:B------:R-:W-:-:S02]  /*d150*/  HADD2.F32 R15, -RZ, R15.H0_H0 ;  /* 0x2000000fff0f7230 */ /* 0x000fc40000004100 */
[----:B------:R-:W-:Y:S02]  /*d160*/  HADD2.F32 R34, -RZ, R34.H1_H1 ;  /* 0x30000022ff227230 */ /* 0x000fe40000004100 */
[--C-:B------:R-:W-:Y:S02]  /*d170*/  HADD2.F32 R21, -RZ, R35.reuse.H0_H0 ;  /* 0x20000023ff157230 */ /* 0x100fe40000004100 */
        /* <DEDUP_REMOVED lines=8> */
[----:B------:R-:W-:Y:S01]  /*d200*/  PRMT R15, R16, 0x7632, R15 ;  /* 0x00007632100f7816 */ /* 0x000fe2000000000f */
[----:B------:R-:W-:Y:S06]  /*d210*/  @P0 BRA `(.L_x_2152) ;  /* 0x0000000000e80947 */ /* 0x000fec0003800000 */
[----:B------:R-:W-:Y:S02]  /*d220*/  IMAD.IADD R33, R33, 0x1, R0 ;  /* 0x0000000121217824 */ /* 0x000fe400078e0200 */
[----:B------:R-:W-:Y:S02]  /*d230*/  HADD2.F32 R18, -RZ, R11.H0_H0 ;  /* 0x2000000bff127230 */ /* 0x000fe40000004100 */
[----:B------:R-:W-:Y:S01]  /*d240*/  HADD2.F32 R11, -RZ, R36.H0_H0 ;  /* 0x20000024ff0b7230 */ /* 0x000fe20000004100 */
[----:B------:R-:W-:Y:S01]  /*d250*/  ISETP.GE.U32.AND P0, PT, R33, R30, PT ;  /* 0x0000001e2100720c */ /* 0x000fe20003f06070 */
[----:B------:R-:W-:Y:S02]  /*d260*/  HADD2.F32 R14, -RZ, R14.H0_H0 ;  /* 0x2000000eff0e7230 */ /* 0x000fe40000004100 */
[----:B------:R-:W-:Y:S02]  /*d270*/  HADD2.F32 R13, -RZ, R13.H0_H0 ;  /* 0x2000000dff0d7230 */ /* 0x000fe40000004100 */
[----:B------:R-:W-:-:S02]  /*d280*/  HADD2.F32 R36, -RZ, R36.H1_H1 ;  /* 0x30000024ff247230 */ /* 0x000fc40000004100 */
[----:B------:R-:W-:Y:S01]  /*d290*/  FMUL.FTZ R11, R14, R11 ;  /* 0x0000000b0e0b7220 */ /* 0x000fe20000410000 */
[----:B------:R-:W-:Y:S02]  /*d2a0*/  HADD2.F32 R12, -RZ, R12.H0_H0 ;  /* 0x2000000cff0c7230 */ /* 0x000fe40000004100 */
[--C-:B------:R-:W-:Y:S02]  /*d2b0*/  HADD2.F32 R19, -RZ, R38.reuse.H0_H0 ;  /* 0x20000026ff137230 */ /* 0x100fe40000004100 */
[----:B------:R-:W-:Y:S01]  /*d2c0*/  FMUL.FTZ R36, R13, R36 ;  /* 0x000000240d247220 */ /* 0x000fe20000410000 */
[----:B------:R-:W-:Y:S02]  /*d2d0*/  HADD2.F32 R21, -RZ, R38.H1_H1 ;  /* 0x30000026ff157230 */ /* 0x000fe40000004100 */
        /* <DEDUP_REMOVED lines=45> */
[----:B------:R-:W-:-:S07]  /*d5b0*/  PRMT R3, R4, 0x7632, R3 ;  /* 0x0000763204037816 */ /* 0x000fce0000000003 */
.L_x_2152:
[----:B------:R-:W-:Y:S05]  /*d5c0*/  BSYNC B0 ;  /* 0x0000000000007941 */ /* 0x000fea0003800000 */
.L_x_2151:
        /* <DEDUP_REMOVED lines=8> */
[----:B------:R-:W-:Y:S01]  /*d650*/  FMUL.FTZ R0, R0, R19 ;  /* 0x0000001300007220 */ /* 0x000fe20000410000 */
[----:B------:R-:W-:Y:S02]  /*d660*/  HADD2.F32 R18, -RZ, R11.H0_H0 ;  /* 0x2000000bff127230 */ /* 0x000fe40000004100 */
[----:B------:R-:W-:Y:S01]  /*d670*/  FMUL.FTZ R11, R31, R14 ;  /* 0x0000000e1f0b7220 */ /* 0x000fe20000410000 */
[----:B------:R-:W-:Y:S02]  /*d680*/  HADD2.F32 R10, -RZ, R10.H0_H0 ;  /* 0x2000000aff0a7230 */ /* 0x000fe40000004100 */
        /* <DEDUP_REMOVED lines=33> */
[----:B------:R-:W-:-:S07]  /*d8a0*/  PRMT R16, R4, 0x7610, R16 ;  /* 0x0000761004107816 */ /* 0x000fce0000000010 */
.L_x_2103:
[----:B------:R-:W-:Y:S05]  /*d8b0*/  BSYNC B6 ;  /* 0x0000000000067941 */ /* 0x000fea0003800000 */
.L_x_2102:
[----:B------:R-:W-:Y:S02]  /*d8c0*/  ULDC UR4, c[0x0][0x230] ;  /* 0x00008c0000047ab9 */ /* 0x000fe40000000800 */
[----:B------:R-:W-:-:S13]  /*d8d0*/  ISETP.NE.AND P0, PT, RZ, UR4, PT ;  /* 0x00000004ff007c0c */ /* 0x000fda000bf05270 */
[----:B------:R-:W-:Y:S05]  /*d8e0*/  @!P0 BRA `(.L_x_2153) ;  /* 0x0000000000c88947 */ /* 0x000fea0003800000 */
[----:B------:R-:W1:Y:S01]  /*d8f0*/  S2R R4, SR_CgaCtaId ;  /* 0x0000000000047919 */ /* 0x000e620000008800 */
[----:B------:R-:W2:Y:S01]  /*d900*/  LDC R11, c[0x0][RZ] ;  /* 0x00000000ff0b7b82 */ /* 0x000ea20000000800 */
[----:B------:R-:W-:Y:S02]  /*d910*/  MOV R0, 0x400 ;  /* 0x0000040000007802 */ /* 0x000fe40000000f00 */
[----:B------:R-:W-:Y:S02]  /*d920*/  PRMT R6, R28, 0x5410, R25 ;  /* 0x000054101c067816 */ /* 0x000fe40000000019 */
[----:B------:R-:W-:Y:S02]  /*d930*/  IADD3 R3, R0, 0x10, RZ ;  /* 0x0000001000037810 */ /* 0x000fe40007ffe0ff */
[----:B------:R-:W-:Y:S01]  /*d940*/  PRMT R7, R19, 0x5410, R16 ;  /* 0x0000541013077816 */ /* 0x000fe20000000010 */
[----:B------:R-:W3:Y:S01]  /*d950*/  LDC R10, c[0x0][0x4] ;  /* 0x00000100ff0a7b82 */ /* 0x000ee20000000800 */
[----:B--2---:R-:W-:Y:S01]  /*d960*/  IMAD R0, R17, R11, R2 ;  /* 0x0000000b11007224 */ /* 0x004fe200078e0202 */
[----:B-1----:R-:W-:-:S02]  /*d970*/  LEA R3, R4, R3, 0x18 ;  /* 0x0000000304037211 */ /* 0x002fc400078ec0ff */
[----:B---3--:R-:W-:-:S03]  /*d980*/  SHF.R.U32.HI R4, RZ, 0x1, R10 ;  /* 0x00000001ff047819 */ /* 0x008fc6000001160a */
[----:B------:R-:W-:Y:S01]  /*d990*/  IMAD R0, R0, 0x8, R3 ;  /* 0x0000000800007824 */ /* 0x000fe200078e0203 */
[----:B------:R-:W-:-:S04]  /*d9a0*/  ISETP.NE.AND P0, PT, R4, RZ, PT ;  /* 0x000000ff0400720c */ /* 0x000fc80003f05270 */
[----:B------:R1:W-:Y:S09]  /*d9b0*/  STS.64 [R0], R6 ;  /* 0x0000000600007388 */ /* 0x0003f20000000a00 */
[----:B------:R-:W-:Y:S05]  /*d9c0*/  @!P0 BRA `(.L_x_2153) ;  /* 0x0000000000908947 */ /* 0x000fea0003800000 */
.L_x_2156:
[----:B------:R-:W-:Y:S01]  /*d9d0*/  IADD3 R5, R17, R4, RZ ;  /* 0x0000000411057210 */ /* 0x000fe20007ffe0ff */
        /* <DEDUP_REMOVED lines=11> */
[----:B------:R-:W-:Y:S01]  /*da90*/  LEA R4, R4, R3, 0x3 ;  /* 0x0000000304047211 */ /* 0x000fe200078e18ff */
[----:B------:R-:W-:Y:S02]  /*daa0*/  HADD2.F32 R19, -RZ, R19.H0_H0 ;  /* 0x20000013ff137230 */ /* 0x000fe40000004100 */
[----:B------:R-:W-:Y:S02]  /*dab0*/  HADD2.F32 R16, -RZ, R16.H0_H0 ;  /* 0x20000010ff107230 */ /* 0x000fe40000004100 */
[----:B-1----:R-:W1:Y:S02]  /*dac0*/  LDS.64 R6, [R4] ;  /* 0x0000000004067984 */ /* 0x002e640000000a00 */
[----:B-1----:R-:W-:-:S02]  /*dad0*/  HADD2.F32 R5, -RZ, R6.H0_H0 ;  /* 0x20000006ff057230 */ /* 0x002fc40000004100 */
[--C-:B------:R-:W-:Y:S02]  /*dae0*/  HADD2.F32 R8, -RZ, R7.reuse.H0_H0 ;  /* 0x20000007ff087230 */ /* 0x100fe40000004100 */
[----:B------:R-:W-:Y:S02]  /*daf0*/  HADD2.F32 R6, -RZ, R6.H1_H1 ;  /* 0x30000006ff067230 */ /* 0x000fe40000004100 */
[----:B------:R-:W-:Y:S01]  /*db00*/  FMUL.FTZ R5, R28, R5 ;  /* 0x000000051c057220 */ /* 0x000fe20000410000 */
        /* <DEDUP_REMOVED lines=9> */
[----:B------:R-:W-:-:S02]  /*dba0*/  PRMT R19, R7, 0x7610, R19 ;  /* 0x0000761007137816 */ /* 0x000fc40000000013 */
[----:B------:R-:W-:Y:S02]  /*dbb0*/  PRMT R4, R28, 0x5410, R25 ;  /* 0x000054101c047816 */ /* 0x000fe40000000019 */
[----:B------:R-:W-:-:S05]  /*dbc0*/  PRMT R5, R19, 0x5410, R16 ;  /* 0x0000541013057816 */ /* 0x000fca0000000010 */
[----:B------:R2:W-:Y:S02]  /*dbd0*/  STS.64 [R0], R4 ;  /* 0x0000000400007388 */ /* 0x0005e40000000a00 */
.L_x_2155:
[----:B------:R-:W-:Y:S05]  /*dbe0*/  BSYNC B0 ;  /* 0x0000000000007941 */ /* 0x000fea0003800000 */
.L_x_2154:
[----:B--2---:R-:W-:Y:S01]  /*dbf0*/  IMAD.MOV.U32 R4, RZ, RZ, R9 ;  /* 0x000000ffff047224 */ /* 0x004fe200078e0009 */
[----:B------:R-:W-:Y:S06]  /*dc00*/  @P1 BRA `(.L_x_2156) ;  /* 0xfffffffc00701947 */ /* 0x000fec000383ffff */
.L_x_2153:
[----:B------:R-:W-:Y:S02]  /*dc10*/  ULDC UR4, c[0x0][0x22c] ;  /* 0x00008b0000047ab9 */ /* 0x000fe40000000800 */
[----:B------:R-:W-:-:S13]  /*dc20*/  ISETP.NE.AND P0, PT, RZ, UR4, PT ;  /* 0x00000004ff007c0c */ /* 0x000fda000bf05270 */
[----:B------:R-:W-:Y:S05]  /*dc30*/  @!P0 BRA `(.L_x_2157) ;  /* 0x0000000400648947 */ /* 0x000fea0003800000 */
[----:B------:R-:W2:Y:S02]  /*dc40*/  LDC R11, c[0x0][RZ] ;  /* 0x00000000ff0b7b82 */ /* 0x000ea40000000800 */
[----:B--2---:R-:W-:Y:S02]  /*dc50*/  ISETP.GT.AND P0, PT, R11, 0x20, PT ;  /* 0x000000200b00780c */ /* 0x004fe40003f04270 */
[----:B-1----:R-:W-:-:S11]  /*dc60*/  MOV R0, R11 ;  /* 0x0000000b00007202 */ /* 0x002fd60000000f00 */
[----:B------:R-:W-:Y:S05]  /*dc70*/  @!P0 BRA `(.L_x_2158) ;  /* 0x0000000000c48947 */ /* 0x000fea0003800000 */
[----:B------:R-:W1:Y:S01]  /*dc80*/  S2UR UR5, SR_CgaCtaId ;  /* 0x00000000000579c3 */ /* 0x000e620000008800 */
[----:B------:R-:W-:Y:S01]  /*dc90*/  UMOV UR4, 0x400 ;  /* 0x0000040000047882 */ /* 0x000fe20000000000 */
[----:B------:R-:W-:Y:S01]  /*dca0*/  IMAD R0, R17, R11, R2 ;  /* 0x0000000b11007224 */ /* 0x000fe200078e0202 */
[----:B------:R-:W-:Y:S01]  /*dcb0*/  UIADD3 UR4, UR4, 0x10, URZ ;  /* 0x0000001004047890 */ /* 0x000fe2000fffe03f */
[----:B------:R-:W-:Y:S02]  /*dcc0*/  PRMT R6, R28, 0x5410, R25 ;  /* 0x000054101c067816 */ /* 0x000fe40000000019 */
[----:B------:R-:W-:Y:S01]  /*dcd0*/  PRMT R7, R19, 0x5410, R16 ;  /* 0x0000541013077816 */ /* 0x000fe20000000010 */
[----:B-1----:R-:W-:-:S06]  /*dce0*/  ULEA UR4, UR5, UR4, 0x18 ;  /* 0x0000000405047291 */ /* 0x002fcc000f8ec03f */
[----:B------:R-:W-:Y:S02]  /*dcf0*/  LEA R3, R0, UR4, 0x3 ;  /* 0x0000000400037c11 */ /* 0x000fe4000f8e18ff */
[----:B------:R-:W-:-:S03]  /*dd00*/  LEA.HI R0, R11, R11, RZ, 0x1 ;  /* 0x0000000b0b007211 */ /* 0x000fc600078f08ff */
[----:B------:R1:W-:Y:S01]  /*dd10*/  STS.64 [R3], R6 ;  /* 0x0000000603007388 */ /* 0x0003e20000000a00 */
[----:B------:R-:W-:Y:S01]  /*dd20*/  SHF.R.S32.HI R4, RZ, 0x1, R0 ;  /* 0x00000001ff047819 */ /* 0x000fe20000011400 */
[----:B------:R-:W-:-:S03]  /*dd30*/  HFMA2.MMA R0, -RZ, RZ, 0, 1.9073486328125e-06 ;  /* 0x00000020ff007435 */ /* 0x000fc600000001ff */
[----:B------:R-:W-:-:S13]  /*dd40*/  ISETP.GE.AND P0, PT, R4, 0x20, PT ;  /* 0x000000200400780c */ /* 0x000fda0003f06270 */
[----:B-1----:R-:W-:Y:S05]  /*dd50*/  @!P0 BRA `(.L_x_2158) ;  /* 0x00000000008c8947 */ /* 0x002fea0003800000 */
.L_x_2161:
[----:B------:R-:W-:Y:S01]  /*dd60*/  IMAD.IADD R0, R2, 0x1, R4 ;  /* 0x0000000102007824 */ /* 0x000fe200078e0204 */
[----:B------:R-:W-:Y:S05]  /*dd70*/  WARPSYNC.ALL ;  /* 0x0000000000007948 */ /* 0x000fea0003800000 */
[----:B------:R-:W-:Y:S01]  /*dd80*/  BAR.SYNC.DEFER_BLOCKING 0x0 ;  /* 0x0000000000007b1d */ /* 0x000fe20000010000 */
[----:B------:R-:W-:-:S04]  /*dd90*/  ISETP.GE.U32.AND P0, PT, R0, R11, PT ;  /* 0x0000000b0000720c */ /* 0x000fc80003f06070 */
[----:B------:R-:W-:Y:S01]  /*dda0*/  ISETP.GE.U32.OR P0, PT, R2, R4, P0 ;  /* 0x000000040200720c */ /* 0x000fe20000706470 */
[----:B------:R-:W-:-:S12]  /*ddb0*/  BSSY B0, `(.L_x_2159) ;  /* 0x0000019000007945 */ /* 0x000fd80003800000 */
[----:B-1----:R-:W-:Y:S05]  /*ddc0*/  @P0 BRA `(.L_x_2160) ;  /* 0x00000000005c0947 */ /* 0x002fea0003800000 */
[----:B------:R-:W-:Y:S01]  /*ddd0*/  LEA R0, R4, R3, 0x3 ;  /* 0x0000000304007211 */ /* 0x000fe200078e18ff */
[----:B------:R-:W-:Y:S02]  /*dde0*/  HADD2.F32 R28, -RZ, R28.H0_H0 ;  /* 0x2000001cff1c7230 */ /* 0x000fe40000004100 */
[----:B------:R-:W-:Y:S02]  /*ddf0*/  HADD2.F32 R25, -RZ, R25.H0_H0 ;  /* 0x20000019ff197230 */ /* 0x000fe40000004100 */
[----:B------:R-:W1:Y:S01]  /*de00*/  LDS.64 R8, [R0] ;  /* 0x0000000000087984 */ /* 0x000e620000000a00 */
[----:B------:R-:W-:Y:S02]  /*de10*/  HADD2.F32 R10, -RZ, R19.H0_H0 ;  /* 0x20000013ff0a7230 */ /* 0x000fe40000004100 */
[--C-:B-1----:R-:W-:Y:S02]  /*de20*/  HADD2.F32 R5, -RZ, R8.reuse.H0_H0 ;  /* 0x20000008ff057230 */ /* 0x102fe40000004100 */
[----:B------:R-:W-:-:S02]  /*de30*/  HADD2.F32 R6, -RZ, R8.H1_H1 ;  /* 0x30000008ff067230 */ /* 0x000fc40000004100 */
[--C-:B------:R-:W-:Y:S02]  /*de40*/  HADD2.F32 R7, -RZ, R9.reuse.H0_H0 ;  /* 0x20000009ff077230 */ /* 0x100fe40000004100 */
[----:B------:R-:W-:Y:S01]  /*de50*/  FMUL.FTZ R5, R28, R5 ;  /* 0x000000051c057220 */ /* 0x000fe20000410000 */
[----:B------:R-:W-:Y:S02]  /*de60*/  HADD2.F32 R8, -RZ, R9.H1_H1 ;  /* 0x30000009ff087230 */ /* 0x000fe40000004100 */
[----:B------:R-:W-:Y:S01]  /*de70*/  FMUL.FTZ R6, R25, R6 ;  /* 0x0000000619067220 */ /* 0x000fe20000410000 */
[----:B------:R-:W-:Y:S02]  /*de80*/  HADD2.F32 R9, -RZ, R16.H0_H0 ;  /* 0x20000010ff097230 */ /* 0x000fe40000004100 */
[----:B------:R-:W-:Y:S02]  /*de90*/  FMUL.FTZ R7, R10, R7 ;  /* 0x000000070a077220 */ /* 0x000fe40000410000 */
[----:B------:R-:W-:Y:S01]  /*dea0*/  F2FP.F16.F32.PACK_AB R5, R6, R5 ;  /* 0x000000050605723e */ /* 0x000fe200000000ff */
[----:B------:R-:W-:-:S03]  /*deb0*/  FMUL.FTZ R8, R9, R8 ;  /* 0x0000000809087220 */ /* 0x000fc60000410000 */
[C---:B------:R-:W-:Y:S02]  /*dec0*/  PRMT R25, R5.reuse, 0x7632, R25 ;  /* 0x0000763205197816 */ /* 0x040fe40000000019 */
[----:B------:R-:W-:Y:S02]  /*ded0*/  F2FP.F16.F32.PACK_AB R7, R8, R7 ;  /* 0x000000070807723e */ /* 0x000fe400000000ff */
[----:B------:R-:W-:Y:S02]  /*dee0*/  PRMT R28, R5, 0x7610, R28 ;  /* 0x00007610051c7816 */ /* 0x000fe4000000001c */
[C---:B------:R-:W-:Y:S02]  /*def0*/  PRMT R16, R7.reuse, 0x7632, R16 ;  /* 0x0000763207107816 */ /* 0x040fe40000000010 */
[----:B------:R-:W-:Y:S02]  /*df00*/  PRMT R19, R7, 0x7610, R19 ;  /* 0x0000761007137816 */ /* 0x000fe40000000013 */
[----:B------:R-:W-:-:S02]  /*df10*/  PRMT R6, R28, 0x5410, R25 ;  /* 0x000054101c067816 */ /* 0x000fc40000000019 */
[----:B------:R-:W-:-:S05]  /*df20*/  PRMT R7, R19, 0x5410, R16 ;  /* 0x0000541013077816 */ /* 0x000fca0000000010 */
[----:B------:R1:W-:Y:S02]  /*df30*/  STS.64 [R3], R6 ;  /* 0x0000000603007388 */ /* 0x0003e40000000a00 */
.L_x_2160:
[----:B------:R-:W-:Y:S05]  /*df40*/  BSYNC B0 ;  /* 0x0000000000007941 */ /* 0x000fea0003800000 */
.L_x_2159:
[----:B------:R-:W-:-:S04]  /*df50*/  SHF.R.S32.HI R4, RZ, 0x1, R4 ;  /* 0x00000001ff047819 */ /* 0x000fc80000011404 */
[----:B------:R-:W-:-:S13]  /*df60*/  ISETP.GE.AND P0, PT, R4, 0x20, PT ;  /* 0x000000200400780c */ /* 0x000fda0003f06270 */
[----:B------:R-:W-:Y:S05]  /*df70*/  @P0 BRA `(.L_x_2161) ;  /* 0xfffffffc00780947 */ /* 0x000fea000383ffff */
[----:B------:R-:W-:-:S07]  /*df80*/  MOV R0, 0x20 ;  /* 0x0000002000007802 */ /* 0x000fce0000000f00 */
.L_x_2158:
[----:B------:R-:W-:Y:S01]  /*df90*/  ISETP.GE.AND P0, PT, R0, 0x2, PT ;  /* 0x000000020000780c */ /* 0x000fe20003f06270 */
[----:B------:R-:W-:Y:S05]  /*dfa0*/  WARPSYNC.ALL ;  /* 0x0000000000007948 */ /* 0x000fea0003800000 */
[----:B------:R-:W-:Y:S07]  /*dfb0*/  BAR.SYNC.DEFER_BLOCKING 0x0 ;  /* 0x0000000000007b1d */ /* 0x000fee0000010000 */
[----:B------:R-:W-:Y:S05]  /*dfc0*/  @!P0 BRA `(.L_x_2157) ;  /* 0x0000000000808947 */ /* 0x000fea0003800000 */
[----:B-1----:R-:W-:-:S07]  /*dfd0*/  IMAD.MOV.U32 R3, RZ, RZ, 0x1 ;  /* 0x00000001ff037424 */ /* 0x002fce00078e00ff */
.L_x_2162:
[----:B------:R-:W-:Y:S01]  /*dfe0*/  LOP3.LUT R4, R28, 0xffff, RZ, 0xc0, !PT ;  /* 0x0000ffff1c047812 */ /* 0x000fe200078ec0ff */
[----:B------:R-:W-:Y:S01]  /*dff0*/  HADD2.F32 R28, -RZ, R28.H0_H0 ;  /* 0x2000001cff1c7230 */ /* 0x000fe20000004100 */
[----:B------:R-:W-:Y:S01]  /*e000*/  LOP3.LUT R6, R25, 0xffff, RZ, 0xc0, !PT ;  /* 0x0000ffff19067812 */ /* 0x000fe200078ec0ff */
[----:B------:R-:W-:Y:S01]  /*e010*/  HADD2.F32 R25, -RZ, R25.H0_H0 ;  /* 0x20000019ff197230 */ /* 0x000fe20000004100 */
[----:B------:R-:W-:Y:S01]  /*e020*/  LOP3.LUT R10, R19, 0xffff, RZ, 0xc0, !PT ;  /* 0x0000ffff130a7812 */ /* 0x000fe200078ec0ff */
[----:B------:R-:W-:Y:S01]  /*e030*/  HADD2.F32 R19, -RZ, R19.H0_H0 ;  /* 0x20000013ff137230 */ /* 0x000fe20000004100 */
[----:B------:R-:W-:Y:S01]  /*e040*/  LOP3.LUT R14, R16, 0xffff, RZ, 0xc0, !PT ;  /* 0x0000ffff100e7812 */ /* 0x000fe200078ec0ff */
[----:B------:R-:W1:Y:S01]  /*e050*/  SHFL.DOWN PT, R4, R4, R3, 0x1f ;  /* 0x08001f0304047589 */ /* 0x000e6200000e0000 */
[----:B------:R-:W-:-:S03]  /*e060*/  HADD2.F32 R16, -RZ, R16.H0_H0 ;  /* 0x20000010ff107230 */ /* 0x000fc60000004100 */
[----:B------:R-:W2:Y:S04]  /*e070*/  SHFL.DOWN PT, R6, R6, R3, 0x1f ;  /* 0x08001f0306067589 */ /* 0x000ea800000e0000 */
[----:B------:R-:W3:Y:S04]  /*e080*/  SHFL.DOWN PT, R10, R10, R3, 0x1f ;  /* 0x08001f030a0a7589 */ /* 0x000ee800000e0000 */
[----:B------:R4:W5:Y:S02]  /*e090*/  SHFL.DOWN PT, R14, R14, R3, 0x1f ;  /* 0x08001f030e0e7589 */ /* 0x00096400000e0000 */
[----:B----4-:R-:W-:Y:S01]  /*e0a0*/  SHF.L.U32 R3, R3, 0x1, RZ ;  /* 0x0000000103037819 */ /* 0x010fe200000006ff */
[----:B-1----:R-:W-:-:S03]  /*e0b0*/  HADD2.F32 R5, -RZ, R4.H0_H0 ;  /* 0x20000004ff057230 */ /* 0x002fc60000004100 */
[----:B------:R-:W-:Y:S01]  /*e0c0*/  ISETP.GE.AND P0, PT, R3, R0, PT ;  /* 0x000000000300720c */ /* 0x000fe20003f06270 */
[----:B--2---:R-:W-:Y:S02]  /*e0d0*/  HADD2.F32 R8, -RZ, R6.H0_H0 ;  /* 0x20000006ff087230 */ /* 0x004fe40000004100 */
[----:B------:R-:W-:Y:S01]  /*e0e0*/  FMUL.FTZ R5, R28, R5 ;  /* 0x000000051c057220 */ /* 0x000fe20000410000 */
[----:B---3--:R-:W-:Y:S02]  /*e0f0*/  HADD2.F32 R12, -RZ, R10.H0_H0 ;  /* 0x2000000aff0c7230 */ /* 0x008fe40000004100 */
[----:B------:R-:W-:Y:S02]  /*e100*/  FMUL.FTZ R8, R25, R8 ;  /* 0x0000000819087220 */ /* 0x000fe40000410000 */
[----:B------:R-:W-:Y:S01]  /*e110*/  F2FP.F16.F32.PACK_AB R5, RZ, R5 ;  /* 0x00000005ff05723e */ /* 0x000fe200000000ff */
[----:B-----5:R-:W-:Y:S02]  /*e120*/  HADD2.F32 R7, -RZ, R14.H0_H0 ;  /* 0x2000000eff077230 */ /* 0x020fe40000004100 */
[----:B------:R-:W-:Y:S01]  /*e130*/  FMUL.FTZ R12, R19, R12 ;  /* 0x0000000c130c7220 */ /* 0x000fe20000410000 */
[----:B------:R-:W-:-:S02]  /*e140*/  F2FP.F16.F32.PACK_AB R8, RZ, R8 ;  /* 0x00000008ff08723e */ /* 0x000fc400000000ff */
[----:B------:R-:W-:Y:S01]  /*e150*/  PRMT R28, R5, 0x7610, R28 ;  /* 0x00007610051c7816 */ /* 0x000fe2000000001c */
[----:B------:R-:W-:Y:S01]  /*e160*/  FMUL.FTZ R7, R16, R7 ;  /* 0x0000000710077220 */ /* 0x000fe20000410000 */
[----:B------:R-:W-:Y:S02]  /*e170*/  F2FP.F16.F32.PACK_AB R12, RZ, R12 ;  /* 0x0000000cff0c723e */ /* 0x000fe400000000ff */
[----:B------:R-:W-:Y:S02]  /*e180*/  PRMT R25, R8, 0x7610, R25 ;  /* 0x0000761008197816 */ /* 0x000fe40000000019 */
[----:B------:R-:W-:Y:S02]  /*e190*/  F2FP.F16.F32.PACK_AB R7, RZ, R7 ;  /* 0x00000007ff07723e */ /* 0x000fe400000000ff */
[----:B------:R-:W-:Y:S02]  /*e1a0*/  PRMT R19, R12, 0x7610, R19 ;  /* 0x000076100c137816 */ /* 0x000fe40000000013 */
[----:B------:R-:W-:Y:S01]  /*e1b0*/  PRMT R16, R7, 0x7610, R16 ;  /* 0x0000761007107816 */ /* 0x000fe20000000010 */
[----:B------:R-:W-:Y:S06]  /*e1c0*/  @!P0 BRA `(.L_x_2162) ;  /* 0xfffffffc00848947 */ /* 0x000fec000383ffff */
.L_x_2157:
[----:B------:R-:W2:Y:S01]  /*e1d0*/  LDC R20, c[0x0][0x3e8] ;  /* 0x0000fa00ff147b82 */ /* 0x000ea20000000800 */
[----:B0-----:R-:W-:Y:S02]  /*e1e0*/  CS2R R26, SRZ ;  /* 0x00000000001a7805 */ /* 0x001fe4000001ff00 */
[----:B--2---:R-:W-:-:S13]  /*e1f0*/  ISETP.NE.AND P1, PT, R20, RZ, PT ;  /* 0x000000ff1400720c */ /* 0x004fda0003f25270 */
[----:B------:R-:W-:Y:S05]  /*e200*/  @!P1 BRA `(.L_x_2163) ;  /* 0x0000001000489947 */ /* 0x000fea0003800000 */
[----:B------:R-:W-:Y:S01]  /*e210*/  HFMA2.MMA R4, -RZ, RZ, 0, 0 ;  /* 0x00000000ff047435 */ /* 0x000fe200000001ff */
[----:B------:R-:W-:Y:S01]  /*e220*/  IMAD.MOV.U32 R5, RZ, RZ, R23 ;  /* 0x000000ffff057224 */ /* 0x000fe200078e0017 */
[----:B------:R-:W-:Y:S01]  /*e230*/  ULDC.64 UR4, c[0x0][0x3f0] ;  /* 0x0000fc0000047ab9 */ /* 0x000fe20000000a00 */
[----:B------:R-:W-:-:S07]  /*e240*/  ISETP.NE.AND P0, PT, R20, 0x1, PT ;  /* 0x000000011400780c */ /* 0x000fce0003f05270 */
[----:B------:R-:W-:Y:S01]  /*e250*/  IMAD.HI.U32 R4, R23, UR4, R4 ;  /* 0x0000000417047c27 */ /* 0x000fe2000f8e0004 */
[----:B------:R-:W-:-:S04]  /*e260*/  ULDC UR4, c[0x0][0x3ec] ;  /* 0x0000fb0000047ab9 */ /* 0x000fc80000000800 */
[----:B------:R-:W-:-:S04]  /*e270*/  SHF.R.U32.HI R5, RZ, UR5, R4 ;  /* 0x00000005ff057c19 */ /* 0x000fc80008011604 */
[----:B-1----:R-:W-:-:S05]  /*e280*/  IADD3 R3, -R5, RZ, RZ ;  /* 0x000000ff05037210 */ /* 0x002fca0007ffe1ff */
        /* <DEDUP_REMOVED lines=266> */
.L_x_2163:
[----:B------:R-:W-:Y:S02]  /*f330*/  ULDC.64 UR4, c[0x0][0x5e8] ;  /* 0x00017a0000047ab9 */ /* 0x000fe40000000a00 */
[----:B-1----:R-:W-:-:S04]  /*f340*/  IADD3 R6, P0, R27, UR4, RZ ;  /* 0x000000041b067c10 */ /* 0x002fc8000ff1e0ff */
        /* <DEDUP_REMOVED lines=276> */
.L_x_2164:
[----:B------:R-:W-:Y:S02]  /*10490*/  IADD3 R8, P0, R26, UR4, RZ ;  /* 0x000000041a087c10 */ /* 0x000fe4000ff1e0ff */
[----:B------:R-:W-:Y:S02]  /*104a0*/  MOV R18, RZ ;  /* 0x000000ff00127202 */ /* 0x000fe40000000f00 */
[----:B------:R-:W-:Y:S01]  /*104b0*/  MOV R24, RZ ;  /* 0x000000ff00187202 */ /* 0x000fe20000000f00 */
[----:B------:R-:W-:Y:S01]  /*104c0*/  IMAD.X R9, RZ, RZ, UR5, P0 ;  /* 0x00000005ff097e24 */ /* 0x000fe200080e06ff */
[----:B------:R-:W-:Y:S07]  /*104d0*/  @!P1 BRA `(.L_x_2165) ;  /* 0x0000001000489947 */ /* 0x000fee0003800000 */
        /* <DEDUP_REMOVED lines=274> */
.L_x_2165:
[----:B------:R-:W-:-:S05]  /*11600*/  IADD3 R10, P0, R24, UR4, RZ ;  /* 0x00000004180a7c10 */ /* 0x000fca000ff1e0ff */
[----:B------:R-:W-:Y:S01]  /*11610*/  IMAD.X R11, RZ, RZ, UR5, P0 ;  /* 0x00000005ff0b7e24 */ /* 0x000fe200080e06ff */
[----:B------:R-:W-:Y:S07]  /*11620*/  @!P1 BRA `(.L_x_2166) ;  /* 0x0000001000489947 */ /* 0x000fee0003800000 */
[----:B------:R-:W-:Y:S01]  /*11630*/  IADD3 R5, R23, 0x3, RZ ;  /* 0x0000000317057810 */ /* 0x000fe20007ffe0ff */
        /* <DEDUP_REMOVED lines=273> */
.L_x_2166:
[----:B------:R-:W-:Y:S01]  /*12750*/  ULDC.64 UR6, c[0x0][0x5f8] ;  /* 0x00017e0000067ab9 */ /* 0x000fe20000000a00 */
[----:B------:R-:W-:Y:S02]  /*12760*/  CS2R R4, SRZ ;  /* 0x0000000000047805 */ /* 0x000fe4000001ff00 */
        /* <DEDUP_REMOVED lines=294> */
.L_x_2168:
        /* <DEDUP_REMOVED lines=277> */
.L_x_2169:
[----:B------:R-:W-:Y:S01]  /*14b20*/  IADD3 R8, P0, R23, UR4, RZ ;  /* 0x0000000417087c10 */ /* 0x000fe2000ff1e0ff */
[----:B------:R-:W-:Y:S01]  /*14b30*/  IMAD.MOV.U32 R18, RZ, RZ, RZ ;  /* 0x000000ffff127224 */ /* 0x000fe200078e00ff */
[----:B------:R-:W-:Y:S02]  /*14b40*/  MOV R22, RZ ;  /* 0x000000ff00167202 */ /* 0x000fe40000000f00 */
        /* <DEDUP_REMOVED lines=276> */
.L_x_2170:
[----:B------:R-:W-:-:S04]  /*15c90*/  IADD3 R10, P0, R22, UR4, RZ ;  /* 0x00000004160a7c10 */ /* 0x000fc8000ff1e0ff */
[----:B------:R-:W-:Y:S01]  /*15ca0*/  IADD3.X R11, RZ, UR5, RZ, P0, !PT ;  /* 0x00000005ff0b7c10 */ /* 0x000fe200087fe4ff */
[----:B------:R-:W-:Y:S08]  /*15cb0*/  @!P1 BRA `(.L_x_2171) ;  /* 0x0000001000489947 */ /* 0x000ff00003800000 */
        /* <DEDUP_REMOVED lines=274> */
.L_x_2171:
        /* <DEDUP_REMOVED lines=16> */
.L_x_2173:
[----:B------:R-:W-:Y:S05]  /*16ee0*/  BSYNC B0 ;  /* 0x0000000000007941 */ /* 0x000fea0003800000 */
.L_x_2172:
        /* <DEDUP_REMOVED lines=17> */
.L_x_2175:
[----:B------:R-:W-:Y:S05]  /*17000*/  BSYNC B0 ;  /* 0x0000000000007941 */ /* 0x000fea0003800000 */
.L_x_2174:
        /* <DEDUP_REMOVED lines=28> */
[----:B------:R-:W-:-:S03]  /*171d0*/  UIADD3 UR4, UR4, -0x1, URZ ;  /* 0xffffffff04047890 */ /* 0x000fc6000fffe03f */
[----:B------:R-:W0:Y:S01]  /*171e0*/  POPC R21, R21 ;  /* 0x0000001500157309 */ /* 0x000e220000000000 */
[----:B--2---:R-:W0:Y:S02]  /*171f0*/  SHFL.IDX PT, R16, R15, R20, 0x1f ;  /* 0x00001f140f107589 */ /* 0x004e2400000e0000 */
[----:B0-----:R-:W-:-:S04]  /*17200*/  IADD3 R16, R16, R21, RZ ;  /* 0x0000001510107210 */ /* 0x001fc80007ffe0ff */
[----:B------:R-:W-:-:S04]  /*17210*/  ISETP.NE.AND P0, PT, R16, UR4, PT ;  /* 0x0000000410007c0c */ /* 0x000fc8000bf05270 */
[----:B------:R-:W-:-:S05]  /*17220*/  SEL R14, RZ, 0x1, P0 ;  /* 0x00000001ff0e7807 */ /* 0x000fca0000000000 */
[----:B------:R1:W-:Y:S04]  /*17230*/  STS.U8 [UR5], R14 ;  /* 0x0000000eff007988 */ /* 0x0003e80008000005 */
.L_x_2177:
[----:B------:R-:W-:Y:S05]  /*17240*/  BSYNC B0 ;  /* 0x0000000000007941 */ /* 0x000fea0003800000 */
.L_x_2176:
[----:B------:R-:W2:Y:S08]  /*17250*/  S2UR UR5, SR_CgaCtaId ;  /* 0x00000000000579c3 */ /* 0x000eb00000008800 */
[----:B------:R-:W-:Y:S06]  /*17260*/  BAR.SYNC.DEFER_BLOCKING 0x0 ;  /* 0x0000000000007b1d */ /* 0x000fec0000010000 */
[----:B------:R-:W-:-:S02]  /*17270*/  UMOV UR4, 0x400 ;  /* 0x0000040000047882 */ /* 0x000fc40000000000 */
[----:B--2---:R-:W-:-:S09]  /*17280*/  ULEA UR6, UR5, UR4, 0x18 ;  /* 0x0000000405067291 */ /* 0x004fd2000f8ec03f */
[----:B01----:R-:W0:Y:S02]  /*17290*/  LDS.U8 R14, [UR6] ;  /* 0x00000006ff0e7984 */ /* 0x003e240008000000 */
[----:B0-----:R-:W-:-:S13]  /*172a0*/  ISETP.NE.AND P0, PT, R14, RZ, PT ;  /* 0x000000ff0e00720c */ /* 0x001fda0003f05270 */
[----:B------:R-:W-:Y:S05]  /*172b0*/  @!P0 EXIT ;  /* 0x000000000000894d */ /* 0x000fea0003800000 */
[----:B------:R-:W-:Y:S01]  /*172c0*/  ISETP.NE.AND P0, PT, R24, RZ, PT ;  /* 0x000000ff1800720c */ /* 0x000fe20003f05270 */
        /* <DEDUP_REMOVED lines=11> */
[----:B------:R-:W-:-:S03]  /*17380*/  IMAD.U32 R25, RZ, RZ, UR9 ;  /* 0x00000009ff197e24 */ /* 0x000fc6000f8e00ff */
[----:B------:R-:W-:Y:S05]  /*17390*/  @!P0 BRA `(.L_x_2179) ;  /* 0x0000000000b88947 */ /* 0x000fea0003800000 */
[----:B------:R-:W-:Y:S01]  /*173a0*/  ULDC UR6, c[0x0][0x0] ;  /* 0x0000000000067ab9 */ /* 0x000fe20000000800 */
[----:B------:R-:W-:Y:S01]  /*173b0*/  ULDC UR8, c[0x0][0x228] ;  /* 0x00008a0000087ab9 */ /* 0x000fe20000000800 */
[----:B------:R-:W-:Y:S01]  /*173c0*/  IMAD R27, R17, UR6, R2 ;  /* 0x00000006111b7c24 */ /* 0x000fe2000f8e0202 */
[----:B------:R-:W-:Y:S02]  /*173d0*/  MOV R24, UR9 ;  /* 0x0000000900187c02 */ /* 0x000fe40008000f00 */
[----:B------:R-:W-:Y:S02]  /*173e0*/  MOV R19, UR9 ;  /* 0x0000000900137c02 */ /* 0x000fe40008000f00 */
[----:B------:R-:W-:Y:S02]  /*173f0*/  ISETP.GE.U32.AND P0, PT, R27, UR8, PT ;  /* 0x000000081b007c0c */ /* 0x000fe4000bf06070 */
[----:B------:R-:W-:-:S11]  /*17400*/  MOV R16, UR9 ;  /* 0x0000000900107c02 */ /* 0x000fd60008000f00 */
[----:B------:R-:W-:Y:S05]  /*17410*/  @P0 BRA `(.L_x_2180) ;  /* 0x0000000400440947 */ /* 0x000fea0003800000 */
[----:B------:R-:W-:Y:S01]  /*17420*/  ULDC UR7, c[0x0][0x10] ;  /* 0x0000040000077ab9 */ /* 0x000fe20000000800 */
[----:B------:R-:W0:Y:S01]  /*17430*/  LDC R28, c[0x0][0x4] ;  /* 0x00000100ff1c7b82 */ /* 0x000e220000000800 */
[----:B------:R-:W-:Y:S01]  /*17440*/  BSSY B1, `(.L_x_2181) ;  /* 0x0000022000017945 */ /* 0x000fe20003800000 */
[----:B------:R-:W-:Y:S01]  /*17450*/  IMAD.U32 R24, RZ, RZ, UR9 ;  /* 0x00000009ff187e24 */ /* 0x000fe2000f8e00ff */
[----:B------:R-:W-:Y:S01]  /*17460*/  MOV R19, UR9 ;  /* 0x0000000900137c02 */ /* 0x000fe20008000f00 */
[----:B------:R-:W-:Y:S01]  /*17470*/  IMAD R0, R0, UR7, RZ ;  /* 0x0000000700007c24 */ /* 0x000fe2000f8e02ff */
[----:B------:R-:W-:-:S03]  /*17480*/  MOV R16, UR9 ;  /* 0x0000000900107c02 */ /* 0x000fc60008000f00 */
[----:B------:R-:W1:Y:S01]  /*17490*/  LDC.64 R14, c[0x0][0x600] ;  /* 0x00018000ff0e7b82 */ /* 0x000e620000000a00 */
[----:B0-----:R-:W-:-:S07]  /*174a0*/  IMAD R28, R28, UR6, RZ ;  /* 0x000000061c1c7c24 */ /* 0x001fce000f8e02ff */
.L_x_2182:
[----:B------:R-:W-:-:S05]  /*174b0*/  IADD3 R21, R0, R27, RZ ;  /* 0x0000001b00157210 */ /* 0x000fca0007ffe0ff */
[----:B-1----:R-:W-:-:S05]  /*174c0*/  IMAD.WIDE.U32 R20, R21, 0x8, R14 ;  /* 0x0000000815147825 */ /* 0x002fca00078e000e */
[----:B------:R-:W2:Y:S04]  /*174d0*/  LDG.E.U16 R29, desc[UR58][R20.64] ;  /* 0x0000003a141d7981 */ /* 0x000ea8000c1e1500 */
[----:B------:R-:W3:Y:S04]  /*174e0*/  LDG.E.U16 R30, desc[UR58][R20.64+0x2] ;  /* 0x0000023a141e7981 */ /* 0x000ee8000c1e1500 */
[----:B------:R-:W4:Y:S04]  /*174f0*/  LDG.E.U16 R31, desc[UR58][R20.64+0x4] ;  /* 0x0000043a141f7981 */ /* 0x000f28000c1e1500 */
[----:B------:R-:W5:Y:S01]  /*17500*/  LDG.E.U16 R32, desc[UR58][R20.64+0x6] ;  /* 0x0000063a14207981 */ /* 0x000f62000c1e1500 */
[----:B------:R-:W-:-:S02]  /*17510*/  IMAD.IADD R27, R28, 0x1, R27 ;  /* 0x000000011c1b7824 */ /* 0x000fc400078e021b */
[----:B------:R-:W-:Y:S02]  /*17520*/  HADD2.F32 R33, -RZ, R19.H0_H0 ;  /* 0x20000013ff217230 */ /* 0x000fe40000004100 */
[----:B------:R-:W-:Y:S01]  /*17530*/  HADD2.F32 R34, -RZ, R16.H0_H0 ;  /* 0x20000010ff227230 */ /* 0x000fe20000004100 */
[----:B------:R-:W-:Y:S01]  /*17540*/  ISETP.GE.U32.AND P0, PT, R27, UR8, PT ;  /* 0x000000081b007c0c */ /* 0x000fe2000bf06070 */
[----:B------:R-:W-:Y:S02]  /*17550*/  HADD2.F32 R25, -RZ, R25.H0_H0 ;  /* 0x20000019ff197230 */ /* 0x000fe40000004100 */
[----:B------:R-:W-:Y:S02]  /*17560*/  HADD2.F32 R24, -RZ, R24.H0_H0 ;  /* 0x20000018ff187230 */ /* 0x000fe40000004100 */
[----:B--2---:R-:W-:Y:S02]  /*17570*/  HADD2.F32 R16, -RZ, R29.H0_H0 ;  /* 0x2000001dff107230 */ /* 0x004fe40000004100 */
[----:B---3--:R-:W-:-:S03]  /*17580*/  HADD2.F32 R19, -RZ, R30.H0_H0 ;  /* 0x2000001eff137230 */ /* 0x008fc60000004100 */
[----:B------:R-:W-:Y:S01]  /*17590*/  FMUL.FTZ R16, R25, R16 ;  /* 0x0000001019107220 */ /* 0x000fe20000410000 */
[----:B----4-:R-:W-:Y:S02]  /*175a0*/  HADD2.F32 R30, -RZ, R31.H0_H0 ;  /* 0x2000001fff1e7230 */ /* 0x010fe40000004100 */
[----:B------:R-:W-:Y:S01]  /*175b0*/  FMUL.FTZ R19, R24, R19 ;  /* 0x0000001318137220 */ /* 0x000fe20000410000 */
[----:B-----5:R-:W-:Y:S02]  /*175c0*/  HADD2.F32 R29, -RZ, R32.H0_H0 ;  /* 0x20000020ff1d7230 */ /* 0x020fe40000004100 */
[----:B------:R-:W-:Y:S02]  /*175d0*/  FMUL.FTZ R30, R33, R30 ;  /* 0x0000001e211e7220 */ /* 0x000fe40000410000 */
[----:B------:R-:W-:Y:S01]  /*175e0*/  F2FP.F16.F32.PACK_AB R16, R19, R16 ;  /* 0x000000101310723e */ /* 0x000fe200000000ff */
[----:B------:R-:W-:-:S03]  /*175f0*/  FMUL.FTZ R29, R34, R29 ;  /* 0x0000001d221d7220 */ /* 0x000fc60000410000 */
[C---:B------:R-:W-:Y:S02]  /*17600*/  PRMT R24, R16.reuse, 0x7632, R24 ;  /* 0x0000763210187816 */ /* 0x040fe40000000018 */
[----:B------:R-:W-:Y:S02]  /*17610*/  PRMT R25, R16, 0x7610, R25 ;  /* 0x0000761010197816 */ /* 0x000fe40000000019 */
[----:B------:R-:W-:-:S04]  /*17620*/  F2FP.F16.F32.PACK_AB R29, R29, R30 ;  /* 0x0000001e1d1d723e */ /* 0x000fc800000000ff */
[C---:B------:R-:W-:Y:S02]  /*17630*/  PRMT R16, R29.reuse, 0x7632, R16 ;  /* 0x000076321d107816 */ /* 0x040fe40000000010 */
[----:B------:R-:W-:Y:S01]  /*17640*/  PRMT R19, R29, 0x7610, R19 ;  /* 0x000076101d137816 */ /* 0x000fe20000000013 */
[----:B------:R-:W-:Y:S06]  /*17650*/  @!P0 BRA `(.L_x_2182) ;  /* 0xfffffffc00948947 */ /* 0x000fec000383ffff */
[----:B------:R-:W-:Y:S05]  /*17660*/  BSYNC B1 ;  /* 0x0000000000017941 */ /* 0x000fea0003800000 */
.L_x_2181:
[----:B------:R-:W-:Y:S05]  /*17670*/  BRA `(.L_x_2180) ;  /* 0x0000000000ac7947 */ /* 0x000fea0003800000 */
.L_x_2179:
[----:B------:R-:W-:Y:S01]  /*17680*/  ULDC UR7, c[0x0][0x228] ;  /* 0x00008a0000077ab9 */ /* 0x000fe20000000800 */
[----:B------:R-:W-:Y:S02]  /*17690*/  MOV R24, UR9 ;  /* 0x0000000900187c02 */ /* 0x000fe40008000f00 */
        /* <DEDUP_REMOVED lines=8> */
[----:B------:R-:W-:Y:S01]  /*17720*/  IMAD R0, R0, UR6, RZ ;  /* 0x0000000600007c24 */ /* 0x000fe2000f8e02ff */
[----:B------:R-:W-:Y:S02]  /*17730*/  MOV R16, UR9 ;  /* 0x0000000900107c02 */ /* 0x000fe40008000f00 */
[----:B------:R-:W-:Y:S02]  /*17740*/  MOV R27, R17 ;  /* 0x00000011001b7202 */ /* 0x000fe40000000f00 */
[----:B------:R-:W1:Y:S08]  /*17750*/  LDC.64 R14, c[0x0][0x600] ;  /* 0x00018000ff0e7b82 */ /* 0x000e700000000a00 */
[----:B------:R-:W2:Y:S02]  /*17760*/  LDC R28, c[0x0][0x4] ;  /* 0x00000100ff1c7b82 */ /* 0x000ea40000000800 */
.L_x_2183:
[----:B------:R-:W-:-:S04]  /*17770*/  IMAD.IADD R21, R0, 0x1, R27 ;  /* 0x0000000100157824 */ /* 0x000fc800078e021b */
[----:B0-----:R-:W-:-:S04]  /*17780*/  IMAD R21, R21, R29, R2 ;  /* 0x0000001d15157224 */ /* 0x001fc800078e0202 */
[----:B-1----:R-:W-:-:S05]  /*17790*/  IMAD.WIDE.U32 R20, R21, 0x8, R14 ;  /* 0x0000000815147825 */ /* 0x002fca00078e000e */
[----:B------:R-:W3:Y:S04]  /*177a0*/  LDG.E.U16 R30, desc[UR58][R20.64] ;  /* 0x0000003a141e7981 */ /* 0x000ee8000c1e1500 */
[----:B------:R-:W4:Y:S04]  /*177b0*/  LDG.E.U16 R31, desc[UR58][R20.64+0x2] ;  /* 0x0000023a141f7981 */ /* 0x000f28000c1e1500 */
[----:B------:R-:W5:Y:S04]  /*177c0*/  LDG.E.U16 R32, desc[UR58][R20.64+0x4] ;  /* 0x0000043a14207981 */ /* 0x000f68000c1e1500 */
[----:B------:R-:W5:Y:S01]  /*177d0*/  LDG.E.U16 R33, desc[UR58][R20.64+0x6] ;  /* 0x0000063a14217981 */ /* 0x000f62000c1e1500 */
[----:B--2---:R-:W-:Y:S01]  /*177e0*/  IADD3 R27, R28, R27, RZ ;  /* 0x0000001b1c1b7210 */ /* 0x004fe20007ffe0ff */
[----:B------:R-:W-:-:S02]  /*177f0*/  HADD2.F32 R25, -RZ, R25.H0_H0 ;  /* 0x20000019ff197230 */ /* 0x000fc40000004100 */
[----:B------:R-:W-:Y:S01]  /*17800*/  HADD2.F32 R24, -RZ, R24.H0_H0 ;  /* 0x20000018ff187230 */ /* 0x000fe20000004100 */
[----:B------:R-:W-:Y:S01]  /*17810*/  ISETP.GE.U32.AND P0, PT, R27, UR7, PT ;  /* 0x000000071b007c0c */ /* 0x000fe2000bf06070 */
[----:B------:R-:W-:Y:S02]  /*17820*/  HADD2.F32 R19, -RZ, R19.H0_H0 ;  /* 0x20000013ff137230 */ /* 0x000fe40000004100 */
[----:B------:R-:W-:Y:S02]  /*17830*/  HADD2.F32 R16, -RZ, R16.H0_H0 ;  /* 0x20000010ff107230 */ /* 0x000fe40000004100 */
[----:B---3--:R-:W-:Y:S02]  /*17840*/  HADD2.F32 R30, -RZ, R30.H0_H0 ;  /* 0x2000001eff1e7230 */ /* 0x008fe40000004100 */
[----:B----4-:R-:W-:-:S03]  /*17850*/  HADD2.F32 R31, -RZ, R31.H0_H0 ;  /* 0x2000001fff1f7230 */ /* 0x010fc60000004100 */
[----:B------:R-:W-:Y:S01]  /*17860*/  FMUL.FTZ R30, R25, R30 ;  /* 0x0000001e191e7220 */ /* 0x000fe20000410000 */
[----:B-----5:R-:W-:Y:S02]  /*17870*/  HADD2.F32 R32, -RZ, R32.H0_H0 ;  /* 0x20000020ff207230 */ /* 0x020fe40000004100 */
[----:B------:R-:W-:Y:S01]  /*17880*/  FMUL.FTZ R31, R24, R31 ;  /* 0x0000001f181f7220 */ /* 0x000fe20000410000 */
[----:B------:R-:W-:Y:S02]  /*17890*/  HADD2.F32 R33, -RZ, R33.H0_H0 ;  /* 0x20000021ff217230 */ /* 0x000fe40000004100 */
        /* <DEDUP_REMOVED lines=9> */
.L_x_2180:
[----:B------:R-:W-:Y:S05]  /*17930*/  BSYNC B0 ;  /* 0x0000000000007941 */ /* 0x000fea0003800000 */
.L_x_2178:
        /* <DEDUP_REMOVED lines=12> */
[----:B------:R-:W-:-:S07]  /*17a00*/  MOV R20, UR5 ;  /* 0x0000000500147c02 */ /* 0x000fce0008000f00 */
.L_x_2187:
[----:B0-----:R-:W-:Y:S01]  /*17a10*/  IADD3 R14, R17, R20, RZ ;  /* 0x00000014110e7210 */ /* 0x001fe20007ffe0ff */
[----:B------:R-:W-:Y:S01]  /*17a20*/  BAR.SYNC.DEFER_BLOCKING 0x0 ;  /* 0x0000000000007b1d */ /* 0x000fe20000010000 */
[----:B------:R-:W-:Y:S02]  /*17a30*/  ISETP.GT.AND P2, PT, R20, 0x1, PT ;  /* 0x000000011400780c */ /* 0x000fe40003f44270 */
[----:B------:R-:W-:-:S03]  /*17a40*/  ISETP.GE.U32.AND P0, PT, R14, UR6, PT ;  /* 0x000000060e007c0c */ /* 0x000fc6000bf06070 */
[----:B------:R-:W-:Y:S01]  /*17a50*/  BSSY B0, `(.L_x_2185) ;  /* 0x000001a000007945 */ /* 0x000fe20003800000 */
[----:B------:R-:W-:Y:S02]  /*17a60*/  ISETP.GE.U32.OR P0, PT, R17, R20, P0 ;  /* 0x000000141100720c */ /* 0x000fe40000706470 */
[----:B------:R-:W-:-:S11]  /*17a70*/  SHF.R.S32.HI R20, RZ, 0x1, R20 ;  /* 0x00000001ff147819 */ /* 0x000fd60000011414 */
[----:B------:R-:W-:Y:S05]  /*17a80*/  @P0 BRA `(.L_x_2186) ;  /* 0x0000000000580947 */ /* 0x000fea0003800000 */
[----:B------:R-:W-:Y:S02]  /*17a90*/  IMAD R14, R14, R21, R2 ;  /* 0x000000150e0e7224 */ /* 0x000fe400078e0202 */
[----:B------:R-:W-:Y:S02]  /*17aa0*/  HADD2.F32 R25, -RZ, R25.H0_H0 ;  /* 0x20000019ff197230 */ /* 0x000fe40000004100 */
[----:B------:R-:W-:Y:S01]  /*17ab0*/  HADD2.F32 R24, -RZ, R24.H0_H0 ;  /* 0x20000018ff187230 */ /* 0x000fe20000004100 */
[----:B------:R-:W-:Y:S01]  /*17ac0*/  LEA R14, R14, UR4, 0x3 ;  /* 0x000000040e0e7c11 */ /* 0x000fe2000f8e18ff */
[----:B------:R-:W-:Y:S02]  /*17ad0*/  HADD2.F32 R19, -RZ, R19.H0_H0 ;  /* 0x20000013ff137230 */ /* 0x000fe40000004100 */
[----:B------:R-:W-:-:S03]  /*17ae0*/  HADD2.F32 R16, -RZ, R16.H0_H0 ;  /* 0x20000010ff107230 */ /* 0x000fc60000004100 */
[----:B------:R-:W0:Y:S02]  /*17af0*/  LDS.64 R14, [R14] ;  /* 0x000000000e0e7984 */ /* 0x000e240000000a00 */
[--C-:B0-----:R-:W-:Y:S02]  /*17b00*/  HADD2.F32 R30, -RZ, R15.reuse.H0_H0 ;  /* 0x2000000fff1e7230 */ /* 0x101fe40000004100 */
[--C-:B------:R-:W-:Y:S02]  /*17b10*/  HADD2.F32 R28, -RZ, R14.reuse.H0_H0 ;  /* 0x2000000eff1c7230 */ /* 0x100fe40000004100 */
[----:B------:R-:W-:Y:S02]  /*17b20*/  HADD2.F32 R27, -RZ, R14.H1_H1 ;  /* 0x3000000eff1b7230 */ /* 0x000fe40000004100 */
[----:B------:R-:W-:Y:S01]  /*17b30*/  FMUL.FTZ R19, R19, R30 ;  /* 0x0000001e13137220 */ /* 0x000fe20000410000 */
[----:B------:R-:W-:Y:S02]  /*17b40*/  HADD2.F32 R15, -RZ, R15.H1_H1 ;  /* 0x3000000fff0f7230 */ /* 0x000fe40000004100 */
[----:B------:R-:W-:Y:S01]  /*17b50*/  FMUL.FTZ R25, R25, R28 ;  /* 0x0000001c19197220 */ /* 0x000fe20000410000 */
[----:B------:R-:W-:-:S02]  /*17b60*/  FMUL.FTZ R24, R24, R27 ;  /* 0x0000001b18187220 */ /* 0x000fc40000410000 */
[----:B------:R-:W-:-:S03]  /*17b70*/  FMUL.FTZ R16, R16, R15 ;  /* 0x0000000f10107220 */ /* 0x000fc60000410000 */
[----:B------:R-:W-:Y:S02]  /*17b80*/  F2FP.F16.F32.PACK_AB R25, R24, R25 ;  /* 0x000000191819723e */ /* 0x000fe400000000ff */
[----:B------:R-:W-:Y:S02]  /*17b90*/  F2FP.F16.F32.PACK_AB R19, R16, R19 ;  /* 0x000000131013723e */ /* 0x000fe400000000ff */
[----:B------:R-:W-:Y:S02]  /*17ba0*/  PRMT R24, R25, 0x7632, R24 ;  /* 0x0000763219187816 */ /* 0x000fe40000000018 */
[----:B------:R-:W-:Y:S02]  /*17bb0*/  PRMT R16, R19, 0x7632, R16 ;  /* 0x0000763213107816 */ /* 0x000fe40000000010 */
[----:B------:R-:W-:Y:S02]  /*17bc0*/  PRMT R14, R25, 0x5410, R24 ;  /* 0x00005410190e7816 */ /* 0x000fe40000000018 */
[----:B------:R-:W-:-:S05]  /*17bd0*/  PRMT R15, R19, 0x5410, R16 ;  /* 0x00005410130f7816 */ /* 0x000fca0000000010 */
[----:B------:R0:W-:Y:S02]  /*17be0*/  STS.64 [R0], R14 ;  /* 0x0000000e00007388 */ /* 0x0001e40000000a00 */
.L_x_2186:
[----:B------:R-:W-:Y:S05]  /*17bf0*/  BSYNC B0 ;  /* 0x0000000000007941 */ /* 0x000fea0003800000 */
.L_x_2185:
[----:B------:R-:W-:Y:S05]  /*17c00*/  @P2 BRA `(.L_x_2187) ;  /* 0xfffffffc00802947 */ /* 0x000fea000383ffff */
.L_x_2184:
[----:B------:R-:W-:Y:S02]  /*17c10*/  ULDC UR4, c[0x0][0x22c] ;  /* 0x00008b0000047ab9 */ /* 0x000fe40000000800 */
[----:B------:R-:W-:-:S13]  /*17c20*/  ISETP.NE.AND P0, PT, RZ, UR4, PT ;  /* 0x00000004ff007c0c */ /* 0x000fda000bf05270 */
[----:B------:R-:W-:Y:S05]  /*17c30*/  @!P0 BRA `(.L_x_2188) ;  /* 0x0000000400408947 */ /* 0x000fea0003800000 */
[----:B------:R-:W-:Y:S01]  /*17c40*/  ISETP.GT.AND P0, PT, R21, 0x20, PT ;  /* 0x000000201500780c */ /* 0x000fe20003f04270 */
[----:B0-----:R-:W-:-:S12]  /*17c50*/  IMAD.MOV.U32 R14, RZ, RZ, R21 ;  /* 0x000000ffff0e7224 */ /* 0x001fd800078e0015 */
        /* <DEDUP_REMOVED lines=9> */
[----:B------:R-:W-:-:S07]  /*17cf0*/  MOV R17, R15 ;  /* 0x0000000f00117202 */ /* 0x000fce0000000f00 */
.L_x_2192:
[----:B0-----:R-:W-:Y:S01]  /*17d00*/  IADD3 R14, R2, R17, RZ ;  /* 0x00000011020e7210 */ /* 0x001fe20007ffe0ff */
[----:B------:R-:W-:Y:S03]  /*17d10*/  BAR.SYNC.DEFER_BLOCKING 0x0 ;  /* 0x0000000000007b1d */ /* 0x000fe60000010000 */
[----:B------:R-:W-:-:S03]  /*17d20*/  ISETP.GE.U32.AND P0, PT, R14, R21, PT ;  /* 0x000000150e00720c */ /* 0x000fc60003f06070 */
[----:B------:R-:W-:Y:S01]  /*17d30*/  BSSY B0, `(.L_x_2190) ;  /* 0x000001a000007945 */ /* 0x000fe20003800000 */
[----:B------:R-:W-:-:S13]  /*17d40*/  ISETP.GE.U32.OR P0, PT, R2, R17, P0 ;  /* 0x000000110200720c */ /* 0x000fda0000706470 */
[----:B------:R-:W-:Y:S05]  /*17d50*/  @P0 BRA `(.L_x_2191) ;  /* 0x00000000005c0947 */ /* 0x000fea0003800000 */
[----:B------:R-:W-:Y:S02]  /*17d60*/  IMAD R14, R17, 0x8, R0 ;  /* 0x00000008110e7824 */ /* 0x000fe400078e0200 */
[----:B------:R-:W-:Y:S02]  /*17d70*/  HADD2.F32 R25, -RZ, R25.H0_H0 ;  /* 0x20000019ff197230 */ /* 0x000fe40000004100 */
[----:B------:R-:W-:Y:S02]  /*17d80*/  HADD2.F32 R24, -RZ, R24.H0_H0 ;  /* 0x20000018ff187230 */ /* 0x000fe40000004100 */
[----:B------:R-:W0:Y:S01]  /*17d90*/  LDS.64 R14, [R14] ;  /* 0x000000000e0e7984 */ /* 0x000e220000000a00 */
[----:B------:R-:W-:Y:S02]  /*17da0*/  HADD2.F32 R19, -RZ, R19.H0_H0 ;  /* 0x20000013ff137230 */ /* 0x000fe40000004100 */
[----:B------:R-:W-:Y:S02]  /*17db0*/  HADD2.F32 R16, -RZ, R16.H0_H0 ;  /* 0x20000010ff107230 */ /* 0x000fe40000004100 */
[----:B0-----:R-:W-:-:S02]  /*17dc0*/  HADD2.F32 R28, -RZ, R15.H0_H0 ;  /* 0x2000000fff1c7230 */ /* 0x001fc40000004100 */
        /* <DEDUP_REMOVED lines=16> */
.L_x_2191:
[----:B------:R-:W-:Y:S05]  /*17ed0*/  BSYNC B0 ;  /* 0x0000000000007941 */ /* 0x000fea0003800000 */
.L_x_2190:
[----:B------:R-:W-:-:S04]  /*17ee0*/  SHF.R.S32.HI R17, RZ, 0x1, R17 ;  /* 0x00000001ff117819 */ /* 0x000fc80000011411 */
[----:B------:R-:W-:-:S13]  /*17ef0*/  ISETP.GE.AND P0, PT, R17, 0x20, PT ;  /* 0x000000201100780c */ /* 0x000fda0003f06270 */
[----:B------:R-:W-:Y:S05]  /*17f00*/  @P0 BRA `(.L_x_2192) ;  /* 0xfffffffc007c0947 */ /* 0x000fea000383ffff */
[----:B0-----:R-:W-:-:S07]  /*17f10*/  MOV R14, 0x20 ;  /* 0x00000020000e7802 */ /* 0x001fce0000000f00 */
.L_x_2189:
[----:B------:R-:W-:Y:S01]  /*17f20*/  BAR.SYNC.DEFER_BLOCKING 0x0 ;  /* 0x0000000000007b1d */ /* 0x000fe20000010000 */
[----:B------:R-:W-:-:S13]  /*17f30*/  ISETP.GE.AND P0, PT, R14, 0x2, PT ;  /* 0x000000020e00780c */ /* 0x000fda0003f06270 */
[----:B------:R-:W-:Y:S05]  /*17f40*/  @!P0 BRA `(.L_x_2188) ;  /* 0x00000000007c8947 */ /* 0x000fea0003800000 */
[----:B------:R-:W-:-:S11]  /*17f50*/  HFMA2.MMA R15, -RZ, RZ, 0, 5.9604644775390625e-08 ;  /* 0x00000001ff0f7435 */ /* 0x000fd600000001ff */
.L_x_2193:
[----:B------:R-:W-:Y:S01]  /*17f60*/  LOP3.LUT R0, R25, 0xffff, RZ, 0xc0, !PT ;  /* 0x0000ffff19007812 */ /* 0x000fe200078ec0ff */
[----:B------:R-:W-:Y:S01]  /*17f70*/  HADD2.F32 R25, -RZ, R25.H0_H0 ;  /* 0x20000019ff197230 */ /* 0x000fe20000004100 */
[----:B------:R-:W-:Y:S01]  /*17f80*/  LOP3.LUT R20, R24, 0xffff, RZ, 0xc0, !PT ;  /* 0x0000ffff18147812 */ /* 0x000fe200078ec0ff */
[----:B------:R-:W-:Y:S01]  /*17f90*/  HADD2.F32 R24, -RZ, R24.H0_H0 ;  /* 0x20000018ff187230 */ /* 0x000fe20000004100 */
[----:B------:R-:W-:Y:S01]  /*17fa0*/  LOP3.LUT R30, R16, 0xffff, RZ, 0xc0, !PT ;  /* 0x0000ffff101e7812 */ /* 0x000fe200078ec0ff */
[----:B------:R-:W-:Y:S01]  /*17fb0*/  HADD2.F32 R21, -RZ, R16.H0_H0 ;  /* 0x20000010ff157230 */ /* 0x000fe20000004100 */
[----:B------:R-:W-:Y:S01]  /*17fc0*/  LOP3.LUT R28, R19, 0xffff, RZ, 0xc0, !PT ;  /* 0x0000ffff131c7812 */ /* 0x000fe200078ec0ff */
[----:B------:R-:W0:Y:S01]  /*17fd0*/  SHFL.DOWN PT, R0, R0, R15, 0x1f ;  /* 0x08001f0f00007589 */ /* 0x000e2200000e0000 */
[----:B------:R-:W-:-:S03]  /*17fe0*/  HADD2.F32 R32, -RZ, R19.H0_H0 ;  /* 0x20000013ff207230 */ /* 0x000fc60000004100 */
[----:B------:R-:W1:Y:S04]  /*17ff0*/  SHFL.DOWN PT, R20, R20, R15, 0x1f ;  /* 0x08001f0f14147589 */ /* 0x000e6800000e0000 */
[----:B------:R-:W2:Y:S04]  /*18000*/  SHFL.DOWN PT, R30, R30, R15, 0x1f ;  /* 0x08001f0f1e1e7589 */ /* 0x000ea800000e0000 */
[----:B------:R3:W4:Y:S02]  /*18010*/  SHFL.DOWN PT, R28, R28, R15, 0x1f ;  /* 0x08001f0f1c1c7589 */ /* 0x00072400000e0000 */
[----:B---3--:R-:W-:Y:S01]  /*18020*/  SHF.L.U32 R15, R15, 0x1, RZ ;  /* 0x000000010f0f7819 */ /* 0x008fe200000006ff */
[----:B0-----:R-:W-:-:S03]  /*18030*/  HADD2.F32 R2, -RZ, R0.H0_H0 ;  /* 0x20000000ff027230 */ /* 0x001fc60000004100 */
[----:B------:R-:W-:Y:S01]  /*18040*/  ISETP.GE.AND P0, PT, R15, R14, PT ;  /* 0x0000000e0f00720c */ /* 0x000fe20003f06270 */
[----:B-1----:R-:W-:Y:S02]  /*18050*/  HADD2.F32 R17, -RZ, R20.H0_H0 ;  /* 0x20000014ff117230 */ /* 0x002fe40000004100 */
[----:B------:R-:W-:Y:S01]  /*18060*/  FMUL.FTZ R2, R25, R2 ;  /* 0x0000000219027220 */ /* 0x000fe20000410000 */
[----:B--2---:R-:W-:Y:S02]  /*18070*/  HADD2.F32 R0, -RZ, R30.H0_H0 ;  /* 0x2000001eff007230 */ /* 0x004fe40000004100 */
[----:B------:R-:W-:Y:S02]  /*18080*/  FMUL.FTZ R17, R24, R17 ;  /* 0x0000001118117220 */ /* 0x000fe40000410000 */
[----:B------:R-:W-:Y:S01]  /*18090*/  F2FP.F16.F32.PACK_AB R2, RZ, R2 ;  /* 0x00000002ff02723e */ /* 0x000fe200000000ff */
[----:B----4-:R-:W-:Y:S02]  /*180a0*/  HADD2.F32 R19, -RZ, R28.H0_H0 ;  /* 0x2000001cff137230 */ /* 0x010fe40000004100 */
[----:B------:R-:W-:Y:S01]  /*180b0*/  FMUL.FTZ R0, R21, R0 ;  /* 0x0000000015007220 */ /* 0x000fe20000410000 */
[----:B------:R-:W-:-:S02]  /*180c0*/  F2FP.F16.F32.PACK_AB R17, RZ, R17 ;  /* 0x00000011ff11723e */ /* 0x000fc400000000ff */
[----:B------:R-:W-:Y:S01]  /*180d0*/  PRMT R25, R2, 0x7610, R25 ;  /* 0x0000761002197816 */ /* 0x000fe20000000019 */
[----:B------:R-:W-:Y:S01]  /*180e0*/  FMUL.FTZ R19, R32, R19 ;  /* 0x0000001320137220 */ /* 0x000fe20000410000 */
[----:B------:R-:W-:Y:S02]  /*180f0*/  F2FP.F16.F32.PACK_AB R0, RZ, R0 ;  /* 0x00000000ff00723e */ /* 0x000fe400000000ff */
[----:B------:R-:W-:Y:S02]  /*18100*/  PRMT R24, R17, 0x7610, R24 ;  /* 0x0000761011187816 */ /* 0x000fe40000000018 */
[----:B------:R-:W-:Y:S02]  /*18110*/  F2FP.F16.F32.PACK_AB R19, RZ, R19 ;  /* 0x00000013ff13723e */ /* 0x000fe400000000ff */
[----:B------:R-:W-:Y:S01]  /*18120*/  PRMT R16, R0, 0x7610, R16 ;  /* 0x0000761000107816 */ /* 0x000fe20000000010 */
[----:B------:R-:W-:Y:S06]  /*18130*/  @!P0 BRA `(.L_x_2193) ;  /* 0xfffffffc00888947 */ /* 0x000fec000383ffff */
.L_x_2188:
        /* <DEDUP_REMOVED lines=13> */
[----:B------:R-:W-:-:S02]  /*18210*/  HADD2.F32 R25, -RZ, R25.H0_H0 ;  /* 0x20000019ff197230 */ /* 0x000fc40000004100 */
[----:B------:R-:W-:Y:S02]  /*18220*/  HADD2.F32 R9, -RZ, R24.H0_H0 ;  /* 0x20000018ff097230 */ /* 0x000fe40000004100 */
        /* <DEDUP_REMOVED lines=15> */
[----:B------:R-:W-:-:S07]  /*18320*/  PRMT R19, R6, 0x7610, R19 ;  /* 0x0000761006137816 */ /* 0x000fce0000000013 */
.L_x_2195:
        /* <DEDUP_REMOVED lines=12> */
[----:B------:R-:W-:Y:S01]  /*183f0*/  HFMA2.MMA R8, -RZ, RZ, 0, 4.4763088226318359375e-05 ;  /* 0x000002efff087435 */ /* 0x000fe200000001ff */
[----:B------:R-:W-:Y:S01]  /*18400*/  MOV R6, UR6 ;  /* 0x0000000600067c02 */ /* 0x000fe20008000f00 */
[----:B------:R-:W-:Y:S01]  /*18410*/  IMAD.U32 R10, RZ, RZ, UR4 ;  /* 0x00000004ff0a7e24 */ /* 0x000fe2000f8e00ff */
[----:B------:R-:W-:Y:S01]  /*18420*/  MOV R7, UR7 ;  /* 0x0000000700077c02 */ /* 0x000fe20008000f00 */
[----:B------:R-:W-:Y:S01]  /*18430*/  IMAD.MOV.U32 R13, RZ, RZ, RZ ;  /* 0x000000ffff0d7224 */ /* 0x000fe200078e00ff */
[----:B------:R-:W-:-:S02]  /*18440*/  MOV R11, UR5 ;  /* 0x00000005000b7c02 */ /* 0x000fc40008000f00 */
[----:B0-----:R-:W-:-:S07]  /*18450*/  MOV R12, 0x1 ;  /* 0x00000001000c7802 */ /* 0x001fce0000000f00 */
[----:B------:R-:W-:-:S07]  /*18460*/  LEPC R20, `(.L_x_2197) ;  /* 0x000000001014794e */ /* 0x000fce0000000000 */
[----:B-1----:R-:W-:Y:S05]  /*18470*/  CALL.ABS.NOINC R2 ;  /* 0x0000000002007343 */ /* 0x002fea0003c00000 */
.L_x_2197:
        /* <DEDUP_REMOVED lines=13> */
[----:B------:R-:W-:Y:S01]  /*18550*/  HFMA2.MMA R12, -RZ, RZ, 0, 5.9604644775390625e-08 ;  /* 0x00000001ff0c7435 */ /* 0x000fe200000001ff */
[----:B------:R-:W-:Y:S01]  /*18560*/  IMAD.U32 R6, RZ, RZ, UR4 ;  /* 0x00000004ff067e24 */ /* 0x000fe2000f8e00ff */
[----:B------:R-:W-:Y:S01]  /*18570*/  MOV R7, UR5 ;  /* 0x0000000500077c02 */ /* 0x000fe20008000f00 */
[----:B------:R-:W-:Y:S01]  /*18580*/  IMAD.MOV.U32 R8, RZ, RZ, 0x2ef ;  /* 0x000002efff087424 */ /* 0x000fe200078e00ff */
[----:B------:R-:W-:-:S02]  /*18590*/  MOV R10, UR6 ;  /* 0x00000006000a7c02 */ /* 0x000fc40008000f00 */
[----:B------:R-:W-:Y:S02]  /*185a0*/  MOV R11, UR7 ;  /* 0x00000007000b7c02 */ /* 0x000fe40008000f00 */
[----:B-1----:R-:W-:-:S07]  /*185b0*/  MOV R13, RZ ;  /* 0x000000ff000d7202 */ /* 0x002fce0000000f00 */
[----:B------:R-:W-:-:S07]  /*185c0*/  LEPC R20, `(.L_x_2198) ;  /* 0x000000001014794e */ /* 0x000fce0000000000 */
[----:B0-2---:R-:W-:Y:S05]  /*185d0*/  CALL.ABS.NOINC R2 ;  /* 0x0000000002007343 */ /* 0x005fea0003c00000 */
.L_x_2198:
        /* <DEDUP_REMOVED lines=10> */
[----:B-1----:R1:W2:Y:S01]  /*18680*/  LDC.64 R2, c[0x4][R0] ;  /* 0x0100000000027b82 */ /* 0x0022a20000000a00 */
        /* <DEDUP_REMOVED lines=8> */
[----:B-1----:R-:W-:-:S07]  /*18710*/  MOV R12, 0x1 ;  /* 0x00000001000c7802 */ /* 0x002fce0000000f00 */
[----:B------:R-:W-:-:S07]  /*18720*/  LEPC R20, `(.L_x_2199) ;  /* 0x000000001014794e */ /* 0x000fce0000000000 */
[----:B0-2---:R-:W-:Y:S05]  /*18730*/  CALL.ABS.NOINC R2 ;  /* 0x0000000002007343 */ /* 0x005fea0003c00000 */
.L_x_2199:
        /* <DEDUP_REMOVED lines=21> */
[----:B0-23--:R-:W-:Y:S05]  /*18890*/  CALL.ABS.NOINC R2 ;  /* 0x0000000002007343 */ /* 0x00dfea0003c00000 */
.L_x_2200:
[----:B------:R-:W-:Y:S02]  /*188a0*/  ULDC.64 UR4, c[0x0][0x5e8] ;  /* 0x00017a0000047ab9 */ /* 0x000fe40000000a00 */
[----:B------:R-:W-:-:S04]  /*188b0*/  IADD3 R18, P0, R18, UR4, RZ ;  /* 0x0000000412127c10 */ /* 0x000fc8000ff1e0ff */
[----:B--2---:R-:W-:-:S05]  /*188c0*/  IADD3.X R19, RZ, UR5, RZ, P0, !PT ;  /* 0x00000005ff137c10 */ /* 0x004fca00087fe4ff */
[----:B------:R-:W-:Y:S01]  /*188d0*/  STG.E.U16 desc[UR58][R18.64], R16 ;  /* 0x0000001012007986 */ /* 0x000fe2000c10153a */
[----:B------:R-:W-:Y:S05]  /*188e0*/  EXIT ;  /* 0x000000000000794d */ /* 0x000fea0003800000 */
.L_x_2196:
[----:B------:R-:W-:Y:S04]  /*188f0*/  STG.E.U16 desc[UR58][R4.64], R25 ;  /* 0x0000001904007986 */ /* 0x000fe8000c10153a */
[----:B------:R-:W-:Y:S04]  /*18900*/  STG.E.U16 desc[UR58][R4.64+0x2], R24 ;  /* 0x0000021804007986 */ /* 0x000fe8000c10153a */
[----:B------:R-:W-:Y:S04]  /*18910*/  STG.E.U16 desc[UR58][R4.64+0x4], R19 ;  /* 0x0000041304007986 */ /* 0x000fe8000c10153a */
[----:B------:R-:W-:Y:S01]  /*18920*/  STG.E.U16 desc[UR58][R4.64+0x6], R16 ;  /* 0x0000061004007986 */ /* 0x000fe2000c10153a */
[----:B------:R-:W-:Y:S05]  /*18930*/  EXIT ;  /* 0x000000000000794d */ /* 0x000fea0003800000 */
.L_x_2194:
        /* <DEDUP_REMOVED lines=26> */
.L_x_2201:
        /* <DEDUP_REMOVED lines=21> */
.L_x_2203:
        /* <DEDUP_REMOVED lines=22> */
.L_x_2204:
        /* <DEDUP_REMOVED lines=22> */
.L_x_2205:
        /* <DEDUP_REMOVED lines=22> */
.L_x_2206:
[----:B------:R-:W-:Y:S02]  /*19050*/  ULDC.64 UR4, c[0x0][0x5e8] ;  /* 0x00017a0000047ab9 */ /* 0x000fe40000000a00 */
[----:B------:R-:W-:-:S04]  /*19060*/  IADD3 R18, P0, R18, UR4, RZ ;  /* 0x0000000412127c10 */ /* 0x000fc8000ff1e0ff */
[----:B--2---:R-:W-:-:S05]  /*19070*/  IADD3.X R19, RZ, UR5, RZ, P0, !PT ;  /* 0x00000005ff137c10 */ /* 0x004fca00087fe4ff */
[----:B------:R-:W-:Y:S01]  /*19080*/  STG.E.U16 desc[UR58][R18.64], R16 ;  /* 0x0000001012007986 */ /* 0x000fe2000c10153a */
[----:B------:R-:W-:Y:S05]  /*19090*/  EXIT ;  /* 0x000000000000794d */ /* 0x000fea0003800000 */
.L_x_2202:
[----:B------:R-:W-:Y:S04]  /*190a0*/  STG.E.U16 desc[UR58][R6.64], R25 ;  /* 0x0000001906007986 */ /* 0x000fe8000c10153a */
[----:B------:R-:W-:Y:S04]  /*190b0*/  STG.E.U16 desc[UR58][R8.64], R24 ;  /* 0x0000001808007986 */ /* 0x000fe8000c10153a */
[----:B------:R-:W-:Y:S04]  /*190c0*/  STG.E.U16 desc[UR58][R10.64], R19 ;  /* 0x000000130a007986 */ /* 0x000fe8000c10153a */
[----:B------:R-:W-:Y:S01]  /*190d0*/  STG.E.U16 desc[UR58][R12.64], R16 ;  /* 0x000000100c007986 */ /* 0x000fe2000c10153a */
[----:B------:R-:W-:Y:S05]  /*190e0*/  EXIT ;  /* 0x000000000000794d */ /* 0x000fea0003800000 */
.L_x_2167:
        /* <DEDUP_REMOVED lines=41> */
.L_x_2208:
        /* <DEDUP_REMOVED lines=21> */
.L_x_2210:
        /* <DEDUP_REMOVED lines=19> */
[----:B0-----:R-:W-:-:S07]  /*19600*/  MOV R13, RZ ;  /* 0x000000ff000d7202 */ /* 0x001fce0000000f00 */
[----:B------:R-:W-:-:S07]  /*19610*/  LEPC R20, `(.L_x_2211) ;  /* 0x000000001014794e */ /* 0x000fce0000000000 */
[----:B-1----:R-:W-:Y:S05]  /*19620*/  CALL.ABS.NOINC R2 ;  /* 0x0000000002007343 */ /* 0x002fea0003c00000 */
.L_x_2211:
        /* <DEDUP_REMOVED lines=10> */
[----:B0-----:R0:W2:Y:S01]  /*196d0*/  LDC.64 R2, c[0x4][R0] ;  /* 0x0100000000027b82 */ /* 0x0010a20000000a00 */
        /* <DEDUP_REMOVED lines=10> */
[----:B-12---:R-:W-:Y:S05]  /*19780*/  CALL.ABS.NOINC R2 ;  /* 0x0000000002007343 */ /* 0x006fea0003c00000 */
.L_x_2212:
[----:B------:R-:W-:Y:S01]  /*19790*/  ULDC.64 UR4, c[0x0][0x5e8] ;  /* 0x00017a0000047ab9 */ /* 0x000fe20000000a00 */
[----:B------:R-:W-:Y:S02]  /*197a0*/  ISETP.NE.AND P6, PT, R17, 0x1, PT ;  /* 0x000000011100780c */ /* 0x000fe40003fc5270 */
[----:B------:R-:W-:-:S04]  /*197b0*/  IADD3 R24, P0, R24, UR4, RZ ;  /* 0x0000000418187c10 */ /* 0x000fc8000ff1e0ff */
[----:B-1----:R-:W-:-:S05]  /*197c0*/  IADD3.X R25, RZ, UR5, RZ, P0, !PT ;  /* 0x00000005ff197c10 */ /* 0x002fca00087fe4ff */
[----:B------:R1:W-:Y:S02]  /*197d0*/  STG.E.U16 desc[UR58][R24.64], R19 ;  /* 0x0000001318007986 */ /* 0x0003e4000c10153a */
[----:B------:R-:W-:Y:S05]  /*197e0*/  @!P6 BRA `(.L_x_2213) ;  /* 0x000000000040e947 */ /* 0x000fea0003800000 */
[----:B------:R-:W-:Y:S01]  /*197f0*/  MOV R0, 0x660 ;  /* 0x0000066000007802 */ /* 0x000fe20000000f00 */
[----:B------:R-:W-:Y:S01]  /*19800*/  ULDC.64 UR4, c[0x4][0x650] ;  /* 0x0101940000047ab9 */ /* 0x000fe20000000a00 */
[----:B------:R-:W-:Y:S01]  /*19810*/  ULDC.64 UR6, c[0x4][0x470] ;  /* 0x01011c0000067ab9 */ /* 0x000fe20000000a00 */
[----:B------:R-:W-:Y:S01]  /*19820*/  MOV R4, UR4 ;  /* 0x0000000400047c02 */ /* 0x000fe20008000f00 */
[----:B0-----:R0:W2:Y:S01]  /*19830*/  LDC.64 R2, c[0x4][R0] ;  /* 0x0100000000027b82 */ /* 0x0010a20000000a00 */
        /* <DEDUP_REMOVED lines=10> */
[----:B-12---:R-:W-:Y:S05]  /*198e0*/  CALL.ABS.NOINC R2 ;  /* 0x0000000002007343 */ /* 0x006fea0003c00000 */
.L_x_2213:
[----:B------:R-:W-:Y:S02]  /*198f0*/  ULDC.64 UR4, c[0x0][0x5e8] ;  /* 0x00017a0000047ab9 */ /* 0x000fe40000000a00 */
[----:B------:R-:W-:-:S04]  /*19900*/  IADD3 R18, P0, R18, UR4, RZ ;  /* 0x0000000412127c10 */ /* 0x000fc8000ff1e0ff */
[----:B-1----:R-:W-:-:S05]  /*19910*/  IADD3.X R19, RZ, UR5, RZ, P0, !PT ;  /* 0x00000005ff137c10 */ /* 0x002fca00087fe4ff */
[----:B------:R-:W-:Y:S01]  /*19920*/  STG.E.U16 desc[UR58][R18.64], R16 ;  /* 0x0000001012007986 */ /* 0x000fe2000c10153a */
[----:B------:R-:W-:Y:S05]  /*19930*/  EXIT ;  /* 0x000000000000794d */ /* 0x000fea0003800000 */
.L_x_2209:
[----:B------:R-:W-:Y:S04]  /*19940*/  STG.E.U16 desc[UR58][R4.64], R28 ;  /* 0x0000001c04007986 */ /* 0x000fe8000c10153a */
[----:B------:R-:W-:Y:S04]  /*19950*/  STG.E.U16 desc[UR58][R4.64+0x2], R25 ;  /* 0x0000021904007986 */ /* 0x000fe8000c10153a */
[----:B------:R-:W-:Y:S04]  /*19960*/  STG.E.U16 desc[UR58][R4.64+0x4], R19 ;  /* 0x0000041304007986 */ /* 0x000fe8000c10153a */
[----:B------:R-:W-:Y:S01]  /*19970*/  STG.E.U16 desc[UR58][R4.64+0x6], R16 ;  /* 0x0000061004007986 */ /* 0x000fe2000c10153a */
[----:B------:R-:W-:Y:S05]  /*19980*/  EXIT ;  /* 0x000000000000794d */ /* 0x000fea0003800000 */
.L_x_2207:
        /* <DEDUP_REMOVED lines=26> */
.L_x_2214:
        /* <DEDUP_REMOVED lines=21> */
.L_x_2216:
        /* <DEDUP_REMOVED lines=22> */
.L_x_2217:
        /* <DEDUP_REMOVED lines=22> */
.L_x_2218:
        /* <DEDUP_REMOVED lines=22> */
.L_x_2219:
[----:B------:R-:W-:Y:S02]  /*1a0a0*/  ULDC.64 UR4, c[0x0][0x5e8] ;  /* 0x00017a0000047ab9 */ /* 0x000fe40000000a00 */
[----:B------:R-:W-:-:S04]  /*1a0b0*/  IADD3 R18, P0, R18, UR4, RZ ;  /* 0x0000000412127c10 */ /* 0x000fc8000ff1e0ff */
[----:B-1----:R-:W-:-:S05]  /*1a0c0*/  IADD3.X R19, RZ, UR5, RZ, P0, !PT ;  /* 0x00000005ff137c10 */ /* 0x002fca00087fe4ff */
[----:B------:R-:W-:Y:S01]  /*1a0d0*/  STG.E.U16 desc[UR58][R18.64], R16 ;  /* 0x0000001012007986 */ /* 0x000fe2000c10153a */
[----:B------:R-:W-:Y:S05]  /*1a0e0*/  EXIT ;  /* 0x000000000000794d */ /* 0x000fea0003800000 */
.L_x_2215:
[----:B------:R-:W-:Y:S04]  /*1a0f0*/  STG.E.U16 desc[UR58][R6.64], R28 ;  /* 0x0000001c06007986 */ /* 0x000fe8000c10153a */
[----:B------:R-:W-:Y:S04]  /*1a100*/  STG.E.U16 desc[UR58][R8.64], R25 ;  /* 0x0000001908007986 */ /* 0x000fe8000c10153a */
[----:B------:R-:W-:Y:S04]  /*1a110*/  STG.E.U16 desc[UR58][R10.64], R19 ;  /* 0x000000130a007986 */ /* 0x000fe8000c10153a */
[----:B------:R-:W-:Y:S01]  /*1a120*/  STG.E.U16 desc[UR58][R12.64], R16 ;  /* 0x000000100c007986 */ /* 0x000fe2000c10153a */
[----:B------:R-:W-:Y:S05]  /*1a130*/  EXIT ;  /* 0x000000000000794d */ /* 0x000fea0003800000 */
.L_x_2220:
        /* <DEDUP_REMOVED lines=12> */
.L_x_8778:


//--------------------- .text._ZN2at6native13reduce_kernelILi512ELi1ENS0_8ReduceOpIN3c107complexIfEENS0_14func_wrapper_tIS5_NS0_55_GLOBAL__N__0955718d_22_SparseCsrTensorMath_cu_868dd54514ReductionMulOpIS5_EEEEjS5_Li4ELi4EEEEEvT1_ --------------------------
	.section	.text._ZN2at6native13reduce_kernelILi512ELi1ENS0_8ReduceOpIN3c107complexIfEENS0_14func_wrapper_tIS5_NS0_55_GLOBAL__N__0955718d_22_SparseCsrTensorMath_cu_868dd54514ReductionMulOpIS5_EEEEjS5_Li4ELi4EEEEEvT1_,"ax",@progbits
	.align	128
.text._ZN2at6native13reduce_kernelILi512ELi1ENS0_8ReduceOpIN3c107complexIfEENS0_14func_wrapper_tIS5_NS0_55_GLOBAL__N__0955718d_22_SparseCsrTensorMath_cu_868dd54514ReductionMulOpIS5_EEEEjS5_Li4ELi4EEEEEvT1_:
        .type           _ZN2at6native13reduce_kernelILi512ELi1ENS0_8ReduceOpIN3c107complexIfEENS0_14func_wrapper_tIS5_NS0_55_GLOBAL__N__0955718d_22_SparseCsrTensorMath_cu_868dd54514ReductionMulOpIS5_EEEEjS5_Li4ELi4EEEEEvT1_,@function
        .size           _ZN2at6native13reduce_kernelILi512ELi1ENS0_8ReduceOpIN3c107complexIfEENS0_14func_wrapper_tIS5_NS0_55_GLOBAL__N__0955718d_22_SparseCsrTensorMath_cu_868dd54514ReductionMulOpIS5_EEEEjS5_Li4ELi4EEEEEvT1_,(.L_x_8779 - _ZN2at6native13reduce_kernelILi512ELi1ENS0_8ReduceOpIN3c107complexIfEENS0_14func_wrapper_tIS5_NS0_55_GLOBAL__N__0955718d_22_SparseCsrTensorMath_cu_868dd54514ReductionMulOpIS5_EEEEjS5_Li4ELi4EEEEEvT1_)
        .other          _ZN2at6native13reduce_kernelILi512ELi1ENS0_8ReduceOpIN3c107complexIfEENS0_14func_wrapper_tIS5_NS0_55_GLOBAL__N__0955718d_22_SparseCsrTensorMath_cu_868dd54514ReductionMulOpIS5_EEEEjS5_Li4ELi4EEEEEvT1_,@"STO_CUDA_ENTRY STV_DEFAULT"
_ZN2at6native13reduce_kernelILi512ELi1ENS0_8ReduceOpIN3c107complexIfEENS0_14func_wrapper_tIS5_NS0_55_GLOBAL__N__0955718d_22_SparseCsrTensorMath_cu_868dd54514ReductionMulOpIS5_EEEEjS5_Li4ELi4EEEEEvT1_:
        /* <DEDUP_REMOVED lines=8> */
[----:B------:R-:W-:Y:S01]  /*0080*/  ULDC UR5, c[0x0][0x244] ;  /* 0x0000910000057ab9 */ /* 0x000fe20000000800 */
[----:B------:R-:W-:Y:S01]  /*0090*/  ULDC.64 UR6, c[0x0][0x3f8] ;  /* 0x0000fe0000067ab9 */ /* 0x000fe20000000a00 */
[----:B------:R-:W-:Y:S01]  /*00a0*/  IMAD R2, R8, UR5, RZ ;  /* 0x0000000508027c24 */ /* 0x000fe2000f8e02ff */
[----:B------:R-:W-:Y:S01]  /*00b0*/  ULDC UR5, c[0x0][0x248] ;  /* 0x0000920000057ab9 */ /* 0x000fe20000000800 */
[----:B------:R-:W-:-:S03]  /*00c0*/  ISETP.NE.AND P0, PT, R0, 0x1, PT ;  /* 0x000000010000780c */ /* 0x000fc60003f05270 */
[----:B------:R-:W1:Y:S01]  /*00d0*/  LDC R5, c[0x0][0x230] ;  /* 0x00008c00ff057b82 */ /* 0x000e620000000800 */
[----:B0-----:R-:W-:-:S04]  /*00e0*/  IMAD R2, R3, UR5, R2 ;  /* 0x0000000503027c24 */ /* 0x001fc8000f8e0202 */
[----:B-1----:R-:W-:Y:S01]  /*00f0*/  IMAD R3, R5, UR4, R2 ;  /* 0x0000000405037c24 */ /* 0x002fe2000f8e0202 */
[----:B------:R-:W-:Y:S01]  /*0100*/  MOV R2, RZ ;  /* 0x000000ff00027202 */ /* 0x000fe20000000f00 */
[----:B------:R-:W-:-:S04]  /*0110*/  ULDC UR4, c[0x0][0x400] ;  /* 0x0001000000047ab9 */ /* 0x000fc80000000800 */
        /* <DEDUP_REMOVED lines=262> */
[----:B------:R-:W-:-:S03]  /*1180*/  ULDC UR4, c[0x0][0x520] ;  /* 0x0001480000047ab9 */ /* 0x000fc60000000800 */
[----:B------:R-:W-:-:S05]  /*1190*/  IMAD.HI.U32 R0, R7, UR7, R6 ;  /* 0x0000000707007c27 */ /* 0x000fca000f8e0006 */
[----:B------:R-:W-:Y:S01]  /*11a0*/  SHF.R.U32.HI R0, RZ, UR4, R0 ;  /* 0x00000004ff007c19 */ /* 0x000fe20008011600 */
[----:B------:R-:W-:-:S04]  /*11b0*/  ULDC UR4, c[0x0][0x5e8] ;  /* 0x00017a0000047ab9 */ /* 0x000fc80000000800 */
[----:B------:R-:W-:-:S04]  /*11c0*/  IMAD.MOV R3, RZ, RZ, -R0 ;  /* 0x000000ffff037224 */ /* 0x000fc800078e0a00 */
[----:B------:R-:W-:-:S04]  /*11d0*/  IMAD R7, R3, UR6, R7 ;  /* 0x0000000603077c24 */ /* 0x000fc8000f8e0207 */
[----:B------:R-:W-:-:S07]  /*11e0*/  IMAD R2, R7, UR4, R2 ;  /* 0x0000000407027c24 */ /* 0x000fce000f8e0202 */
.L_x_2221:
[----:B------:R-:W0:Y:S01]  /*11f0*/  S2R R6, SR_TID.Y ;  /* 0x0000000000067919 */ /* 0x000e220000002200 */
[----:B------:R-:W1:Y:S01]  /*1200*/  S2UR UR5, SR_CTAID.X ;  /* 0x00000000000579c3 */ /* 0x000e620000002500 */
[----:B------:R-:W-:Y:S01]  /*1210*/  ULDC.64 UR26, c[0x0][0x238] ;  /* 0x00008e00001a7ab9 */ /* 0x000fe20000000a00 */
[----:B------:R-:W-:Y:S01]  /*1220*/  ULDC.64 UR28, c[0x0][0x240] ;  /* 0x00009000001c7ab9 */ /* 0x000fe20000000a00 */
[----:B------:R-:W2:Y:S01]  /*1230*/  S2R R0, SR_CTAID.Y ;  /* 0x0000000000007919 */ /* 0x000ea20000002600 */
[C---:B------:R-:W-:Y:S01]  /*1240*/  IMAD R3, R8.reuse, UR26, RZ ;  /* 0x0000001a08037c24 */ /* 0x040fe2000f8e02ff */
[----:B------:R-:W-:Y:S01]  /*1250*/  ULDC UR4, c[0x0][0x248] ;  /* 0x0000920000047ab9 */ /* 0x000fe20000000800 */
[----:B------:R-:W-:Y:S01]  /*1260*/  IMAD R4, R8, UR29, RZ ;  /* 0x0000001d08047c24 */ /* 0x000fe2000f8e02ff */
[----:B------:R-:W-:Y:S01]  /*1270*/  ULDC UR6, c[0x0][0x224] ;  /* 0x0000890000067ab9 */ /* 0x000fe20000000800 */
[----:B------:R-:W1:Y:S01]  /*1280*/  LDC R29, c[0x0][0x230] ;  /* 0x00008c00ff1d7b82 */ /* 0x000e620000000800 */
[----:B------:R-:W-:Y:S01]  /*1290*/  MOV R9, UR6 ;  /* 0x0000000600097c02 */ /* 0x000fe20008000f00 */
[----:B------:R-:W-:Y:S01]  /*12a0*/  ULDC.64 UR36, c[0x0][0x208] ;  /* 0x0000820000247ab9 */ /* 0x000fe20000000a00 */
[----:B------:R-:W-:Y:S01]  /*12b0*/  BSSY B0, `(.L_x_2222) ;  /* 0x0000a7f000007945 */ /* 0x000fe20003800000 */
[----:B------:R-:W-:Y:S01]  /*12c0*/  MOV R17, RZ ;  /* 0x000000ff00117202 */ /* 0x000fe20000000f00 */
[----:B------:R-:W-:-:S02]  /*12d0*/  IMAD.MOV.U32 R24, RZ, RZ, RZ ;  /* 0x000000ffff187224 */ /* 0x000fc400078e00ff */
[C---:B0-----:R-:W-:Y:S02]  /*12e0*/  IMAD R3, R6.reuse, UR27, R3 ;  /* 0x0000001b06037c24 */ /* 0x041fe4000f8e0203 */
[----:B------:R-:W-:Y:S01]  /*12f0*/  IMAD R4, R6, UR4, R4 ;  /* 0x0000000406047c24 */ /* 0x000fe2000f8e0204 */
[----:B------:R-:W-:Y:S01]  /*1300*/  ULDC UR4, c[0x0][0x228] ;  /* 0x00008a0000047ab9 */ /* 0x000fe20000000800 */
[----:B--2---:R-:W-:Y:S02]  /*1310*/  IMAD R21, R0, UR28, R3 ;  /* 0x0000001c00157c24 */ /* 0x004fe4000f8e0203 */
        /* <DEDUP_REMOVED lines=10> */
[----:B------:R-:W0:Y:S01]  /*13c0*/  LDC R5, c[0x0][0x218] ;  /* 0x00008600ff057b82 */ /* 0x000e220000000800 */
[----:B------:R-:W-:Y:S01]  /*13d0*/  SHF.R.U64 R2, R18, 0x3, R19 ;  /* 0x0000000312027819 */ /* 0x000fe20000001213 */
[----:B------:R-:W-:Y:S01]  /*13e0*/  ULDC UR4, c[0x0][0x224] ;  /* 0x0000890000047ab9 */ /* 0x000fe20000000800 */
[----:B------:R-:W-:Y:S01]  /*13f0*/  BSSY B1, `(.L_x_2225) ;  /* 0x000002a000017945 */ /* 0x000fe20003800000 */
[----:B------:R-:W-:Y:S02]  /*1400*/  MOV R13, UR4 ;  /* 0x00000004000d7c02 */ /* 0x000fe40008000f00 */
[----:B------:R-:W-:Y:S02]  /*1410*/  LOP3.LUT R2, R2, 0x3, RZ, 0xc0, !PT ;  /* 0x0000000302027812 */ /* 0x000fe400078ec0ff */
[----:B------:R-:W1:Y:S02]  /*1420*/  LDC R14, c[0x0][0x21c] ;  /* 0x00008700ff0e7b82 */ /* 0x000e640000000800 */
[----:B------:R-:W-:Y:S01]  /*1430*/  ISETP.NE.AND P0, PT, R2, RZ, PT ;  /* 0x000000ff0200720c */ /* 0x000fe20003f05270 */
[----:B0-----:R-:W-:Y:S01]  /*1440*/  IMAD.MOV.U32 R4, RZ, RZ, R5 ;  /* 0x000000ffff047224 */ /* 0x001fe200078e0005 */
[----:B-1----:R-:W-:-:S11]  /*1450*/  MOV R12, R14 ;  /* 0x0000000e000c7202 */ /* 0x002fd60000000f00 */
        /* <DEDUP_REMOVED lines=11> */
[----:B------:R-:W-:-:S12]  /*1510*/  HFMA2.MMA R3, -RZ, RZ, 0, 5.9604644775390625e-08 ;  /* 0x00000001ff037435 */ /* 0x000fd800000001ff */
[----:B------:R-:W-:-:S04]  /*1520*/  @P0 ISETP.NE.AND P1, PT, R0, RZ, PT ;  /* 0x000000ff0000020c */ /* 0x000fc80003f25270 */
[----:B------:R-:W-:-:S04]  /*1530*/  @P0 SEL R6, RZ, 0x1, P1 ;  /* 0x00000001ff060807 */ /* 0x000fc80000800000 */
[----:B------:R-:W-:-:S07]  /*1540*/  @P0 PRMT R3, R6, 0x7610, R3 ;  /* 0x0000761006030816 */ /* 0x000fce0000000003 */
.L_x_2230:
[----:B------:R-:W-:Y:S05]  /*1550*/  BSYNC B3 ;  /* 0x0000000000037941 */ /* 0x000fea0003800000 */
.L_x_2229:
[----:B------:R-:W-:-:S04]  /*1560*/  PRMT R3, R3, 0x9910, RZ ;  /* 0x0000991003037816 */ /* 0x000fc800000000ff */
[----:B------:R-:W-:-:S13]  /*1570*/  ISETP.NE.AND P0, PT, R3, RZ, PT ;  /* 0x000000ff0300720c */ /* 0x000fda0003f05270 */
[----:B------:R-:W-:Y:S05]  /*1580*/  @!P0 BRA `(.L_x_2228) ;  /* 0x0000000000288947 */ /* 0x000fea0003800000 */
[----:B------:R-:W-:Y:S01]  /*1590*/  IADD3 R3, P0, R8, -R2, RZ ;  /* 0x8000000208037210 */ /* 0x000fe20007f1e0ff */
[----:B------:R-:W-:-:S04]  /*15a0*/  ULDC.64 UR4, c[0x0][0x218] ;  /* 0x0000860000047ab9 */ /* 0x000fc80000000a00 */
[----:B------:R-:W-:Y:S01]  /*15b0*/  IMAD.X R4, RZ, RZ, -0x1, P0 ;  /* 0xffffffffff047424 */ /* 0x000fe200000e06ff */
[----:B------:R-:W-:-:S04]  /*15c0*/  LEA R6, P0, R3, R18, 0x3 ;  /* 0x0000001203067211 */ /* 0x000fc800078018ff */
[----:B------:R-:W-:-:S06]  /*15d0*/  LEA.HI.X R7, R3, R19, R4, 0x3, P0 ;  /* 0x0000001303077211 */ /* 0x000fcc00000f1c04 */
[----:B------:R-:W2:Y:S02]  /*15e0*/  LDG.E.64 R6, desc[UR36][R6.64] ;  /* 0x0000002406067981 */ /* 0x000ea4000c1e1b00 */
[----:B--2---:R-:W-:Y:S01]  /*15f0*/  FMUL.FTZ R12, R6, UR5 ;  /* 0x00000005060c7c20 */ /* 0x004fe20008410000 */
[----:B------:R-:W-:-:S03]  /*1600*/  FMUL.FTZ R3, R7, UR5 ;  /* 0x0000000507037c20 */ /* 0x000fc60008410000 */
[----:B------:R-:W-:Y:S01]  /*1610*/  FFMA.FTZ R12, R7, UR4, R12 ;  /* 0x00000004070c7c23 */ /* 0x000fe2000801000c */
[----:B------:R-:W-:-:S07]  /*1620*/  FFMA.FTZ R4, R6, UR4, -R3 ;  /* 0x0000000406047c23 */ /* 0x000fce0008010803 */
.L_x_2228:
[----:B------:R-:W-:Y:S05]  /*1630*/  BSYNC B2 ;  /* 0x0000000000027941 */ /* 0x000fea0003800000 */
.L_x_2227:
[C---:B------:R-:W-:Y:S02]  /*1640*/  IADD3 R3, P0, -R2.reuse, 0x4, RZ ;  /* 0x0000000402037810 */ /* 0x040fe40007f1e1ff */
[----:B------:R-:W-:Y:S02]  /*1650*/  IADD3 R13, R2, -0x4, R9 ;  /* 0xfffffffc020d7810 */ /* 0x000fe40007ffe009 */
[----:B------:R-:W-:Y:S02]  /*1660*/  LEA R18, P1, R3, R18, 0x3 ;  /* 0x0000001203127211 */ /* 0x000fe400078218ff */
[----:B------:R-:W-:-:S04]  /*1670*/  IADD3.X R6, RZ, -0x1, RZ, P0, !PT ;  /* 0xffffffffff067810 */ /* 0x000fc800007fe4ff */
[----:B------:R-:W-:-:S07]  /*1680*/  LEA.HI.X R19, R3, R19, R6, 0x3, P1 ;  /* 0x0000001303137211 */ /* 0x000fce00008f1c06 */
.L_x_2226:
[----:B------:R-:W-:Y:S05]  /*1690*/  BSYNC B1 ;  /* 0x0000000000017941 */ /* 0x000fea0003800000 */
.L_x_2225:
[----:B------:R-:W-:Y:S01]  /*16a0*/  LEA R2, R21, 0x3, 0x2 ;  /* 0x0000000315027811 */ /* 0x000fe200078e10ff */
[----:B------:R-:W-:Y:S01]  /*16b0*/  BSSY B1, `(.L_x_2231) ;  /* 0x000002a000017945 */ /* 0x000fe20003800000 */
[----:B------:R-:W-:Y:S01]  /*16c0*/  MOV R24, R5 ;  /* 0x0000000500187202 */ /* 0x000fe20000000f00 */
[----:B------:R-:W-:Y:S01]  /*16d0*/  IMAD.MOV.U32 R17, RZ, RZ, R14 ;  /* 0x000000ffff117224 */ /* 0x000fe200078e000e */
[----:B------:R-:W-:Y:S02]  /*16e0*/  ISETP.GE.U32.AND P0, PT, R2, R13, PT ;  /* 0x0000000d0200720c */ /* 0x000fe40003f06070 */
[----:B------:R-:W-:Y:S02]  /*16f0*/  MOV R15, R14 ;  /* 0x0000000e000f7202 */ /* 0x000fe40000000f00 */
[----:B------:R-:W-:-:S09]  /*1700*/  MOV R6, R5 ;  /* 0x0000000500067202 */ /* 0x000fd20000000f00 */
[----:B------:R-:W-:Y:S05]  /*1710*/  @P0 BRA `(.L_x_2232) ;  /* 0x00000000008c0947 */ /* 0x000fea0003800000 */
[----:B------:R-:W-:Y:S01]  /*1720*/  BSSY B2, `(.L_x_2232) ;  /* 0x0000022000027945 */ /* 0x000fe20003800000 */
[----:B------:R-:W-:Y:S01]  /*1730*/  IMAD.MOV.U32 R16, RZ, RZ, R4 ;  /* 0x000000ffff107224 */ /* 0x000fe200078e0004 */
[----:B------:R-:W-:Y:S01]  /*1740*/  MOV R15, R14 ;  /* 0x0000000e000f7202 */ /* 0x000fe20000000f00 */
[----:B------:R-:W-:Y:S01]  /*1750*/  IMAD.MOV.U32 R22, RZ, RZ, R5 ;  /* 0x000000ffff167224 */ /* 0x000fe200078e0005 */
[-C--:B------:R-:W-:Y:S02]  /*1760*/  MOV R20, R5.reuse ;  /* 0x0000000500147202 */ /* 0x080fe40000000f00 */
[----:B------:R-:W-:-:S07]  /*1770*/  MOV R23, R5 ;  /* 0x0000000500177202 */ /* 0x000fce0000000f00 */
.L_x_2233:
[----:B------:R-:W-:Y:S01]  /*1780*/  IMAD.WIDE.U32 R2, R21, 0x20, R18 ;  /* 0x0000002015027825 */ /* 0x000fe200078e0012 */
[----:B------:R-:W-:-:S04]  /*1790*/  ULDC UR4, c[0x0][0x22c] ;  /* 0x00008b0000047ab9 */ /* 0x000fc80000000800 */
[----:B------:R-:W2:Y:S04]  /*17a0*/  LDG.E.128 R4, desc[UR36][R2.64] ;  /* 0x0000002402047981 */ /* 0x000ea8000c1e1d00 */
[----:B------:R-:W3:Y:S01]  /*17b0*/  LDG.E.128 R8, desc[UR36][R2.64+0x10] ;  /* 0x0000102402087981 */ /* 0x000ee2000c1e1d00 */
[----:B------:R-:W-:-:S04]  /*17c0*/  IADD3 R21, R21, UR4, RZ ;  /* 0x0000000415157c10 */ /* 0x000fc8000fffe0ff */
[----:B------:R-:W-:-:S04]  /*17d0*/  LEA R24, R21, 0x3, 0x2 ;  /* 0x0000000315187811 */ /* 0x000fc800078e10ff */
[----:B------:R-:W-:Y:S01]  /*17e0*/  ISETP.GE.U32.AND P0, PT, R24, R13, PT ;  /* 0x0000000d1800720c */ /* 0x000fe20003f06070 */
[-C--:B--2---:R-:W-:Y:S01]  /*17f0*/  FMUL.FTZ R25, R5, R12.reuse ;  /* 0x0000000c05197220 */ /* 0x084fe20000410000 */
[----:B------:R-:W-:-:S03]  /*1800*/  FMUL.FTZ R12, R4, R12 ;  /* 0x0000000c040c7220 */ /* 0x000fc60000410000 */
[-C--:B------:R-:W-:Y:S01]  /*1810*/  FFMA.FTZ R4, R4, R16.reuse, -R25 ;  /* 0x0000001004047223 */ /* 0x080fe20000010819 */
[----:B------:R-:W-:Y:S01]  /*1820*/  FFMA.FTZ R12, R5, R16, R12 ;  /* 0x00000010050c7223 */ /* 0x000fe2000001000c */
[-C--:B------:R-:W-:Y:S01]  /*1830*/  FMUL.FTZ R16, R6, R15.reuse ;  /* 0x0000000f06107220 */ /* 0x080fe20000410000 */
[----:B------:R-:W-:Y:S01]  /*1840*/  FMUL.FTZ R5, R7, R15 ;  /* 0x0000000f07057220 */ /* 0x000fe20000410000 */
[-C--:B---3--:R-:W-:Y:S01]  /*1850*/  FMUL.FTZ R3, R9, R14.reuse ;  /* 0x0000000e09037220 */ /* 0x088fe20000410000 */
[----:B------:R-:W-:Y:S01]  /*1860*/  FMUL.FTZ R14, R8, R14 ;  /* 0x0000000e080e7220 */ /* 0x000fe20000410000 */
[----:B------:R-:W-:Y:S01]  /*1870*/  FFMA.FTZ R15, R7, R23, R16 ;  /* 0x00000017070f7223 */ /* 0x000fe20000010010 */
[----:B------:R-:W-:Y:S01]  /*1880*/  FMUL.FTZ R7, R11, R17 ;  /* 0x000000110b077220 */ /* 0x000fe20000410000 */
[----:B------:R-:W-:Y:S01]  /*1890*/  FFMA.FTZ R6, R6, R23, -R5 ;  /* 0x0000001706067223 */ /* 0x000fe20000010805 */
[----:B------:R-:W-:Y:S01]  /*18a0*/  FMUL.FTZ R2, R10, R17 ;  /* 0x000000110a027220 */ /* 0x000fe20000410000 */
[----:B------:R-:W-:Y:S01]  /*18b0*/  FFMA.FTZ R5, R8, R22, -R3 ;  /* 0x0000001608057223 */ /* 0x000fe20000010803 */
[----:B------:R-:W-:Y:S01]  /*18c0*/  FFMA.FTZ R24, R10, R20, -R7 ;  /* 0x000000140a187223 */ /* 0x000fe20000010807 */
[----:B------:R-:W-:Y:S01]  /*18d0*/  FFMA.FTZ R14, R9, R22, R14 ;  /* 0x00000016090e7223 */ /* 0x000fe2000001000e */
[----:B------:R-:W-:Y:S01]  /*18e0*/  FFMA.FTZ R17, R11, R20, R2 ;  /* 0x000000140b117223 */ /* 0x000fe20000010002 */
[----:B------:R-:W-:Y:S01]  /*18f0*/  IMAD.MOV.U32 R23, RZ, RZ, R6 ;  /* 0x000000ffff177224 */ /* 0x000fe200078e0006 */
[----:B------:R-:W-:Y:S01]  /*1900*/  MOV R16, R4 ;  /* 0x0000000400107202 */ /* 0x000fe20000000f00 */
[----:B------:R-:W-:Y:S01]  /*1910*/  IMAD.MOV.U32 R22, RZ, RZ, R5 ;  /* 0x000000ffff167224 */ /* 0x000fe200078e0005 */
[----:B------:R-:W-:Y:S01]  /*1920*/  MOV R20, R24 ;  /* 0x0000001800147202 */ /* 0x000fe20000000f00 */
[----:B------:R-:W-:Y:S06]  /*1930*/  @!P0 BRA `(.L_x_2233) ;  /* 0xfffffffc00908947 */ /* 0x000fec000383ffff */
[----:B------:R-:W-:Y:S05]  /*1940*/  BSYNC B2 ;  /* 0x0000000000027941 */ /* 0x000fea0003800000 */
.L_x_2232:
[----:B------:R-:W-:Y:S05]  /*1950*/  BSYNC B1 ;  /* 0x0000000000017941 */ /* 0x000fea0003800000 */
.L_x_2231:
[----:B------:R-:W0:Y:S01]  /*1960*/  S2R R3, SR_TID.Y ;  /* 0x0000000000037919 */ /* 0x000e220000002200 */
[----:B------:R-:W-:Y:S01]  /*1970*/  ISETP.NE.AND P0, PT, RZ, UR27, PT ;  /* 0x0000001bff007c0c */ /* 0x000fe2000bf05270 */
[----:B------:R-:W-:Y:S01]  /*1980*/  BSSY B1, `(.L_x_2234) ;  /* 0x0000009000017945 */ /* 0x000fe20003800000 */
[----:B------:R-:W-:Y:S02]  /*1990*/  PRMT R2, RZ, 0x7610, R2 ;  /* 0x00007610ff027816 */ /* 0x000fe40000000002 */
[----:B0-----:R-:W-:-:S13]  /*19a0*/  ISETP.NE.AND P1, PT, R3, RZ, PT ;  /* 0x000000ff0300720c */ /* 0x001fda0003f25270 */
[----:B------:R-:W-:Y:S05]  /*19b0*/  @P0 BRA P1, `(.L_x_2235) ;  /* 0x0000000000140947 */ /* 0x000fea0000800000 */
[----:B------:R-:W-:Y:S01]  /*19c0*/  ISETP.NE.AND P0, PT, RZ, UR28, PT ;  /* 0x0000001cff007c0c */ /* 0x000fe2000bf05270 */
[----:B------:R-:W-:-:S12]  /*19d0*/  HFMA2.MMA R2, -RZ, RZ, 0, 5.9604644775390625e-08 ;  /* 0x00000001ff027435 */ /* 0x000fd800000001ff */
[----:B------:R-:W-:-:S04]  /*19e0*/  @P0 ISETP.NE.AND P1, PT, R0, RZ, PT ;  /* 0x000000ff0000020c */ /* 0x000fc80003f25270 */
[----:B------:R-:W-:-:S04]  /*19f0*/  @P0 SEL R0, RZ, 0x1, P1 ;  /* 0x00000001ff000807 */ /* 0x000fc80000800000 */
[----:B------:R-:W-:-:S07]  /*1a00*/  @P0 PRMT R2, R0, 0x7610, R2 ;  /* 0x0000761000020816 */ /* 0x000fce0000000002 */
.L_x_2235:
[----:B------:R-:W-:Y:S05]  /*1a10*/  BSYNC B1 ;  /* 0x0000000000017941 */ /* 0x000fea0003800000 */
.L_x_2234:
[----:B------:R-:W-:Y:S01]  /*1a20*/  PRMT R0, R2, 0x9910, RZ ;  /* 0x0000991002007816 */ /* 0x000fe200000000ff */
[----:B------:R-:W-:Y:S03]  /*1a30*/  BSSY B1, `(.L_x_2236) ;  /* 0x000000f000017945 */ /* 0x000fe60003800000 */
[----:B------:R-:W-:-:S13]  /*1a40*/  ISETP.NE.AND P0, PT, R0, RZ, PT ;  /* 0x000000ff0000720c */ /* 0x000fda0003f05270 */
[----:B------:R-:W-:Y:S05]  /*1a50*/  @!P0 BRA `(.L_x_2237) ;  /* 0x0000000000308947 */ /* 0x000fea0003800000 */
[----:B------:R-:W0:Y:S01]  /*1a60*/  S2R R3, SR_TID.X ;  /* 0x0000000000037919 */ /* 0x000e220000002100 */
[----:B------:R-:W-:-:S04]  /*1a70*/  LOP3.LUT R0, R13, 0xfffffffc, RZ, 0xc0, !PT ;  /* 0xfffffffc0d007812 */ /* 0x000fc800078ec0ff */
[----:B0-----:R-:W-:-:S04]  /*1a80*/  IADD3 R0, R0, R3, RZ ;  /* 0x0000000300007210 */ /* 0x001fc80007ffe0ff */
[----:B------:R-:W-:-:S13]  /*1a90*/  ISETP.GE.U32.AND P0, PT, R0, R13, PT ;  /* 0x0000000d0000720c */ /* 0x000fda0003f06070 */
[----:B------:R-:W-:Y:S05]  /*1aa0*/  @P0 BRA `(.L_x_2237) ;  /* 0x00000000001c0947 */ /* 0x000fea0003800000 */
[----:B------:R-:W-:-:S06]  /*1ab0*/  IMAD.WIDE R2, R0, 0x8, R18 ;  /* 0x0000000800027825 */ /* 0x000fcc00078e0212 */
[----:B------:R-:W2:Y:S02]  /*1ac0*/  LDG.E.64 R2, desc[UR36][R2.64] ;  /* 0x0000002402027981 */ /* 0x000ea4000c1e1b00 */
[C---:B--2---:R-:W-:Y:S01]  /*1ad0*/  FMUL.FTZ R7, R12.reuse, R3 ;  /* 0x000000030c077220 */ /* 0x044fe20000410000 */
[----:B------:R-:W-:-:S03]  /*1ae0*/  FMUL.FTZ R12, R12, R2 ;  /* 0x000000020c0c7220 */ /* 0x000fc60000410000 */
[C---:B------:R-:W-:Y:S01]  /*1af0*/  FFMA.FTZ R7, R4.reuse, R2, -R7 ;  /* 0x0000000204077223 */ /* 0x040fe20000010807 */
[----:B------:R-:W-:-:S03]  /*1b00*/  FFMA.FTZ R12, R4, R3, R12 ;  /* 0x00000003040c7223 */ /* 0x000fc6000001000c */
[----:B------:R-:W-:-:S07]  /*1b10*/  IMAD.MOV.U32 R4, RZ, RZ, R7 ;  /* 0x000000ffff047224 */ /* 0x000fce00078e0007 */
.L_x_2237:
[----:B------:R-:W-:Y:S05]  /*1b20*/  BSYNC B1 ;  /* 0x0000000000017941 */ /* 0x000fea0003800000 */
.L_x_2236:
[-C--:B------:R-:W-:Y:S01]  /*1b30*/  FMUL.FTZ R0, R6, R12.reuse ;  /* 0x0000000c06007220 */ /* 0x080fe20000410000 */
[----:B------:R-:W-:-:S03]  /*1b40*/  FMUL.FTZ R3, R15, R12 ;  /* 0x0000000c0f037220 */ /* 0x000fc60000410000 */
[-C--:B------:R-:W-:Y:S01]  /*1b50*/  FFMA.FTZ R0, R15, R4.reuse, R0 ;  /* 0x000000040f007223 */ /* 0x080fe20000010000 */
        /* <DEDUP_REMOVED lines=9> */
[----:B------:R-:W-:Y:S06]  /*1bf0*/  BRA `(.L_x_2223) ;  /* 0x0000009c00a87947 */ /* 0x000fec0003800000 */
.L_x_2224:
[----:B------:R-:W0:Y:S08]  /*1c00*/  LDC R26, c[0x0][0x390] ;  /* 0x0000e400ff1a7b82 */ /* 0x000e300000000800 */
[----:B------:R-:W1:Y:S01]  /*1c10*/  LDC R10, c[0x0][0x260] ;  /* 0x00009800ff0a7b82 */ /* 0x000e620000000800 */
[----:B0-----:R-:W-:-:S04]  /*1c20*/  SHF.R.U32.HI R26, RZ, 0x3, R26 ;  /* 0x00000003ff1a7819 */ /* 0x001fc8000001161a */
[----:B------:R-:W-:Y:S02]  /*1c30*/  ISETP.NE.AND P0, PT, R26, 0x1, PT ;  /* 0x000000011a00780c */ /* 0x000fe40003f05270 */
[C---:B-1----:R-:W-:Y:S02]  /*1c40*/  ISETP.EQ.AND P2, PT, R10.reuse, 0x1, PT ;  /* 0x000000010a00780c */ /* 0x042fe40003f42270 */
[----:B------:R-:W-:-:S11]  /*1c50*/  ISETP.NE.AND P1, PT, R10, 0x1, PT ;  /* 0x000000010a00780c */ /* 0x000fd60003f25270 */
[----:B------:R-:W-:Y:S05]  /*1c60*/  @!P0 BRA P2, `(.L_x_2238) ;  /* 0x0000009400808947 */ /* 0x000fea0001000000 */
[----:B------:R-:W0:Y:S01]  /*1c70*/  LDC R4, c[0x0][0x218] ;  /* 0x00008600ff047b82 */ /* 0x000e220000000800 */
[----:B------:R-:W-:Y:S01]  /*1c80*/  ULDC UR4, c[0x0][0x22c] ;  /* 0x00008b0000047ab9 */ /* 0x000fe20000000800 */
[----:B------:R-:W-:Y:S02]  /*1c90*/  MOV R7, R21 ;  /* 0x0000001500077202 */ /* 0x000fe40000000f00 */
[----:B------:R-:W-:-:S04]  /*1ca0*/  MOV R8, UR4 ;  /* 0x0000000400087c02 */ /* 0x000fc80008000f00 */
[----:B------:R-:W1:Y:S01]  /*1cb0*/  LDC R0, c[0x0][0x21c] ;  /* 0x00008700ff007b82 */ /* 0x000e620000000800 */
[----:B------:R-:W-:Y:S02]  /*1cc0*/  IMAD R2, R8, 0x3, R21 ;  /* 0x0000000308027824 */ /* 0x000fe400078e0215 */
[----:B0-----:R-:W-:Y:S01]  /*1cd0*/  IMAD.MOV.U32 R6, RZ, RZ, R4 ;  /* 0x000000ffff067224 */ /* 0x001fe200078e0004 */
[----:B-1----:R-:W-:Y:S01]  /*1ce0*/  MOV R5, R0 ;  /* 0x0000000000057202 */ /* 0x002fe20000000f00 */
[----:B------:R-:W-:Y:S06]  /*1cf0*/  @!P1 BRA `(.L_x_2239) ;  /* 0x0000008c00489947 */ /* 0x000fec0003800000 */
[----:B------:R-:W-:Y:S01]  /*1d00*/  ISETP.GE.U32.AND P0, PT, R2, R9, PT ;  /* 0x000000090200720c */ /* 0x000fe20003f06070 */
[----:B------:R-:W-:Y:S01]  /*1d10*/  BSSY B1, `(.L_x_2240) ;  /* 0x0000436000017945 */ /* 0x000fe20003800000 */
[----:B------:R-:W-:Y:S01]  /*1d20*/  MOV R26, R0 ;  /* 0x00000000001a7202 */ /* 0x000fe20000000f00 */
[--C-:B------:R-:W-:Y:S01]  /*1d30*/  IMAD.MOV.U32 R25, RZ, RZ, R0.reuse ;  /* 0x000000ffff197224 */ /* 0x100fe200078e0000 */
[-C--:B------:R-:W-:Y:S01]  /*1d40*/  MOV R3, R4.reuse ;  /* 0x0000000400037202 */ /* 0x080fe20000000f00 */
[----:B------:R-:W-:Y:S01]  /*1d50*/  IMAD.MOV.U32 R2, RZ, RZ, R0 ;  /* 0x000000ffff027224 */ /* 0x000fe200078e0000 */
[----:B------:R-:W-:Y:S02]  /*1d60*/  MOV R24, R4 ;  /* 0x0000000400187202 */ /* 0x000fe40000000f00 */
[----:B------:R-:W-:Y:S02]  /*1d70*/  CS2R R22, SRZ ;  /* 0x0000000000167805 */ /* 0x000fe4000001ff00 */
[----:B------:R-:W-:-:S02]  /*1d80*/  CS2R R16, SRZ ;  /* 0x0000000000107805 */ /* 0x000fc4000001ff00 */
[----:B------:R-:W-:Y:S02]  /*1d90*/  CS2R R14, SRZ ;  /* 0x00000000000e7805 */ /* 0x000fe4000001ff00 */
[----:B------:R-:W-:Y:S01]  /*1da0*/  CS2R R12, SRZ ;  /* 0x00000000000c7805 */ /* 0x000fe2000001ff00 */
[----:B------:R-:W-:Y:S06]  /*1db0*/  @P0 BRA `(.L_x_2241) ;  /* 0x0000004000ac0947 */ /* 0x000fec0003800000 */
[----:B------:R-:W-:Y:S01]  /*1dc0*/  BSSY B2, `(.L_x_2242) ;  /* 0x0000428000027945 */ /* 0x000fe20003800000 */
[----:B------:R-:W-:Y:S01]  /*1dd0*/  ISETP.NE.AND P0, PT, R10, RZ, PT ;  /* 0x000000ff0a00720c */ /* 0x000fe20003f05270 */
[----:B------:R-:W-:Y:S01]  /*1de0*/  IMAD.MOV.U32 R2, RZ, RZ, R0 ;  /* 0x000000ffff027224 */ /* 0x000fe200078e0000 */
[-C--:B------:R-:W-:Y:S02]  /*1df0*/  MOV R26, R0.reuse ;  /* 0x00000000001a7202 */ /* 0x080fe40000000f00 */
[----:B------:R-:W-:Y:S02]  /*1e00*/  MOV R25, R0 ;  /* 0x0000000000197202 */ /* 0x000fe40000000f00 */
[-C--:B------:R-:W-:Y:S02]  /*1e10*/  MOV R3, R4.reuse ;  /* 0x0000000400037202 */ /* 0x080fe40000000f00 */
[----:B------:R-:W-:-:S07]  /*1e20*/  MOV R24, R4 ;  /* 0x0000000400187202 */ /* 0x000fce0000000f00 */
.L_x_2247:
[----:B------:R-:W0:Y:S01]  /*1e30*/  LDC.64 R10, c[0x0][0x260] ;  /* 0x00009800ff0a7b82 */ /* 0x000e220000000a00 */
        /* <DEDUP_REMOVED lines=51> */
[----:B0-----:R-:W-:Y:S09]  /*2170*/  @!P0 BRA `(.L_x_2243) ;  /* 0x0000000c00d88947 */ /* 0x001ff20003800000 */
[----:B------:R-:W-:Y:S01]  /*2180*/  MOV R8, RZ ;  /* 0x000000ff00087202 */ /* 0x000fe20000000f00 */
[----:B------:R-:W-:Y:S01]  /*2190*/  IMAD.MOV.U32 R9, RZ, RZ, R7 ;  /* 0x000000ffff097224 */ /* 0x000fe200078e0007 */
[----:B------:R-:W-:-:S03]  /*21a0*/  ISETP.NE.AND P1, PT, R10, 0x1, PT ;  /* 0x000000010a00780c */ /* 0x000fc60003f25270 */
[----:B------:R-:W-:-:S05]  /*21b0*/  IMAD.HI.U32 R8, R7, UR30, R8 ;  /* 0x0000001e07087c27 */ /* 0x000fca000f8e0008 */
[----:B------:R-:W-:-:S04]  /*21c0*/  SHF.R.U32.HI R12, RZ, UR31, R8 ;  /* 0x0000001fff0c7c19 */ /* 0x000fc80008011608 */
[----:B------:R-:W-:-:S05]  /*21d0*/  IADD3 R14, -R12, RZ, RZ ;  /* 0x000000ff0c0e7210 */ /* 0x000fca0007ffe1ff */
[----:B------:R-:W-:-:S04]  /*21e0*/  IMAD R14, R14, R11, R7 ;  /* 0x0000000b0e0e7224 */ /* 0x000fc800078e0207 */
[----:B------:R-:W-:Y:S01]  /*21f0*/  IMAD R14, R14, UR4, RZ ;  /* 0x000000040e0e7c24 */ /* 0x000fe2000f8e02ff */
        /* <DEDUP_REMOVED lines=103> */
[----:B------:R-:W-:Y:S01]  /*2870*/  IMAD.HI.U32 R8, R12, UR39, R8 ;  /* 0x000000270c087c27 */ /* 0x000fe2000f8e0008 */
[----:B------:R-:W-:-:S04]  /*2880*/  ULDC UR39, c[0x0][0x2f0] ;  /* 0x0000bc0000277ab9 */ /* 0x000fc80000000800 */
        /* <DEDUP_REMOVED lines=120> */
[----:B------:R-:W-:Y:S01]  /*3010*/  SHF.R.U32.HI R9, RZ, UR24, R8 ;  /* 0x00000018ff097c19 */ /* 0x000fe20008011608 */
[----:B------:R-:W0:Y:S01]  /*3020*/  @P1 LDC R21, c[0x0][0x384] ;  /* 0x0000e100ff151b82 */ /* 0x000e220000000800 */
[----:B------:R-:W-:Y:S02]  /*3030*/  @P1 MOV R8, RZ ;  /* 0x000000ff00081202 */ /* 0x000fe40000000f00 */
[----:B------:R-:W-:-:S05]  /*3040*/  IADD3 R17, -R9, RZ, RZ ;  /* 0x000000ff09117210 */ /* 0x000fca0007ffe1ff */
[----:B------:R-:W-:Y:S01]  /*3050*/  IMAD R17, R17, UR38, R12 ;  /* 0x0000002611117c24 */ /* 0x000fe2000f8e020c */
[----:B------:R-:W1:Y:S03]  /*3060*/  @P1 LDC R15, c[0x0][0x3f0] ;  /* 0x0000fc00ff0f1b82 */ /* 0x000e660000000800 */
[----:B------:R-:W-:-:S05]  /*3070*/  IMAD R14, R17, UR25, R14 ;  /* 0x00000019110e7c24 */ /* 0x000fca000f8e020e */
[----:B------:R-:W2:Y:S02]  /*3080*/  @P1 LDC.64 R12, c[0x0][0x388] ;  /* 0x0000e200ff0c1b82 */ /* 0x000ea40000000a00 */
[----:B--2---:R-:W-:-:S05]  /*3090*/  @P1 IMAD.HI.U32 R12, R9, R12, R8 ;  /* 0x0000000c090c1227 */ /* 0x004fca00078e0008 */
[----:B------:R-:W-:-:S05]  /*30a0*/  @P1 SHF.R.U32.HI R12, RZ, R13, R12 ;  /* 0x0000000dff0c1219 */ /* 0x000fca000001160c */
[----:B------:R-:W-:-:S04]  /*30b0*/  @P1 IMAD.MOV R8, RZ, RZ, -R12 ;  /* 0x000000ffff081224 */ /* 0x000fc800078e0a0c */
[----:B0-----:R-:W-:-:S04]  /*30c0*/  @P1 IMAD R8, R8, R21, R9 ;  /* 0x0000001508081224 */ /* 0x001fc800078e0209 */
[----:B-1----:R-:W-:-:S07]  /*30d0*/  @P1 IMAD R14, R8, R15, R14 ;  /* 0x0000000f080e1224 */ /* 0x002fce00078e020e */
.L_x_2243:
[----:B------:R-:W-:Y:S01]  /*30e0*/  LOP3.LUT R13, R14, 0xfffffff8, RZ, 0xc0, !PT ;  /* 0xfffffff80e0d7812 */ /* 0x000fe200078ec0ff */
[----:B------:R-:W-:Y:S02]  /*30f0*/  ULDC UR38, c[0x0][0x22c] ;  /* 0x00008b0000267ab9 */ /* 0x000fe40000000800 */
[----:B------:R-:W-:Y:S02]  /*3100*/  MOV R8, UR38 ;  /* 0x0000002600087c02 */ /* 0x000fe40008000f00 */
[----:B------:R-:W-:-:S04]  /*3110*/  IADD3 R12, P1, R18, R13, RZ ;  /* 0x0000000d120c7210 */ /* 0x000fc80007f3e0ff */
[----:B------:R-:W-:-:S06]  /*3120*/  IADD3.X R13, RZ, R19, RZ, P1, !PT ;  /* 0x00000013ff0d7210 */ /* 0x000fcc0000ffe4ff */
[----:B------:R-:W5:Y:S01]  /*3130*/  LDG.E.64 R12, desc[UR36][R12.64] ;  /* 0x000000240c0c7981 */ /* 0x000f62000c1e1b00 */
[----:B------:R-:W-:Y:S01]  /*3140*/  IMAD.IADD R7, R7, 0x1, R8 ;  /* 0x0000000107077824 */ /* 0x000fe200078e0208 */
[----:B------:R-:W-:Y:S06]  /*3150*/  @!P0 BRA `(.L_x_2244) ;  /* 0x0000000c00a88947 */ /* 0x000fec0003800000 */
[----:B------:R-:W-:Y:S01]  /*3160*/  HFMA2.MMA R14, -RZ, RZ, 0, 0 ;  /* 0x00000000ff0e7435 */ /* 0x000fe200000001ff */
[----:B------:R-:W-:Y:S02]  /*3170*/  MOV R15, R7 ;  /* 0x00000007000f7202 */ /* 0x000fe40000000f00 */
[----:B------:R-:W-:-:S07]  /*3180*/  ISETP.NE.AND P1, PT, R10, 0x1, PT ;  /* 0x000000010a00780c */ /* 0x000fce0003f25270 */
[----:B------:R-:W-:-:S05]  /*3190*/  IMAD.HI.U32 R0, R7, UR30, R14 ;  /* 0x0000001e07007c27 */ /* 0x000fca000f8e000e */
[----:B------:R-:W-:-:S05]  /*31a0*/  SHF.R.U32.HI R15, RZ, UR31, R0 ;  /* 0x0000001fff0f7c19 */ /* 0x000fca0008011600 */
[----:B------:R-:W-:-:S04]  /*31b0*/  IMAD.MOV R0, RZ, RZ, -R15 ;  /* 0x000000ffff007224 */ /* 0x000fc800078e0a0f */
[----:B------:R-:W-:-:S04]  /*31c0*/  IMAD R0, R11, R0, R7 ;  /* 0x000000000b007224 */ /* 0x000fc800078e0207 */
[----:B------:R-:W-:Y:S01]  /*31d0*/  IMAD R0, R0, UR4, RZ ;  /* 0x0000000400007c24 */ /* 0x000fe2000f8e02ff */
[----:B------:R-:W-:Y:S06]  /*31e0*/  @!P1 BRA `(.L_x_2244) ;  /* 0x0000000c00849947 */ /* 0x000fec0003800000 */
[----:B------:R-:W-:Y:S02]  /*31f0*/  MOV R14, RZ ;  /* 0x000000ff000e7202 */ /* 0x000fe40000000f00 */
        /* <DEDUP_REMOVED lines=211> */
[----:B------:R-:W-:Y:S01]  /*3f30*/  SHF.R.U32.HI R11, RZ, UR24, R11 ;  /* 0x00000018ff0b7c19 */ /* 0x000fe2000801160b */
[----:B------:R-:W0:Y:S01]  /*3f40*/  @P1 LDC R21, c[0x0][0x384] ;  /* 0x0000e100ff151b82 */ /* 0x000e220000000800 */
[----:B------:R-:W-:-:S03]  /*3f50*/  @P1 MOV R10, RZ ;  /* 0x000000ff000a1202 */ /* 0x000fc60000000f00 */
[----:B------:R-:W-:-:S04]  /*3f60*/  IMAD.MOV R14, RZ, RZ, -R11 ;  /* 0x000000ffff0e7224 */ /* 0x000fc800078e0a0b */
[----:B------:R-:W-:Y:S01]  /*3f70*/  IMAD R9, R14, UR38, R15 ;  /* 0x000000260e097c24 */ /* 0x000fe2000f8e020f */
[----:B------:R-:W1:Y:S03]  /*3f80*/  @P1 LDC R17, c[0x0][0x3f0] ;  /* 0x0000fc00ff111b82 */ /* 0x000e660000000800 */
[----:B------:R-:W-:-:S05]  /*3f90*/  IMAD R0, R9, UR25, R0 ;  /* 0x0000001909007c24 */ /* 0x000fca000f8e0200 */
[----:B------:R-:W2:Y:S02]  /*3fa0*/  @P1 LDC.64 R14, c[0x0][0x388] ;  /* 0x0000e200ff0e1b82 */ /* 0x000ea40000000a00 */
[----:B--2---:R-:W-:-:S05]  /*3fb0*/  @P1 IMAD.HI.U32 R14, R11, R14, R10 ;  /* 0x0000000e0b0e1227 */ /* 0x004fca00078e000a */
[----:B------:R-:W-:-:S04]  /*3fc0*/  @P1 SHF.R.U32.HI R14, RZ, R15, R14 ;  /* 0x0000000fff0e1219 */ /* 0x000fc8000001160e */
[----:B------:R-:W-:-:S05]  /*3fd0*/  @P1 IADD3 R10, -R14, RZ, RZ ;  /* 0x000000ff0e0a1210 */ /* 0x000fca0007ffe1ff */
[----:B0-----:R-:W-:-:S04]  /*3fe0*/  @P1 IMAD R10, R21, R10, R11 ;  /* 0x0000000a150a1224 */ /* 0x001fc800078e020b */
[----:B-1----:R-:W-:-:S07]  /*3ff0*/  @P1 IMAD R0, R10, R17, R0 ;  /* 0x000000110a001224 */ /* 0x002fce00078e0200 */
.L_x_2244:
[----:B------:R-:W-:-:S04]  /*4000*/  LOP3.LUT R15, R0, 0xfffffff8, RZ, 0xc0, !PT ;  /* 0xfffffff8000f7812 */ /* 0x000fc800078ec0ff */
[----:B------:R-:W-:-:S05]  /*4010*/  IADD3 R14, P1, R18, R15, RZ ;  /* 0x0000000f120e7210 */ /* 0x000fca0007f3e0ff */
[----:B------:R-:W-:-:S06]  /*4020*/  IMAD.X R15, RZ, RZ, R19, P1 ;  /* 0x000000ffff0f7224 */ /* 0x000fcc00008e0613 */
[----:B------:R-:W5:Y:S01]  /*4030*/  LDG.E.64 R14, desc[UR36][R14.64] ;  /* 0x000000240e0e7981 */ /* 0x000f62000c1e1b00 */
[----:B------:R-:W-:Y:S01]  /*4040*/  IADD3 R7, R7, R8, RZ ;  /* 0x0000000807077210 */ /* 0x000fe20007ffe0ff */
[----:B------:R-:W-:Y:S01]  /*4050*/  IMAD.MOV.U32 R9, RZ, RZ, RZ ;  /* 0x000000ffff097224 */ /* 0x000fe200078e00ff */
[----:B------:R-:W-:Y:S01]  /*4060*/  MOV R0, RZ ;  /* 0x000000ff00007202 */ /* 0x000fe20000000f00 */
[----:B------:R-:W-:Y:S06]  /*4070*/  @!P0 BRA `(.L_x_2245) ;  /* 0x0000000c00b08947 */ /* 0x000fec0003800000 */
[----:B------:R-:W0:Y:S01]  /*4080*/  LDC.64 R10, c[0x0][0x260] ;  /* 0x00009800ff0a7b82 */ /* 0x000e220000000a00 */
[----:B------:R-:W-:Y:S01]  /*4090*/  HFMA2.MMA R16, -RZ, RZ, 0, 0 ;  /* 0x00000000ff107435 */ /* 0x000fe200000001ff */
[----:B------:R-:W-:-:S09]  /*40a0*/  MOV R17, R7 ;  /* 0x0000000700117202 */ /* 0x000fd20000000f00 */
[----:B------:R-:W-:-:S05]  /*40b0*/  IMAD.HI.U32 R17, R7, UR30, R16 ;  /* 0x0000001e07117c27 */ /* 0x000fca000f8e0010 */
[----:B------:R-:W-:-:S05]  /*40c0*/  SHF.R.U32.HI R17, RZ, UR31, R17 ;  /* 0x0000001fff117c19 */ /* 0x000fca0008011611 */
[----:B------:R-:W-:Y:S01]  /*40d0*/  IMAD.MOV R16, RZ, RZ, -R17 ;  /* 0x000000ffff107224 */ /* 0x000fe200078e0a11 */
[----:B0-----:R-:W-:-:S03]  /*40e0*/  ISETP.NE.AND P1, PT, R10, 0x1, PT ;  /* 0x000000010a00780c */ /* 0x001fc60003f25270 */
[----:B------:R-:W-:-:S04]  /*40f0*/  IMAD R11, R11, R16, R7 ;  /* 0x000000100b0b7224 */ /* 0x000fc800078e0207 */
[----:B------:R-:W-:-:S06]  /*4100*/  IMAD R9, R11, UR4, RZ ;  /* 0x000000040b097c24 */ /* 0x000fcc000f8e02ff */
[----:B------:R-:W-:Y:S05]  /*4110*/  @!P1 BRA `(.L_x_2245) ;  /* 0x0000000c00889947 */ /* 0x000fea0003800000 */
        /* <DEDUP_REMOVED lines=216> */
[----:B------:R-:W-:-:S05]  /*4ea0*/  IADD3 R21, -R17, RZ, RZ ;  /* 0x000000ff11157210 */ /* 0x000fca0007ffe1ff */
[----:B------:R-:W-:-:S04]  /*4eb0*/  IMAD R20, R21, UR38, R20 ;  /* 0x0000002615147c24 */ /* 0x000fc8000f8e0214 */
[----:B------:R-:W-:Y:S02]  /*4ec0*/  IMAD R9, R20, UR25, R9 ;  /* 0x0000001914097c24 */ /* 0x000fe4000f8e0209 */
[----:B0-----:R-:W-:Y:S02]  /*4ed0*/  @P1 IMAD.HI.U32 R10, R17, R10, R16 ;  /* 0x0000000a110a1227 */ /* 0x001fe400078e0010 */
[----:B------:R-:W0:Y:S03]  /*4ee0*/  @P1 LDC R16, c[0x0][0x384] ;  /* 0x0000e100ff101b82 */ /* 0x000e260000000800 */
[----:B------:R-:W-:-:S05]  /*4ef0*/  @P1 SHF.R.U32.HI R11, RZ, R11, R10 ;  /* 0x0000000bff0b1219 */ /* 0x000fca000001160a */
[----:B------:R-:W1:Y:S01]  /*4f00*/  @P1 LDC R10, c[0x0][0x3f0] ;  /* 0x0000fc00ff0a1b82 */ /* 0x000e620000000800 */
[----:B------:R-:W-:-:S04]  /*4f10*/  @P1 IMAD.MOV R11, RZ, RZ, -R11 ;  /* 0x000000ffff0b1224 */ /* 0x000fc800078e0a0b */
[----:B0-----:R-:W-:-:S04]  /*4f20*/  @P1 IMAD R16, R16, R11, R17 ;  /* 0x0000000b10101224 */ /* 0x001fc800078e0211 */
[----:B-1----:R-:W-:-:S07]  /*4f30*/  @P1 IMAD R9, R16, R10, R9 ;  /* 0x0000000a10091224 */ /* 0x002fce00078e0209 */
.L_x_2245:
[----:B------:R-:W-:-:S04]  /*4f40*/  LOP3.LUT R9, R9, 0xfffffff8, RZ, 0xc0, !PT ;  /* 0xfffffff809097812 */ /* 0x000fc800078ec0ff */
[----:B------:R-:W-:-:S04]  /*4f50*/  IADD3 R16, P1, R18, R9, RZ ;  /* 0x0000000912107210 */ /* 0x000fc80007f3e0ff */
[----:B------:R-:W-:-:S06]  /*4f60*/  IADD3.X R17, RZ, R19, RZ, P1, !PT ;  /* 0x00000013ff117210 */ /* 0x000fcc0000ffe4ff */
[----:B------:R-:W5:Y:S01]  /*4f70*/  LDG.E.64 R16, desc[UR36][R16.64] ;  /* 0x0000002410107981 */ /* 0x000f62000c1e1b00 */
[----:B------:R-:W-:Y:S01]  /*4f80*/  IADD3 R7, R7, R8, RZ ;  /* 0x0000000807077210 */ /* 0x000fe20007ffe0ff */
[----:B------:R-:W-:Y:S06]  /*4f90*/  @!P0 BRA `(.L_x_2246) ;  /* 0x0000000c00b08947 */ /* 0x000fec0003800000 */
[----:B------:R-:W0:Y:S01]  /*4fa0*/  LDC.64 R10, c[0x0][0x260] ;  /* 0x00009800ff0a7b82 */ /* 0x000e220000000a00 */
[----:B------:R-:W-:Y:S01]  /*4fb0*/  MOV R21, R7 ;  /* 0x0000000700157202 */ /* 0x000fe20000000f00 */
[----:B------:R-:W-:-:S04]  /*4fc0*/  IMAD.MOV.U32 R20, RZ, RZ, RZ ;  /* 0x000000ffff147224 */ /* 0x000fc800078e00ff */
[----:B------:R-:W-:-:S05]  /*4fd0*/  IMAD.HI.U32 R21, R7, UR30, R20 ;  /* 0x0000001e07157c27 */ /* 0x000fca000f8e0014 */
[----:B------:R-:W-:-:S04]  /*4fe0*/  SHF.R.U32.HI R21, RZ, UR31, R21 ;  /* 0x0000001fff157c19 */ /* 0x000fc80008011615 */
[----:B------:R-:W-:Y:S02]  /*4ff0*/  IADD3 R0, -R21, RZ, RZ ;  /* 0x000000ff15007210 */ /* 0x000fe40007ffe1ff */
[----:B0-----:R-:W-:-:S03]  /*5000*/  ISETP.NE.AND P1, PT, R10, 0x1, PT ;  /* 0x000000010a00780c */ /* 0x001fc60003f25270 */
[----:B------:R-:W-:-:S04]  /*5010*/  IMAD R11, R11, R0, R7 ;  /* 0x000000000b0b7224 */ /* 0x000fc800078e0207 */
[----:B------:R-:W-:-:S06]  /*5020*/  IMAD R0, R11, UR4, RZ ;  /* 0x000000040b007c24 */ /* 0x000fcc000f8e02ff */
[----:B------:R-:W-:Y:S05]  /*5030*/  @!P1 BRA `(.L_x_2246) ;  /* 0x0000000c00889947 */ /* 0x000fea0003800000 */
        /* <DEDUP_REMOVED lines=95> */
[----:B------:R-:W-:Y:S01]  /*5630*/  ULDC UR4, c[0x0][0x2f0] ;  /* 0x0000bc0000047ab9 */ /* 0x000fe20000000800 */
        /* <DEDUP_REMOVED lines=119> */
[----:B------:R-:W-:-:S04]  /*5db0*/  @P1 IMAD.MOV.U32 R20, RZ, RZ, RZ ;  /* 0x000000ffff141224 */ /* 0x000fc800078e00ff */
[C---:B0-----:R-:W-:Y:S02]  /*5dc0*/  @P1 IMAD.HI.U32 R10, R21.reuse, R10, R20 ;  /* 0x0000000a150a1227 */ /* 0x041fe400078e0014 */
[----:B------:R-:W0:Y:S03]  /*5dd0*/  @P1 LDC R20, c[0x0][0x384] ;  /* 0x0000e100ff141b82 */ /* 0x000e260000000800 */
[----:B------:R-:W-:Y:S02]  /*5de0*/  @P1 SHF.R.U32.HI R11, RZ, R11, R10 ;  /* 0x0000000bff0b1219 */ /* 0x000fe4000001160a */
[----:B------:R-:W-:Y:S02]  /*5df0*/  IADD3 R10, -R21, RZ, RZ ;  /* 0x000000ff150a7210 */ /* 0x000fe40007ffe1ff */
[----:B------:R-:W-:-:S03]  /*5e00*/  @P1 IADD3 R11, -R11, RZ, RZ ;  /* 0x000000ff0b0b1210 */ /* 0x000fc60007ffe1ff */
[----:B------:R-:W-:Y:S02]  /*5e10*/  IMAD R9, R10, UR4, R9 ;  /* 0x000000040a097c24 */ /* 0x000fe4000f8e0209 */
[----:B------:R-:W1:Y:S02]  /*5e20*/  @P1 LDC R10, c[0x0][0x3f0] ;  /* 0x0000fc00ff0a1b82 */ /* 0x000e640000000800 */
[----:B------:R-:W-:Y:S02]  /*5e30*/  IMAD R0, R9, UR25, R0 ;  /* 0x0000001909007c24 */ /* 0x000fe4000f8e0200 */
[----:B0-----:R-:W-:-:S04]  /*5e40*/  @P1 IMAD R21, R20, R11, R21 ;  /* 0x0000000b14151224 */ /* 0x001fc800078e0215 */
[----:B-1----:R-:W-:-:S07]  /*5e50*/  @P1 IMAD R0, R21, R10, R0 ;  /* 0x0000000a15001224 */ /* 0x002fce00078e0200 */
.L_x_2246:
[----:B------:R-:W-:Y:S01]  /*5e60*/  LOP3.LUT R11, R0, 0xfffffff8, RZ, 0xc0, !PT ;  /* 0xfffffff8000b7812 */ /* 0x000fe200078ec0ff */
[----:B-----5:R-:W-:Y:S01]  /*5e70*/  FMUL.FTZ R21, R15, R26 ;  /* 0x0000001a0f157220 */ /* 0x020fe20000410000 */
[----:B------:R-:W-:Y:S01]  /*5e80*/  FMUL.FTZ R9, R13, R25 ;  /* 0x000000190d097220 */ /* 0x000fe20000410000 */
[----:B------:R-:W-:Y:S01]  /*5e90*/  IADD3 R7, R7, R8, RZ ;  /* 0x0000000807077210 */ /* 0x000fe20007ffe0ff */
[----:B------:R-:W-:Y:S01]  /*5ea0*/  ULDC UR4, c[0x0][0x224] ;  /* 0x0000890000047ab9 */ /* 0x000fe20000000800 */
[----:B------:R-:W-:-:S05]  /*5eb0*/  IADD3 R10, P1, R18, R11, RZ ;  /* 0x0000000b120a7210 */ /* 0x000fca0007f3e0ff */
[----:B------:R-:W-:-:S06]  /*5ec0*/  IMAD.X R11, RZ, RZ, R19, P1 ;  /* 0x000000ffff0b7224 */ /* 0x000fcc00008e0613 */
[----:B------:R-:W2:Y:S01]  /*5ed0*/  LDG.E.64 R10, desc[UR36][R10.64] ;  /* 0x000000240a0a7981 */ /* 0x000ea2000c1e1b00 */
[----:B------:R-:W-:Y:S01]  /*5ee0*/  FMUL.FTZ R0, R12, R25 ;  /* 0x000000190c007220 */ /* 0x000fe20000410000 */
[----:B------:R-:W-:Y:S01]  /*5ef0*/  FMUL.FTZ R26, R14, R26 ;  /* 0x0000001a0e1a7220 */ /* 0x000fe20000410000 */
[-C--:B------:R-:W-:Y:S01]  /*5f00*/  FFMA.FTZ R20, R12, R3.reuse, -R9 ;  /* 0x000000030c147223 */ /* 0x080fe20000010809 */
[----:B------:R-:W-:Y:S01]  /*5f10*/  MOV R9, UR4 ;  /* 0x0000000400097c02 */ /* 0x000fe20008000f00 */
[----:B------:R-:W-:Y:S01]  /*5f20*/  FFMA.FTZ R25, R13, R3, R0 ;  /* 0x000000030d197223 */ /* 0x000fe20000010000 */
[-C--:B------:R-:W-:Y:S01]  /*5f30*/  FFMA.FTZ R0, R14, R4.reuse, -R21 ;  /* 0x000000040e007223 */ /* 0x080fe20000010815 */
[----:B------:R-:W-:Y:S01]  /*5f40*/  FFMA.FTZ R26, R15, R4, R26 ;  /* 0x000000040f1a7223 */ /* 0x000fe2000001001a */
[-C--:B------:R-:W-:Y:S01]  /*5f50*/  FMUL.FTZ R4, R16, R5.reuse ;  /* 0x0000000510047220 */ /* 0x080fe20000410000 */
[----:B------:R-:W-:-:S03]  /*5f60*/  FMUL.FTZ R21, R17, R5 ;  /* 0x0000000511157220 */ /* 0x000fc60000410000 */
[-C--:B------:R-:W-:Y:S01]  /*5f70*/  FFMA.FTZ R5, R17, R6.reuse, R4 ;  /* 0x0000000611057223 */ /* 0x080fe20000010004 */
[----:B------:R-:W-:Y:S02]  /*5f80*/  IMAD R4, R8, 0x3, R7 ;  /* 0x0000000308047824 */ /* 0x000fe400078e0207 */
[----:B------:R-:W-:-:S03]  /*5f90*/  FFMA.FTZ R21, R16, R6, -R21 ;  /* 0x0000000610157223 */ /* 0x000fc60000010815 */
[----:B------:R-:W-:Y:S02]  /*5fa0*/  ISETP.GE.U32.AND P1, PT, R4, R9, PT ;  /* 0x000000090400720c */ /* 0x000fe40003f26070 */
[----:B------:R-:W-:Y:S02]  /*5fb0*/  MOV R4, R0 ;  /* 0x0000000000047202 */ /* 0x000fe40000000f00 */
[----:B------:R-:W-:Y:S01]  /*5fc0*/  MOV R6, R21 ;  /* 0x0000001500067202 */ /* 0x000fe20000000f00 */
[-C--:B--2---:R-:W-:Y:S01]  /*5fd0*/  FMUL.FTZ R3, R11, R2.reuse ;  /* 0x000000020b037220 */ /* 0x084fe20000410000 */
[----:B------:R-:W-:-:S03]  /*5fe0*/  FMUL.FTZ R2, R10, R2 ;  /* 0x000000020a027220 */ /* 0x000fc60000410000 */
[-C--:B------:R-:W-:Y:S01]  /*5ff0*/  FFMA.FTZ R22, R10, R24.reuse, -R3 ;  /* 0x000000180a167223 */ /* 0x080fe20000010803 */
[----:B------:R-:W-:Y:S01]  /*6000*/  FFMA.FTZ R2, R11, R24, R2 ;  /* 0x000000180b027223 */ /* 0x000fe20000010002 */
[----:B------:R-:W-:Y:S02]  /*6010*/  IMAD.MOV.U32 R3, RZ, RZ, R20 ;  /* 0x000000ffff037224 */ /* 0x000fe400078e0014 */
[----:B------:R-:W-:Y:S01]  /*6020*/  IMAD.MOV.U32 R24, RZ, RZ, R22 ;  /* 0x000000ffff187224 */ /* 0x000fe200078e0016 */
[----:B------:R-:W-:Y:S06]  /*6030*/  @!P1 BRA `(.L_x_2247) ;  /* 0xffffffbc007c9947 */ /* 0x000fec000383ffff */
[----:B------:R-:W-:Y:S05]  /*6040*/  BSYNC B2 ;  /* 0x0000000000027941 */ /* 0x000fea0003800000 */
.L_x_2242:
[----:B------:R-:W-:Y:S02]  /*6050*/  MOV R22, R10 ;  /* 0x0000000a00167202 */ /* 0x000fe40000000f00 */
[----:B------:R-:W-:-:S07]  /*6060*/  MOV R23, R11 ;  /* 0x0000000b00177202 */ /* 0x000fce0000000f00 */
.L_x_2241:
[----:B------:R-:W-:Y:S05]  /*6070*/  BSYNC B1 ;  /* 0x0000000000017941 */ /* 0x000fea0003800000 */
.L_x_2240:
        /* <DEDUP_REMOVED lines=8> */
[----:B------:R-:W-:Y:S01]  /*6100*/  MOV R11, R7 ;  /* 0x00000007000b7202 */ /* 0x000fe20000000f00 */
        /* <DEDUP_REMOVED lines=259> */
[----:B------:R-:W-:-:S03]  /*7140*/  IADD3 R10, -R13, RZ, RZ ;  /* 0x000000ff0d0a7210 */ /* 0x000fc60007ffe1ff */
[----:B------:R-:W-:Y:S02]  /*7150*/  @P2 MOV R12, RZ ;  /* 0x000000ff000c2202 */ /* 0x000fe40000000f00 */
[----:B------:R-:W-:-:S04]  /*7160*/  IMAD R11, R10, UR6, R11 ;  /* 0x000000060a0b7c24 */ /* 0x000fc8000f8e020b */
[----:B------:R-:W-:Y:S02]  /*7170*/  IMAD R0, R11, UR4, R0 ;  /* 0x000000040b007c24 */ /* 0x000fe4000f8e0200 */
[----:B------:R-:W0:Y:S02]  /*7180*/  @P2 LDC.64 R10, c[0x0][0x388] ;  /* 0x0000e200ff0a2b82 */ /* 0x000e240000000a00 */
[----:B0-----:R-:W-:-:S05]  /*7190*/  @P2 IMAD.HI.U32 R10, R13, R10, R12 ;  /* 0x0000000a0d0a2227 */ /* 0x001fca00078e000c */
[----:B------:R-:W-:Y:S02]  /*71a0*/  @P2 SHF.R.U32.HI R10, RZ, R11, R10 ;  /* 0x0000000bff0a2219 */ /* 0x000fe4000001160a */
[----:B------:R-:W0:Y:S03]  /*71b0*/  @P2 LDC R11, c[0x0][0x384] ;  /* 0x0000e100ff0b2b82 */ /* 0x000e260000000800 */
[----:B------:R-:W-:-:S05]  /*71c0*/  @P2 IMAD.MOV R12, RZ, RZ, -R10 ;  /* 0x000000ffff0c2224 */ /* 0x000fca00078e0a0a */
[----:B------:R-:W1:Y:S01]  /*71d0*/  @P2 LDC R10, c[0x0][0x3f0] ;  /* 0x0000fc00ff0a2b82 */ /* 0x000e620000000800 */
[----:B0-----:R-:W-:-:S04]  /*71e0*/  @P2 IMAD R11, R11, R12, R13 ;  /* 0x0000000c0b0b2224 */ /* 0x001fc800078e020d */
[----:B-1----:R-:W-:-:S07]  /*71f0*/  @P2 IMAD R0, R11, R10, R0 ;  /* 0x0000000a0b002224 */ /* 0x002fce00078e0200 */
.L_x_2250:
[----:B------:R-:W-:-:S04]  /*7200*/  LOP3.LUT R13, R0, 0xfffffff8, RZ, 0xc0, !PT ;  /* 0xfffffff8000d7812 */ /* 0x000fc800078ec0ff */
[----:B------:R-:W-:-:S04]  /*7210*/  IADD3 R12, P2, R18, R13, RZ ;  /* 0x0000000d120c7210 */ /* 0x000fc80007f5e0ff */
[----:B------:R-:W-:-:S06]  /*7220*/  IADD3.X R13, RZ, R19, RZ, P2, !PT ;  /* 0x00000013ff0d7210 */ /* 0x000fcc00017fe4ff */
[----:B------:R-:W5:Y:S01]  /*7230*/  LDG.E.64 R12, desc[UR36][R12.64] ;  /* 0x000000240c0c7981 */ /* 0x000f62000c1e1b00 */
[----:B------:R-:W-:-:S04]  /*7240*/  IADD3 R21, R7, R8, RZ ;  /* 0x0000000807157210 */ /* 0x000fc80007ffe0ff */
[----:B------:R-:W-:-:S13]  /*7250*/  ISETP.GE.U32.AND P2, PT, R21, R9, PT ;  /* 0x000000091500720c */ /* 0x000fda0003f46070 */
[----:B------:R-:W-:Y:S05]  /*7260*/  @P2 BRA `(.L_x_2249) ;  /* 0x0000003400202947 */ /* 0x000fea0003800000 */
[----:B------:R-:W-:Y:S01]  /*7270*/  IMAD.MOV.U32 R0, RZ, RZ, RZ ;  /* 0x000000ffff007224 */ /* 0x000fe200078e00ff */
        /* <DEDUP_REMOVED lines=261> */
[----:B------:R-:W-:Y:S02]  /*82d0*/  IADD3 R10, -R15, RZ, RZ ;  /* 0x000000ff0f0a7210 */ /* 0x000fe40007ffe1ff */
[----:B------:R-:W-:-:S03]  /*82e0*/  @P2 MOV R14, RZ ;  /* 0x000000ff000e2202 */ /* 0x000fc60000000f00 */
[----:B------:R-:W-:-:S04]  /*82f0*/  IMAD R10, R10, UR6, R11 ;  /* 0x000000060a0a7c24 */ /* 0x000fc8000f8e020b */
[----:B------:R-:W-:Y:S02]  /*8300*/  IMAD R0, R10, UR4, R0 ;  /* 0x000000040a007c24 */ /* 0x000fe4000f8e0200 */
[----:B------:R-:W0:Y:S02]  /*8310*/  @P2 LDC.64 R10, c[0x0][0x388] ;  /* 0x0000e200ff0a2b82 */ /* 0x000e240000000a00 */
[----:B0-----:R-:W-:-:S05]  /*8320*/  @P2 IMAD.HI.U32 R10, R15, R10, R14 ;  /* 0x0000000a0f0a2227 */ /* 0x001fca00078e000e */
[----:B------:R-:W-:Y:S02]  /*8330*/  @P2 SHF.R.U32.HI R11, RZ, R11, R10 ;  /* 0x0000000bff0b2219 */ /* 0x000fe4000001160a */
[----:B------:R-:W0:Y:S03]  /*8340*/  @P2 LDC R10, c[0x0][0x384] ;  /* 0x0000e100ff0a2b82 */ /* 0x000e260000000800 */
[----:B------:R-:W-:-:S04]  /*8350*/  @P2 IMAD.MOV R11, RZ, RZ, -R11 ;  /* 0x000000ffff0b2224 */ /* 0x000fc800078e0a0b */
[----:B0-----:R-:W-:Y:S02]  /*8360*/  @P2 IMAD R11, R10, R11, R15 ;  /* 0x0000000b0a0b2224 */ /* 0x001fe400078e020f */
[----:B------:R-:W0:Y:S02]  /*8370*/  @P2 LDC R10, c[0x0][0x3f0] ;  /* 0x0000fc00ff0a2b82 */ /* 0x000e240000000800 */
[----:B0-----:R-:W-:-:S07]  /*8380*/  @P2 IMAD R0, R11, R10, R0 ;  /* 0x0000000a0b002224 */ /* 0x001fce00078e0200 */
.L_x_2251:
[----:B------:R-:W-:-:S04]  /*8390*/  LOP3.LUT R15, R0, 0xfffffff8, RZ, 0xc0, !PT ;  /* 0xfffffff8000f7812 */ /* 0x000fc800078ec0ff */
[----:B------:R-:W-:-:S04]  /*83a0*/  IADD3 R14, P2, R18, R15, RZ ;  /* 0x0000000f120e7210 */ /* 0x000fc80007f5e0ff */
[----:B------:R-:W-:-:S06]  /*83b0*/  IADD3.X R15, RZ, R19, RZ, P2, !PT ;  /* 0x00000013ff0f7210 */ /* 0x000fcc00017fe4ff */
[----:B------:R-:W5:Y:S01]  /*83c0*/  LDG.E.64 R14, desc[UR36][R14.64] ;  /* 0x000000240e0e7981 */ /* 0x000f62000c1e1b00 */
[----:B------:R-:W-:-:S04]  /*83d0*/  IADD3 R21, R21, R8, RZ ;  /* 0x0000000815157210 */ /* 0x000fc80007ffe0ff */
[----:B------:R-:W-:-:S13]  /*83e0*/  ISETP.GE.U32.AND P2, PT, R21, R9, PT ;  /* 0x000000091500720c */ /* 0x000fda0003f46070 */
[----:B------:R-:W-:Y:S05]  /*83f0*/  @P2 BRA `(.L_x_2249) ;  /* 0x0000002000bc2947 */ /* 0x000fea0003800000 */
[----:B------:R-:W-:Y:S01]  /*8400*/  HFMA2.MMA R0, -RZ, RZ, 0, 0 ;  /* 0x00000000ff007435 */ /* 0x000fe200000001ff */
[----:B------:R-:W-:Y:S10]  /*8410*/  @!P1 BRA `(.L_x_2252) ;  /* 0x0000001000409947 */ /* 0x000ff40003800000 */
        /* <DEDUP_REMOVED lines=259> */
[----:B------:R-:W-:Y:S01]  /*9450*/  ULDC UR4, c[0x0][0x3ec] ;  /* 0x0000fb0000047ab9 */ /* 0x000fe20000000800 */
[----:B------:R-:W-:Y:S02]  /*9460*/  @P2 IMAD.MOV.U32 R16, RZ, RZ, RZ ;  /* 0x000000ffff102224 */ /* 0x000fe400078e00ff */
[----:B------:R-:W-:-:S05]  /*9470*/  IADD3 R10, -R17, RZ, RZ ;  /* 0x000000ff110a7210 */ /* 0x000fca0007ffe1ff */
[----:B------:R-:W-:-:S04]  /*9480*/  IMAD R10, R10, UR6, R11 ;  /* 0x000000060a0a7c24 */ /* 0x000fc8000f8e020b */
[----:B------:R-:W-:Y:S02]  /*9490*/  IMAD R0, R10, UR4, R0 ;  /* 0x000000040a007c24 */ /* 0x000fe4000f8e0200 */
[----:B------:R-:W0:Y:S02]  /*94a0*/  @P2 LDC.64 R10, c[0x0][0x388] ;  /* 0x0000e200ff0a2b82 */ /* 0x000e240000000a00 */
[----:B0-----:R-:W-:-:S05]  /*94b0*/  @P2 IMAD.HI.U32 R10, R17, R10, R16 ;  /* 0x0000000a110a2227 */ /* 0x001fca00078e0010 */
[----:B------:R-:W-:Y:S02]  /*94c0*/  @P2 SHF.R.U32.HI R11, RZ, R11, R10 ;  /* 0x0000000bff0b2219 */ /* 0x000fe4000001160a */
[----:B------:R-:W0:Y:S02]  /*94d0*/  @P2 LDC R10, c[0x0][0x384] ;  /* 0x0000e100ff0a2b82 */ /* 0x000e240000000800 */
[----:B------:R-:W-:-:S05]  /*94e0*/  @P2 IADD3 R11, -R11, RZ, RZ ;  /* 0x000000ff0b0b2210 */ /* 0x000fca0007ffe1ff */
[----:B0-----:R-:W-:Y:S02]  /*94f0*/  @P2 IMAD R11, R10, R11, R17 ;  /* 0x0000000b0a0b2224 */ /* 0x001fe400078e0211 */
[----:B------:R-:W0:Y:S02]  /*9500*/  @P2 LDC R10, c[0x0][0x3f0] ;  /* 0x0000fc00ff0a2b82 */ /* 0x000e240000000800 */
[----:B0-----:R-:W-:-:S07]  /*9510*/  @P2 IMAD R0, R11, R10, R0 ;  /* 0x0000000a0b002224 */ /* 0x001fce00078e0200 */
.L_x_2252:
        /* <DEDUP_REMOVED lines=262> */
[----:B------:R-:W-:Y:S01]  /*a580*/  ISETP.NE.AND P1, PT, R27, 0x18, PT ;  /* 0x000000181b00780c */ /* 0x000fe20003f25270 */
[----:B------:R-:W-:Y:S01]  /*a590*/  ULDC.64 UR6, c[0x0][0x378] ;  /* 0x0000de0000067ab9 */ /* 0x000fe20000000a00 */
[----:B------:R-:W-:Y:S01]  /*a5a0*/  MOV R20, RZ ;  /* 0x000000ff00147202 */ /* 0x000fe20000000f00 */
[----:B------:R-:W-:-:S04]  /*a5b0*/  ULDC UR4, c[0x0][0x380] ;  /* 0x0000e00000047ab9 */ /* 0x000fc80000000800 */
[----:B------:R-:W-:-:S05]  /*a5c0*/  IMAD.HI.U32 R10, R21, UR7, R20 ;  /* 0x00000007150a7c27 */ /* 0x000fca000f8e0014 */
[----:B------:R-:W-:Y:S01]  /*a5d0*/  SHF.R.U32.HI R11, RZ, UR4, R10 ;  /* 0x00000004ff0b7c19 */ /* 0x000fe2000801160a */
[----:B------:R-:W0:Y:S01]  /*a5e0*/  @P1 LDC.64 R22, c[0x0][0x388] ;  /* 0x0000e200ff161b82 */ /* 0x000e220000000a00 */
[----:B------:R-:W-:Y:S01]  /*a5f0*/  @P1 IMAD.MOV.U32 R10, RZ, RZ, RZ ;  /* 0x000000ffff0a1224 */ /* 0x000fe200078e00ff */
[----:B------:R-:W-:-:S03]  /*a600*/  ULDC UR4, c[0x0][0x3ec] ;  /* 0x0000fb0000047ab9 */ /* 0x000fc60000000800 */
[C---:B0-----:R-:W-:Y:S01]  /*a610*/  @P1 IMAD.HI.U32 R22, R11.reuse, R22, R10 ;  /* 0x000000160b161227 */ /* 0x041fe200078e000a */
[----:B------:R-:W-:-:S04]  /*a620*/  IADD3 R10, -R11, RZ, RZ ;  /* 0x000000ff0b0a7210 */ /* 0x000fc80007ffe1ff */
[----:B------:R-:W-:Y:S01]  /*a630*/  @P1 SHF.R.U32.HI R22, RZ, R23, R22 ;  /* 0x00000017ff161219 */ /* 0x000fe20000011616 */
[----:B------:R-:W-:-:S03]  /*a640*/  IMAD R21, R10, UR6, R21 ;  /* 0x000000060a157c24 */ /* 0x000fc6000f8e0215 */
[----:B------:R-:W-:Y:S01]  /*a650*/  @P1 IADD3 R10, -R22, RZ, RZ ;  /* 0x000000ff160a1210 */ /* 0x000fe20007ffe1ff */
[----:B------:R-:W-:Y:S02]  /*a660*/  IMAD R0, R21, UR4, R0 ;  /* 0x0000000415007c24 */ /* 0x000fe4000f8e0200 */
[----:B------:R-:W0:Y:S02]  /*a670*/  @P1 LDC R21, c[0x0][0x384] ;  /* 0x0000e100ff151b82 */ /* 0x000e240000000800 */
[----:B0-----:R-:W-:-:S06]  /*a680*/  @P1 IMAD R11, R21, R10, R11 ;  /* 0x0000000a150b1224 */ /* 0x001fcc00078e020b */
[----:B------:R-:W0:Y:S02]  /*a690*/  @P1 LDC R10, c[0x0][0x3f0] ;  /* 0x0000fc00ff0a1b82 */ /* 0x000e240000000800 */
[----:B0-----:R-:W-:-:S07]  /*a6a0*/  @P1 IMAD R0, R11, R10, R0 ;  /* 0x0000000a0b001224 */ /* 0x001fce00078e0200 */
.L_x_2253:
[----:B------:R-:W-:-:S04]  /*a6b0*/  LOP3.LUT R11, R0, 0xfffffff8, RZ, 0xc0, !PT ;  /* 0xfffffff8000b7812 */ /* 0x000fc800078ec0ff */
[----:B------:R-:W-:-:S04]  /*a6c0*/  IADD3 R10, P1, R18, R11, RZ ;  /* 0x0000000b120a7210 */ /* 0x000fc80007f3e0ff */
[----:B------:R-:W-:-:S05]  /*a6d0*/  IADD3.X R11, RZ, R19, RZ, P1, !PT ;  /* 0x00000013ff0b7210 */ /* 0x000fca0000ffe4ff */
[----:B------:R0:W5:Y:S04]  /*a6e0*/  LDG.E.64 R22, desc[UR36][R10.64] ;  /* 0x000000240a167981 */ /* 0x000168000c1e1b00 */
.L_x_2249:
[----:B------:R-:W-:Y:S05]  /*a6f0*/  BSYNC B1 ;  /* 0x0000000000017941 */ /* 0x000fea0003800000 */
.L_x_2248:
[----:B------:R-:W-:Y:S04]  /*a700*/  BSSY B1, `(.L_x_2254) ;  /* 0x0000024000017945 */ /* 0x000fe80003800000 */
[----:B------:R-:W-:Y:S05]  /*a710*/  @P0 BRA `(.L_x_2255) ;  /* 0x0000000000880947 */ /* 0x000fea0003800000 */
[----:B------:R-:W-:Y:S02]  /*a720*/  IMAD.IADD R7, R7, 0x1, R8 ;  /* 0x0000000107077824 */ /* 0x000fe400078e0208 */
[C---:B-----5:R-:W-:Y:S01]  /*a730*/  FMUL.FTZ R0, R25.reuse, R13 ;  /* 0x0000000d19007220 */ /* 0x060fe20000410000 */
[-C--:B0-----:R-:W-:Y:S02]  /*a740*/  FMUL.FTZ R10, R25, R12.reuse ;  /* 0x0000000c190a7220 */ /* 0x081fe40000410000 */
[----:B------:R-:W-:Y:S01]  /*a750*/  ISETP.GE.U32.AND P0, PT, R7, R9, PT ;  /* 0x000000090700720c */ /* 0x000fe20003f06070 */
[C---:B------:R-:W-:Y:S01]  /*a760*/  FFMA.FTZ R12, R3.reuse, R12, -R0 ;  /* 0x0000000c030c7223 */ /* 0x040fe20000010800 */
[----:B------:R-:W-:-:S04]  /*a770*/  FFMA.FTZ R25, R3, R13, R10 ;  /* 0x0000000d03197223 */ /* 0x000fc8000001000a */
[----:B------:R-:W-:-:S07]  /*a780*/  MOV R3, R12 ;  /* 0x0000000c00037202 */ /* 0x000fce0000000f00 */
[----:B------:R-:W-:Y:S05]  /*a790*/  @P0 BRA `(.L_x_2255) ;  /* 0x0000000000680947 */ /* 0x000fea0003800000 */
[----:B------:R-:W-:Y:S01]  /*a7a0*/  IADD3 R0, R7, R8, RZ ;  /* 0x0000000807007210 */ /* 0x000fe20007ffe0ff */
[C---:B------:R-:W-:Y:S01]  /*a7b0*/  FMUL.FTZ R3, R26.reuse, R15 ;  /* 0x0000000f1a037220 */ /* 0x040fe20000410000 */
[-C--:B------:R-:W-:Y:S02]  /*a7c0*/  FMUL.FTZ R26, R26, R14.reuse ;  /* 0x0000000e1a1a7220 */ /* 0x080fe40000410000 */
[----:B------:R-:W-:Y:S01]  /*a7d0*/  ISETP.GE.U32.AND P0, PT, R0, R9, PT ;  /* 0x000000090000720c */ /* 0x000fe20003f06070 */
[C---:B------:R-:W-:Y:S01]  /*a7e0*/  FFMA.FTZ R14, R4.reuse, R14, -R3 ;  /* 0x0000000e040e7223 */ /* 0x040fe20000010803 */
[----:B------:R-:W-:Y:S01]  /*a7f0*/  FFMA.FTZ R26, R4, R15, R26 ;  /* 0x0000000f041a7223 */ /* 0x000fe2000001001a */
[----:B------:R-:W-:Y:S02]  /*a800*/  MOV R3, R12 ;  /* 0x0000000c00037202 */ /* 0x000fe40000000f00 */
[----:B------:R-:W-:-:S08]  /*a810*/  IMAD.MOV.U32 R4, RZ, RZ, R14 ;  /* 0x000000ffff047224 */ /* 0x000fd000078e000e */
[----:B------:R-:W-:Y:S05]  /*a820*/  @P0 BRA `(.L_x_2255) ;  /* 0x0000000000440947 */ /* 0x000fea0003800000 */
[----:B------:R-:W-:Y:S01]  /*a830*/  IADD3 R8, R0, R8, RZ ;  /* 0x0000000800087210 */ /* 0x000fe20007ffe0ff */
[C---:B------:R-:W-:Y:S01]  /*a840*/  FMUL.FTZ R3, R5.reuse, R17 ;  /* 0x0000001105037220 */ /* 0x040fe20000410000 */
[----:B------:R-:W-:Y:S01]  /*a850*/  FMUL.FTZ R0, R5, R16 ;  /* 0x0000001005007220 */ /* 0x000fe20000410000 */
[----:B------:R-:W-:Y:S02]  /*a860*/  MOV R4, R14 ;  /* 0x0000000e00047202 */ /* 0x000fe40000000f00 */
[----:B------:R-:W-:Y:S01]  /*a870*/  ISETP.GE.U32.AND P0, PT, R8, R9, PT ;  /* 0x000000090800720c */ /* 0x000fe20003f06070 */
[C---:B------:R-:W-:Y:S01]  /*a880*/  FFMA.FTZ R16, R6.reuse, R16, -R3 ;  /* 0x0000001006107223 */ /* 0x040fe20000010803 */
[----:B------:R-:W-:Y:S01]  /*a890*/  FFMA.FTZ R5, R6, R17, R0 ;  /* 0x0000001106057223 */ /* 0x000fe20000010000 */
[----:B------:R-:W-:Y:S02]  /*a8a0*/  MOV R3, R12 ;  /* 0x0000000c00037202 */ /* 0x000fe40000000f00 */
[----:B------:R-:W-:-:S08]  /*a8b0*/  IMAD.MOV.U32 R6, RZ, RZ, R16 ;  /* 0x000000ffff067224 */ /* 0x000fd000078e0010 */
[CC--:B------:R-:W-:Y:S01]  /*a8c0*/  @!P0 FMUL.FTZ R7, R2.reuse, R23.reuse ;  /* 0x0000001702078220 */ /* 0x0c0fe20000410000 */
[----:B------:R-:W-:Y:S01]  /*a8d0*/  @!P0 FMUL.FTZ R9, R2, R22 ;  /* 0x0000001602098220 */ /* 0x000fe20000410000 */
[----:B------:R-:W-:Y:S02]  /*a8e0*/  @!P0 MOV R4, R14 ;  /* 0x0000000e00048202 */ /* 0x000fe40000000f00 */
[C---:B------:R-:W-:Y:S01]  /*a8f0*/  @!P0 FFMA.FTZ R7, R24.reuse, R22, -R7 ;  /* 0x0000001618078223 */ /* 0x040fe20000010807 */
[----:B------:R-:W-:Y:S01]  /*a900*/  @!P0 FFMA.FTZ R2, R24, R23, R9 ;  /* 0x0000001718028223 */ /* 0x000fe20000010009 */
[----:B------:R-:W-:Y:S02]  /*a910*/  @!P0 MOV R3, R12 ;  /* 0x0000000c00038202 */ /* 0x000fe40000000f00 */
[----:B------:R-:W-:Y:S01]  /*a920*/  @!P0 MOV R6, R16 ;  /* 0x0000001000068202 */ /* 0x000fe20000000f00 */
[----:B------:R-:W-:-:S07]  /*a930*/  @!P0 IMAD.MOV.U32 R24, RZ, RZ, R7 ;  /* 0x000000ffff188224 */ /* 0x000fce00078e0007 */
.L_x_2255:
[----:B------:R-:W-:Y:S05]  /*a940*/  BSYNC B1 ;  /* 0x0000000000017941 */ /* 0x000fea0003800000 */
.L_x_2254:
        /* <DEDUP_REMOVED lines=10> */
[C---:B-----5:R-:W-:Y:S01]  /*a9f0*/  FFMA.FTZ R17, R7.reuse, R2, R0 ;  /* 0x0000000207117223 */ /* 0x060fe20000010000 */
[----:B------:R-:W-:Y:S01]  /*aa00*/  FFMA.FTZ R24, R7, R24, -R5 ;  /* 0x0000001807187223 */ /* 0x000fe20000010805 */
[----:B------:R-:W-:Y:S06]  /*aa10*/  BRA `(.L_x_2223) ;  /* 0x0000001000207947 */ /* 0x000fec0003800000 */
.L_x_2239:
[----:B------:R-:W-:Y:S01]  /*aa20*/  ISETP.GE.U32.AND P0, PT, R2, R9, PT ;  /* 0x000000090200720c */ /* 0x000fe20003f06070 */
[----:B------:R-:W-:Y:S01]  /*aa30*/  BSSY B1, `(.L_x_2256) ;  /* 0x0000039000017945 */ /* 0x000fe20003800000 */
[-C--:B------:R-:W-:Y:S01]  /*aa40*/  MOV R20, R0.reuse ;  /* 0x0000000000147202 */ /* 0x080fe20000000f00 */
[----:B------:R-:W-:Y:S01]  /*aa50*/  IMAD.MOV.U32 R21, RZ, RZ, R4 ;  /* 0x000000ffff157224 */ /* 0x000fe200078e0004 */
[----:B------:R-:W-:Y:S02]  /*aa60*/  MOV R3, R0 ;  /* 0x0000000000037202 */ /* 0x000fe40000000f00 */
[----:B------:R-:W-:Y:S02]  /*aa70*/  CS2R R10, SRZ ;  /* 0x00000000000a7805 */ /* 0x000fe4000001ff00 */
[----:B------:R-:W-:Y:S02]  /*aa80*/  MOV R2, R4 ;  /* 0x0000000400027202 */ /* 0x000fe40000000f00 */
[----:B------:R-:W-:-:S02]  /*aa90*/  CS2R R16, SRZ ;  /* 0x0000000000107805 */ /* 0x000fc4000001ff00 */
[----:B------:R-:W-:Y:S02]  /*aaa0*/  CS2R R12, SRZ ;  /* 0x00000000000c7805 */ /* 0x000fe4000001ff00 */
[----:B------:R-:W-:Y:S01]  /*aab0*/  CS2R R14, SRZ ;  /* 0x00000000000e7805 */ /* 0x000fe2000001ff00 */
[----:B------:R-:W-:Y:S06]  /*aac0*/  @P0 BRA `(.L_x_2257) ;  /* 0x0000000000bc0947 */ /* 0x000fec0003800000 */
[----:B------:R-:W-:Y:S01]  /*aad0*/  BSSY B2, `(.L_x_2257) ;  /* 0x000002e000027945 */ /* 0x000fe20003800000 */
[-C--:B------:R-:W-:Y:S01]  /*aae0*/  MOV R20, R0.reuse ;  /* 0x0000000000147202 */ /* 0x080fe20000000f00 */
[----:B------:R-:W-:Y:S01]  /*aaf0*/  IMAD.MOV.U32 R22, RZ, RZ, R4 ;  /* 0x000000ffff167224 */ /* 0x000fe200078e0004 */
[----:B------:R-:W-:Y:S02]  /*ab00*/  MOV R3, R0 ;  /* 0x0000000000037202 */ /* 0x000fe40000000f00 */
[-C--:B------:R-:W-:Y:S02]  /*ab10*/  MOV R24, R4.reuse ;  /* 0x0000000400187202 */ /* 0x080fe40000000f00 */
[-C--:B------:R-:W-:Y:S02]  /*ab20*/  MOV R25, R4.reuse ;  /* 0x0000000400197202 */ /* 0x080fe40000000f00 */
[----:B------:R-:W-:-:S07]  /*ab30*/  MOV R23, R4 ;  /* 0x0000000400177202 */ /* 0x000fce0000000f00 */
.L_x_2258:
        /* <DEDUP_REMOVED lines=8> */
[----:B------:R-:W2:Y:S01]  /*abc0*/  LDG.E.64 R14, desc[UR36][R14.64] ;  /* 0x000000240e0e7981 */ /* 0x000ea2000c1e1b00 */
[----:B------:R-:W-:-:S04]  /*abd0*/  IMAD.WIDE.U32 R16, R17, 0x8, R18 ;  /* 0x0000000811107825 */ /* 0x000fc800078e0012 */
[--C-:B------:R-:W-:Y:S02]  /*abe0*/  IMAD.WIDE.U32 R10, R11, 0x8, R18.reuse ;  /* 0x000000080b0a7825 */ /* 0x100fe400078e0012 */
[----:B------:R-:W3:Y:S02]  /*abf0*/  LDG.E.64 R16, desc[UR36][R16.64] ;  /* 0x0000002410107981 */ /* 0x000ee4000c1e1b00 */
[----:B------:R-:W-:Y:S02]  /*ac00*/  IMAD.WIDE.U32 R12, R13, 0x8, R18 ;  /* 0x000000080d0c7825 */ /* 0x000fe400078e0012 */
[----:B------:R-:W4:Y:S04]  /*ac10*/  LDG.E.64 R10, desc[UR36][R10.64] ;  /* 0x000000240a0a7981 */ /* 0x000f28000c1e1b00 */
[----:B------:R-:W5:Y:S01]  /*ac20*/  LDG.E.64 R12, desc[UR36][R12.64] ;  /* 0x000000240c0c7981 */ /* 0x000f62000c1e1b00 */
[----:B------:R-:W-:-:S05]  /*ac30*/  IADD3 R7, R7, R8, RZ ;  /* 0x0000000807077210 */ /* 0x000fca0007ffe0ff */
[----:B------:R-:W-:-:S05]  /*ac40*/  IMAD R2, R8, 0x3, R7 ;  /* 0x0000000308027824 */ /* 0x000fca00078e0207 */
[----:B------:R-:W-:Y:S01]  /*ac50*/  ISETP.GE.U32.AND P0, PT, R2, R9, PT ;  /* 0x000000090200720c */ /* 0x000fe20003f06070 */
[-C--:B--2---:R-:W-:Y:S01]  /*ac60*/  FMUL.FTZ R2, R15, R3.reuse ;  /* 0x000000030f027220 */ /* 0x084fe20000410000 */
[C---:B------:R-:W-:Y:S01]  /*ac70*/  FMUL.FTZ R3, R14.reuse, R3 ;  /* 0x000000030e037220 */ /* 0x040fe20000410000 */
[----:B---3--:R-:W-:Y:S01]  /*ac80*/  FMUL.FTZ R6, R17, R5 ;  /* 0x0000000511067220 */ /* 0x008fe20000410000 */
[----:B----4-:R-:W-:Y:S01]  /*ac90*/  FMUL.FTZ R21, R11, R0 ;  /* 0x000000000b157220 */ /* 0x010fe20000410000 */
[----:B------:R-:W-:Y:S01]  /*aca0*/  FFMA.FTZ R2, R14, R25, -R2 ;  /* 0x000000190e027223 */ /* 0x000fe20000010802 */
[-C--:B-----5:R-:W-:Y:S01]  /*acb0*/  FMUL.FTZ R4, R13, R20.reuse ;  /* 0x000000140d047220 */ /* 0x0a0fe20000410000 */
[----:B------:R-:W-:Y:S01]  /*acc0*/  FMUL.FTZ R20, R12, R20 ;  /* 0x000000140c147220 */ /* 0x000fe20000410000 */
[----:B------:R-:W-:Y:S01]  /*acd0*/  FMUL.FTZ R5, R16, R5 ;  /* 0x0000000510057220 */ /* 0x000fe20000410000 */
[----:B------:R-:W-:Y:S01]  /*ace0*/  FMUL.FTZ R0, R10, R0 ;  /* 0x000000000a007220 */ /* 0x000fe20000410000 */
[----:B------:R-:W-:Y:S01]  /*acf0*/  FFMA.FTZ R6, R16, R24, -R6 ;  /* 0x0000001810067223 */ /* 0x000fe20000010806 */
[----:B------:R-:W-:Y:S01]  /*ad00*/  FFMA.FTZ R21, R10, R23, -R21 ;  /* 0x000000170a157223 */ /* 0x000fe20000010815 */
[-C--:B------:R-:W-:Y:S01]  /*ad10*/  FFMA.FTZ R4, R12, R22.reuse, -R4 ;  /* 0x000000160c047223 */ /* 0x080fe20000010804 */
[----:B------:R-:W-:Y:S01]  /*ad20*/  FFMA.FTZ R3, R15, R25, R3 ;  /* 0x000000190f037223 */ /* 0x000fe20000010003 */
[----:B------:R-:W-:Y:S01]  /*ad30*/  FFMA.FTZ R20, R13, R22, R20 ;  /* 0x000000160d147223 */ /* 0x000fe20000010014 */
[----:B------:R-:W-:Y:S01]  /*ad40*/  FFMA.FTZ R5, R17, R24, R5 ;  /* 0x0000001811057223 */ /* 0x000fe20000010005 */
[----:B------:R-:W-:Y:S01]  /*ad50*/  FFMA.FTZ R0, R11, R23, R0 ;  /* 0x000000170b007223 */ /* 0x000fe20000010000 */
[----:B------:R-:W-:Y:S01]  /*ad60*/  MOV R25, R2 ;  /* 0x0000000200197202 */ /* 0x000fe20000000f00 */
[----:B------:R-:W-:Y:S01]  /*ad70*/  IMAD.MOV.U32 R22, RZ, RZ, R4 ;  /* 0x000000ffff167224 */ /* 0x000fe200078e0004 */
[----:B------:R-:W-:-:S02]  /*ad80*/  MOV R24, R6 ;  /* 0x0000000600187202 */ /* 0x000fc40000000f00 */
[----:B------:R-:W-:Y:S01]  /*ad90*/  MOV R23, R21 ;  /* 0x0000001500177202 */ /* 0x000fe20000000f00 */
[----:B------:R-:W-:Y:S06]  /*ada0*/  @!P0 BRA `(.L_x_2258) ;  /* 0xfffffffc00648947 */ /* 0x000fec000383ffff */
[----:B------:R-:W-:Y:S05]  /*adb0*/  BSYNC B2 ;  /* 0x0000000000027941 */ /* 0x000fea0003800000 */
.L_x_2257:
[----:B------:R-:W-:Y:S05]  /*adc0*/  BSYNC B1 ;  /* 0x0000000000017941 */ /* 0x000fea0003800000 */
.L_x_2256:
[----:B------:R-:W-:Y:S01]  /*add0*/  ISETP.GE.U32.AND P1, PT, R7, R9, PT ;  /* 0x000000090700720c */ /* 0x000fe20003f26070 */
[----:B------:R-:W-:-:S12]  /*ade0*/  BSSY B1, `(.L_x_2259) ;  /* 0x0000016000017945 */ /* 0x000fd80003800000 */
[----:B------:R-:W-:Y:S05]  /*adf0*/  @P1 BRA `(.L_x_2260) ;  /* 0x0000000000501947 */ /* 0x000fea0003800000 */
[----:B------:R-:W-:-:S04]  /*ae00*/  IMAD R15, R26, R7, RZ ;  /* 0x000000071a0f7224 */ /* 0x000fc800078e02ff */
[----:B------:R-:W-:-:S06]  /*ae10*/  IMAD.WIDE.U32 R14, R15, 0x8, R18 ;  /* 0x000000080f0e7825 */ /* 0x000fcc00078e0012 */
[----:B------:R-:W5:Y:S01]  /*ae20*/  LDG.E.64 R14, desc[UR36][R14.64] ;  /* 0x000000240e0e7981 */ /* 0x000f62000c1e1b00 */
[----:B------:R-:W-:-:S04]  /*ae30*/  IADD3 R23, R7, R8, RZ ;  /* 0x0000000807177210 */ /* 0x000fc80007ffe0ff */
[----:B------:R-:W-:-:S13]  /*ae40*/  ISETP.GE.U32.AND P0, PT, R23, R9, PT ;  /* 0x000000091700720c */ /* 0x000fda0003f06070 */
[----:B------:R-:W-:Y:S05]  /*ae50*/  @P0 BRA `(.L_x_2260) ;  /* 0x0000000000380947 */ /* 0x000fea0003800000 */
[----:B------:R-:W-:-:S04]  /*ae60*/  IMAD R13, R26, R23, RZ ;  /* 0x000000171a0d7224 */ /* 0x000fc800078e02ff */
[----:B------:R-:W-:-:S06]  /*ae70*/  IMAD.WIDE.U32 R12, R13, 0x8, R18 ;  /* 0x000000080d0c7825 */ /* 0x000fcc00078e0012 */
[----:B------:R-:W5:Y:S01]  /*ae80*/  LDG.E.64 R12, desc[UR36][R12.64] ;  /* 0x000000240c0c7981 */ /* 0x000f62000c1e1b00 */
[----:B------:R-:W-:-:S05]  /*ae90*/  IMAD.IADD R23, R23, 0x1, R8 ;  /* 0x0000000117177824 */ /* 0x000fca00078e0208 */
[----:B------:R-:W-:-:S13]  /*aea0*/  ISETP.GE.U32.AND P0, PT, R23, R9, PT ;  /* 0x000000091700720c */ /* 0x000fda0003f06070 */
[----:B------:R-:W-:Y:S05]  /*aeb0*/  @P0 BRA `(.L_x_2260) ;  /* 0x0000000000200947 */ /* 0x000fea0003800000 */
[----:B------:R-:W-:Y:S01]  /*aec0*/  IADD3 R16, R23, R8, RZ ;  /* 0x0000000817107210 */ /* 0x000fe20007ffe0ff */
[----:B------:R-:W-:-:S03]  /*aed0*/  IMAD R17, R26, R23, RZ ;  /* 0x000000171a117224 */ /* 0x000fc600078e02ff */
[----:B------:R-:W-:-:S13]  /*aee0*/  ISETP.GE.U32.AND P0, PT, R16, R9, PT ;  /* 0x000000091000720c */ /* 0x000fda0003f06070 */
[----:B------:R-:W-:Y:S02]  /*aef0*/  @!P0 IMAD R23, R26, R16, RZ ;  /* 0x000000101a178224 */ /* 0x000fe400078e02ff */
[----:B------:R-:W-:-:S04]  /*af00*/  IMAD.WIDE.U32 R16, R17, 0x8, R18 ;  /* 0x0000000811107825 */ /* 0x000fc800078e0012 */
[----:B------:R-:W-:Y:S02]  /*af10*/  @!P0 IMAD.WIDE.U32 R18, R23, 0x8, R18 ;  /* 0x0000000817128825 */ /* 0x000fe400078e0012 */
[----:B------:R-:W5:Y:S04]  /*af20*/  LDG.E.64 R16, desc[UR36][R16.64] ;  /* 0x0000002410107981 */ /* 0x000f68000c1e1b00 */
[----:B------:R0:W5:Y:S02]  /*af30*/  @!P0 LDG.E.64 R10, desc[UR36][R18.64] ;  /* 0x00000024120a8981 */ /* 0x000164000c1e1b00 */
.L_x_2260:
[----:B------:R-:W-:Y:S05]  /*af40*/  BSYNC B1 ;  /* 0x0000000000017941 */ /* 0x000fea0003800000 */
.L_x_2259:
[----:B------:R-:W-:Y:S04]  /*af50*/  BSSY B1, `(.L_x_2261) ;  /* 0x0000024000017945 */ /* 0x000fe80003800000 */
[----:B------:R-:W-:Y:S05]  /*af60*/  @P1 BRA `(.L_x_2262) ;  /* 0x0000000000881947 */ /* 0x000fea0003800000 */
[----:B0-----:R-:W-:Y:S01]  /*af70*/  IADD3 R19, R7, R8, RZ ;  /* 0x0000000807137210 */ /* 0x001fe20007ffe0ff */
[C---:B-----5:R-:W-:Y:S01]  /*af80*/  FMUL.FTZ R7, R3.reuse, R15 ;  /* 0x0000000f03077220 */ /* 0x060fe20000410000 */
[-C--:B------:R-:W-:Y:S02]  /*af90*/  FMUL.FTZ R18, R3, R14.reuse ;  /* 0x0000000e03127220 */ /* 0x080fe40000410000 */
[----:B------:R-:W-:Y:S01]  /*afa0*/  ISETP.GE.U32.AND P0, PT, R19, R9, PT ;  /* 0x000000091300720c */ /* 0x000fe20003f06070 */
[C---:B------:R-:W-:Y:S01]  /*afb0*/  FFMA.FTZ R14, R2.reuse, R14, -R7 ;  /* 0x0000000e020e7223 */ /* 0x040fe20000010807 */
[----:B------:R-:W-:-:S04]  /*afc0*/  FFMA.FTZ R3, R2, R15, R18 ;  /* 0x0000000f02037223 */ /* 0x000fc80000010012 */
[----:B------:R-:W-:-:S07]  /*afd0*/  MOV R2, R14 ;  /* 0x0000000e00027202 */ /* 0x000fce0000000f00 */
[----:B------:R-:W-:Y:S05]  /*afe0*/  @P0 BRA `(.L_x_2262) ;  /* 0x0000000000680947 */ /* 0x000fea0003800000 */
[----:B------:R-:W-:Y:S02]  /*aff0*/  IMAD.IADD R15, R19, 0x1, R8 ;  /* 0x00000001130f7824 */ /* 0x000fe400078e0208 */
[C---:B------:R-:W-:Y:S01]  /*b000*/  FMUL.FTZ R7, R20.reuse, R13 ;  /* 0x0000000d14077220 */ /* 0x040fe20000410000 */
[----:B------:R-:W-:Y:S01]  /*b010*/  FMUL.FTZ R20, R20, R12 ;  /* 0x0000000c14147220 */ /* 0x000fe20000410000 */
[----:B------:R-:W-:Y:S02]  /*b020*/  MOV R2, R14 ;  /* 0x0000000e00027202 */ /* 0x000fe40000000f00 */
[----:B------:R-:W-:Y:S01]  /*b030*/  ISETP.GE.U32.AND P0, PT, R15, R9, PT ;  /* 0x000000090f00720c */ /* 0x000fe20003f06070 */
[C---:B------:R-:W-:Y:S01]  /*b040*/  FFMA.FTZ R12, R4.reuse, R12, -R7 ;  /* 0x0000000c040c7223 */ /* 0x040fe20000010807 */
[----:B------:R-:W-:-:S04]  /*b050*/  FFMA.FTZ R20, R4, R13, R20 ;  /* 0x0000000d04147223 */ /* 0x000fc80000010014 */
[----:B------:R-:W-:-:S07]  /*b060*/  MOV R4, R12 ;  /* 0x0000000c00047202 */ /* 0x000fce0000000f00 */
[----:B------:R-:W-:Y:S05]  /*b070*/  @P0 BRA `(.L_x_2262) ;  /* 0x0000000000440947 */ /* 0x000fea0003800000 */
[----:B------:R-:W-:Y:S01]  /*b080*/  IADD3 R8, R15, R8, RZ ;  /* 0x000000080f087210 */ /* 0x000fe20007ffe0ff */
[C---:B------:R-:W-:Y:S01]  /*b090*/  FMUL.FTZ R7, R5.reuse, R17 ;  /* 0x0000001105077220 */ /* 0x040fe20000410000 */
[-C--:B------:R-:W-:Y:S01]  /*b0a0*/  FMUL.FTZ R2, R5, R16.reuse ;  /* 0x0000001005027220 */ /* 0x080fe20000410000 */
[----:B------:R-:W-:Y:S01]  /*b0b0*/  IMAD.MOV.U32 R4, RZ, RZ, R12 ;  /* 0x000000ffff047224 */ /* 0x000fe200078e000c */
[----:B------:R-:W-:Y:S01]  /*b0c0*/  ISETP.GE.U32.AND P0, PT, R8, R9, PT ;  /* 0x000000090800720c */ /* 0x000fe20003f06070 */
[C---:B------:R-:W-:Y:S01]  /*b0d0*/  FFMA.FTZ R7, R6.reuse, R16, -R7 ;  /* 0x0000001006077223 */ /* 0x040fe20000010807 */
[----:B------:R-:W-:Y:S01]  /*b0e0*/  FFMA.FTZ R5, R6, R17, R2 ;  /* 0x0000001106057223 */ /* 0x000fe20000010002 */
[----:B------:R-:W-:-:S03]  /*b0f0*/  MOV R2, R14 ;  /* 0x0000000e00027202 */ /* 0x000fc60000000f00 */
[----:B------:R-:W-:-:S07]  /*b100*/  MOV R6, R7 ;  /* 0x0000000700067202 */ /* 0x000fce0000000f00 */
[C---:B------:R-:W-:Y:S01]  /*b110*/  @!P0 FMUL.FTZ R8, R0.reuse, R11 ;  /* 0x0000000b00088220 */ /* 0x040fe20000410000 */
[----:B------:R-:W-:Y:S01]  /*b120*/  @!P0 MOV R4, R12 ;  /* 0x0000000c00048202 */ /* 0x000fe20000000f00 */
[----:B------:R-:W-:Y:S01]  /*b130*/  @!P0 IMAD.MOV.U32 R2, RZ, RZ, R14 ;  /* 0x000000ffff028224 */ /* 0x000fe200078e000e */
[----:B------:R-:W-:Y:S01]  /*b140*/  @!P0 MOV R6, R7 ;  /* 0x0000000700068202 */ /* 0x000fe20000000f00 */
[-C--:B------:R-:W-:Y:S01]  /*b150*/  @!P0 FFMA.FTZ R8, R21, R10.reuse, -R8 ;  /* 0x0000000a15088223 */ /* 0x080fe20000010808 */
[----:B------:R-:W-:-:S04]  /*b160*/  @!P0 FMUL.FTZ R10, R0, R10 ;  /* 0x0000000a000a8220 */ /* 0x000fc80000410000 */
[----:B------:R-:W-:Y:S01]  /*b170*/  @!P0 FFMA.FTZ R0, R21, R11, R10 ;  /* 0x0000000b15008223 */ /* 0x000fe2000001000a */
[----:B------:R-:W-:-:S07]  /*b180*/  @!P0 MOV R21, R8 ;  /* 0x0000000800158202 */ /* 0x000fce0000000f00 */
.L_x_2262:
[----:B------:R-:W-:Y:S05]  /*b190*/  BSYNC B1 ;  /* 0x0000000000017941 */ /* 0x000fea0003800000 */
.L_x_2261:
        /* <DEDUP_REMOVED lines=13> */
.L_x_2238:
[----:B------:R-:W0:Y:S01]  /*b270*/  LDC R0, c[0x0][0x22c] ;  /* 0x00008b00ff007b82 */ /* 0x000e220000000800 */
[----:B------:R-:W-:Y:S01]  /*b280*/  BSSY B1, `(.L_x_2263) ;  /* 0x000003c000017945 */ /* 0x000fe20003800000 */
[----:B------:R-:W-:Y:S02]  /*b290*/  CS2R R14, SRZ ;  /* 0x00000000000e7805 */ /* 0x000fe4000001ff00 */
[----:B------:R-:W-:Y:S02]  /*b2a0*/  CS2R R12, SRZ ;  /* 0x00000000000c7805 */ /* 0x000fe4000001ff00 */
[----:B------:R-:W-:Y:S02]  /*b2b0*/  CS2R R16, SRZ ;  /* 0x0000000000107805 */ /* 0x000fe4000001ff00 */
[----:B------:R-:W-:Y:S01]  /*b2c0*/  CS2R R10, SRZ ;  /* 0x00000000000a7805 */ /* 0x000fe2000001ff00 */
[----:B------:R-:W1:Y:S08]  /*b2d0*/  LDC R7, c[0x0][0x218] ;  /* 0x00008600ff077b82 */ /* 0x000e700000000800 */
[----:B------:R-:W2:Y:S01]  /*b2e0*/  LDC R3, c[0x0][0x21c] ;  /* 0x00008700ff037b82 */ /* 0x000ea20000000800 */
[----:B0-----:R-:W-:-:S05]  /*b2f0*/  IMAD R2, R0, 0x3, R21 ;  /* 0x0000000300027824 */ /* 0x001fca00078e0215 */
[----:B------:R-:W-:Y:S02]  /*b300*/  ISETP.GE.U32.AND P0, PT, R2, R9, PT ;  /* 0x000000090200720c */ /* 0x000fe40003f06070 */
[----:B------:R-:W-:Y:S01]  /*b310*/  MOV R2, R21 ;  /* 0x0000001500027202 */ /* 0x000fe20000000f00 */
[----:B-1----:R-:W-:Y:S01]  /*b320*/  IMAD.MOV.U32 R20, RZ, RZ, R7 ;  /* 0x000000ffff147224 */ /* 0x002fe200078e0007 */
[-C--:B------:R-:W-:Y:S02]  /*b330*/  MOV R21, R7.reuse ;  /* 0x0000000700157202 */ /* 0x080fe40000000f00 */
[----:B------:R-:W-:Y:S02]  /*b340*/  MOV R8, R7 ;  /* 0x0000000700087202 */ /* 0x000fe40000000f00 */
[-C--:B--2---:R-:W-:Y:S01]  /*b350*/  MOV R4, R3.reuse ;  /* 0x0000000300047202 */ /* 0x084fe20000000f00 */
[----:B------:R-:W-:Y:S01]  /*b360*/  IMAD.MOV.U32 R5, RZ, RZ, R3 ;  /* 0x000000ffff057224 */ /* 0x000fe200078e0003 */
[----:B------:R-:W-:-:S03]  /*b370*/  MOV R6, R3 ;  /* 0x0000000300067202 */ /* 0x000fc60000000f00 */
[----:B------:R-:W-:Y:S05]  /*b380*/  @P0 BRA `(.L_x_2264) ;  /* 0x0000000000ac0947 */ /* 0x000fea0003800000 */
[----:B------:R-:W-:Y:S01]  /*b390*/  BSSY B2, `(.L_x_2264) ;  /* 0x000002a000027945 */ /* 0x000fe20003800000 */
[-C--:B------:R-:W-:Y:S01]  /*b3a0*/  MOV R5, R3.reuse ;  /* 0x0000000300057202 */ /* 0x080fe20000000f00 */
[----:B------:R-:W-:Y:S01]  /*b3b0*/  IMAD.MOV.U32 R22, RZ, RZ, R7 ;  /* 0x000000ffff167224 */ /* 0x000fe200078e0007 */
[----:B------:R-:W-:Y:S02]  /*b3c0*/  MOV R6, R3 ;  /* 0x0000000300067202 */ /* 0x000fe40000000f00 */
[-C--:B------:R-:W-:Y:S02]  /*b3d0*/  MOV R23, R7.reuse ;  /* 0x0000000700177202 */ /* 0x080fe40000000f00 */
[-C--:B------:R-:W-:Y:S02]  /*b3e0*/  MOV R24, R7.reuse ;  /* 0x0000000700187202 */ /* 0x080fe40000000f00 */
[----:B------:R-:W-:-:S07]  /*b3f0*/  MOV R25, R7 ;  /* 0x0000000700197202 */ /* 0x000fce0000000f00 */
.L_x_2265:
[C---:B------:R-:W-:Y:S02]  /*b400*/  IMAD.IADD R17, R2.reuse, 0x1, R0 ;  /* 0x0000000102117824 */ /* 0x040fe400078e0200 */
[----:B------:R-:W-:-:S03]  /*b410*/  IMAD.WIDE.U32 R10, R2, 0x8, R18 ;  /* 0x00000008020a7825 */ /* 0x000fc600078e0012 */
[CC--:B------:R-:W-:Y:S01]  /*b420*/  IADD3 R13, R17.reuse, R0.reuse, RZ ;  /* 0x00000000110d7210 */ /* 0x0c0fe20007ffe0ff */
[--C-:B------:R-:W-:Y:S02]  /*b430*/  IMAD.WIDE.U32 R16, R17, 0x8, R18.reuse ;  /* 0x0000000811107825 */ /* 0x100fe400078e0012 */
[----:B------:R-:W2:Y:S01]  /*b440*/  LDG.E.64 R10, desc[UR36][R10.64] ;  /* 0x000000240a0a7981 */ /* 0x000ea2000c1e1b00 */
[CC--:B------:R-:W-:Y:S01]  /*b450*/  IADD3 R2, R13.reuse, R0.reuse, RZ ;  /* 0x000000000d027210 */ /* 0x0c0fe20007ffe0ff */
[--C-:B------:R-:W-:Y:S02]  /*b460*/  IMAD.WIDE.U32 R12, R13, 0x8, R18.reuse ;  /* 0x000000080d0c7825 */ /* 0x100fe400078e0012 */
[----:B------:R-:W3:Y:S02]  /*b470*/  LDG.E.64 R16, desc[UR36][R16.64] ;  /* 0x0000002410107981 */ /* 0x000ee4000c1e1b00 */
[C---:B------:R-:W-:Y:S02]  /*b480*/  IMAD.WIDE.U32 R14, R2.reuse, 0x8, R18 ;  /* 0x00000008020e7825 */ /* 0x040fe400078e0012 */
[----:B------:R-:W4:Y:S04]  /*b490*/  LDG.E.64 R12, desc[UR36][R12.64] ;  /* 0x000000240c0c7981 */ /* 0x000f28000c1e1b00 */
[----:B------:R-:W5:Y:S01]  /*b4a0*/  LDG.E.64 R14, desc[UR36][R14.64] ;  /* 0x000000240e0e7981 */ /* 0x000f62000c1e1b00 */
[----:B------:R-:W-:-:S05]  /*b4b0*/  IADD3 R2, R2, R0, RZ ;  /* 0x0000000002027210 */ /* 0x000fca0007ffe0ff */
[----:B------:R-:W-:-:S05]  /*b4c0*/  IMAD R8, R0, 0x3, R2 ;  /* 0x0000000300087824 */ /* 0x000fca00078e0202 */
[----:B------:R-:W-:Y:S01]  /*b4d0*/  ISETP.GE.U32.AND P0, PT, R8, R9, PT ;  /* 0x000000090800720c */ /* 0x000fe20003f06070 */
[-C--:B--2---:R-:W-:Y:S01]  /*b4e0*/  FMUL.FTZ R21, R11, R6.reuse ;  /* 0x000000060b157220 */ /* 0x084fe20000410000 */
[----:B------:R-:W-:Y:S01]  /*b4f0*/  FMUL.FTZ R6, R10, R6 ;  /* 0x000000060a067220 */ /* 0x000fe20000410000 */
[-C--:B---3--:R-:W-:Y:S01]  /*b500*/  FMUL.FTZ R7, R17, R5.reuse ;  /* 0x0000000511077220 */ /* 0x088fe20000410000 */
[----:B------:R-:W-:Y:S01]  /*b510*/  FMUL.FTZ R8, R16, R5 ;  /* 0x0000000510087220 */ /* 0x000fe20000410000 */
[-C--:B------:R-:W-:Y:S01]  /*b520*/  FFMA.FTZ R21, R10, R24.reuse, -R21 ;  /* 0x000000180a157223 */ /* 0x080fe20000010815 */
[----:B------:R-:W-:Y:S01]  /*b530*/  FFMA.FTZ R6, R11, R24, R6 ;  /* 0x000000180b067223 */ /* 0x000fe20000010006 */
[-C--:B------:R-:W-:Y:S01]  /*b540*/  FFMA.FTZ R20, R16, R23.reuse, -R7 ;  /* 0x0000001710147223 */ /* 0x080fe20000010807 */
[----:B------:R-:W-:Y:S01]  /*b550*/  FFMA.FTZ R5, R17, R23, R8 ;  /* 0x0000001711057223 */ /* 0x000fe20000010008 */
[-C--:B----4-:R-:W-:Y:S01]  /*b560*/  FMUL.FTZ R7, R13, R4.reuse ;  /* 0x000000040d077220 */ /* 0x090fe20000410000 */
[----:B------:R-:W-:Y:S01]  /*b570*/  FMUL.FTZ R4, R12, R4 ;  /* 0x000000040c047220 */ /* 0x000fe20000410000 */
[-C--:B-----5:R-:W-:Y:S01]  /*b580*/  FMUL.FTZ R23, R15, R3.reuse ;  /* 0x000000030f177220 */ /* 0x0a0fe20000410000 */
[----:B------:R-:W-:Y:S01]  /*b590*/  FMUL.FTZ R24, R14, R3 ;  /* 0x000000030e187220 */ /* 0x000fe20000410000 */
[-C--:B------:R-:W-:Y:S01]  /*b5a0*/  FFMA.FTZ R7, R12, R22.reuse, -R7 ;  /* 0x000000160c077223 */ /* 0x080fe20000010807 */
[----:B------:R-:W-:Y:S01]  /*b5b0*/  FFMA.FTZ R4, R13, R22, R4 ;  /* 0x000000160d047223 */ /* 0x000fe20000010004 */
[-C--:B------:R-:W-:Y:S01]  /*b5c0*/  FFMA.FTZ R8, R14, R25.reuse, -R23 ;  /* 0x000000190e087223 */ /* 0x080fe20000010817 */
[----:B------:R-:W-:Y:S01]  /*b5d0*/  FFMA.FTZ R3, R15, R25, R24 ;  /* 0x000000190f037223 */ /* 0x000fe20000010018 */
[----:B------:R-:W-:Y:S01]  /*b5e0*/  IMAD.MOV.U32 R24, RZ, RZ, R21 ;  /* 0x000000ffff187224 */ /* 0x000fe200078e0015 */
[----:B------:R-:W-:-:S02]  /*b5f0*/  MOV R23, R20 ;  /* 0x0000001400177202 */ /* 0x000fc40000000f00 */
[----:B------:R-:W-:Y:S02]  /*b600*/  MOV R22, R7 ;  /* 0x0000000700167202 */ /* 0x000fe40000000f00 */
[----:B------:R-:W-:Y:S01]  /*b610*/  MOV R25, R8 ;  /* 0x0000000800197202 */ /* 0x000fe20000000f00 */
[----:B------:R-:W-:Y:S06]  /*b620*/  @!P0 BRA `(.L_x_2265) ;  /* 0xfffffffc00748947 */ /* 0x000fec000383ffff */
[----:B------:R-:W-:Y:S05]  /*b630*/  BSYNC B2 ;  /* 0x0000000000027941 */ /* 0x000fea0003800000 */
.L_x_2264:
[----:B------:R-:W-:Y:S05]  /*b640*/  BSYNC B1 ;  /* 0x0000000000017941 */ /* 0x000fea0003800000 */
.L_x_2263:
[----:B------:R-:W-:Y:S01]  /*b650*/  ISETP.GE.U32.AND P1, PT, R2, R9, PT ;  /* 0x000000090200720c */ /* 0x000fe20003f26070 */
[----:B------:R-:W-:-:S12]  /*b660*/  BSSY B1, `(.L_x_2266) ;  /* 0x0000012000017945 */ /* 0x000fd80003800000 */
[----:B------:R-:W-:Y:S05]  /*b670*/  @P1 BRA `(.L_x_2267) ;  /* 0x0000000000401947 */ /* 0x000fea0003800000 */
[----:B------:R-:W-:-:S06]  /*b680*/  IMAD.WIDE.U32 R10, R2, 0x8, R18 ;  /* 0x00000008020a7825 */ /* 0x000fcc00078e0012 */
[----:B------:R-:W5:Y:S01]  /*b690*/  LDG.E.64 R10, desc[UR36][R10.64] ;  /* 0x000000240a0a7981 */ /* 0x000f62000c1e1b00 */
[----:B------:R-:W-:-:S05]  /*b6a0*/  IMAD.IADD R23, R2, 0x1, R0 ;  /* 0x0000000102177824 */ /* 0x000fca00078e0200 */
[----:B------:R-:W-:-:S13]  /*b6b0*/  ISETP.GE.U32.AND P0, PT, R23, R9, PT ;  /* 0x000000091700720c */ /* 0x000fda0003f06070 */
[----:B------:R-:W-:Y:S05]  /*b6c0*/  @P0 BRA `(.L_x_2267) ;  /* 0x00000000002c0947 */ /* 0x000fea0003800000 */
[----:B------:R-:W-:-:S06]  /*b6d0*/  IMAD.WIDE.U32 R16, R23, 0x8, R18 ;  /* 0x0000000817107825 */ /* 0x000fcc00078e0012 */
[----:B------:R-:W5:Y:S01]  /*b6e0*/  LDG.E.64 R16, desc[UR36][R16.64] ;  /* 0x0000002410107981 */ /* 0x000f62000c1e1b00 */
[----:B------:R-:W-:-:S04]  /*b6f0*/  IADD3 R23, R23, R0, RZ ;  /* 0x0000000017177210 */ /* 0x000fc80007ffe0ff */
[----:B------:R-:W-:-:S13]  /*b700*/  ISETP.GE.U32.AND P0, PT, R23, R9, PT ;  /* 0x000000091700720c */ /* 0x000fda0003f06070 */
[----:B------:R-:W-:Y:S05]  /*b710*/  @P0 BRA `(.L_x_2267) ;  /* 0x0000000000180947 */ /* 0x000fea0003800000 */
[C---:B------:R-:W-:Y:S01]  /*b720*/  IADD3 R22, R23.reuse, R0, RZ ;  /* 0x0000000017167210 */ /* 0x040fe20007ffe0ff */
[----:B------:R-:W-:-:S03]  /*b730*/  IMAD.WIDE.U32 R12, R23, 0x8, R18 ;  /* 0x00000008170c7825 */ /* 0x000fc600078e0012 */
[----:B------:R-:W-:-:S03]  /*b740*/  ISETP.GE.U32.AND P0, PT, R22, R9, PT ;  /* 0x000000091600720c */ /* 0x000fc60003f06070 */
[----:B------:R-:W5:Y:S10]  /*b750*/  LDG.E.64 R12, desc[UR36][R12.64] ;  /* 0x000000240c0c7981 */ /* 0x000f74000c1e1b00 */
[----:B------:R-:W-:-:S05]  /*b760*/  @!P0 IMAD.WIDE.U32 R18, R22, 0x8, R18 ;  /* 0x0000000816128825 */ /* 0x000fca00078e0012 */
[----:B------:R0:W5:Y:S02]  /*b770*/  @!P0 LDG.E.64 R14, desc[UR36][R18.64] ;  /* 0x00000024120e8981 */ /* 0x000164000c1e1b00 */
.L_x_2267:
[----:B------:R-:W-:Y:S05]  /*b780*/  BSYNC B1 ;  /* 0x0000000000017941 */ /* 0x000fea0003800000 */
.L_x_2266:
[----:B------:R-:W-:Y:S04]  /*b790*/  BSSY B1, `(.L_x_2268) ;  /* 0x0000024000017945 */ /* 0x000fe80003800000 */
[----:B------:R-:W-:Y:S05]  /*b7a0*/  @P1 BRA `(.L_x_2269) ;  /* 0x0000000000881947 */ /* 0x000fea0003800000 */
[----:B0-----:R-:W-:Y:S01]  /*b7b0*/  IADD3 R18, R2, R0, RZ ;  /* 0x0000000002127210 */ /* 0x001fe20007ffe0ff */
[C---:B-----5:R-:W-:Y:S01]  /*b7c0*/  FMUL.FTZ R2, R6.reuse, R11 ;  /* 0x0000000b06027220 */ /* 0x060fe20000410000 */
[-C--:B------:R-:W-:Y:S02]  /*b7d0*/  FMUL.FTZ R6, R6, R10.reuse ;  /* 0x0000000a06067220 */ /* 0x080fe40000410000 */
[----:B------:R-:W-:Y:S01]  /*b7e0*/  ISETP.GE.U32.AND P0, PT, R18, R9, PT ;  /* 0x000000091200720c */ /* 0x000fe20003f06070 */
[C---:B------:R-:W-:Y:S01]  /*b7f0*/  FFMA.FTZ R10, R21.reuse, R10, -R2 ;  /* 0x0000000a150a7223 */ /* 0x040fe20000010802 */
[----:B------:R-:W-:-:S03]  /*b800*/  FFMA.FTZ R6, R21, R11, R6 ;  /* 0x0000000b15067223 */ /* 0x000fc60000010006 */
        /* <DEDUP_REMOVED lines=11> */
[----:B------:R-:W-:Y:S01]  /*b8c0*/  IMAD.IADD R0, R18, 0x1, R0 ;  /* 0x0000000112007824 */ /* 0x000fe200078e0200 */
[----:B------:R-:W-:Y:S02]  /*b8d0*/  MOV R20, R16 ;  /* 0x0000001000147202 */ /* 0x000fe40000000f00 */
[----:B------:R-:W-:Y:S02]  /*b8e0*/  MOV R21, R10 ;  /* 0x0000000a00157202 */ /* 0x000fe40000000f00 */
[----:B------:R-:W-:Y:S01]  /*b8f0*/  ISETP.GE.U32.AND P0, PT, R0, R9, PT ;  /* 0x000000090000720c */ /* 0x000fe20003f06070 */
[C---:B------:R-:W-:Y:S01]  /*b900*/  FMUL.FTZ R0, R4.reuse, R13 ;  /* 0x0000000d04007220 */ /* 0x040fe20000410000 */
[----:B------:R-:W-:-:S03]  /*b910*/  FMUL.FTZ R4, R4, R12 ;  /* 0x0000000c04047220 */ /* 0x000fc60000410000 */
[C---:B------:R-:W-:Y:S01]  /*b920*/  FFMA.FTZ R0, R7.reuse, R12, -R0 ;  /* 0x0000000c07007223 */ /* 0x040fe20000010800 */
[----:B------:R-:W-:-:S04]  /*b930*/  FFMA.FTZ R4, R7, R13, R4 ;  /* 0x0000000d07047223 */ /* 0x000fc80000010004 */
[----:B------:R-:W-:-:S03]  /*b940*/  MOV R7, R0 ;  /* 0x0000000000077202 */ /* 0x000fc60000000f00 */
[CC--:B------:R-:W-:Y:S01]  /*b950*/  @!P0 FMUL.FTZ R9, R3.reuse, R15.reuse ;  /* 0x0000000f03098220 */ /* 0x0c0fe20000410000 */
[----:B------:R-:W-:Y:S01]  /*b960*/  @!P0 FMUL.FTZ R11, R3, R14 ;  /* 0x0000000e030b8220 */ /* 0x000fe20000410000 */
[----:B------:R-:W-:Y:S01]  /*b970*/  @!P0 IMAD.MOV.U32 R20, RZ, RZ, R16 ;  /* 0x000000ffff148224 */ /* 0x000fe200078e0010 */
[----:B------:R-:W-:Y:S01]  /*b980*/  @!P0 MOV R21, R10 ;  /* 0x0000000a00158202 */ /* 0x000fe20000000f00 */
[C---:B------:R-:W-:Y:S01]  /*b990*/  @!P0 FFMA.FTZ R9, R8.reuse, R14, -R9 ;  /* 0x0000000e08098223 */ /* 0x040fe20000010809 */
[----:B------:R-:W-:Y:S01]  /*b9a0*/  @!P0 FFMA.FTZ R3, R8, R15, R11 ;  /* 0x0000000f08038223 */ /* 0x000fe2000001000b */
[----:B------:R-:W-:-:S03]  /*b9b0*/  @!P0 MOV R7, R0 ;  /* 0x0000000000078202 */ /* 0x000fc60000000f00 */
[----:B------:R-:W-:-:S07]  /*b9c0*/  @!P0 MOV R8, R9 ;  /* 0x0000000900088202 */ /* 0x000fce0000000f00 */
.L_x_2269:
[----:B------:R-:W-:Y:S05]  /*b9d0*/  BSYNC B1 ;  /* 0x0000000000017941 */ /* 0x000fea0003800000 */
.L_x_2268:
        /* <DEDUP_REMOVED lines=8> */
[C---:B-----5:R-:W-:Y:S01]  /*ba60*/  FMUL.FTZ R17, R2.reuse, R8 ;  /* 0x0000000802117220 */ /* 0x060fe20000410000 */
[----:B------:R-:W-:-:S03]  /*ba70*/  FMUL.FTZ R5, R2, R3 ;  /* 0x0000000302057220 */ /* 0x000fc60000410000 */
[C---:B------:R-:W-:Y:S01]  /*ba80*/  FFMA.FTZ R17, R0.reuse, R3, R17 ;  /* 0x0000000300117223 */ /* 0x040fe20000010011 */
[----:B------:R-:W-:-:S07]  /*ba90*/  FFMA.FTZ R24, R0, R8, -R5 ;  /* 0x0000000800187223 */ /* 0x000fce0000010805 */
.L_x_2223:
[----:B------:R-:W-:Y:S05]  /*baa0*/  BSYNC B0 ;  /* 0x0000000000007941 */ /* 0x000fea0003800000 */
.L_x_2222:
[----:B------:R-:W-:Y:S02]  /*bab0*/  ULDC UR4, c[0x0][0x23c] ;  /* 0x00008f0000047ab9 */ /* 0x000fe40000000800 */
[----:B------:R-:W-:-:S13]  /*bac0*/  ISETP.NE.AND P0, PT, RZ, UR4, PT ;  /* 0x00000004ff007c0c */ /* 0x000fda000bf05270 */
[----:B------:R-:W-:Y:S05]  /*bad0*/  @!P0 BRA `(.L_x_2270) ;  /* 0x0000000000888947 */ /* 0x000fea0003800000 */
[----:B------:R-:W1:Y:S01]  /*bae0*/  S2R R0, SR_TID.Y ;  /* 0x0000000000007919 */ /* 0x000e620000002200 */
[----:B------:R-:W2:Y:S01]  /*baf0*/  S2UR UR5, SR_CgaCtaId ;  /* 0x00000000000579c3 */ /* 0x000ea20000008800 */
[----:B------:R-:W-:Y:S01]  /*bb00*/  UMOV UR4, 0x400 ;  /* 0x0000040000047882 */ /* 0x000fe20000000000 */
[----:B------:R-:W-:Y:S01]  /*bb10*/  ULDC UR6, c[0x0][0x0] ;  /* 0x0000000000067ab9 */ /* 0x000fe20000000800 */
[----:B------:R-:W1:Y:S01]  /*bb20*/  S2R R2, SR_TID.X ;  /* 0x0000000000027919 */ /* 0x000e620000002100 */
[----:B------:R-:W-:Y:S01]  /*bb30*/  UIADD3 UR4, UR4, 0x10, URZ ;  /* 0x0000001004047890 */ /* 0x000fe2000fffe03f */
[----:B------:R-:W-:Y:S01]  /*bb40*/  IMAD.MOV.U32 R25, RZ, RZ, R17 ;  /* 0x000000ffff197224 */ /* 0x000fe200078e0011 */
[----:B------:R-:W-:Y:S02]  /*bb50*/  ULDC UR7, c[0x0][0x4] ;  /* 0x0000010000077ab9 */ /* 0x000fe40000000800 */
[----:B--2---:R-:W-:Y:S02]  /*bb60*/  ULEA UR4, UR5, UR4, 0x18 ;  /* 0x0000000405047291 */ /* 0x004fe4000f8ec03f */
[----:B------:R-:W-:-:S06]  /*bb70*/  USHF.R.U32.HI UR5, URZ, 0x1, UR7 ;  /* 0x000000013f057899 */ /* 0x000fcc0008011607 */
[----:B------:R-:W-:Y:S01]  /*bb80*/  ISETP.NE.AND P0, PT, RZ, UR5, PT ;  /* 0x00000005ff007c0c */ /* 0x000fe2000bf05270 */
[----:B-1----:R-:W-:-:S05]  /*bb90*/  IMAD R0, R0, UR6, R2 ;  /* 0x0000000600007c24 */ /* 0x002fca000f8e0202 */
[----:B------:R-:W-:-:S05]  /*bba0*/  LEA R0, R0, UR4, 0x3 ;  /* 0x0000000400007c11 */ /* 0x000fca000f8e18ff */
[----:B------:R1:W-:Y:S02]  /*bbb0*/  STS.64 [R0], R24 ;  /* 0x0000001800007388 */ /* 0x0003e40000000a00 */
[----:B------:R-:W-:Y:S05]  /*bbc0*/  @!P0 BRA `(.L_x_2270) ;  /* 0x00000000004c8947 */ /* 0x000fea0003800000 */
[----:B------:R-:W-:-:S07]  /*bbd0*/  MOV R2, UR5 ;  /* 0x0000000500027c02 */ /* 0x000fce0008000f00 */
.L_x_2271:
[----:B--2---:R-:W2:Y:S01]  /*bbe0*/  S2R R5, SR_TID.Y ;  /* 0x0000000000057919 */ /* 0x004ea20000002200 */
[----:B------:R-:W-:Y:S01]  /*bbf0*/  BAR.SYNC.DEFER_BLOCKING 0x0 ;  /* 0x0000000000007b1d */ /* 0x000fe20000010000 */
[----:B------:R-:W-:-:S05]  /*bc00*/  ISETP.GT.AND P1, PT, R2, 0x1, PT ;  /* 0x000000010200780c */ /* 0x000fca0003f24270 */
[----:B------:R-:W3:Y:S01]  /*bc10*/  S2R R4, SR_TID.X ;  /* 0x0000000000047919 */ /* 0x000ee20000002100 */
[----:B--2---:R-:W-:-:S04]  /*bc20*/  IADD3 R3, R5, R2, RZ ;  /* 0x0000000205037210 */ /* 0x004fc80007ffe0ff */
[----:B------:R-:W-:-:S04]  /*bc30*/  ISETP.GE.U32.AND P0, PT, R3, UR7, PT ;  /* 0x0000000703007c0c */ /* 0x000fc8000bf06070 */
[----:B------:R-:W-:Y:S02]  /*bc40*/  ISETP.GE.U32.OR P0, PT, R5, R2, P0 ;  /* 0x000000020500720c */ /* 0x000fe40000706470 */
[----:B------:R-:W-:-:S11]  /*bc50*/  SHF.R.S32.HI R2, RZ, 0x1, R2 ;  /* 0x00000001ff027819 */ /* 0x000fd60000011402 */
[----:B---3--:R-:W-:-:S05]  /*bc60*/  @!P0 IMAD R3, R3, UR6, R4 ;  /* 0x0000000603038c24 */ /* 0x008fca000f8e0204 */
[----:B------:R-:W-:-:S05]  /*bc70*/  @!P0 LEA R3, R3, UR4, 0x3 ;  /* 0x0000000403038c11 */ /* 0x000fca000f8e18ff */
[----:B------:R-:W2:Y:S02]  /*bc80*/  @!P0 LDS.64 R4, [R3] ;  /* 0x0000000003048984 */ /* 0x000ea40000000a00 */
[C---:B--2---:R-:W-:Y:S01]  /*bc90*/  @!P0 FMUL.FTZ R9, R17.reuse, R4 ;  /* 0x0000000411098220 */ /* 0x044fe20000410000 */
[----:B------:R-:W-:-:S03]  /*bca0*/  @!P0 FMUL.FTZ R7, R17, R5 ;  /* 0x0000000511078220 */ /* 0x000fc60000410000 */
[C---:B------:R-:W-:Y:S01]  /*bcb0*/  @!P0 FFMA.FTZ R17, R24.reuse, R5, R9 ;  /* 0x0000000518118223 */ /* 0x040fe20000010009 */
[----:B------:R-:W-:-:S05]  /*bcc0*/  @!P0 FFMA.FTZ R16, R24, R4, -R7 ;  /* 0x0000000418108223 */ /* 0x000fca0000010807 */
[----:B------:R2:W-:Y:S01]  /*bcd0*/  @!P0 STS.64 [R0], R16 ;  /* 0x0000001000008388 */ /* 0x0005e20000000a00 */
[----:B-1----:R-:W-:Y:S01]  /*bce0*/  @!P0 MOV R24, R16 ;  /* 0x0000001000188202 */ /* 0x002fe20000000f00 */
[----:B------:R-:W-:Y:S06]  /*bcf0*/  @P1 BRA `(.L_x_2271) ;  /* 0xfffffffc00b81947 */ /* 0x000fec000383ffff */
.L_x_2270:
[----:B------:R-:W-:Y:S02]  /*bd00*/  ULDC UR4, c[0x0][0x238] ;  /* 0x00008e0000047ab9 */ /* 0x000fe40000000800 */
[----:B------:R-:W-:-:S13]  /*bd10*/  ISETP.NE.AND P0, PT, RZ, UR4, PT ;  /* 0x00000004ff007c0c */ /* 0x000fda000bf05270 */
[----:B------:R-:W-:Y:S05]  /*bd20*/  @!P0 BRA `(.L_x_2272) ;  /* 0x0000000000c48947 */ /* 0x000fea0003800000 */
[----:B0-----:R-:W0:Y:S02]  /*bd30*/  LDC R11, c[0x0][RZ] ;  /* 0x00000000ff0b7b82 */ /* 0x001e240000000800 */
[----:B0-----:R-:W-:Y:S01]  /*bd40*/  ISETP.GT.AND P0, PT, R11, 0x20, PT ;  /* 0x000000200b00780c */ /* 0x001fe20003f04270 */
[----:B-12---:R-:W-:-:S12]  /*bd50*/  IMAD.MOV.U32 R0, RZ, RZ, R11 ;  /* 0x000000ffff007224 */ /* 0x006fd800078e000b */
[----:B------:R-:W-:Y:S05]  /*bd60*/  @!P0 BRA `(.L_x_2273) ;  /* 0x0000000000808947 */ /* 0x000fea0003800000 */
[----:B------:R-:W0:Y:S01]  /*bd70*/  S2R R3, SR_TID.Y ;  /* 0x0000000000037919 */ /* 0x000e220000002200 */
[----:B------:R-:W1:Y:S01]  /*bd80*/  S2UR UR5, SR_CgaCtaId ;  /* 0x00000000000579c3 */ /* 0x000e620000008800 */
[----:B------:R-:W-:Y:S01]  /*bd90*/  UMOV UR4, 0x400 ;  /* 0x0000040000047882 */ /* 0x000fe20000000000 */
[----:B------:R-:W-:Y:S01]  /*bda0*/  MOV R16, R24 ;  /* 0x0000001800107202 */ /* 0x000fe20000000f00 */
[----:B------:R-:W0:Y:S01]  /*bdb0*/  S2R R4, SR_TID.X ;  /* 0x0000000000047919 */ /* 0x000e220000002100 */
[----:B------:R-:W-:-:S04]  /*bdc0*/  UIADD3 UR4, UR4, 0x10, URZ ;  /* 0x0000001004047890 */ /* 0x000fc8000fffe03f */
[----:B-1----:R-:W-:Y:S01]  /*bdd0*/  ULEA UR4, UR5, UR4, 0x18 ;  /* 0x0000000405047291 */ /* 0x002fe2000f8ec03f */
[----:B0-----:R-:W-:-:S05]  /*bde0*/  IMAD R0, R3, R11, R4 ;  /* 0x0000000b03007224 */ /* 0x001fca00078e0204 */
[----:B------:R-:W-:Y:S02]  /*bdf0*/  LEA R2, R0, UR4, 0x3 ;  /* 0x0000000400027c11 */ /* 0x000fe4000f8e18ff */
[----:B------:R-:W-:-:S03]  /*be00*/  LEA.HI R0, R11, R11, RZ, 0x1 ;  /* 0x0000000b0b007211 */ /* 0x000fc600078f08ff */
[----:B------:R0:W-:Y:S01]  /*be10*/  STS.64 [R2], R16 ;  /* 0x0000001002007388 */ /* 0x0001e20000000a00 */
[----:B------:R-:W-:Y:S01]  /*be20*/  SHF.R.S32.HI R3, RZ, 0x1, R0 ;  /* 0x00000001ff037819 */ /* 0x000fe20000011400 */
[----:B------:R-:W-:-:S03]  /*be30*/  HFMA2.MMA R0, -RZ, RZ, 0, 1.9073486328125e-06 ;  /* 0x00000020ff007435 */ /* 0x000fc600000001ff */
[----:B------:R-:W-:-:S13]  /*be40*/  ISETP.GE.AND P0, PT, R3, 0x20, PT ;  /* 0x000000200300780c */ /* 0x000fda0003f06270 */
[----:B0-----:R-:W-:Y:S05]  /*be50*/  @!P0 BRA `(.L_x_2273) ;  /* 0x0000000000448947 */ /* 0x001fea0003800000 */
.L_x_2274:
[----:B0-----:R-:W0:Y:S01]  /*be60*/  S2R R4, SR_TID.X ;  /* 0x0000000000047919 */ /* 0x001e220000002100 */
[----:B------:R-:W-:Y:S01]  /*be70*/  BAR.SYNC.DEFER_BLOCKING 0x0 ;  /* 0x0000000000007b1d */ /* 0x000fe20000010000 */
[----:B0-----:R-:W-:-:S04]  /*be80*/  IADD3 R0, R4, R3, RZ ;  /* 0x0000000304007210 */ /* 0x001fc80007ffe0ff */
[----:B------:R-:W-:-:S04]  /*be90*/  ISETP.GE.U32.AND P0, PT, R0, R11, PT ;  /* 0x0000000b0000720c */ /* 0x000fc80003f06070 */
[----:B------:R-:W-:-:S13]  /*bea0*/  ISETP.GE.U32.OR P0, PT, R4, R3, P0 ;  /* 0x000000030400720c */ /* 0x000fda0000706470 */
[----:B------:R-:W-:Y:S01]  /*beb0*/  @!P0 IMAD R0, R3, 0x8, R2 ;  /* 0x0000000803008824 */ /* 0x000fe200078e0202 */
[----:B------:R-:W-:-:S04]  /*bec0*/  SHF.R.S32.HI R3, RZ, 0x1, R3 ;  /* 0x00000001ff037819 */ /* 0x000fc80000011403 */
[----:B------:R-:W0:Y:S01]  /*bed0*/  @!P0 LDS.64 R4, [R0] ;  /* 0x0000000000048984 */ /* 0x000e220000000a00 */
[----:B------:R-:W-:Y:S01]  /*bee0*/  ISETP.GE.AND P1, PT, R3, 0x20, PT ;  /* 0x000000200300780c */ /* 0x000fe20003f26270 */
[C---:B0-----:R-:W-:Y:S01]  /*bef0*/  @!P0 FMUL.FTZ R9, R17.reuse, R4 ;  /* 0x0000000411098220 */ /* 0x041fe20000410000 */
[----:B------:R-:W-:-:S03]  /*bf00*/  @!P0 FMUL.FTZ R7, R17, R5 ;  /* 0x0000000511078220 */ /* 0x000fc60000410000 */
[C---:B------:R-:W-:Y:S01]  /*bf10*/  @!P0 FFMA.FTZ R17, R24.reuse, R5, R9 ;  /* 0x0000000518118223 */ /* 0x040fe20000010009 */
[----:B------:R-:W-:-:S05]  /*bf20*/  @!P0 FFMA.FTZ R16, R24, R4, -R7 ;  /* 0x0000000418108223 */ /* 0x000fca0000010807 */
[----:B------:R0:W-:Y:S01]  /*bf30*/  @!P0 STS.64 [R2], R16 ;  /* 0x0000001002008388 */ /* 0x0001e20000000a00 */
[----:B------:R-:W-:Y:S01]  /*bf40*/  @!P0 MOV R24, R16 ;  /* 0x0000001000188202 */ /* 0x000fe20000000f00 */
[----:B------:R-:W-:Y:S06]  /*bf50*/  @P1 BRA `(.L_x_2274) ;  /* 0xfffffffc00c01947 */ /* 0x000fec000383ffff */
[----:B------:R-:W-:-:S07]  /*bf60*/  MOV R0, 0x20 ;  /* 0x0000002000007802 */ /* 0x000fce0000000f00 */
.L_x_2273:
[----:B------:R-:W-:Y:S01]  /*bf70*/  BAR.SYNC.DEFER_BLOCKING 0x0 ;  /* 0x0000000000007b1d */ /* 0x000fe20000010000 */
[----:B------:R-:W-:-:S13]  /*bf80*/  ISETP.GE.AND P0, PT, R0, 0x2, PT ;  /* 0x000000020000780c */ /* 0x000fda0003f06270 */
[----:B------:R-:W-:Y:S05]  /*bf90*/  @!P0 BRA `(.L_x_2272) ;  /* 0x0000000000288947 */ /* 0x000fea0003800000 */
[----:B0-----:R-:W-:-:S11]  /*bfa0*/  HFMA2.MMA R2, -RZ, RZ, 0, 5.9604644775390625e-08 ;  /* 0x00000001ff027435 */ /* 0x001fd600000001ff */
.L_x_2275:
[----:B------:R-:W0:Y:S04]  /*bfb0*/  SHFL.DOWN PT, R4, R17, R2, 0x1f ;  /* 0x08001f0211047589 */ /* 0x000e2800000e0000 */
[----:B------:R1:W2:Y:S02]  /*bfc0*/  SHFL.DOWN PT, R3, R24, R2, 0x1f ;  /* 0x08001f0218037589 */ /* 0x0002a400000e0000 */
[----:B-1----:R-:W-:-:S05]  /*bfd0*/  IMAD.SHL.U32 R2, R2, 0x2, RZ ;  /* 0x0000000202027824 */ /* 0x002fca00078e00ff */
[----:B------:R-:W-:Y:S01]  /*bfe0*/  ISETP.GE.AND P0, PT, R2, R0, PT ;  /* 0x000000000200720c */ /* 0x000fe20003f06270 */
[C---:B0-----:R-:W-:Y:S01]  /*bff0*/  FMUL.FTZ R6, R4.reuse, R17 ;  /* 0x0000001104067220 */ /* 0x041fe20000410000 */
[----:B------:R-:W-:-:S03]  /*c000*/  FMUL.FTZ R4, R4, R24 ;  /* 0x0000001804047220 */ /* 0x000fc60000410000 */
[C---:B--2---:R-:W-:Y:S01]  /*c010*/  FFMA.FTZ R24, R3.reuse, R24, -R6 ;  /* 0x0000001803187223 */ /* 0x044fe20000010806 */
[----:B------:R-:W-:-:S07]  /*c020*/  FFMA.FTZ R17, R3, R17, R4 ;  /* 0x0000001103117223 */ /* 0x000fce0000010004 */
[----:B------:R-:W-:Y:S05]  /*c030*/  @!P0 BRA `(.L_x_2275) ;  /* 0xfffffffc00dc8947 */ /* 0x000fea000383ffff */
.L_x_2272:
[----:B------:R-:W3:Y:S01]  /*c040*/  LDC R12, c[0x0][0x3f4] ;  /* 0x0000fd00ff0c7b82 */ /* 0x000ee20000000800 */
[----:B0-2---:R-:W-:Y:S02]  /*c050*/  MOV R16, RZ ;  /* 0x000000ff00107202 */ /* 0x005fe40000000f00 */
[----:B---3--:R-:W-:-:S13]  /*c060*/  ISETP.NE.AND P1, PT, R12, RZ, PT ;  /* 0x000000ff0c00720c */ /* 0x008fda0003f25270 */
[----:B------:R-:W-:Y:S05]  /*c070*/  @!P1 BRA `(.L_x_2276) ;  /* 0x0000001000449947 */ /* 0x000fea0003800000 */
        /* <DEDUP_REMOVED lines=266> */
[----:B------:R-:W-:-:S08]  /*d120*/  ULDC UR4, c[0x0][0x520] ;  /* 0x0001480000047ab9 */ /* 0x000fd00000000800 */
[----:B-1----:R-:W-:-:S05]  /*d130*/  IMAD.HI.U32 R0, R5, UR7, R4 ;  /* 0x0000000705007c27 */ /* 0x002fca000f8e0004 */
[----:B------:R-:W-:Y:S01]  /*d140*/  SHF.R.U32.HI R0, RZ, UR4, R0 ;  /* 0x00000004ff007c19 */ /* 0x000fe20008011600 */
[----:B------:R-:W-:-:S03]  /*d150*/  ULDC UR4, c[0x0][0x5e4] ;  /* 0x0001790000047ab9 */ /* 0x000fc60000000800 */
[----:B------:R-:W-:-:S05]  /*d160*/  IADD3 R3, -R0, RZ, RZ ;  /* 0x000000ff00037210 */ /* 0x000fca0007ffe1ff */
[----:B------:R-:W-:-:S04]  /*d170*/  IMAD R3, R3, UR6, R5 ;  /* 0x0000000603037c24 */ /* 0x000fc8000f8e0205 */
[----:B------:R-:W-:-:S07]  /*d180*/  IMAD R16, R3, UR4, R16 ;  /* 0x0000000403107c24 */ /* 0x000fce000f8e0210 */
.L_x_2276:
        /* <DEDUP_REMOVED lines=11> */
[----:B------:R-:W-:-:S05]  /*d240*/  @P0 IMAD.X R5, RZ, RZ, UR7, P3 ;  /* 0x00000007ff050e24 */ /* 0x000fca00098e06ff */
[----:B------:R-:W-:-:S06]  /*d250*/  @P0 MOV R3, R5 ;  /* 0x0000000500030202 */ /* 0x000fcc0000000f00 */
[----:B------:R-:W-:Y:S05]  /*d260*/  @!P4 BRA `(.L_x_2277) ;  /* 0x00000024001cc947 */ /* 0x000fea0003800000 */
[----:B------:R-:W0:Y:S01]  /*d270*/  S2R R15, SR_TID.X ;  /* 0x00000000000f7919 */ /* 0x000e220000002100 */
[----:B------:R-:W-:Y:S01]  /*d280*/  ULDC UR6, c[0x0][0x244] ;  /* 0x0000910000067ab9 */ /* 0x000fe20000000800 */
[----:B------:R-:W2:Y:S01]  /*d290*/  S2R R14, SR_TID.Y ;  /* 0x00000000000e7919 */ /* 0x000ea20000002200 */
[----:B-1----:R-:W1:Y:S01]  /*d2a0*/  S2R R0, SR_CTAID.X ;  /* 0x0000000000007919 */ /* 0x002e620000002500 */
[----:B0-----:R-:W-:Y:S01]  /*d2b0*/  IMAD R2, R15, UR6, RZ ;  /* 0x000000060f027c24 */ /* 0x001fe2000f8e02ff */
[----:B------:R-:W-:-:S03]  /*d2c0*/  ULDC UR6, c[0x0][0x248] ;  /* 0x0000920000067ab9 */ /* 0x000fc60000000800 */
[----:B--2---:R-:W-:Y:S01]  /*d2d0*/  IMAD R7, R14, UR6, R2 ;  /* 0x000000060e077c24 */ /* 0x004fe2000f8e0202 */
[----:B------:R-:W-:Y:S01]  /*d2e0*/  ULDC UR6, c[0x0][0x230] ;  /* 0x00008c0000067ab9 */ /* 0x000fe20000000800 */
[----:B------:R-:W-:Y:S02]  /*d2f0*/  IMAD.MOV.U32 R2, RZ, RZ, RZ ;  /* 0x000000ffff027224 */ /* 0x000fe400078e00ff */
[----:B-1----:R-:W-:Y:S01]  /*d300*/  IMAD R7, R0, UR6, R7 ;  /* 0x0000000600077c24 */ /* 0x002fe2000f8e0207 */
        /* <DEDUP_REMOVED lines=270> */
[----:B------:R-:W-:-:S03]  /*e3f0*/  ULDC UR6, c[0x0][0x5e4] ;  /* 0x0001790000067ab9 */ /* 0x000fc60000000800 */
[----:B------:R-:W-:-:S05]  /*e400*/  IADD3 R9, -R8, RZ, RZ ;  /* 0x000000ff08097210 */ /* 0x000fca0007ffe1ff */
[----:B------:R-:W-:-:S04]  /*e410*/  IMAD R9, R9, UR8, R11 ;  /* 0x0000000809097c24 */ /* 0x000fc8000f8e020b */
[----:B------:R-:W-:-:S07]  /*e420*/  IMAD R2, R9, UR6, R2 ;  /* 0x0000000609027c24 */ /* 0x000fce000f8e0202 */
.L_x_2278:
        /* <DEDUP_REMOVED lines=17> */
.L_x_2280:
[----:B0-----:R-:W-:Y:S05]  /*e540*/  BSYNC B0 ;  /* 0x0000000000007941 */ /* 0x001fea0003800000 */
.L_x_2279:
[----:B------:R-:W-:Y:S01]  /*e550*/  PRMT R8, R8, 0x9910, RZ ;  /* 0x0000991008087816 */ /* 0x000fe200000000ff */
[----:B------:R-:W-:Y:S01]  /*e560*/  BSSY B0, `(.L_x_2281) ;  /* 0x000000e000007945 */ /* 0x000fe20003800000 */
[----:B------:R-:W-:Y:S02]  /*e570*/  LOP3.LUT P0, RZ, R15, R14, RZ, 0xfc, !PT ;  /* 0x0000000e0fff7212 */ /* 0x000fe4000780fcff */
[----:B------:R-:W-:-:S13]  /*e580*/  ISETP.NE.AND P1, PT, R8, RZ, PT ;  /* 0x000000ff0800720c */ /* 0x000fda0003f25270 */
[----:B------:R-:W-:Y:S05]  /*e590*/  @!P1 BRA `(.L_x_2282) ;  /* 0x0000000000289947 */ /* 0x000fea0003800000 */
[----:B------:R-:W0:Y:S01]  /*e5a0*/  S2UR UR4, SR_CTAID.Y ;  /* 0x00000000000479c3 */ /* 0x000e220000002600 */
[----:B------:R-:W-:Y:S02]  /*e5b0*/  ISETP.NE.AND P2, PT, RZ, UR9, PT ;  /* 0x00000009ff007c0c */ /* 0x000fe4000bf45270 */
[----:B------:R-:W-:-:S05]  /*e5c0*/  MOV R16, R24 ;  /* 0x0000001800107202 */ /* 0x000fca0000000f00 */
[----:B------:R-:W0:Y:S08]  /*e5d0*/  LDC R11, c[0x0][0x10] ;  /* 0x00000400ff0b7b82 */ /* 0x000e300000000800 */
[----:B------:R-:W1:Y:S01]  /*e5e0*/  LDC.64 R8, c[0x0][0x610] ;  /* 0x00018400ff087b82 */ /* 0x000e620000000a00 */
[----:B0-----:R-:W-:Y:S01]  /*e5f0*/  IMAD R11, R0, R11, UR4 ;  /* 0x00000004000b7e24 */ /* 0x001fe2000f8e020b */
[----:B------:R-:W-:-:S03]  /*e600*/  ULDC UR4, c[0x0][0x0] ;  /* 0x0000000000047ab9 */ /* 0x000fc60000000800 */
[----:B------:R-:W-:-:S04]  /*e610*/  @!P2 IMAD R11, R11, UR4, R15 ;  /* 0x000000040b0bac24 */ /* 0x000fc8000f8e020f */
[----:B-1----:R-:W-:-:S05]  /*e620*/  IMAD.WIDE.U32 R8, R11, 0x8, R8 ;  /* 0x000000080b087825 */ /* 0x002fca00078e0008 */
[----:B------:R0:W-:Y:S02]  /*e630*/  STG.E.64 desc[UR36][R8.64], R16 ;  /* 0x0000001008007986 */ /* 0x0001e4000c101b24 */
.L_x_2282:
[----:B------:R-:W-:Y:S05]  /*e640*/  BSYNC B0 ;  /* 0x0000000000007941 */ /* 0x000fea0003800000 */
.L_x_2281:
[----:B------:R-:W-:Y:S01]  /*e650*/  UMOV UR7, 0x400 ;  /* 0x0000040000077882 */ /* 0x000fe20000000000 */
        /* <DEDUP_REMOVED lines=8> */
[----:B------:R-:W-:Y:S02]  /*e6e0*/  CCTL.IVALL ;  /* 0x00000000ff00798f */ /* 0x000fe40002000000 */
        /* <DEDUP_REMOVED lines=25> */
.L_x_2284:
[----:B------:R-:W-:Y:S05]  /*e880*/  BSYNC B0 ;  /* 0x0000000000007941 */ /* 0x000fea0003800000 */
.L_x_2283:
[----:B------:R-:W-:Y:S01]  /*e890*/  BAR.SYNC.DEFER_BLOCKING 0x0 ;  /* 0x0000000000007b1d */ /* 0x000fe20000010000 */
[----:B------:R-:W-:-:S09]  /*e8a0*/  ULEA UR4, UR8, UR7, 0x18 ;  /* 0x0000000708047291 */ /* 0x000fd2000f8ec03f */
[----:B01----:R-:W0:Y:S02]  /*e8b0*/  LDS.U8 R8, [UR4] ;  /* 0x00000004ff087984 */ /* 0x003e240008000000 */
        /* <DEDUP_REMOVED lines=12> */
[----:B------:R-:W-:Y:S01]  /*e980*/  ULDC.64 UR10, c[0x0][0x218] ;  /* 0x00008600000a7ab9 */ /* 0x000fe20000000a00 */
[----:B------:R-:W-:Y:S01]  /*e990*/  BSSY B0, `(.L_x_2285) ;  /* 0x0000038000007945 */ /* 0x000fe20003800000 */
[----:B------:R-:W-:Y:S01]  /*e9a0*/  IMAD.U32 R19, RZ, RZ, UR11 ;  /* 0x0000000bff137e24 */ /* 0x000fe2000f8e00ff */
[----:B------:R-:W-:-:S02]  /*e9b0*/  MOV R16, UR10 ;  /* 0x0000000a00107c02 */ /* 0x000fc40008000f00 */
[----:B------:R-:W-:Y:S05]  /*e9c0*/  @!P0 BRA `(.L_x_2286) ;  /* 0x0000000000688947 */ /* 0x000fea0003800000 */
[----:B------:R-:W-:Y:S01]  /*e9d0*/  ULDC UR4, c[0x0][0x0] ;  /* 0x0000000000047ab9 */ /* 0x000fe20000000800 */
[----:B------:R-:W-:Y:S01]  /*e9e0*/  ULDC UR6, c[0x0][0x234] ;  /* 0x00008d0000067ab9 */ /* 0x000fe20000000800 */
[----:B------:R-:W-:-:S05]  /*e9f0*/  IMAD R10, R14, UR4, R15 ;  /* 0x000000040e0a7c24 */ /* 0x000fca000f8e020f */
[----:B------:R-:W-:-:S13]  /*ea00*/  ISETP.GE.U32.AND P0, PT, R10, UR6, PT ;  /* 0x000000060a007c0c */ /* 0x000fda000bf06070 */
[----:B------:R-:W-:Y:S05]  /*ea10*/  @P0 BRA `(.L_x_2287) ;  /* 0x0000000000bc0947 */ /* 0x000fea0003800000 */
[----:B------:R-:W-:Y:S01]  /*ea20*/  ULDC UR5, c[0x0][0x10] ;  /* 0x0000040000057ab9 */ /* 0x000fe20000000800 */
[----:B------:R-:W0:Y:S01]  /*ea30*/  LDC R15, c[0x0][0x4] ;  /* 0x00000100ff0f7b82 */ /* 0x000e220000000800 */
[----:B------:R-:W-:Y:S01]  /*ea40*/  BSSY B1, `(.L_x_2288) ;  /* 0x0000011000017945 */ /* 0x000fe20003800000 */
[----:B------:R-:W-:Y:S01]  /*ea50*/  MOV R12, R10 ;  /* 0x0000000a000c7202 */ /* 0x000fe20000000f00 */
[----:B------:R-:W-:Y:S01]  /*ea60*/  IMAD R13, R0, UR5, RZ ;  /* 0x00000005000d7c24 */ /* 0x000fe2000f8e02ff */
[----:B------:R-:W-:-:S04]  /*ea70*/  MOV R14, UR10 ;  /* 0x0000000a000e7c02 */ /* 0x000fc80008000f00 */
[----:B------:R-:W1:Y:S01]  /*ea80*/  LDC.64 R8, c[0x0][0x610] ;  /* 0x00018400ff087b82 */ /* 0x000e620000000a00 */
[----:B0-----:R-:W-:-:S07]  /*ea90*/  IMAD R15, R15, UR4, RZ ;  /* 0x000000040f0f7c24 */ /* 0x001fce000f8e02ff */
.L_x_2289:
[----:B------:R-:W-:-:S05]  /*eaa0*/  IADD3 R11, R13, R12, RZ ;  /* 0x0000000c0d0b7210 */ /* 0x000fca0007ffe0ff */
[----:B-1----:R-:W-:-:S06]  /*eab0*/  IMAD.WIDE.U32 R10, R11, 0x8, R8 ;  /* 0x000000080b0a7825 */ /* 0x002fcc00078e0008 */
[----:B------:R-:W2:Y:S01]  /*eac0*/  LDG.E.64 R10, desc[UR36][R10.64] ;  /* 0x000000240a0a7981 */ /* 0x000ea2000c1e1b00 */
[----:B------:R-:W-:-:S05]  /*ead0*/  IMAD.IADD R12, R15, 0x1, R12 ;  /* 0x000000010f0c7824 */ /* 0x000fca00078e020c */
[----:B------:R-:W-:Y:S01]  /*eae0*/  ISETP.GE.U32.AND P0, PT, R12, UR6, PT ;  /* 0x000000060c007c0c */ /* 0x000fe2000bf06070 */
[-C--:B--2---:R-:W-:Y:S01]  /*eaf0*/  FMUL.FTZ R17, R11, R19.reuse ;  /* 0x000000130b117220 */ /* 0x084fe20000410000 */
[----:B------:R-:W-:-:S03]  /*eb00*/  FMUL.FTZ R0, R10, R19 ;  /* 0x000000130a007220 */ /* 0x000fc60000410000 */
[-C--:B------:R-:W-:Y:S01]  /*eb10*/  FFMA.FTZ R16, R10, R14.reuse, -R17 ;  /* 0x0000000e0a107223 */ /* 0x080fe20000010811 */
[----:B------:R-:W-:-:S04]  /*eb20*/  FFMA.FTZ R19, R11, R14, R0 ;  /* 0x0000000e0b137223 */ /* 0x000fc80000010000 */
[----:B------:R-:W-:-:S03]  /*eb30*/  MOV R14, R16 ;  /* 0x00000010000e7202 */ /* 0x000fc60000000f00 */
[----:B------:R-:W-:Y:S05]  /*eb40*/  @!P0 BRA `(.L_x_2289) ;  /* 0xfffffffc00d48947 */ /* 0x000fea000383ffff */
[----:B------:R-:W-:Y:S05]  /*eb50*/  BSYNC B1 ;  /* 0x0000000000017941 */ /* 0x000fea0003800000 */
.L_x_2288:
[----:B------:R-:W-:Y:S05]  /*eb60*/  BRA `(.L_x_2287) ;  /* 0x0000000000687947 */ /* 0x000fea0003800000 */
.L_x_2286:
[----:B------:R-:W0:Y:S01]  /*eb70*/  S2R R10, SR_TID.Y ;  /* 0x00000000000a7919 */ /* 0x000e220000002200 */
[----:B------:R-:W-:Y:S02]  /*eb80*/  ULDC UR5, c[0x0][0x234] ;  /* 0x00008d0000057ab9 */ /* 0x000fe40000000800 */
[----:B0-----:R-:W-:-:S13]  /*eb90*/  ISETP.GE.U32.AND P0, PT, R10, UR5, PT ;  /* 0x000000050a007c0c */ /* 0x001fda000bf06070 */
[----:B------:R-:W-:Y:S05]  /*eba0*/  @P0 BRA `(.L_x_2287) ;  /* 0x0000000000580947 */ /* 0x000fea0003800000 */
[----:B------:R-:W-:Y:S01]  /*ebb0*/  ULDC UR4, c[0x0][0x10] ;  /* 0x0000040000047ab9 */ /* 0x000fe20000000800 */
[----:B------:R-:W0:Y:S01]  /*ebc0*/  LDC R17, c[0x0][RZ] ;  /* 0x00000000ff117b82 */ /* 0x000e220000000800 */
[----:B------:R-:W-:Y:S01]  /*ebd0*/  BSSY B1, `(.L_x_2287) ;  /* 0x0000013000017945 */ /* 0x000fe20003800000 */
[----:B------:R-:W-:Y:S01]  /*ebe0*/  MOV R12, UR10 ;  /* 0x0000000a000c7c02 */ /* 0x000fe20008000f00 */
[----:B------:R-:W-:Y:S01]  /*ebf0*/  IMAD R0, R0, UR4, RZ ;  /* 0x0000000400007c24 */ /* 0x000fe2000f8e02ff */
[----:B------:R-:W-:-:S04]  /*ec00*/  MOV R13, R10 ;  /* 0x0000000a000d7202 */ /* 0x000fc80000000f00 */
[----:B------:R-:W1:Y:S08]  /*ec10*/  LDC.64 R8, c[0x0][0x610] ;  /* 0x00018400ff087b82 */ /* 0x000e700000000a00 */
[----:B------:R-:W2:Y:S02]  /*ec20*/  LDC R18, c[0x0][0x4] ;  /* 0x00000100ff127b82 */ /* 0x000ea40000000800 */
.L_x_2290:
[----:B------:R-:W0:Y:S01]  /*ec30*/  S2R R11, SR_TID.X ;  /* 0x00000000000b7919 */ /* 0x000e220000002100 */
[----:B------:R-:W-:-:S04]  /*ec40*/  IMAD.IADD R10, R0, 0x1, R13 ;  /* 0x00000001000a7824 */ /* 0x000fc800078e020d */
[----:B0-----:R-:W-:-:S04]  /*ec50*/  IMAD R11, R10, R17, R11 ;  /* 0x000000110a0b7224 */ /* 0x001fc800078e020b */
[----:B-1----:R-:W-:-:S06]  /*ec60*/  IMAD.WIDE.U32 R10, R11, 0x8, R8 ;  /* 0x000000080b0a7825 */ /* 0x002fcc00078e0008 */
[----:B------:R-:W3:Y:S01]  /*ec70*/  LDG.E.64 R10, desc[UR36][R10.64] ;  /* 0x000000240a0a7981 */ /* 0x000ee2000c1e1b00 */
[----:B--2---:R-:W-:-:S04]  /*ec80*/  IADD3 R13, R18, R13, RZ ;  /* 0x0000000d120d7210 */ /* 0x004fc80007ffe0ff */
[----:B------:R-:W-:Y:S01]  /*ec90*/  ISETP.GE.U32.AND P0, PT, R13, UR5, PT ;  /* 0x000000050d007c0c */ /* 0x000fe2000bf06070 */
[-C--:B---3--:R-:W-:Y:S01]  /*eca0*/  FMUL.FTZ R15, R11, R19.reuse ;  /* 0x000000130b0f7220 */ /* 0x088fe20000410000 */
[----:B------:R-:W-:-:S03]  /*ecb0*/  FMUL.FTZ R14, R10, R19 ;  /* 0x000000130a0e7220 */ /* 0x000fc60000410000 */
[-C--:B------:R-:W-:Y:S01]  /*ecc0*/  FFMA.FTZ R16, R10, R12.reuse, -R15 ;  /* 0x0000000c0a107223 */ /* 0x080fe2000001080f */
[----:B------:R-:W-:-:S04]  /*ecd0*/  FFMA.FTZ R19, R11, R12, R14 ;  /* 0x0000000c0b137223 */ /* 0x000fc8000001000e */
[----:B------:R-:W-:-:S03]  /*ece0*/  MOV R12, R16 ;  /* 0x00000010000c7202 */ /* 0x000fc60000000f00 */
[----:B------:R-:W-:Y:S05]  /*ecf0*/  @!P0 BRA `(.L_x_2290) ;  /* 0xfffffffc00cc8947 */ /* 0x000fea000383ffff */
[----:B------:R-:W-:Y:S05]  /*ed00*/  BSYNC B1 ;  /* 0x0000000000017941 */ /* 0x000fea0003800000 */
.L_x_2287:
[----:B------:R-:W-:Y:S05]  /*ed10*/  BSYNC B0 ;  /* 0x0000000000007941 */ /* 0x000fea0003800000 */
.L_x_2285:
[----:B------:R-:W0:Y:S01]  /*ed20*/  S2R R8, SR_TID.Y ;  /* 0x0000000000087919 */ /* 0x000e220000002200 */
[----:B------:R-:W0:Y:S01]  /*ed30*/  LDC R0, c[0x0][RZ] ;  /* 0x00000000ff007b82 */ /* 0x000e220000000800 */
[----:B------:R-:W-:Y:S01]  /*ed40*/  UIADD3 UR7, UR7, 0x10, URZ ;  /* 0x0000001007077890 */ /* 0x000fe2000fffe03f */
[----:B------:R-:W-:Y:S01]  /*ed50*/  MOV R17, R19 ;  /* 0x0000001300117202 */ /* 0x000fe20000000f00 */
[----:B------:R-:W0:Y:S01]  /*ed60*/  S2R R9, SR_TID.X ;  /* 0x0000000000097919 */ /* 0x000e220000002100 */
[----:B------:R-:W-:Y:S01]  /*ed70*/  ULDC UR5, c[0x0][0x4] ;  /* 0x0000010000057ab9 */ /* 0x000fe20000000800 */
[----:B------:R-:W-:Y:S02]  /*ed80*/  ULEA UR7, UR8, UR7, 0x18 ;  /* 0x0000000708077291 */ /* 0x000fe4000f8ec03f */
[----:B------:R-:W-:Y:S01]  /*ed90*/  USHF.R.U32.HI UR4, URZ, 0x1, UR5 ;  /* 0x000000013f047899 */ /* 0x000fe20008011605 */
[----:B------:R-:W-:Y:S02]  /*eda0*/  ULDC UR6, c[0x0][0x238] ;  /* 0x00008e0000067ab9 */ /* 0x000fe40000000800 */
[----:B------:R-:W-:-:S03]  /*edb0*/  ISETP.NE.AND P2, PT, RZ, UR6, PT ;  /* 0x00000006ff007c0c */ /* 0x000fc6000bf45270 */
[----:B------:R-:W-:Y:S01]  /*edc0*/  ISETP.NE.AND P0, PT, RZ, UR4, PT ;  /* 0x00000004ff007c0c */ /* 0x000fe2000bf05270 */
[----:B0-----:R-:W-:-:S05]  /*edd0*/  IMAD R10, R8, R0, R9 ;  /* 0x00000000080a7224 */ /* 0x001fca00078e0209 */
[----:B------:R-:W-:-:S05]  /*ede0*/  LEA R10, R10, UR7, 0x3 ;  /* 0x000000070a0a7c11 */ /* 0x000fca000f8e18ff */
[----:B------:R0:W-:Y:S02]  /*edf0*/  STS.64 [R10], R16 ;  /* 0x000000100a007388 */ /* 0x0001e40000000a00 */
[----:B------:R-:W-:Y:S05]  /*ee00*/  @!P0 BRA `(.L_x_2291) ;  /* 0x00000000004c8947 */ /* 0x000fea0003800000 */
[----:B------:R-:W-:-:S07]  /*ee10*/  IMAD.U32 R11, RZ, RZ, UR4 ;  /* 0x00000004ff0b7e24 */ /* 0x000fce000f8e00ff */
.L_x_2292:
[----:B-1----:R-:W1:Y:S01]  /*ee20*/  S2R R12, SR_TID.Y ;  /* 0x00000000000c7919 */ /* 0x002e620000002200 */
[----:B------:R-:W-:Y:S01]  /*ee30*/  BAR.SYNC.DEFER_BLOCKING 0x0 ;  /* 0x0000000000007b1d */ /* 0x000fe20000010000 */
[----:B------:R-:W-:-:S05]  /*ee40*/  ISETP.GT.AND P3, PT, R11, 0x1, PT ;  /* 0x000000010b00780c */ /* 0x000fca0003f64270 */
[----:B------:R-:W2:Y:S01]  /*ee50*/  S2R R8, SR_TID.X ;  /* 0x0000000000087919 */ /* 0x000ea20000002100 */
[----:B-1----:R-:W-:-:S04]  /*ee60*/  IADD3 R9, R12, R11, RZ ;  /* 0x0000000b0c097210 */ /* 0x002fc80007ffe0ff */
[----:B------:R-:W-:-:S04]  /*ee70*/  ISETP.GE.U32.AND P0, PT, R9, UR5, PT ;  /* 0x0000000509007c0c */ /* 0x000fc8000bf06070 */
[----:B------:R-:W-:Y:S02]  /*ee80*/  ISETP.GE.U32.OR P0, PT, R12, R11, P0 ;  /* 0x0000000b0c00720c */ /* 0x000fe40000706470 */
[----:B------:R-:W-:-:S11]  /*ee90*/  SHF.R.S32.HI R11, RZ, 0x1, R11 ;  /* 0x00000001ff0b7819 */ /* 0x000fd6000001140b */
[----:B--2---:R-:W-:-:S05]  /*eea0*/  @!P0 IMAD R8, R9, R0, R8 ;  /* 0x0000000009088224 */ /* 0x004fca00078e0208 */
[----:B------:R-:W-:-:S06]  /*eeb0*/  @!P0 LEA R8, R8, UR7, 0x3 ;  /* 0x0000000708088c11 */ /* 0x000fcc000f8e18ff */
[----:B------:R-:W1:Y:S02]  /*eec0*/  @!P0 LDS.64 R8, [R8] ;  /* 0x0000000008088984 */ /* 0x000e640000000a00 */
[C---:B-1----:R-:W-:Y:S01]  /*eed0*/  @!P0 FMUL.FTZ R15, R19.reuse, R8 ;  /* 0x00000008130f8220 */ /* 0x042fe20000410000 */
[----:B------:R-:W-:-:S03]  /*eee0*/  @!P0 FMUL.FTZ R13, R19, R9 ;  /* 0x00000009130d8220 */ /* 0x000fc60000410000 */
[C---:B------:R-:W-:Y:S01]  /*eef0*/  @!P0 FFMA.FTZ R19, R16.reuse, R9, R15 ;  /* 0x0000000910138223 */ /* 0x040fe2000001000f */
[----:B------:R-:W-:-:S05]  /*ef00*/  @!P0 FFMA.FTZ R18, R16, R8, -R13 ;  /* 0x0000000810128223 */ /* 0x000fca000001080d */
[----:B------:R1:W-:Y:S01]  /*ef10*/  @!P0 STS.64 [R10], R18 ;  /* 0x000000120a008388 */ /* 0x0003e20000000a00 */
[----:B0-----:R-:W-:Y:S01]  /*ef20*/  @!P0 MOV R16, R18 ;  /* 0x0000001200108202 */ /* 0x001fe20000000f00 */
[----:B------:R-:W-:Y:S06]  /*ef30*/  @P3 BRA `(.L_x_2292) ;  /* 0xfffffffc00b83947 */ /* 0x000fec000383ffff */
.L_x_2291:
[----:B------:R-:W-:Y:S05]  /*ef40*/  @!P2 BRA `(.L_x_2293) ;  /* 0x0000000000a0a947 */ /* 0x000fea0003800000 */
[----:B------:R-:W-:Y:S02]  /*ef50*/  ISETP.GT.AND P0, PT, R0, 0x20, PT ;  /* 0x000000200000780c */ /* 0x000fe40003f04270 */
[----:B------:R-:W-:-:S11]  /*ef60*/  MOV R8, R0 ;  /* 0x0000000000087202 */ /* 0x000fd60000000f00 */
[----:B------:R-:W-:Y:S05]  /*ef70*/  @!P0 BRA `(.L_x_2294) ;  /* 0x0000000000608947 */ /* 0x000fea0003800000 */
[----:B0-----:R-:W-:Y:S01]  /*ef80*/  IMAD.MOV.U32 R17, RZ, RZ, R19 ;  /* 0x000000ffff117224 */ /* 0x001fe200078e0013 */
[----:B------:R-:W-:-:S04]  /*ef90*/  LEA.HI R8, R0, R0, RZ, 0x1 ;  /* 0x0000000000087211 */ /* 0x000fc800078f08ff */
[----:B------:R2:W-:Y:S01]  /*efa0*/  STS.64 [R10], R16 ;  /* 0x000000100a007388 */ /* 0x0005e20000000a00 */
[----:B------:R-:W-:Y:S01]  /*efb0*/  SHF.R.S32.HI R9, RZ, 0x1, R8 ;  /* 0x00000001ff097819 */ /* 0x000fe20000011408 */
[----:B------:R-:W-:-:S03]  /*efc0*/  HFMA2.MMA R8, -RZ, RZ, 0, 1.9073486328125e-06 ;  /* 0x00000020ff087435 */ /* 0x000fc600000001ff */
[----:B------:R-:W-:-:S13]  /*efd0*/  ISETP.GE.AND P0, PT, R9, 0x20, PT ;  /* 0x000000200900780c */ /* 0x000fda0003f06270 */
[----:B--2---:R-:W-:Y:S05]  /*efe0*/  @!P0 BRA `(.L_x_2294) ;  /* 0x0000000000448947 */ /* 0x004fea0003800000 */
.L_x_2295:
[----:B0-----:R-:W0:Y:S01]  /*eff0*/  S2R R8, SR_TID.X ;  /* 0x0000000000087919 */ /* 0x001e220000002100 */
[----:B------:R-:W-:Y:S01]  /*f000*/  BAR.SYNC.DEFER_BLOCKING 0x0 ;  /* 0x0000000000007b1d */ /* 0x000fe20000010000 */
[----:B0-----:R-:W-:-:S04]  /*f010*/  IADD3 R11, R8, R9, RZ ;  /* 0x00000009080b7210 */ /* 0x001fc80007ffe0ff */
[----:B------:R-:W-:-:S04]  /*f020*/  ISETP.GE.U32.AND P0, PT, R11, R0, PT ;  /* 0x000000000b00720c */ /* 0x000fc80003f06070 */
[----:B------:R-:W-:-:S13]  /*f030*/  ISETP.GE.U32.OR P0, PT, R8, R9, P0 ;  /* 0x000000090800720c */ /* 0x000fda0000706470 */
[----:B------:R-:W-:Y:S02]  /*f040*/  @!P0 LEA R8, R9, R10, 0x3 ;  /* 0x0000000a09088211 */ /* 0x000fe400078e18ff */
[----:B------:R-:W-:-:S03]  /*f050*/  SHF.R.S32.HI R9, RZ, 0x1, R9 ;  /* 0x00000001ff097819 */ /* 0x000fc60000011409 */
[----:B------:R-:W0:Y:S01]  /*f060*/  @!P0 LDS.64 R12, [R8] ;  /* 0x00000000080c8984 */ /* 0x000e220000000a00 */
[----:B------:R-:W-:Y:S01]  /*f070*/  ISETP.GE.AND P2, PT, R9, 0x20, PT ;  /* 0x000000200900780c */ /* 0x000fe20003f46270 */
[C---:B0-----:R-:W-:Y:S01]  /*f080*/  @!P0 FMUL.FTZ R15, R19.reuse, R12 ;  /* 0x0000000c130f8220 */ /* 0x041fe20000410000 */
[----:B------:R-:W-:-:S03]  /*f090*/  @!P0 FMUL.FTZ R11, R19, R13 ;  /* 0x0000000d130b8220 */ /* 0x000fc60000410000 */
[C---:B-1----:R-:W-:Y:S01]  /*f0a0*/  @!P0 FFMA.FTZ R19, R16.reuse, R13, R15 ;  /* 0x0000000d10138223 */ /* 0x042fe2000001000f */
[----:B------:R-:W-:-:S04]  /*f0b0*/  @!P0 FFMA.FTZ R18, R16, R12, -R11 ;  /* 0x0000000c10128223 */ /* 0x000fc8000001080b */
[----:B------:R-:W-:Y:S01]  /*f0c0*/  @!P0 IMAD.MOV.U32 R16, RZ, RZ, R18 ;  /* 0x000000ffff108224 */ /* 0x000fe200078e0012 */
[----:B------:R0:W-:Y:S02]  /*f0d0*/  @!P0 STS.64 [R10], R18 ;  /* 0x000000120a008388 */ /* 0x0001e40000000a00 */
[----:B------:R-:W-:Y:S05]  /*f0e0*/  @P2 BRA `(.L_x_2295) ;  /* 0xfffffffc00c02947 */ /* 0x000fea000383ffff */
[----:B------:R-:W-:-:S07]  /*f0f0*/  MOV R8, 0x20 ;  /* 0x0000002000087802 */ /* 0x000fce0000000f00 */
.L_x_2294:
[----:B------:R-:W-:Y:S01]  /*f100*/  BAR.SYNC.DEFER_BLOCKING 0x0 ;  /* 0x0000000000007b1d */ /* 0x000fe20000010000 */
[----:B------:R-:W-:-:S13]  /*f110*/  ISETP.GE.AND P0, PT, R8, 0x2, PT ;  /* 0x000000020800780c */ /* 0x000fda0003f06270 */
[----:B------:R-:W-:Y:S05]  /*f120*/  @!P0 BRA `(.L_x_2293) ;  /* 0x0000000000288947 */ /* 0x000fea0003800000 */
[----:B------:R-:W-:-:S11]  /*f130*/  HFMA2.MMA R0, -RZ, RZ, 0, 5.9604644775390625e-08 ;  /* 0x00000001ff007435 */ /* 0x000fd600000001ff */
.L_x_2296:
[----:B01----:R-:W0:Y:S04]  /*f140*/  SHFL.DOWN PT, R10, R19, R0, 0x1f ;  /* 0x08001f00130a7589 */ /* 0x003e2800000e0000 */
[----:B------:R1:W2:Y:S02]  /*f150*/  SHFL.DOWN PT, R9, R16, R0, 0x1f ;  /* 0x08001f0010097589 */ /* 0x0002a400000e0000 */
[----:B-1----:R-:W-:-:S04]  /*f160*/  SHF.L.U32 R0, R0, 0x1, RZ ;  /* 0x0000000100007819 */ /* 0x002fc800000006ff */
[----:B------:R-:W-:Y:S01]  /*f170*/  ISETP.GE.AND P0, PT, R0, R8, PT ;  /* 0x000000080000720c */ /* 0x000fe20003f06270 */
[C---:B0-----:R-:W-:Y:S01]  /*f180*/  FMUL.FTZ R12, R10.reuse, R19 ;  /* 0x000000130a0c7220 */ /* 0x041fe20000410000 */
[----:B------:R-:W-:-:S03]  /*f190*/  FMUL.FTZ R10, R10, R16 ;  /* 0x000000100a0a7220 */ /* 0x000fc60000410000 */
[C---:B--2---:R-:W-:Y:S01]  /*f1a0*/  FFMA.FTZ R16, R9.reuse, R16, -R12 ;  /* 0x0000001009107223 */ /* 0x044fe2000001080c */
[----:B------:R-:W-:-:S07]  /*f1b0*/  FFMA.FTZ R19, R9, R19, R10 ;  /* 0x0000001309137223 */ /* 0x000fce000001000a */
[----:B------:R-:W-:Y:S05]  /*f1c0*/  @!P0 BRA `(.L_x_2296) ;  /* 0xfffffffc00dc8947 */ /* 0x000fea000383ffff */
.L_x_2293:
        /* <DEDUP_REMOVED lines=9> */
[----:B------:R-:W2:Y:S02]  /*f260*/  LDG.E.64 R6, desc[UR36][R4.64] ;  /* 0x0000002404067981 */ /* 0x000ea4000c1e1b00 */
[-C--:B--2---:R-:W-:Y:S01]  /*f270*/  FMUL.FTZ R3, R19, R7.reuse ;  /* 0x0000000713037220 */ /* 0x084fe20000410000 */
[----:B------:R-:W-:-:S03]  /*f280*/  FMUL.FTZ R0, R16, R7 ;  /* 0x0000000710007220 */ /* 0x000fc60000410000 */
[-C--:B0-----:R-:W-:Y:S01]  /*f290*/  FFMA.FTZ R16, R16, R6.reuse, -R3 ;  /* 0x0000000610107223 */ /* 0x081fe20000010803 */
[----:B-1----:R-:W-:-:S07]  /*f2a0*/  FFMA.FTZ R19, R19, R6, R0 ;  /* 0x0000000613137223 */ /* 0x002fce0000010000 */
.L_x_2298:
        /* <DEDUP_REMOVED lines=11> */
[----:B------:R-:W-:Y:S01]  /*f360*/  HFMA2.MMA R8, -RZ, RZ, 0, 4.4763088226318359375e-05 ;  /* 0x000002efff087435 */ /* 0x000fe200000001ff */
[----:B------:R-:W-:Y:S01]  /*f370*/  MOV R6, UR4 ;  /* 0x0000000400067c02 */ /* 0x000fe20008000f00 */
[----:B01----:R-:W-:Y:S01]  /*f380*/  IMAD.U32 R10, RZ, RZ, UR6 ;  /* 0x00000006ff0a7e24 */ /* 0x003fe2000f8e00ff */
[----:B------:R-:W-:Y:S01]  /*f390*/  MOV R7, UR5 ;  /* 0x0000000500077c02 */ /* 0x000fe20008000f00 */
[----:B------:R-:W-:Y:S01]  /*f3a0*/  IMAD.MOV.U32 R13, RZ, RZ, RZ ;  /* 0x000000ffff0d7224 */ /* 0x000fe200078e00ff */
[----:B------:R-:W-:-:S02]  /*f3b0*/  MOV R11, UR7 ;  /* 0x00000007000b7c02 */ /* 0x000fc40008000f00 */
[----:B------:R-:W-:-:S07]  /*f3c0*/  MOV R12, 0x1 ;  /* 0x00000001000c7802 */ /* 0x000fce0000000f00 */
[----:B------:R-:W-:-:S07]  /*f3d0*/  LEPC R20, `(.L_x_2300) ;  /* 0x000000001014794e */ /* 0x000fce0000000000 */
[----:B--2---:R-:W-:Y:S05]  /*f3e0*/  CALL.ABS.NOINC R14 ;  /* 0x000000000e007343 */ /* 0x004fea0003c00000 */
.L_x_2300:
[----:B------:R-:W-:Y:S01]  /*f3f0*/  ULDC.64 UR4, c[0x0][0x5f8] ;  /* 0x00017e0000047ab9 */ /* 0x000fe20000000a00 */
[----:B0-----:R-:W-:Y:S02]  /*f400*/  MOV R17, R19 ;  /* 0x0000001300117202 */ /* 0x001fe40000000f00 */
[----:B------:R-:W-:-:S04]  /*f410*/  IADD3 R2, P0, R2, UR4, RZ ;  /* 0x0000000402027c10 */ /* 0x000fc8000ff1e0ff */
[----:B------:R-:W-:-:S05]  /*f420*/  IADD3.X R3, RZ, UR5, RZ, P0, !PT ;  /* 0x00000005ff037c10 */ /* 0x000fca00087fe4ff */
[----:B------:R-:W-:Y:S01]  /*f430*/  STG.E.64 desc[UR36][R2.64], R16 ;  /* 0x0000001002007986 */ /* 0x000fe2000c101b24 */
[----:B------:R-:W-:Y:S05]  /*f440*/  EXIT ;  /* 0x000000000000794d */ /* 0x000fea0003800000 */
.L_x_2299:
[----:B0-----:R-:W-:-:S05]  /*f450*/  MOV R17, R19 ;  /* 0x0000001300117202 */ /* 0x001fca0000000f00 */
[----:B------:R-:W-:Y:S01]  /*f460*/  STG.E.64 desc[UR36][R4.64], R16 ;  /* 0x0000001004007986 */ /* 0x000fe2000c101b24 */
[----:B------:R-:W-:Y:S05]  /*f470*/  EXIT ;  /* 0x000000000000794d */ /* 0x000fea0003800000 */
.L_x_2297:
        /* <DEDUP_REMOVED lines=9> */
.L_x_2301:
        /* <DEDUP_REMOVED lines=20> */
.L_x_2303:
[----:B------:R-:W-:Y:S01]  /*f650*/  ULDC.64 UR4, c[0x0][0x5f8] ;  /* 0x00017e0000047ab9 */ /* 0x000fe20000000a00 */
[----:B0-----:R-:W-:Y:S02]  /*f660*/  MOV R17, R19 ;  /* 0x0000001300117202 */ /* 0x001fe40000000f00 */
[----:B------:R-:W-:-:S04]  /*f670*/  IADD3 R2, P0, R2, UR4, RZ ;  /* 0x0000000402027c10 */ /* 0x000fc8000ff1e0ff */
[----:B------:R-:W-:-:S05]  /*f680*/  IADD3.X R3, RZ, UR5, RZ, P0, !PT ;  /* 0x00000005ff037c10 */ /* 0x000fca00087fe4ff */
[----:B------:R-:W-:Y:S01]  /*f690*/  STG.E.64 desc[UR36][R2.64], R16 ;  /* 0x0000001002007986 */ /* 0x000fe2000c101b24 */
[----:B------:R-:W-:Y:S05]  /*f6a0*/  EXIT ;  /* 0x000000000000794d */ /* 0x000fea0003800000 */
.L_x_2302:
[----:B0-----:R-:W-:-:S05]  /*f6b0*/  MOV R17, R19 ;  /* 0x0000001300117202 */ /* 0x001fca0000000f00 */
[----:B------:R-:W-:Y:S01]  /*f6c0*/  STG.E.64 desc[UR36][R6.64], R16 ;  /* 0x0000001006007986 */ /* 0x000fe2000c101b24 */
[----:B------:R-:W-:Y:S05]  /*f6d0*/  EXIT ;  /* 0x000000000000794d */ /* 0x000fea0003800000 */
.L_x_2277:
[----:B------:R-:W-:Y:S02]  /*f6e0*/  ULDC UR4, c[0x0][0x228] ;  /* 0x00008a0000047ab9 */ /* 0x000fe40000000800 */
[----:B------:R-:W-:-:S13]  /*f6f0*/  ISETP.GE.AND P0, PT, R29, UR4, PT ;  /* 0x000000041d007c0c */ /* 0x000fda000bf06270 */
[----:B------:R-:W-:Y:S05]  /*f700*/  @P0 EXIT ;  /* 0x000000000000094d */ /* 0x000fea0003800000 */
[----:B-1----:R-:W0:Y:S01]  /*f710*/  S2R R0, SR_TID.X ;  /* 0x0000000000007919 */ /* 0x002e220000002100 */
[----:B------:R-:W-:Y:S02]  /*f720*/  ULDC UR4, c[0x0][0x238] ;  /* 0x00008e0000047ab9 */ /* 0x000fe40000000800 */
[----:B------:R-:W-:Y:S02]  /*f730*/  ISETP.NE.AND P0, PT, RZ, UR4, PT ;  /* 0x00000004ff007c0c */ /* 0x000fe4000bf05270 */
[----:B0-----:R-:W-:-:S13]  /*f740*/  ISETP.NE.AND P1, PT, R0, RZ, PT ;  /* 0x000000ff0000720c */ /* 0x001fda0003f25270 */
[----:B------:R-:W-:Y:S05]  /*f750*/  @P0 EXIT P1 ;  /* 0x000000000000094d */ /* 0x000fea0000800000 */
[----:B------:R-:W0:Y:S01]  /*f760*/  S2R R0, SR_TID.Y ;  /* 0x0000000000007919 */ /* 0x000e220000002200 */
[----:B------:R-:W-:Y:S02]  /*f770*/  ULDC UR4, c[0x0][0x23c] ;  /* 0x00008f0000047ab9 */ /* 0x000fe40000000800 */
[----:B------:R-:W-:Y:S02]  /*f780*/  ISETP.NE.AND P0, PT, RZ, UR4, PT ;  /* 0x00000004ff007c0c */ /* 0x000fe4000bf05270 */
[----:B0-----:R-:W-:-:S13]  /*f790*/  ISETP.NE.AND P1, PT, R0, RZ, PT ;  /* 0x000000ff0000720c */ /* 0x001fda0003f25270 */
        /* <DEDUP_REMOVED lines=12> */
[-C--:B------:R-:W-:Y:S01]  /*f860*/  FFMA.FTZ R24, R24, R2.reuse, -R7 ;  /* 0x0000000218187223 */ /* 0x080fe20000010807 */
[----:B------:R-:W-:-:S07]  /*f870*/  FFMA.FTZ R17, R17, R2, R0 ;  /* 0x0000000211117223 */ /* 0x000fce0000010000 */
.L_x_2305:
[----:B------:R-:W-:Y:S05]  /*f880*/  @!P1 BRA `(.L_x_2306) ;  /* 0x0000000000649947 */ /* 0x000fea0003800000 */
[----:B------:R-:W0:Y:S02]  /*f890*/  LDC R0, c[0x0][0x62c] ;  /* 0x00018b00ff007b82 */ /* 0x000e240000000800 */
[----:B0-----:R-:W-:-:S13]  /*f8a0*/  ISETP.NE.AND P0, PT, R0, 0x1, PT ;  /* 0x000000010000780c */ /* 0x001fda0003f05270 */
        /* <DEDUP_REMOVED lines=8> */
[----:B------:R-:W-:Y:S01]  /*f930*/  HFMA2.MMA R8, -RZ, RZ, 0, 4.4763088226318359375e-05 ;  /* 0x000002efff087435 */ /* 0x000fe200000001ff */
[----:B------:R-:W-:Y:S01]  /*f940*/  MOV R6, UR4 ;  /* 0x0000000400067c02 */ /* 0x000fe20008000f00 */
[----:B------:R-:W-:Y:S01]  /*f950*/  IMAD.U32 R10, RZ, RZ, UR6 ;  /* 0x00000006ff0a7e24 */ /* 0x000fe2000f8e00ff */
[----:B------:R-:W-:Y:S01]  /*f960*/  MOV R7, UR5 ;  /* 0x0000000500077c02 */ /* 0x000fe20008000f00 */
[----:B------:R-:W-:Y:S01]  /*f970*/  IMAD.MOV.U32 R13, RZ, RZ, RZ ;  /* 0x000000ffff0d7224 */ /* 0x000fe200078e00ff */
[----:B------:R-:W-:-:S02]  /*f980*/  MOV R11, UR7 ;  /* 0x00000007000b7c02 */ /* 0x000fc40008000f00 */
[----:B------:R-:W-:-:S07]  /*f990*/  MOV R12, 0x1 ;  /* 0x00000001000c7802 */ /* 0x000fce0000000f00 */
[----:B------:R-:W-:-:S07]  /*f9a0*/  LEPC R20, `(.L_x_2307) ;  /* 0x000000001014794e */ /* 0x000fce0000000000 */
[----:B0-----:R-:W-:Y:S05]  /*f9b0*/  CALL.ABS.NOINC R2 ;  /* 0x0000000002007343 */ /* 0x001fea0003c00000 */
.L_x_2307:
[----:B------:R-:W-:Y:S02]  /*f9c0*/  ULDC.64 UR4, c[0x0][0x5f8] ;  /* 0x00017e0000047ab9 */ /* 0x000fe40000000a00 */
[----:B------:R-:W-:Y:S02]  /*f9d0*/  IADD3 R2, P0, R16, UR4, RZ ;  /* 0x0000000410027c10 */ /* 0x000fe4000ff1e0ff */
[----:B------:R-:W-:Y:S02]  /*f9e0*/  MOV R16, R24 ;  /* 0x0000001800107202 */ /* 0x000fe40000000f00 */
[----:B------:R-:W-:-:S05]  /*f9f0*/  IADD3.X R3, RZ, UR5, RZ, P0, !PT ;  /* 0x00000005ff037c10 */ /* 0x000fca00087fe4ff */
[----:B------:R-:W-:Y:S01]  /*fa00*/  STG.E.64 desc[UR36][R2.64], R16 ;  /* 0x0000001002007986 */ /* 0x000fe2000c101b24 */
[----:B------:R-:W-:Y:S05]  /*fa10*/  EXIT ;  /* 0x000000000000794d */ /* 0x000fea0003800000 */
.L_x_2306:
[----:B------:R-:W-:-:S05]  /*fa20*/  MOV R16, R24 ;  /* 0x0000001800107202 */ /* 0x000fca0000000f00 */
[----:B------:R-:W-:Y:S01]  /*fa30*/  STG.E.64 desc[UR36][R4.64], R16 ;  /* 0x0000001004007986 */ /* 0x000fe2000c101b24 */
[----:B------:R-:W-:Y:S05]  /*fa40*/  EXIT ;  /* 0x000000000000794d */ /* 0x000fea0003800000 */
.L_x_2304:
        /* <DEDUP_REMOVED lines=9> */
.L_x_2308:
        /* <DEDUP_REMOVED lines=20> */
.L_x_2310:
[----:B------:R-:W-:Y:S02]  /*fc20*/  ULDC.64 UR4, c[0x0][0x5f8] ;  /* 0x00017e0000047ab9 */ /* 0x000fe40000000a00 */
[----:B------:R-:W-:Y:S02]  /*fc30*/  IADD3 R2, P0, R16, UR4, RZ ;  /* 0x0000000410027c10 */ /* 0x000fe4000ff1e0ff */
[----:B------:R-:W-:Y:S02]  /*fc40*/  MOV R16, R24 ;  /* 0x0000001800107202 */ /* 0x000fe40000000f00 */
[----:B------:R-:W-:-:S05]  /*fc50*/  IADD3.X R3, RZ, UR5, RZ, P0, !PT ;  /* 0x00000005ff037c10 */ /* 0x000fca00087fe4ff */
[----:B------:R-:W-:Y:S01]  /*fc60*/  STG.E.64 desc[UR36][R2.64], R16 ;  /* 0x0000001002007986 */ /* 0x000fe2000c101b24 */
[----:B------:R-:W-:Y:S05]  /*fc70*/  EXIT ;  /* 0x000000000000794d */ /* 0x000fea0003800000 */
.L_x_2309:
[----:B------:R-:W-:-:S05]  /*fc80*/  MOV R16, R24 ;  /* 0x0000001800107202 */ /* 0x000fca0000000f00 */
[----:B------:R-:W-:Y:S01]  /*fc90*/  STG.E.64 desc[UR36][R6.64], R16 ;  /* 0x0000001006007986 */ /* 0x000fe2000c101b24 */
[----:B------:R-:W-:Y:S05]  /*fca0*/  EXIT ;  /* 0x000000000000794d */ /* 0x000fea0003800000 */
.L_x_2311:
        /* <DEDUP_REMOVED lines=13> */
.L_x_8779:


//--------------------- .text._ZN2at6native13reduce_kernelILi256ELi2ENS0_8ReduceOpIN3c107complexIfEENS0_14func_wrapper_tIS5_NS0_55_GLOBAL__N__0955718d_22_SparseCsrTensorMath_cu_868dd54514ReductionMulOpIS5_EEEEjS5_Li4ELi4EEEEEvT1_ --------------------------
	.section	.text._ZN2at6native13reduce_kernelILi256ELi2ENS0_8ReduceOpIN3c107complexIfEENS0_14func_wrapper_tIS5_NS0_55_GLOBAL__N__0955718d_22_SparseCsrTensorMath_cu_868dd54514ReductionMulOpIS5_EEEEjS5_Li4ELi4EEEEEvT1_,"ax",@progbits
	.align	128
.text._ZN2at6native13reduce_kernelILi256ELi2ENS0_8ReduceOpIN3c107complexIfEENS0_14func_wrapper_tIS5_NS0_55_GLOBAL__N__0955718d_22_SparseCsrTensorMath_cu_868dd54514ReductionMulOpIS5_EEEEjS5_Li4ELi4EEEEEvT1_:
        .type           _ZN2at6native13reduce_kernelILi256ELi2ENS0_8ReduceOpIN3c107complexIfEENS0_14func_wrapper_tIS5_NS0_55_GLOBAL__N__0955718d_22_SparseCsrTensorMath_cu_868dd54514ReductionMulOpIS5_EEEEjS5_Li4ELi4EEEEEvT1_,@function
        .size           _ZN2at6native13reduce_kernelILi256ELi2ENS0_8ReduceOpIN3c107complexIfEENS0_14func_wrapper_tIS5_NS0_55_GLOBAL__N__0955718d_22_SparseCsrTensorMath_cu_868dd54514ReductionMulOpIS5_EEEEjS5_Li4ELi4EEEEEvT1_,(.L_x_8780 - _ZN2at6native13reduce_kernelILi256ELi2ENS0_8ReduceOpIN3c107complexIfEENS0_14func_wrapper_tIS5_NS0_55_GLOBAL__N__0955718d_22_SparseCsrTensorMath_cu_868dd54514ReductionMulOpIS5_EEEEjS5_Li4ELi4EEEEEvT1_)
        .other          _ZN2at6native13reduce_kernelILi256ELi2ENS0_8ReduceOpIN3c107complexIfEENS0_14func_wrapper_tIS5_NS0_55_GLOBAL__N__0955718d_22_SparseCsrTensorMath_cu_868dd54514ReductionMulOpIS5_EEEEjS5_Li4ELi4EEEEEvT1_,@"STO_CUDA_ENTRY STV_DEFAULT"
_ZN2at6native13reduce_kernelILi256ELi2ENS0_8ReduceOpIN3c107complexIfEENS0_14func_wrapper_tIS5_NS0_55_GLOBAL__N__0955718d_22_SparseCsrTensorMath_cu_868dd54514ReductionMulOpIS5_EEEEjS5_Li4ELi4EEEEEvT1_:
        /* <DEDUP_REMOVED lines=16> */
[----:B------:R-:W-:-:S04]  /*0100*/  ULDC UR4, c[0x0][0x400] ;  /* 0x0001000000047ab9 */ /* 0x000fc80000000800 */
[----:B------:R-:W-:Y:S01]  /*0110*/  SHF.L.U32 R3, R2, 0x1, RZ ;  /* 0x0000000102037819 */ /* 0x000fe200000006ff */
[----:B------:R-:W-:-:S04]  /*0120*/  IMAD.MOV.U32 R2, RZ, RZ, RZ ;  /* 0x000000ffff027224 */ /* 0x000fc800078e00ff */
        /* <DEDUP_REMOVED lines=262> */
[----:B------:R-:W-:Y:S02]  /*1190*/  ULDC UR4, c[0x0][0x520] ;  /* 0x0001480000047ab9 */ /* 0x000fe40000000800 */
[----:B------:R-:W-:-:S05]  /*11a0*/  IMAD.HI.U32 R0, R7, UR7, R6 ;  /* 0x0000000707007c27 */ /* 0x000fca000f8e0006 */
[----:B------:R-:W-:Y:S01]  /*11b0*/  SHF.R.U32.HI R0, RZ, UR4, R0 ;  /* 0x00000004ff007c19 */ /* 0x000fe20008011600 */
[----:B------:R-:W-:-:S03]  /*11c0*/  ULDC UR4, c[0x0][0x5e8] ;  /* 0x00017a0000047ab9 */ /* 0x000fc60000000800 */
[----:B------:R-:W-:-:S05]  /*11d0*/  IADD3 R6, -R0, RZ, RZ ;  /* 0x000000ff00067210 */ /* 0x000fca0007ffe1ff */
[----:B------:R-:W-:-:S04]  /*11e0*/  IMAD R6, R6, UR6, R7 ;  /* 0x0000000606067c24 */ /* 0x000fc8000f8e0207 */
[----:B------:R-:W-:-:S07]  /*11f0*/  IMAD R3, R6, UR4, R3 ;  /* 0x0000000406037c24 */ /* 0x000fce000f8e0203 */
.L_x_2312:
        /* <DEDUP_REMOVED lines=8> */
[----:B------:R-:W-:Y:S01]  /*1280*/  ULDC.64 UR60, c[0x0][0x208] ;  /* 0x00008200003c7ab9 */ /* 0x000fe20000000a00 */
[----:B------:R-:W1:Y:S01]  /*1290*/  LDC R4, c[0x0][0x230] ;  /* 0x00008c00ff047b82 */ /* 0x000e620000000800 */
[----:B------:R-:W-:Y:S01]  /*12a0*/  BSSY B6, `(.L_x_2313) ;  /* 0x0000bb2000067945 */ /* 0x000fe20003800000 */
[----:B------:R-:W-:Y:S01]  /*12b0*/  MOV R27, RZ ;  /* 0x000000ff001b7202 */ /* 0x000fe20000000f00 */
[----:B------:R-:W-:Y:S01]  /*12c0*/  IMAD.MOV.U32 R25, RZ, RZ, RZ ;  /* 0x000000ffff197224 */ /* 0x000fe200078e00ff */
[----:B------:R-:W-:-:S02]  /*12d0*/  MOV R30, RZ ;  /* 0x000000ff001e7202 */ /* 0x000fc40000000f00 */
[----:B------:R-:W-:Y:S01]  /*12e0*/  MOV R28, RZ ;  /* 0x000000ff001c7202 */ /* 0x000fe20000000f00 */
[C---:B0-----:R-:W-:Y:S02]  /*12f0*/  IMAD R5, R2.reuse, UR5, R5 ;  /* 0x0000000502057c24 */ /* 0x041fe4000f8e0205 */
[----:B------:R-:W-:Y:S01]  /*1300*/  IMAD R7, R2, UR4, R7 ;  /* 0x0000000402077c24 */ /* 0x000fe2000f8e0207 */
[----:B------:R-:W-:Y:S01]  /*1310*/  ULDC UR4, c[0x0][0x224] ;  /* 0x0000890000047ab9 */ /* 0x000fe20000000800 */
[----:B--2---:R-:W-:Y:S01]  /*1320*/  IMAD R5, R16, UR6, R5 ;  /* 0x0000000610057c24 */ /* 0x004fe2000f8e0205 */
[----:B------:R-:W-:Y:S01]  /*1330*/  MOV R0, UR4 ;  /* 0x0000000400007c02 */ /* 0x000fe20008000f00 */
[----:B-1----:R-:W-:Y:S01]  /*1340*/  IMAD R4, R4, UR8, R7 ;  /* 0x0000000804047c24 */ /* 0x002fe2000f8e0207 */
[----:B------:R-:W-:Y:S02]  /*1350*/  ULDC UR4, c[0x0][0x228] ;  /* 0x00008a0000047ab9 */ /* 0x000fe40000000800 */
        /* <DEDUP_REMOVED lines=26> */
.L_x_2316:
[----:B------:R-:W0:Y:S01]  /*1500*/  LDC R20, c[0x0][0x218] ;  /* 0x00008600ff147b82 */ /* 0x000e220000000800 */
[----:B------:R-:W-:Y:S01]  /*1510*/  SHF.R.U64 R0, R18, 0x3, R19 ;  /* 0x0000000312007819 */ /* 0x000fe20000001213 */
[----:B------:R-:W-:Y:S01]  /*1520*/  ULDC UR4, c[0x0][0x224] ;  /* 0x0000890000047ab9 */ /* 0x000fe20000000800 */
[----:B------:R-:W-:Y:S01]  /*1530*/  BSSY B0, `(.L_x_2317) ;  /* 0x000002d000007945 */ /* 0x000fe20003800000 */
[----:B------:R-:W-:Y:S01]  /*1540*/  IMAD.U32 R14, RZ, RZ, UR4 ;  /* 0x00000004ff0e7e24 */ /* 0x000fe2000f8e00ff */
[----:B------:R-:W-:-:S03]  /*1550*/  LOP3.LUT R8, R0, 0x3, RZ, 0xc0, !PT ;  /* 0x0000000300087812 */ /* 0x000fc600078ec0ff */
[----:B------:R-:W1:Y:S01]  /*1560*/  LDC R15, c[0x0][0x21c] ;  /* 0x00008700ff0f7b82 */ /* 0x000e620000000800 */
[----:B------:R-:W-:Y:S02]  /*1570*/  ISETP.NE.AND P0, PT, R8, RZ, PT ;  /* 0x000000ff0800720c */ /* 0x000fe40003f05270 */
[----:B0-----:R-:W-:Y:S02]  /*1580*/  MOV R4, R20 ;  /* 0x0000001400047202 */ /* 0x001fe40000000f00 */
[----:B-1----:R-:W-:-:S09]  /*1590*/  MOV R0, R15 ;  /* 0x0000000f00007202 */ /* 0x002fd20000000f00 */
        /* <DEDUP_REMOVED lines=17> */
.L_x_2322:
[----:B------:R-:W-:Y:S05]  /*16b0*/  BSYNC B2 ;  /* 0x0000000000027941 */ /* 0x000fea0003800000 */
.L_x_2321:
[----:B------:R-:W-:-:S04]  /*16c0*/  PRMT R3, R3, 0x9910, RZ ;  /* 0x0000991003037816 */ /* 0x000fc800000000ff */
[----:B------:R-:W-:-:S13]  /*16d0*/  ISETP.NE.AND P0, PT, R3, RZ, PT ;  /* 0x000000ff0300720c */ /* 0x000fda0003f05270 */
[----:B------:R-:W-:Y:S05]  /*16e0*/  @!P0 BRA `(.L_x_2320) ;  /* 0x0000000000288947 */ /* 0x000fea0003800000 */
[----:B------:R-:W-:Y:S01]  /*16f0*/  IADD3 R3, P0, R17, -R8, RZ ;  /* 0x8000000811037210 */ /* 0x000fe20007f1e0ff */
[----:B------:R-:W-:-:S03]  /*1700*/  ULDC.64 UR4, c[0x0][0x218] ;  /* 0x0000860000047ab9 */ /* 0x000fc60000000a00 */
[----:B------:R-:W-:Y:S02]  /*1710*/  IADD3.X R0, RZ, -0x1, RZ, P0, !PT ;  /* 0xffffffffff007810 */ /* 0x000fe400007fe4ff */
[----:B------:R-:W-:-:S04]  /*1720*/  LEA R6, P0, R3, R18, 0x3 ;  /* 0x0000001203067211 */ /* 0x000fc800078018ff */
[----:B------:R-:W-:-:S06]  /*1730*/  LEA.HI.X R7, R3, R19, R0, 0x3, P0 ;  /* 0x0000001303077211 */ /* 0x000fcc00000f1c00 */
[----:B------:R-:W2:Y:S02]  /*1740*/  LDG.E.64 R6, desc[UR60][R6.64] ;  /* 0x0000003c06067981 */ /* 0x000ea4000c1e1b00 */
[----:B--2---:R-:W-:Y:S01]  /*1750*/  FMUL.FTZ R0, R6, UR5 ;  /* 0x0000000506007c20 */ /* 0x004fe20008410000 */
[----:B------:R-:W-:-:S03]  /*1760*/  FMUL.FTZ R3, R7, UR5 ;  /* 0x0000000507037c20 */ /* 0x000fc60008410000 */
[----:B------:R-:W-:Y:S01]  /*1770*/  FFMA.FTZ R0, R7, UR4, R0 ;  /* 0x0000000407007c23 */ /* 0x000fe20008010000 */
[----:B------:R-:W-:-:S07]  /*1780*/  FFMA.FTZ R4, R6, UR4, -R3 ;  /* 0x0000000406047c23 */ /* 0x000fce0008010803 */
.L_x_2320:
[----:B------:R-:W-:Y:S05]  /*1790*/  BSYNC B1 ;  /* 0x0000000000017941 */ /* 0x000fea0003800000 */
.L_x_2319:
[----:B------:R-:W0:Y:S01]  /*17a0*/  LDC R7, c[0x0][0x224] ;  /* 0x00008900ff077b82 */ /* 0x000e220000000800 */
[----:B------:R-:W-:-:S04]  /*17b0*/  IADD3 R3, P0, -R8, 0x4, RZ ;  /* 0x0000000408037810 */ /* 0x000fc80007f1e1ff */
[----:B------:R-:W-:Y:S02]  /*17c0*/  LEA R18, P1, R3, R18, 0x3 ;  /* 0x0000001203127211 */ /* 0x000fe400078218ff */
[----:B------:R-:W-:-:S04]  /*17d0*/  IADD3.X R5, RZ, -0x1, RZ, P0, !PT ;  /* 0xffffffffff057810 */ /* 0x000fc800007fe4ff */
[----:B------:R-:W-:Y:S02]  /*17e0*/  LEA.HI.X R19, R3, R19, R5, 0x3, P1 ;  /* 0x0000001303137211 */ /* 0x000fe400008f1c05 */
[----:B0-----:R-:W-:-:S07]  /*17f0*/  IADD3 R14, R8, -0x4, R7 ;  /* 0xfffffffc080e7810 */ /* 0x001fce0007ffe007 */
.L_x_2318:
[----:B------:R-:W-:Y:S05]  /*1800*/  BSYNC B0 ;  /* 0x0000000000007941 */ /* 0x000fea0003800000 */
.L_x_2317:
[----:B------:R-:W0:Y:S01]  /*1810*/  LDC.64 R12, c[0x0][0x238] ;  /* 0x00008e00ff0c7b82 */ /* 0x000e220000000a00 */
[----:B------:R-:W-:Y:S01]  /*1820*/  BSSY B0, `(.L_x_2323) ;  /* 0x0000031000007945 */ /* 0x000fe20003800000 */
[--C-:B------:R-:W-:Y:S01]  /*1830*/  IMAD.MOV.U32 R28, RZ, RZ, R20.reuse ;  /* 0x000000ffff1c7224 */ /* 0x100fe200078e0014 */
[----:B------:R-:W-:Y:S01]  /*1840*/  MOV R25, R15 ;  /* 0x0000000f00197202 */ /* 0x000fe20000000f00 */
[----:B------:R-:W-:Y:S01]  /*1850*/  IMAD.MOV.U32 R5, RZ, RZ, R20 ;  /* 0x000000ffff057224 */ /* 0x000fe200078e0014 */
[----:B------:R-:W-:-:S03]  /*1860*/  MOV R7, R20 ;  /* 0x0000001400077202 */ /* 0x000fc60000000f00 */
[----:B------:R-:W1:Y:S01]  /*1870*/  LDC R21, c[0x0][0x240] ;  /* 0x00009000ff157b82 */ /* 0x000e620000000800 */
[----:B0-----:R-:W-:-:S04]  /*1880*/  IMAD R12, R17, R12, RZ ;  /* 0x0000000c110c7224 */ /* 0x001fc800078e02ff */
[----:B------:R-:W-:-:S04]  /*1890*/  IMAD R12, R2, R13, R12 ;  /* 0x0000000d020c7224 */ /* 0x000fc800078e020c */
[----:B-1----:R-:W-:-:S05]  /*18a0*/  IMAD R29, R16, R21, R12 ;  /* 0x00000015101d7224 */ /* 0x002fca00078e020c */
[----:B------:R-:W-:-:S04]  /*18b0*/  LEA R3, R29, 0x3, 0x2 ;  /* 0x000000031d037811 */ /* 0x000fc800078e10ff */
[----:B------:R-:W-:Y:S02]  /*18c0*/  ISETP.GE.U32.AND P0, PT, R3, R14, PT ;  /* 0x0000000e0300720c */ /* 0x000fe40003f06070 */
[----:B------:R-:W-:-:S11]  /*18d0*/  MOV R3, R15 ;  /* 0x0000000f00037202 */ /* 0x000fd60000000f00 */
[----:B------:R-:W-:Y:S05]  /*18e0*/  @P0 BRA `(.L_x_2324) ;  /* 0x0000000000900947 */ /* 0x000fea0003800000 */
[----:B------:R-:W-:Y:S01]  /*18f0*/  BSSY B1, `(.L_x_2325) ;  /* 0x0000021000017945 */ /* 0x000fe20003800000 */
[----:B------:R-:W-:Y:S01]  /*1900*/  MOV R28, R4 ;  /* 0x00000004001c7202 */ /* 0x000fe20000000f00 */
[----:B------:R-:W-:Y:S01]  /*1910*/  IMAD.MOV.U32 R3, RZ, RZ, R15 ;  /* 0x000000ffff037224 */ /* 0x000fe200078e000f */
[-C--:B------:R-:W-:Y:S02]  /*1920*/  MOV R12, R20.reuse ;  /* 0x00000014000c7202 */ /* 0x080fe40000000f00 */
[----:B------:R-:W-:-:S07]  /*1930*/  MOV R24, R20 ;  /* 0x0000001400187202 */ /* 0x000fce0000000f00 */
.L_x_2326:
[----:B------:R-:W-:Y:S01]  /*1940*/  IMAD.WIDE.U32 R26, R29, 0x20, R18 ;  /* 0x000000201d1a7825 */ /* 0x000fe200078e0012 */
[----:B------:R-:W-:-:S04]  /*1950*/  ULDC UR4, c[0x0][0x22c] ;  /* 0x00008b0000047ab9 */ /* 0x000fc80000000800 */
[----:B------:R-:W2:Y:S04]  /*1960*/  LDG.E.128 R4, desc[UR60][R26.64] ;  /* 0x0000003c1a047981 */ /* 0x000ea8000c1e1d00 */
[----:B------:R-:W3:Y:S01]  /*1970*/  LDG.E.128 R8, desc[UR60][R26.64+0x10] ;  /* 0x0000103c1a087981 */ /* 0x000ee2000c1e1d00 */
[----:B------:R-:W-:-:S05]  /*1980*/  VIADD R29, R29, UR4 ;  /* 0x000000041d1d7c36 */ /* 0x000fca0008000000 */
[----:B------:R-:W-:-:S04]  /*1990*/  LEA R33, R29, 0x3, 0x2 ;  /* 0x000000031d217811 */ /* 0x000fc800078e10ff */
[----:B------:R-:W-:Y:S01]  /*19a0*/  ISETP.GE.U32.AND P0, PT, R33, R14, PT ;  /* 0x0000000e2100720c */ /* 0x000fe20003f06070 */
[-C--:B--2---:R-:W-:Y:S01]  /*19b0*/  FMUL.FTZ R31, R5, R0.reuse ;  /* 0x00000000051f7220 */ /* 0x084fe20000410000 */
[----:B------:R-:W-:Y:S01]  /*19c0*/  FMUL.FTZ R0, R4, R0 ;  /* 0x0000000004007220 */ /* 0x000fe20000410000 */
[-C--:B------:R-:W-:Y:S01]  /*19d0*/  FMUL.FTZ R30, R6, R15.reuse ;  /* 0x0000000f061e7220 */ /* 0x080fe20000410000 */
[----:B------:R-:W-:Y:S01]  /*19e0*/  FMUL.FTZ R33, R7, R15 ;  /* 0x0000000f07217220 */ /* 0x000fe20000410000 */
[-C--:B------:R-:W-:Y:S01]  /*19f0*/  FFMA.FTZ R4, R4, R28.reuse, -R31 ;  /* 0x0000001c04047223 */ /* 0x080fe2000001081f */
[----:B------:R-:W-:Y:S01]  /*1a00*/  FFMA.FTZ R0, R5, R28, R0 ;  /* 0x0000001c05007223 */ /* 0x000fe20000010000 */
[-C--:B------:R-:W-:Y:S01]  /*1a10*/  FFMA.FTZ R15, R7, R24.reuse, R30 ;  /* 0x00000018070f7223 */ /* 0x080fe2000001001e */
[----:B---3--:R-:W-:Y:S01]  /*1a20*/  FMUL.FTZ R5, R9, R3 ;  /* 0x0000000309057220 */ /* 0x008fe20000410000 */
[----:B------:R-:W-:Y:S01]  /*1a30*/  FMUL.FTZ R7, R11, R25 ;  /* 0x000000190b077220 */ /* 0x000fe20000410000 */
[----:B------:R-:W-:Y:S01]  /*1a40*/  FFMA.FTZ R33, R6, R24, -R33 ;  /* 0x0000001806217223 */ /* 0x000fe20000010821 */
[----:B------:R-:W-:Y:S01]  /*1a50*/  FMUL.FTZ R6, R8, R3 ;  /* 0x0000000308067220 */ /* 0x000fe20000410000 */
[----:B------:R-:W-:Y:S01]  /*1a60*/  FMUL.FTZ R24, R10, R25 ;  /* 0x000000190a187220 */ /* 0x000fe20000410000 */
[----:B------:R-:W-:Y:S01]  /*1a70*/  FFMA.FTZ R5, R8, R20, -R5 ;  /* 0x0000001408057223 */ /* 0x000fe20000010805 */
[----:B------:R-:W-:Y:S01]  /*1a80*/  FFMA.FTZ R10, R10, R12, -R7 ;  /* 0x0000000c0a0a7223 */ /* 0x000fe20000010807 */
        /* <DEDUP_REMOVED lines=8> */
.L_x_2325:
[----:B------:R-:W-:Y:S01]  /*1b10*/  MOV R7, R33 ;  /* 0x0000002100077202 */ /* 0x000fe20000000f00 */
[----:B------:R-:W-:-:S07]  /*1b20*/  IMAD.MOV.U32 R28, RZ, RZ, R10 ;  /* 0x000000ffff1c7224 */ /* 0x000fce00078e000a */
.L_x_2324:
[----:B------:R-:W-:Y:S05]  /*1b30*/  BSYNC B0 ;  /* 0x0000000000007941 */ /* 0x000fea0003800000 */
.L_x_2323:
[----:B------:R-:W-:Y:S01]  /*1b40*/  ISETP.NE.AND P0, PT, R13, RZ, PT ;  /* 0x000000ff0d00720c */ /* 0x000fe20003f05270 */
[----:B------:R-:W-:Y:S01]  /*1b50*/  BSSY B0, `(.L_x_2327) ;  /* 0x0000009000007945 */ /* 0x000fe20003800000 */
[----:B------:R-:W-:Y:S02]  /*1b60*/  ISETP.NE.AND P1, PT, R2, RZ, PT ;  /* 0x000000ff0200720c */ /* 0x000fe40003f25270 */
[----:B------:R-:W-:-:S11]  /*1b70*/  PRMT R6, RZ, 0x7610, R6 ;  /* 0x00007610ff067816 */ /* 0x000fd60000000006 */
[----:B------:R-:W-:Y:S05]  /*1b80*/  @P0 BRA P1, `(.L_x_2328) ;  /* 0x0000000000140947 */ /* 0x000fea0000800000 */
[----:B------:R-:W-:Y:S01]  /*1b90*/  ISETP.NE.AND P0, PT, R21, RZ, PT ;  /* 0x000000ff1500720c */ /* 0x000fe20003f05270 */
[----:B------:R-:W-:-:S12]  /*1ba0*/  HFMA2.MMA R6, -RZ, RZ, 0, 5.9604644775390625e-08 ;  /* 0x00000001ff067435 */ /* 0x000fd800000001ff */
[----:B------:R-:W-:-:S04]  /*1bb0*/  @P0 ISETP.NE.AND P1, PT, R16, RZ, PT ;  /* 0x000000ff1000020c */ /* 0x000fc80003f25270 */
[----:B------:R-:W-:-:S04]  /*1bc0*/  @P0 SEL R8, RZ, 0x1, P1 ;  /* 0x00000001ff080807 */ /* 0x000fc80000800000 */
[----:B------:R-:W-:-:S07]  /*1bd0*/  @P0 PRMT R6, R8, 0x7610, R6 ;  /* 0x0000761008060816 */ /* 0x000fce0000000006 */
.L_x_2328:
[----:B------:R-:W-:Y:S05]  /*1be0*/  BSYNC B0 ;  /* 0x0000000000007941 */ /* 0x000fea0003800000 */
.L_x_2327:
        /* <DEDUP_REMOVED lines=15> */
.L_x_2330:
[----:B------:R-:W-:Y:S05]  /*1ce0*/  BSYNC B0 ;  /* 0x0000000000007941 */ /* 0x000fea0003800000 */
.L_x_2329:
[-C--:B------:R-:W-:Y:S01]  /*1cf0*/  FMUL.FTZ R6, R7, R0.reuse ;  /* 0x0000000007067220 */ /* 0x080fe20000410000 */
[C---:B------:R-:W-:Y:S01]  /*1d00*/  FMUL.FTZ R0, R15.reuse, R0 ;  /* 0x000000000f007220 */ /* 0x040fe20000410000 */
[----:B------:R-:W-:Y:S01]  /*1d10*/  HFMA2.MMA R27, -RZ, RZ, 0, 0 ;  /* 0x00000000ff1b7435 */ /* 0x000fe200000001ff */
[----:B------:R-:W-:Y:S01]  /*1d20*/  MOV R30, RZ ;  /* 0x000000ff001e7202 */ /* 0x000fe20000000f00 */
        /* <DEDUP_REMOVED lines=11> */
.L_x_2315:
        /* <DEDUP_REMOVED lines=8> */
[----:B------:R-:W-:Y:S02]  /*1e60*/  ULDC UR4, c[0x0][0x22c] ;  /* 0x00008b0000047ab9 */ /* 0x000fe40000000800 */
[----:B------:R-:W-:-:S04]  /*1e70*/  IMAD.U32 R6, RZ, RZ, UR4 ;  /* 0x00000004ff067e24 */ /* 0x000fc8000f8e00ff */
[----:B------:R-:W-:Y:S01]  /*1e80*/  IMAD R9, R6, 0x3, R5 ;  /* 0x0000000306097824 */ /* 0x000fe200078e0205 */
[----:B------:R-:W1:Y:S01]  /*1e90*/  LDC R16, c[0x0][0x21c] ;  /* 0x00008700ff107b82 */ /* 0x000e620000000800 */
[----:B0-----:R-:W-:Y:S02]  /*1ea0*/  MOV R3, R7 ;  /* 0x0000000700037202 */ /* 0x001fe40000000f00 */
[----:B-1----:R-:W-:Y:S01]  /*1eb0*/  MOV R4, R16 ;  /* 0x0000001000047202 */ /* 0x002fe20000000f00 */
        /* <DEDUP_REMOVED lines=8> */
[----:B------:R-:W-:Y:S01]  /*1f40*/  MOV R21, R16 ;  /* 0x0000001000157202 */ /* 0x000fe20000000f00 */
[----:B------:R-:W-:Y:S01]  /*1f50*/  IMAD.MOV.U32 R38, RZ, RZ, R7 ;  /* 0x000000ffff267224 */ /* 0x000fe200078e0007 */
[----:B------:R-:W-:Y:S02]  /*1f60*/  MOV R32, R7 ;  /* 0x0000000700207202 */ /* 0x000fe40000000f00 */
[----:B------:R-:W-:-:S02]  /*1f70*/  CS2R R30, SRZ ;  /* 0x00000000001e7805 */ /* 0x000fc4000001ff00 */
[----:B------:R-:W-:Y:S02]  /*1f80*/  MOV R34, R7 ;  /* 0x0000000700227202 */ /* 0x000fe40000000f00 */
[----:B------:R-:W-:Y:S02]  /*1f90*/  CS2R R28, SRZ ;  /* 0x00000000001c7805 */ /* 0x000fe4000001ff00 */
[-C--:B------:R-:W-:Y:S02]  /*1fa0*/  MOV R35, R16.reuse ;  /* 0x0000001000237202 */ /* 0x080fe40000000f00 */
[----:B------:R-:W-:Y:S02]  /*1fb0*/  CS2R R26, SRZ ;  /* 0x00000000001a7805 */ /* 0x000fe4000001ff00 */
[----:B------:R-:W-:Y:S02]  /*1fc0*/  MOV R39, R16 ;  /* 0x0000001000277202 */ /* 0x000fe40000000f00 */
[----:B------:R-:W-:-:S02]  /*1fd0*/  CS2R R24, SRZ ;  /* 0x0000000000187805 */ /* 0x000fc4000001ff00 */
[----:B------:R-:W-:Y:S02]  /*1fe0*/  MOV R40, R7 ;  /* 0x0000000700287202 */ /* 0x000fe40000000f00 */
[----:B------:R-:W-:Y:S02]  /*1ff0*/  CS2R R14, SRZ ;  /* 0x00000000000e7805 */ /* 0x000fe4000001ff00 */
[----:B------:R-:W-:Y:S02]  /*2000*/  CS2R R12, SRZ ;  /* 0x00000000000c7805 */ /* 0x000fe4000001ff00 */
[----:B------:R-:W-:Y:S02]  /*2010*/  CS2R R10, SRZ ;  /* 0x00000000000a7805 */ /* 0x000fe4000001ff00 */
[----:B------:R-:W-:Y:S01]  /*2020*/  CS2R R8, SRZ ;  /* 0x0000000000087805 */ /* 0x000fe2000001ff00 */
[----:B------:R-:W-:Y:S06]  /*2030*/  @P0 BRA `(.L_x_2334) ;  /* 0x0000004400840947 */ /* 0x000fec0003800000 */
[----:B------:R-:W0:Y:S01]  /*2040*/  LDC.64 R36, c[0x0][0x260] ;  /* 0x00009800ff247b82 */ /* 0x000e220000000a00 */
[----:B------:R-:W-:Y:S01]  /*2050*/  BSSY B1, `(.L_x_2334) ;  /* 0x000045f000017945 */ /* 0x000fe20003800000 */
[----:B------:R-:W-:Y:S01]  /*2060*/  ISETP.NE.AND P0, PT, R44, RZ, PT ;  /* 0x000000ff2c00720c */ /* 0x000fe20003f05270 */
[--C-:B------:R-:W-:Y:S01]  /*2070*/  IMAD.MOV.U32 R43, RZ, RZ, R16.reuse ;  /* 0x000000ffff2b7224 */ /* 0x100fe200078e0010 */
[-C--:B------:R-:W-:Y:S01]  /*2080*/  MOV R41, R16.reuse ;  /* 0x0000001000297202 */ /* 0x080fe20000000f00 */
[----:B------:R-:W-:Y:S01]  /*2090*/  IMAD.MOV.U32 R33, RZ, RZ, R16 ;  /* 0x000000ffff217224 */ /* 0x000fe200078e0010 */
        /* <DEDUP_REMOVED lines=9> */
.L_x_2339:
        /* <DEDUP_REMOVED lines=54> */
[----:B------:R-:W-:Y:S01]  /*2490*/  IMAD.MOV.U32 R9, RZ, RZ, R5 ;  /* 0x000000ffff097224 */ /* 0x000fe200078e0005 */
[----:B0-----:R-:W-:-:S03]  /*24a0*/  ISETP.NE.AND P1, PT, R36, 0x1, PT ;  /* 0x000000012400780c */ /* 0x001fc60003f25270 */
        /* <DEDUP_REMOVED lines=236> */
[----:B------:R-:W-:Y:S01]  /*3370*/  @P1 SHF.R.U32.HI R8, RZ, R9, R8 ;  /* 0x00000009ff081219 */ /* 0x000fe20000011608 */
[----:B------:R-:W-:-:S04]  /*3380*/  IMAD R9, R10, UR36, R15 ;  /* 0x000000240a097c24 */ /* 0x000fc8000f8e020f */
[----:B------:R-:W-:Y:S02]  /*3390*/  @P1 IMAD.MOV R10, RZ, RZ, -R8 ;  /* 0x000000ffff0a1224 */ /* 0x000fe400078e0a08 */
[----:B------:R-:W-:Y:S02]  /*33a0*/  IMAD R6, R9, UR28, R6 ;  /* 0x0000001c09067c24 */ /* 0x000fe4000f8e0206 */
[----:B-1----:R-:W-:-:S04]  /*33b0*/  @P1 IMAD R11, R10, R13, R11 ;  /* 0x0000000d0a0b1224 */ /* 0x002fc800078e020b */
[----:B--2---:R-:W-:-:S07]  /*33c0*/  @P1 IMAD R6, R11, R12, R6 ;  /* 0x0000000c0b061224 */ /* 0x004fce00078e0206 */
.L_x_2335:
[----:B------:R-:W-:Y:S01]  /*33d0*/  LOP3.LUT R9, R6, 0xfffffff0, RZ, 0xc0, !PT ;  /* 0xfffffff006097812 */ /* 0x000fe200078ec0ff */
[----:B------:R-:W-:-:S03]  /*33e0*/  ULDC UR36, c[0x0][0x22c] ;  /* 0x00008b0000247ab9 */ /* 0x000fc60000000800 */
[----:B------:R-:W-:-:S04]  /*33f0*/  IADD3 R8, P1, R18, R9, RZ ;  /* 0x0000000912087210 */ /* 0x000fc80007f3e0ff */
[----:B------:R-:W-:-:S06]  /*3400*/  IADD3.X R9, RZ, R19, RZ, P1, !PT ;  /* 0x00000013ff097210 */ /* 0x000fcc0000ffe4ff */
[----:B------:R-:W5:Y:S01]  /*3410*/  LDG.E.128 R8, desc[UR60][R8.64] ;  /* 0x0000003c08087981 */ /* 0x000f62000c1e1d00 */
[----:B------:R-:W-:-:S05]  /*3420*/  MOV R6, UR36 ;  /* 0x0000002400067c02 */ /* 0x000fca0008000f00 */
[----:B------:R-:W-:Y:S01]  /*3430*/  IMAD.IADD R5, R5, 0x1, R6 ;  /* 0x0000000105057824 */ /* 0x000fe200078e0206 */
[----:B------:R-:W-:Y:S06]  /*3440*/  @!P0 BRA `(.L_x_2336) ;  /* 0x0000000c00d48947 */ /* 0x000fec0003800000 */
[----:B------:R-:W-:Y:S01]  /*3450*/  HFMA2.MMA R12, -RZ, RZ, 0, 0 ;  /* 0x00000000ff0c7435 */ /* 0x000fe200000001ff */
[----:B------:R-:W-:Y:S02]  /*3460*/  MOV R13, R5 ;  /* 0x00000005000d7202 */ /* 0x000fe40000000f00 */
[----:B0-----:R-:W-:-:S07]  /*3470*/  ISETP.NE.AND P1, PT, R36, 0x1, PT ;  /* 0x000000012400780c */ /* 0x001fce0003f25270 */
[----:B------:R-:W-:-:S05]  /*3480*/  IMAD.HI.U32 R0, R5, UR30, R12 ;  /* 0x0000001e05007c27 */ /* 0x000fca000f8e000c */
[----:B------:R-:W-:-:S05]  /*3490*/  SHF.R.U32.HI R14, RZ, UR31, R0 ;  /* 0x0000001fff0e7c19 */ /* 0x000fca0008011600 */
[----:B------:R-:W-:-:S04]  /*34a0*/  IMAD.MOV R0, RZ, RZ, -R14 ;  /* 0x000000ffff007224 */ /* 0x000fc800078e0a0e */
[----:B------:R-:W-:-:S04]  /*34b0*/  IMAD R0, R37, R0, R5 ;  /* 0x0000000025007224 */ /* 0x000fc800078e0205 */
[----:B------:R-:W-:Y:S01]  /*34c0*/  IMAD R0, R0, UR54, RZ ;  /* 0x0000003600007c24 */ /* 0x000fe2000f8e02ff */
        /* <DEDUP_REMOVED lines=11> */
[----:B------:R-:W-:Y:S02]  /*3580*/  MOV R13, R15 ;  /* 0x0000000f000d7202 */ /* 0x000fe40000000f00 */
        /* <DEDUP_REMOVED lines=218> */
[----:B------:R-:W-:-:S04]  /*4330*/  IADD3 R14, -R15, RZ, RZ ;  /* 0x000000ff0f0e7210 */ /* 0x000fc80007ffe1ff */
[----:B------:R-:W-:Y:S01]  /*4340*/  @P1 SHF.R.U32.HI R12, RZ, R13, R12 ;  /* 0x0000000dff0c1219 */ /* 0x000fe2000001160c */
[----:B------:R-:W-:-:S03]  /*4350*/  IMAD R13, R14, UR36, R25 ;  /* 0x000000240e0d7c24 */ /* 0x000fc6000f8e0219 */
[----:B------:R-:W-:Y:S01]  /*4360*/  @P1 IADD3 R14, -R12, RZ, RZ ;  /* 0x000000ff0c0e1210 */ /* 0x000fe20007ffe1ff */
[----:B------:R-:W-:-:S04]  /*4370*/  IMAD R0, R13, UR28, R0 ;  /* 0x0000001c0d007c24 */ /* 0x000fc8000f8e0200 */
[----:B-1----:R-:W-:-:S04]  /*4380*/  @P1 IMAD R15, R27, R14, R15 ;  /* 0x0000000e1b0f1224 */ /* 0x002fc800078e020f */
[----:B--2---:R-:W-:-:S07]  /*4390*/  @P1 IMAD R0, R15, R24, R0 ;  /* 0x000000180f001224 */ /* 0x004fce00078e0200 */
.L_x_2336:
[----:B------:R-:W-:-:S04]  /*43a0*/  LOP3.LUT R13, R0, 0xfffffff0, RZ, 0xc0, !PT ;  /* 0xfffffff0000d7812 */ /* 0x000fc800078ec0ff */
[----:B------:R-:W-:-:S05]  /*43b0*/  IADD3 R12, P1, R18, R13, RZ ;  /* 0x0000000d120c7210 */ /* 0x000fca0007f3e0ff */
[----:B------:R-:W-:-:S06]  /*43c0*/  IMAD.X R13, RZ, RZ, R19, P1 ;  /* 0x000000ffff0d7224 */ /* 0x000fcc00008e0613 */
[----:B------:R-:W5:Y:S01]  /*43d0*/  LDG.E.128 R12, desc[UR60][R12.64] ;  /* 0x0000003c0c0c7981 */ /* 0x000f62000c1e1d00 */
[----:B------:R-:W-:Y:S01]  /*43e0*/  IADD3 R5, R5, R6, RZ ;  /* 0x0000000605057210 */ /* 0x000fe20007ffe0ff */
[----:B------:R-:W-:Y:S01]  /*43f0*/  IMAD.MOV.U32 R28, RZ, RZ, RZ ;  /* 0x000000ffff1c7224 */ /* 0x000fe200078e00ff */
[----:B------:R-:W-:Y:S01]  /*4400*/  MOV R0, RZ ;  /* 0x000000ff00007202 */ /* 0x000fe20000000f00 */
        /* <DEDUP_REMOVED lines=234> */
[----:B------:R-:W-:Y:S02]  /*52b0*/  SHF.R.U32.HI R27, RZ, UR27, R26 ;  /* 0x0000001bff1b7c19 */ /* 0x000fe4000801161a */
[----:B------:R-:W-:-:S05]  /*52c0*/  @P1 MOV R26, RZ ;  /* 0x000000ff001a1202 */ /* 0x000fca0000000f00 */
[----:B------:R-:W1:Y:S08]  /*52d0*/  @P1 LDC R31, c[0x0][0x384] ;  /* 0x0000e100ff1f1b82 */ /* 0x000e700000000800 */
[----:B------:R-:W2:Y:S01]  /*52e0*/  @P1 LDC R30, c[0x0][0x3f0] ;  /* 0x0000fc00ff1e1b82 */ /* 0x000ea20000000800 */
[----:B0-----:R-:W-:-:S04]  /*52f0*/  @P1 IMAD.HI.U32 R24, R27, R24, R26 ;  /* 0x000000181b181227 */ /* 0x001fc800078e001a */
[----:B------:R-:W-:Y:S01]  /*5300*/  IMAD.MOV R26, RZ, RZ, -R27 ;  /* 0x000000ffff1a7224 */ /* 0x000fe200078e0a1b */
[----:B------:R-:W-:-:S03]  /*5310*/  @P1 SHF.R.U32.HI R24, RZ, R25, R24 ;  /* 0x00000019ff181219 */ /* 0x000fc60000011618 */
[----:B------:R-:W-:Y:S01]  /*5320*/  IMAD R25, R26, UR36, R29 ;  /* 0x000000241a197c24 */ /* 0x000fe2000f8e021d */
[----:B------:R-:W-:-:S03]  /*5330*/  @P1 IADD3 R26, -R24, RZ, RZ ;  /* 0x000000ff181a1210 */ /* 0x000fc60007ffe1ff */
[----:B------:R-:W-:Y:S02]  /*5340*/  IMAD R28, R25, UR28, R28 ;  /* 0x0000001c191c7c24 */ /* 0x000fe4000f8e021c */
[----:B-1----:R-:W-:-:S04]  /*5350*/  @P1 IMAD R27, R31, R26, R27 ;  /* 0x0000001a1f1b1224 */ /* 0x002fc800078e021b */
[----:B--2---:R-:W-:-:S07]  /*5360*/  @P1 IMAD R28, R27, R30, R28 ;  /* 0x0000001e1b1c1224 */ /* 0x004fce00078e021c */
.L_x_2337:
[----:B------:R-:W-:-:S04]  /*5370*/  LOP3.LUT R25, R28, 0xfffffff0, RZ, 0xc0, !PT ;  /* 0xfffffff01c197812 */ /* 0x000fc800078ec0ff */
[----:B------:R-:W-:-:S04]  /*5380*/  IADD3 R24, P1, R18, R25, RZ ;  /* 0x0000001912187210 */ /* 0x000fc80007f3e0ff */
[----:B------:R-:W-:-:S06]  /*5390*/  IADD3.X R25, RZ, R19, RZ, P1, !PT ;  /* 0x00000013ff197210 */ /* 0x000fcc0000ffe4ff */
[----:B------:R-:W5:Y:S01]  /*53a0*/  LDG.E.128 R24, desc[UR60][R24.64] ;  /* 0x0000003c18187981 */ /* 0x000f62000c1e1d00 */
[----:B------:R-:W-:Y:S01]  /*53b0*/  IADD3 R5, R5, R6, RZ ;  /* 0x0000000605057210 */ /* 0x000fe20007ffe0ff */
[----:B------:R-:W-:Y:S06]  /*53c0*/  @!P0 BRA `(.L_x_2338) ;  /* 0x0000000c00d48947 */ /* 0x000fec0003800000 */
[----:B------:R-:W-:Y:S01]  /*53d0*/  MOV R29, R5 ;  /* 0x00000005001d7202 */ /* 0x000fe20000000f00 */
[----:B------:R-:W-:Y:S01]  /*53e0*/  IMAD.MOV.U32 R28, RZ, RZ, RZ ;  /* 0x000000ffff1c7224 */ /* 0x000fe200078e00ff */
[----:B0-----:R-:W-:-:S03]  /*53f0*/  ISETP.NE.AND P1, PT, R36, 0x1, PT ;  /* 0x000000012400780c */ /* 0x001fc60003f25270 */
[----:B------:R-:W-:-:S05]  /*5400*/  IMAD.HI.U32 R0, R5, UR30, R28 ;  /* 0x0000001e05007c27 */ /* 0x000fca000f8e001c */
[----:B------:R-:W-:-:S04]  /*5410*/  SHF.R.U32.HI R30, RZ, UR31, R0 ;  /* 0x0000001fff1e7c19 */ /* 0x000fc80008011600 */
[----:B------:R-:W-:-:S05]  /*5420*/  IADD3 R0, -R30, RZ, RZ ;  /* 0x000000ff1e007210 */ /* 0x000fca0007ffe1ff */
[----:B------:R-:W-:-:S04]  /*5430*/  IMAD R0, R37, R0, R5 ;  /* 0x0000000025007224 */ /* 0x000fc800078e0205 */
[----:B------:R-:W-:Y:S01]  /*5440*/  IMAD R0, R0, UR54, RZ ;  /* 0x0000003600007c24 */ /* 0x000fe2000f8e02ff */
        /* <DEDUP_REMOVED lines=237> */
.L_x_2338:
[----:B------:R-:W-:Y:S01]  /*6320*/  LOP3.LUT R29, R0, 0xfffffff0, RZ, 0xc0, !PT ;  /* 0xfffffff0001d7812 */ /* 0x000fe200078ec0ff */
[----:B-----5:R-:W-:Y:S01]  /*6330*/  FMUL.FTZ R45, R9, R39 ;  /* 0x00000027092d7220 */ /* 0x020fe20000410000 */
[----:B------:R-:W-:Y:S01]  /*6340*/  FMUL.FTZ R47, R11, R35 ;  /* 0x000000230b2f7220 */ /* 0x000fe20000410000 */
[----:B------:R-:W-:Y:S01]  /*6350*/  IADD3 R5, R5, R6, RZ ;  /* 0x0000000605057210 */ /* 0x000fe20007ffe0ff */
[----:B------:R-:W-:Y:S01]  /*6360*/  ULDC UR4, c[0x0][0x224] ;  /* 0x0000890000047ab9 */ /* 0x000fe20000000800 */
[----:B------:R-:W-:-:S04]  /*6370*/  IADD3 R28, P1, R18, R29, RZ ;  /* 0x0000001d121c7210 */ /* 0x000fc80007f3e0ff */
[----:B------:R-:W-:-:S06]  /*6380*/  IADD3.X R29, RZ, R19, RZ, P1, !PT ;  /* 0x00000013ff1d7210 */ /* 0x000fcc0000ffe4ff */
[----:B------:R-:W2:Y:S01]  /*6390*/  LDG.E.128 R28, desc[UR60][R28.64] ;  /* 0x0000003c1c1c7981 */ /* 0x000ea2000c1e1d00 */
[C---:B------:R-:W-:Y:S01]  /*63a0*/  FMUL.FTZ R0, R8.reuse, R39 ;  /* 0x0000002708007220 */ /* 0x040fe20000410000 */
[----:B------:R-:W-:Y:S01]  /*63b0*/  FFMA.FTZ R44, R8, R40, -R45 ;  /* 0x00000028082c7223 */ /* 0x000fe2000001082d */
[----:B------:R-:W-:Y:S01]  /*63c0*/  FFMA.FTZ R45, R10, R38, -R47 ;  /* 0x000000260a2d7223 */ /* 0x000fe2000001082f */
[-C--:B------:R-:W-:Y:S01]  /*63d0*/  FMUL.FTZ R47, R13, R33.reuse ;  /* 0x000000210d2f7220 */ /* 0x080fe20000410000 */
[----:B------:R-:W-:Y:S01]  /*63e0*/  FFMA.FTZ R39, R9, R40, R0 ;  /* 0x0000002809277223 */ /* 0x000fe20000010000 */
[----:B------:R-:W-:Y:S01]  /*63f0*/  FMUL.FTZ R0, R12, R33 ;  /* 0x000000210c007220 */ /* 0x000fe20000410000 */
[----:B------:R-:W-:Y:S02]  /*6400*/  IMAD R51, R6, 0x3, R5 ;  /* 0x0000000306337824 */ /* 0x000fe400078e0205 */
[----:B------:R-:W-:Y:S01]  /*6410*/  FMUL.FTZ R46, R10, R35 ;  /* 0x000000230a2e7220 */ /* 0x000fe20000410000 */
[----:B------:R-:W-:Y:S01]  /*6420*/  FMUL.FTZ R49, R15, R21 ;  /* 0x000000150f317220 */ /* 0x000fe20000410000 */
[----:B------:R-:W-:Y:S01]  /*6430*/  FFMA.FTZ R33, R13, R34, R0 ;  /* 0x000000220d217223 */ /* 0x000fe20000010000 */
[----:B------:R-:W-:-:S02]  /*6440*/  IMAD.U32 R0, RZ, RZ, UR4 ;  /* 0x00000004ff007e24 */ /* 0x000fc4000f8e00ff */
[----:B------:R-:W-:Y:S01]  /*6450*/  FFMA.FTZ R35, R11, R38, R46 ;  /* 0x000000260b237223 */ /* 0x000fe2000001002e */
[----:B------:R-:W-:Y:S01]  /*6460*/  FFMA.FTZ R46, R12, R34, -R47 ;  /* 0x000000220c2e7223 */ /* 0x000fe2000001082f */
[C---:B------:R-:W-:Y:S01]  /*6470*/  FFMA.FTZ R47, R14.reuse, R32, -R49 ;  /* 0x000000200e2f7223 */ /* 0x040fe20000010831 */
[----:B------:R-:W-:Y:S01]  /*6480*/  FMUL.FTZ R38, R14, R21 ;  /* 0x000000150e267220 */ /* 0x000fe20000410000 */
[----:B------:R-:W-:Y:S01]  /*6490*/  ISETP.GE.U32.AND P1, PT, R51, R0, PT ;  /* 0x000000003300720c */ /* 0x000fe20003f26070 */
[----:B------:R-:W-:Y:S01]  /*64a0*/  FMUL.FTZ R49, R25, R41 ;  /* 0x0000002919317220 */ /* 0x000fe20000410000 */
[-C--:B------:R-:W-:Y:S01]  /*64b0*/  FMUL.FTZ R34, R26, R43.reuse ;  /* 0x0000002b1a227220 */ /* 0x080fe20000410000 */
[----:B------:R-:W-:Y:S01]  /*64c0*/  FMUL.FTZ R43, R27, R43 ;  /* 0x0000002b1b2b7220 */ /* 0x000fe20000410000 */
[----:B------:R-:W-:Y:S01]  /*64d0*/  FFMA.FTZ R21, R15, R32, R38 ;  /* 0x000000200f157223 */ /* 0x000fe20000010026 */
[C---:B------:R-:W-:Y:S01]  /*64e0*/  FFMA.FTZ R48, R24.reuse, R20, -R49 ;  /* 0x0000001418307223 */ /* 0x040fe20000010831 */
[----:B------:R-:W-:Y:S01]  /*64f0*/  FMUL.FTZ R32, R24, R41 ;  /* 0x0000002918207220 */ /* 0x000fe20000410000 */
[-C--:B------:R-:W-:Y:S01]  /*6500*/  FFMA.FTZ R49, R26, R42.reuse, -R43 ;  /* 0x0000002a1a317223 */ /* 0x080fe2000001082b */
[----:B------:R-:W-:Y:S01]  /*6510*/  FFMA.FTZ R43, R27, R42, R34 ;  /* 0x0000002a1b2b7223 */ /* 0x000fe20000010022 */
[----:B------:R-:W-:Y:S01]  /*6520*/  MOV R40, R44 ;  /* 0x0000002c00287202 */ /* 0x000fe20000000f00 */
[----:B------:R-:W-:Y:S01]  /*6530*/  FFMA.FTZ R41, R25, R20, R32 ;  /* 0x0000001419297223 */ /* 0x000fe20000010020 */
[----:B------:R-:W-:Y:S01]  /*6540*/  MOV R38, R45 ;  /* 0x0000002d00267202 */ /* 0x000fe20000000f00 */
[----:B------:R-:W-:Y:S01]  /*6550*/  IMAD.MOV.U32 R32, RZ, RZ, R47 ;  /* 0x000000ffff207224 */ /* 0x000fe200078e002f */
[----:B------:R-:W-:-:S02]  /*6560*/  MOV R34, R46 ;  /* 0x0000002e00227202 */ /* 0x000fc40000000f00 */
[----:B------:R-:W-:Y:S02]  /*6570*/  MOV R20, R48 ;  /* 0x0000003000147202 */ /* 0x000fe40000000f00 */
[----:B------:R-:W-:Y:S01]  /*6580*/  MOV R42, R49 ;  /* 0x00000031002a7202 */ /* 0x000fe20000000f00 */
[----:B--2---:R-:W-:Y:S01]  /*6590*/  FMUL.FTZ R51, R29, R16 ;  /* 0x000000101d337220 */ /* 0x004fe20000410000 */
[----:B------:R-:W-:Y:S01]  /*65a0*/  FMUL.FTZ R53, R31, R4 ;  /* 0x000000041f357220 */ /* 0x000fe20000410000 */
[----:B------:R-:W-:Y:S01]  /*65b0*/  FMUL.FTZ R16, R28, R16 ;  /* 0x000000101c107220 */ /* 0x000fe20000410000 */
[----:B------:R-:W-:Y:S01]  /*65c0*/  FMUL.FTZ R4, R30, R4 ;  /* 0x000000041e047220 */ /* 0x000fe20000410000 */
[----:B------:R-:W-:Y:S01]  /*65d0*/  FFMA.FTZ R50, R28, R7, -R51 ;  /* 0x000000071c327223 */ /* 0x000fe20000010833 */
[----:B------:R-:W-:Y:S01]  /*65e0*/  FFMA.FTZ R53, R30, R3, -R53 ;  /* 0x000000031e357223 */ /* 0x000fe20000010835 */
[----:B------:R-:W-:Y:S01]  /*65f0*/  FFMA.FTZ R16, R29, R7, R16 ;  /* 0x000000071d107223 */ /* 0x000fe20000010010 */
[----:B------:R-:W-:-:S02]  /*6600*/  FFMA.FTZ R4, R31, R3, R4 ;  /* 0x000000031f047223 */ /* 0x000fc40000010004 */
[----:B------:R-:W-:Y:S01]  /*6610*/  MOV R7, R50 ;  /* 0x0000003200077202 */ /* 0x000fe20000000f00 */
[----:B------:R-:W-:Y:S01]  /*6620*/  IMAD.MOV.U32 R3, RZ, RZ, R53 ;  /* 0x000000ffff037224 */ /* 0x000fe200078e0035 */
[----:B------:R-:W-:Y:S06]  /*6630*/  @!P1 BRA `(.L_x_2339) ;  /* 0xffffffb800bc9947 */ /* 0x000fec000383ffff */
[----:B------:R-:W-:Y:S05]  /*6640*/  BSYNC B1 ;  /* 0x0000000000017941 */ /* 0x000fea0003800000 */
.L_x_2334:
[----:B------:R-:W-:Y:S05]  /*6650*/  BSYNC B0 ;  /* 0x0000000000007941 */ /* 0x000fea0003800000 */
.L_x_2333:
        /* <DEDUP_REMOVED lines=8> */
[----:B------:R-:W-:Y:S01]  /*66e0*/  ULDC.64 UR4, c[0x0][0x268] ;  /* 0x00009a0000047ab9 */ /* 0x000fe20000000a00 */
[----:B------:R-:W-:Y:S02]  /*66f0*/  MOV R9, R5 ;  /* 0x0000000500097202 */ /* 0x000fe40000000f00 */
[----:B------:R-:W-:Y:S01]  /*6700*/  ISETP.NE.AND P2, PT, R44, 0x1, PT ;  /* 0x000000012c00780c */ /* 0x000fe20003f45270 */
        /* <DEDUP_REMOVED lines=242> */
[----:B0-----:R-:W-:Y:S01]  /*7630*/  IMAD.HI.U32 R36, R9, UR4, R8 ;  /* 0x0000000409247c27 */ /* 0x001fe2000f8e0008 */
[----:B------:R-:W-:-:S04]  /*7640*/  ULDC UR4, c[0x0][0x36c] ;  /* 0x0000db0000047ab9 */ /* 0x000fc80000000800 */
[----:B------:R-:W-:-:S05]  /*7650*/  SHF.R.U32.HI R37, RZ, UR5, R36 ;  /* 0x00000005ff257c19 */ /* 0x000fca0008011624 */
[----:B------:R-:W-:-:S04]  /*7660*/  IMAD.MOV R8, RZ, RZ, -R37 ;  /* 0x000000ffff087224 */ /* 0x000fc800078e0a25 */
[----:B------:R-:W-:Y:S01]  /*7670*/  IMAD R8, R8, UR4, R9 ;  /* 0x0000000408087c24 */ /* 0x000fe2000f8e0209 */
[----:B------:R-:W-:-:S03]  /*7680*/  ULDC UR4, c[0x0][0x3e8] ;  /* 0x0000fa0000047ab9 */ /* 0x000fc60000000800 */
[----:B------:R-:W-:Y:S01]  /*7690*/  IMAD R45, R8, UR4, R45 ;  /* 0x00000004082d7c24 */ /* 0x000fe2000f8e022d */
[----:B------:R-:W-:Y:S06]  /*76a0*/  @!P2 BRA `(.L_x_2342) ;  /* 0x00000000004ca947 */ /* 0x000fec0003800000 */
[----:B------:R-:W-:Y:S01]  /*76b0*/  ISETP.NE.AND P2, PT, R44, 0x18, PT ;  /* 0x000000182c00780c */ /* 0x000fe20003f45270 */
[----:B------:R-:W-:Y:S01]  /*76c0*/  HFMA2.MMA R36, -RZ, RZ, 0, 0 ;  /* 0x00000000ff247435 */ /* 0x000fe200000001ff */
[----:B------:R-:W-:Y:S01]  /*76d0*/  ULDC.64 UR6, c[0x0][0x378] ;  /* 0x0000de0000067ab9 */ /* 0x000fe20000000a00 */
[----:B------:R-:W-:-:S08]  /*76e0*/  ULDC UR4, c[0x0][0x380] ;  /* 0x0000e00000047ab9 */ /* 0x000fd00000000800 */
[----:B------:R-:W-:Y:S02]  /*76f0*/  IMAD.HI.U32 R10, R37, UR7, R36 ;  /* 0x00000007250a7c27 */ /* 0x000fe4000f8e0024 */
[----:B------:R-:W0:Y:S03]  /*7700*/  @P2 LDC.64 R8, c[0x0][0x388] ;  /* 0x0000e200ff082b82 */ /* 0x000e260000000a00 */
[----:B------:R-:W-:Y:S01]  /*7710*/  SHF.R.U32.HI R11, RZ, UR4, R10 ;  /* 0x00000004ff0b7c19 */ /* 0x000fe2000801160a */
[----:B------:R-:W-:Y:S01]  /*7720*/  ULDC UR4, c[0x0][0x3ec] ;  /* 0x0000fb0000047ab9 */ /* 0x000fe20000000800 */
[----:B------:R-:W-:Y:S02]  /*7730*/  @P2 MOV R10, RZ ;  /* 0x000000ff000a2202 */ /* 0x000fe40000000f00 */
[C---:B------:R-:W-:Y:S01]  /*7740*/  IADD3 R47, -R11.reuse, RZ, RZ ;  /* 0x000000ff0b2f7210 */ /* 0x040fe20007ffe1ff */
[----:B------:R-:W1:Y:S08]  /*7750*/  @P2 LDC R46, c[0x0][0x384] ;  /* 0x0000e100ff2e2b82 */ /* 0x000e700000000800 */
[----:B------:R-:W2:Y:S01]  /*7760*/  @P2 LDC R36, c[0x0][0x3f0] ;  /* 0x0000fc00ff242b82 */ /* 0x000ea20000000800 */
[----:B0-----:R-:W-:-:S05]  /*7770*/  @P2 IMAD.HI.U32 R8, R11, R8, R10 ;  /* 0x000000080b082227 */ /* 0x001fca00078e000a */
[----:B------:R-:W-:Y:S01]  /*7780*/  @P2 SHF.R.U32.HI R9, RZ, R9, R8 ;  /* 0x00000009ff092219 */ /* 0x000fe20000011608 */
[----:B------:R-:W-:-:S04]  /*7790*/  IMAD R8, R47, UR6, R37 ;  /* 0x000000062f087c24 */ /* 0x000fc8000f8e0225 */
[----:B------:R-:W-:Y:S02]  /*77a0*/  @P2 IMAD.MOV R9, RZ, RZ, -R9 ;  /* 0x000000ffff092224 */ /* 0x000fe400078e0a09 */
[----:B------:R-:W-:Y:S02]  /*77b0*/  IMAD R45, R8, UR4, R45 ;  /* 0x00000004082d7c24 */ /* 0x000fe4000f8e022d */
[----:B-1----:R-:W-:-:S04]  /*77c0*/  @P2 IMAD R10, R46, R9, R11 ;  /* 0x000000092e0a2224 */ /* 0x002fc800078e020b */
[----:B--2---:R-:W-:-:S07]  /*77d0*/  @P2 IMAD R45, R10, R36, R45 ;  /* 0x000000240a2d2224 */ /* 0x004fce00078e022d */
.L_x_2342:
[----:B------:R-:W-:-:S04]  /*77e0*/  LOP3.LUT R9, R45, 0xfffffff0, RZ, 0xc0, !PT ;  /* 0xfffffff02d097812 */ /* 0x000fc800078ec0ff */
[----:B------:R-:W-:-:S04]  /*77f0*/  IADD3 R8, P2, R18, R9, RZ ;  /* 0x0000000912087210 */ /* 0x000fc80007f5e0ff */
[----:B------:R-:W-:-:S06]  /*7800*/  IADD3.X R9, RZ, R19, RZ, P2, !PT ;  /* 0x00000013ff097210 */ /* 0x000fcc00017fe4ff */
[----:B------:R-:W5:Y:S01]  /*7810*/  LDG.E.128 R8, desc[UR60][R8.64] ;  /* 0x0000003c08087981 */ /* 0x000f62000c1e1d00 */
[----:B0-----:R-:W-:-:S04]  /*7820*/  IADD3 R37, R5, R6, RZ ;  /* 0x0000000605257210 */ /* 0x001fc80007ffe0ff */
        /* <DEDUP_REMOVED lines=265> */
[----:B------:R-:W-:-:S03]  /*88c0*/  @P2 MOV R14, RZ ;  /* 0x000000ff000e2202 */ /* 0x000fc60000000f00 */
[----:B------:R-:W1:Y:S01]  /*88d0*/  @P2 LDC R49, c[0x0][0x384] ;  /* 0x0000e100ff312b82 */ /* 0x000e620000000800 */
[----:B------:R-:W-:-:S07]  /*88e0*/  IMAD.MOV R51, RZ, RZ, -R15 ;  /* 0x000000ffff337224 */ /* 0x000fce00078e0a0f */
[----:B------:R-:W2:Y:S01]  /*88f0*/  @P2 LDC R46, c[0x0][0x3f0] ;  /* 0x0000fc00ff2e2b82 */ /* 0x000ea20000000800 */
[----:B0-----:R-:W-:-:S05]  /*8900*/  @P2 IMAD.HI.U32 R12, R15, R12, R14 ;  /* 0x0000000c0f0c2227 */ /* 0x001fca00078e000e */
[----:B------:R-:W-:Y:S01]  /*8910*/  @P2 SHF.R.U32.HI R13, RZ, R13, R12 ;  /* 0x0000000dff0d2219 */ /* 0x000fe2000001160c */
[----:B------:R-:W-:-:S03]  /*8920*/  IMAD R12, R51, UR6, R47 ;  /* 0x00000006330c7c24 */ /* 0x000fc6000f8e022f */
[----:B------:R-:W-:Y:S01]  /*8930*/  @P2 IADD3 R14, -R13, RZ, RZ ;  /* 0x000000ff0d0e2210 */ /* 0x000fe20007ffe1ff */
[----:B------:R-:W-:-:S04]  /*8940*/  IMAD R45, R12, UR4, R45 ;  /* 0x000000040c2d7c24 */ /* 0x000fc8000f8e022d */
[----:B-1----:R-:W-:-:S04]  /*8950*/  @P2 IMAD R49, R49, R14, R15 ;  /* 0x0000000e31312224 */ /* 0x002fc800078e020f */
[----:B--2---:R-:W-:-:S07]  /*8960*/  @P2 IMAD R45, R49, R46, R45 ;  /* 0x0000002e312d2224 */ /* 0x004fce00078e022d */
.L_x_2343:
[----:B------:R-:W-:-:S04]  /*8970*/  LOP3.LUT R13, R45, 0xfffffff0, RZ, 0xc0, !PT ;  /* 0xfffffff02d0d7812 */ /* 0x000fc800078ec0ff */
[----:B------:R-:W-:-:S04]  /*8980*/  IADD3 R12, P2, R18, R13, RZ ;  /* 0x0000000d120c7210 */ /* 0x000fc80007f5e0ff */
[----:B------:R-:W-:-:S06]  /*8990*/  IADD3.X R13, RZ, R19, RZ, P2, !PT ;  /* 0x00000013ff0d7210 */ /* 0x000fcc00017fe4ff */
[----:B------:R-:W5:Y:S01]  /*89a0*/  LDG.E.128 R12, desc[UR60][R12.64] ;  /* 0x0000003c0c0c7981 */ /* 0x000f62000c1e1d00 */
[----:B------:R-:W-:-:S04]  /*89b0*/  IADD3 R37, R37, R6, RZ ;  /* 0x0000000625257210 */ /* 0x000fc80007ffe0ff */
[----:B------:R-:W-:-:S13]  /*89c0*/  ISETP.GE.U32.AND P2, PT, R37, R0, PT ;  /* 0x000000002500720c */ /* 0x000fda0003f46070 */
[----:B------:R-:W-:Y:S05]  /*89d0*/  @P2 BRA `(.L_x_2341) ;  /* 0x0000002000bc2947 */ /* 0x000fea0003800000 */
[----:B------:R-:W-:Y:S01]  /*89e0*/  IMAD.MOV.U32 R45, RZ, RZ, RZ ;  /* 0x000000ffff2d7224 */ /* 0x000fe200078e00ff */
        /* <DEDUP_REMOVED lines=262> */
[----:B------:R-:W-:Y:S01]  /*9a50*/  ULDC UR4, c[0x0][0x3ec] ;  /* 0x0000fb0000047ab9 */ /* 0x000fe20000000800 */
[----:B------:R-:W-:-:S05]  /*9a60*/  IADD3 R51, -R27, RZ, RZ ;  /* 0x000000ff1b337210 */ /* 0x000fca0007ffe1ff */
[----:B------:R-:W1:Y:S08]  /*9a70*/  @P2 LDC R49, c[0x0][0x384] ;  /* 0x0000e100ff312b82 */ /* 0x000e700000000800 */
        /* <DEDUP_REMOVED lines=8> */
.L_x_2344:
[----:B------:R-:W-:-:S04]  /*9b00*/  LOP3.LUT R25, R45, 0xfffffff0, RZ, 0xc0, !PT ;  /* 0xfffffff02d197812 */ /* 0x000fc800078ec0ff */
[----:B------:R-:W-:-:S04]  /*9b10*/  IADD3 R24, P2, R18, R25, RZ ;  /* 0x0000001912187210 */ /* 0x000fc80007f5e0ff */
[----:B------:R-:W-:-:S06]  /*9b20*/  IADD3.X R25, RZ, R19, RZ, P2, !PT ;  /* 0x00000013ff197210 */ /* 0x000fcc00017fe4ff */
[----:B------:R-:W5:Y:S01]  /*9b30*/  LDG.E.128 R24, desc[UR60][R24.64] ;  /* 0x0000003c18187981 */ /* 0x000f62000c1e1d00 */
[----:B------:R-:W-:-:S05]  /*9b40*/  IMAD.IADD R37, R37, 0x1, R6 ;  /* 0x0000000125257824 */ /* 0x000fca00078e0206 */
[----:B------:R-:W-:-:S13]  /*9b50*/  ISETP.GE.U32.AND P2, PT, R37, R0, PT ;  /* 0x000000002500720c */ /* 0x000fda0003f46070 */
[----:B------:R-:W-:Y:S05]  /*9b60*/  @P2 BRA `(.L_x_2341) ;  /* 0x0000001000582947 */ /* 0x000fea0003800000 */
[----:B------:R-:W-:Y:S01]  /*9b70*/  HFMA2.MMA R45, -RZ, RZ, 0, 0 ;  /* 0x00000000ff2d7435 */ /* 0x000fe200000001ff */
[----:B------:R-:W-:Y:S10]  /*9b80*/  @!P1 BRA `(.L_x_2345) ;  /* 0x0000001000409947 */ /* 0x000ff40003800000 */
        /* <DEDUP_REMOVED lines=254> */
[----:B------:R-:W-:Y:S01]  /*ab70*/  IMAD.MOV.U32 R30, RZ, RZ, RZ ;  /* 0x000000ffff1e7224 */ /* 0x000fe200078e00ff */
[----:B------:R-:W-:Y:S01]  /*ab80*/  ULDC.64 UR6, c[0x0][0x378] ;  /* 0x0000de0000067ab9 */ /* 0x000fe20000000a00 */
[----:B------:R-:W-:Y:S02]  /*ab90*/  ULDC UR4, c[0x0][0x380] ;  /* 0x0000e00000047ab9 */ /* 0x000fe40000000800 */
[----:B------:R-:W-:-:S05]  /*aba0*/  IMAD.HI.U32 R36, R31, UR7, R30 ;  /* 0x000000071f247c27 */ /* 0x000fca000f8e001e */
[----:B------:R-:W-:Y:S01]  /*abb0*/  SHF.R.U32.HI R37, RZ, UR4, R36 ;  /* 0x00000004ff257c19 */ /* 0x000fe20008011624 */
[----:B------:R-:W-:Y:S02]  /*abc0*/  ULDC UR4, c[0x0][0x3ec] ;  /* 0x0000fb0000047ab9 */ /* 0x000fe40000000800 */
[----:B------:R-:W0:Y:S01]  /*abd0*/  @P1 LDC.64 R28, c[0x0][0x388] ;  /* 0x0000e200ff1c1b82 */ /* 0x000e220000000a00 */
[----:B------:R-:W-:Y:S02]  /*abe0*/  @P1 MOV R36, RZ ;  /* 0x000000ff00241202 */ /* 0x000fe40000000f00 */
[----:B------:R-:W-:-:S05]  /*abf0*/  IADD3 R30, -R37, RZ, RZ ;  /* 0x000000ff251e7210 */ /* 0x000fca0007ffe1ff */
[----:B------:R-:W1:Y:S01]  /*ac00*/  @P1 LDC R47, c[0x0][0x384] ;  /* 0x0000e100ff2f1b82 */ /* 0x000e620000000800 */
[----:B------:R-:W-:-:S04]  /*ac10*/  IMAD R30, R30, UR6, R31 ;  /* 0x000000061e1e7c24 */ /* 0x000fc8000f8e021f */
[----:B------:R-:W-:-:S03]  /*ac20*/  IMAD R45, R30, UR4, R45 ;  /* 0x000000041e2d7c24 */ /* 0x000fc6000f8e022d */
[----:B------:R-:W2:Y:S01]  /*ac30*/  @P1 LDC R44, c[0x0][0x3f0] ;  /* 0x0000fc00ff2c1b82 */ /* 0x000ea20000000800 */
[----:B0-----:R-:W-:-:S05]  /*ac40*/  @P1 IMAD.HI.U32 R28, R37, R28, R36 ;  /* 0x0000001c251c1227 */ /* 0x001fca00078e0024 */
[----:B------:R-:W-:-:S04]  /*ac50*/  @P1 SHF.R.U32.HI R28, RZ, R29, R28 ;  /* 0x0000001dff1c1219 */ /* 0x000fc8000001161c */
[----:B------:R-:W-:-:S05]  /*ac60*/  @P1 IADD3 R36, -R28, RZ, RZ ;  /* 0x000000ff1c241210 */ /* 0x000fca0007ffe1ff */
[----:B-1----:R-:W-:-:S04]  /*ac70*/  @P1 IMAD R36, R47, R36, R37 ;  /* 0x000000242f241224 */ /* 0x002fc800078e0225 */
[----:B--2---:R-:W-:-:S07]  /*ac80*/  @P1 IMAD R45, R36, R44, R45 ;  /* 0x0000002c242d1224 */ /* 0x004fce00078e022d */
.L_x_2345:
[----:B------:R-:W-:-:S04]  /*ac90*/  LOP3.LUT R29, R45, 0xfffffff0, RZ, 0xc0, !PT ;  /* 0xfffffff02d1d7812 */ /* 0x000fc800078ec0ff */
[----:B------:R-:W-:-:S05]  /*aca0*/  IADD3 R28, P1, R18, R29, RZ ;  /* 0x0000001d121c7210 */ /* 0x000fca0007f3e0ff */
[----:B------:R-:W-:-:S06]  /*acb0*/  IMAD.X R29, RZ, RZ, R19, P1 ;  /* 0x000000ffff1d7224 */ /* 0x000fcc00008e0613 */
[----:B------:R-:W5:Y:S02]  /*acc0*/  LDG.E.128 R28, desc[UR60][R28.64] ;  /* 0x0000003c1c1c7981 */ /* 0x000f64000c1e1d00 */
.L_x_2341:
[----:B------:R-:W-:Y:S05]  /*acd0*/  BSYNC B0 ;  /* 0x0000000000007941 */ /* 0x000fea0003800000 */
.L_x_2340:
[----:B------:R-:W-:Y:S04]  /*ace0*/  BSSY B0, `(.L_x_2346) ;  /* 0x000003e000007945 */ /* 0x000fe80003800000 */
[----:B------:R-:W-:Y:S05]  /*acf0*/  @P0 BRA `(.L_x_2347) ;  /* 0x0000000000f00947 */ /* 0x000fea0003800000 */
[----:B0-----:R-:W-:Y:S01]  /*ad00*/  IADD3 R37, R5, R6, RZ ;  /* 0x0000000605257210 */ /* 0x001fe20007ffe0ff */
[----:B-----5:R-:W-:Y:S01]  /*ad10*/  FMUL.FTZ R19, R35, R11 ;  /* 0x0000000b23137220 */ /* 0x020fe20000410000 */
[----:B------:R-:W-:Y:S01]  /*ad20*/  FMUL.FTZ R5, R39, R9 ;  /* 0x0000000927057220 */ /* 0x000fe20000410000 */
[----:B------:R-:W-:Y:S01]  /*ad30*/  FMUL.FTZ R35, R35, R10 ;  /* 0x0000000a23237220 */ /* 0x000fe20000410000 */
[----:B------:R-:W-:Y:S01]  /*ad40*/  ISETP.GE.U32.AND P0, PT, R37, R0, PT ;  /* 0x000000002500720c */ /* 0x000fe20003f06070 */
[----:B------:R-:W-:Y:S01]  /*ad50*/  FMUL.FTZ R18, R39, R8 ;  /* 0x0000000827127220 */ /* 0x000fe20000410000 */
[----:B------:R-:W-:Y:S01]  /*ad60*/  FFMA.FTZ R10, R38, R10, -R19 ;  /* 0x0000000a260a7223 */ /* 0x000fe20000010813 */
[----:B------:R-:W-:Y:S01]  /*ad70*/  FFMA.FTZ R8, R40, R8, -R5 ;  /* 0x0000000828087223 */ /* 0x000fe20000010805 */
[----:B------:R-:W-:Y:S01]  /*ad80*/  FFMA.FTZ R35, R38, R11, R35 ;  /* 0x0000000b26237223 */ /* 0x000fe20000010023 */
[----:B------:R-:W-:Y:S02]  /*ad90*/  FFMA.FTZ R39, R40, R9, R18 ;  /* 0x0000000928277223 */ /* 0x000fe40000010012 */
[----:B------:R-:W-:-:S02]  /*ada0*/  MOV R38, R10 ;  /* 0x0000000a00267202 */ /* 0x000fc40000000f00 */
[----:B------:R-:W-:-:S04]  /*adb0*/  MOV R40, R8 ;  /* 0x0000000800287202 */ /* 0x000fc80000000f00 */
[----:B------:R-:W-:Y:S05]  /*adc0*/  @P0 BRA `(.L_x_2347) ;  /* 0x0000000000bc0947 */ /* 0x000fea0003800000 */
[----:B------:R-:W-:Y:S02]  /*add0*/  IMAD.IADD R19, R37, 0x1, R6 ;  /* 0x0000000125137824 */ /* 0x000fe400078e0206 */
[----:B------:R-:W-:Y:S01]  /*ade0*/  FMUL.FTZ R5, R33, R13 ;  /* 0x0000000d21057220 */ /* 0x000fe20000410000 */
[----:B------:R-:W-:Y:S01]  /*adf0*/  FMUL.FTZ R9, R21, R15 ;  /* 0x0000000f15097220 */ /* 0x000fe20000410000 */
[----:B------:R-:W-:Y:S01]  /*ae00*/  FMUL.FTZ R33, R33, R12 ;  /* 0x0000000c21217220 */ /* 0x000fe20000410000 */
[----:B------:R-:W-:Y:S01]  /*ae10*/  MOV R38, R10 ;  /* 0x0000000a00267202 */ /* 0x000fe20000000f00 */
[----:B------:R-:W-:Y:S01]  /*ae20*/  FFMA.FTZ R11, R34, R12, -R5 ;  /* 0x0000000c220b7223 */ /* 0x000fe20000010805 */
[----:B------:R-:W-:Y:S01]  /*ae30*/  ISETP.GE.U32.AND P0, PT, R19, R0, PT ;  /* 0x000000001300720c */ /* 0x000fe20003f06070 */
[-C--:B------:R-:W-:Y:S01]  /*ae40*/  FMUL.FTZ R12, R21, R14.reuse ;  /* 0x0000000e150c7220 */ /* 0x080fe20000410000 */
[----:B------:R-:W-:Y:S01]  /*ae50*/  FFMA.FTZ R14, R32, R14, -R9 ;  /* 0x0000000e200e7223 */ /* 0x000fe20000010809 */
[----:B------:R-:W-:Y:S01]  /*ae60*/  FFMA.FTZ R33, R34, R13, R33 ;  /* 0x0000000d22217223 */ /* 0x000fe20000010021 */
[----:B------:R-:W-:Y:S01]  /*ae70*/  MOV R40, R8 ;  /* 0x0000000800287202 */ /* 0x000fe20000000f00 */
[----:B------:R-:W-:Y:S01]  /*ae80*/  FFMA.FTZ R21, R32, R15, R12 ;  /* 0x0000000f20157223 */ /* 0x000fe2000001000c */
[----:B------:R-:W-:Y:S01]  /*ae90*/  IMAD.MOV.U32 R34, RZ, RZ, R11 ;  /* 0x000000ffff227224 */ /* 0x000fe200078e000b */
[----:B------:R-:W-:-:S06]  /*aea0*/  MOV R32, R14 ;  /* 0x0000000e00207202 */ /* 0x000fcc0000000f00 */
[----:B------:R-:W-:Y:S05]  /*aeb0*/  @P0 BRA `(.L_x_2347) ;  /* 0x0000000000800947 */ /* 0x000fea0003800000 */
[----:B------:R-:W-:Y:S01]  /*aec0*/  IADD3 R5, R19, R6, RZ ;  /* 0x0000000613057210 */ /* 0x000fe20007ffe0ff */
[----:B------:R-:W-:Y:S02]  /*aed0*/  IMAD.MOV.U32 R38, RZ, RZ, R10 ;  /* 0x000000ffff267224 */ /* 0x000fe400078e000a */
[----:B------:R-:W-:Y:S01]  /*aee0*/  FMUL.FTZ R9, R43, R27 ;  /* 0x0000001b2b097220 */ /* 0x000fe20000410000 */
[----:B------:R-:W-:Y:S02]  /*aef0*/  MOV R32, R14 ;  /* 0x0000000e00207202 */ /* 0x000fe40000000f00 */
[----:B------:R-:W-:Y:S01]  /*af00*/  ISETP.GE.U32.AND P0, PT, R5, R0, PT ;  /* 0x000000000500720c */ /* 0x000fe20003f06070 */
[C---:B------:R-:W-:Y:S01]  /*af10*/  FMUL.FTZ R0, R41.reuse, R24 ;  /* 0x0000001829007220 */ /* 0x040fe20000410000 */
[----:B------:R-:W-:Y:S01]  /*af20*/  FMUL.FTZ R5, R41, R25 ;  /* 0x0000001929057220 */ /* 0x000fe20000410000 */
[-C--:B------:R-:W-:Y:S01]  /*af30*/  FFMA.FTZ R9, R42, R26.reuse, -R9 ;  /* 0x0000001a2a097223 */ /* 0x080fe20000010809 */
[----:B------:R-:W-:Y:S01]  /*af40*/  MOV R34, R11 ;  /* 0x0000000b00227202 */ /* 0x000fe20000000f00 */
[C---:B------:R-:W-:Y:S01]  /*af50*/  FFMA.FTZ R41, R20.reuse, R25, R0 ;  /* 0x0000001914297223 */ /* 0x040fe20000010000 */
[----:B------:R-:W-:Y:S01]  /*af60*/  FMUL.FTZ R0, R43, R26 ;  /* 0x0000001a2b007220 */ /* 0x000fe20000410000 */
[----:B------:R-:W-:Y:S01]  /*af70*/  FFMA.FTZ R5, R20, R24, -R5 ;  /* 0x0000001814057223 */ /* 0x000fe20000010805 */
[----:B------:R-:W-:-:S02]  /*af80*/  MOV R40, R8 ;  /* 0x0000000800287202 */ /* 0x000fc40000000f00 */
[----:B------:R-:W-:Y:S01]  /*af90*/  FFMA.FTZ R43, R42, R27, R0 ;  /* 0x0000001b2a2b7223 */ /* 0x000fe20000010000 */
[----:B------:R-:W-:Y:S02]  /*afa0*/  MOV R42, R9 ;  /* 0x00000009002a7202 */ /* 0x000fe40000000f00 */
[----:B------:R-:W-:Y:S02]  /*afb0*/  @!P0 IMAD.MOV.U32 R38, RZ, RZ, R10 ;  /* 0x000000ffff268224 */ /* 0x000fe400078e000a */
[----:B------:R-:W-:Y:S01]  /*afc0*/  @!P0 FMUL.FTZ R10, R4, R31 ;  /* 0x0000001f040a8220 */ /* 0x000fe20000410000 */
[C---:B------:R-:W-:Y:S01]  /*afd0*/  @!P0 FMUL.FTZ R0, R16.reuse, R29 ;  /* 0x0000001d10008220 */ /* 0x040fe20000410000 */
[----:B------:R-:W-:Y:S01]  /*afe0*/  @!P0 FMUL.FTZ R6, R16, R28 ;  /* 0x0000001c10068220 */ /* 0x000fe20000410000 */
[----:B------:R-:W-:Y:S01]  /*aff0*/  MOV R20, R5 ;  /* 0x0000000500147202 */ /* 0x000fe20000000f00 */
[-C--:B------:R-:W-:Y:S01]  /*b000*/  @!P0 FFMA.FTZ R10, R3, R30.reuse, -R10 ;  /* 0x0000001e030a8223 */ /* 0x080fe2000001080a */
[----:B------:R-:W-:Y:S01]  /*b010*/  @!P0 FMUL.FTZ R30, R4, R30 ;  /* 0x0000001e041e8220 */ /* 0x000fe20000410000 */
[C---:B------:R-:W-:Y:S01]  /*b020*/  @!P0 FFMA.FTZ R0, R7.reuse, R28, -R0 ;  /* 0x0000001c07008223 */ /* 0x040fe20000010800 */
[----:B------:R-:W-:Y:S01]  /*b030*/  @!P0 FFMA.FTZ R16, R7, R29, R6 ;  /* 0x0000001d07108223 */ /* 0x000fe20000010006 */
[----:B------:R-:W-:Y:S01]  /*b040*/  @!P0 MOV R32, R14 ;  /* 0x0000000e00208202 */ /* 0x000fe20000000f00 */
[----:B------:R-:W-:Y:S01]  /*b050*/  @!P0 FFMA.FTZ R4, R3, R31, R30 ;  /* 0x0000001f03048223 */ /* 0x000fe2000001001e */
[----:B------:R-:W-:Y:S01]  /*b060*/  @!P0 MOV R34, R11 ;  /* 0x0000000b00228202 */ /* 0x000fe20000000f00 */
[----:B------:R-:W-:Y:S01]  /*b070*/  @!P0 IMAD.MOV.U32 R42, RZ, RZ, R9 ;  /* 0x000000ffff2a8224 */ /* 0x000fe200078e0009 */
[----:B------:R-:W-:-:S02]  /*b080*/  @!P0 MOV R40, R8 ;  /* 0x0000000800288202 */ /* 0x000fc40000000f00 */
[----:B------:R-:W-:Y:S02]  /*b090*/  @!P0 MOV R20, R5 ;  /* 0x0000000500148202 */ /* 0x000fe40000000f00 */
[----:B------:R-:W-:Y:S02]  /*b0a0*/  @!P0 MOV R3, R10 ;  /* 0x0000000a00038202 */ /* 0x000fe40000000f00 */
[----:B------:R-:W-:-:S07]  /*b0b0*/  @!P0 MOV R7, R0 ;  /* 0x0000000000078202 */ /* 0x000fce0000000f00 */
.L_x_2347:
[----:B------:R-:W-:Y:S05]  /*b0c0*/  BSYNC B0 ;  /* 0x0000000000007941 */ /* 0x000fea0003800000 */
.L_x_2346:
[----:B------:R-:W-:Y:S01]  /*b0d0*/  FMUL.FTZ R0, R34, R39 ;  /* 0x0000002722007220 */ /* 0x000fe20000410000 */
[----:B------:R-:W-:Y:S01]  /*b0e0*/  FMUL.FTZ R6, R32, R35 ;  /* 0x0000002320067220 */ /* 0x000fe20000410000 */
[----:B------:R-:W-:Y:S01]  /*b0f0*/  FMUL.FTZ R39, R33, R39 ;  /* 0x0000002721277220 */ /* 0x000fe20000410000 */
[----:B------:R-:W-:Y:S01]  /*b100*/  FMUL.FTZ R35, R21, R35 ;  /* 0x0000002315237220 */ /* 0x000fe20000410000 */
[----:B------:R-:W-:Y:S01]  /*b110*/  FFMA.FTZ R0, R33, R40, R0 ;  /* 0x0000002821007223 */ /* 0x000fe20000010000 */
[----:B------:R-:W-:Y:S01]  /*b120*/  FFMA.FTZ R6, R21, R38, R6 ;  /* 0x0000002615067223 */ /* 0x000fe20000010006 */
[----:B------:R-:W-:Y:S01]  /*b130*/  FFMA.FTZ R39, R34, R40, -R39 ;  /* 0x0000002822277223 */ /* 0x000fe20000010827 */
[----:B------:R-:W-:Y:S01]  /*b140*/  FFMA.FTZ R35, R32, R38, -R35 ;  /* 0x0000002620237223 */ /* 0x000fe20000010823 */
[----:B-----5:R-:W-:Y:S01]  /*b150*/  FMUL.FTZ R8, R0, R41 ;  /* 0x0000002900087220 */ /* 0x020fe20000410000 */
[----:B------:R-:W-:Y:S01]  /*b160*/  FMUL.FTZ R10, R6, R42 ;  /* 0x0000002a060a7220 */ /* 0x000fe20000410000 */
[-C--:B------:R-:W-:Y:S01]  /*b170*/  FMUL.FTZ R0, R0, R20.reuse ;  /* 0x0000001400007220 */ /* 0x080fe20000410000 */
[-C--:B------:R-:W-:Y:S01]  /*b180*/  FMUL.FTZ R5, R6, R43.reuse ;  /* 0x0000002b06057220 */ /* 0x080fe20000410000 */
[----:B------:R-:W-:Y:S01]  /*b190*/  FFMA.FTZ R8, R39, R20, -R8 ;  /* 0x0000001427087223 */ /* 0x000fe20000010808 */
[----:B------:R-:W-:Y:S01]  /*b1a0*/  FFMA.FTZ R10, R35, R43, R10 ;  /* 0x0000002b230a7223 */ /* 0x000fe2000001000a */
[----:B------:R-:W-:Y:S01]  /*b1b0*/  FFMA.FTZ R0, R39, R41, R0 ;  /* 0x0000002927007223 */ /* 0x000fe20000010000 */
[----:B------:R-:W-:-:S02]  /*b1c0*/  FFMA.FTZ R5, R35, R42, -R5 ;  /* 0x0000002a23057223 */ /* 0x000fc40000010805 */
[----:B------:R-:W-:Y:S01]  /*b1d0*/  FMUL.FTZ R6, R10, R3 ;  /* 0x000000030a067220 */ /* 0x000fe20000410000 */
[----:B------:R-:W-:Y:S01]  /*b1e0*/  FMUL.FTZ R25, R0, R7 ;  /* 0x0000000700197220 */ /* 0x000fe20000410000 */
[----:B------:R-:W-:Y:S01]  /*b1f0*/  FMUL.FTZ R10, R10, R4 ;  /* 0x000000040a0a7220 */ /* 0x000fe20000410000 */
[----:B------:R-:W-:Y:S01]  /*b200*/  FMUL.FTZ R0, R0, R16 ;  /* 0x0000001000007220 */ /* 0x000fe20000410000 */
[C---:B------:R-:W-:Y:S01]  /*b210*/  FFMA.FTZ R27, R5.reuse, R4, R6 ;  /* 0x00000004051b7223 */ /* 0x040fe20000010006 */
[C---:B------:R-:W-:Y:S01]  /*b220*/  FFMA.FTZ R25, R8.reuse, R16, R25 ;  /* 0x0000001008197223 */ /* 0x040fe20000010019 */
[----:B------:R-:W-:Y:S01]  /*b230*/  FFMA.FTZ R30, R5, R3, -R10 ;  /* 0x00000003051e7223 */ /* 0x000fe2000001080a */
[----:B------:R-:W-:Y:S01]  /*b240*/  FFMA.FTZ R28, R8, R7, -R0 ;  /* 0x00000007081c7223 */ /* 0x000fe20000010800 */
[----:B------:R-:W-:Y:S06]  /*b250*/  BRA `(.L_x_2314) ;  /* 0x0000001800d87947 */ /* 0x000fec0003800000 */
.L_x_2332:
[----:B------:R-:W-:Y:S01]  /*b260*/  ISETP.GE.U32.AND P0, PT, R9, R0, PT ;  /* 0x000000000900720c */ /* 0x000fe20003f06070 */
[----:B------:R-:W-:Y:S01]  /*b270*/  BSSY B0, `(.L_x_2348) ;  /* 0x0000067000007945 */ /* 0x000fe20003800000 */
[--C-:B------:R-:W-:Y:S01]  /*b280*/  IMAD.MOV.U32 R35, RZ, RZ, R16.reuse ;  /* 0x000000ffff237224 */ /* 0x100fe200078e0010 */
[-C--:B------:R-:W-:Y:S01]  /*b290*/  MOV R43, R7.reuse ;  /* 0x00000007002b7202 */ /* 0x080fe20000000f00 */
[--C-:B------:R-:W-:Y:S01]  /*b2a0*/  IMAD.MOV.U32 R32, RZ, RZ, R16.reuse ;  /* 0x000000ffff207224 */ /* 0x100fe200078e0010 */
[----:B------:R-:W-:Y:S01]  /*b2b0*/  MOV R34, R16 ;  /* 0x0000001000227202 */ /* 0x000fe20000000f00 */
[----:B------:R-:W-:Y:S01]  /*b2c0*/  IMAD.MOV.U32 R21, RZ, RZ, R16 ;  /* 0x000000ffff157224 */ /* 0x000fe200078e0010 */
[-C--:B------:R-:W-:Y:S02]  /*b2d0*/  MOV R38, R7.reuse ;  /* 0x0000000700267202 */ /* 0x080fe40000000f00 */
[----:B------:R-:W-:Y:S02]  /*b2e0*/  CS2R R10, SRZ ;  /* 0x00000000000a7805 */ /* 0x000fe4000001ff00 */
[----:B------:R-:W-:-:S02]  /*b2f0*/  MOV R39, R7 ;  /* 0x0000000700277202 */ /* 0x000fc40000000f00 */
[----:B------:R-:W-:Y:S02]  /*b300*/  CS2R R8, SRZ ;  /* 0x0000000000087805 */ /* 0x000fe4000001ff00 */
[----:B------:R-:W-:Y:S02]  /*b310*/  MOV R33, R16 ;  /* 0x0000001000217202 */ /* 0x000fe40000000f00 */
[----:B------:R-:W-:Y:S02]  /*b320*/  CS2R R14, SRZ ;  /* 0x00000000000e7805 */ /* 0x000fe4000001ff00 */
[-C--:B------:R-:W-:Y:S02]  /*b330*/  MOV R40, R7.reuse ;  /* 0x0000000700287202 */ /* 0x080fe40000000f00 */
[----:B------:R-:W-:Y:S02]  /*b340*/  CS2R R12, SRZ ;  /* 0x00000000000c7805 */ /* 0x000fe4000001ff00 */
[----:B------:R-:W-:-:S02]  /*b350*/  MOV R41, R7 ;  /* 0x0000000700297202 */ /* 0x000fc40000000f00 */
[----:B------:R-:W-:Y:S02]  /*b360*/  CS2R R26, SRZ ;  /* 0x00000000001a7805 */ /* 0x000fe4000001ff00 */
[----:B------:R-:W-:Y:S02]  /*b370*/  MOV R20, R16 ;  /* 0x0000001000147202 */ /* 0x000fe40000000f00 */
[----:B------:R-:W-:Y:S02]  /*b380*/  CS2R R24, SRZ ;  /* 0x0000000000187805 */ /* 0x000fe4000001ff00 */
[----:B------:R-:W-:Y:S02]  /*b390*/  MOV R42, R7 ;  /* 0x00000007002a7202 */ /* 0x000fe40000000f00 */
[----:B------:R-:W-:Y:S02]  /*b3a0*/  CS2R R30, SRZ ;  /* 0x00000000001e7805 */ /* 0x000fe4000001ff00 */
[----:B------:R-:W-:Y:S01]  /*b3b0*/  CS2R R28, SRZ ;  /* 0x00000000001c7805 */ /* 0x000fe2000001ff00 */
[----:B------:R-:W-:Y:S06]  /*b3c0*/  @P0 BRA `(.L_x_2349) ;  /* 0x0000000400440947 */ /* 0x000fec0003800000 */
[----:B------:R-:W-:Y:S01]  /*b3d0*/  BSSY B1, `(.L_x_2350) ;  /* 0x000004e000017945 */ /* 0x000fe20003800000 */
[--C-:B------:R-:W-:Y:S01]  /*b3e0*/  IMAD.MOV.U32 R35, RZ, RZ, R16.reuse ;  /* 0x000000ffff237224 */ /* 0x100fe200078e0010 */
[-C--:B------:R-:W-:Y:S01]  /*b3f0*/  MOV R34, R16.reuse ;  /* 0x0000001000227202 */ /* 0x080fe20000000f00 */
[----:B------:R-:W-:Y:S01]  /*b400*/  IMAD.MOV.U32 R21, RZ, RZ, R16 ;  /* 0x000000ffff157224 */ /* 0x000fe200078e0010 */
[-C--:B------:R-:W-:Y:S01]  /*b410*/  MOV R32, R16.reuse ;  /* 0x0000001000207202 */ /* 0x080fe20000000f00 */
[--C-:B------:R-:W-:Y:S01]  /*b420*/  IMAD.MOV.U32 R45, RZ, RZ, R7.reuse ;  /* 0x000000ffff2d7224 */ /* 0x100fe200078e0007 */
[-C--:B------:R-:W-:Y:S01]  /*b430*/  MOV R33, R16.reuse ;  /* 0x0000001000217202 */ /* 0x080fe20000000f00 */
[----:B------:R-:W-:Y:S01]  /*b440*/  IMAD.MOV.U32 R43, RZ, RZ, R7 ;  /* 0x000000ffff2b7224 */ /* 0x000fe200078e0007 */
[----:B------:R-:W-:Y:S02]  /*b450*/  MOV R20, R16 ;  /* 0x0000001000147202 */ /* 0x000fe40000000f00 */
[----:B------:R-:W-:-:S02]  /*b460*/  MOV R44, R7 ;  /* 0x00000007002c7202 */ /* 0x000fc40000000f00 */
[-C--:B------:R-:W-:Y:S02]  /*b470*/  MOV R47, R7.reuse ;  /* 0x00000007002f7202 */ /* 0x080fe40000000f00 */
[-C--:B------:R-:W-:Y:S02]  /*b480*/  MOV R48, R7.reuse ;  /* 0x0000000700307202 */ /* 0x080fe40000000f00 */
[-C--:B------:R-:W-:Y:S02]  /*b490*/  MOV R46, R7.reuse ;  /* 0x00000007002e7202 */ /* 0x080fe40000000f00 */
[-C--:B------:R-:W-:Y:S02]  /*b4a0*/  MOV R49, R7.reuse ;  /* 0x0000000700317202 */ /* 0x080fe40000000f00 */
[----:B------:R-:W-:-:S07]  /*b4b0*/  MOV R50, R7 ;  /* 0x0000000700327202 */ /* 0x000fce0000000f00 */
.L_x_2351:
        /* <DEDUP_REMOVED lines=8> */
[----:B------:R-:W-:Y:S01]  /*b540*/  IMAD.IADD R5, R5, 0x1, R6 ;  /* 0x0000000105057824 */ /* 0x000fe200078e0206 */
[----:B------:R-:W2:Y:S01]  /*b550*/  LDG.E.128 R28, desc[UR60][R28.64] ;  /* 0x0000003c1c1c7981 */ /* 0x000ea2000c1e1d00 */
[----:B------:R-:W-:Y:S01]  /*b560*/  IMAD.WIDE.U32 R24, R7, 0x10, R18 ;  /* 0x0000001007187825 */ /* 0x000fe200078e0012 */
[----:B------:R-:W-:-:S03]  /*b570*/  SHF.R.U32.HI R3, RZ, 0x1, R3 ;  /* 0x00000001ff037819 */ /* 0x000fc60000011603 */
[----:B------:R-:W-:Y:S02]  /*b580*/  IMAD R7, R36, R5, RZ ;  /* 0x0000000524077224 */ /* 0x000fe400078e02ff */
[----:B------:R-:W-:Y:S01]  /*b590*/  IMAD.WIDE.U32 R12, R3, 0x10, R18 ;  /* 0x00000010030c7825 */ /* 0x000fe200078e0012 */
[----:B------:R-:W3:Y:S02]  /*b5a0*/  LDG.E.128 R24, desc[UR60][R24.64] ;  /* 0x0000003c18187981 */ /* 0x000ee4000c1e1d00 */
[----:B------:R-:W-:-:S03]  /*b5b0*/  SHF.R.U32.HI R7, RZ, 0x1, R7 ;  /* 0x00000001ff077819 */ /* 0x000fc60000011607 */
[----:B------:R-:W4:Y:S02]  /*b5c0*/  LDG.E.128 R12, desc[UR60][R12.64] ;  /* 0x0000003c0c0c7981 */ /* 0x000f24000c1e1d00 */
[----:B------:R-:W-:-:S06]  /*b5d0*/  IMAD.WIDE.U32 R8, R7, 0x10, R18 ;  /* 0x0000001007087825 */ /* 0x000fcc00078e0012 */
[----:B------:R-:W5:Y:S01]  /*b5e0*/  LDG.E.128 R8, desc[UR60][R8.64] ;  /* 0x0000003c08087981 */ /* 0x000f62000c1e1d00 */
[----:B------:R-:W-:-:S05]  /*b5f0*/  IADD3 R5, R5, R6, RZ ;  /* 0x0000000605057210 */ /* 0x000fca0007ffe0ff */
[----:B------:R-:W-:-:S05]  /*b600*/  IMAD R3, R6, 0x3, R5 ;  /* 0x0000000306037824 */ /* 0x000fca00078e0205 */
[----:B------:R-:W-:Y:S01]  /*b610*/  ISETP.GE.U32.AND P0, PT, R3, R0, PT ;  /* 0x000000000300720c */ /* 0x000fe20003f06070 */
[-C--:B--2---:R-:W-:Y:S01]  /*b620*/  FMUL.FTZ R3, R29, R20.reuse ;  /* 0x000000141d037220 */ /* 0x084fe20000410000 */
[-C--:B------:R-:W-:Y:S01]  /*b630*/  FMUL.FTZ R38, R30, R21.reuse ;  /* 0x000000151e267220 */ /* 0x080fe20000410000 */
[C---:B------:R-:W-:Y:S01]  /*b640*/  FMUL.FTZ R41, R31.reuse, R21 ;  /* 0x000000151f297220 */ /* 0x040fe20000410000 */
[C---:B------:R-:W-:Y:S01]  /*b650*/  FMUL.FTZ R20, R28.reuse, R20 ;  /* 0x000000141c147220 */ /* 0x040fe20000410000 */
[-C--:B------:R-:W-:Y:S01]  /*b660*/  FFMA.FTZ R42, R28, R50.reuse, -R3 ;  /* 0x000000321c2a7223 */ /* 0x080fe20000010803 */
[-C--:B------:R-:W-:Y:S01]  /*b670*/  FFMA.FTZ R21, R31, R43.reuse, R38 ;  /* 0x0000002b1f157223 */ /* 0x080fe20000010026 */
[----:B------:R-:W-:Y:S01]  /*b680*/  FFMA.FTZ R41, R30, R43, -R41 ;  /* 0x0000002b1e297223 */ /* 0x000fe20000010829 */
[----:B------:R-:W-:Y:S01]  /*b690*/  FFMA.FTZ R20, R29, R50, R20 ;  /* 0x000000321d147223 */ /* 0x000fe20000010014 */
[-C--:B---3--:R-:W-:Y:S01]  /*b6a0*/  FMUL.FTZ R3, R25, R33.reuse ;  /* 0x0000002119037220 */ /* 0x088fe20000410000 */
[----:B------:R-:W-:Y:S01]  /*b6b0*/  FMUL.FTZ R38, R24, R33 ;  /* 0x0000002118267220 */ /* 0x000fe20000410000 */
[-C--:B------:R-:W-:Y:S01]  /*b6c0*/  FMUL.FTZ R39, R27, R32.reuse ;  /* 0x000000201b277220 */ /* 0x080fe20000410000 */
[----:B------:R-:W-:Y:S01]  /*b6d0*/  FMUL.FTZ R32, R26, R32 ;  /* 0x000000201a207220 */ /* 0x000fe20000410000 */
[----:B------:R-:W-:Y:S01]  /*b6e0*/  FFMA.FTZ R40, R24, R49, -R3 ;  /* 0x0000003118287223 */ /* 0x000fe20000010803 */
[----:B----4-:R-:W-:Y:S01]  /*b6f0*/  FMUL.FTZ R3, R13, R34 ;  /* 0x000000220d037220 */ /* 0x010fe20000410000 */
[----:B------:R-:W-:Y:S01]  /*b700*/  FMUL.FTZ R7, R15, R35 ;  /* 0x000000230f077220 */ /* 0x000fe20000410000 */
[----:B------:R-:W-:Y:S01]  /*b710*/  FFMA.FTZ R33, R25, R49, R38 ;  /* 0x0000003119217223 */ /* 0x000fe20000010026 */
[----:B------:R-:W-:Y:S01]  /*b720*/  FFMA.FTZ R39, R26, R46, -R39 ;  /* 0x0000002e1a277223 */ /* 0x000fe20000010827 */
[----:B------:R-:W-:Y:S01]  /*b730*/  FFMA.FTZ R38, R12, R48, -R3 ;  /* 0x000000300c267223 */ /* 0x000fe20000010803 */
[----:B------:R-:W-:Y:S01]  /*b740*/  FFMA.FTZ R3, R14, R45, -R7 ;  /* 0x0000002d0e037223 */ /* 0x000fe20000010807 */
[----:B------:R-:W-:Y:S01]  /*b750*/  FFMA.FTZ R32, R27, R46, R32 ;  /* 0x0000002e1b207223 */ /* 0x000fe20000010020 */
[----:B------:R-:W-:Y:S01]  /*b760*/  FMUL.FTZ R34, R12, R34 ;  /* 0x000000220c227220 */ /* 0x000fe20000410000 */
[----:B-----5:R-:W-:Y:S01]  /*b770*/  FMUL.FTZ R7, R9, R16 ;  /* 0x0000001009077220 */ /* 0x020fe20000410000 */
[----:B------:R-:W-:Y:S01]  /*b780*/  FMUL.FTZ R37, R11, R4 ;  /* 0x000000040b257220 */ /* 0x000fe20000410000 */
[----:B------:R-:W-:Y:S01]  /*b790*/  FMUL.FTZ R46, R14, R35 ;  /* 0x000000230e2e7220 */ /* 0x000fe20000410000 */
[----:B------:R-:W-:Y:S01]  /*b7a0*/  FMUL.FTZ R16, R8, R16 ;  /* 0x0000001008107220 */ /* 0x000fe20000410000 */
[----:B------:R-:W-:Y:S01]  /*b7b0*/  FMUL.FTZ R4, R10, R4 ;  /* 0x000000040a047220 */ /* 0x000fe20000410000 */
[----:B------:R-:W-:Y:S01]  /*b7c0*/  FFMA.FTZ R7, R8, R47, -R7 ;  /* 0x0000002f08077223 */ /* 0x000fe20000010807 */
[----:B------:R-:W-:Y:S01]  /*b7d0*/  FFMA.FTZ R37, R10, R44, -R37 ;  /* 0x0000002c0a257223 */ /* 0x000fe20000010825 */
[----:B------:R-:W-:Y:S01]  /*b7e0*/  FFMA.FTZ R34, R13, R48, R34 ;  /* 0x000000300d227223 */ /* 0x000fe20000010022 */
[----:B------:R-:W-:Y:S01]  /*b7f0*/  FFMA.FTZ R35, R15, R45, R46 ;  /* 0x0000002d0f237223 */ /* 0x000fe2000001002e */
[----:B------:R-:W-:Y:S01]  /*b800*/  FFMA.FTZ R16, R9, R47, R16 ;  /* 0x0000002f09107223 */ /* 0x000fe20000010010 */
[----:B------:R-:W-:Y:S01]  /*b810*/  FFMA.FTZ R4, R11, R44, R4 ;  /* 0x0000002c0b047223 */ /* 0x000fe20000010004 */
[----:B------:R-:W-:Y:S01]  /*b820*/  MOV R43, R41 ;  /* 0x00000029002b7202 */ /* 0x000fe20000000f00 */
[----:B------:R-:W-:Y:S01]  /*b830*/  IMAD.MOV.U32 R46, RZ, RZ, R39 ;  /* 0x000000ffff2e7224 */ /* 0x000fe200078e0027 */
[----:B------:R-:W-:Y:S01]  /*b840*/  MOV R50, R42 ;  /* 0x0000002a00327202 */ /* 0x000fe20000000f00 */
[----:B------:R-:W-:Y:S01]  /*b850*/  IMAD.MOV.U32 R44, RZ, RZ, R37 ;  /* 0x000000ffff2c7224 */ /* 0x000fe200078e0025 */
[----:B------:R-:W-:-:S02]  /*b860*/  MOV R49, R40 ;  /* 0x0000002800317202 */ /* 0x000fc40000000f00 */
[----:B------:R-:W-:Y:S02]  /*b870*/  MOV R45, R3 ;  /* 0x00000003002d7202 */ /* 0x000fe40000000f00 */
[----:B------:R-:W-:Y:S02]  /*b880*/  MOV R48, R38 ;  /* 0x0000002600307202 */ /* 0x000fe40000000f00 */
[----:B------:R-:W-:Y:S01]  /*b890*/  MOV R47, R7 ;  /* 0x00000007002f7202 */ /* 0x000fe20000000f00 */
[----:B------:R-:W-:Y:S06]  /*b8a0*/  @!P0 BRA `(.L_x_2351) ;  /* 0xfffffffc00048947 */ /* 0x000fec000383ffff */
[----:B------:R-:W-:Y:S05]  /*b8b0*/  BSYNC B1 ;  /* 0x0000000000017941 */ /* 0x000fea0003800000 */
.L_x_2350:
[----:B------:R-:W-:Y:S02]  /*b8c0*/  MOV R43, R3 ;  /* 0x00000003002b7202 */ /* 0x000fe40000000f00 */
[----:B------:R-:W-:-:S07]  /*b8d0*/  MOV R3, R37 ;  /* 0x0000002500037202 */ /* 0x000fce0000000f00 */
.L_x_2349:
[----:B------:R-:W-:Y:S05]  /*b8e0*/  BSYNC B0 ;  /* 0x0000000000007941 */ /* 0x000fea0003800000 */
.L_x_2348:
[----:B------:R-:W-:Y:S01]  /*b8f0*/  ISETP.GE.U32.AND P1, PT, R5, R0, PT ;  /* 0x000000000500720c */ /* 0x000fe20003f26070 */
[----:B------:R-:W-:-:S12]  /*b900*/  BSSY B0, `(.L_x_2352) ;  /* 0x000001a000007945 */ /* 0x000fd80003800000 */
[----:B------:R-:W-:Y:S05]  /*b910*/  @P1 BRA `(.L_x_2353) ;  /* 0x0000000000601947 */ /* 0x000fea0003800000 */
[----:B------:R-:W-:-:S05]  /*b920*/  IMAD R28, R36, R5, RZ ;  /* 0x00000005241c7224 */ /* 0x000fca00078e02ff */
[----:B------:R-:W-:-:S05]  /*b930*/  SHF.R.U32.HI R29, RZ, 0x1, R28 ;  /* 0x00000001ff1d7819 */ /* 0x000fca000001161c */
[----:B------:R-:W-:-:S06]  /*b940*/  IMAD.WIDE.U32 R28, R29, 0x10, R18 ;  /* 0x000000101d1c7825 */ /* 0x000fcc00078e0012 */
[----:B------:R-:W5:Y:S01]  /*b950*/  LDG.E.128 R28, desc[UR60][R28.64] ;  /* 0x0000003c1c1c7981 */ /* 0x000f62000c1e1d00 */
[----:B------:R-:W-:-:S05]  /*b960*/  IMAD.IADD R37, R5, 0x1, R6 ;  /* 0x0000000105257824 */ /* 0x000fca00078e0206 */
[----:B------:R-:W-:-:S13]  /*b970*/  ISETP.GE.U32.AND P0, PT, R37, R0, PT ;  /* 0x000000002500720c */ /* 0x000fda0003f06070 */
[----:B------:R-:W-:Y:S05]  /*b980*/  @P0 BRA `(.L_x_2353) ;  /* 0x0000000000440947 */ /* 0x000fea0003800000 */
[----:B------:R-:W-:-:S05]  /*b990*/  IMAD R24, R36, R37, RZ ;  /* 0x0000002524187224 */ /* 0x000fca00078e02ff */
[----:B------:R-:W-:-:S05]  /*b9a0*/  SHF.R.U32.HI R25, RZ, 0x1, R24 ;  /* 0x00000001ff197819 */ /* 0x000fca0000011618 */
[----:B------:R-:W-:-:S06]  /*b9b0*/  IMAD.WIDE.U32 R24, R25, 0x10, R18 ;  /* 0x0000001019187825 */ /* 0x000fcc00078e0012 */
[----:B------:R-:W5:Y:S01]  /*b9c0*/  LDG.E.128 R24, desc[UR60][R24.64] ;  /* 0x0000003c18187981 */ /* 0x000f62000c1e1d00 */
[----:B------:R-:W-:-:S04]  /*b9d0*/  IADD3 R37, R37, R6, RZ ;  /* 0x0000000625257210 */ /* 0x000fc80007ffe0ff */
[----:B------:R-:W-:-:S13]  /*b9e0*/  ISETP.GE.U32.AND P0, PT, R37, R0, PT ;  /* 0x000000002500720c */ /* 0x000fda0003f06070 */
        /* <DEDUP_REMOVED lines=9> */
[----:B------:R-:W5:Y:S04]  /*ba80*/  LDG.E.128 R12, desc[UR60][R12.64] ;  /* 0x0000003c0c0c7981 */ /* 0x000f68000c1e1d00 */
[----:B------:R0:W5:Y:S02]  /*ba90*/  @!P0 LDG.E.128 R8, desc[UR60][R18.64] ;  /* 0x0000003c12088981 */ /* 0x000164000c1e1d00 */
.L_x_2353:
[----:B------:R-:W-:Y:S05]  /*baa0*/  BSYNC B0 ;  /* 0x0000000000007941 */ /* 0x000fea0003800000 */
.L_x_2352:
[----:B------:R-:W-:Y:S04]  /*bab0*/  BSSY B0, `(.L_x_2354) ;  /* 0x000003e000007945 */ /* 0x000fe80003800000 */
[----:B------:R-:W-:Y:S05]  /*bac0*/  @P1 BRA `(.L_x_2355) ;  /* 0x0000000000f01947 */ /* 0x000fea0003800000 */
[----:B0-----:R-:W-:Y:S01]  /*bad0*/  IADD3 R19, R5, R6, RZ ;  /* 0x0000000605137210 */ /* 0x001fe20007ffe0ff */
[C---:B-----5:R-:W-:Y:S01]  /*bae0*/  FMUL.FTZ R5, R20.reuse, R29 ;  /* 0x0000001d14057220 */ /* 0x060fe20000410000 */
[----:B------:R-:W-:Y:S01]  /*baf0*/  FMUL.FTZ R18, R21, R31 ;  /* 0x0000001f15127220 */ /* 0x000fe20000410000 */
[----:B------:R-:W-:Y:S01]  /*bb00*/  FMUL.FTZ R20, R20, R28 ;  /* 0x0000001c14147220 */ /* 0x000fe20000410000 */
[----:B------:R-:W-:Y:S01]  /*bb10*/  ISETP.GE.U32.AND P0, PT, R19, R0, PT ;  /* 0x000000001300720c */ /* 0x000fe20003f06070 */
[----:B------:R-:W-:Y:S01]  /*bb20*/  FMUL.FTZ R36, R21, R30 ;  /* 0x0000001e15247220 */ /* 0x000fe20000410000 */
[C---:B------:R-:W-:Y:S01]  /*bb30*/  FFMA.FTZ R28, R42.reuse, R28, -R5 ;  /* 0x0000001c2a1c7223 */ /* 0x040fe20000010805 */
[C---:B------:R-:W-:Y:S01]  /*bb40*/  FFMA.FTZ R30, R41.reuse, R30, -R18 ;  /* 0x0000001e291e7223 */ /* 0x040fe20000010812 */
[----:B------:R-:W-:Y:S01]  /*bb50*/  FFMA.FTZ R20, R42, R29, R20 ;  /* 0x0000001d2a147223 */ /* 0x000fe20000010014 */
[----:B------:R-:W-:Y:S02]  /*bb60*/  FFMA.FTZ R21, R41, R31, R36 ;  /* 0x0000001f29157223 */ /* 0x000fe40000010024 */
[----:B------:R-:W-:Y:S01]  /*bb70*/  IMAD.MOV.U32 R41, RZ, RZ, R30 ;  /* 0x000000ffff297224 */ /* 0x000fe200078e001e */
[----:B------:R-:W-:-:S05]  /*bb80*/  MOV R42, R28 ;  /* 0x0000001c002a7202 */ /* 0x000fca0000000f00 */
[----:B------:R-:W-:Y:S05]  /*bb90*/  @P0 BRA `(.L_x_2355) ;  /* 0x0000000000bc0947 */ /* 0x000fea0003800000 */
[----:B------:R-:W-:Y:S01]  /*bba0*/  IADD3 R19, R19, R6, RZ ;  /* 0x0000000613137210 */ /* 0x000fe20007ffe0ff */
[C---:B------:R-:W-:Y:S01]  /*bbb0*/  FMUL.FTZ R5, R33.reuse, R25 ;  /* 0x0000001921057220 */ /* 0x040fe20000410000 */
[----:B------:R-:W-:Y:S01]  /*bbc0*/  FMUL.FTZ R18, R32, R27 ;  /* 0x0000001b20127220 */ /* 0x000fe20000410000 */
[----:B------:R-:W-:Y:S01]  /*bbd0*/  FMUL.FTZ R33, R33, R24 ;  /* 0x0000001821217220 */ /* 0x000fe20000410000 */
[----:B------:R-:W-:Y:S01]  /*bbe0*/  ISETP.GE.U32.AND P0, PT, R19, R0, PT ;  /* 0x000000001300720c */ /* 0x000fe20003f06070 */
[----:B------:R-:W-:Y:S01]  /*bbf0*/  FFMA.FTZ R24, R40, R24, -R5 ;  /* 0x0000001828187223 */ /* 0x000fe20000010805 */
[-C--:B------:R-:W-:Y:S01]  /*bc00*/  FMUL.FTZ R32, R32, R26.reuse ;  /* 0x0000001a20207220 */ /* 0x080fe20000410000 */
[C---:B------:R-:W-:Y:S01]  /*bc10*/  FFMA.FTZ R18, R39.reuse, R26, -R18 ;  /* 0x0000001a27127223 */ /* 0x040fe20000010812 */
[----:B------:R-:W-:Y:S01]  /*bc20*/  FFMA.FTZ R33, R40, R25, R33 ;  /* 0x0000001928217223 */ /* 0x000fe20000010021 */
[----:B------:R-:W-:Y:S01]  /*bc30*/  MOV R41, R30 ;  /* 0x0000001e00297202 */ /* 0x000fe20000000f00 */
[----:B------:R-:W-:Y:S01]  /*bc40*/  FFMA.FTZ R32, R39, R27, R32 ;  /* 0x0000001b27207223 */ /* 0x000fe20000010020 */
[----:B------:R-:W-:Y:S01]  /*bc50*/  IMAD.MOV.U32 R42, RZ, RZ, R28 ;  /* 0x000000ffff2a7224 */ /* 0x000fe200078e001c */
[----:B------:R-:W-:-:S02]  /*bc60*/  MOV R39, R18 ;  /* 0x0000001200277202 */ /* 0x000fc40000000f00 */
[----:B------:R-:W-:-:S03]  /*bc70*/  MOV R40, R24 ;  /* 0x0000001800287202 */ /* 0x000fc60000000f00 */
[----:B------:R-:W-:Y:S05]  /*bc80*/  @P0 BRA `(.L_x_2355) ;  /* 0x0000000000800947 */ /* 0x000fea0003800000 */
[----:B------:R-:W-:Y:S01]  /*bc90*/  IADD3 R5, R19, R6, RZ ;  /* 0x0000000613057210 */ /* 0x000fe20007ffe0ff */
[----:B------:R-:W-:Y:S01]  /*bca0*/  FMUL.FTZ R6, R35, R14 ;  /* 0x0000000e23067220 */ /* 0x000fe20000410000 */
[----:B------:R-:W-:Y:S01]  /*bcb0*/  IMAD.MOV.U32 R39, RZ, RZ, R18 ;  /* 0x000000ffff277224 */ /* 0x000fe200078e0012 */
[----:B------:R-:W-:Y:S02]  /*bcc0*/  MOV R40, R24 ;  /* 0x0000001800287202 */ /* 0x000fe40000000f00 */
[----:B------:R-:W-:Y:S01]  /*bcd0*/  ISETP.GE.U32.AND P0, PT, R5, R0, PT ;  /* 0x000000000500720c */ /* 0x000fe20003f06070 */
[C---:B------:R-:W-:Y:S01]  /*bce0*/  FMUL.FTZ R5, R34.reuse, R13 ;  /* 0x0000000d22057220 */ /* 0x040fe20000410000 */
[-C--:B------:R-:W-:Y:S01]  /*bcf0*/  FMUL.FTZ R0, R35, R15.reuse ;  /* 0x0000000f23007220 */ /* 0x080fe20000410000 */
[-C--:B------:R-:W-:Y:S01]  /*bd00*/  FMUL.FTZ R34, R34, R12.reuse ;  /* 0x0000000c22227220 */ /* 0x080fe20000410000 */
[C---:B------:R-:W-:Y:S01]  /*bd10*/  FFMA.FTZ R35, R43.reuse, R15, R6 ;  /* 0x0000000f2b237223 */ /* 0x040fe20000010006 */
[C---:B------:R-:W-:Y:S01]  /*bd20*/  FFMA.FTZ R5, R38.reuse, R12, -R5 ;  /* 0x0000000c26057223 */ /* 0x040fe20000010805 */
[----:B------:R-:W-:Y:S01]  /*bd30*/  FFMA.FTZ R14, R43, R14, -R0 ;  /* 0x0000000e2b0e7223 */ /* 0x000fe20000010800 */
[----:B------:R-:W-:Y:S01]  /*bd40*/  FFMA.FTZ R34, R38, R13, R34 ;  /* 0x0000000d26227223 */ /* 0x000fe20000010022 */
[----:B------:R-:W-:-:S02]  /*bd50*/  MOV R41, R30 ;  /* 0x0000001e00297202 */ /* 0x000fc40000000f00 */
[----:B------:R-:W-:Y:S01]  /*bd60*/  MOV R42, R28 ;  /* 0x0000001c002a7202 */ /* 0x000fe20000000f00 */
[----:B------:R-:W-:Y:S01]  /*bd70*/  IMAD.MOV.U32 R43, RZ, RZ, R14 ;  /* 0x000000ffff2b7224 */ /* 0x000fe200078e000e */
[----:B------:R-:W-:Y:S01]  /*bd80*/  MOV R38, R5 ;  /* 0x0000000500267202 */ /* 0x000fe20000000f00 */
[----:B------:R-:W-:Y:S01]  /*bd90*/  @!P0 FMUL.FTZ R12, R4, R11 ;  /* 0x0000000b040c8220 */ /* 0x000fe20000410000 */
[CC--:B------:R-:W-:Y:S01]  /*bda0*/  @!P0 FMUL.FTZ R0, R16.reuse, R9.reuse ;  /* 0x0000000910008220 */ /* 0x0c0fe20000410000 */
[----:B------:R-:W-:Y:S01]  /*bdb0*/  @!P0 FMUL.FTZ R6, R16, R8 ;  /* 0x0000000810068220 */ /* 0x000fe20000410000 */
[----:B------:R-:W-:Y:S01]  /*bdc0*/  @!P0 MOV R39, R18 ;  /* 0x0000001200278202 */ /* 0x000fe20000000f00 */
[-C--:B------:R-:W-:Y:S01]  /*bdd0*/  @!P0 FFMA.FTZ R12, R3, R10.reuse, -R12 ;  /* 0x0000000a030c8223 */ /* 0x080fe2000001080c */
[----:B------:R-:W-:Y:S01]  /*bde0*/  @!P0 FMUL.FTZ R10, R4, R10 ;  /* 0x0000000a040a8220 */ /* 0x000fe20000410000 */
[C---:B------:R-:W-:Y:S01]  /*bdf0*/  @!P0 FFMA.FTZ R0, R7.reuse, R8, -R0 ;  /* 0x0000000807008223 */ /* 0x040fe20000010800 */
[----:B------:R-:W-:Y:S01]  /*be00*/  @!P0 FFMA.FTZ R16, R7, R9, R6 ;  /* 0x0000000907108223 */ /* 0x000fe20000010006 */
[----:B------:R-:W-:-:S02]  /*be10*/  @!P0 IMAD.MOV.U32 R40, RZ, RZ, R24 ;  /* 0x000000ffff288224 */ /* 0x000fc400078e0018 */
[----:B------:R-:W-:Y:S01]  /*be20*/  @!P0 FFMA.FTZ R4, R3, R11, R10 ;  /* 0x0000000b03048223 */ /* 0x000fe2000001000a */
[----:B------:R-:W-:Y:S01]  /*be30*/  @!P0 MOV R41, R30 ;  /* 0x0000001e00298202 */ /* 0x000fe20000000f00 */
[----:B------:R-:W-:Y:S01]  /*be40*/  @!P0 IMAD.MOV.U32 R3, RZ, RZ, R12 ;  /* 0x000000ffff038224 */ /* 0x000fe200078e000c */
[----:B------:R-:W-:Y:S02]  /*be50*/  @!P0 MOV R42, R28 ;  /* 0x0000001c002a8202 */ /* 0x000fe40000000f00 */
[----:B------:R-:W-:Y:S02]  /*be60*/  @!P0 MOV R43, R14 ;  /* 0x0000000e002b8202 */ /* 0x000fe40000000f00 */
[----:B------:R-:W-:Y:S02]  /*be70*/  @!P0 MOV R38, R5 ;  /* 0x0000000500268202 */ /* 0x000fe40000000f00 */
[----:B------:R-:W-:-:S07]  /*be80*/  @!P0 MOV R7, R0 ;  /* 0x0000000000078202 */ /* 0x000fce0000000f00 */
.L_x_2355:
[----:B------:R-:W-:Y:S05]  /*be90*/  BSYNC B0 ;  /* 0x0000000000007941 */ /* 0x000fea0003800000 */
.L_x_2354:
[C---:B-----5:R-:W-:Y:S01]  /*bea0*/  FMUL.FTZ R9, R20.reuse, R40 ;  /* 0x0000002814097220 */ /* 0x060fe20000410000 */
[C---:B------:R-:W-:Y:S01]  /*beb0*/  FMUL.FTZ R6, R21.reuse, R39 ;  /* 0x0000002715067220 */ /* 0x040fe20000410000 */
[-C--:B------:R-:W-:Y:S01]  /*bec0*/  FMUL.FTZ R5, R20, R33.reuse ;  /* 0x0000002114057220 */ /* 0x080fe20000410000 */
[-C--:B------:R-:W-:Y:S01]  /*bed0*/  FMUL.FTZ R0, R21, R32.reuse ;  /* 0x0000002015007220 */ /* 0x080fe20000410000 */
[C---:B------:R-:W-:Y:S01]  /*bee0*/  FFMA.FTZ R9, R42.reuse, R33, R9 ;  /* 0x000000212a097223 */ /* 0x040fe20000010009 */
[C---:B------:R-:W-:Y:S01]  /*bef0*/  FFMA.FTZ R6, R41.reuse, R32, R6 ;  /* 0x0000002029067223 */ /* 0x040fe20000010006 */
[----:B------:R-:W-:Y:S01]  /*bf00*/  FFMA.FTZ R5, R42, R40, -R5 ;  /* 0x000000282a057223 */ /* 0x000fe20000010805 */
[----:B------:R-:W-:Y:S01]  /*bf10*/  FFMA.FTZ R0, R41, R39, -R0 ;  /* 0x0000002729007223 */ /* 0x000fe20000010800 */
[C---:B------:R-:W-:Y:S01]  /*bf20*/  FMUL.FTZ R8, R9.reuse, R34 ;  /* 0x0000002209087220 */ /* 0x040fe20000410000 */
[C---:B------:R-:W-:Y:S01]  /*bf30*/  FMUL.FTZ R11, R6.reuse, R43 ;  /* 0x0000002b060b7220 */ /* 0x040fe20000410000 */
[-C--:B------:R-:W-:Y:S01]  /*bf40*/  FMUL.FTZ R9, R9, R38.reuse ;  /* 0x0000002609097220 */ /* 0x080fe20000410000 */
[-C--:B------:R-:W-:Y:S01]  /*bf50*/  FMUL.FTZ R6, R6, R35.reuse ;  /* 0x0000002306067220 */ /* 0x080fe20000410000 */
[C---:B------:R-:W-:Y:S01]  /*bf60*/  FFMA.FTZ R8, R5.reuse, R38, -R8 ;  /* 0x0000002605087223 */ /* 0x040fe20000010808 */
[C---:B------:R-:W-:Y:S01]  /*bf70*/  FFMA.FTZ R11, R0.reuse, R35, R11 ;  /* 0x00000023000b7223 */ /* 0x040fe2000001000b */
[----:B------:R-:W-:Y:S01]  /*bf80*/  FFMA.FTZ R9, R5, R34, R9 ;  /* 0x0000002205097223 */ /* 0x000fe20000010009 */
[----:B------:R-:W-:-:S02]  /*bf90*/  FFMA.FTZ R6, R0, R43, -R6 ;  /* 0x0000002b00067223 */ /* 0x000fc40000010806 */
[C---:B------:R-:W-:Y:S01]  /*bfa0*/  FMUL.FTZ R27, R11.reuse, R3 ;  /* 0x000000030b1b7220 */ /* 0x040fe20000410000 */
[----:B------:R-:W-:Y:S01]  /*bfb0*/  FMUL.FTZ R30, R11, R4 ;  /* 0x000000040b1e7220 */ /* 0x000fe20000410000 */
[C---:B------:R-:W-:Y:S01]  /*bfc0*/  FMUL.FTZ R25, R9.reuse, R7 ;  /* 0x0000000709197220 */ /* 0x040fe20000410000 */
[----:B------:R-:W-:Y:S01]  /*bfd0*/  FMUL.FTZ R28, R9, R16 ;  /* 0x00000010091c7220 */ /* 0x000fe20000410000 */
[C---:B------:R-:W-:Y:S01]  /*bfe0*/  FFMA.FTZ R27, R6.reuse, R4, R27 ;  /* 0x00000004061b7223 */ /* 0x040fe2000001001b */
[----:B------:R-:W-:Y:S01]  /*bff0*/  FFMA.FTZ R30, R6, R3, -R30 ;  /* 0x00000003061e7223 */ /* 0x000fe2000001081e */
[C---:B------:R-:W-:Y:S01]  /*c000*/  FFMA.FTZ R25, R8.reuse, R16, R25 ;  /* 0x0000001008197223 */ /* 0x040fe20000010019 */
[----:B------:R-:W-:Y:S01]  /*c010*/  FFMA.FTZ R28, R8, R7, -R28 ;  /* 0x00000007081c7223 */ /* 0x000fe2000001081c */
[----:B------:R-:W-:Y:S06]  /*c020*/  BRA `(.L_x_2314) ;  /* 0x0000000c00647947 */ /* 0x000fec0003800000 */
.L_x_2331:
[----:B------:R-:W0:Y:S01]  /*c030*/  LDC R3, c[0x0][0x22c] ;  /* 0x00008b00ff037b82 */ /* 0x000e220000000800 */
[----:B------:R-:W-:Y:S01]  /*c040*/  BSSY B0, `(.L_x_2356) ;  /* 0x0000068000007945 */ /* 0x000fe20003800000 */
[----:B------:R-:W-:Y:S02]  /*c050*/  MOV R40, R5 ;  /* 0x0000000500287202 */ /* 0x000fe40000000f00 */
[----:B------:R-:W-:Y:S02]  /*c060*/  CS2R R30, SRZ ;  /* 0x00000000001e7805 */ /* 0x000fe4000001ff00 */
[----:B------:R-:W-:Y:S02]  /*c070*/  CS2R R28, SRZ ;  /* 0x00000000001c7805 */ /* 0x000fe4000001ff00 */
[----:B------:R-:W-:Y:S02]  /*c080*/  CS2R R34, SRZ ;  /* 0x0000000000227805 */ /* 0x000fe4000001ff00 */
[----:B------:R-:W-:-:S02]  /*c090*/  CS2R R32, SRZ ;  /* 0x0000000000207805 */ /* 0x000fc4000001ff00 */
[----:B------:R-:W-:Y:S01]  /*c0a0*/  CS2R R10, SRZ ;  /* 0x00000000000a7805 */ /* 0x000fe2000001ff00 */
[----:B------:R-:W1:Y:S01]  /*c0b0*/  LDC R16, c[0x0][0x218] ;  /* 0x00008600ff107b82 */ /* 0x000e620000000800 */
[----:B------:R-:W-:Y:S02]  /*c0c0*/  CS2R R8, SRZ ;  /* 0x0000000000087805 */ /* 0x000fe4000001ff00 */
[----:B------:R-:W-:Y:S02]  /*c0d0*/  CS2R R14, SRZ ;  /* 0x00000000000e7805 */ /* 0x000fe4000001ff00 */
[----:B------:R-:W-:-:S03]  /*c0e0*/  CS2R R12, SRZ ;  /* 0x00000000000c7805 */ /* 0x000fc6000001ff00 */
[----:B------:R-:W2:Y:S01]  /*c0f0*/  LDC R4, c[0x0][0x21c] ;  /* 0x00008700ff047b82 */ /* 0x000ea20000000800 */
[----:B0-----:R-:W-:-:S05]  /*c100*/  IMAD R7, R3, 0x3, R5 ;  /* 0x0000000303077824 */ /* 0x001fca00078e0205 */
[----:B------:R-:W-:Y:S02]  /*c110*/  ISETP.GE.U32.AND P0, PT, R7, R0, PT ;  /* 0x000000000700720c */ /* 0x000fe40003f06070 */
[-C--:B-1----:R-:W-:Y:S01]  /*c120*/  MOV R37, R16.reuse ;  /* 0x0000001000257202 */ /* 0x082fe20000000f00 */
[--C-:B------:R-:W-:Y:S01]  /*c130*/  IMAD.MOV.U32 R36, RZ, RZ, R16.reuse ;  /* 0x000000ffff247224 */ /* 0x100fe200078e0010 */
[-C--:B------:R-:W-:Y:S01]  /*c140*/  MOV R27, R16.reuse ;  /* 0x00000010001b7202 */ /* 0x080fe20000000f00 */
[----:B------:R-:W-:Y:S01]  /*c150*/  IMAD.MOV.U32 R21, RZ, RZ, R16 ;  /* 0x000000ffff157224 */ /* 0x000fe200078e0010 */
[-C--:B------:R-:W-:Y:S02]  /*c160*/  MOV R26, R16.reuse ;  /* 0x00000010001a7202 */ /* 0x080fe40000000f00 */
[-C--:B------:R-:W-:Y:S02]  /*c170*/  MOV R24, R16.reuse ;  /* 0x0000001000187202 */ /* 0x080fe40000000f00 */
[----:B------:R-:W-:Y:S01]  /*c180*/  MOV R20, R16 ;  /* 0x0000001000147202 */ /* 0x000fe20000000f00 */
[--C-:B--2---:R-:W-:Y:S01]  /*c190*/  IMAD.MOV.U32 R39, RZ, RZ, R4.reuse ;  /* 0x000000ffff277224 */ /* 0x104fe200078e0004 */
[-C--:B------:R-:W-:Y:S01]  /*c1a0*/  MOV R41, R4.reuse ;  /* 0x0000000400297202 */ /* 0x080fe20000000f00 */
[----:B------:R-:W-:Y:S01]  /*c1b0*/  IMAD.MOV.U32 R6, RZ, RZ, R4 ;  /* 0x000000ffff067224 */ /* 0x000fe200078e0004 */
[----:B------:R-:W-:-:S02]  /*c1c0*/  MOV R25, R4 ;  /* 0x0000000400197202 */ /* 0x000fc40000000f00 */
[-C--:B------:R-:W-:Y:S02]  /*c1d0*/  MOV R38, R4.reuse ;  /* 0x0000000400267202 */ /* 0x080fe40000000f00 */
[-C--:B------:R-:W-:Y:S02]  /*c1e0*/  MOV R5, R4.reuse ;  /* 0x0000000400057202 */ /* 0x080fe40000000f00 */
[----:B------:R-:W-:Y:S01]  /*c1f0*/  MOV R7, R4 ;  /* 0x0000000400077202 */ /* 0x000fe20000000f00 */
[----:B------:R-:W-:Y:S06]  /*c200*/  @P0 BRA `(.L_x_2357) ;  /* 0x00000004002c0947 */ /* 0x000fec0003800000 */
[----:B------:R-:W-:Y:S01]  /*c210*/  BSSY B1, `(.L_x_2357) ;  /* 0x000004a000017945 */ /* 0x000fe20003800000 */
[-C--:B------:R-:W-:Y:S01]  /*c220*/  MOV R25, R4.reuse ;  /* 0x0000000400197202 */ /* 0x080fe20000000f00 */
[----:B------:R-:W-:Y:S01]  /*c230*/  IMAD.MOV.U32 R5, RZ, RZ, R4 ;  /* 0x000000ffff057224 */ /* 0x000fe200078e0004 */
[-C--:B------:R-:W-:Y:S01]  /*c240*/  MOV R39, R4.reuse ;  /* 0x0000000400277202 */ /* 0x080fe20000000f00 */
[--C-:B------:R-:W-:Y:S01]  /*c250*/  IMAD.MOV.U32 R46, RZ, RZ, R16.reuse ;  /* 0x000000ffff2e7224 */ /* 0x100fe200078e0010 */
[-C--:B------:R-:W-:Y:S01]  /*c260*/  MOV R38, R4.reuse ;  /* 0x0000000400267202 */ /* 0x080fe20000000f00 */
[----:B------:R-:W-:Y:S01]  /*c270*/  IMAD.MOV.U32 R48, RZ, RZ, R16 ;  /* 0x000000ffff307224 */ /* 0x000fe200078e0010 */
[-C--:B------:R-:W-:Y:S02]  /*c280*/  MOV R7, R4.reuse ;  /* 0x0000000400077202 */ /* 0x080fe40000000f00 */
[----:B------:R-:W-:Y:S02]  /*c290*/  MOV R6, R4 ;  /* 0x0000000400067202 */ /* 0x000fe40000000f00 */
[----:B------:R-:W-:-:S02]  /*c2a0*/  MOV R43, R16 ;  /* 0x00000010002b7202 */ /* 0x000fc40000000f00 */
[-C--:B------:R-:W-:Y:S02]  /*c2b0*/  MOV R44, R16.reuse ;  /* 0x00000010002c7202 */ /* 0x080fe40000000f00 */
[-C--:B------:R-:W-:Y:S02]  /*c2c0*/  MOV R47, R16.reuse ;  /* 0x00000010002f7202 */ /* 0x080fe40000000f00 */
[-C--:B------:R-:W-:Y:S02]  /*c2d0*/  MOV R45, R16.reuse ;  /* 0x00000010002d7202 */ /* 0x080fe40000000f00 */
[-C--:B------:R-:W-:Y:S02]  /*c2e0*/  MOV R42, R16.reuse ;  /* 0x00000010002a7202 */ /* 0x080fe40000000f00 */
[----:B------:R-:W-:-:S07]  /*c2f0*/  MOV R49, R16 ;  /* 0x0000001000317202 */ /* 0x000fce0000000f00 */
.L_x_2358:
[----:B------:R-:W-:Y:S02]  /*c300*/  SHF.R.U32.HI R13, RZ, 0x1, R40 ;  /* 0x00000001ff0d7819 */ /* 0x000fe40000011628 */
[----:B------:R-:W-:-:S03]  /*c310*/  IADD3 R40, R40, R3, RZ ;  /* 0x0000000328287210 */ /* 0x000fc60007ffe0ff */
[----:B------:R-:W-:Y:S01]  /*c320*/  IMAD.WIDE.U32 R12, R13, 0x10, R18 ;  /* 0x000000100d0c7825 */ /* 0x000fe200078e0012 */
[----:B------:R-:W-:-:S03]  /*c330*/  SHF.R.U32.HI R9, RZ, 0x1, R40 ;  /* 0x00000001ff097819 */ /* 0x000fc60000011628 */
[----:B------:R-:W-:Y:S02]  /*c340*/  IMAD.IADD R40, R40, 0x1, R3 ;  /* 0x0000000128287824 */ /* 0x000fe400078e0203 */
[----:B------:R-:W-:Y:S01]  /*c350*/  IMAD.WIDE.U32 R8, R9, 0x10, R18 ;  /* 0x0000001009087825 */ /* 0x000fe200078e0012 */
[----:B------:R-:W2:Y:S02]  /*c360*/  LDG.E.128 R12, desc[UR60][R12.64] ;  /* 0x0000003c0c0c7981 */ /* 0x000ea4000c1e1d00 */
[----:B------:R-:W-:Y:S02]  /*c370*/  SHF.R.U32.HI R33, RZ, 0x1, R40 ;  /* 0x00000001ff217819 */ /* 0x000fe40000011628 */
[----:B------:R-:W-:Y:S01]  /*c380*/  IADD3 R40, R40, R3, RZ ;  /* 0x0000000328287210 */ /* 0x000fe20007ffe0ff */
[----:B------:R-:W3:Y:S02]  /*c390*/  LDG.E.128 R8, desc[UR60][R8.64] ;  /* 0x0000003c08087981 */ /* 0x000ee4000c1e1d00 */
[----:B------:R-:W-:Y:S01]  /*c3a0*/  IMAD.WIDE.U32 R32, R33, 0x10, R18 ;  /* 0x0000001021207825 */ /* 0x000fe200078e0012 */
[----:B------:R-:W-:-:S05]  /*c3b0*/  SHF.R.U32.HI R29, RZ, 0x1, R40 ;  /* 0x00000001ff1d7819 */ /* 0x000fca0000011628 */
[----:B------:R-:W4:Y:S01]  /*c3c0*/  LDG.E.128 R32, desc[UR60][R32.64] ;  /* 0x0000003c20207981 */ /* 0x000f22000c1e1d00 */
[----:B------:R-:W-:-:S06]  /*c3d0*/  IMAD.WIDE.U32 R28, R29, 0x10, R18 ;  /* 0x000000101d1c7825 */ /* 0x000fcc00078e0012 */
[----:B------:R-:W5:Y:S01]  /*c3e0*/  LDG.E.128 R28, desc[UR60][R28.64] ;  /* 0x0000003c1c1c7981 */ /* 0x000f62000c1e1d00 */
[----:B------:R-:W-:-:S05]  /*c3f0*/  IADD3 R40, R40, R3, RZ ;  /* 0x0000000328287210 */ /* 0x000fca0007ffe0ff */
[----:B------:R-:W-:-:S05]  /*c400*/  IMAD R21, R3, 0x3, R40 ;  /* 0x0000000303157824 */ /* 0x000fca00078e0228 */
[----:B------:R-:W-:Y:S01]  /*c410*/  ISETP.GE.U32.AND P0, PT, R21, R0, PT ;  /* 0x000000001500720c */ /* 0x000fe20003f06070 */
[-C--:B--2---:R-:W-:Y:S01]  /*c420*/  FMUL.FTZ R24, R14, R7.reuse ;  /* 0x000000070e187220 */ /* 0x084fe20000410000 */
[----:B------:R-:W-:Y:S01]  /*c430*/  FMUL.FTZ R27, R15, R7 ;  /* 0x000000070f1b7220 */ /* 0x000fe20000410000 */
[-C--:B------:R-:W-:Y:S01]  /*c440*/  FMUL.FTZ R21, R13, R6.reuse ;  /* 0x000000060d157220 */ /* 0x080fe20000410000 */
[----:B------:R-:W-:Y:S01]  /*c450*/  FMUL.FTZ R6, R12, R6 ;  /* 0x000000060c067220 */ /* 0x000fe20000410000 */
[-C--:B------:R-:W-:Y:S01]  /*c460*/  FFMA.FTZ R7, R15, R42.reuse, R24 ;  /* 0x0000002a0f077223 */ /* 0x080fe20000010018 */
[----:B------:R-:W-:Y:S01]  /*c470*/  FFMA.FTZ R20, R14, R42, -R27 ;  /* 0x0000002a0e147223 */ /* 0x000fe2000001081b */
[----:B---3--:R-:W-:Y:S01]  /*c480*/  FMUL.FTZ R24, R8, R5 ;  /* 0x0000000508187220 */ /* 0x008fe20000410000 */
[----:B------:R-:W-:Y:S01]  /*c490*/  FMUL.FTZ R27, R11, R4 ;  /* 0x000000040b1b7220 */ /* 0x000fe20000410000 */
[----:B------:R-:W-:Y:S01]  /*c4a0*/  FFMA.FTZ R16, R12, R49, -R21 ;  /* 0x000000310c107223 */ /* 0x000fe20000010815 */
[C---:B------:R-:W-:Y:S01]  /*c4b0*/  FMUL.FTZ R21, R9.reuse, R5 ;  /* 0x0000000509157220 */ /* 0x040fe20000410000 */
[----:B------:R-:W-:Y:S01]  /*c4c0*/  FFMA.FTZ R5, R9, R48, R24 ;  /* 0x0000003009057223 */ /* 0x000fe20000010018 */
[C---:B------:R-:W-:Y:S01]  /*c4d0*/  FFMA.FTZ R24, R10.reuse, R45, -R27 ;  /* 0x0000002d0a187223 */ /* 0x040fe2000001081b */
[----:B------:R-:W-:Y:S01]  /*c4e0*/  FMUL.FTZ R4, R10, R4 ;  /* 0x000000040a047220 */ /* 0x000fe20000410000 */
[----:B----4-:R-:W-:Y:S01]  /*c4f0*/  FMUL.FTZ R27, R33, R38 ;  /* 0x00000026211b7220 */ /* 0x010fe20000410000 */
[-C--:B------:R-:W-:Y:S01]  /*c500*/  FMUL.FTZ R37, R35, R39.reuse ;  /* 0x0000002723257220 */ /* 0x080fe20000410000 */
[----:B------:R-:W-:Y:S01]  /*c510*/  FMUL.FTZ R36, R34, R39 ;  /* 0x0000002722247220 */ /* 0x000fe20000410000 */
[----:B------:R-:W-:Y:S01]  /*c520*/  FFMA.FTZ R4, R11, R45, R4 ;  /* 0x0000002d0b047223 */ /* 0x000fe20000010004 */
[----:B------:R-:W-:Y:S01]  /*c530*/  FFMA.FTZ R26, R32, R47, -R27 ;  /* 0x0000002f201a7223 */ /* 0x000fe2000001081b */
[-C--:B------:R-:W-:Y:S01]  /*c540*/  FFMA.FTZ R27, R34, R44.reuse, -R37 ;  /* 0x0000002c221b7223 */ /* 0x080fe20000010825 */
[----:B------:R-:W-:Y:S01]  /*c550*/  FFMA.FTZ R39, R35, R44, R36 ;  /* 0x0000002c23277223 */ /* 0x000fe20000010024 */
[----:B-----5:R-:W-:Y:S01]  /*c560*/  FMUL.FTZ R37, R29, R25 ;  /* 0x000000191d257220 */ /* 0x020fe20000410000 */
[----:B------:R-:W-:Y:S01]  /*c570*/  FMUL.FTZ R45, R31, R41 ;  /* 0x000000291f2d7220 */ /* 0x000fe20000410000 */
[----:B------:R-:W-:Y:S01]  /*c580*/  FFMA.FTZ R21, R8, R48, -R21 ;  /* 0x0000003008157223 */ /* 0x000fe20000010815 */
[----:B------:R-:W-:Y:S01]  /*c590*/  FMUL.FTZ R38, R32, R38 ;  /* 0x0000002620267220 */ /* 0x000fe20000410000 */
[CC--:B------:R-:W-:Y:S01]  /*c5a0*/  FFMA.FTZ R36, R28.reuse, R46.reuse, -R37 ;  /* 0x0000002e1c247223 */ /* 0x0c0fe20000010825 */
[----:B------:R-:W-:Y:S01]  /*c5b0*/  FMUL.FTZ R42, R28, R25 ;  /* 0x000000191c2a7220 */ /* 0x000fe20000410000 */
[C---:B------:R-:W-:Y:S01]  /*c5c0*/  FMUL.FTZ R44, R30.reuse, R41 ;  /* 0x000000291e2c7220 */ /* 0x040fe20000410000 */
        /* <DEDUP_REMOVED lines=15> */
.L_x_2357:
[----:B------:R-:W-:Y:S05]  /*c6c0*/  BSYNC B0 ;  /* 0x0000000000007941 */ /* 0x000fea0003800000 */
.L_x_2356:
[----:B------:R-:W-:Y:S01]  /*c6d0*/  ISETP.GE.U32.AND P1, PT, R40, R0, PT ;  /* 0x000000002800720c */ /* 0x000fe20003f26070 */
[----:B------:R-:W-:-:S12]  /*c6e0*/  BSSY B0, `(.L_x_2359) ;  /* 0x0000016000007945 */ /* 0x000fd80003800000 */
[----:B------:R-:W-:Y:S05]  /*c6f0*/  @P1 BRA `(.L_x_2360) ;  /* 0x0000000000501947 */ /* 0x000fea0003800000 */
[----:B------:R-:W-:-:S05]  /*c700*/  SHF.R.U32.HI R13, RZ, 0x1, R40 ;  /* 0x00000001ff0d7819 */ /* 0x000fca0000011628 */
[----:B------:R-:W-:-:S06]  /*c710*/  IMAD.WIDE.U32 R12, R13, 0x10, R18 ;  /* 0x000000100d0c7825 */ /* 0x000fcc00078e0012 */
[----:B------:R-:W5:Y:S01]  /*c720*/  LDG.E.128 R12, desc[UR60][R12.64] ;  /* 0x0000003c0c0c7981 */ /* 0x000f62000c1e1d00 */
[----:B------:R-:W-:-:S04]  /*c730*/  IADD3 R42, R40, R3, RZ ;  /* 0x00000003282a7210 */ /* 0x000fc80007ffe0ff */
[----:B------:R-:W-:-:S13]  /*c740*/  ISETP.GE.U32.AND P0, PT, R42, R0, PT ;  /* 0x000000002a00720c */ /* 0x000fda0003f06070 */
[----:B------:R-:W-:Y:S05]  /*c750*/  @P0 BRA `(.L_x_2360) ;  /* 0x0000000000380947 */ /* 0x000fea0003800000 */
[----:B------:R-:W-:-:S05]  /*c760*/  SHF.R.U32.HI R9, RZ, 0x1, R42 ;  /* 0x00000001ff097819 */ /* 0x000fca000001162a */
[----:B------:R-:W-:-:S06]  /*c770*/  IMAD.WIDE.U32 R8, R9, 0x10, R18 ;  /* 0x0000001009087825 */ /* 0x000fcc00078e0012 */
[----:B------:R-:W5:Y:S01]  /*c780*/  LDG.E.128 R8, desc[UR60][R8.64] ;  /* 0x0000003c08087981 */ /* 0x000f62000c1e1d00 */
[----:B------:R-:W-:-:S05]  /*c790*/  IMAD.IADD R42, R42, 0x1, R3 ;  /* 0x000000012a2a7824 */ /* 0x000fca00078e0203 */
[----:B------:R-:W-:-:S13]  /*c7a0*/  ISETP.GE.U32.AND P0, PT, R42, R0, PT ;  /* 0x000000002a00720c */ /* 0x000fda0003f06070 */
[----:B------:R-:W-:Y:S05]  /*c7b0*/  @P0 BRA `(.L_x_2360) ;  /* 0x0000000000200947 */ /* 0x000fea0003800000 */
[----:B------:R-:W-:Y:S02]  /*c7c0*/  IADD3 R35, R42, R3, RZ ;  /* 0x000000032a237210 */ /* 0x000fe40007ffe0ff */
[----:B------:R-:W-:Y:S02]  /*c7d0*/  SHF.R.U32.HI R33, RZ, 0x1, R42 ;  /* 0x00000001ff217819 */ /* 0x000fe4000001162a */
[----:B------:R-:W-:-:S03]  /*c7e0*/  ISETP.GE.U32.AND P0, PT, R35, R0, PT ;  /* 0x000000002300720c */ /* 0x000fc60003f06070 */
[----:B------:R-:W-:-:S10]  /*c7f0*/  IMAD.WIDE.U32 R32, R33, 0x10, R18 ;  /* 0x0000001021207825 */ /* 0x000fd400078e0012 */
[----:B------:R-:W-:-:S05]  /*c800*/  @!P0 SHF.R.U32.HI R35, RZ, 0x1, R35 ;  /* 0x00000001ff238819 */ /* 0x000fca0000011623 */
[----:B------:R-:W-:Y:S02]  /*c810*/  @!P0 IMAD.WIDE.U32 R18, R35, 0x10, R18 ;  /* 0x0000001023128825 */ /* 0x000fe400078e0012 */
[----:B------:R-:W5:Y:S04]  /*c820*/  LDG.E.128 R32, desc[UR60][R32.64] ;  /* 0x0000003c20207981 */ /* 0x000f68000c1e1d00 */
[----:B------:R0:W5:Y:S02]  /*c830*/  @!P0 LDG.E.128 R28, desc[UR60][R18.64] ;  /* 0x0000003c121c8981 */ /* 0x000164000c1e1d00 */
.L_x_2360:
[----:B------:R-:W-:Y:S05]  /*c840*/  BSYNC B0 ;  /* 0x0000000000007941 */ /* 0x000fea0003800000 */
.L_x_2359:
[----:B------:R-:W-:Y:S04]  /*c850*/  BSSY B0, `(.L_x_2361) ;  /* 0x000003e000007945 */ /* 0x000fe80003800000 */
[----:B------:R-:W-:Y:S05]  /*c860*/  @P1 BRA `(.L_x_2362) ;  /* 0x0000000000f01947 */ /* 0x000fea0003800000 */
[----:B------:R-:W-:Y:S01]  /*c870*/  IADD3 R40, R40, R3, RZ ;  /* 0x0000000328287210 */ /* 0x000fe20007ffe0ff */
[C---:B0----5:R-:W-:Y:S01]  /*c880*/  FMUL.FTZ R19, R7.reuse, R15 ;  /* 0x0000000f07137220 */ /* 0x061fe20000410000 */
[----:B------:R-:W-:Y:S01]  /*c890*/  FMUL.FTZ R43, R7, R14 ;  /* 0x0000000e072b7220 */ /* 0x000fe20000410000 */
[----:B------:R-:W-:Y:S01]  /*c8a0*/  FMUL.FTZ R7, R6, R13 ;  /* 0x0000000d06077220 */ /* 0x000fe20000410000 */
[----:B------:R-:W-:Y:S01]  /*c8b0*/  ISETP.GE.U32.AND P0, PT, R40, R0, PT ;  /* 0x000000002800720c */ /* 0x000fe20003f06070 */
[----:B------:R-:W-:Y:S01]  /*c8c0*/  FFMA.FTZ R14, R20, R14, -R19 ;  /* 0x0000000e140e7223 */ /* 0x000fe20000010813 */
[-C--:B------:R-:W-:Y:S01]  /*c8d0*/  FMUL.FTZ R6, R6, R12.reuse ;  /* 0x0000000c06067220 */ /* 0x080fe20000410000 */
[----:B------:R-:W-:Y:S01]  /*c8e0*/  FFMA.FTZ R12, R16, R12, -R7 ;  /* 0x0000000c100c7223 */ /* 0x000fe20000010807 */
[----:B------:R-:W-:Y:S02]  /*c8f0*/  FFMA.FTZ R7, R20, R15, R43 ;  /* 0x0000000f14077223 */ /* 0x000fe4000001002b */
[----:B------:R-:W-:Y:S01]  /*c900*/  FFMA.FTZ R6, R16, R13, R6 ;  /* 0x0000000d10067223 */ /* 0x000fe20000010006 */
[----:B------:R-:W-:Y:S01]  /*c910*/  MOV R20, R14 ;  /* 0x0000000e00147202 */ /* 0x000fe20000000f00 */
[----:B------:R-:W-:-:S05]  /*c920*/  IMAD.MOV.U32 R16, RZ, RZ, R12 ;  /* 0x000000ffff107224 */ /* 0x000fca00078e000c */
[----:B------:R-:W-:Y:S05]  /*c930*/  @P0 BRA `(.L_x_2362) ;  /* 0x0000000000bc0947 */ /* 0x000fea0003800000 */
[----:B------:R-:W-:Y:S01]  /*c940*/  IADD3 R15, R40, R3, RZ ;  /* 0x00000003280f7210 */ /* 0x000fe20007ffe0ff */
[C---:B------:R-:W-:Y:S01]  /*c950*/  FMUL.FTZ R16, R5.reuse, R9 ;  /* 0x0000000905107220 */ /* 0x040fe20000410000 */
[----:B------:R-:W-:Y:S01]  /*c960*/  FMUL.FTZ R18, R5, R8 ;  /* 0x0000000805127220 */ /* 0x000fe20000410000 */
[C---:B------:R-:W-:Y:S01]  /*c970*/  FMUL.FTZ R5, R4.reuse, R11 ;  /* 0x0000000b04057220 */ /* 0x040fe20000410000 */
[----:B------:R-:W-:Y:S01]  /*c980*/  ISETP.GE.U32.AND P0, PT, R15, R0, PT ;  /* 0x000000000f00720c */ /* 0x000fe20003f06070 */
[C---:B------:R-:W-:Y:S01]  /*c990*/  FFMA.FTZ R13, R21.reuse, R8, -R16 ;  /* 0x00000008150d7223 */ /* 0x040fe20000010810 */
[-C--:B------:R-:W-:Y:S01]  /*c9a0*/  FMUL.FTZ R4, R4, R10.reuse ;  /* 0x0000000a04047220 */ /* 0x080fe20000410000 */
[C---:B------:R-:W-:Y:S01]  /*c9b0*/  FFMA.FTZ R10, R24.reuse, R10, -R5 ;  /* 0x0000000a180a7223 */ /* 0x040fe20000010805 */
[----:B------:R-:W-:Y:S01]  /*c9c0*/  FFMA.FTZ R5, R21, R9, R18 ;  /* 0x0000000915057223 */ /* 0x000fe20000010012 */
[----:B------:R-:W-:Y:S01]  /*c9d0*/  MOV R20, R14 ;  /* 0x0000000e00147202 */ /* 0x000fe20000000f00 */
[----:B------:R-:W-:Y:S01]  /*c9e0*/  FFMA.FTZ R4, R24, R11, R4 ;  /* 0x0000000b18047223 */ /* 0x000fe20000010004 */
[----:B------:R-:W-:Y:S01]  /*c9f0*/  MOV R16, R12 ;  /* 0x0000000c00107202 */ /* 0x000fe20000000f00 */
[----:B------:R-:W-:Y:S01]  /*ca00*/  IMAD.MOV.U32 R24, RZ, RZ, R10 ;  /* 0x000000ffff187224 */ /* 0x000fe200078e000a */
[----:B------:R-:W-:-:S04]  /*ca10*/  MOV R21, R13 ;  /* 0x0000000d00157202 */ /* 0x000fc80000000f00 */
[----:B------:R-:W-:Y:S05]  /*ca20*/  @P0 BRA `(.L_x_2362) ;  /* 0x0000000000800947 */ /* 0x000fea0003800000 */
[----:B------:R-:W-:Y:S01]  /*ca30*/  IADD3 R3, R15, R3, RZ ;  /* 0x000000030f037210 */ /* 0x000fe20007ffe0ff */
[----:B------:R-:W-:Y:S01]  /*ca40*/  FMUL.FTZ R8, R39, R34 ;  /* 0x0000002227087220 */ /* 0x000fe20000410000 */
[----:B------:R-:W-:Y:S01]  /*ca50*/  MOV R24, R10 ;  /* 0x0000000a00187202 */ /* 0x000fe20000000f00 */
[----:B------:R-:W-:Y:S01]  /*ca60*/  IMAD.MOV.U32 R21, RZ, RZ, R13 ;  /* 0x000000ffff157224 */ /* 0x000fe200078e000d */
[----:B------:R-:W-:Y:S01]  /*ca70*/  ISETP.GE.U32.AND P0, PT, R3, R0, PT ;  /* 0x000000000300720c */ /* 0x000fe20003f06070 */
[----:B------:R-:W-:Y:S01]  /*ca80*/  FMUL.FTZ R0, R39, R35 ;  /* 0x0000002327007220 */ /* 0x000fe20000410000 */
[C---:B------:R-:W-:Y:S01]  /*ca90*/  FMUL.FTZ R3, R38.reuse, R33 ;  /* 0x0000002126037220 */ /* 0x040fe20000410000 */
[----:B------:R-:W-:Y:S01]  /*caa0*/  FMUL.FTZ R38, R38, R32 ;  /* 0x0000002026267220 */ /* 0x000fe20000410000 */
[C---:B------:R-:W-:Y:S01]  /*cab0*/  FFMA.FTZ R39, R27.reuse, R35, R8 ;  /* 0x000000231b277223 */ /* 0x040fe20000010008 */
[----:B------:R-:W-:Y:S01]  /*cac0*/  FFMA.FTZ R34, R27, R34, -R0 ;  /* 0x000000221b227223 */ /* 0x000fe20000010800 */
[C---:B------:R-:W-:Y:S01]  /*cad0*/  FFMA.FTZ R32, R26.reuse, R32, -R3 ;  /* 0x000000201a207223 */ /* 0x040fe20000010803 */
[----:B------:R-:W-:Y:S01]  /*cae0*/  FFMA.FTZ R38, R26, R33, R38 ;  /* 0x000000211a267223 */ /* 0x000fe20000010026 */
[----:B------:R-:W-:Y:S01]  /*caf0*/  MOV R20, R14 ;  /* 0x0000000e00147202 */ /* 0x000fe20000000f00 */
[----:B------:R-:W-:Y:S01]  /*cb00*/  IMAD.MOV.U32 R16, RZ, RZ, R12 ;  /* 0x000000ffff107224 */ /* 0x000fe200078e000c */
[----:B------:R-:W-:Y:S01]  /*cb10*/  MOV R27, R34 ;  /* 0x00000022001b7202 */ /* 0x000fe20000000f00 */
[----:B------:R-:W-:-:S02]  /*cb20*/  IMAD.MOV.U32 R26, RZ, RZ, R32 ;  /* 0x000000ffff1a7224 */ /* 0x000fc400078e0020 */
        /* <DEDUP_REMOVED lines=16> */
.L_x_2362:
[----:B------:R-:W-:Y:S05]  /*cc30*/  BSYNC B0 ;  /* 0x0000000000007941 */ /* 0x000fea0003800000 */
.L_x_2361:
[C---:B------:R-:W-:Y:S01]  /*cc40*/  FMUL.FTZ R3, R6.reuse, R21 ;  /* 0x0000001506037220 */ /* 0x040fe20000410000 */
[C---:B-----5:R-:W-:Y:S01]  /*cc50*/  FMUL.FTZ R9, R7.reuse, R24 ;  /* 0x0000001807097220 */ /* 0x060fe20000410000 */
[-C--:B------:R-:W-:Y:S01]  /*cc60*/  FMUL.FTZ R7, R7, R4.reuse ;  /* 0x0000000407077220 */ /* 0x080fe20000410000 */
[-C--:B------:R-:W-:Y:S01]  /*cc70*/  FMUL.FTZ R6, R6, R5.reuse ;  /* 0x0000000506067220 */ /* 0x080fe20000410000 */
[----:B------:R-:W-:Y:S01]  /*cc80*/  FFMA.FTZ R3, R16, R5, R3 ;  /* 0x0000000510037223 */ /* 0x000fe20000010003 */
        /* <DEDUP_REMOVED lines=12> */
[CC--:B------:R-:W-:Y:S01]  /*cd50*/  FMUL.FTZ R5, R3.reuse, R36.reuse ;  /* 0x0000002403057220 */ /* 0x0c0fe20000410000 */
[----:B------:R-:W-:Y:S01]  /*cd60*/  FMUL.FTZ R6, R6, R41 ;  /* 0x0000002906067220 */ /* 0x000fe20000410000 */
[----:B------:R-:W-:Y:S01]  /*cd70*/  FMUL.FTZ R3, R3, R25 ;  /* 0x0000001903037220 */ /* 0x000fe20000410000 */
[----:B------:R-:W-:Y:S01]  /*cd80*/  FFMA.FTZ R27, R4, R41, R27 ;  /* 0x00000029041b7223 */ /* 0x000fe2000001001b */
[----:B------:R-:W-:Y:S01]  /*cd90*/  FFMA.FTZ R25, R0, R25, R5 ;  /* 0x0000001900197223 */ /* 0x000fe20000010005 */
[----:B------:R-:W-:Y:S01]  /*cda0*/  FFMA.FTZ R30, R4, R37, -R6 ;  /* 0x00000025041e7223 */ /* 0x000fe20000010806 */
[----:B------:R-:W-:-:S07]  /*cdb0*/  FFMA.FTZ R28, R0, R36, -R3 ;  /* 0x00000024001c7223 */ /* 0x000fce0000010803 */
.L_x_2314:
[----:B------:R-:W-:Y:S05]  /*cdc0*/  BSYNC B6 ;  /* 0x0000000000067941 */ /* 0x000fea0003800000 */
.L_x_2313:
[----:B------:R-:W-:Y:S02]  /*cdd0*/  ULDC UR4, c[0x0][0x23c] ;  /* 0x00008f0000047ab9 */ /* 0x000fe40000000800 */
[----:B------:R-:W-:-:S13]  /*cde0*/  ISETP.NE.AND P0, PT, RZ, UR4, PT ;  /* 0x00000004ff007c0c */ /* 0x000fda000bf05270 */
[----:B------:R-:W-:Y:S05]  /*cdf0*/  @!P0 BRA `(.L_x_2363) ;  /* 0x0000000000a08947 */ /* 0x000fea0003800000 */
[----:B------:R-:W1:Y:S01]  /*ce00*/  S2R R4, SR_CgaCtaId ;  /* 0x0000000000047919 */ /* 0x000e620000008800 */
[----:B------:R-:W2:Y:S01]  /*ce10*/  LDC R14, c[0x0][RZ] ;  /* 0x00000000ff0e7b82 */ /* 0x000ea20000000800 */
[----:B------:R-:W-:Y:S02]  /*ce20*/  MOV R0, 0x400 ;  /* 0x0000040000007802 */ /* 0x000fe40000000f00 */
[----:B------:R-:W-:Y:S02]  /*ce30*/  MOV R29, R25 ;  /* 0x00000019001d7202 */ /* 0x000fe40000000f00 */
[----:B------:R-:W-:Y:S02]  /*ce40*/  IADD3 R3, R0, 0x10, RZ ;  /* 0x0000001000037810 */ /* 0x000fe40007ffe0ff */
[----:B------:R-:W-:Y:S01]  /*ce50*/  MOV R31, R27 ;  /* 0x0000001b001f7202 */ /* 0x000fe20000000f00 */
[----:B------:R-:W3:Y:S01]  /*ce60*/  LDC R13, c[0x0][0x4] ;  /* 0x00000100ff0d7b82 */ /* 0x000ee20000000800 */
[----:B--2---:R-:W-:Y:S01]  /*ce70*/  IMAD R0, R2, R14, R17 ;  /* 0x0000000e02007224 */ /* 0x004fe200078e0211 */
[----:B-1----:R-:W-:-:S02]  /*ce80*/  LEA R3, R4, R3, 0x18 ;  /* 0x0000000304037211 */ /* 0x002fc400078ec0ff */
[----:B---3--:R-:W-:-:S03]  /*ce90*/  SHF.R.U32.HI R4, RZ, 0x1, R13 ;  /* 0x00000001ff047819 */ /* 0x008fc6000001160d */
[----:B------:R-:W-:Y:S01]  /*cea0*/  IMAD R0, R0, 0x10, R3 ;  /* 0x0000001000007824 */ /* 0x000fe200078e0203 */
[----:B------:R-:W-:-:S04]  /*ceb0*/  ISETP.NE.AND P0, PT, R4, RZ, PT ;  /* 0x000000ff0400720c */ /* 0x000fc80003f05270 */
[----:B------:R1:W-:Y:S09]  /*cec0*/  STS.128 [R0], R28 ;  /* 0x0000001c00007388 */ /* 0x0003f20000000c00 */
[----:B------:R-:W-:Y:S05]  /*ced0*/  @!P0 BRA `(.L_x_2363) ;  /* 0x0000000000688947 */ /* 0x000fea0003800000 */
.L_x_2366:
[-C--:B------:R-:W-:Y:S01]  /*cee0*/  IADD3 R6, R2, R4.reuse, RZ ;  /* 0x0000000402067210 */ /* 0x080fe20007ffe0ff */
[----:B------:R-:W-:Y:S05]  /*cef0*/  WARPSYNC.ALL ;  /* 0x0000000000007948 */ /* 0x000fea0003800000 */
[----:B------:R-:W-:Y:S01]  /*cf00*/  BAR.SYNC.DEFER_BLOCKING 0x0 ;  /* 0x0000000000007b1d */ /* 0x000fe20000010000 */
[----:B------:R-:W-:Y:S02]  /*cf10*/  ISETP.GE.U32.AND P0, PT, R6, R13, PT ;  /* 0x0000000d0600720c */ /* 0x000fe40003f06070 */
[----:B------:R-:W-:Y:S02]  /*cf20*/  ISETP.GT.AND P1, PT, R4, 0x1, PT ;  /* 0x000000010400780c */ /* 0x000fe40003f24270 */
[----:B------:R-:W-:Y:S01]  /*cf30*/  ISETP.GE.U32.OR P0, PT, R2, R4, P0 ;  /* 0x000000040200720c */ /* 0x000fe20000706470 */
[----:B------:R-:W-:Y:S01]  /*cf40*/  BSSY B0, `(.L_x_2364) ;  /* 0x0000011000007945 */ /* 0x000fe20003800000 */
[----:B------:R-:W-:-:S11]  /*cf50*/  SHF.R.S32.HI R12, RZ, 0x1, R4 ;  /* 0x00000001ff0c7819 */ /* 0x000fd60000011404 */
[----:B--2---:R-:W-:Y:S05]  /*cf60*/  @P0 BRA `(.L_x_2365) ;  /* 0x0000000000380947 */ /* 0x004fea0003800000 */
[----:B------:R-:W-:-:S05]  /*cf70*/  IMAD R4, R6, R14, R17 ;  /* 0x0000000e06047224 */ /* 0x000fca00078e0211 */
[----:B------:R-:W-:-:S06]  /*cf80*/  LEA R4, R4, R3, 0x4 ;  /* 0x0000000304047211 */ /* 0x000fcc00078e20ff */
[----:B------:R-:W2:Y:S02]  /*cf90*/  LDS.128 R4, [R4] ;  /* 0x0000000004047984 */ /* 0x000ea40000000c00 */
[C---:B--2---:R-:W-:Y:S01]  /*cfa0*/  FMUL.FTZ R9, R25.reuse, R5 ;  /* 0x0000000519097220 */ /* 0x044fe20000410000 */
[----:B------:R-:W-:Y:S01]  /*cfb0*/  FMUL.FTZ R8, R25, R4 ;  /* 0x0000000419087220 */ /* 0x000fe20000410000 */
[C---:B------:R-:W-:Y:S01]  /*cfc0*/  FMUL.FTZ R11, R27.reuse, R7 ;  /* 0x000000071b0b7220 */ /* 0x040fe20000410000 */
[----:B------:R-:W-:Y:S01]  /*cfd0*/  FMUL.FTZ R10, R27, R6 ;  /* 0x000000061b0a7220 */ /* 0x000fe20000410000 */
[C---:B------:R-:W-:Y:S01]  /*cfe0*/  FFMA.FTZ R24, R28.reuse, R4, -R9 ;  /* 0x000000041c187223 */ /* 0x040fe20000010809 */
[----:B------:R-:W-:Y:S01]  /*cff0*/  FFMA.FTZ R25, R28, R5, R8 ;  /* 0x000000051c197223 */ /* 0x000fe20000010008 */
[C---:B------:R-:W-:Y:S01]  /*d000*/  FFMA.FTZ R26, R30.reuse, R6, -R11 ;  /* 0x000000061e1a7223 */ /* 0x040fe2000001080b */
[----:B------:R-:W-:Y:S02]  /*d010*/  FFMA.FTZ R27, R30, R7, R10 ;  /* 0x000000071e1b7223 */ /* 0x000fe4000001000a */
[----:B-1----:R-:W-:Y:S01]  /*d020*/  MOV R28, R24 ;  /* 0x00000018001c7202 */ /* 0x002fe20000000f00 */
[----:B------:R-:W-:-:S02]  /*d030*/  IMAD.MOV.U32 R30, RZ, RZ, R26 ;  /* 0x000000ffff1e7224 */ /* 0x000fc400078e001a */
[----:B------:R2:W-:Y:S05]  /*d040*/  STS.128 [R0], R24 ;  /* 0x0000001800007388 */ /* 0x0005ea0000000c00 */
.L_x_2365:
[----:B------:R-:W-:Y:S05]  /*d050*/  BSYNC B0 ;  /* 0x0000000000007941 */ /* 0x000fea0003800000 */
.L_x_2364:
[----:B------:R-:W-:Y:S01]  /*d060*/  MOV R4, R12 ;  /* 0x0000000c00047202 */ /* 0x000fe20000000f00 */
[----:B------:R-:W-:Y:S06]  /*d070*/  @P1 BRA `(.L_x_2366) ;  /* 0xfffffffc00981947 */ /* 0x000fec000383ffff */
.L_x_2363:
[----:B------:R-:W-:Y:S02]  /*d080*/  ULDC UR4, c[0x0][0x238] ;  /* 0x00008e0000047ab9 */ /* 0x000fe40000000800 */
[----:B------:R-:W-:-:S13]  /*d090*/  ISETP.NE.AND P0, PT, RZ, UR4, PT ;  /* 0x00000004ff007c0c */ /* 0x000fda000bf05270 */
[----:B------:R-:W-:Y:S05]  /*d0a0*/  @!P0 BRA `(.L_x_2367) ;  /* 0x0000000400108947 */ /* 0x000fea0003800000 */
[----:B0-----:R-:W0:Y:S02]  /*d0b0*/  LDC R19, c[0x0][RZ] ;  /* 0x00000000ff137b82 */ /* 0x001e240000000800 */
[----:B0-----:R-:W-:Y:S02]  /*d0c0*/  ISETP.GT.AND P0, PT, R19, 0x20, PT ;  /* 0x000000201300780c */ /* 0x001fe40003f04270 */
[----:B-12---:R-:W-:-:S11]  /*d0d0*/  MOV R0, R19 ;  /* 0x0000001300007202 */ /* 0x006fd60000000f00 */
[----:B------:R-:W-:Y:S05]  /*d0e0*/  @!P0 BRA `(.L_x_2368) ;  /* 0x0000000000a08947 */ /* 0x000fea0003800000 */
[----:B------:R-:W0:Y:S01]  /*d0f0*/  S2UR UR5, SR_CgaCtaId ;  /* 0x00000000000579c3 */ /* 0x000e220000008800 */
[----:B------:R-:W-:Y:S01]  /*d100*/  UMOV UR4, 0x400 ;  /* 0x0000040000047882 */ /* 0x000fe20000000000 */
[----:B------:R-:W-:Y:S01]  /*d110*/  IMAD R0, R2, R19, R17 ;  /* 0x0000001302007224 */ /* 0x000fe200078e0211 */
[----:B------:R-:W-:Y:S01]  /*d120*/  UIADD3 UR4, UR4, 0x10, URZ ;  /* 0x0000001004047890 */ /* 0x000fe2000fffe03f */
[----:B------:R-:W-:Y:S01]  /*d130*/  MOV R24, R28 ;  /* 0x0000001c00187202 */ /* 0x000fe20000000f00 */
[----:B------:R-:W-:Y:S02]  /*d140*/  IMAD.MOV.U32 R26, RZ, RZ, R30 ;  /* 0x000000ffff1a7224 */ /* 0x000fe400078e001e */
[----:B0-----:R-:W-:-:S06]  /*d150*/  ULEA UR4, UR5, UR4, 0x18 ;  /* 0x0000000405047291 */ /* 0x001fcc000f8ec03f */
[----:B------:R-:W-:Y:S02]  /*d160*/  LEA R3, R0, UR4, 0x4 ;  /* 0x0000000400037c11 */ /* 0x000fe4000f8e20ff */
[----:B------:R-:W-:-:S03]  /*d170*/  LEA.HI R0, R19, R19, RZ, 0x1 ;  /* 0x0000001313007211 */ /* 0x000fc600078f08ff */
[----:B------:R0:W-:Y:S01]  /*d180*/  STS.128 [R3], R24 ;  /* 0x0000001803007388 */ /* 0x0001e20000000c00 */
[----:B------:R-:W-:Y:S01]  /*d190*/  SHF.R.S32.HI R4, RZ, 0x1, R0 ;  /* 0x00000001ff047819 */ /* 0x000fe20000011400 */
[----:B------:R-:W-:-:S03]  /*d1a0*/  HFMA2.MMA R0, -RZ, RZ, 0, 1.9073486328125e-06 ;  /* 0x00000020ff007435 */ /* 0x000fc600000001ff */
[----:B------:R-:W-:-:S13]  /*d1b0*/  ISETP.GE.AND P0, PT, R4, 0x20, PT ;  /* 0x000000200400780c */ /* 0x000fda0003f06270 */
[----:B0-----:R-:W-:Y:S05]  /*d1c0*/  @!P0 BRA `(.L_x_2368) ;  /* 0x0000000000688947 */ /* 0x001fea0003800000 */
[----:B------:R-:W-:-:S07]  /*d1d0*/  MOV R0, R4 ;  /* 0x0000000400007202 */ /* 0x000fce0000000f00 */
.L_x_2371:
[----:B------:R-:W-:Y:S01]  /*d1e0*/  IADD3 R4, R17, R0, RZ ;  /* 0x0000000011047210 */ /* 0x000fe20007ffe0ff */
[----:B------:R-:W-:Y:S05]  /*d1f0*/  WARPSYNC.ALL ;  /* 0x0000000000007948 */ /* 0x000fea0003800000 */
[----:B------:R-:W-:Y:S01]  /*d200*/  BAR.SYNC.DEFER_BLOCKING 0x0 ;  /* 0x0000000000007b1d */ /* 0x000fe20000010000 */
[----:B------:R-:W-:-:S04]  /*d210*/  ISETP.GE.U32.AND P0, PT, R4, R19, PT ;  /* 0x000000130400720c */ /* 0x000fc80003f06070 */
[----:B------:R-:W-:Y:S01]  /*d220*/  ISETP.GE.U32.OR P0, PT, R17, R0, P0 ;  /* 0x000000001100720c */ /* 0x000fe20000706470 */
[----:B------:R-:W-:-:S12]  /*d230*/  BSSY B0, `(.L_x_2369) ;  /* 0x000000f000007945 */ /* 0x000fd80003800000 */
[----:B0-----:R-:W-:Y:S05]  /*d240*/  @P0 BRA `(.L_x_2370) ;  /* 0x0000000000340947 */ /* 0x001fea0003800000 */
[----:B------:R-:W-:-:S06]  /*d250*/  IMAD R4, R0, 0x10, R3 ;  /* 0x0000001000047824 */ /* 0x000fcc00078e0203 */
[----:B------:R-:W0:Y:S02]  /*d260*/  LDS.128 R4, [R4] ;  /* 0x0000000004047984 */ /* 0x000e240000000c00 */
[----:B0-----:R-:W-:Y:S01]  /*d270*/  FMUL.FTZ R11, R25, R4 ;  /* 0x00000004190b7220 */ /* 0x001fe20000410000 */
[----:B------:R-:W-:Y:S01]  /*d280*/  FMUL.FTZ R15, R27, R6 ;  /* 0x000000061b0f7220 */ /* 0x000fe20000410000 */
[----:B------:R-:W-:Y:S01]  /*d290*/  FMUL.FTZ R9, R25, R5 ;  /* 0x0000000519097220 */ /* 0x000fe20000410000 */
[----:B------:R-:W-:Y:S01]  /*d2a0*/  FMUL.FTZ R13, R27, R7 ;  /* 0x000000071b0d7220 */ /* 0x000fe20000410000 */
[----:B------:R-:W-:Y:S01]  /*d2b0*/  FFMA.FTZ R25, R28, R5, R11 ;  /* 0x000000051c197223 */ /* 0x000fe2000001000b */
[----:B------:R-:W-:Y:S01]  /*d2c0*/  FFMA.FTZ R27, R30, R7, R15 ;  /* 0x000000071e1b7223 */ /* 0x000fe2000001000f */
[----:B------:R-:W-:Y:S01]  /*d2d0*/  FFMA.FTZ R24, R28, R4, -R9 ;  /* 0x000000041c187223 */ /* 0x000fe20000010809 */
[----:B------:R-:W-:-:S04]  /*d2e0*/  FFMA.FTZ R26, R30, R6, -R13 ;  /* 0x000000061e1a7223 */ /* 0x000fc8000001080d */
[----:B------:R-:W-:Y:S01]  /*d2f0*/  MOV R28, R24 ;  /* 0x00000018001c7202 */ /* 0x000fe20000000f00 */
[----:B------:R0:W-:Y:S01]  /*d300*/  STS.128 [R3], R24 ;  /* 0x0000001803007388 */ /* 0x0001e20000000c00 */
[----:B------:R-:W-:-:S07]  /*d310*/  MOV R30, R26 ;  /* 0x0000001a001e7202 */ /* 0x000fce0000000f00 */
.L_x_2370:
[----:B------:R-:W-:Y:S05]  /*d320*/  BSYNC B0 ;  /* 0x0000000000007941 */ /* 0x000fea0003800000 */
.L_x_2369:
[----:B------:R-:W-:-:S04]  /*d330*/  SHF.R.S32.HI R0, RZ, 0x1, R0 ;  /* 0x00000001ff007819 */ /* 0x000fc80000011400 */
[----:B------:R-:W-:-:S13]  /*d340*/  ISETP.GE.AND P0, PT, R0, 0x20, PT ;  /* 0x000000200000780c */ /* 0x000fda0003f06270 */
[----:B------:R-:W-:Y:S05]  /*d350*/  @P0 BRA `(.L_x_2371) ;  /* 0xfffffffc00a00947 */ /* 0x000fea000383ffff */
[----:B------:R-:W-:-:S11]  /*d360*/  HFMA2.MMA R0, -RZ, RZ, 0, 1.9073486328125e-06 ;  /* 0x00000020ff007435 */ /* 0x000fd600000001ff */
.L_x_2368:
[----:B------:R-:W-:Y:S01]  /*d370*/  ISETP.GE.AND P0, PT, R0, 0x2, PT ;  /* 0x000000020000780c */ /* 0x000fe20003f06270 */
[----:B------:R-:W-:Y:S05]  /*d380*/  WARPSYNC.ALL ;  /* 0x0000000000007948 */ /* 0x000fea0003800000 */
[----:B------:R-:W-:Y:S07]  /*d390*/  BAR.SYNC.DEFER_BLOCKING 0x0 ;  /* 0x0000000000007b1d */ /* 0x000fee0000010000 */
[----:B------:R-:W-:Y:S05]  /*d3a0*/  @!P0 BRA `(.L_x_2367) ;  /* 0x0000000000508947 */ /* 0x000fea0003800000 */
[----:B------:R-:W-:-:S07]  /*d3b0*/  IMAD.MOV.U32 R4, RZ, RZ, 0x1 ;  /* 0x00000001ff047424 */ /* 0x000fce00078e00ff */
.L_x_2372:
[----:B------:R-:W1:Y:S04]  /*d3c0*/  SHFL.DOWN PT, R5, R25, R4, 0x1f ;  /* 0x08001f0419057589 */ /* 0x000e6800000e0000 */
[----:B------:R-:W2:Y:S04]  /*d3d0*/  SHFL.DOWN PT, R9, R27, R4, 0x1f ;  /* 0x08001f041b097589 */ /* 0x000ea800000e0000 */
[----:B0-----:R-:W0:Y:S04]  /*d3e0*/  SHFL.DOWN PT, R3, R28, R4, 0x1f ;  /* 0x08001f041c037589 */ /* 0x001e2800000e0000 */
[----:B------:R3:W4:Y:S02]  /*d3f0*/  SHFL.DOWN PT, R7, R30, R4, 0x1f ;  /* 0x08001f041e077589 */ /* 0x00072400000e0000 */
[----:B---3--:R-:W-:Y:S01]  /*d400*/  SHF.L.U32 R4, R4, 0x1, RZ ;  /* 0x0000000104047819 */ /* 0x008fe200000006ff */
[----:B-1----:R-:W-:-:S03]  /*d410*/  FMUL.FTZ R6, R5, R25 ;  /* 0x0000001905067220 */ /* 0x002fc60000410000 */
[----:B------:R-:W-:Y:S01]  /*d420*/  ISETP.GE.AND P0, PT, R4, R0, PT ;  /* 0x000000000400720c */ /* 0x000fe20003f06270 */
[----:B--2---:R-:W-:Y:S01]  /*d430*/  FMUL.FTZ R10, R9, R27 ;  /* 0x0000001b090a7220 */ /* 0x004fe20000410000 */
[C---:B0-----:R-:W-:Y:S01]  /*d440*/  FMUL.FTZ R8, R3.reuse, R25 ;  /* 0x0000001903087220 */ /* 0x041fe20000410000 */
[----:B------:R-:W-:Y:S01]  /*d450*/  FFMA.FTZ R6, R3, R28, -R6 ;  /* 0x0000001c03067223 */ /* 0x000fe20000010806 */
[C---:B----4-:R-:W-:Y:S01]  /*d460*/  FMUL.FTZ R12, R7.reuse, R27 ;  /* 0x0000001b070c7220 */ /* 0x050fe20000410000 */
[----:B------:R-:W-:Y:S01]  /*d470*/  FFMA.FTZ R10, R7, R30, -R10 ;  /* 0x0000001e070a7223 */ /* 0x000fe2000001080a */
[----:B------:R-:W-:Y:S02]  /*d480*/  FFMA.FTZ R25, R5, R28, R8 ;  /* 0x0000001c05197223 */ /* 0x000fe40000010008 */
[----:B------:R-:W-:Y:S01]  /*d490*/  MOV R28, R6 ;  /* 0x00000006001c7202 */ /* 0x000fe20000000f00 */
[----:B------:R-:W-:Y:S01]  /*d4a0*/  FFMA.FTZ R27, R9, R30, R12 ;  /* 0x0000001e091b7223 */ /* 0x000fe2000001000c */
[----:B------:R-:W-:-:S03]  /*d4b0*/  MOV R30, R10 ;  /* 0x0000000a001e7202 */ /* 0x000fc60000000f00 */
[----:B------:R-:W-:Y:S05]  /*d4c0*/  @!P0 BRA `(.L_x_2372) ;  /* 0xfffffffc00bc8947 */ /* 0x000fea000383ffff */
[----:B------:R-:W-:Y:S01]  /*d4d0*/  IMAD.MOV.U32 R28, RZ, RZ, R6 ;  /* 0x000000ffff1c7224 */ /* 0x000fe200078e0006 */
[----:B------:R-:W-:-:S07]  /*d4e0*/  MOV R30, R10 ;  /* 0x0000000a001e7202 */ /* 0x000fce0000000f00 */
.L_x_2367:
[----:B0-----:R-:W0:Y:S01]  /*d4f0*/  LDC R3, c[0x0][0x3f4] ;  /* 0x0000fd00ff037b82 */ /* 0x001e220000000800 */
[----:B------:R-:W-:Y:S01]  /*d500*/  HFMA2.MMA R16, -RZ, RZ, 0, 0 ;  /* 0x00000000ff107435 */ /* 0x000fe200000001ff */
[----:B------:R-:W-:Y:S02]  /*d510*/  MOV R18, RZ ;  /* 0x000000ff00127202 */ /* 0x000fe40000000f00 */
[----:B0-----:R-:W-:-:S13]  /*d520*/  ISETP.NE.AND P1, PT, R3, RZ, PT ;  /* 0x000000ff0300720c */ /* 0x001fda0003f25270 */
[----:B------:R-:W-:Y:S05]  /*d530*/  @!P1 BRA `(.L_x_2373) ;  /* 0x0000001000449947 */ /* 0x000fea0003800000 */
        /* <DEDUP_REMOVED lines=267> */
[----:B-12---:R-:W-:-:S05]  /*e5f0*/  IMAD.HI.U32 R0, R7, UR7, R6 ;  /* 0x0000000707007c27 */ /* 0x006fca000f8e0006 */
[----:B------:R-:W-:Y:S01]  /*e600*/  SHF.R.U32.HI R0, RZ, UR4, R0 ;  /* 0x00000004ff007c19 */ /* 0x000fe20008011600 */
[----:B------:R-:W-:-:S03]  /*e610*/  ULDC UR4, c[0x0][0x5e4] ;  /* 0x0001790000047ab9 */ /* 0x000fc60000000800 */
[----:B------:R-:W-:-:S05]  /*e620*/  IADD3 R5, -R0, RZ, RZ ;  /* 0x000000ff00057210 */ /* 0x000fca0007ffe1ff */
[----:B------:R-:W-:-:S04]  /*e630*/  IMAD R5, R5, UR6, R7 ;  /* 0x0000000605057c24 */ /* 0x000fc8000f8e0207 */
[----:B------:R-:W-:-:S07]  /*e640*/  IMAD R18, R5, UR4, R18 ;  /* 0x0000000405127c24 */ /* 0x000fce000f8e0212 */
.L_x_2373:
[----:B------:R-:W-:Y:S02]  /*e650*/  ULDC.64 UR4, c[0x0][0x5f8] ;  /* 0x00017e0000047ab9 */ /* 0x000fe40000000a00 */
[----:B------:R-:W-:-:S04]  /*e660*/  IADD3 R6, P0, R18, UR4, RZ ;  /* 0x0000000412067c10 */ /* 0x000fc8000ff1e0ff */
[----:B------:R-:W-:Y:S01]  /*e670*/  IADD3.X R7, RZ, UR5, RZ, P0, !PT ;  /* 0x00000005ff077c10 */ /* 0x000fe200087fe4ff */
[----:B------:R-:W-:Y:S08]  /*e680*/  @!P1 BRA `(.L_x_2374) ;  /* 0x0000001000489947 */ /* 0x000ff00003800000 */
[----:B------:R-:W-:Y:S01]  /*e690*/  IADD3 R5, R23, 0x1, RZ ;  /* 0x0000000117057810 */ /* 0x000fe20007ffe0ff */
        /* <DEDUP_REMOVED lines=273> */
.L_x_2374:
        /* <DEDUP_REMOVED lines=13> */
[----:B-12---:R-:W0:Y:S01]  /*f880*/  S2R R0, SR_CTAID.X ;  /* 0x0000000000007919 */ /* 0x006e220000002500 */
[----:B------:R-:W-:Y:S01]  /*f890*/  ULDC UR6, c[0x0][0x244] ;  /* 0x0000910000067ab9 */ /* 0x000fe20000000800 */
[----:B------:R-:W-:Y:S01]  /*f8a0*/  HFMA2.MMA R16, -RZ, RZ, 0, 0 ;  /* 0x00000000ff107435 */ /* 0x000fe200000001ff */
[----:B------:R-:W-:Y:S01]  /*f8b0*/  IMAD R7, R17, UR6, RZ ;  /* 0x0000000611077c24 */ /* 0x000fe2000f8e02ff */
[----:B------:R-:W-:Y:S01]  /*f8c0*/  ULDC UR6, c[0x0][0x248] ;  /* 0x0000920000067ab9 */ /* 0x000fe20000000800 */
[----:B------:R-:W-:Y:S02]  /*f8d0*/  MOV R18, RZ ;  /* 0x000000ff00127202 */ /* 0x000fe40000000f00 */
[----:B------:R-:W-:Y:S01]  /*f8e0*/  IMAD R7, R2, UR6, R7 ;  /* 0x0000000602077c24 */ /* 0x000fe2000f8e0207 */
[----:B------:R-:W-:-:S03]  /*f8f0*/  ULDC UR6, c[0x0][0x230] ;  /* 0x00008c0000067ab9 */ /* 0x000fc60000000800 */
[----:B0-----:R-:W-:-:S04]  /*f900*/  IMAD R7, R0, UR6, R7 ;  /* 0x0000000600077c24 */ /* 0x001fc8000f8e0207 */
[----:B------:R-:W-:Y:S01]  /*f910*/  IMAD.SHL.U32 R9, R7, 0x2, RZ ;  /* 0x0000000207097824 */ /* 0x000fe200078e00ff */
        /* <DEDUP_REMOVED lines=274> */
.L_x_2376:
[----:B------:R-:W-:-:S04]  /*10a40*/  IADD3 R6, P0, R18, UR4, RZ ;  /* 0x0000000412067c10 */ /* 0x000fc8000ff1e0ff */
[----:B------:R-:W-:Y:S01]  /*10a50*/  IADD3.X R7, RZ, UR5, RZ, P0, !PT ;  /* 0x00000005ff077c10 */ /* 0x000fe200087fe4ff */
[----:B------:R-:W-:Y:S08]  /*10a60*/  @!P1 BRA `(.L_x_2377) ;  /* 0x0000001000489947 */ /* 0x000ff00003800000 */
[----:B------:R-:W-:Y:S01]  /*10a70*/  HFMA2.MMA R10, -RZ, RZ, 0, 0 ;  /* 0x00000000ff0a7435 */ /* 0x000fe200000001ff */
[----:B------:R-:W-:Y:S01]  /*10a80*/  VIADD R11, R9, 0x1 ;  /* 0x00000001090b7836 */ /* 0x000fe20000000000 */
        /* <DEDUP_REMOVED lines=265> */
[----:B------:R-:W-:-:S08]  /*11b20*/  ULDC UR6, c[0x0][0x520] ;  /* 0x0001480000067ab9 */ /* 0x000fd00000000800 */
[----:B------:R-:W-:-:S05]  /*11b30*/  IMAD.HI.U32 R3, R11, UR9, R10 ;  /* 0x000000090b037c27 */ /* 0x000fca000f8e000a */
[----:B------:R-:W-:Y:S01]  /*11b40*/  SHF.R.U32.HI R3, RZ, UR6, R3 ;  /* 0x00000006ff037c19 */ /* 0x000fe20008011603 */
[----:B------:R-:W-:-:S03]  /*11b50*/  ULDC UR6, c[0x0][0x5e4] ;  /* 0x0001790000067ab9 */ /* 0x000fc60000000800 */
[----:B------:R-:W-:-:S05]  /*11b60*/  IADD3 R3, -R3, RZ, RZ ;  /* 0x000000ff03037210 */ /* 0x000fca0007ffe1ff */
[----:B------:R-:W-:-:S04]  /*11b70*/  IMAD R3, R3, UR8, R11 ;  /* 0x0000000803037c24 */ /* 0x000fc8000f8e020b */
[----:B------:R-:W-:-:S07]  /*11b80*/  IMAD R16, R3, UR6, R16 ;  /* 0x0000000603107c24 */ /* 0x000fce000f8e0210 */
.L_x_2377:
        /* <DEDUP_REMOVED lines=16> */
.L_x_2379:
[----:B------:R-:W-:Y:S05]  /*11c90*/  BSYNC B0 ;  /* 0x0000000000007941 */ /* 0x000fea0003800000 */
.L_x_2378:
[----:B------:R-:W-:Y:S01]  /*11ca0*/  PRMT R3, R3, 0x9910, RZ ;  /* 0x0000991003037816 */ /* 0x000fe200000000ff */
[----:B------:R-:W-:Y:S01]  /*11cb0*/  BSSY B0, `(.L_x_2380) ;  /* 0x0000010000007945 */ /* 0x000fe20003800000 */
[----:B------:R-:W-:Y:S02]  /*11cc0*/  LOP3.LUT P0, RZ, R17, R2, RZ, 0xfc, !PT ;  /* 0x0000000211ff7212 */ /* 0x000fe4000780fcff */
[----:B------:R-:W-:-:S13]  /*11cd0*/  ISETP.NE.AND P1, PT, R3, RZ, PT ;  /* 0x000000ff0300720c */ /* 0x000fda0003f25270 */
[----:B------:R-:W-:Y:S05]  /*11ce0*/  @!P1 BRA `(.L_x_2381) ;  /* 0x0000000000309947 */ /* 0x000fea0003800000 */
[----:B------:R-:W0:Y:S01]  /*11cf0*/  S2UR UR4, SR_CTAID.Y ;  /* 0x00000000000479c3 */ /* 0x000e220000002600 */
[----:B------:R-:W-:Y:S02]  /*11d00*/  ISETP.NE.AND P2, PT, R15, RZ, PT ;  /* 0x000000ff0f00720c */ /* 0x000fe40003f45270 */
[----:B------:R-:W-:Y:S02]  /*11d10*/  MOV R24, R28 ;  /* 0x0000001c00187202 */ /* 0x000fe40000000f00 */
[----:B------:R-:W-:-:S03]  /*11d20*/  MOV R26, R30 ;  /* 0x0000001e001a7202 */ /* 0x000fc60000000f00 */
[----:B------:R-:W0:Y:S08]  /*11d30*/  LDC R3, c[0x0][0x10] ;  /* 0x00000400ff037b82 */ /* 0x000e300000000800 */
[----:B------:R-:W1:Y:S01]  /*11d40*/  LDC.64 R10, c[0x0][0x610] ;  /* 0x00018400ff0a7b82 */ /* 0x000e620000000a00 */
[----:B0-----:R-:W-:Y:S01]  /*11d50*/  IMAD R3, R0, R3, UR4 ;  /* 0x0000000400037e24 */ /* 0x001fe2000f8e0203 */
[----:B------:R-:W-:-:S03]  /*11d60*/  ULDC UR4, c[0x0][0x0] ;  /* 0x0000000000047ab9 */ /* 0x000fc60000000800 */
[----:B------:R-:W-:-:S04]  /*11d70*/  @!P2 IMAD R3, R3, UR4, R17 ;  /* 0x000000040303ac24 */ /* 0x000fc8000f8e0211 */
[----:B-1----:R-:W-:-:S05]  /*11d80*/  IMAD.WIDE.U32 R10, R3, 0x10, R10 ;  /* 0x00000010030a7825 */ /* 0x002fca00078e000a */
[----:B------:R0:W-:Y:S04]  /*11d90*/  STG.E.64 desc[UR60][R10.64], R24 ;  /* 0x000000180a007986 */ /* 0x0001e8000c101b3c */
[----:B------:R0:W-:Y:S02]  /*11da0*/  STG.E.64 desc[UR60][R10.64+0x8], R26 ;  /* 0x0000081a0a007986 */ /* 0x0001e4000c101b3c */
.L_x_2381:
[----:B------:R-:W-:Y:S05]  /*11db0*/  BSYNC B0 ;  /* 0x0000000000007941 */ /* 0x000fea0003800000 */
.L_x_2380:
        /* <DEDUP_REMOVED lines=35> */
.L_x_2383:
[----:B------:R-:W-:Y:S05]  /*11ff0*/  BSYNC B0 ;  /* 0x0000000000007941 */ /* 0x000fea0003800000 */
.L_x_2382:
        /* <DEDUP_REMOVED lines=17> */
[----:B------:R-:W-:Y:S01]  /*12110*/  ULDC.64 UR10, c[0x0][0x218] ;  /* 0x00008600000a7ab9 */ /* 0x000fe20000000a00 */
[----:B------:R-:W-:Y:S01]  /*12120*/  BSSY B0, `(.L_x_2384) ;  /* 0x000004a000007945 */ /* 0x000fe20003800000 */
[----:B------:R-:W-:Y:S01]  /*12130*/  IMAD.U32 R28, RZ, RZ, UR10 ;  /* 0x0000000aff1c7e24 */ /* 0x000fe2000f8e00ff */
[----:B0-----:R-:W-:-:S02]  /*12140*/  MOV R25, UR11 ;  /* 0x0000000b00197c02 */ /* 0x001fc40008000f00 */
[----:B------:R-:W-:Y:S05]  /*12150*/  @!P0 BRA `(.L_x_2385) ;  /* 0x0000000000908947 */ /* 0x000fea0003800000 */
[----:B------:R-:W-:Y:S01]  /*12160*/  ULDC UR6, c[0x0][0x0] ;  /* 0x0000000000067ab9 */ /* 0x000fe20000000800 */
[----:B------:R-:W-:Y:S01]  /*12170*/  ULDC UR8, c[0x0][0x234] ;  /* 0x00008d0000087ab9 */ /* 0x000fe20000000800 */
[----:B------:R-:W-:Y:S01]  /*12180*/  IMAD R3, R2, UR6, R17 ;  /* 0x0000000602037c24 */ /* 0x000fe2000f8e0211 */
[----:B------:R-:W-:Y:S02]  /*12190*/  MOV R30, UR10 ;  /* 0x0000000a001e7c02 */ /* 0x000fe40008000f00 */
[----:B------:R-:W-:Y:S02]  /*121a0*/  MOV R27, UR11 ;  /* 0x0000000b001b7c02 */ /* 0x000fe40008000f00 */
[----:B------:R-:W-:-:S13]  /*121b0*/  ISETP.GE.U32.AND P0, PT, R3, UR8, PT ;  /* 0x0000000803007c0c */ /* 0x000fda000bf06070 */
        /* <DEDUP_REMOVED lines=10> */
.L_x_2388:
[----:B------:R-:W-:-:S05]  /*12260*/  IADD3 R13, R0, R3, RZ ;  /* 0x00000003000d7210 */ /* 0x000fca0007ffe0ff */
[----:B-1----:R-:W-:-:S05]  /*12270*/  IMAD.WIDE.U32 R12, R13, 0x10, R10 ;  /* 0x000000100d0c7825 */ /* 0x002fca00078e000a */
[----:B------:R-:W2:Y:S04]  /*12280*/  LDG.E.64 R22, desc[UR60][R12.64] ;  /* 0x0000003c0c167981 */ /* 0x000ea8000c1e1b00 */
[----:B------:R-:W3:Y:S01]  /*12290*/  LDG.E.64 R28, desc[UR60][R12.64+0x8] ;  /* 0x0000083c0c1c7981 */ /* 0x000ee2000c1e1b00 */
[----:B------:R-:W-:-:S05]  /*122a0*/  IMAD.IADD R3, R14, 0x1, R3 ;  /* 0x000000010e037824 */ /* 0x000fca00078e0203 */
[----:B------:R-:W-:Y:S01]  /*122b0*/  ISETP.GE.U32.AND P0, PT, R3, UR8, PT ;  /* 0x0000000803007c0c */ /* 0x000fe2000bf06070 */
[-C--:B--2---:R-:W-:Y:S01]  /*122c0*/  FMUL.FTZ R21, R23, R25.reuse ;  /* 0x0000001917157220 */ /* 0x084fe20000410000 */
[C---:B------:R-:W-:Y:S01]  /*122d0*/  FMUL.FTZ R24, R22.reuse, R25 ;  /* 0x0000001916187220 */ /* 0x040fe20000410000 */
[----:B---3--:R-:W-:Y:S02]  /*122e0*/  FMUL.FTZ R25, R29, R27 ;  /* 0x0000001b1d197220 */ /* 0x008fe40000410000 */
[----:B------:R-:W-:Y:S01]  /*122f0*/  FFMA.FTZ R21, R22, R15, -R21 ;  /* 0x0000000f16157223 */ /* 0x000fe20000010815 */
[C---:B------:R-:W-:Y:S01]  /*12300*/  FMUL.FTZ R22, R28.reuse, R27 ;  /* 0x0000001b1c167220 */ /* 0x040fe20000410000 */
[-C--:B------:R-:W-:Y:S01]  /*12310*/  FFMA.FTZ R30, R28, R20.reuse, -R25 ;  /* 0x000000141c1e7223 */ /* 0x080fe20000010819 */
[----:B------:R-:W-:Y:S02]  /*12320*/  FFMA.FTZ R25, R23, R15, R24 ;  /* 0x0000000f17197223 */ /* 0x000fe40000010018 */
[----:B------:R-:W-:Y:S01]  /*12330*/  FFMA.FTZ R27, R29, R20, R22 ;  /* 0x000000141d1b7223 */ /* 0x000fe20000010016 */
[----:B------:R-:W-:-:S02]  /*12340*/  MOV R15, R21 ;  /* 0x00000015000f7202 */ /* 0x000fc40000000f00 */
[----:B------:R-:W-:Y:S01]  /*12350*/  MOV R20, R30 ;  /* 0x0000001e00147202 */ /* 0x000fe20000000f00 */
[----:B------:R-:W-:Y:S06]  /*12360*/  @!P0 BRA `(.L_x_2388) ;  /* 0xfffffffc00bc8947 */ /* 0x000fec000383ffff */
[----:B------:R-:W-:Y:S05]  /*12370*/  BSYNC B1 ;  /* 0x0000000000017941 */ /* 0x000fea0003800000 */
.L_x_2387:
[----:B------:R-:W-:Y:S01]  /*12380*/  MOV R28, R21 ;  /* 0x00000015001c7202 */ /* 0x000fe20000000f00 */
[----:B------:R-:W-:Y:S06]  /*12390*/  BRA `(.L_x_2386) ;  /* 0x0000000000887947 */ /* 0x000fec0003800000 */
.L_x_2385:
[----:B------:R-:W-:Y:S01]  /*123a0*/  ULDC UR7, c[0x0][0x234] ;  /* 0x00008d0000077ab9 */ /* 0x000fe20000000800 */
[----:B------:R-:W-:Y:S01]  /*123b0*/  IMAD.U32 R30, RZ, RZ, UR10 ;  /* 0x0000000aff1e7e24 */ /* 0x000fe2000f8e00ff */
[----:B------:R-:W-:Y:S02]  /*123c0*/  ISETP.GE.U32.AND P0, PT, R2, UR7, PT ;  /* 0x0000000702007c0c */ /* 0x000fe4000bf06070 */
[----:B------:R-:W-:-:S11]  /*123d0*/  MOV R27, UR11 ;  /* 0x0000000b001b7c02 */ /* 0x000fd60008000f00 */
[----:B------:R-:W-:Y:S05]  /*123e0*/  @P0 BRA `(.L_x_2386) ;  /* 0x0000000000740947 */ /* 0x000fea0003800000 */
[----:B------:R-:W-:Y:S01]  /*123f0*/  ULDC UR6, c[0x0][0x10] ;  /* 0x0000040000067ab9 */ /* 0x000fe20000000800 */
[----:B------:R-:W0:Y:S01]  /*12400*/  LDC R26, c[0x0][RZ] ;  /* 0x00000000ff1a7b82 */ /* 0x000e220000000800 */
[----:B------:R-:W-:Y:S01]  /*12410*/  BSSY B1, `(.L_x_2386) ;  /* 0x000001a000017945 */ /* 0x000fe20003800000 */
[----:B------:R-:W-:Y:S01]  /*12420*/  MOV R3, UR10 ;  /* 0x0000000a00037c02 */ /* 0x000fe20008000f00 */
[----:B------:R-:W-:Y:S01]  /*12430*/  IMAD.MOV.U32 R21, RZ, RZ, R2 ;  /* 0x000000ffff157224 */ /* 0x000fe200078e0002 */
[----:B------:R-:W-:Y:S01]  /*12440*/  MOV R20, UR10 ;  /* 0x0000000a00147c02 */ /* 0x000fe20008000f00 */
[----:B------:R-:W-:Y:S01]  /*12450*/  IMAD R0, R0, UR6, RZ ;  /* 0x0000000600007c24 */ /* 0x000fe2000f8e02ff */
[----:B------:R-:W-:Y:S02]  /*12460*/  MOV R27, UR11 ;  /* 0x0000000b001b7c02 */ /* 0x000fe40008000f00 */
[----:B------:R-:W1:Y:S08]  /*12470*/  LDC.64 R10, c[0x0][0x610] ;  /* 0x00018400ff0a7b82 */ /* 0x000e700000000a00 */
[----:B------:R-:W2:Y:S02]  /*12480*/  LDC R32, c[0x0][0x4] ;  /* 0x00000100ff207b82 */ /* 0x000ea40000000800 */
.L_x_2389:
[----:B------:R-:W-:-:S05]  /*12490*/  IADD3 R12, R0, R21, RZ ;  /* 0x00000015000c7210 */ /* 0x000fca0007ffe0ff */
[----:B0-----:R-:W-:-:S04]  /*124a0*/  IMAD R15, R12, R26, R17 ;  /* 0x0000001a0c0f7224 */ /* 0x001fc800078e0211 */
[----:B-1----:R-:W-:-:S05]  /*124b0*/  IMAD.WIDE.U32 R14, R15, 0x10, R10 ;  /* 0x000000100f0e7825 */ /* 0x002fca00078e000a */
[----:B------:R-:W3:Y:S04]  /*124c0*/  LDG.E.64 R12, desc[UR60][R14.64] ;  /* 0x0000003c0e0c7981 */ /* 0x000ee8000c1e1b00 */
[----:B------:R-:W4:Y:S01]  /*124d0*/  LDG.E.64 R22, desc[UR60][R14.64+0x8] ;  /* 0x0000083c0e167981 */ /* 0x000f22000c1e1b00 */
[----:B--2---:R-:W-:-:S04]  /*124e0*/  IADD3 R21, R32, R21, RZ ;  /* 0x0000001520157210 */ /* 0x004fc80007ffe0ff */
[----:B------:R-:W-:Y:S01]  /*124f0*/  ISETP.GE.U32.AND P0, PT, R21, UR7, PT ;  /* 0x0000000715007c0c */ /* 0x000fe2000bf06070 */
[-C--:B---3--:R-:W-:Y:S01]  /*12500*/  FMUL.FTZ R29, R13, R25.reuse ;  /* 0x000000190d1d7220 */ /* 0x088fe20000410000 */
[C---:B------:R-:W-:Y:S01]  /*12510*/  FMUL.FTZ R24, R12.reuse, R25 ;  /* 0x000000190c187220 */ /* 0x040fe20000410000 */
[----:B----4-:R-:W-:Y:S02]  /*12520*/  FMUL.FTZ R25, R23, R27 ;  /* 0x0000001b17197220 */ /* 0x010fe40000410000 */
[----:B------:R-:W-:Y:S01]  /*12530*/  FFMA.FTZ R28, R12, R3, -R29 ;  /* 0x000000030c1c7223 */ /* 0x000fe2000001081d */
[C---:B------:R-:W-:Y:S01]  /*12540*/  FMUL.FTZ R12, R22.reuse, R27 ;  /* 0x0000001b160c7220 */ /* 0x040fe20000410000 */
[-C--:B------:R-:W-:Y:S01]  /*12550*/  FFMA.FTZ R30, R22, R20.reuse, -R25 ;  /* 0x00000014161e7223 */ /* 0x080fe20000010819 */
[----:B------:R-:W-:Y:S02]  /*12560*/  FFMA.FTZ R25, R13, R3, R24 ;  /* 0x000000030d197223 */ /* 0x000fe40000010018 */
[----:B------:R-:W-:Y:S01]  /*12570*/  FFMA.FTZ R27, R23, R20, R12 ;  /* 0x00000014171b7223 */ /* 0x000fe2000001000c */
[----:B------:R-:W-:Y:S01]  /*12580*/  IMAD.MOV.U32 R3, RZ, RZ, R28 ;  /* 0x000000ffff037224 */ /* 0x000fe200078e001c */
[----:B------:R-:W-:Y:S01]  /*12590*/  MOV R20, R30 ;  /* 0x0000001e00147202 */ /* 0x000fe20000000f00 */
[----:B------:R-:W-:Y:S06]  /*125a0*/  @!P0 BRA `(.L_x_2389) ;  /* 0xfffffffc00b88947 */ /* 0x000fec000383ffff */
[----:B------:R-:W-:Y:S05]  /*125b0*/  BSYNC B1 ;  /* 0x0000000000017941 */ /* 0x000fea0003800000 */
.L_x_2386:
[----:B------:R-:W-:Y:S05]  /*125c0*/  BSYNC B0 ;  /* 0x0000000000007941 */ /* 0x000fea0003800000 */
.L_x_2384:
[----:B------:R-:W0:Y:S01]  /*125d0*/  LDC R0, c[0x0][RZ] ;  /* 0x00000000ff007b82 */ /* 0x000e220000000800 */
[----:B------:R-:W-:Y:S01]  /*125e0*/  UIADD3 UR4, UR4, 0x10, URZ ;  /* 0x0000001004047890 */ /* 0x000fe2000fffe03f */
[----:B------:R-:W-:Y:S01]  /*125f0*/  MOV R29, R25 ;  /* 0x00000019001d7202 */ /* 0x000fe20000000f00 */
[----:B------:R-:W-:Y:S01]  /*12600*/  ULDC UR6, c[0x0][0x4] ;  /* 0x0000010000067ab9 */ /* 0x000fe20000000800 */
[----:B------:R-:W-:Y:S01]  /*12610*/  MOV R31, R27 ;  /* 0x0000001b001f7202 */ /* 0x000fe20000000f00 */
[----:B------:R-:W-:Y:S02]  /*12620*/  ULEA UR4, UR5, UR4, 0x18 ;  /* 0x0000000405047291 */ /* 0x000fe4000f8ec03f */
[----:B------:R-:W-:-:S06]  /*12630*/  USHF.R.U32.HI UR5, URZ, 0x1, UR6 ;  /* 0x000000013f057899 */ /* 0x000fcc0008011606 */
[----:B------:R-:W-:Y:S01]  /*12640*/  ISETP.NE.AND P0, PT, RZ, UR5, PT ;  /* 0x00000005ff007c0c */ /* 0x000fe2000bf05270 */
[----:B0-----:R-:W-:-:S05]  /*12650*/  IMAD R3, R2, R0, R17 ;  /* 0x0000000002037224 */ /* 0x001fca00078e0211 */
[----:B------:R-:W-:-:S05]  /*12660*/  LEA R3, R3, UR4, 0x4 ;  /* 0x0000000403037c11 */ /* 0x000fca000f8e20ff */
[----:B------:R0:W-:Y:S02]  /*12670*/  STS.128 [R3], R28 ;  /* 0x0000001c03007388 */ /* 0x0001e40000000c00 */
[----:B------:R-:W-:Y:S05]  /*12680*/  @!P0 BRA `(.L_x_2390) ;  /* 0x0000000000688947 */ /* 0x000fea0003800000 */
[----:B------:R-:W-:-:S07]  /*12690*/  IMAD.U32 R11, RZ, RZ, UR5 ;  /* 0x00000005ff0b7e24 */ /* 0x000fce000f8e00ff */
.L_x_2393:
[-C--:B------:R-:W-:Y:S01]  /*126a0*/  IADD3 R10, R2, R11.reuse, RZ ;  /* 0x0000000b020a7210 */ /* 0x080fe20007ffe0ff */
[----:B------:R-:W-:Y:S01]  /*126b0*/  BAR.SYNC.DEFER_BLOCKING 0x0 ;  /* 0x0000000000007b1d */ /* 0x000fe20000010000 */
[----:B------:R-:W-:Y:S02]  /*126c0*/  ISETP.GT.AND P2, PT, R11, 0x1, PT ;  /* 0x000000010b00780c */ /* 0x000fe40003f44270 */
[----:B------:R-:W-:Y:S02]  /*126d0*/  ISETP.GE.U32.AND P0, PT, R10, UR6, PT ;  /* 0x000000060a007c0c */ /* 0x000fe4000bf06070 */
[----:B------:R-:W-:Y:S01]  /*126e0*/  SHF.R.S32.HI R23, RZ, 0x1, R11 ;  /* 0x00000001ff177819 */ /* 0x000fe2000001140b */
[----:B------:R-:W-:Y:S01]  /*126f0*/  BSSY B0, `(.L_x_2391) ;  /* 0x0000011000007945 */ /* 0x000fe20003800000 */
[----:B------:R-:W-:-:S13]  /*12700*/  ISETP.GE.U32.OR P0, PT, R2, R11, P0 ;  /* 0x0000000b0200720c */ /* 0x000fda0000706470 */
[----:B-1----:R-:W-:Y:S05]  /*12710*/  @P0 BRA `(.L_x_2392) ;  /* 0x0000000000380947 */ /* 0x002fea0003800000 */
[----:B------:R-:W-:-:S05]  /*12720*/  IMAD R10, R10, R0, R17 ;  /* 0x000000000a0a7224 */ /* 0x000fca00078e0211 */
[----:B------:R-:W-:-:S05]  /*12730*/  LEA R10, R10, UR4, 0x4 ;  /* 0x000000040a0a7c11 */ /* 0x000fca000f8e20ff */
[----:B------:R-:W1:Y:S02]  /*12740*/  LDS.128 R12, [R10] ;  /* 0x000000000a0c7984 */ /* 0x000e640000000c00 */
[C---:B-1----:R-:W-:Y:S01]  /*12750*/  FMUL.FTZ R11, R25.reuse, R13 ;  /* 0x0000000d190b7220 */ /* 0x042fe20000410000 */
[----:B------:R-:W-:Y:S01]  /*12760*/  FMUL.FTZ R20, R25, R12 ;  /* 0x0000000c19147220 */ /* 0x000fe20000410000 */
[C---:B------:R-:W-:Y:S01]  /*12770*/  FMUL.FTZ R21, R27.reuse, R15 ;  /* 0x0000000f1b157220 */ /* 0x040fe20000410000 */
[----:B------:R-:W-:Y:S01]  /*12780*/  FMUL.FTZ R22, R27, R14 ;  /* 0x0000000e1b167220 */ /* 0x000fe20000410000 */
[C---:B------:R-:W-:Y:S01]  /*12790*/  FFMA.FTZ R24, R28.reuse, R12, -R11 ;  /* 0x0000000c1c187223 */ /* 0x040fe2000001080b */
[----:B------:R-:W-:Y:S01]  /*127a0*/  FFMA.FTZ R25, R28, R13, R20 ;  /* 0x0000000d1c197223 */ /* 0x000fe20000010014 */
[C---:B------:R-:W-:Y:S01]  /*127b0*/  FFMA.FTZ R26, R30.reuse, R14, -R21 ;  /* 0x0000000e1e1a7223 */ /* 0x040fe20000010815 */
[----:B------:R-:W-:Y:S02]  /*127c0*/  FFMA.FTZ R27, R30, R15, R22 ;  /* 0x0000000f1e1b7223 */ /* 0x000fe40000010016 */
[----:B0-----:R-:W-:-:S02]  /*127d0*/  MOV R28, R24 ;  /* 0x00000018001c7202 */ /* 0x001fc40000000f00 */
[----:B------:R-:W-:Y:S01]  /*127e0*/  MOV R30, R26 ;  /* 0x0000001a001e7202 */ /* 0x000fe20000000f00 */
[----:B------:R1:W-:Y:S06]  /*127f0*/  STS.128 [R3], R24 ;  /* 0x0000001803007388 */ /* 0x0003ec0000000c00 */
.L_x_2392:
[----:B------:R-:W-:Y:S05]  /*12800*/  BSYNC B0 ;  /* 0x0000000000007941 */ /* 0x000fea0003800000 */
.L_x_2391:
[----:B------:R-:W-:Y:S01]  /*12810*/  IMAD.MOV.U32 R11, RZ, RZ, R23 ;  /* 0x000000ffff0b7224 */ /* 0x000fe200078e0017 */
[----:B------:R-:W-:Y:S06]  /*12820*/  @P2 BRA `(.L_x_2393) ;  /* 0xfffffffc009c2947 */ /* 0x000fec000383ffff */
.L_x_2390:
[----:B------:R-:W-:Y:S02]  /*12830*/  ULDC UR4, c[0x0][0x238] ;  /* 0x00008e0000047ab9 */ /* 0x000fe40000000800 */
[----:B------:R-:W-:-:S13]  /*12840*/  ISETP.NE.AND P0, PT, RZ, UR4, PT ;  /* 0x00000004ff007c0c */ /* 0x000fda000bf05270 */
[----:B------:R-:W-:Y:S05]  /*12850*/  @!P0 BRA `(.L_x_2394) ;  /* 0x0000000000e88947 */ /* 0x000fea0003800000 */
[----:B------:R-:W-:Y:S02]  /*12860*/  ISETP.GT.AND P0, PT, R0, 0x20, PT ;  /* 0x000000200000780c */ /* 0x000fe40003f04270 */
[----:B------:R-:W-:-:S11]  /*12870*/  MOV R2, R0 ;  /* 0x0000000000027202 */ /* 0x000fd60000000f00 */
[----:B------:R-:W-:Y:S05]  /*12880*/  @!P0 BRA `(.L_x_2395) ;  /* 0x0000000000808947 */ /* 0x000fea0003800000 */
[----:B-1----:R-:W-:Y:S02]  /*12890*/  MOV R24, R28 ;  /* 0x0000001c00187202 */ /* 0x002fe40000000f00 */
[----:B------:R-:W-:Y:S02]  /*128a0*/  MOV R26, R30 ;  /* 0x0000001e001a7202 */ /* 0x000fe40000000f00 */
[----:B------:R-:W-:-:S03]  /*128b0*/  LEA.HI R2, R0, R0, RZ, 0x1 ;  /* 0x0000000000027211 */ /* 0x000fc600078f08ff */
[----:B------:R2:W-:Y:S01]  /*128c0*/  STS.128 [R3], R24 ;  /* 0x0000001803007388 */ /* 0x0005e20000000c00 */
[----:B------:R-:W-:Y:S01]  /*128d0*/  SHF.R.S32.HI R10, RZ, 0x1, R2 ;  /* 0x00000001ff0a7819 */ /* 0x000fe20000011402 */
[----:B------:R-:W-:-:S03]  /*128e0*/  IMAD.MOV.U32 R2, RZ, RZ, 0x20 ;  /* 0x00000020ff027424 */ /* 0x000fc600078e00ff */
[----:B------:R-:W-:-:S13]  /*128f0*/  ISETP.GE.AND P0, PT, R10, 0x20, PT ;  /* 0x000000200a00780c */ /* 0x000fda0003f06270 */
[----:B--2---:R-:W-:Y:S05]  /*12900*/  @!P0 BRA `(.L_x_2395) ;  /* 0x0000000000608947 */ /* 0x004fea0003800000 */
.L_x_2398:
[----:B------:R-:W-:Y:S01]  /*12910*/  IADD3 R11, R17, R10, RZ ;  /* 0x0000000a110b7210 */ /* 0x000fe20007ffe0ff */
[----:B------:R-:W-:Y:S03]  /*12920*/  BAR.SYNC.DEFER_BLOCKING 0x0 ;  /* 0x0000000000007b1d */ /* 0x000fe60000010000 */
[----:B------:R-:W-:-:S03]  /*12930*/  ISETP.GE.U32.AND P0, PT, R11, R0, PT ;  /* 0x000000000b00720c */ /* 0x000fc60003f06070 */
[----:B------:R-:W-:Y:S01]  /*12940*/  BSSY B0, `(.L_x_2396) ;  /* 0x0000010000007945 */ /* 0x000fe20003800000 */
[----:B------:R-:W-:-:S13]  /*12950*/  ISETP.GE.U32.OR P0, PT, R17, R10, P0 ;  /* 0x0000000a1100720c */ /* 0x000fda0000706470 */
[----:B-1----:R-:W-:Y:S05]  /*12960*/  @P0 BRA `(.L_x_2397) ;  /* 0x0000000000340947 */ /* 0x002fea0003800000 */
[----:B------:R-:W-:-:S06]  /*12970*/  LEA R12, R10, R3, 0x4 ;  /* 0x000000030a0c7211 */ /* 0x000fcc00078e20ff */
[----:B------:R-:W1:Y:S02]  /*12980*/  LDS.128 R12, [R12] ;  /* 0x000000000c0c7984 */ /* 0x000e640000000c00 */
[----:B-1----:R-:W-:Y:S01]  /*12990*/  FMUL.FTZ R21, R25, R12 ;  /* 0x0000000c19157220 */ /* 0x002fe20000410000 */
[----:B0-----:R-:W-:Y:S01]  /*129a0*/  FMUL.FTZ R29, R27, R14 ;  /* 0x0000000e1b1d7220 */ /* 0x001fe20000410000 */
        /* <DEDUP_REMOVED lines=8> */
[----:B------:R-:W-:-:S07]  /*12a30*/  IMAD.MOV.U32 R30, RZ, RZ, R26 ;  /* 0x000000ffff1e7224 */ /* 0x000fce00078e001a */
.L_x_2397:
[----:B------:R-:W-:Y:S05]  /*12a40*/  BSYNC B0 ;  /* 0x0000000000007941 */ /* 0x000fea0003800000 */
.L_x_2396:
[----:B------:R-:W-:-:S04]  /*12a50*/  SHF.R.S32.HI R10, RZ, 0x1, R10 ;  /* 0x00000001ff0a7819 */ /* 0x000fc8000001140a */
[----:B------:R-:W-:-:S13]  /*12a60*/  ISETP.GE.AND P0, PT, R10, 0x20, PT ;  /* 0x000000200a00780c */ /* 0x000fda0003f06270 */
[----:B------:R-:W-:Y:S05]  /*12a70*/  @P0 BRA `(.L_x_2398) ;  /* 0xfffffffc00a40947 */ /* 0x000fea000383ffff */
[----:B------:R-:W-:-:S11]  /*12a80*/  HFMA2.MMA R2, -RZ, RZ, 0, 1.9073486328125e-06 ;  /* 0x00000020ff027435 */ /* 0x000fd600000001ff */
.L_x_2395:
[----:B------:R-:W-:Y:S01]  /*12a90*/  BAR.SYNC.DEFER_BLOCKING 0x0 ;  /* 0x0000000000007b1d */ /* 0x000fe20000010000 */
[----:B------:R-:W-:-:S13]  /*12aa0*/  ISETP.GE.AND P0, PT, R2, 0x2, PT ;  /* 0x000000020200780c */ /* 0x000fda0003f06270 */
[----:B------:R-:W-:Y:S05]  /*12ab0*/  @!P0 BRA `(.L_x_2394) ;  /* 0x0000000000508947 */ /* 0x000fea0003800000 */
[----:B------:R-:W-:-:S07]  /*12ac0*/  MOV R0, 0x1 ;  /* 0x0000000100007802 */ /* 0x000fce0000000f00 */
.L_x_2399:
[----:B------:R-:W2:Y:S04]  /*12ad0*/  SHFL.DOWN PT, R14, R27, R0, 0x1f ;  /* 0x08001f001b0e7589 */ /* 0x000ea800000e0000 */
[----:B------:R-:W3:Y:S04]  /*12ae0*/  SHFL.DOWN PT, R10, R25, R0, 0x1f ;  /* 0x08001f00190a7589 */ /* 0x000ee800000e0000 */
[----:B01----:R-:W0:Y:S04]  /*12af0*/  SHFL.DOWN PT, R3, R28, R0, 0x1f ;  /* 0x08001f001c037589 */ /* 0x003e2800000e0000 */
[----:B------:R1:W4:Y:S02]  /*12b00*/  SHFL.DOWN PT, R13, R30, R0, 0x1f ;  /* 0x08001f001e0d7589 */ /* 0x00032400000e0000 */
[----:B-1----:R-:W-:Y:S01]  /*12b10*/  SHF.L.U32 R0, R0, 0x1, RZ ;  /* 0x0000000100007819 */ /* 0x002fe200000006ff */
[----:B--2---:R-:W-:-:S03]  /*12b20*/  FMUL.FTZ R20, R14, R27 ;  /* 0x0000001b0e147220 */ /* 0x004fc60000410000 */
[----:B------:R-:W-:Y:S01]  /*12b30*/  ISETP.GE.AND P0, PT, R0, R2, PT ;  /* 0x000000020000720c */ /* 0x000fe20003f06270 */
[-C--:B---3--:R-:W-:Y:S01]  /*12b40*/  FMUL.FTZ R12, R10, R25.reuse ;  /* 0x000000190a0c7220 */ /* 0x088fe20000410000 */
[----:B0-----:R-:W-:-:S03]  /*12b50*/  FMUL.FTZ R11, R3, R25 ;  /* 0x00000019030b7220 */ /* 0x001fc60000410000 */
[----:B------:R-:W-:Y:S01]  /*12b60*/  FFMA.FTZ R12, R3, R28, -R12 ;  /* 0x0000001c030c7223 */ /* 0x000fe2000001080c */
[C---:B----4-:R-:W-:Y:S01]  /*12b70*/  FMUL.FTZ R15, R13.reuse, R27 ;  /* 0x0000001b0d0f7220 */ /* 0x050fe20000410000 */
[----:B------:R-:W-:Y:S01]  /*12b80*/  FFMA.FTZ R20, R13, R30, -R20 ;  /* 0x0000001e0d147223 */ /* 0x000fe20000010814 */
[----:B------:R-:W-:Y:S01]  /*12b90*/  FFMA.FTZ R25, R10, R28, R11 ;  /* 0x0000001c0a197223 */ /* 0x000fe2000001000b */
[----:B------:R-:W-:Y:S02]  /*12ba0*/  IMAD.MOV.U32 R28, RZ, RZ, R12 ;  /* 0x000000ffff1c7224 */ /* 0x000fe400078e000c */
[----:B------:R-:W-:Y:S01]  /*12bb0*/  FFMA.FTZ R27, R14, R30, R15 ;  /* 0x0000001e0e1b7223 */ /* 0x000fe2000001000f */
[----:B------:R-:W-:Y:S01]  /*12bc0*/  MOV R30, R20 ;  /* 0x00000014001e7202 */ /* 0x000fe20000000f00 */
[----:B------:R-:W-:Y:S06]  /*12bd0*/  @!P0 BRA `(.L_x_2399) ;  /* 0xfffffffc00bc8947 */ /* 0x000fec000383ffff */
[----:B------:R-:W-:Y:S02]  /*12be0*/  MOV R28, R12 ;  /* 0x0000000c001c7202 */ /* 0x000fe40000000f00 */
[----:B------:R-:W-:-:S07]  /*12bf0*/  MOV R30, R20 ;  /* 0x00000014001e7202 */ /* 0x000fce0000000f00 */
.L_x_2394:
        /* <DEDUP_REMOVED lines=9> */
[----:B01----:R-:W2:Y:S04]  /*12c90*/  LDG.E.64 R2, desc[UR60][R4.64] ;  /* 0x0000003c04027981 */ /* 0x003ea8000c1e1b00 */
[----:B------:R-:W3:Y:S01]  /*12ca0*/  LDG.E.64 R8, desc[UR60][R4.64+0x8] ;  /* 0x0000083c04087981 */ /* 0x000ee2000c1e1b00 */
[-C--:B--2---:R-:W-:Y:S01]  /*12cb0*/  FMUL.FTZ R7, R25, R3.reuse ;  /* 0x0000000319077220 */ /* 0x084fe20000410000 */
[----:B------:R-:W-:Y:S01]  /*12cc0*/  FMUL.FTZ R0, R28, R3 ;  /* 0x000000031c007220 */ /* 0x000fe20000410000 */
[-C--:B---3--:R-:W-:Y:S01]  /*12cd0*/  FMUL.FTZ R11, R27, R9.reuse ;  /* 0x000000091b0b7220 */ /* 0x088fe20000410000 */
[----:B------:R-:W-:Y:S01]  /*12ce0*/  FMUL.FTZ R6, R30, R9 ;  /* 0x000000091e067220 */ /* 0x000fe20000410000 */
[-C--:B------:R-:W-:Y:S01]  /*12cf0*/  FFMA.FTZ R28, R28, R2.reuse, -R7 ;  /* 0x000000021c1c7223 */ /* 0x080fe20000010807 */
[----:B------:R-:W-:Y:S01]  /*12d00*/  FFMA.FTZ R25, R25, R2, R0 ;  /* 0x0000000219197223 */ /* 0x000fe20000010000 */
[-C--:B------:R-:W-:Y:S01]  /*12d10*/  FFMA.FTZ R30, R30, R8.reuse, -R11 ;  /* 0x000000081e1e7223 */ /* 0x080fe2000001080b */
[----:B------:R-:W-:-:S07]  /*12d20*/  FFMA.FTZ R27, R27, R8, R6 ;  /* 0x000000081b1b7223 */ /* 0x000fce0000010006 */
.L_x_2401:
[----:B------:R-:W-:Y:S05]  /*12d30*/  @!P1 BRA `(.L_x_2402) ;  /* 0x0000000000c49947 */ /* 0x000fea0003800000 */
[----:B------:R-:W2:Y:S02]  /*12d40*/  LDC R17, c[0x0][0x62c] ;  /* 0x00018b00ff117b82 */ /* 0x000ea40000000800 */
[----:B--2---:R-:W-:-:S04]  /*12d50*/  ISETP.NE.AND P0, PT, R17, 0x1, PT ;  /* 0x000000011100780c */ /* 0x004fc80003f05270 */
[----:B------:R-:W-:-:S09]  /*12d60*/  P2R R0, PR, RZ, 0x1 ;  /* 0x00000001ff007803 */ /* 0x000fd20000000000 */
[----:B------:R-:W-:Y:S05]  /*12d70*/  @!P0 BRA `(.L_x_2403) ;  /* 0x0000000000408947 */ /* 0x000fea0003800000 */
[----:B------:R-:W-:Y:S01]  /*12d80*/  MOV R0, 0x660 ;  /* 0x0000066000007802 */ /* 0x000fe20000000f00 */
[----:B------:R-:W-:Y:S01]  /*12d90*/  ULDC.64 UR4, c[0x4][0x650] ;  /* 0x0101940000047ab9 */ /* 0x000fe20000000a00 */
[----:B------:R-:W-:Y:S01]  /*12da0*/  ULDC.64 UR6, c[0x4][0x640] ;  /* 0x0101900000067ab9 */ /* 0x000fe20000000a00 */
[----:B------:R-:W-:Y:S01]  /*12db0*/  IMAD.U32 R4, RZ, RZ, UR4 ;  /* 0x00000004ff047e24 */ /* 0x000fe2000f8e00ff */
[----:B01----:R0:W1:Y:S01]  /*12dc0*/  LDC.64 R2, c[0x4][R0] ;  /* 0x0100000000027b82 */ /* 0x0030620000000a00 */
        /* <DEDUP_REMOVED lines=11> */
.L_x_2403:
[----:B------:R-:W-:Y:S01]  /*12e80*/  ULDC.64 UR4, c[0x0][0x5f8] ;  /* 0x00017e0000047ab9 */ /* 0x000fe20000000a00 */
[----:B-1----:R-:W-:Y:S02]  /*12e90*/  MOV R24, R28 ;  /* 0x0000001c00187202 */ /* 0x002fe40000000f00 */
[----:B------:R-:W-:Y:S02]  /*12ea0*/  IADD3 R18, P0, R18, UR4, RZ ;  /* 0x0000000412127c10 */ /* 0x000fe4000ff1e0ff */
[----:B------:R-:W-:Y:S02]  /*12eb0*/  ISETP.NE.AND P6, PT, R17, 0x1, PT ;  /* 0x000000011100780c */ /* 0x000fe40003fc5270 */
[----:B------:R-:W-:-:S05]  /*12ec0*/  IADD3.X R19, RZ, UR5, RZ, P0, !PT ;  /* 0x00000005ff137c10 */ /* 0x000fca00087fe4ff */
[----:B------:R1:W-:Y:S06]  /*12ed0*/  STG.E.64 desc[UR60][R18.64], R24 ;  /* 0x0000001812007986 */ /* 0x0003ec000c101b3c */
[----:B------:R-:W-:Y:S05]  /*12ee0*/  @!P6 BRA `(.L_x_2404) ;  /* 0x000000000040e947 */ /* 0x000fea0003800000 */
[----:B------:R-:W-:Y:S01]  /*12ef0*/  MOV R0, 0x660 ;  /* 0x0000066000007802 */ /* 0x000fe20000000f00 */
[----:B------:R-:W-:Y:S01]  /*12f00*/  ULDC.64 UR4, c[0x4][0x650] ;  /* 0x0101940000047ab9 */ /* 0x000fe20000000a00 */
[----:B------:R-:W-:Y:S01]  /*12f10*/  ULDC.64 UR6, c[0x4][0x438] ;  /* 0x01010e0000067ab9 */ /* 0x000fe20000000a00 */
[----:B------:R-:W-:Y:S01]  /*12f20*/  MOV R4, UR4 ;  /* 0x0000000400047c02 */ /* 0x000fe20008000f00 */
[----:B0-----:R0:W2:Y:S01]  /*12f30*/  LDC.64 R2, c[0x4][R0] ;  /* 0x0100000000027b82 */ /* 0x0010a20000000a00 */
[----:B------:R-:W-:Y:S01]  /*12f40*/  IMAD.U32 R5, RZ, RZ, UR5 ;  /* 0x00000005ff057e24 */ /* 0x000fe2000f8e00ff */
[----:B------:R-:W-:Y:S01]  /*12f50*/  ULDC.64 UR4, c[0x4][0x640] ;  /* 0x0101900000047ab9 */ /* 0x000fe20000000a00 */
[----:B------:R-:W-:Y:S01]  /*12f60*/  HFMA2.MMA R8, -RZ, RZ, 0, 4.4763088226318359375e-05 ;  /* 0x000002efff087435 */ /* 0x000fe200000001ff */
[----:B------:R-:W-:Y:S01]  /*12f70*/  MOV R6, UR4 ;  /* 0x0000000400067c02 */ /* 0x000fe20008000f00 */
[----:B------:R-:W-:Y:S01]  /*12f80*/  HFMA2.MMA R13, -RZ, RZ, 0, 0 ;  /* 0x00000000ff0d7435 */ /* 0x000fe200000001ff */
[----:B------:R-:W-:Y:S01]  /*12f90*/  MOV R7, UR5 ;  /* 0x0000000500077c02 */ /* 0x000fe20008000f00 */
[----:B------:R-:W-:Y:S01]  /*12fa0*/  IMAD.U32 R11, RZ, RZ, UR7 ;  /* 0x00000007ff0b7e24 */ /* 0x000fe2000f8e00ff */
[----:B------:R-:W-:-:S02]  /*12fb0*/  MOV R10, UR6 ;  /* 0x00000006000a7c02 */ /* 0x000fc40008000f00 */
[----:B0-----:R-:W-:-:S07]  /*12fc0*/  MOV R12, 0x1 ;  /* 0x00000001000c7802 */ /* 0x001fce0000000f00 */
[----:B------:R-:W-:-:S07]  /*12fd0*/  LEPC R20, `(.L_x_2404) ;  /* 0x000000001014794e */ /* 0x000fce0000000000 */
[----:B-12---:R-:W-:Y:S05]  /*12fe0*/  CALL.ABS.NOINC R2 ;  /* 0x0000000002007343 */ /* 0x006fea0003c00000 */
.L_x_2404:
[----:B------:R-:W-:Y:S01]  /*12ff0*/  ULDC.64 UR4, c[0x0][0x5f8] ;  /* 0x00017e0000047ab9 */ /* 0x000fe20000000a00 */
[----:B------:R-:W-:Y:S01]  /*13000*/  IMAD.MOV.U32 R26, RZ, RZ, R30 ;  /* 0x000000ffff1a7224 */ /* 0x000fe200078e001e */
[----:B------:R-:W-:-:S04]  /*13010*/  IADD3 R16, P0, R16, UR4, RZ ;  /* 0x0000000410107c10 */ /* 0x000fc8000ff1e0ff */
[----:B------:R-:W-:-:S05]  /*13020*/  IADD3.X R17, RZ, UR5, RZ, P0, !PT ;  /* 0x00000005ff117c10 */ /* 0x000fca00087fe4ff */
[----:B------:R-:W-:Y:S01]  /*13030*/  STG.E.64 desc[UR60][R16.64], R26 ;  /* 0x0000001a10007986 */ /* 0x000fe2000c101b3c */
[----:B------:R-:W-:Y:S05]  /*13040*/  EXIT ;  /* 0x000000000000794d */ /* 0x000fea0003800000 */
.L_x_2402:
[----:B-1----:R-:W-:Y:S02]  /*13050*/  MOV R24, R28 ;  /* 0x0000001c00187202 */ /* 0x002fe40000000f00 */
[----:B------:R-:W-:-:S03]  /*13060*/  MOV R26, R30 ;  /* 0x0000001e001a7202 */ /* 0x000fc60000000f00 */
[----:B------:R-:W-:Y:S04]  /*13070*/  STG.E.64 desc[UR60][R4.64], R24 ;  /* 0x0000001804007986 */ /* 0x000fe8000c101b3c */
[----:B------:R-:W-:Y:S01]  /*13080*/  STG.E.64 desc[UR60][R4.64+0x8], R26 ;  /* 0x0000081a04007986 */ /* 0x000fe2000c101b3c */
[----:B------:R-:W-:Y:S05]  /*13090*/  EXIT ;  /* 0x000000000000794d */ /* 0x000fea0003800000 */
.L_x_2400:
        /* <DEDUP_REMOVED lines=14> */
.L_x_2405:
        /* <DEDUP_REMOVED lines=21> */
.L_x_2407:
        /* <DEDUP_REMOVED lines=23> */
.L_x_2408:
[----:B------:R-:W-:Y:S01]  /*13440*/  ULDC.64 UR4, c[0x0][0x5f8] ;  /* 0x00017e0000047ab9 */ /* 0x000fe20000000a00 */
[----:B------:R-:W-:Y:S01]  /*13450*/  IMAD.MOV.U32 R26, RZ, RZ, R30 ;  /* 0x000000ffff1a7224 */ /* 0x000fe200078e001e */
[----:B------:R-:W-:-:S04]  /*13460*/  IADD3 R16, P0, R16, UR4, RZ ;  /* 0x0000000410107c10 */ /* 0x000fc8000ff1e0ff */
[----:B------:R-:W-:-:S05]  /*13470*/  IADD3.X R17, RZ, UR5, RZ, P0, !PT ;  /* 0x00000005ff117c10 */ /* 0x000fca00087fe4ff */
[----:B------:R-:W-:Y:S01]  /*13480*/  STG.E.64 desc[UR60][R16.64], R26 ;  /* 0x0000001a10007986 */ /* 0x000fe2000c101b3c */
[----:B------:R-:W-:Y:S05]  /*13490*/  EXIT ;  /* 0x000000000000794d */ /* 0x000fea0003800000 */
.L_x_2406:
[----:B-1----:R-:W-:Y:S02]  /*134a0*/  MOV R24, R28 ;  /* 0x0000001c00187202 */ /* 0x002fe40000000f00 */
[----:B------:R-:W-:-:S03]  /*134b0*/  MOV R26, R30 ;  /* 0x0000001e001a7202 */ /* 0x000fc60000000f00 */
[----:B------:R-:W-:Y:S04]  /*134c0*/  STG.E.64 desc[UR60][R6.64], R24 ;  /* 0x0000001806007986 */ /* 0x000fe8000c101b3c */
[----:B------:R-:W-:Y:S01]  /*134d0*/  STG.E.64 desc[UR60][R8.64], R26 ;  /* 0x0000001a08007986 */ /* 0x000fe2000c101b3c */
[----:B------:R-:W-:Y:S05]  /*134e0*/  EXIT ;  /* 0x000000000000794d */ /* 0x000fea0003800000 */
.L_x_2375:
        /* <DEDUP_REMOVED lines=11> */
[----:B-12---:R-:W0:Y:S01]  /*135a0*/  LDC.U8 R0, c[0x0][0x628] ;  /* 0x00018a00ff007b82 */ /* 0x006e220000000000 */
[----:B------:R-:W-:-:S04]  /*135b0*/  ISETP.NE.U32.AND P0, PT, R4, RZ, PT ;  /* 0x000000ff0400720c */ /* 0x000fc80003f05070 */
[----:B------:R-:W-:-:S13]  /*135c0*/  ISETP.NE.AND.EX P0, PT, R19, RZ, PT, P0 ;  /* 0x000000ff1300720c */ /* 0x000fda0003f05300 */
[----:B------:R-:W-:Y:S05]  /*135d0*/  @!P0 BRA `(.L_x_2409) ;  /* 0x0000000400148947 */ /* 0x000fea0003800000 */
[----:B0-----:R-:W-:Y:S01]  /*135e0*/  ISETP.NE.AND P0, PT, R0, RZ, PT ;  /* 0x000000ff0000720c */ /* 0x001fe20003f05270 */
[----:B------:R-:W-:Y:S02]  /*135f0*/  ULDC.U8 UR4, c[0x0][0x629] ;  /* 0x00018a4000047ab9 */ /* 0x000fe40000000000 */
[----:B------:R-:W-:-:S10]  /*13600*/  ISETP.NE.AND P1, PT, RZ, UR4, PT ;  /* 0x00000004ff007c0c */ /* 0x000fd4000bf25270 */
[----:B------:R-:W-:Y:S05]  /*13610*/  @!P0 BRA `(.L_x_2410) ;  /* 0x0000000000288947 */ /* 0x000fea0003800000 */
[----:B------:R-:W2:Y:S04]  /*13620*/  LDG.E.64 R2, desc[UR60][R4.64] ;  /* 0x0000003c04027981 */ /* 0x000ea8000c1e1b00 */
        /* <DEDUP_REMOVED lines=9> */
.L_x_2410:
        /* <DEDUP_REMOVED lines=21> */
.L_x_2412:
[----:B------:R-:W-:Y:S01]  /*13810*/  ULDC.64 UR4, c[0x0][0x5f8] ;  /* 0x00017e0000047ab9 */ /* 0x000fe20000000a00 */
[----:B------:R-:W-:Y:S02]  /*13820*/  MOV R24, R28 ;  /* 0x0000001c00187202 */ /* 0x000fe40000000f00 */
        /* <DEDUP_REMOVED lines=18> */
[----:B-1----:R-:W-:-:S07]  /*13950*/  MOV R12, 0x1 ;  /* 0x00000001000c7802 */ /* 0x002fce0000000f00 */
[----:B------:R-:W-:-:S07]  /*13960*/  LEPC R20, `(.L_x_2413) ;  /* 0x000000001014794e */ /* 0x000fce0000000000 */
[----:B0-2---:R-:W-:Y:S05]  /*13970*/  CALL.ABS.NOINC R2 ;  /* 0x0000000002007343 */ /* 0x005fea0003c00000 */
.L_x_2413:
[----:B------:R-:W-:Y:S01]  /*13980*/  ULDC.64 UR4, c[0x0][0x5f8] ;  /* 0x00017e0000047ab9 */ /* 0x000fe20000000a00 */
[----:B------:R-:W-:Y:S01]  /*13990*/  IMAD.MOV.U32 R26, RZ, RZ, R30 ;  /* 0x000000ffff1a7224 */ /* 0x000fe200078e001e */
[----:B------:R-:W-:-:S04]  /*139a0*/  IADD3 R16, P0, R16, UR4, RZ ;  /* 0x0000000410107c10 */ /* 0x000fc8000ff1e0ff */
[----:B------:R-:W-:-:S05]  /*139b0*/  IADD3.X R17, RZ, UR5, RZ, P0, !PT ;  /* 0x00000005ff117c10 */ /* 0x000fca00087fe4ff */
[----:B------:R-:W-:Y:S01]  /*139c0*/  STG.E.64 desc[UR60][R16.64], R26 ;  /* 0x0000001a10007986 */ /* 0x000fe2000c101b3c */
[----:B------:R-:W-:Y:S05]  /*139d0*/  EXIT ;  /* 0x000000000000794d */ /* 0x000fea0003800000 */
.L_x_2411:
[----:B------:R-:W-:Y:S02]  /*139e0*/  MOV R24, R28 ;  /* 0x0000001c00187202 */ /* 0x000fe40000000f00 */
[----:B------:R-:W-:-:S03]  /*139f0*/  MOV R26, R30 ;  /* 0x0000001e001a7202 */ /* 0x000fc60000000f00 */
[----:B------:R-:W-:Y:S04]  /*13a00*/  STG.E.64 desc[UR60][R4.64], R24 ;  /* 0x0000001804007986 */ /* 0x000fe8000c101b3c */
[----:B------:R-:W-:Y:S01]  /*13a10*/  STG.E.64 desc[UR60][R4.64+0x8], R26 ;  /* 0x0000081a04007986 */ /* 0x000fe2000c101b3c */
[----:B------:R-:W-:Y:S05]  /*13a20*/  EXIT ;  /* 0x000000000000794d */ /* 0x000fea0003800000 */
.L_x_2409:
        /* <DEDUP_REMOVED lines=14> */
.L_x_2414:
        /* <DEDUP_REMOVED lines=21> */
.L_x_2416:
        /* <DEDUP_REMOVED lines=23> */
.L_x_2417:
[----:B------:R-:W-:Y:S01]  /*13dd0*/  ULDC.64 UR4, c[0x0][0x5f8] ;  /* 0x00017e0000047ab9 */ /* 0x000fe20000000a00 */
[----:B------:R-:W-:Y:S01]  /*13de0*/  IMAD.MOV.U32 R26, RZ, RZ, R30 ;  /* 0x000000ffff1a7224 */ /* 0x000fe200078e001e */
[----:B------:R-:W-:-:S04]  /*13df0*/  IADD3 R16, P0, R16, UR4, RZ ;  /* 0x0000000410107c10 */ /* 0x000fc8000ff1e0ff */
[----:B------:R-:W-:-:S05]  /*13e00*/  IADD3.X R17, RZ, UR5, RZ, P0, !PT ;  /* 0x00000005ff117c10 */ /* 0x000fca00087fe4ff */
[----:B------:R-:W-:Y:S01]  /*13e10*/  STG.E.64 desc[UR60][R16.64], R26 ;  /* 0x0000001a10007986 */ /* 0x000fe2000c101b3c */
[----:B------:R-:W-:Y:S05]  /*13e20*/  EXIT ;  /* 0x000000000000794d */ /* 0x000fea0003800000 */
.L_x_2415:
[----:B------:R-:W-:Y:S02]  /*13e30*/  MOV R24, R28 ;  /* 0x0000001c00187202 */ /* 0x000fe40000000f00 */
[----:B------:R-:W-:-:S03]  /*13e40*/  MOV R26, R30 ;  /* 0x0000001e001a7202 */ /* 0x000fc60000000f00 */
[----:B------:R-:W-:Y:S04]  /*13e50*/  STG.E.64 desc[UR60][R6.64], R24 ;  /* 0x0000001806007986 */ /* 0x000fe8000c101b3c */
[----:B------:R-:W-:Y:S01]  /*13e60*/  STG.E.64 desc[UR60][R8.64], R26 ;  /* 0x0000001a08007986 */ /* 0x000fe2000c101b3c */
[----:B------:R-:W-:Y:S05]  /*13e70*/  EXIT ;  /* 0x000000000000794d */ /* 0x000fea0003800000 */
.L_x_2418:
        /* <DEDUP_REMOVED lines=16> */
.L_x_8780:


//--------------------- .text._ZN2at6native13reduce_kernelILi128ELi4ENS0_8ReduceOpIN3c107complexIfEENS0_14func_wrapper_tIS5_NS0_55_GLOBAL__N__0955718d_22_SparseCsrTensorMath_cu_868dd54514ReductionMulOpIS5_EEEEjS5_Li4ELi4EEEEEvT1_ --------------------------
	.section	.text._ZN2at6native13reduce_kernelILi128ELi4ENS0_8ReduceOpIN3c107complexIfEENS0_14func_wrapper_tIS5_NS0_55_GLOBAL__N__0955718d_22_SparseCsrTensorMath_cu_868dd54514ReductionMulOpIS5_EEEEjS5_Li4ELi4EEEEEvT1_,"ax",@progbits
	.align	128
.text._ZN2at6native13reduce_kernelILi128ELi4ENS0_8ReduceOpIN3c107complexIfEENS0_14func_wrapper_tIS5_NS0_55_GLOBAL__N__0955718d_22_SparseCsrTensorMath_cu_868dd54514ReductionMulOpIS5_EEEEjS5_Li4ELi4EEEEEvT1_:
        .type           _ZN2at6native13reduce_kernelILi128ELi4ENS0_8ReduceOpIN3c107complexIfEENS0_14func_wrapper_tIS5_NS0_55_GLOBAL__N__0955718d_22_SparseCsrTensorMath_cu_868dd54514ReductionMulOpIS5_EEEEjS5_Li4ELi4EEEEEvT1_,@function
        .size           _ZN2at6native13reduce_kernelILi128ELi4ENS0_8ReduceOpIN3c107complexIfEENS0_14func_wrapper_tIS5_NS0_55_GLOBAL__N__0955718d_22_SparseCsrTensorMath_cu_868dd54514ReductionMulOpIS5_EEEEjS5_Li4ELi4EEEEEvT1_,(.L_x_8781 - _ZN2at6native13reduce_kernelILi128ELi4ENS0_8ReduceOpIN3c107complexIfEENS0_14func_wrapper_tIS5_NS0_55_GLOBAL__N__0955718d_22_SparseCsrTensorMath_cu_868dd54514ReductionMulOpIS5_EEEEjS5_Li4ELi4EEEEEvT1_)
        .other          _ZN2at6native13reduce_kernelILi128ELi4ENS0_8ReduceOpIN3c107complexIfEENS0_14func_wrapper_tIS5_NS0_55_GLOBAL__N__0955718d_22_SparseCsrTensorMath_cu_868dd54514ReductionMulOpIS5_EEEEjS5_Li4ELi4EEEEEvT1_,@"STO_CUDA_ENTRY STV_DEFAULT"
_ZN2at6native13reduce_kernelILi128ELi4ENS0_8ReduceOpIN3c107complexIfEENS0_14func_wrapper_tIS5_NS0_55_GLOBAL__N__0955718d_22_SparseCsrTensorMath_cu_868dd54514ReductionMulOpIS5_EEEEjS5_Li4ELi4EEEEEvT1_:
        /* <DEDUP_REMOVED lines=9> */
[----:B------:R-:W-:Y:S01]  /*0090*/  MOV R2, RZ ;  /* 0x000000ff00027202 */ /* 0x000fe20000000f00 */
[----:B------:R-:W-:Y:S01]  /*00a0*/  IMAD R0, R17, UR5, RZ ;  /* 0x0000000511007c24 */ /* 0x000fe2000f8e02ff */
[----:B------:R-:W-:Y:S01]  /*00b0*/  ULDC UR5, c[0x0][0x248] ;  /* 0x0000920000057ab9 */ /* 0x000fe20000000800 */
[----:B------:R-:W-:Y:S01]  /*00c0*/  ULDC.64 UR6, c[0x0][0x3f8] ;  /* 0x0000fe0000067ab9 */ /* 0x000fe20000000a00 */
[----:B------:R-:W-:Y:S02]  /*00d0*/  ISETP.NE.AND P0, PT, R6, 0x1, PT ;  /* 0x000000010600780c */ /* 0x000fe40003f05270 */
[----:B------:R-:W1:Y:S01]  /*00e0*/  LDC R5, c[0x0][0x230] ;  /* 0x00008c00ff057b82 */ /* 0x000e620000000800 */
[----:B0-----:R-:W-:-:S04]  /*00f0*/  IMAD R0, R3, UR5, R0 ;  /* 0x0000000503007c24 */ /* 0x001fc8000f8e0200 */
[----:B-1----:R-:W-:Y:S01]  /*0100*/  IMAD R0, R5, UR4, R0 ;  /* 0x0000000405007c24 */ /* 0x002fe2000f8e0200 */
[----:B------:R-:W-:-:S04]  /*0110*/  ULDC UR4, c[0x0][0x400] ;  /* 0x0001000000047ab9 */ /* 0x000fc80000000800 */
[----:B------:R-:W-:-:S05]  /*0120*/  SHF.L.U32 R3, R0, 0x2, RZ ;  /* 0x0000000200037819 */ /* 0x000fca00000006ff */
        /* <DEDUP_REMOVED lines=269> */
.L_x_2419:
        /* <DEDUP_REMOVED lines=13> */
[----:B------:R-:W-:Y:S01]  /*12d0*/  MOV R25, RZ ;  /* 0x000000ff00197202 */ /* 0x000fe20000000f00 */
[----:B------:R-:W-:Y:S01]  /*12e0*/  IMAD.MOV.U32 R34, RZ, RZ, RZ ;  /* 0x000000ffff227224 */ /* 0x000fe200078e00ff */
[----:B------:R-:W-:-:S02]  /*12f0*/  MOV R28, RZ ;  /* 0x000000ff001c7202 */ /* 0x000fc40000000f00 */
[----:B------:R-:W-:Y:S02]  /*1300*/  MOV R67, RZ ;  /* 0x000000ff00437202 */ /* 0x000fe40000000f00 */
[----:B------:R-:W-:Y:S02]  /*1310*/  MOV R65, RZ ;  /* 0x000000ff00417202 */ /* 0x000fe40000000f00 */
[----:B------:R-:W-:Y:S01]  /*1320*/  MOV R32, RZ ;  /* 0x000000ff00207202 */ /* 0x000fe20000000f00 */
[C---:B0-----:R-:W-:Y:S02]  /*1330*/  IMAD R3, R2.reuse, UR5, R3 ;  /* 0x0000000502037c24 */ /* 0x041fe4000f8e0203 */
[----:B------:R-:W-:Y:S01]  /*1340*/  IMAD R5, R2, UR4, R5 ;  /* 0x0000000402057c24 */ /* 0x000fe2000f8e0205 */
[----:B------:R-:W-:Y:S01]  /*1350*/  ULDC UR4, c[0x0][0x224] ;  /* 0x0000890000047ab9 */ /* 0x000fe20000000800 */
[----:B--2---:R-:W-:Y:S01]  /*1360*/  IMAD R69, R16, UR6, R3 ;  /* 0x0000000610457c24 */ /* 0x004fe2000f8e0203 */
[----:B------:R-:W-:Y:S01]  /*1370*/  MOV R3, UR4 ;  /* 0x0000000400037c02 */ /* 0x000fe20008000f00 */
[----:B-1----:R-:W-:Y:S01]  /*1380*/  IMAD R4, R4, UR8, R5 ;  /* 0x0000000804047c24 */ /* 0x002fe2000f8e0205 */
[----:B------:R-:W-:-:S02]  /*1390*/  ULDC UR4, c[0x0][0x228] ;  /* 0x00008a0000047ab9 */ /* 0x000fc40000000800 */
[----:B------:R-:W-:Y:S02]  /*13a0*/  ISETP.GE.U32.AND P0, PT, R69, R3, PT ;  /* 0x000000034500720c */ /* 0x000fe40003f06070 */
[----:B------:R-:W-:-:S04]  /*13b0*/  SHF.L.U32 R73, R4, 0x2, RZ ;  /* 0x0000000204497819 */ /* 0x000fc800000006ff */
        /* <DEDUP_REMOVED lines=15> */
[----:B------:R-:W-:Y:S01]  /*14b0*/  HFMA2.MMA R8, -RZ, RZ, 0, 2.8789043426513671875e-05 ;  /* 0x000001e3ff087435 */ /* 0x000fe200000001ff */
        /* <DEDUP_REMOVED lines=8> */
.L_x_2423:
[----:B------:R-:W0:Y:S01]  /*1540*/  LDC R20, c[0x0][0x218] ;  /* 0x00008600ff147b82 */ /* 0x000e220000000800 */
[----:B------:R-:W-:Y:S01]  /*1550*/  SHF.R.U64 R0, R74, 0x3, R75 ;  /* 0x000000034a007819 */ /* 0x000fe2000000124b */
[----:B------:R-:W-:Y:S01]  /*1560*/  ULDC UR4, c[0x0][0x224] ;  /* 0x0000890000047ab9 */ /* 0x000fe20000000800 */
[----:B------:R-:W-:Y:S02]  /*1570*/  BSSY B0, `(.L_x_2424) ;  /* 0x000002d000007945 */ /* 0x000fe40003800000 */
[----:B------:R-:W-:Y:S02]  /*1580*/  LOP3.LUT R6, R0, 0x3, RZ, 0xc0, !PT ;  /* 0x0000000300067812 */ /* 0x000fe400078ec0ff */
[----:B------:R-:W-:Y:S01]  /*1590*/  MOV R0, UR4 ;  /* 0x0000000400007c02 */ /* 0x000fe20008000f00 */
[----:B------:R-:W1:Y:S01]  /*15a0*/  LDC R18, c[0x0][0x21c] ;  /* 0x00008700ff127b82 */ /* 0x000e620000000800 */
[----:B------:R-:W-:Y:S02]  /*15b0*/  ISETP.NE.AND P0, PT, R6, RZ, PT ;  /* 0x000000ff0600720c */ /* 0x000fe40003f05270 */
[----:B0-----:R-:W-:-:S02]  /*15c0*/  MOV R3, R20 ;  /* 0x0000001400037202 */ /* 0x001fc40000000f00 */
        /* <DEDUP_REMOVED lines=18> */
.L_x_2429:
[----:B------:R-:W-:Y:S05]  /*16f0*/  BSYNC B2 ;  /* 0x0000000000027941 */ /* 0x000fea0003800000 */
.L_x_2428:
        /* <DEDUP_REMOVED lines=13> */
.L_x_2427:
[----:B------:R-:W-:Y:S05]  /*17d0*/  BSYNC B1 ;  /* 0x0000000000017941 */ /* 0x000fea0003800000 */
.L_x_2426:
[----:B------:R-:W0:Y:S01]  /*17e0*/  LDC R7, c[0x0][0x224] ;  /* 0x00008900ff077b82 */ /* 0x000e220000000800 */
[----:B------:R-:W-:-:S04]  /*17f0*/  IADD3 R5, P0, -R6, 0x4, RZ ;  /* 0x0000000406057810 */ /* 0x000fc80007f1e1ff */
[----:B------:R-:W-:Y:S02]  /*1800*/  LEA R74, P1, R5, R74, 0x3 ;  /* 0x0000004a054a7211 */ /* 0x000fe400078218ff */
[----:B------:R-:W-:-:S04]  /*1810*/  IADD3.X R4, RZ, -0x1, RZ, P0, !PT ;  /* 0xffffffffff047810 */ /* 0x000fc800007fe4ff */
[----:B------:R-:W-:Y:S02]  /*1820*/  LEA.HI.X R75, R5, R75, R4, 0x3, P1 ;  /* 0x0000004b054b7211 */ /* 0x000fe400008f1c04 */
[----:B0-----:R-:W-:-:S07]  /*1830*/  IADD3 R0, R6, -0x4, R7 ;  /* 0xfffffffc06007810 */ /* 0x001fce0007ffe007 */
.L_x_2425:
[----:B------:R-:W-:Y:S05]  /*1840*/  BSYNC B0 ;  /* 0x0000000000007941 */ /* 0x000fea0003800000 */
.L_x_2424:
[----:B------:R-:W0:Y:S01]  /*1850*/  LDC.64 R26, c[0x0][0x238] ;  /* 0x00008e00ff1a7b82 */ /* 0x000e220000000a00 */
[----:B------:R-:W-:Y:S01]  /*1860*/  BSSY B0, `(.L_x_2430) ;  /* 0x0000030000007945 */ /* 0x000fe20003800000 */
[-C--:B------:R-:W-:Y:S01]  /*1870*/  MOV R32, R20.reuse ;  /* 0x0000001400207202 */ /* 0x080fe20000000f00 */
[----:B------:R-:W-:Y:S01]  /*1880*/  IMAD.MOV.U32 R65, RZ, RZ, R18 ;  /* 0x000000ffff417224 */ /* 0x000fe200078e0012 */
[----:B------:R-:W-:Y:S02]  /*1890*/  MOV R4, R20 ;  /* 0x0000001400047202 */ /* 0x000fe40000000f00 */
[----:B------:R-:W-:Y:S02]  /*18a0*/  MOV R19, R18 ;  /* 0x0000001200137202 */ /* 0x000fe40000000f00 */
        /* <DEDUP_REMOVED lines=9> */
[----:B------:R-:W-:Y:S01]  /*1940*/  IMAD.MOV.U32 R22, RZ, RZ, R3 ;  /* 0x000000ffff167224 */ /* 0x000fe200078e0003 */
[----:B------:R-:W-:Y:S02]  /*1950*/  MOV R19, R18 ;  /* 0x0000001200137202 */ /* 0x000fe40000000f00 */
[-C--:B------:R-:W-:Y:S02]  /*1960*/  MOV R3, R20.reuse ;  /* 0x0000001400037202 */ /* 0x080fe40000000f00 */
[----:B------:R-:W-:-:S07]  /*1970*/  MOV R21, R20 ;  /* 0x0000001400157202 */ /* 0x000fce0000000f00 */
.L_x_2433:
        /* <DEDUP_REMOVED lines=8> */
[-C--:B------:R-:W-:Y:S01]  /*1a00*/  FMUL.FTZ R23, R5, R14.reuse ;  /* 0x0000000e05177220 */ /* 0x080fe20000410000 */
[----:B------:R-:W-:Y:S01]  /*1a10*/  FMUL.FTZ R14, R4, R14 ;  /* 0x0000000e040e7220 */ /* 0x000fe20000410000 */
[C---:B------:R-:W-:Y:S01]  /*1a20*/  FMUL.FTZ R25, R7.reuse, R19 ;  /* 0x0000001307197220 */ /* 0x040fe20000410000 */
[----:B------:R-:W-:Y:S01]  /*1a30*/  FFMA.FTZ R19, R7, R21, R24 ;  /* 0x0000001507137223 */ /* 0x000fe20000010018 */
[----:B---3--:R-:W-:Y:S01]  /*1a40*/  FMUL.FTZ R13, R11, R65 ;  /* 0x000000410b0d7220 */ /* 0x008fe20000410000 */
[----:B------:R-:W-:Y:S01]  /*1a50*/  FMUL.FTZ R7, R9, R18 ;  /* 0x0000001209077220 */ /* 0x000fe20000410000 */
[-C--:B------:R-:W-:Y:S01]  /*1a60*/  FFMA.FTZ R14, R5, R22.reuse, R14 ;  /* 0x00000016050e7223 */ /* 0x080fe2000001000e */
[----:B------:R-:W-:Y:S01]  /*1a70*/  FFMA.FTZ R5, R6, R21, -R25 ;  /* 0x0000001506057223 */ /* 0x000fe20000010819 */
[----:B------:R-:W-:Y:S01]  /*1a80*/  FFMA.FTZ R23, R4, R22, -R23 ;  /* 0x0000001604177223 */ /* 0x000fe20000010817 */
[----:B------:R-:W-:Y:S01]  /*1a90*/  FMUL.FTZ R18, R8, R18 ;  /* 0x0000001208127220 */ /* 0x000fe20000410000 */
[C---:B------:R-:W-:Y:S01]  /*1aa0*/  FMUL.FTZ R6, R10.reuse, R65 ;  /* 0x000000410a067220 */ /* 0x040fe20000410000 */
[-C--:B------:R-:W-:Y:S01]  /*1ab0*/  FFMA.FTZ R32, R10, R3.reuse, -R13 ;  /* 0x000000030a207223 */ /* 0x080fe2000001080d */
[-C--:B------:R-:W-:Y:S01]  /*1ac0*/  FFMA.FTZ R4, R8, R20.reuse, -R7 ;  /* 0x0000001408047223 */ /* 0x080fe20000010807 */
        /* <DEDUP_REMOVED lines=8> */
.L_x_2432:
[----:B------:R-:W-:-:S07]  /*1b50*/  MOV R3, R23 ;  /* 0x0000001700037202 */ /* 0x000fce0000000f00 */
.L_x_2431:
[----:B------:R-:W-:Y:S05]  /*1b60*/  BSYNC B0 ;  /* 0x0000000000007941 */ /* 0x000fea0003800000 */
.L_x_2430:
        /* <DEDUP_REMOVED lines=10> */
.L_x_2435:
[----:B------:R-:W-:Y:S05]  /*1c10*/  BSYNC B0 ;  /* 0x0000000000007941 */ /* 0x000fea0003800000 */
.L_x_2434:
        /* <DEDUP_REMOVED lines=15> */
.L_x_2437:
[----:B------:R-:W-:Y:S05]  /*1d10*/  BSYNC B0 ;  /* 0x0000000000007941 */ /* 0x000fea0003800000 */
.L_x_2436:
[-C--:B------:R-:W-:Y:S01]  /*1d20*/  FMUL.FTZ R0, R5, R14.reuse ;  /* 0x0000000e05007220 */ /* 0x080fe20000410000 */
[C---:B------:R-:W-:Y:S01]  /*1d30*/  FMUL.FTZ R14, R19.reuse, R14 ;  /* 0x0000000e130e7220 */ /* 0x040fe20000410000 */
[----:B------:R-:W-:Y:S01]  /*1d40*/  HFMA2.MMA R67, -RZ, RZ, 0, 0 ;  /* 0x00000000ff437435 */ /* 0x000fe200000001ff */
[----:B------:R-:W-:Y:S01]  /*1d50*/  MOV R34, RZ ;  /* 0x000000ff00227202 */ /* 0x000fe20000000f00 */
[-C--:B------:R-:W-:Y:S01]  /*1d60*/  FFMA.FTZ R19, R19, R3.reuse, R0 ;  /* 0x0000000313137223 */ /* 0x080fe20000010000 */
[----:B------:R-:W-:Y:S01]  /*1d70*/  FFMA.FTZ R3, R5, R3, -R14 ;  /* 0x0000000305037223 */ /* 0x000fe2000001080e */
[----:B------:R-:W-:Y:S01]  /*1d80*/  HFMA2.MMA R30, -RZ, RZ, 0, 0 ;  /* 0x00000000ff1e7435 */ /* 0x000fe200000001ff */
[----:B------:R-:W-:Y:S01]  /*1d90*/  MOV R28, RZ ;  /* 0x000000ff001c7202 */ /* 0x000fe20000000f00 */
[C---:B------:R-:W-:Y:S01]  /*1da0*/  FMUL.FTZ R0, R19.reuse, R4 ;  /* 0x0000000413007220 */ /* 0x040fe20000410000 */
[-C--:B------:R-:W-:Y:S01]  /*1db0*/  FMUL.FTZ R19, R19, R18.reuse ;  /* 0x0000001213137220 */ /* 0x080fe20000410000 */
[----:B------:R-:W-:Y:S01]  /*1dc0*/  IMAD.MOV.U32 R25, RZ, RZ, RZ ;  /* 0x000000ffff197224 */ /* 0x000fe200078e00ff */
[----:B------:R-:W-:Y:S01]  /*1dd0*/  MOV R27, RZ ;  /* 0x000000ff001b7202 */ /* 0x000fe20000000f00 */
[C---:B------:R-:W-:Y:S01]  /*1de0*/  FFMA.FTZ R0, R3.reuse, R18, R0 ;  /* 0x0000001203007223 */ /* 0x040fe20000010000 */
[----:B------:R-:W-:-:S03]  /*1df0*/  FFMA.FTZ R19, R3, R4, -R19 ;  /* 0x0000000403137223 */ /* 0x000fc60000010813 */
[C---:B------:R-:W-:Y:S01]  /*1e00*/  FMUL.FTZ R4, R0.reuse, R32 ;  /* 0x0000002000047220 */ /* 0x040fe20000410000 */
[----:B------:R-:W-:-:S03]  /*1e10*/  FMUL.FTZ R3, R0, R65 ;  /* 0x0000004100037220 */ /* 0x000fc60000410000 */
[C---:B------:R-:W-:Y:S01]  /*1e20*/  FFMA.FTZ R65, R19.reuse, R65, R4 ;  /* 0x0000004113417223 */ /* 0x040fe20000010004 */
[----:B------:R-:W-:Y:S01]  /*1e30*/  FFMA.FTZ R32, R19, R32, -R3 ;  /* 0x0000002013207223 */ /* 0x000fe20000010803 */
[----:B------:R-:W-:Y:S06]  /*1e40*/  BRA `(.L_x_2421) ;  /* 0x000000cc00647947 */ /* 0x000fec0003800000 */
.L_x_2422:
        /* <DEDUP_REMOVED lines=9> */
[----:B------:R-:W-:-:S05]  /*1ee0*/  MOV R0, UR4 ;  /* 0x0000000400007c02 */ /* 0x000fca0008000f00 */
[----:B------:R-:W1:Y:S01]  /*1ef0*/  LDC R61, c[0x0][0x218] ;  /* 0x00008600ff3d7b82 */ /* 0x000e620000000800 */
[----:B------:R-:W-:Y:S02]  /*1f00*/  IMAD R6, R0, 0x3, R69 ;  /* 0x0000000300067824 */ /* 0x000fe400078e0245 */
[----:B0-----:R-:W-:Y:S01]  /*1f10*/  IMAD.MOV.U32 R68, RZ, RZ, R4 ;  /* 0x000000ffff447224 */ /* 0x001fe200078e0004 */
[----:B------:R-:W-:Y:S06]  /*1f20*/  @!P1 BRA `(.L_x_2439) ;  /* 0x0000009c00289947 */ /* 0x000fec0003800000 */
[----:B------:R-:W-:Y:S01]  /*1f30*/  ISETP.GE.U32.AND P0, PT, R6, R3, PT ;  /* 0x000000030600720c */ /* 0x000fe20003f06070 */
[----:B------:R-:W-:Y:S01]  /*1f40*/  BSSY B0, `(.L_x_2440) ;  /* 0x00004b7000007945 */ /* 0x000fe20003800000 */
[-C--:B------:R-:W-:Y:S01]  /*1f50*/  MOV R18, R4.reuse ;  /* 0x0000000400127202 */ /* 0x080fe20000000f00 */
[----:B-1----:R-:W-:Y:S01]  /*1f60*/  IMAD.MOV.U32 R7, RZ, RZ, R61 ;  /* 0x000000ffff077224 */ /* 0x002fe200078e003d */
        /* <DEDUP_REMOVED lines=12> */
[----:B------:R-:W-:-:S02]  /*2030*/  MOV R45, R4 ;  /* 0x00000004002d7202 */ /* 0x000fc40000000f00 */
[----:B------:R-:W-:Y:S02]  /*2040*/  CS2R R10, SRZ ;  /* 0x00000000000a7805 */ /* 0x000fe4000001ff00 */
[-C--:B------:R-:W-:Y:S02]  /*2050*/  MOV R58, R61.reuse ;  /* 0x0000003d003a7202 */ /* 0x080fe40000000f00 */
[----:B------:R-:W-:Y:S02]  /*2060*/  CS2R R8, SRZ ;  /* 0x0000000000087805 */ /* 0x000fe4000001ff00 */
[----:B------:R-:W-:Y:S02]  /*2070*/  MOV R59, R61 ;  /* 0x0000003d003b7202 */ /* 0x000fe40000000f00 */
[----:B------:R-:W-:Y:S02]  /*2080*/  CS2R R14, SRZ ;  /* 0x00000000000e7805 */ /* 0x000fe4000001ff00 */
        /* <DEDUP_REMOVED lines=24> */
[----:B------:R-:W-:Y:S01]  /*2210*/  CS2R R40, SRZ ;  /* 0x0000000000287805 */ /* 0x000fe2000001ff00 */
[----:B------:R-:W-:Y:S06]  /*2220*/  @P0 BRA `(.L_x_2441) ;  /* 0x0000004800200947 */ /* 0x000fec0003800000 */
[----:B------:R-:W-:Y:S01]  /*2230*/  ISETP.NE.AND P0, PT, R56, RZ, PT ;  /* 0x000000ff3800720c */ /* 0x000fe20003f05270 */
[----:B------:R-:W-:Y:S01]  /*2240*/  BSSY B1, `(.L_x_2441) ;  /* 0x0000486000017945 */ /* 0x000fe20003800000 */
[----:B------:R-:W0:Y:S01]  /*2250*/  LDC.64 R56, c[0x0][0x260] ;  /* 0x00009800ff387b82 */ /* 0x000e220000000a00 */
[-C--:B------:R-:W-:Y:S01]  /*2260*/  MOV R18, R4.reuse ;  /* 0x0000000400127202 */ /* 0x080fe20000000f00 */
[--C-:B------:R-:W-:Y:S01]  /*2270*/  IMAD.MOV.U32 R19, RZ, RZ, R4.reuse ;  /* 0x000000ffff137224 */ /* 0x100fe200078e0004 */
[-C--:B------:R-:W-:Y:S01]  /*2280*/  MOV R5, R4.reuse ;  /* 0x0000000400057202 */ /* 0x080fe20000000f00 */
[--C-:B------:R-:W-:Y:S01]  /*2290*/  IMAD.MOV.U32 R47, RZ, RZ, R4.reuse ;  /* 0x000000ffff2f7224 */ /* 0x100fe200078e0004 */
[-C--:B------:R-:W-:Y:S01]  /*22a0*/  MOV R44, R4.reuse ;  /* 0x00000004002c7202 */ /* 0x080fe20000000f00 */
[----:B------:R-:W-:Y:S01]  /*22b0*/  IMAD.MOV.U32 R52, RZ, RZ, R4 ;  /* 0x000000ffff347224 */ /* 0x000fe200078e0004 */
        /* <DEDUP_REMOVED lines=11> */
[----:B------:R-:W-:Y:S02]  /*2370*/  MOV R53, R4 ;  /* 0x0000000400357202 */ /* 0x000fe40000000f00 */
[-C--:B------:R-:W-:Y:S02]  /*2380*/  MOV R7, R61.reuse ;  /* 0x0000003d00077202 */ /* 0x080fe40000000f00 */
[-C--:B------:R-:W-:Y:S02]  /*2390*/  MOV R6, R61.reuse ;  /* 0x0000003d00067202 */ /* 0x080fe40000000f00 */
[----:B------:R-:W-:-:S02]  /*23a0*/  MOV R70, R61 ;  /* 0x0000003d00467202 */ /* 0x000fc40000000f00 */
[-C--:B------:R-:W-:Y:S02]  /*23b0*/  MOV R58, R61.reuse ;  /* 0x0000003d003a7202 */ /* 0x080fe40000000f00 */
[-C--:B------:R-:W-:Y:S02]  /*23c0*/  MOV R59, R61.reuse ;  /* 0x0000003d003b7202 */ /* 0x080fe40000000f00 */
[-C--:B------:R-:W-:Y:S02]  /*23d0*/  MOV R63, R61.reuse ;  /* 0x0000003d003f7202 */ /* 0x080fe40000000f00 */
[-C--:B------:R-:W-:Y:S02]  /*23e0*/  MOV R65, R61.reuse ;  /* 0x0000003d00417202 */ /* 0x080fe40000000f00 */
[-C--:B------:R-:W-:Y:S02]  /*23f0*/  MOV R62, R61.reuse ;  /* 0x0000003d003e7202 */ /* 0x080fe40000000f00 */
[----:B------:R-:W-:-:S02]  /*2400*/  MOV R64, R61 ;  /* 0x0000003d00407202 */ /* 0x000fc40000000f00 */
[-C--:B------:R-:W-:Y:S02]  /*2410*/  MOV R66, R61.reuse ;  /* 0x0000003d00427202 */ /* 0x080fe40000000f00 */
[----:B------:R-:W-:-:S07]  /*2420*/  MOV R71, R61 ;  /* 0x0000003d00477202 */ /* 0x000fce0000000f00 */
.L_x_2446:
        /* <DEDUP_REMOVED lines=53> */
[----:B------:R-:W-:Y:S02]  /*2780*/  MOV R8, RZ ;  /* 0x000000ff00087202 */ /* 0x000fe40000000f00 */
[----:B------:R-:W-:Y:S02]  /*2790*/  MOV R9, R69 ;  /* 0x0000004500097202 */ /* 0x000fe40000000f00 */
[----:B0-----:R-:W-:Y:S01]  /*27a0*/  ISETP.NE.AND P1, PT, R56, 0x1, PT ;  /* 0x000000013800780c */ /* 0x001fe20003f25270 */
[----:B------:R-:W-:-:S05]  /*27b0*/  IMAD.HI.U32 R0, R69, UR30, R8 ;  /* 0x0000001e45007c27 */ /* 0x000fca000f8e0008 */
[----:B------:R-:W-:-:S04]  /*27c0*/  SHF.R.U32.HI R10, RZ, UR31, R0 ;  /* 0x0000001fff0a7c19 */ /* 0x000fc80008011600 */
[----:B------:R-:W-:-:S05]  /*27d0*/  IADD3 R0, -R10, RZ, RZ ;  /* 0x000000ff0a007210 */ /* 0x000fca0007ffe1ff */
[----:B------:R-:W-:-:S04]  /*27e0*/  IMAD R0, R0, R57, R69 ;  /* 0x0000003900007224 */ /* 0x000fc800078e0245 */
[----:B------:R-:W-:Y:S01]  /*27f0*/  IMAD R0, R0, UR54, RZ ;  /* 0x0000003600007c24 */ /* 0x000fe2000f8e02ff */
        /* <DEDUP_REMOVED lines=237> */
.L_x_2442:
[----:B------:R-:W-:Y:S01]  /*36d0*/  LOP3.LUT R9, R0, 0xffffffe0, RZ, 0xc0, !PT ;  /* 0xffffffe000097812 */ /* 0x000fe200078ec0ff */
[----:B------:R-:W-:-:S03]  /*36e0*/  ULDC UR36, c[0x0][0x22c] ;  /* 0x00008b0000247ab9 */ /* 0x000fc60000000800 */
[----:B------:R-:W-:-:S04]  /*36f0*/  IADD3 R8, P1, R74, R9, RZ ;  /* 0x000000094a087210 */ /* 0x000fc80007f3e0ff */
[----:B------:R-:W-:-:S05]  /*3700*/  IADD3.X R9, RZ, R75, RZ, P1, !PT ;  /* 0x0000004bff097210 */ /* 0x000fca0000ffe4ff */
[----:B------:R1:W5:Y:S04]  /*3710*/  LDG.E.128 R40, desc[UR60][R8.64] ;  /* 0x0000003c08287981 */ /* 0x000368000c1e1d00 */
[----:B------:R1:W5:Y:S01]  /*3720*/  LDG.E.128 R36, desc[UR60][R8.64+0x10] ;  /* 0x0000103c08247981 */ /* 0x000362000c1e1d00 */
[----:B------:R-:W-:-:S05]  /*3730*/  IMAD.U32 R0, RZ, RZ, UR36 ;  /* 0x00000024ff007e24 */ /* 0x000fca000f8e00ff */
[----:B------:R-:W-:Y:S01]  /*3740*/  IADD3 R69, R69, R0, RZ ;  /* 0x0000000045457210 */ /* 0x000fe20007ffe0ff */
[----:B------:R-:W-:Y:S06]  /*3750*/  @!P0 BRA `(.L_x_2443) ;  /* 0x0000000c00a88947 */ /* 0x000fec0003800000 */
[----:B-1----:R-:W-:Y:S02]  /*3760*/  MOV R8, RZ ;  /* 0x000000ff00087202 */ /* 0x002fe40000000f00 */
[----:B------:R-:W-:Y:S02]  /*3770*/  MOV R9, R69 ;  /* 0x0000004500097202 */ /* 0x000fe40000000f00 */
[----:B0-----:R-:W-:Y:S01]  /*3780*/  ISETP.NE.AND P1, PT, R56, 0x1, PT ;  /* 0x000000013800780c */ /* 0x001fe20003f25270 */
[----:B------:R-:W-:-:S05]  /*3790*/  IMAD.HI.U32 R3, R69, UR30, R8 ;  /* 0x0000001e45037c27 */ /* 0x000fca000f8e0008 */
[----:B------:R-:W-:-:S05]  /*37a0*/  SHF.R.U32.HI R9, RZ, UR31, R3 ;  /* 0x0000001fff097c19 */ /* 0x000fca0008011603 */
[----:B------:R-:W-:-:S04]  /*37b0*/  IMAD.MOV R8, RZ, RZ, -R9 ;  /* 0x000000ffff087224 */ /* 0x000fc800078e0a09 */
[----:B------:R-:W-:-:S04]  /*37c0*/  IMAD R3, R57, R8, R69 ;  /* 0x0000000839037224 */ /* 0x000fc800078e0245 */
[----:B------:R-:W-:Y:S01]  /*37d0*/  IMAD R3, R3, UR54, RZ ;  /* 0x0000003603037c24 */ /* 0x000fe2000f8e02ff */
[----:B------:R-:W-:Y:S06]  /*37e0*/  @!P1 BRA `(.L_x_2443) ;  /* 0x0000000c00849947 */ /* 0x000fec0003800000 */
[----:B------:R-:W-:Y:S01]  /*37f0*/  HFMA2.MMA R8, -RZ, RZ, 0, 0 ;  /* 0x00000000ff087435 */ /* 0x000fe200000001ff */
[----:B------:R-:W-:-:S09]  /*3800*/  ISETP.NE.AND P1, PT, R56, 0x2, PT ;  /* 0x000000023800780c */ /* 0x000fd20003f25270 */
        /* <DEDUP_REMOVED lines=223> */
.L_x_2443:
[----:B------:R-:W-:-:S04]  /*4600*/  LOP3.LUT R3, R3, 0xffffffe0, RZ, 0xc0, !PT ;  /* 0xffffffe003037812 */ /* 0x000fc800078ec0ff */
[----:B-1----:R-:W-:-:S04]  /*4610*/  IADD3 R8, P1, R74, R3, RZ ;  /* 0x000000034a087210 */ /* 0x002fc80007f3e0ff */
[----:B------:R-:W-:-:S05]  /*4620*/  IADD3.X R9, RZ, R75, RZ, P1, !PT ;  /* 0x0000004bff097210 */ /* 0x000fca0000ffe4ff */
[----:B------:R1:W5:Y:S04]  /*4630*/  LDG.E.128 R32, desc[UR60][R8.64] ;  /* 0x0000003c08207981 */ /* 0x000368000c1e1d00 */
[----:B------:R1:W5:Y:S01]  /*4640*/  LDG.E.128 R28, desc[UR60][R8.64+0x10] ;  /* 0x0000103c081c7981 */ /* 0x000362000c1e1d00 */
[----:B------:R-:W-:Y:S01]  /*4650*/  IADD3 R69, R69, R0, RZ ;  /* 0x0000000045457210 */ /* 0x000fe20007ffe0ff */
[----:B------:R-:W-:Y:S01]  /*4660*/  IMAD.MOV.U32 R12, RZ, RZ, RZ ;  /* 0x000000ffff0c7224 */ /* 0x000fe200078e00ff */
[----:B------:R-:W-:Y:S01]  /*4670*/  MOV R3, RZ ;  /* 0x000000ff00037202 */ /* 0x000fe20000000f00 */
[----:B------:R-:W-:Y:S06]  /*4680*/  @!P0 BRA `(.L_x_2444) ;  /* 0x0000000c00d48947 */ /* 0x000fec0003800000 */
[----:B-1----:R-:W-:Y:S01]  /*4690*/  HFMA2.MMA R8, -RZ, RZ, 0, 0 ;  /* 0x00000000ff087435 */ /* 0x002fe200000001ff */
[----:B------:R-:W-:Y:S02]  /*46a0*/  MOV R9, R69 ;  /* 0x0000004500097202 */ /* 0x000fe40000000f00 */
[----:B0-----:R-:W-:-:S07]  /*46b0*/  ISETP.NE.AND P1, PT, R56, 0x1, PT ;  /* 0x000000013800780c */ /* 0x001fce0003f25270 */
        /* <DEDUP_REMOVED lines=242> */
.L_x_2444:
[----:B-1----:R-:W-:-:S04]  /*55e0*/  LOP3.LUT R9, R12, 0xffffffe0, RZ, 0xc0, !PT ;  /* 0xffffffe00c097812 */ /* 0x002fc800078ec0ff */
[----:B------:R-:W-:-:S04]  /*55f0*/  IADD3 R8, P1, R74, R9, RZ ;  /* 0x000000094a087210 */ /* 0x000fc80007f3e0ff */
[----:B------:R-:W-:-:S05]  /*5600*/  IADD3.X R9, RZ, R75, RZ, P1, !PT ;  /* 0x0000004bff097210 */ /* 0x000fca0000ffe4ff */
[----:B------:R1:W5:Y:S04]  /*5610*/  LDG.E.128 R24, desc[UR60][R8.64] ;  /* 0x0000003c08187981 */ /* 0x000368000c1e1d00 */
[----:B------:R1:W5:Y:S01]  /*5620*/  LDG.E.128 R20, desc[UR60][R8.64+0x10] ;  /* 0x0000103c08147981 */ /* 0x000362000c1e1d00 */
[----:B------:R-:W-:Y:S01]  /*5630*/  IMAD.IADD R69, R69, 0x1, R0 ;  /* 0x0000000145457824 */ /* 0x000fe200078e0200 */
[----:B------:R-:W-:Y:S06]  /*5640*/  @!P0 BRA `(.L_x_2445) ;  /* 0x0000000c00a88947 */ /* 0x000fec0003800000 */
[----:B-1----:R-:W-:Y:S02]  /*5650*/  MOV R8, RZ ;  /* 0x000000ff00087202 */ /* 0x002fe40000000f00 */
        /* <DEDUP_REMOVED lines=233> */
.L_x_2445:
[----:B------:R-:W-:Y:S01]  /*64f0*/  LOP3.LUT R3, R3, 0xffffffe0, RZ, 0xc0, !PT ;  /* 0xffffffe003037812 */ /* 0x000fe200078ec0ff */
[----:B-----5:R-:W-:Y:S01]  /*6500*/  FMUL.FTZ R80, R40, R53 ;  /* 0x0000003528507220 */ /* 0x020fe20000410000 */
[----:B------:R-:W-:Y:S01]  /*6510*/  IADD3 R69, R69, R0, RZ ;  /* 0x0000000045457210 */ /* 0x000fe20007ffe0ff */
[----:B------:R-:W-:Y:S01]  /*6520*/  FMUL.FTZ R85, R27, R45 ;  /* 0x0000002d1b557220 */ /* 0x000fe20000410000 */
[----:B------:R-:W-:Y:S01]  /*6530*/  IADD3 R76, P1, R74, R3, RZ ;  /* 0x000000034a4c7210 */ /* 0x000fe20007f3e0ff */
[----:B------:R-:W-:-:S04]  /*6540*/  ULDC UR4, c[0x0][0x224] ;  /* 0x0000890000047ab9 */ /* 0x000fc80000000800 */
[----:B------:R-:W-:-:S05]  /*6550*/  IMAD.X R77, RZ, RZ, R75, P1 ;  /* 0x000000ffff4d7224 */ /* 0x000fca00008e064b */
[----:B------:R-:W2:Y:S04]  /*6560*/  LDG.E.128 R12, desc[UR60][R76.64] ;  /* 0x0000003c4c0c7981 */ /* 0x000ea8000c1e1d00 */
[----:B-1----:R1:W3:Y:S01]  /*6570*/  LDG.E.128 R8, desc[UR60][R76.64+0x10] ;  /* 0x0000103c4c087981 */ /* 0x0022e2000c1e1d00 */
[C---:B------:R-:W-:Y:S01]  /*6580*/  FMUL.FTZ R3, R41.reuse, R53 ;  /* 0x0000003529037220 */ /* 0x040fe20000410000 */
[----:B------:R-:W-:Y:S01]  /*6590*/  FFMA.FTZ R53, R41, R71, R80 ;  /* 0x0000004729357223 */ /* 0x000fe20000010050 */
[----:B------:R-:W-:Y:S01]  /*65a0*/  FFMA.FTZ R85, R26, R58, -R85 ;  /* 0x0000003a1a557223 */ /* 0x000fe20000010855 */
[----:B------:R-:W-:Y:S01]  /*65b0*/  FMUL.FTZ R87, R23, R19 ;  /* 0x0000001317577220 */ /* 0x000fe20000410000 */
[----:B------:R-:W-:Y:S01]  /*65c0*/  FFMA.FTZ R78, R40, R71, -R3 ;  /* 0x00000047284e7223 */ /* 0x000fe20000010803 */
[----:B------:R-:W-:Y:S01]  /*65d0*/  FMUL.FTZ R3, R37, R51 ;  /* 0x0000003325037220 */ /* 0x000fe20000410000 */
[-C--:B------:R-:W-:Y:S01]  /*65e0*/  FMUL.FTZ R79, R43, R54.reuse ;  /* 0x000000362b4f7220 */ /* 0x080fe20000410000 */
[----:B------:R-:W-:Y:S01]  /*65f0*/  FMUL.FTZ R54, R42, R54 ;  /* 0x000000362a367220 */ /* 0x000fe20000410000 */
[----:B------:R-:W-:Y:S01]  /*6600*/  FMUL.FTZ R83, R31, R47 ;  /* 0x0000002f1f537220 */ /* 0x000fe20000410000 */
[----:B-1----:R-:W-:Y:S01]  /*6610*/  FFMA.FTZ R76, R36, R67, -R3 ;  /* 0x00000043244c7223 */ /* 0x002fe20000010803 */
[----:B------:R-:W-:Y:S01]  /*6620*/  FMUL.FTZ R3, R33, R50 ;  /* 0x0000003221037220 */ /* 0x000fe20000410000 */
[-C--:B------:R-:W-:Y:S01]  /*6630*/  FMUL.FTZ R77, R39, R52.reuse ;  /* 0x00000034274d7220 */ /* 0x080fe20000410000 */
[----:B------:R-:W-:Y:S01]  /*6640*/  FMUL.FTZ R52, R38, R52 ;  /* 0x0000003426347220 */ /* 0x000fe20000410000 */
[C---:B------:R-:W-:Y:S01]  /*6650*/  FMUL.FTZ R50, R32.reuse, R50 ;  /* 0x0000003220327220 */ /* 0x040fe20000410000 */
[----:B------:R-:W-:Y:S01]  /*6660*/  FFMA.FTZ R80, R32, R62, -R3 ;  /* 0x0000003e20507223 */ /* 0x000fe20000010803 */
[-C--:B------:R-:W-:Y:S01]  /*6670*/  FMUL.FTZ R3, R29, R48.reuse ;  /* 0x000000301d037220 */ /* 0x080fe20000410000 */
[----:B------:R-:W-:Y:S01]  /*6680*/  FMUL.FTZ R48, R28, R48 ;  /* 0x000000301c307220 */ /* 0x000fe20000410000 */
[----:B------:R-:W-:Y:S01]  /*6690*/  FMUL.FTZ R81, R35, R49 ;  /* 0x0000003123517220 */ /* 0x000fe20000410000 */
[----:B------:R-:W-:Y:S01]  /*66a0*/  FFMA.FTZ R79, R42, R66, -R79 ;  /* 0x000000422a4f7223 */ /* 0x000fe2000001084f */
[----:B------:R-:W-:Y:S01]  /*66b0*/  FFMA.FTZ R82, R28, R60, -R3 ;  /* 0x0000003c1c527223 */ /* 0x000fe20000010803 */
[----:B------:R-:W-:Y:S01]  /*66c0*/  FMUL.FTZ R3, R25, R46 ;  /* 0x0000002e19037220 */ /* 0x000fe20000410000 */
[----:B------:R-:W-:Y:S01]  /*66d0*/  FFMA.FTZ R48, R29, R60, R48 ;  /* 0x0000003c1d307223 */ /* 0x000fe20000010030 */
[----:B------:R-:W-:Y:S01]  /*66e0*/  FMUL.FTZ R60, R26, R45 ;  /* 0x0000002d1a3c7220 */ /* 0x000fe20000410000 */
[----:B------:R-:W-:Y:S01]  /*66f0*/  FFMA.FTZ R54, R43, R66, R54 ;  /* 0x000000422b367223 */ /* 0x000fe20000010036 */
[----:B------:R-:W-:Y:S01]  /*6700*/  FFMA.FTZ R84, R24, R59, -R3 ;  /* 0x0000003b18547223 */ /* 0x000fe20000010803 */
[----:B------:R-:W-:Y:S01]  /*6710*/  FMUL.FTZ R3, R21, R44 ;  /* 0x0000002c15037220 */ /* 0x000fe20000410000 */
[----:B------:R-:W-:Y:S01]  /*6720*/  FFMA.FTZ R45, R27, R58, R60 ;  /* 0x0000003a1b2d7223 */ /* 0x000fe2000001003c */
[----:B------:R-:W-:-:S02]  /*6730*/  IMAD R60, R0, 0x3, R69 ;  /* 0x00000003003c7824 */ /* 0x000fc400078e0245 */
[C---:B------:R-:W-:Y:S01]  /*6740*/  FMUL.FTZ R44, R20.reuse, R44 ;  /* 0x0000002c142c7220 */ /* 0x040fe20000410000 */
[----:B------:R-:W-:Y:S01]  /*6750*/  FFMA.FTZ R86, R20, R55, -R3 ;  /* 0x0000003714567223 */ /* 0x000fe20000010803 */
[----:B------:R-:W-:Y:S01]  /*6760*/  FMUL.FTZ R58, R22, R19 ;  /* 0x00000013163a7220 */ /* 0x000fe20000410000 */
[----:B------:R-:W-:Y:S01]  /*6770*/  MOV R3, UR4 ;  /* 0x0000000400037c02 */ /* 0x000fe20008000f00 */
[----:B------:R-:W-:Y:S01]  /*6780*/  FFMA.FTZ R44, R21, R55, R44 ;  /* 0x00000037152c7223 */ /* 0x000fe2000001002c */
[----:B------:R-:W-:Y:S01]  /*6790*/  FFMA.FTZ R77, R38, R64, -R77 ;  /* 0x00000040264d7223 */ /* 0x000fe2000001084d */
[----:B------:R-:W-:Y:S01]  /*67a0*/  FFMA.FTZ R19, R23, R70, R58 ;  /* 0x0000004617137223 */ /* 0x000fe2000001003a */
[----:B------:R-:W-:Y:S01]  /*67b0*/  ISETP.GE.U32.AND P1, PT, R60, R3, PT ;  /* 0x000000033c00720c */ /* 0x000fe20003f26070 */
[----:B------:R-:W-:Y:S01]  /*67c0*/  FFMA.FTZ R52, R39, R64, R52 ;  /* 0x0000004027347223 */ /* 0x000fe20000010034 */
[----:B------:R-:W-:Y:S01]  /*67d0*/  FFMA.FTZ R50, R33, R62, R50 ;  /* 0x0000003e21327223 */ /* 0x000fe20000010032 */
[----:B------:R-:W-:Y:S01]  /*67e0*/  FMUL.FTZ R66, R36, R51 ;  /* 0x0000003324427220 */ /* 0x000fe20000410000 */
[----:B------:R-:W-:Y:S01]  /*67f0*/  FMUL.FTZ R64, R34, R49 ;  /* 0x0000003122407220 */ /* 0x000fe20000410000 */
[C---:B------:R-:W-:Y:S01]  /*6800*/  FMUL.FTZ R62, R30.reuse, R47 ;  /* 0x0000002f1e3e7220 */ /* 0x040fe20000410000 */
[----:B------:R-:W-:Y:S01]  /*6810*/  FFMA.FTZ R83, R30, R63, -R83 ;  /* 0x0000003f1e537223 */ /* 0x000fe20000010853 */
        /* <DEDUP_REMOVED lines=14> */
[----:B------:R-:W-:Y:S02]  /*6900*/  MOV R63, R83 ;  /* 0x00000053003f7202 */ /* 0x000fe40000000f00 */
[----:B------:R-:W-:Y:S02]  /*6910*/  MOV R59, R84 ;  /* 0x00000054003b7202 */ /* 0x000fe40000000f00 */
[----:B------:R-:W-:Y:S01]  /*6920*/  MOV R70, R87 ;  /* 0x0000005700467202 */ /* 0x000fe20000000f00 */
[-C--:B--2---:R-:W-:Y:S01]  /*6930*/  FMUL.FTZ R55, R13, R4.reuse ;  /* 0x000000040d377220 */ /* 0x084fe20000410000 */
[CC--:B------:R-:W-:Y:S01]  /*6940*/  FMUL.FTZ R89, R15.reuse, R5.reuse ;  /* 0x000000050f597220 */ /* 0x0c0fe20000410000 */
[----:B------:R-:W-:Y:S01]  /*6950*/  FMUL.FTZ R58, R14, R5 ;  /* 0x000000050e3a7220 */ /* 0x000fe20000410000 */
[C---:B------:R-:W-:Y:S01]  /*6960*/  FMUL.FTZ R4, R12.reuse, R4 ;  /* 0x000000040c047220 */ /* 0x040fe20000410000 */
[----:B------:R-:W-:Y:S01]  /*6970*/  FFMA.FTZ R88, R12, R6, -R55 ;  /* 0x000000060c587223 */ /* 0x000fe20000010837 */
[-C--:B------:R-:W-:Y:S01]  /*6980*/  FFMA.FTZ R89, R14, R7.reuse, -R89 ;  /* 0x000000070e597223 */ /* 0x080fe20000010859 */
[----:B------:R-:W-:Y:S01]  /*6990*/  FFMA.FTZ R5, R15, R7, R58 ;  /* 0x000000070f057223 */ /* 0x000fe2000001003a */
[----:B---3--:R-:W-:Y:S01]  /*69a0*/  FMUL.FTZ R7, R9, R18 ;  /* 0x0000001209077220 */ /* 0x008fe20000410000 */
[----:B------:R-:W-:Y:S01]  /*69b0*/  FMUL.FTZ R55, R11, R68 ;  /* 0x000000440b377220 */ /* 0x000fe20000410000 */
[----:B------:R-:W-:Y:S01]  /*69c0*/  FMUL.FTZ R18, R8, R18 ;  /* 0x0000001208127220 */ /* 0x000fe20000410000 */
[----:B------:R-:W-:Y:S01]  /*69d0*/  FMUL.FTZ R68, R10, R68 ;  /* 0x000000440a447220 */ /* 0x000fe20000410000 */
[----:B------:R-:W-:Y:S01]  /*69e0*/  FFMA.FTZ R90, R8, R16, -R7 ;  /* 0x00000010085a7223 */ /* 0x000fe20000010807 */
[-C--:B------:R-:W-:Y:S01]  /*69f0*/  FFMA.FTZ R91, R10, R61.reuse, -R55 ;  /* 0x0000003d0a5b7223 */ /* 0x080fe20000010837 */
[----:B------:R-:W-:Y:S01]  /*6a00*/  FFMA.FTZ R4, R13, R6, R4 ;  /* 0x000000060d047223 */ /* 0x000fe20000010004 */
[----:B------:R-:W-:Y:S01]  /*6a10*/  FFMA.FTZ R18, R9, R16, R18 ;  /* 0x0000001009127223 */ /* 0x000fe20000010012 */
[----:B------:R-:W-:Y:S01]  /*6a20*/  FFMA.FTZ R68, R11, R61, R68 ;  /* 0x0000003d0b447223 */ /* 0x000fe20000010044 */
[----:B------:R-:W-:Y:S01]  /*6a30*/  IMAD.MOV.U32 R58, RZ, RZ, R85 ;  /* 0x000000ffff3a7224 */ /* 0x000fe200078e0055 */
[----:B------:R-:W-:Y:S01]  /*6a40*/  MOV R55, R86 ;  /* 0x0000005600377202 */ /* 0x000fe20000000f00 */
[----:B------:R-:W-:Y:S01]  /*6a50*/  IMAD.MOV.U32 R7, RZ, RZ, R89 ;  /* 0x000000ffff077224 */ /* 0x000fe200078e0059 */
[----:B------:R-:W-:-:S02]  /*6a60*/  MOV R6, R88 ;  /* 0x0000005800067202 */ /* 0x000fc40000000f00 */
[----:B------:R-:W-:Y:S02]  /*6a70*/  MOV R16, R90 ;  /* 0x0000005a00107202 */ /* 0x000fe40000000f00 */
[----:B------:R-:W-:Y:S01]  /*6a80*/  MOV R61, R91 ;  /* 0x0000005b003d7202 */ /* 0x000fe20000000f00 */
[----:B------:R-:W-:Y:S06]  /*6a90*/  @!P1 BRA `(.L_x_2446) ;  /* 0xffffffb800649947 */ /* 0x000fec000383ffff */
[----:B------:R-:W-:Y:S05]  /*6aa0*/  BSYNC B1 ;  /* 0x0000000000017941 */ /* 0x000fea0003800000 */
.L_x_2441:
[----:B------:R-:W-:Y:S05]  /*6ab0*/  BSYNC B0 ;  /* 0x0000000000007941 */ /* 0x000fea0003800000 */
.L_x_2440:
[----:B------:R-:W-:Y:S01]  /*6ac0*/  ISETP.GE.U32.AND P0, PT, R69, R3, PT ;  /* 0x000000034500720c */ /* 0x000fe20003f06070 */
[----:B------:R-:W-:-:S12]  /*6ad0*/  BSSY B0, `(.L_x_2447) ;  /* 0x000046a000007945 */ /* 0x000fd80003800000 */
[----:B------:R-:W-:Y:S05]  /*6ae0*/  @P0 BRA `(.L_x_2448) ;  /* 0x0000004400a00947 */ /* 0x000fea0003800000 */
[----:B------:R-:W1:Y:S01]  /*6af0*/  LDC R76, c[0x0][0x260] ;  /* 0x00009800ff4c7b82 */ /* 0x000e620000000800 */
[----:B------:R-:W-:Y:S01]  /*6b00*/  HFMA2.MMA R42, -RZ, RZ, 0, 0 ;  /* 0x00000000ff2a7435 */ /* 0x000fe200000001ff */
[----:B-1----:R-:W-:-:S13]  /*6b10*/  ISETP.NE.AND P1, PT, R76, RZ, PT ;  /* 0x000000ff4c00720c */ /* 0x002fda0003f25270 */
[----:B------:R-:W-:Y:S05]  /*6b20*/  @!P1 BRA `(.L_x_2449) ;  /* 0x0000001000449947 */ /* 0x000fea0003800000 */
[----:B------:R-:W-:Y:S01]  /*6b30*/  MOV R37, R69 ;  /* 0x0000004500257202 */ /* 0x000fe20000000f00 */
        /* <DEDUP_REMOVED lines=258> */
[----:B------:R-:W1:Y:S03]  /*7b60*/  @P2 LDC.64 R36, c[0x0][0x388] ;  /* 0x0000e200ff242b82 */ /* 0x000e660000000a00 */
[----:B------:R-:W-:Y:S01]  /*7b70*/  SHF.R.U32.HI R39, RZ, UR4, R38 ;  /* 0x00000004ff277c19 */ /* 0x000fe20008011626 */
[----:B------:R-:W-:Y:S01]  /*7b80*/  @P2 IMAD.MOV.U32 R38, RZ, RZ, RZ ;  /* 0x000000ffff262224 */ /* 0x000fe200078e00ff */
[----:B------:R-:W-:Y:S02]  /*7b90*/  ULDC UR4, c[0x0][0x3ec] ;  /* 0x0000fb0000047ab9 */ /* 0x000fe40000000800 */
[----:B------:R-:W-:Y:S01]  /*7ba0*/  IADD3 R40, -R39, RZ, RZ ;  /* 0x000000ff27287210 */ /* 0x000fe20007ffe1ff */
[----:B------:R-:W2:Y:S04]  /*7bb0*/  @P2 LDC R43, c[0x0][0x384] ;  /* 0x0000e100ff2b2b82 */ /* 0x000ea80000000800 */
[----:B------:R-:W-:-:S04]  /*7bc0*/  IMAD R41, R40, UR6, R41 ;  /* 0x0000000628297c24 */ /* 0x000fc8000f8e0229 */
[----:B0-----:R-:W0:Y:S01]  /*7bd0*/  @P2 LDC R56, c[0x0][0x3f0] ;  /* 0x0000fc00ff382b82 */ /* 0x001e220000000800 */
[----:B------:R-:W-:Y:S02]  /*7be0*/  IMAD R42, R41, UR4, R42 ;  /* 0x00000004292a7c24 */ /* 0x000fe4000f8e022a */
[----:B-1----:R-:W-:-:S05]  /*7bf0*/  @P2 IMAD.HI.U32 R36, R39, R36, R38 ;  /* 0x0000002427242227 */ /* 0x002fca00078e0026 */
[----:B------:R-:W-:-:S04]  /*7c00*/  @P2 SHF.R.U32.HI R36, RZ, R37, R36 ;  /* 0x00000025ff242219 */ /* 0x000fc80000011624 */
[----:B------:R-:W-:-:S05]  /*7c10*/  @P2 IADD3 R37, -R36, RZ, RZ ;  /* 0x000000ff24252210 */ /* 0x000fca0007ffe1ff */
[----:B--2---:R-:W-:-:S04]  /*7c20*/  @P2 IMAD R39, R43, R37, R39 ;  /* 0x000000252b272224 */ /* 0x004fc800078e0227 */
[----:B0-----:R-:W-:-:S07]  /*7c30*/  @P2 IMAD R42, R39, R56, R42 ;  /* 0x00000038272a2224 */ /* 0x001fce00078e022a */
.L_x_2449:
[----:B------:R-:W-:-:S04]  /*7c40*/  LOP3.LUT R79, R42, 0xffffffe0, RZ, 0xc0, !PT ;  /* 0xffffffe02a4f7812 */ /* 0x000fc800078ec0ff */
[----:B------:R-:W-:-:S04]  /*7c50*/  IADD3 R78, P2, R74, R79, RZ ;  /* 0x0000004f4a4e7210 */ /* 0x000fc80007f5e0ff */
[----:B------:R-:W-:-:S05]  /*7c60*/  IADD3.X R79, RZ, R75, RZ, P2, !PT ;  /* 0x0000004bff4f7210 */ /* 0x000fca00017fe4ff */
[----:B------:R1:W5:Y:S04]  /*7c70*/  LDG.E.128 R40, desc[UR60][R78.64] ;  /* 0x0000003c4e287981 */ /* 0x000368000c1e1d00 */
[----:B------:R1:W5:Y:S01]  /*7c80*/  LDG.E.128 R36, desc[UR60][R78.64+0x10] ;  /* 0x0000103c4e247981 */ /* 0x000362000c1e1d00 */
[----:B0-----:R-:W-:-:S05]  /*7c90*/  IMAD.IADD R57, R69, 0x1, R0 ;  /* 0x0000000145397824 */ /* 0x001fca00078e0200 */
[----:B------:R-:W-:-:S13]  /*7ca0*/  ISETP.GE.U32.AND P2, PT, R57, R3, PT ;  /* 0x000000033900720c */ /* 0x000fda0003f46070 */
[----:B-1----:R-:W-:Y:S05]  /*7cb0*/  @P2 BRA `(.L_x_2448) ;  /* 0x00000034002c2947 */ /* 0x002fea0003800000 */
[----:B------:R-:W-:Y:S01]  /*7cc0*/  MOV R34, RZ ;  /* 0x000000ff00227202 */ /* 0x000fe20000000f00 */
        /* <DEDUP_REMOVED lines=273> */
.L_x_2450:
[----:B------:R-:W-:-:S04]  /*8de0*/  LOP3.LUT R79, R34, 0xffffffe0, RZ, 0xc0, !PT ;  /* 0xffffffe0224f7812 */ /* 0x000fc800078ec0ff */
[----:B------:R-:W-:-:S05]  /*8df0*/  IADD3 R78, P2, R74, R79, RZ ;  /* 0x0000004f4a4e7210 */ /* 0x000fca0007f5e0ff */
[----:B------:R-:W-:-:S05]  /*8e00*/  IMAD.X R79, RZ, RZ, R75, P2 ;  /* 0x000000ffff4f7224 */ /* 0x000fca00010e064b */
[----:B------:R1:W5:Y:S04]  /*8e10*/  LDG.E.128 R32, desc[UR60][R78.64] ;  /* 0x0000003c4e207981 */ /* 0x000368000c1e1d00 */
[----:B------:R1:W5:Y:S01]  /*8e20*/  LDG.E.128 R28, desc[UR60][R78.64+0x10] ;  /* 0x0000103c4e1c7981 */ /* 0x000362000c1e1d00 */
[----:B------:R-:W-:-:S04]  /*8e30*/  IADD3 R57, R57, R0, RZ ;  /* 0x0000000039397210 */ /* 0x000fc80007ffe0ff */
[----:B------:R-:W-:-:S13]  /*8e40*/  ISETP.GE.U32.AND P2, PT, R57, R3, PT ;  /* 0x000000033900720c */ /* 0x000fda0003f46070 */
[----:B-1----:R-:W-:Y:S05]  /*8e50*/  @P2 BRA `(.L_x_2448) ;  /* 0x0000002000c42947 */ /* 0x002fea0003800000 */
[----:B------:R-:W-:Y:S01]  /*8e60*/  HFMA2.MMA R26, -RZ, RZ, 0, 0 ;  /* 0x00000000ff1a7435 */ /* 0x000fe200000001ff */
[----:B------:R-:W-:Y:S10]  /*8e70*/  @!P1 BRA `(.L_x_2451) ;  /* 0x0000001000409947 */ /* 0x000ff40003800000 */
        /* <DEDUP_REMOVED lines=262> */
[----:B------:R-:W-:Y:S01]  /*9ee0*/  IADD3 R24, -R23, RZ, RZ ;  /* 0x000000ff17187210 */ /* 0x000fe20007ffe1ff */
[----:B------:R-:W1:Y:S04]  /*9ef0*/  @P2 LDC R27, c[0x0][0x384] ;  /* 0x0000e100ff1b2b82 */ /* 0x000e680000000800 */
[----:B------:R-:W-:-:S04]  /*9f00*/  IMAD R25, R24, UR6, R25 ;  /* 0x0000000618197c24 */ /* 0x000fc8000f8e0219 */
[----:B------:R-:W2:Y:S01]  /*9f10*/  @P2 LDC R77, c[0x0][0x3f0] ;  /* 0x0000fc00ff4d2b82 */ /* 0x000ea20000000800 */
[----:B------:R-:W-:Y:S02]  /*9f20*/  IMAD R26, R25, UR4, R26 ;  /* 0x00000004191a7c24 */ /* 0x000fe4000f8e021a */
[----:B0-----:R-:W-:-:S05]  /*9f30*/  @P2 IMAD.HI.U32 R20, R23, R20, R22 ;  /* 0x0000001417142227 */ /* 0x001fca00078e0016 */
[----:B------:R-:W-:-:S05]  /*9f40*/  @P2 SHF.R.U32.HI R20, RZ, R21, R20 ;  /* 0x00000015ff142219 */ /* 0x000fca0000011614 */
[----:B------:R-:W-:-:S04]  /*9f50*/  @P2 IMAD.MOV R21, RZ, RZ, -R20 ;  /* 0x000000ffff152224 */ /* 0x000fc800078e0a14 */
[----:B-1----:R-:W-:-:S04]  /*9f60*/  @P2 IMAD R23, R27, R21, R23 ;  /* 0x000000151b172224 */ /* 0x002fc800078e0217 */
[----:B--2---:R-:W-:-:S07]  /*9f70*/  @P2 IMAD R26, R23, R77, R26 ;  /* 0x0000004d171a2224 */ /* 0x004fce00078e021a */
.L_x_2451:
[----:B------:R-:W-:-:S04]  /*9f80*/  LOP3.LUT R79, R26, 0xffffffe0, RZ, 0xc0, !PT ;  /* 0xffffffe01a4f7812 */ /* 0x000fc800078ec0ff */
[----:B------:R-:W-:-:S04]  /*9f90*/  IADD3 R78, P2, R74, R79, RZ ;  /* 0x0000004f4a4e7210 */ /* 0x000fc80007f5e0ff */
[----:B------:R-:W-:-:S05]  /*9fa0*/  IADD3.X R79, RZ, R75, RZ, P2, !PT ;  /* 0x0000004bff4f7210 */ /* 0x000fca00017fe4ff */
[----:B------:R1:W5:Y:S04]  /*9fb0*/  LDG.E.128 R24, desc[UR60][R78.64] ;  /* 0x0000003c4e187981 */ /* 0x000368000c1e1d00 */
[----:B------:R1:W5:Y:S01]  /*9fc0*/  LDG.E.128 R20, desc[UR60][R78.64+0x10] ;  /* 0x0000103c4e147981 */ /* 0x000362000c1e1d00 */
[----:B------:R-:W-:-:S04]  /*9fd0*/  IADD3 R57, R57, R0, RZ ;  /* 0x0000000039397210 */ /* 0x000fc80007ffe0ff */
[----:B------:R-:W-:-:S13]  /*9fe0*/  ISETP.GE.U32.AND P2, PT, R57, R3, PT ;  /* 0x000000033900720c */ /* 0x000fda0003f46070 */
[----:B-1----:R-:W-:Y:S05]  /*9ff0*/  @P2 BRA `(.L_x_2448) ;  /* 0x00000010005c2947 */ /* 0x002fea0003800000 */
        /* <DEDUP_REMOVED lines=265> */
[----:B------:R-:W-:-:S04]  /*b090*/  IMAD.MOV R10, RZ, RZ, -R15 ;  /* 0x000000ffff0a7224 */ /* 0x000fc800078e0a0f */
[----:B------:R-:W-:-:S03]  /*b0a0*/  IMAD R11, R10, UR6, R11 ;  /* 0x000000060a0b7c24 */ /* 0x000fc6000f8e020b */
[----:B------:R-:W2:Y:S01]  /*b0b0*/  @P1 LDC R56, c[0x0][0x3f0] ;  /* 0x0000fc00ff381b82 */ /* 0x000ea20000000800 */
[----:B------:R-:W-:Y:S02]  /*b0c0*/  IMAD R12, R11, UR4, R12 ;  /* 0x000000040b0c7c24 */ /* 0x000fe4000f8e020c */
[----:B0-----:R-:W-:-:S05]  /*b0d0*/  @P1 IMAD.HI.U32 R8, R15, R8, R14 ;  /* 0x000000080f081227 */ /* 0x001fca00078e000e */
[----:B------:R-:W-:-:S04]  /*b0e0*/  @P1 SHF.R.U32.HI R8, RZ, R9, R8 ;  /* 0x00000009ff081219 */ /* 0x000fc80000011608 */
[----:B------:R-:W-:-:S05]  /*b0f0*/  @P1 IADD3 R9, -R8, RZ, RZ ;  /* 0x000000ff08091210 */ /* 0x000fca0007ffe1ff */
[----:B-1----:R-:W-:-:S04]  /*b100*/  @P1 IMAD R15, R13, R9, R15 ;  /* 0x000000090d0f1224 */ /* 0x002fc800078e020f */
[----:B--2---:R-:W-:-:S07]  /*b110*/  @P1 IMAD R12, R15, R56, R12 ;  /* 0x000000380f0c1224 */ /* 0x004fce00078e020c */
.L_x_2452:
[----:B------:R-:W-:-:S04]  /*b120*/  LOP3.LUT R57, R12, 0xffffffe0, RZ, 0xc0, !PT ;  /* 0xffffffe00c397812 */ /* 0x000fc800078ec0ff */
[----:B------:R-:W-:-:S04]  /*b130*/  IADD3 R56, P1, R74, R57, RZ ;  /* 0x000000394a387210 */ /* 0x000fc80007f3e0ff */
[----:B------:R-:W-:-:S05]  /*b140*/  IADD3.X R57, RZ, R75, RZ, P1, !PT ;  /* 0x0000004bff397210 */ /* 0x000fca0000ffe4ff */
[----:B------:R1:W5:Y:S04]  /*b150*/  LDG.E.128 R12, desc[UR60][R56.64] ;  /* 0x0000003c380c7981 */ /* 0x000368000c1e1d00 */
[----:B------:R1:W5:Y:S02]  /*b160*/  LDG.E.128 R8, desc[UR60][R56.64+0x10] ;  /* 0x0000103c38087981 */ /* 0x000364000c1e1d00 */
.L_x_2448:
[----:B------:R-:W-:Y:S05]  /*b170*/  BSYNC B0 ;  /* 0x0000000000007941 */ /* 0x000fea0003800000 */
.L_x_2447:
[----:B------:R-:W-:Y:S04]  /*b180*/  BSSY B0, `(.L_x_2453) ;  /* 0x0000073000007945 */ /* 0x000fe80003800000 */
[----:B------:R-:W-:Y:S05]  /*b190*/  @P0 BRA `(.L_x_2454) ;  /* 0x0000000400c40947 */ /* 0x000fea0003800000 */
[----:B------:R-:W-:Y:S01]  /*b1a0*/  IADD3 R69, R69, R0, RZ ;  /* 0x0000000045457210 */ /* 0x000fe20007ffe0ff */
[C---:B01---5:R-:W-:Y:S01]  /*b1b0*/  FMUL.FTZ R56, R53.reuse, R41 ;  /* 0x0000002935387220 */ /* 0x063fe20000410000 */
[----:B------:R-:W-:Y:S01]  /*b1c0*/  FMUL.FTZ R74, R53, R40 ;  /* 0x00000028354a7220 */ /* 0x000fe20000410000 */
[C---:B------:R-:W-:Y:S01]  /*b1d0*/  FMUL.FTZ R57, R54.reuse, R43 ;  /* 0x0000002b36397220 */ /* 0x040fe20000410000 */
[----:B------:R-:W-:Y:S01]  /*b1e0*/  ISETP.GE.U32.AND P0, PT, R69, R3, PT ;  /* 0x000000034500720c */ /* 0x000fe20003f06070 */
[----:B------:R-:W-:Y:S01]  /*b1f0*/  FMUL.FTZ R54, R54, R42 ;  /* 0x0000002a36367220 */ /* 0x000fe20000410000 */
[C---:B------:R-:W-:Y:S01]  /*b200*/  FFMA.FTZ R40, R71.reuse, R40, -R56 ;  /* 0x0000002847287223 */ /* 0x040fe20000010838 */
[----:B------:R-:W-:Y:S01]  /*b210*/  FFMA.FTZ R53, R71, R41, R74 ;  /* 0x0000002947357223 */ /* 0x000fe2000001004a */
[C---:B------:R-:W-:Y:S01]  /*b220*/  FMUL.FTZ R56, R51.reuse, R37 ;  /* 0x0000002533387220 */ /* 0x040fe20000410000 */
[----:B------:R-:W-:Y:S01]  /*b230*/  FMUL.FTZ R41, R52, R39 ;  /* 0x0000002734297220 */ /* 0x000fe20000410000 */
[C---:B------:R-:W-:Y:S01]  /*b240*/  FFMA.FTZ R42, R66.reuse, R42, -R57 ;  /* 0x0000002a422a7223 */ /* 0x040fe20000010839 */
[----:B------:R-:W-:Y:S01]  /*b250*/  FFMA.FTZ R54, R66, R43, R54 ;  /* 0x0000002b42367223 */ /* 0x000fe20000010036 */
[----:B------:R-:W-:Y:S01]  /*b260*/  FMUL.FTZ R66, R51, R36 ;  /* 0x0000002433427220 */ /* 0x000fe20000410000 */
[----:B------:R-:W-:Y:S01]  /*b270*/  FMUL.FTZ R43, R52, R38 ;  /* 0x00000026342b7220 */ /* 0x000fe20000410000 */
[C---:B------:R-:W-:Y:S01]  /*b280*/  FFMA.FTZ R36, R67.reuse, R36, -R56 ;  /* 0x0000002443247223 */ /* 0x040fe20000010838 */
[C---:B------:R-:W-:Y:S01]  /*b290*/  FFMA.FTZ R38, R64.reuse, R38, -R41 ;  /* 0x0000002640267223 */ /* 0x040fe20000010829 */
[----:B------:R-:W-:Y:S01]  /*b2a0*/  FFMA.FTZ R51, R67, R37, R66 ;  /* 0x0000002543337223 */ /* 0x000fe20000010042 */
[----:B------:R-:W-:Y:S01]  /*b2b0*/  FFMA.FTZ R52, R64, R39, R43 ;  /* 0x0000002740347223 */ /* 0x000fe2000001002b */
[----:B------:R-:W-:Y:S01]  /*b2c0*/  MOV R66, R42 ;  /* 0x0000002a00427202 */ /* 0x000fe20000000f00 */
[----:B------:R-:W-:Y:S01]  /*b2d0*/  IMAD.MOV.U32 R64, RZ, RZ, R38 ;  /* 0x000000ffff407224 */ /* 0x000fe200078e0026 */
[----:B------:R-:W-:-:S02]  /*b2e0*/  MOV R67, R36 ;  /* 0x0000002400437202 */ /* 0x000fc40000000f00 */
[----:B------:R-:W-:Y:S01]  /*b2f0*/  MOV R71, R40 ;  /* 0x0000002800477202 */ /* 0x000fe20000000f00 */
[----:B------:R-:W-:Y:S06]  /*b300*/  @P0 BRA `(.L_x_2454) ;  /* 0x0000000400680947 */ /* 0x000fec0003800000 */
[C---:B------:R-:W-:Y:S01]  /*b310*/  FMUL.FTZ R37, R50.reuse, R33 ;  /* 0x0000002132257220 */ /* 0x040fe20000410000 */
[----:B------:R-:W-:Y:S01]  /*b320*/  FMUL.FTZ R50, R50, R32 ;  /* 0x0000002032327220 */ /* 0x000fe20000410000 */
[C---:B------:R-:W-:Y:S01]  /*b330*/  FMUL.FTZ R56, R49.reuse, R35 ;  /* 0x0000002331387220 */ /* 0x040fe20000410000 */
[----:B------:R-:W-:Y:S01]  /*b340*/  FMUL.FTZ R64, R49, R34 ;  /* 0x0000002231407220 */ /* 0x000fe20000410000 */
[C---:B------:R-:W-:Y:S01]  /*b350*/  FFMA.FTZ R32, R62.reuse, R32, -R37 ;  /* 0x000000203e207223 */ /* 0x040fe20000010825 */
[----:B------:R-:W-:Y:S01]  /*b360*/  FFMA.FTZ R50, R62, R33, R50 ;  /* 0x000000213e327223 */ /* 0x000fe20000010032 */
[----:B------:R-:W-:Y:S01]  /*b370*/  FFMA.FTZ R34, R65, R34, -R56 ;  /* 0x0000002241227223 */ /* 0x000fe20000010838 */
[C---:B------:R-:W-:Y:S01]  /*b380*/  FMUL.FTZ R33, R48.reuse, R29 ;  /* 0x0000001d30217220 */ /* 0x040fe20000410000 */
[C---:B------:R-:W-:Y:S01]  /*b390*/  FMUL.FTZ R56, R47.reuse, R31 ;  /* 0x0000001f2f387220 */ /* 0x040fe20000410000 */
[----:B------:R-:W-:Y:S01]  /*b3a0*/  FMUL.FTZ R48, R48, R28 ;  /* 0x0000001c30307220 */ /* 0x000fe20000410000 */
[----:B------:R-:W-:Y:S01]  /*b3b0*/  FMUL.FTZ R62, R47, R30 ;  /* 0x0000001e2f3e7220 */ /* 0x000fe20000410000 */
[----:B------:R-:W-:Y:S01]  /*b3c0*/  FFMA.FTZ R28, R60, R28, -R33 ;  /* 0x0000001c3c1c7223 */ /* 0x000fe20000010821 */
[----:B------:R-:W-:Y:S01]  /*b3d0*/  FFMA.FTZ R33, R63, R30, -R56 ;  /* 0x0000001e3f217223 */ /* 0x000fe20000010838 */
[----:B------:R-:W-:-:S02]  /*b3e0*/  IMAD.IADD R56, R69, 0x1, R0 ;  /* 0x0000000145387824 */ /* 0x000fc400078e0200 */
[----:B------:R-:W-:Y:S01]  /*b3f0*/  FFMA.FTZ R49, R65, R35, R64 ;  /* 0x0000002341317223 */ /* 0x000fe20000010040 */
[----:B------:R-:W-:Y:S01]  /*b400*/  FFMA.FTZ R48, R60, R29, R48 ;  /* 0x0000001d3c307223 */ /* 0x000fe20000010030 */
[----:B------:R-:W-:Y:S01]  /*b410*/  FFMA.FTZ R47, R63, R31, R62 ;  /* 0x0000001f3f2f7223 */ /* 0x000fe2000001003e */
[----:B------:R-:W-:Y:S01]  /*b420*/  MOV R64, R38 ;  /* 0x0000002600407202 */ /* 0x000fe20000000f00 */
[----:B------:R-:W-:Y:S01]  /*b430*/  IMAD.MOV.U32 R71, RZ, RZ, R40 ;  /* 0x000000ffff477224 */ /* 0x000fe200078e0028 */
[----:B------:R-:W-:Y:S01]  /*b440*/  ISETP.GE.U32.AND P0, PT, R56, R3, PT ;  /* 0x000000033800720c */ /* 0x000fe20003f06070 */
[----:B------:R-:W-:Y:S01]  /*b450*/  IMAD.MOV.U32 R62, RZ, RZ, R32 ;  /* 0x000000ffff3e7224 */ /* 0x000fe200078e0020 */
[----:B------:R-:W-:Y:S02]  /*b460*/  MOV R67, R36 ;  /* 0x0000002400437202 */ /* 0x000fe40000000f00 */
[----:B------:R-:W-:Y:S02]  /*b470*/  MOV R66, R42 ;  /* 0x0000002a00427202 */ /* 0x000fe40000000f00 */
[----:B------:R-:W-:-:S02]  /*b480*/  MOV R63, R33 ;  /* 0x00000021003f7202 */ /* 0x000fc40000000f00 */
[----:B------:R-:W-:Y:S02]  /*b490*/  MOV R60, R28 ;  /* 0x0000001c003c7202 */ /* 0x000fe40000000f00 */
[----:B------:R-:W-:-:S03]  /*b4a0*/  MOV R65, R34 ;  /* 0x0000002200417202 */ /* 0x000fc60000000f00 */
[----:B------:R-:W-:Y:S05]  /*b4b0*/  @P0 BRA `(.L_x_2454) ;  /* 0x0000000000fc0947 */ /* 0x000fea0003800000 */
[----:B------:R-:W-:Y:S01]  /*b4c0*/  IADD3 R56, R56, R0, RZ ;  /* 0x0000000038387210 */ /* 0x000fe20007ffe0ff */
[C---:B------:R-:W-:Y:S01]  /*b4d0*/  FMUL.FTZ R0, R46.reuse, R25 ;  /* 0x000000192e007220 */ /* 0x040fe20000410000 */
[-C--:B------:R-:W-:Y:S01]  /*b4e0*/  FMUL.FTZ R46, R46, R24.reuse ;  /* 0x000000182e2e7220 */ /* 0x080fe20000410000 */
[----:B------:R-:W-:Y:S01]  /*b4f0*/  FMUL.FTZ R29, R45, R27 ;  /* 0x0000001b2d1d7220 */ /* 0x000fe20000410000 */
[----:B------:R-:W-:Y:S01]  /*b500*/  ISETP.GE.U32.AND P0, PT, R56, R3, PT ;  /* 0x000000033800720c */ /* 0x000fe20003f06070 */
[C---:B------:R-:W-:Y:S01]  /*b510*/  FFMA.FTZ R31, R59.reuse, R24, -R0 ;  /* 0x000000183b1f7223 */ /* 0x040fe20000010800 */
[----:B------:R-:W-:Y:S01]  /*b520*/  FFMA.FTZ R46, R59, R25, R46 ;  /* 0x000000193b2e7223 */ /* 0x000fe2000001002e */
[----:B------:R-:W-:Y:S01]  /*b530*/  FMUL.FTZ R0, R44, R21 ;  /* 0x000000152c007220 */ /* 0x000fe20000410000 */
[----:B------:R-:W-:Y:S01]  /*b540*/  FMUL.FTZ R25, R19, R23 ;  /* 0x0000001713197220 */ /* 0x000fe20000410000 */
[-C--:B------:R-:W-:Y:S01]  /*b550*/  FMUL.FTZ R30, R45, R26.reuse ;  /* 0x0000001a2d1e7220 */ /* 0x080fe20000410000 */
[----:B------:R-:W-:Y:S01]  /*b560*/  FFMA.FTZ R29, R58, R26, -R29 ;  /* 0x0000001a3a1d7223 */ /* 0x000fe2000001081d */
[----:B------:R-:W-:Y:S01]  /*b570*/  FMUL.FTZ R44, R44, R20 ;  /* 0x000000142c2c7220 */ /* 0x000fe20000410000 */
[----:B------:R-:W-:Y:S01]  /*b580*/  FMUL.FTZ R24, R19, R22 ;  /* 0x0000001613187220 */ /* 0x000fe20000410000 */
[C---:B------:R-:W-:Y:S01]  /*b590*/  FFMA.FTZ R26, R55.reuse, R20, -R0 ;  /* 0x00000014371a7223 */ /* 0x040fe20000010800 */
[----:B------:R-:W-:Y:S01]  /*b5a0*/  FFMA.FTZ R25, R70, R22, -R25 ;  /* 0x0000001646197223 */ /* 0x000fe20000010819 */
[----:B------:R-:W-:Y:S01]  /*b5b0*/  FFMA.FTZ R45, R58, R27, R30 ;  /* 0x0000001b3a2d7223 */ /* 0x000fe2000001001e */
[----:B------:R-:W-:Y:S01]  /*b5c0*/  FFMA.FTZ R44, R55, R21, R44 ;  /* 0x00000015372c7223 */ /* 0x000fe2000001002c */
[----:B------:R-:W-:Y:S01]  /*b5d0*/  FFMA.FTZ R19, R70, R23, R24 ;  /* 0x0000001746137223 */ /* 0x000fe20000010018 */
[----:B------:R-:W-:Y:S01]  /*b5e0*/  MOV R63, R33 ;  /* 0x00000021003f7202 */ /* 0x000fe20000000f00 */
[----:B------:R-:W-:Y:S01]  /*b5f0*/  IMAD.MOV.U32 R65, RZ, RZ, R34 ;  /* 0x000000ffff417224 */ /* 0x000fe200078e0022 */
        /* <DEDUP_REMOVED lines=17> */
[C---:B------:R-:W-:Y:S01]  /*b710*/  FFMA.FTZ R0, R7.reuse, R14, -R0 ;  /* 0x0000000e07007223 */ /* 0x040fe20000010800 */
[----:B------:R-:W-:Y:S01]  /*b720*/  FFMA.FTZ R5, R7, R15, R20 ;  /* 0x0000000f07057223 */ /* 0x000fe20000010014 */
[----:B------:R-:W-:Y:S01]  /*b730*/  FMUL.FTZ R7, R18, R9 ;  /* 0x0000000912077220 */ /* 0x000fe20000410000 */
[----:B------:R-:W-:Y:S01]  /*b740*/  FMUL.FTZ R6, R68, R11 ;  /* 0x0000000b44067220 */ /* 0x000fe20000410000 */
        /* <DEDUP_REMOVED lines=19> */
[----:B------:R-:W-:Y:S02]  /*b880*/  MOV R67, R36 ;  /* 0x0000002400437202 */ /* 0x000fe40000000f00 */
[----:B------:R-:W-:-:S02]  /*b890*/  MOV R71, R40 ;  /* 0x0000002800477202 */ /* 0x000fc40000000f00 */
[----:B------:R-:W-:-:S07]  /*b8a0*/  MOV R6, R3 ;  /* 0x0000000300067202 */ /* 0x000fce0000000f00 */
.L_x_2454:
[----:B------:R-:W-:Y:S05]  /*b8b0*/  BSYNC B0 ;  /* 0x0000000000007941 */ /* 0x000fea0003800000 */
.L_x_2453:
[-C--:B------:R-:W-:Y:S01]  /*b8c0*/  FMUL.FTZ R0, R49, R54.reuse ;  /* 0x0000003631007220 */ /* 0x080fe20000410000 */
[----:B------:R-:W-:Y:S01]  /*b8d0*/  FMUL.FTZ R54, R65, R54 ;  /* 0x0000003641367220 */ /* 0x000fe20000410000 */
[-C--:B-----5:R-:W-:Y:S01]  /*b8e0*/  FMUL.FTZ R9, R48, R51.reuse ;  /* 0x0000003330097220 */ /* 0x0a0fe20000410000 */
[----:B------:R-:W-:Y:S01]  /*b8f0*/  FMUL.FTZ R51, R60, R51 ;  /* 0x000000333c337220 */ /* 0x000fe20000410000 */
[-C--:B------:R-:W-:Y:S01]  /*b900*/  FMUL.FTZ R3, R50, R53.reuse ;  /* 0x0000003532037220 */ /* 0x080fe20000410000 */
[-C--:B------:R-:W-:Y:S01]  /*b910*/  FFMA.FTZ R54, R49, R66.reuse, R54 ;  /* 0x0000004231367223 */ /* 0x080fe20000010036 */
[----:B------:R-:W-:Y:S01]  /*b920*/  FFMA.FTZ R0, R65, R66, -R0 ;  /* 0x0000004241007223 */ /* 0x000fe20000010800 */
[----:B------:R-:W-:Y:S01]  /*b930*/  FMUL.FTZ R53, R62, R53 ;  /* 0x000000353e357220 */ /* 0x000fe20000410000 */
[----:B------:R-:W-:Y:S01]  /*b940*/  FFMA.FTZ R51, R48, R67, R51 ;  /* 0x0000004330337223 */ /* 0x000fe20000010033 */
[CC--:B------:R-:W-:Y:S01]  /*b950*/  FMUL.FTZ R11, R54.reuse, R45.reuse ;  /* 0x0000002d360b7220 */ /* 0x0c0fe20000410000 */
[----:B------:R-:W-:Y:S01]  /*b960*/  FMUL.FTZ R54, R54, R58 ;  /* 0x0000003a36367220 */ /* 0x000fe20000410000 */
[-C--:B------:R-:W-:Y:S01]  /*b970*/  FMUL.FTZ R8, R47, R52.reuse ;  /* 0x000000342f087220 */ /* 0x080fe20000410000 */
[----:B------:R-:W-:Y:S01]  /*b980*/  FMUL.FTZ R52, R63, R52 ;  /* 0x000000343f347220 */ /* 0x000fe20000410000 */
[C---:B------:R-:W-:Y:S01]  /*b990*/  FFMA.FTZ R34, R0.reuse, R58, -R11 ;  /* 0x0000003a00227223 */ /* 0x040fe2000001080b */
[----:B------:R-:W-:Y:S01]  /*b9a0*/  FFMA.FTZ R54, R0, R45, R54 ;  /* 0x0000002d00367223 */ /* 0x000fe20000010036 */
[----:B------:R-:W-:Y:S01]  /*b9b0*/  FFMA.FTZ R53, R50, R71, R53 ;  /* 0x0000004732357223 */ /* 0x000fe20000010035 */
[C---:B------:R-:W-:Y:S01]  /*b9c0*/  FMUL.FTZ R0, R51.reuse, R44 ;  /* 0x0000002c33007220 */ /* 0x040fe20000410000 */
[----:B------:R-:W-:Y:S01]  /*b9d0*/  FFMA.FTZ R9, R60, R67, -R9 ;  /* 0x000000433c097223 */ /* 0x000fe20000010809 */
[----:B------:R-:W-:Y:S01]  /*b9e0*/  FMUL.FTZ R51, R51, R55 ;  /* 0x0000003733337220 */ /* 0x000fe20000410000 */
[----:B------:R-:W-:Y:S01]  /*b9f0*/  FFMA.FTZ R52, R47, R64, R52 ;  /* 0x000000402f347223 */ /* 0x000fe20000010034 */
[C---:B------:R-:W-:Y:S01]  /*ba00*/  FMUL.FTZ R10, R53.reuse, R46 ;  /* 0x0000002e350a7220 */ /* 0x040fe20000410000 */
[----:B------:R-:W-:Y:S01]  /*ba10*/  FFMA.FTZ R3, R62, R71, -R3 ;  /* 0x000000473e037223 */ /* 0x000fe20000010803 */
[----:B------:R-:W-:Y:S01]  /*ba20*/  FMUL.FTZ R53, R53, R59 ;  /* 0x0000003b35357220 */ /* 0x000fe20000410000 */
[----:B------:R-:W-:Y:S01]  /*ba30*/  FFMA.FTZ R51, R9, R44, R51 ;  /* 0x0000002c09337223 */ /* 0x000fe20000010033 */
[----:B------:R-:W-:Y:S01]  /*ba40*/  FFMA.FTZ R8, R63, R64, -R8 ;  /* 0x000000403f087223 */ /* 0x000fe20000010808 */
[C---:B------:R-:W-:Y:S01]  /*ba50*/  FMUL.FTZ R11, R52.reuse, R70 ;  /* 0x00000046340b7220 */ /* 0x040fe20000410000 */
[----:B------:R-:W-:Y:S01]  /*ba60*/  FFMA.FTZ R55, R9, R55, -R0 ;  /* 0x0000003709377223 */ /* 0x000fe20000010800 */
[C---:B------:R-:W-:Y:S01]  /*ba70*/  FFMA.FTZ R59, R3.reuse, R59, -R10 ;  /* 0x0000003b033b7223 */ /* 0x040fe2000001080a */
[----:B------:R-:W-:Y:S01]  /*ba80*/  FFMA.FTZ R53, R3, R46, R53 ;  /* 0x0000002e03357223 */ /* 0x000fe20000010035 */
[----:B------:R-:W-:Y:S01]  /*ba90*/  FMUL.FTZ R0, R51, R16 ;  /* 0x0000001033007220 */ /* 0x000fe20000410000 */
[-C--:B------:R-:W-:Y:S01]  /*baa0*/  FMUL.FTZ R3, R52, R19.reuse ;  /* 0x0000001334037220 */ /* 0x080fe20000410000 */
[----:B------:R-:W-:Y:S01]  /*bab0*/  FFMA.FTZ R11, R8, R19, R11 ;  /* 0x00000013080b7223 */ /* 0x000fe2000001000b */
[----:B------:R-:W-:Y:S01]  /*bac0*/  FMUL.FTZ R67, R54, R7 ;  /* 0x0000000736437220 */ /* 0x000fe20000410000 */
[----:B------:R-:W-:Y:S01]  /*bad0*/  FFMA.FTZ R25, R55, R18, R0 ;  /* 0x0000001237197223 */ /* 0x000fe20000010000 */
[----:B------:R-:W-:Y:S01]  /*bae0*/  FFMA.FTZ R3, R8, R70, -R3 ;  /* 0x0000004608037223 */ /* 0x000fe20000010803 */
[----:B------:R-:W-:Y:S01]  /*baf0*/  FMUL.FTZ R0, R53, R6 ;  /* 0x0000000635007220 */ /* 0x000fe20000410000 */
[C---:B------:R-:W-:Y:S01]  /*bb00*/  FMUL.FTZ R8, R11.reuse, R61 ;  /* 0x0000003d0b087220 */ /* 0x040fe20000410000 */
[----:B------:R-:W-:Y:S01]  /*bb10*/  FMUL.FTZ R30, R11, R68 ;  /* 0x000000440b1e7220 */ /* 0x000fe20000410000 */
[----:B------:R-:W-:Y:S01]  /*bb20*/  FMUL.FTZ R51, R51, R18 ;  /* 0x0000001233337220 */ /* 0x000fe20000410000 */
[-C--:B------:R-:W-:Y:S01]  /*bb30*/  FMUL.FTZ R54, R54, R5.reuse ;  /* 0x0000000536367220 */ /* 0x080fe20000410000 */
[----:B------:R-:W-:Y:S01]  /*bb40*/  FMUL.FTZ R53, R53, R4 ;  /* 0x0000000435357220 */ /* 0x000fe20000410000 */
[C---:B------:R-:W-:Y:S01]  /*bb50*/  FFMA.FTZ R67, R34.reuse, R5, R67 ;  /* 0x0000000522437223 */ /* 0x040fe20000010043 */
[C---:B------:R-:W-:Y:S01]  /*bb60*/  FFMA.FTZ R27, R3.reuse, R68, R8 ;  /* 0x00000044031b7223 */ /* 0x040fe20000010008 */
[----:B------:R-:W-:Y:S01]  /*bb70*/  FFMA.FTZ R30, R3, R61, -R30 ;  /* 0x0000003d031e7223 */ /* 0x000fe2000001081e */
[----:B------:R-:W-:Y:S01]  /*bb80*/  FFMA.FTZ R28, R55, R16, -R51 ;  /* 0x00000010371c7223 */ /* 0x000fe20000010833 */
[----:B------:R-:W-:Y:S01]  /*bb90*/  FFMA.FTZ R34, R34, R7, -R54 ;  /* 0x0000000722227223 */ /* 0x000fe20000010836 */
[C---:B------:R-:W-:Y:S01]  /*bba0*/  FFMA.FTZ R65, R59.reuse, R4, R0 ;  /* 0x000000043b417223 */ /* 0x040fe20000010000 */
[----:B------:R-:W-:Y:S01]  /*bbb0*/  FFMA.FTZ R32, R59, R6, -R53 ;  /* 0x000000063b207223 */ /* 0x000fe20000010835 */
[----:B------:R-:W-:Y:S06]  /*bbc0*/  BRA `(.L_x_2421) ;  /* 0x0000003000047947 */ /* 0x000fec0003800000 */
.L_x_2439:
[----:B------:R-:W-:Y:S01]  /*bbd0*/  ISETP.GE.U32.AND P0, PT, R6, R3, PT ;  /* 0x000000030600720c */ /* 0x000fe20003f06070 */
[----:B------:R-:W-:Y:S01]  /*bbe0*/  BSSY B0, `(.L_x_2455) ;  /* 0x00000bc000007945 */ /* 0x000fe20003800000 */
[-C--:B------:R-:W-:Y:S01]  /*bbf0*/  MOV R67, R4.reuse ;  /* 0x0000000400437202 */ /* 0x080fe20000000f00 */
[--C-:B------:R-:W-:Y:S01]  /*bc00*/  IMAD.MOV.U32 R66, RZ, RZ, R4.reuse ;  /* 0x000000ffff427224 */ /* 0x100fe200078e0004 */
[-C--:B-1----:R-:W-:Y:S01]  /*bc10*/  MOV R60, R61.reuse ;  /* 0x0000003d003c7202 */ /* 0x082fe20000000f00 */
        /* <DEDUP_REMOVED lines=61> */
[----:B------:R-:W-:Y:S02]  /*bff0*/  MOV R12, R4 ;  /* 0x00000004000c7202 */ /* 0x000fe40000000f00 */
[-C--:B------:R-:W-:Y:S02]  /*c000*/  MOV R76, R61.reuse ;  /* 0x0000003d004c7202 */ /* 0x080fe40000000f00 */
[-C--:B------:R-:W-:Y:S02]  /*c010*/  MOV R83, R61.reuse ;  /* 0x0000003d00537202 */ /* 0x080fe40000000f00 */
        /* <DEDUP_REMOVED lines=9> */
[----:B------:R-:W-:-:S07]  /*c0b0*/  MOV R71, R61 ;  /* 0x0000003d00477202 */ /* 0x000fce0000000f00 */
.L_x_2458:
[-C--:B------:R-:W-:Y:S01]  /*c0c0*/  IMAD R13, R70, R69.reuse, RZ ;  /* 0x00000045460d7224 */ /* 0x080fe200078e02ff */
[----:B------:R-:W-:-:S04]  /*c0d0*/  IADD3 R69, R0, R69, RZ ;  /* 0x0000004500457210 */ /* 0x000fc80007ffe0ff */
[----:B------:R-:W-:-:S05]  /*c0e0*/  SHF.R.U32.HI R13, RZ, 0x2, R13 ;  /* 0x00000002ff0d7819 */ /* 0x000fca000001160d */
[----:B------:R-:W-:-:S04]  /*c0f0*/  IMAD.WIDE.U32 R18, R13, 0x20, R74 ;  /* 0x000000200d127825 */ /* 0x000fc800078e004a */
[----:B------:R-:W-:Y:S01]  /*c100*/  IMAD R13, R70, R69, RZ ;  /* 0x00000045460d7224 */ /* 0x000fe200078e02ff */
[----:B------:R-:W2:Y:S01]  /*c110*/  LDG.E.128 R20, desc[UR60][R18.64] ;  /* 0x0000003c12147981 */ /* 0x000ea2000c1e1d00 */
[----:B------:R-:W-:-:S03]  /*c120*/  IADD3 R69, R69, R0, RZ ;  /* 0x0000000045457210 */ /* 0x000fc60007ffe0ff */
[----:B------:R-:W-:Y:S01]  /*c130*/  SHF.R.U32.HI R13, RZ, 0x2, R13 ;  /* 0x00000002ff0d7819 */ /* 0x000fe2000001160d */
[----:B------:R0:W3:Y:S04]  /*c140*/  LDG.E.128 R24, desc[UR60][R18.64+0x10] ;  /* 0x0000103c12187981 */ /* 0x0000e8000c1e1d00 */
[----:B------:R-:W-:-:S04]  /*c150*/  IMAD.WIDE.U32 R52, R13, 0x20, R74 ;  /* 0x000000200d347825 */ /* 0x000fc800078e004a */
[----:B------:R-:W-:Y:S01]  /*c160*/  IMAD R13, R70, R69, RZ ;  /* 0x00000045460d7224 */ /* 0x000fe200078e02ff */
[----:B------:R-:W4:Y:S01]  /*c170*/  LDG.E.128 R28, desc[UR60][R52.64] ;  /* 0x0000003c341c7981 */ /* 0x000f22000c1e1d00 */
[----:B------:R-:W-:-:S03]  /*c180*/  IADD3 R69, R69, R0, RZ ;  /* 0x0000000045457210 */ /* 0x000fc60007ffe0ff */
[----:B------:R-:W-:Y:S01]  /*c190*/  SHF.R.U32.HI R13, RZ, 0x2, R13 ;  /* 0x00000002ff0d7819 */ /* 0x000fe2000001160d */
[----:B------:R1:W5:Y:S04]  /*c1a0*/  LDG.E.128 R48, desc[UR60][R52.64+0x10] ;  /* 0x0000103c34307981 */ /* 0x000368000c1e1d00 */
[----:B------:R-:W-:-:S04]  /*c1b0*/  IMAD.WIDE.U32 R14, R13, 0x20, R74 ;  /* 0x000000200d0e7825 */ /* 0x000fc800078e004a */
[----:B------:R-:W-:Y:S01]  /*c1c0*/  IMAD R13, R70, R69, RZ ;  /* 0x00000045460d7224 */ /* 0x000fe200078e02ff */
[----:B------:R-:W5:Y:S04]  /*c1d0*/  LDG.E.128 R32, desc[UR60][R14.64] ;  /* 0x0000003c0e207981 */ /* 0x000f68000c1e1d00 */
[----:B------:R-:W-:Y:S01]  /*c1e0*/  SHF.R.U32.HI R13, RZ, 0x2, R13 ;  /* 0x00000002ff0d7819 */ /* 0x000fe2000001160d */
[----:B------:R-:W5:Y:S04]  /*c1f0*/  LDG.E.128 R36, desc[UR60][R14.64+0x10] ;  /* 0x0000103c0e247981 */ /* 0x000f68000c1e1d00 */
[----:B0-----:R-:W-:-:S05]  /*c200*/  IMAD.WIDE.U32 R18, R13, 0x20, R74 ;  /* 0x000000200d127825 */ /* 0x001fca00078e004a */
[----:B------:R-:W5:Y:S04]  /*c210*/  LDG.E.128 R40, desc[UR60][R18.64] ;  /* 0x0000003c12287981 */ /* 0x000f68000c1e1d00 */
[----:B------:R0:W5:Y:S01]  /*c220*/  LDG.E.128 R44, desc[UR60][R18.64+0x10] ;  /* 0x0000103c122c7981 */ /* 0x000162000c1e1d00 */
[----:B------:R-:W-:-:S04]  /*c230*/  IMAD.IADD R69, R69, 0x1, R0 ;  /* 0x0000000145457824 */ /* 0x000fc800078e0200 */
[----:B------:R-:W-:-:S05]  /*c240*/  IMAD R16, R0, 0x3, R69 ;  /* 0x0000000300107824 */ /* 0x000fca00078e0245 */
[----:B------:R-:W-:Y:S01]  /*c250*/  ISETP.GE.U32.AND P0, PT, R16, R3, PT ;  /* 0x000000031000720c */ /* 0x000fe20003f06070 */
[-C--:B--2---:R-:W-:Y:S01]  /*c260*/  FMUL.FTZ R16, R20, R11.reuse ;  /* 0x0000000b14107220 */ /* 0x084fe20000410000 */
[----:B------:R-:W-:Y:S01]  /*c270*/  FMUL.FTZ R13, R21, R11 ;  /* 0x0000000b150d7220 */ /* 0x000fe20000410000 */
[-C--:B-1----:R-:W-:Y:S01]  /*c280*/  FMUL.FTZ R53, R23, R12.reuse ;  /* 0x0000000c17357220 */ /* 0x082fe20000410000 */
[----:B------:R-:W-:Y:S01]  /*c290*/  FMUL.FTZ R12, R22, R12 ;  /* 0x0000000c160c7220 */ /* 0x000fe20000410000 */
[----:B------:R-:W-:Y:S01]  /*c2a0*/  FFMA.FTZ R11, R21, R90, R16 ;  /* 0x0000005a150b7223 */ /* 0x000fe20000010010 */
[-C--:B---3--:R-:W-:Y:S01]  /*c2b0*/  FMUL.FTZ R16, R24, R9.reuse ;  /* 0x0000000918107220 */ /* 0x088fe20000410000 */
[----:B0-----:R-:W-:Y:S01]  /*c2c0*/  FMUL.FTZ R19, R27, R10 ;  /* 0x0000000a1b137220 */ /* 0x001fe20000410000 */
[C---:B------:R-:W-:Y:S01]  /*c2d0*/  FMUL.FTZ R15, R25.reuse, R9 ;  /* 0x00000009190f7220 */ /* 0x040fe20000410000 */
[----:B------:R-:W-:Y:S01]  /*c2e0*/  FFMA.FTZ R14, R22, R71, -R53 ;  /* 0x00000047160e7223 */ /* 0x000fe20000010835 */
[----:B------:R-:W-:Y:S01]  /*c2f0*/  FFMA.FTZ R9, R25, R89, R16 ;  /* 0x0000005919097223 */ /* 0x000fe20000010010 */
[----:B------:R-:W-:Y:S01]  /*c300*/  FFMA.FTZ R16, R26, R82, -R19 ;  /* 0x000000521a107223 */ /* 0x000fe20000010813 */
[----:B------:R-:W-:Y:S01]  /*c310*/  FFMA.FTZ R12, R23, R71, R12 ;  /* 0x00000047170c7223 */ /* 0x000fe2000001000c */
[----:B------:R-:W-:Y:S01]  /*c320*/  FFMA.FTZ R13, R20, R90, -R13 ;  /* 0x0000005a140d7223 */ /* 0x000fe2000001080d */
[----:B------:R-:W-:Y:S01]  /*c330*/  FMUL.FTZ R10, R26, R10 ;  /* 0x0000000a1a0a7220 */ /* 0x000fe20000410000 */
[-C--:B----4-:R-:W-:Y:S01]  /*c340*/  FMUL.FTZ R19, R29, R8.reuse ;  /* 0x000000081d137220 */ /* 0x090fe20000410000 */
[-C--:B------:R-:W-:Y:S01]  /*c350*/  FMUL.FTZ R53, R31, R7.reuse ;  /* 0x000000071f357220 */ /* 0x080fe20000410000 */
[----:B------:R-:W-:Y:S01]  /*c360*/  FMUL.FTZ R52, R30, R7 ;  /* 0x000000071e347220 */ /* 0x000fe20000410000 */
[C---:B------:R-:W-:Y:S01]  /*c370*/  FMUL.FTZ R8, R28.reuse, R8 ;  /* 0x000000081c087220 */ /* 0x040fe20000410000 */
[----:B------:R-:W-:Y:S01]  /*c380*/  FFMA.FTZ R18, R28, R88, -R19 ;  /* 0x000000581c127223 */ /* 0x000fe20000010813 */
[----:B------:R-:W-:Y:S01]  /*c390*/  FFMA.FTZ R19, R30, R81, -R53 ;  /* 0x000000511e137223 */ /* 0x000fe20000010835 */
[----:B-----5:R-:W-:Y:S01]  /*c3a0*/  FMUL.FTZ R53, R49, R6 ;  /* 0x0000000631357220 */ /* 0x020fe20000410000 */
[----:B------:R-:W-:Y:S01]  /*c3b0*/  FMUL.FTZ R55, R51, R5 ;  /* 0x0000000533377220 */ /* 0x000fe20000410000 */
[----:B------:R-:W-:Y:S01]  /*c3c0*/  FFMA.FTZ R7, R31, R81, R52 ;  /* 0x000000511f077223 */ /* 0x000fe20000010034 */
[----:B------:R-:W-:Y:S01]  /*c3d0*/  FMUL.FTZ R54, R50, R5 ;  /* 0x0000000532367220 */ /* 0x000fe20000410000 */
[----:B------:R-:W-:Y:S01]  /*c3e0*/  FFMA.FTZ R52, R48, R87, -R53 ;  /* 0x0000005730347223 */ /* 0x000fe20000010835 */
[----:B------:R-:W-:Y:S01]  /*c3f0*/  FFMA.FTZ R53, R50, R80, -R55 ;  /* 0x0000005032357223 */ /* 0x000fe20000010837 */
[----:B------:R-:W-:Y:S01]  /*c400*/  FMUL.FTZ R6, R48, R6 ;  /* 0x0000000630067220 */ /* 0x000fe20000410000 */
[----:B------:R-:W-:Y:S01]  /*c410*/  FFMA.FTZ R5, R51, R80, R54 ;  /* 0x0000005033057223 */ /* 0x000fe20000010036 */
[----:B------:R-:W-:Y:S01]  /*c420*/  FMUL.FTZ R55, R33, R4 ;  /* 0x0000000421377220 */ /* 0x000fe20000410000 */
[----:B------:R-:W-:Y:S01]  /*c430*/  FMUL.FTZ R57, R35, R62 ;  /* 0x0000003e23397220 */ /* 0x000fe20000410000 */
[----:B------:R-:W-:Y:S01]  /*c440*/  FMUL.FTZ R4, R32, R4 ;  /* 0x0000000420047220 */ /* 0x000fe20000410000 */
[----:B------:R-:W-:Y:S01]  /*c450*/  FMUL.FTZ R62, R34, R62 ;  /* 0x0000003e223e7220 */ /* 0x000fe20000410000 */
[----:B------:R-:W-:Y:S01]  /*c460*/  FFMA.FTZ R54, R32, R86, -R55 ;  /* 0x0000005620367223 */ /* 0x000fe20000010837 */
[----:B------:R-:W-:Y:S01]  /*c470*/  FFMA.FTZ R55, R34, R79, -R57 ;  /* 0x0000004f22377223 */ /* 0x000fe20000010839 */
[-C--:B------:R-:W-:Y:S01]  /*c480*/  FMUL.FTZ R57, R37, R63.reuse ;  /* 0x0000003f25397220 */ /* 0x080fe20000410000 */
[-C--:B------:R-:W-:Y:S01]  /*c490*/  FMUL.FTZ R59, R39, R64.reuse ;  /* 0x00000040273b7220 */ /* 0x080fe20000410000 */
[----:B------:R-:W-:Y:S01]  /*c4a0*/  FMUL.FTZ R58, R36, R63 ;  /* 0x0000003f243a7220 */ /* 0x000fe20000410000 */
[----:B------:R-:W-:Y:S01]  /*c4b0*/  FMUL.FTZ R64, R38, R64 ;  /* 0x0000004026407220 */ /* 0x000fe20000410000 */
[-C--:B------:R-:W-:Y:S01]  /*c4c0*/  FFMA.FTZ R56, R36, R85.reuse, -R57 ;  /* 0x0000005524387223 */ /* 0x080fe20000010839 */
[-C--:B------:R-:W-:Y:S01]  /*c4d0*/  FFMA.FTZ R57, R38, R78.reuse, -R59 ;  /* 0x0000004e26397223 */ /* 0x080fe2000001083b */
[----:B------:R-:W-:Y:S01]  /*c4e0*/  FFMA.FTZ R63, R37, R85, R58 ;  /* 0x00000055253f7223 */ /* 0x000fe2000001003a */
[----:B------:R-:W-:Y:S01]  /*c4f0*/  FFMA.FTZ R64, R39, R78, R64 ;  /* 0x0000004e27407223 */ /* 0x000fe20000010040 */
[-C--:B------:R-:W-:Y:S01]  /*c500*/  FMUL.FTZ R59, R41, R65.reuse ;  /* 0x00000041293b7220 */ /* 0x080fe20000410000 */
[-C--:B------:R-:W-:Y:S01]  /*c510*/  FMUL.FTZ R61, R43, R66.reuse ;  /* 0x000000422b3d7220 */ /* 0x080fe20000410000 */
[----:B------:R-:W-:Y:S01]  /*c520*/  FMUL.FTZ R60, R40, R65 ;  /* 0x00000041283c7220 */ /* 0x000fe20000410000 */
[----:B------:R-:W-:Y:S01]  /*c530*/  FMUL.FTZ R66, R42, R66 ;  /* 0x000000422a427220 */ /* 0x000fe20000410000 */
[----:B------:R-:W-:Y:S01]  /*c540*/  FFMA.FTZ R58, R40, R84, -R59 ;  /* 0x00000054283a7223 */ /* 0x000fe2000001083b */
[----:B------:R-:W-:Y:S01]  /*c550*/  FFMA.FTZ R59, R42, R77, -R61 ;  /* 0x0000004d2a3b7223 */ /* 0x000fe2000001083d */
[-C--:B------:R-:W-:Y:S01]  /*c560*/  FMUL.FTZ R61, R45, R67.reuse ;  /* 0x000000432d3d7220 */ /* 0x080fe20000410000 */
[----:B------:R-:W-:Y:S01]  /*c570*/  FMUL.FTZ R71, R47, R68 ;  /* 0x000000442f477220 */ /* 0x000fe20000410000 */
[----:B------:R-:W-:Y:S01]  /*c580*/  FFMA.FTZ R65, R41, R84, R60 ;  /* 0x0000005429417223 */ /* 0x000fe2000001003c */
[C---:B------:R-:W-:Y:S01]  /*c590*/  FMUL.FTZ R78, R44.reuse, R67 ;  /* 0x000000432c4e7220 */ /* 0x040fe20000410000 */
[----:B------:R-:W-:Y:S01]  /*c5a0*/  FFMA.FTZ R60, R44, R83, -R61 ;  /* 0x000000532c3c7223 */ /* 0x000fe2000001083d */
[C---:B------:R-:W-:Y:S01]  /*c5b0*/  FMUL.FTZ R68, R46.reuse, R68 ;  /* 0x000000442e447220 */ /* 0x040fe20000410000 */
[----:B------:R-:W-:Y:S01]  /*c5c0*/  FFMA.FTZ R61, R46, R76, -R71 ;  /* 0x0000004c2e3d7223 */ /* 0x000fe20000010847 */
[----:B------:R-:W-:Y:S01]  /*c5d0*/  FFMA.FTZ R15, R24, R89, -R15 ;  /* 0x00000059180f7223 */ /* 0x000fe2000001080f */
[----:B------:R-:W-:Y:S01]  /*c5e0*/  FFMA.FTZ R10, R27, R82, R10 ;  /* 0x000000521b0a7223 */ /* 0x000fe2000001000a */
[----:B------:R-:W-:Y:S01]  /*c5f0*/  FFMA.FTZ R8, R29, R88, R8 ;  /* 0x000000581d087223 */ /* 0x000fe20000010008 */
[----:B------:R-:W-:Y:S01]  /*c600*/  FFMA.FTZ R6, R49, R87, R6 ;  /* 0x0000005731067223 */ /* 0x000fe20000010006 */
[----:B------:R-:W-:Y:S01]  /*c610*/  FFMA.FTZ R4, R33, R86, R4 ;  /* 0x0000005621047223 */ /* 0x000fe20000010004 */
        /* <DEDUP_REMOVED lines=19> */
[----:B------:R-:W-:Y:S01]  /*c750*/  MOV R76, R61 ;  /* 0x0000003d004c7202 */ /* 0x000fe20000000f00 */
[----:B------:R-:W-:Y:S06]  /*c760*/  @!P0 BRA `(.L_x_2458) ;  /* 0xfffffff800548947 */ /* 0x000fec000383ffff */
[----:B------:R-:W-:Y:S05]  /*c770*/  BSYNC B1 ;  /* 0x0000000000017941 */ /* 0x000fea0003800000 */
.L_x_2457:
[----:B------:R-:W-:Y:S02]  /*c780*/  MOV R76, R14 ;  /* 0x0000000e004c7202 */ /* 0x000fe40000000f00 */
[----:B------:R-:W-:-:S07]  /*c790*/  MOV R71, R15 ;  /* 0x0000000f00477202 */ /* 0x000fce0000000f00 */
.L_x_2456:
[----:B------:R-:W-:Y:S05]  /*c7a0*/  BSYNC B0 ;  /* 0x0000000000007941 */ /* 0x000fea0003800000 */
.L_x_2455:
[----:B------:R-:W-:Y:S01]  /*c7b0*/  ISETP.GE.U32.AND P1, PT, R69, R3, PT ;  /* 0x000000034500720c */ /* 0x000fe20003f26070 */
[----:B------:R-:W-:-:S12]  /*c7c0*/  BSSY B0, `(.L_x_2459) ;  /* 0x000001e000007945 */ /* 0x000fd80003800000 */
[----:B------:R-:W-:Y:S05]  /*c7d0*/  @P1 BRA `(.L_x_2460) ;  /* 0x0000000000701947 */ /* 0x000fea0003800000 */
[----:B------:R-:W-:-:S05]  /*c7e0*/  IMAD R14, R70, R69, RZ ;  /* 0x00000045460e7224 */ /* 0x000fca00078e02ff */
[----:B------:R-:W-:-:S05]  /*c7f0*/  SHF.R.U32.HI R15, RZ, 0x2, R14 ;  /* 0x00000002ff0f7819 */ /* 0x000fca000001160e */
[----:B------:R-:W-:-:S05]  /*c800*/  IMAD.WIDE.U32 R14, R15, 0x20, R74 ;  /* 0x000000200f0e7825 */ /* 0x000fca00078e004a */
[----:B------:R0:W5:Y:S04]  /*c810*/  LDG.E.128 R20, desc[UR60][R14.64] ;  /* 0x0000003c0e147981 */ /* 0x000168000c1e1d00 */
[----:B------:R0:W5:Y:S01]  /*c820*/  LDG.E.128 R24, desc[UR60][R14.64+0x10] ;  /* 0x0000103c0e187981 */ /* 0x000162000c1e1d00 */
[----:B------:R-:W-:-:S04]  /*c830*/  IADD3 R77, R69, R0, RZ ;  /* 0x00000000454d7210 */ /* 0x000fc80007ffe0ff */
[----:B------:R-:W-:-:S13]  /*c840*/  ISETP.GE.U32.AND P0, PT, R77, R3, PT ;  /* 0x000000034d00720c */ /* 0x000fda0003f06070 */
[----:B0-----:R-:W-:Y:S05]  /*c850*/  @P0 BRA `(.L_x_2460) ;  /* 0x0000000000500947 */ /* 0x001fea0003800000 */
[----:B------:R-:W-:-:S05]  /*c860*/  IMAD R14, R70, R77, RZ ;  /* 0x0000004d460e7224 */ /* 0x000fca00078e02ff */
[----:B------:R-:W-:-:S05]  /*c870*/  SHF.R.U32.HI R15, RZ, 0x2, R14 ;  /* 0x00000002ff0f7819 */ /* 0x000fca000001160e */
[----:B------:R-:W-:-:S05]  /*c880*/  IMAD.WIDE.U32 R14, R15, 0x20, R74 ;  /* 0x000000200f0e7825 */ /* 0x000fca00078e004a */
[----:B------:R0:W5:Y:S04]  /*c890*/  LDG.E.128 R28, desc[UR60][R14.64] ;  /* 0x0000003c0e1c7981 */ /* 0x000168000c1e1d00 */
[----:B------:R0:W5:Y:S01]  /*c8a0*/  LDG.E.128 R48, desc[UR60][R14.64+0x10] ;  /* 0x0000103c0e307981 */ /* 0x000162000c1e1d00 */
[----:B------:R-:W-:-:S05]  /*c8b0*/  IMAD.IADD R77, R77, 0x1, R0 ;  /* 0x000000014d4d7824 */ /* 0x000fca00078e0200 */
[----:B------:R-:W-:-:S13]  /*c8c0*/  ISETP.GE.U32.AND P0, PT, R77, R3, PT ;  /* 0x000000034d00720c */ /* 0x000fda0003f06070 */
[----:B0-----:R-:W-:Y:S05]  /*c8d0*/  @P0 BRA `(.L_x_2460) ;  /* 0x0000000000300947 */ /* 0x001fea0003800000 */
[----:B------:R-:W-:Y:S01]  /*c8e0*/  IADD3 R15, R77, R0, RZ ;  /* 0x000000004d0f7210 */ /* 0x000fe20007ffe0ff */
[----:B------:R-:W-:-:S03]  /*c8f0*/  IMAD R14, R70, R77, RZ ;  /* 0x0000004d460e7224 */ /* 0x000fc600078e02ff */
[----:B------:R-:W-:-:S13]  /*c900*/  ISETP.GE.U32.AND P0, PT, R15, R3, PT ;  /* 0x000000030f00720c */ /* 0x000fda0003f06070 */
[----:B------:R-:W-:Y:S01]  /*c910*/  @!P0 IMAD R70, R70, R15, RZ ;  /* 0x0000000f46468224 */ /* 0x000fe200078e02ff */
[----:B------:R-:W-:-:S04]  /*c920*/  SHF.R.U32.HI R15, RZ, 0x2, R14 ;  /* 0x00000002ff0f7819 */ /* 0x000fc8000001160e */
[----:B------:R-:W-:Y:S01]  /*c930*/  @!P0 SHF.R.U32.HI R33, RZ, 0x2, R70 ;  /* 0x00000002ff218819 */ /* 0x000fe20000011646 */
[----:B------:R-:W-:-:S04]  /*c940*/  IMAD.WIDE.U32 R14, R15, 0x20, R74 ;  /* 0x000000200f0e7825 */ /* 0x000fc800078e004a */
[----:B------:R-:W-:Y:S01]  /*c950*/  @!P0 IMAD.WIDE.U32 R74, R33, 0x20, R74 ;  /* 0x00000020214a8825 */ /* 0x000fe200078e004a */
[----:B------:R0:W5:Y:S04]  /*c960*/  LDG.E.128 R36, desc[UR60][R14.64+0x10] ;  /* 0x0000103c0e247981 */ /* 0x000168000c1e1d00 */
[----:B------:R0:W5:Y:S04]  /*c970*/  LDG.E.128 R32, desc[UR60][R14.64] ;  /* 0x0000003c0e207981 */ /* 0x000168000c1e1d00 */
[----:B------:R0:W5:Y:S04]  /*c980*/  @!P0 LDG.E.128 R40, desc[UR60][R74.64] ;  /* 0x0000003c4a288981 */ /* 0x000168000c1e1d00 */
[----:B------:R0:W5:Y:S02]  /*c990*/  @!P0 LDG.E.128 R44, desc[UR60][R74.64+0x10] ;  /* 0x0000103c4a2c8981 */ /* 0x000164000c1e1d00 */
.L_x_2460:
[----:B------:R-:W-:Y:S05]  /*c9a0*/  BSYNC B0 ;  /* 0x0000000000007941 */ /* 0x000fea0003800000 */
.L_x_2459:
[----:B------:R-:W-:Y:S04]  /*c9b0*/  BSSY B0, `(.L_x_2461) ;  /* 0x0000073000007945 */ /* 0x000fe80003800000 */
[----:B------:R-:W-:Y:S05]  /*c9c0*/  @P1 BRA `(.L_x_2462) ;  /* 0x0000000400c41947 */ /* 0x000fea0003800000 */
[----:B------:R-:W-:Y:S01]  /*c9d0*/  IADD3 R69, R69, R0, RZ ;  /* 0x0000000045457210 */ /* 0x000fe20007ffe0ff */
[C---:B0----5:R-:W-:Y:S01]  /*c9e0*/  FMUL.FTZ R14, R11.reuse, R21 ;  /* 0x000000150b0e7220 */ /* 0x061fe20000410000 */
[-C--:B------:R-:W-:Y:S01]  /*c9f0*/  FMUL.FTZ R70, R11, R20.reuse ;  /* 0x000000140b467220 */ /* 0x080fe20000410000 */
[----:B------:R-:W-:Y:S01]  /*ca00*/  FMUL.FTZ R15, R12, R23 ;  /* 0x000000170c0f7220 */ /* 0x000fe20000410000 */
[----:B------:R-:W-:Y:S01]  /*ca10*/  ISETP.GE.U32.AND P0, PT, R69, R3, PT ;  /* 0x000000034500720c */ /* 0x000fe20003f06070 */
[C---:B------:R-:W-:Y:S01]  /*ca20*/  FFMA.FTZ R20, R13.reuse, R20, -R14 ;  /* 0x000000140d147223 */ /* 0x040fe2000001080e */
[----:B------:R-:W-:Y:S01]  /*ca30*/  FFMA.FTZ R11, R13, R21, R70 ;  /* 0x000000150d0b7223 */ /* 0x000fe20000010046 */
[----:B------:R-:W-:Y:S01]  /*ca40*/  FMUL.FTZ R13, R10, R27 ;  /* 0x0000001b0a0d7220 */ /* 0x000fe20000410000 */
[-C--:B------:R-:W-:Y:S01]  /*ca50*/  FMUL.FTZ R12, R12, R22.reuse ;  /* 0x000000160c0c7220 */ /* 0x080fe20000410000 */
[C---:B------:R-:W-:Y:S01]  /*ca60*/  FMUL.FTZ R14, R9.reuse, R25 ;  /* 0x00000019090e7220 */ /* 0x040fe20000410000 */
[----:B------:R-:W-:Y:S01]  /*ca70*/  FFMA.FTZ R22, R76, R22, -R15 ;  /* 0x000000164c167223 */ /* 0x000fe2000001080f */
[----:B------:R-:W-:Y:S01]  /*ca80*/  FMUL.FTZ R15, R10, R26 ;  /* 0x0000001a0a0f7220 */ /* 0x000fe20000410000 */
[----:B------:R-:W-:Y:S01]  /*ca90*/  FMUL.FTZ R70, R9, R24 ;  /* 0x0000001809467220 */ /* 0x000fe20000410000 */
[----:B------:R-:W-:Y:S01]  /*caa0*/  FFMA.FTZ R26, R16, R26, -R13 ;  /* 0x0000001a101a7223 */ /* 0x000fe2000001080d */
[C---:B------:R-:W-:Y:S01]  /*cab0*/  FFMA.FTZ R24, R71.reuse, R24, -R14 ;  /* 0x0000001847187223 */ /* 0x040fe2000001080e */
[----:B------:R-:W-:Y:S01]  /*cac0*/  FFMA.FTZ R12, R76, R23, R12 ;  /* 0x000000174c0c7223 */ /* 0x000fe2000001000c */
        /* <DEDUP_REMOVED lines=11> */
[----:B------:R-:W-:Y:S01]  /*cb80*/  FFMA.FTZ R30, R19, R30, -R14 ;  /* 0x0000001e131e7223 */ /* 0x000fe2000001080e */
[----:B------:R-:W-:Y:S01]  /*cb90*/  FMUL.FTZ R14, R5, R51 ;  /* 0x00000033050e7220 */ /* 0x000fe20000410000 */
[----:B------:R-:W-:Y:S01]  /*cba0*/  FFMA.FTZ R7, R19, R31, R16 ;  /* 0x0000001f13077223 */ /* 0x000fe20000010010 */
[----:B------:R-:W-:Y:S01]  /*cbb0*/  FMUL.FTZ R16, R5, R50 ;  /* 0x0000003205107220 */ /* 0x000fe20000410000 */
[----:B------:R-:W-:Y:S01]  /*cbc0*/  FFMA.FTZ R28, R18, R28, -R13 ;  /* 0x0000001c121c7223 */ /* 0x000fe2000001080d */
[----:B------:R-:W-:Y:S01]  /*cbd0*/  FFMA.FTZ R50, R53, R50, -R14 ;  /* 0x0000003235327223 */ /* 0x000fe2000001080e */
[----:B------:R-:W-:Y:S01]  /*cbe0*/  IADD3 R14, R69, R0, RZ ;  /* 0x00000000450e7210 */ /* 0x000fe20007ffe0ff */
[C---:B------:R-:W-:Y:S01]  /*cbf0*/  FMUL.FTZ R13, R6.reuse, R49 ;  /* 0x00000031060d7220 */ /* 0x040fe20000410000 */
[-C--:B------:R-:W-:Y:S01]  /*cc00*/  FMUL.FTZ R6, R6, R48.reuse ;  /* 0x0000003006067220 */ /* 0x080fe20000410000 */
[----:B------:R-:W-:Y:S01]  /*cc10*/  FFMA.FTZ R8, R18, R29, R8 ;  /* 0x0000001d12087223 */ /* 0x000fe20000010008 */
[----:B------:R-:W-:Y:S01]  /*cc20*/  ISETP.GE.U32.AND P0, PT, R14, R3, PT ;  /* 0x000000030e00720c */ /* 0x000fe20003f06070 */
[C---:B------:R-:W-:Y:S01]  /*cc30*/  FFMA.FTZ R48, R52.reuse, R48, -R13 ;  /* 0x0000003034307223 */ /* 0x040fe2000001080d */
[----:B------:R-:W-:Y:S01]  /*cc40*/  FFMA.FTZ R6, R52, R49, R6 ;  /* 0x0000003134067223 */ /* 0x000fe20000010006 */
[----:B------:R-:W-:Y:S01]  /*cc50*/  FFMA.FTZ R5, R53, R51, R16 ;  /* 0x0000003335057223 */ /* 0x000fe20000010010 */
[----:B------:R-:W-:Y:S01]  /*cc60*/  IMAD.MOV.U32 R16, RZ, RZ, R26 ;  /* 0x000000ffff107224 */ /* 0x000fe200078e001a */
[----:B------:R-:W-:Y:S01]  /*cc70*/  MOV R71, R24 ;  /* 0x0000001800477202 */ /* 0x000fe20000000f00 */
[----:B------:R-:W-:Y:S01]  /*cc80*/  IMAD.MOV.U32 R53, RZ, RZ, R50 ;  /* 0x000000ffff357224 */ /* 0x000fe200078e0032 */
[----:B------:R-:W-:-:S02]  /*cc90*/  MOV R76, R22 ;  /* 0x00000016004c7202 */ /* 0x000fc40000000f00 */
[----:B------:R-:W-:Y:S02]  /*cca0*/  MOV R13, R20 ;  /* 0x00000014000d7202 */ /* 0x000fe40000000f00 */
[----:B------:R-:W-:Y:S02]  /*ccb0*/  MOV R52, R48 ;  /* 0x0000003000347202 */ /* 0x000fe40000000f00 */
[----:B------:R-:W-:Y:S02]  /*ccc0*/  MOV R19, R30 ;  /* 0x0000001e00137202 */ /* 0x000fe40000000f00 */
[----:B------:R-:W-:Y:S01]  /*ccd0*/  MOV R18, R28 ;  /* 0x0000001c00127202 */ /* 0x000fe20000000f00 */
[----:B------:R-:W-:Y:S06]  /*cce0*/  @P0 BRA `(.L_x_2462) ;  /* 0x0000000000fc0947 */ /* 0x000fec0003800000 */
[----:B------:R-:W-:Y:S02]  /*ccf0*/  IMAD.IADD R16, R14, 0x1, R0 ;  /* 0x000000010e107824 */ /* 0x000fe400078e0200 */
[C---:B------:R-:W-:Y:S01]  /*cd00*/  FMUL.FTZ R13, R4.reuse, R33 ;  /* 0x00000021040d7220 */ /* 0x040fe20000410000 */
[-C--:B------:R-:W-:Y:S01]  /*cd10*/  FMUL.FTZ R4, R4, R32.reuse ;  /* 0x0000002004047220 */ /* 0x080fe20000410000 */
[----:B------:R-:W-:Y:S01]  /*cd20*/  FMUL.FTZ R0, R62, R35 ;  /* 0x000000233e007220 */ /* 0x000fe20000410000 */
[----:B------:R-:W-:Y:S01]  /*cd30*/  FMUL.FTZ R14, R64, R39 ;  /* 0x00000027400e7220 */ /* 0x000fe20000410000 */
[----:B------:R-:W-:Y:S01]  /*cd40*/  ISETP.GE.U32.AND P0, PT, R16, R3, PT ;  /* 0x000000031000720c */ /* 0x000fe20003f06070 */
[----:B------:R-:W-:Y:S01]  /*cd50*/  FFMA.FTZ R32, R54, R32, -R13 ;  /* 0x0000002036207223 */ /* 0x000fe2000001080d */
[----:B------:R-:W-:Y:S01]  /*cd60*/  FMUL.FTZ R13, R63, R37 ;  /* 0x000000253f0d7220 */ /* 0x000fe20000410000 */
[-C--:B------:R-:W-:Y:S01]  /*cd70*/  FMUL.FTZ R62, R62, R34.reuse ;  /* 0x000000223e3e7220 */ /* 0x080fe20000410000 */
[----:B------:R-:W-:Y:S01]  /*cd80*/  FFMA.FTZ R34, R55, R34, -R0 ;  /* 0x0000002237227223 */ /* 0x000fe20000010800 */
        /* <DEDUP_REMOVED lines=23> */
[----:B------:R-:W-:Y:S01]  /*cf00*/  FMUL.FTZ R14, R66, R43 ;  /* 0x0000002b420e7220 */ /* 0x000fe20000410000 */
[C---:B------:R-:W-:Y:S01]  /*cf10*/  FMUL.FTZ R13, R67.reuse, R45 ;  /* 0x0000002d430d7220 */ /* 0x040fe20000410000 */
[----:B------:R-:W-:Y:S01]  /*cf20*/  FMUL.FTZ R16, R68, R47 ;  /* 0x0000002f44107220 */ /* 0x000fe20000410000 */
[----:B------:R-:W-:Y:S01]  /*cf30*/  FFMA.FTZ R65, R58, R41, R0 ;  /* 0x000000293a417223 */ /* 0x000fe20000010000 */
[----:B------:R-:W-:Y:S01]  /*cf40*/  FMUL.FTZ R0, R67, R44 ;  /* 0x0000002c43007220 */ /* 0x000fe20000410000 */
[----:B------:R-:W-:Y:S01]  /*cf50*/  FMUL.FTZ R68, R68, R46 ;  /* 0x0000002e44447220 */ /* 0x000fe20000410000 */
[----:B------:R-:W-:Y:S01]  /*cf60*/  FMUL.FTZ R66, R66, R42 ;  /* 0x0000002a42427220 */ /* 0x000fe20000410000 */
[----:B------:R-:W-:Y:S01]  /*cf70*/  FFMA.FTZ R3, R58, R40, -R3 ;  /* 0x000000283a037223 */ /* 0x000fe20000010803 */
[----:B------:R-:W-:Y:S01]  /*cf80*/  FFMA.FTZ R14, R59, R42, -R14 ;  /* 0x0000002a3b0e7223 */ /* 0x000fe2000001080e */
        /* <DEDUP_REMOVED lines=18> */
[----:B------:R-:W-:Y:S02]  /*d0b0*/  MOV R60, R44 ;  /* 0x0000002c003c7202 */ /* 0x000fe40000000f00 */
[----:B------:R-:W-:Y:S02]  /*d0c0*/  MOV R59, R14 ;  /* 0x0000000e003b7202 */ /* 0x000fe40000000f00 */
[----:B------:R-:W-:-:S07]  /*d0d0*/  MOV R58, R3 ;  /* 0x00000003003a7202 */ /* 0x000fce0000000f00 */
.L_x_2462:
[----:B------:R-:W-:Y:S05]  /*d0e0*/  BSYNC B0 ;  /* 0x0000000000007941 */ /* 0x000fea0003800000 */
.L_x_2461:
[C---:B------:R-:W-:Y:S01]  /*d0f0*/  FMUL.FTZ R0, R11.reuse, R8 ;  /* 0x000000080b007220 */ /* 0x040fe20000410000 */
[-C--:B------:R-:W-:Y:S01]  /*d100*/  FMUL.FTZ R11, R11, R18.reuse ;  /* 0x000000120b0b7220 */ /* 0x080fe20000410000 */
[C---:B0-----:R-:W-:Y:S01]  /*d110*/  FMUL.FTZ R15, R12.reuse, R7 ;  /* 0x000000070c0f7220 */ /* 0x041fe20000410000 */
[----:B------:R-:W-:Y:S01]  /*d120*/  FMUL.FTZ R12, R12, R19 ;  /* 0x000000130c0c7220 */ /* 0x000fe20000410000 */
[----:B------:R-:W-:Y:S01]  /*d130*/  FFMA.FTZ R3, R13, R18, -R0 ;  /* 0x000000120d037223 */ /* 0x000fe20000010800 */
[C---:B------:R-:W-:Y:S01]  /*d140*/  FMUL.FTZ R0, R9.reuse, R6 ;  /* 0x0000000609007220 */ /* 0x040fe20000410000 */
[----:B------:R-:W-:Y:S01]  /*d150*/  FMUL.FTZ R9, R9, R52 ;  /* 0x0000003409097220 */ /* 0x000fe20000410000 */
[----:B------:R-:W-:Y:S01]  /*d160*/  FFMA.FTZ R11, R13, R8, R11 ;  /* 0x000000080d0b7223 */ /* 0x000fe2000001000b */
[----:B------:R-:W-:Y:S01]  /*d170*/  FFMA.FTZ R12, R76, R7, R12 ;  /* 0x000000074c0c7223 */ /* 0x000fe2000001000c */
[C---:B------:R-:W-:Y:S01]  /*d180*/  FMUL.FTZ R7, R10.reuse, R5 ;  /* 0x000000050a077220 */ /* 0x040fe20000410000 */
[----:B------:R-:W-:Y:S01]  /*d190*/  FFMA.FTZ R9, R71, R6, R9 ;  /* 0x0000000647097223 */ /* 0x000fe20000010009 */
[----:B------:R-:W-:Y:S01]  /*d1a0*/  FMUL.FTZ R10, R10, R53 ;  /* 0x000000350a0a7220 */ /* 0x000fe20000410000 */
[C---:B------:R-:W-:Y:S01]  /*d1b0*/  FMUL.FTZ R6, R11.reuse, R4 ;  /* 0x000000040b067220 */ /* 0x040fe20000410000 */
[----:B------:R-:W-:Y:S01]  /*d1c0*/  FMUL.FTZ R11, R11, R54 ;  /* 0x000000360b0b7220 */ /* 0x000fe20000410000 */
[----:B------:R-:W-:Y:S01]  /*d1d0*/  FFMA.FTZ R0, R71, R52, -R0 ;  /* 0x0000003447007223 */ /* 0x000fe20000010800 */
[----:B------:R-:W-:Y:S01]  /*d1e0*/  FFMA.FTZ R10, R16, R5, R10 ;  /* 0x00000005100a7223 */ /* 0x000fe2000001000a */
[C---:B------:R-:W-:Y:S01]  /*d1f0*/  FMUL.FTZ R8, R12.reuse, R62 ;  /* 0x0000003e0c087220 */ /* 0x040fe20000410000 */
[----:B------:R-:W-:Y:S01]  /*d200*/  FFMA.FTZ R11, R3, R4, R11 ;  /* 0x00000004030b7223 */ /* 0x000fe2000001000b */
[----:B------:R-:W-:Y:S01]  /*d210*/  FMUL.FTZ R4, R9, R56 ;  /* 0x0000003809047220 */ /* 0x000fe20000410000 */
[----:B------:R-:W-:Y:S01]  /*d220*/  FMUL.FTZ R5, R12, R55 ;  /* 0x000000370c057220 */ /* 0x000fe20000410000 */
[----:B------:R-:W-:Y:S01]  /*d230*/  FFMA.FTZ R6, R3, R54, -R6 ;  /* 0x0000003603067223 */ /* 0x000fe20000010806 */
[----:B------:R-:W-:Y:S01]  /*d240*/  FMUL.FTZ R12, R10, R57 ;  /* 0x000000390a0c7220 */ /* 0x000fe20000410000 */
[----:B------:R-:W-:Y:S01]  /*d250*/  FFMA.FTZ R7, R16, R53, -R7 ;  /* 0x0000003510077223 */ /* 0x000fe20000010807 */
[-C--:B------:R-:W-:Y:S01]  /*d260*/  FMUL.FTZ R3, R9, R63.reuse ;  /* 0x0000003f09037220 */ /* 0x080fe20000410000 */
[-C--:B------:R-:W-:Y:S01]  /*d270*/  FMUL.FTZ R10, R10, R64.reuse ;  /* 0x000000400a0a7220 */ /* 0x080fe20000410000 */
[----:B------:R-:W-:Y:S01]  /*d280*/  FFMA.FTZ R4, R0, R63, R4 ;  /* 0x0000003f00047223 */ /* 0x000fe20000010004 */
[----:B------:R-:W-:Y:S01]  /*d290*/  FFMA.FTZ R15, R76, R19, -R15 ;  /* 0x000000134c0f7223 */ /* 0x000fe2000001080f */
[C---:B------:R-:W-:Y:S01]  /*d2a0*/  FFMA.FTZ R12, R7.reuse, R64, R12 ;  /* 0x00000040070c7223 */ /* 0x040fe2000001000c */
[----:B------:R-:W-:Y:S01]  /*d2b0*/  FFMA.FTZ R3, R0, R56, -R3 ;  /* 0x0000003800037223 */ /* 0x000fe20000010803 */
[----:B------:R-:W-:Y:S01]  /*d2c0*/  FFMA.FTZ R10, R7, R57, -R10 ;  /* 0x00000039070a7223 */ /* 0x000fe2000001080a */
[C---:B------:R-:W-:Y:S01]  /*d2d0*/  FMUL.FTZ R0, R4.reuse, R60 ;  /* 0x0000003c04007220 */ /* 0x040fe20000410000 */
[----:B------:R-:W-:Y:S01]  /*d2e0*/  FMUL.FTZ R7, R4, R67 ;  /* 0x0000004304077220 */ /* 0x000fe20000410000 */
[----:B------:R-:W-:Y:S01]  /*d2f0*/  FFMA.FTZ R5, R15, R62, R5 ;  /* 0x0000003e0f057223 */ /* 0x000fe20000010005 */
[C---:B-----5:R-:W-:Y:S01]  /*d300*/  FMUL.FTZ R27, R12.reuse, R61 ;  /* 0x0000003d0c1b7220 */ /* 0x060fe20000410000 */
[C---:B------:R-:W-:Y:S01]  /*d310*/  FFMA.FTZ R25, R3.reuse, R67, R0 ;  /* 0x0000004303197223 */ /* 0x040fe20000010000 */
[----:B------:R-:W-:Y:S01]  /*d320*/  FFMA.FTZ R28, R3, R60, -R7 ;  /* 0x0000003c031c7223 */ /* 0x000fe20000010807 */
[----:B------:R-:W-:Y:S01]  /*d330*/  FMUL.FTZ R3, R11, R58 ;  /* 0x0000003a0b037220 */ /* 0x000fe20000410000 */
[----:B------:R-:W-:Y:S01]  /*d340*/  FFMA.FTZ R8, R15, R55, -R8 ;  /* 0x000000370f087223 */ /* 0x000fe20000010808 */
[----:B------:R-:W-:Y:S01]  /*d350*/  FMUL.FTZ R12, R12, R68 ;  /* 0x000000440c0c7220 */ /* 0x000fe20000410000 */
[C---:B------:R-:W-:Y:S01]  /*d360*/  FMUL.FTZ R67, R5.reuse, R59 ;  /* 0x0000003b05437220 */ /* 0x040fe20000410000 */
[----:B------:R-:W-:Y:S01]  /*d370*/  FMUL.FTZ R34, R5, R66 ;  /* 0x0000004205227220 */ /* 0x000fe20000410000 */
[----:B------:R-:W-:Y:S01]  /*d380*/  FMUL.FTZ R11, R11, R65 ;  /* 0x000000410b0b7220 */ /* 0x000fe20000410000 */
[C---:B------:R-:W-:Y:S01]  /*d390*/  FFMA.FTZ R27, R10.reuse, R68, R27 ;  /* 0x000000440a1b7223 */ /* 0x040fe2000001001b */
[----:B------:R-:W-:Y:S01]  /*d3a0*/  FFMA.FTZ R30, R10, R61, -R12 ;  /* 0x0000003d0a1e7223 */ /* 0x000fe2000001080c */
[C---:B------:R-:W-:Y:S01]  /*d3b0*/  FFMA.FTZ R67, R8.reuse, R66, R67 ;  /* 0x0000004208437223 */ /* 0x040fe20000010043 */
[----:B------:R-:W-:Y:S01]  /*d3c0*/  FFMA.FTZ R34, R8, R59, -R34 ;  /* 0x0000003b08227223 */ /* 0x000fe20000010822 */
[C---:B------:R-:W-:Y:S01]  /*d3d0*/  FFMA.FTZ R65, R6.reuse, R65, R3 ;  /* 0x0000004106417223 */ /* 0x040fe20000010003 */
[----:B------:R-:W-:Y:S01]  /*d3e0*/  FFMA.FTZ R32, R6, R58, -R11 ;  /* 0x0000003a06207223 */ /* 0x000fe2000001080b */
[----:B------:R-:W-:Y:S06]  /*d3f0*/  BRA `(.L_x_2421) ;  /* 0x0000001400f87947 */ /* 0x000fec0003800000 */
.L_x_2438:
[----:B------:R-:W0:Y:S01]  /*d400*/  LDC R0, c[0x0][0x22c] ;  /* 0x00008b00ff007b82 */ /* 0x000e220000000800 */
[----:B------:R-:W-:Y:S01]  /*d410*/  BSSY B0, `(.L_x_2463) ;  /* 0x00000bc000007945 */ /* 0x000fe20003800000 */
[----:B------:R-:W-:Y:S02]  /*d420*/  CS2R R42, SRZ ;  /* 0x00000000002a7805 */ /* 0x000fe4000001ff00 */
        /* <DEDUP_REMOVED lines=8> */
[----:B------:R-:W-:Y:S02]  /*d4b0*/  CS2R R46, SRZ ;  /* 0x00000000002e7805 */ /* 0x000fe4000001ff00 */
[----:B------:R-:W-:Y:S02]  /*d4c0*/  CS2R R44, SRZ ;  /* 0x00000000002c7805 */ /* 0x000fe4000001ff00 */
[----:B------:R-:W-:-:S02]  /*d4d0*/  CS2R R26, SRZ ;  /* 0x00000000001a7805 */ /* 0x000fc4000001ff00 */
[----:B------:R-:W-:Y:S02]  /*d4e0*/  CS2R R24, SRZ ;  /* 0x0000000000187805 */ /* 0x000fe4000001ff00 */
[----:B------:R-:W-:Y:S02]  /*d4f0*/  CS2R R22, SRZ ;  /* 0x0000000000167805 */ /* 0x000fe4000001ff00 */
[----:B------:R-:W-:Y:S02]  /*d500*/  CS2R R20, SRZ ;  /* 0x0000000000147805 */ /* 0x000fe4000001ff00 */
[----:B------:R-:W-:Y:S02]  /*d510*/  CS2R R14, SRZ ;  /* 0x00000000000e7805 */ /* 0x000fe4000001ff00 */
[----:B------:R-:W-:Y:S01]  /*d520*/  CS2R R12, SRZ ;  /* 0x00000000000c7805 */ /* 0x000fe2000001ff00 */
[----:B0-----:R-:W-:-:S05]  /*d530*/  IMAD R4, R0, 0x3, R69 ;  /* 0x0000000300047824 */ /* 0x001fca00078e0245 */
[----:B------:R-:W-:Y:S02]  /*d540*/  ISETP.GE.U32.AND P0, PT, R4, R3, PT ;  /* 0x000000030400720c */ /* 0x000fe40003f06070 */
[----:B------:R-:W0:Y:S01]  /*d550*/  LDC R4, c[0x0][0x21c] ;  /* 0x00008700ff047b82 */ /* 0x000e220000000800 */
[--C-:B-1----:R-:W-:Y:S01]  /*d560*/  IMAD.MOV.U32 R57, RZ, RZ, R70.reuse ;  /* 0x000000ffff397224 */ /* 0x102fe200078e0046 */
[-C--:B------:R-:W-:Y:S01]  /*d570*/  MOV R56, R70.reuse ;  /* 0x0000004600387202 */ /* 0x080fe20000000f00 */
[--C-:B------:R-:W-:Y:S01]  /*d580*/  IMAD.MOV.U32 R52, RZ, RZ, R70.reuse ;  /* 0x000000ffff347224 */ /* 0x100fe200078e0046 */
[-C--:B------:R-:W-:Y:S01]  /*d590*/  MOV R55, R70.reuse ;  /* 0x0000004600377202 */ /* 0x080fe20000000f00 */
[----:B------:R-:W-:Y:S01]  /*d5a0*/  IMAD.MOV.U32 R19, RZ, RZ, R70 ;  /* 0x000000ffff137224 */ /* 0x000fe200078e0046 */
        /* <DEDUP_REMOVED lines=9> */
[----:B------:R-:W-:Y:S01]  /*d640*/  MOV R8, R70 ;  /* 0x0000004600087202 */ /* 0x000fe20000000f00 */
[--C-:B0-----:R-:W-:Y:S01]  /*d650*/  IMAD.MOV.U32 R68, RZ, RZ, R4.reuse ;  /* 0x000000ffff447224 */ /* 0x101fe200078e0004 */
        /* <DEDUP_REMOVED lines=14> */
[----:B------:R-:W-:Y:S06]  /*d740*/  @P0 BRA `(.L_x_2464) ;  /* 0x0000000800200947 */ /* 0x000fec0003800000 */
[----:B------:R-:W-:Y:S01]  /*d750*/  BSSY B1, `(.L_x_2465) ;  /* 0x0000085000017945 */ /* 0x000fe20003800000 */
        /* <DEDUP_REMOVED lines=15> */
[-C--:B------:R-:W-:Y:S02]  /*d850*/  MOV R7, R4.reuse ;  /* 0x0000000400077202 */ /* 0x080fe40000000f00 */
[----:B------:R-:W-:Y:S02]  /*d860*/  MOV R9, R4 ;  /* 0x0000000400097202 */ /* 0x000fe40000000f00 */
        /* <DEDUP_REMOVED lines=11> */
[----:B------:R-:W-:-:S07]  /*d920*/  MOV R89, R70 ;  /* 0x0000004600597202 */ /* 0x000fce0000000f00 */
.L_x_2466:
[----:B------:R-:W-:Y:S02]  /*d930*/  SHF.R.U32.HI R19, RZ, 0x2, R69 ;  /* 0x00000002ff137819 */ /* 0x000fe40000011645 */
[----:B------:R-:W-:-:S03]  /*d940*/  IADD3 R69, R69, R0, RZ ;  /* 0x0000000045457210 */ /* 0x000fc60007ffe0ff */
[----:B------:R-:W-:Y:S01]  /*d950*/  IMAD.WIDE.U32 R18, R19, 0x20, R74 ;  /* 0x0000002013127825 */ /* 0x000fe200078e004a */
[----:B------:R-:W-:-:S04]  /*d960*/  SHF.R.U32.HI R49, RZ, 0x2, R69 ;  /* 0x00000002ff317819 */ /* 0x000fc80000011645 */
[----:B------:R-:W2:Y:S01]  /*d970*/  LDG.E.128 R12, desc[UR60][R18.64] ;  /* 0x0000003c120c7981 */ /* 0x000ea2000c1e1d00 */
[----:B------:R-:W-:-:S03]  /*d980*/  IMAD.WIDE.U32 R48, R49, 0x20, R74 ;  /* 0x0000002031307825 */ /* 0x000fc600078e004a */
[----:B------:R0:W3:Y:S01]  /*d990*/  LDG.E.128 R20, desc[UR60][R18.64+0x10] ;  /* 0x0000103c12147981 */ /* 0x0000e2000c1e1d00 */
[----:B------:R-:W-:-:S03]  /*d9a0*/  IMAD.IADD R69, R69, 0x1, R0 ;  /* 0x0000000145457824 */ /* 0x000fc600078e0200 */
[----:B------:R-:W4:Y:S02]  /*d9b0*/  LDG.E.128 R24, desc[UR60][R48.64] ;  /* 0x0000003c30187981 */ /* 0x000f24000c1e1d00 */
[----:B------:R-:W-:Y:S02]  /*d9c0*/  SHF.R.U32.HI R11, RZ, 0x2, R69 ;  /* 0x00000002ff0b7819 */ /* 0x000fe40000011645 */
[----:B------:R1:W5:Y:S03]  /*d9d0*/  LDG.E.128 R44, desc[UR60][R48.64+0x10] ;  /* 0x0000103c302c7981 */ /* 0x000366000c1e1d00 */
[----:B------:R-:W-:Y:S01]  /*d9e0*/  IMAD.WIDE.U32 R10, R11, 0x20, R74 ;  /* 0x000000200b0a7825 */ /* 0x000fe200078e004a */
[----:B------:R-:W-:-:S04]  /*d9f0*/  IADD3 R69, R69, R0, RZ ;  /* 0x0000000045457210 */ /* 0x000fc80007ffe0ff */
[----:B------:R-:W5:Y:S01]  /*da00*/  LDG.E.128 R28, desc[UR60][R10.64] ;  /* 0x0000003c0a1c7981 */ /* 0x000f62000c1e1d00 */
[----:B------:R-:W-:-:S03]  /*da10*/  SHF.R.U32.HI R37, RZ, 0x2, R69 ;  /* 0x00000002ff257819 */ /* 0x000fc60000011645 */
[----:B------:R-:W5:Y:S02]  /*da20*/  LDG.E.128 R32, desc[UR60][R10.64+0x10] ;  /* 0x0000103c0a207981 */ /* 0x000f64000c1e1d00 */
[----:B0-----:R-:W-:-:S05]  /*da30*/  IMAD.WIDE.U32 R18, R37, 0x20, R74 ;  /* 0x0000002025127825 */ /* 0x001fca00078e004a */
[----:B------:R-:W5:Y:S04]  /*da40*/  LDG.E.128 R36, desc[UR60][R18.64] ;  /* 0x0000003c12247981 */ /* 0x000f68000c1e1d00 */
[----:B------:R3:W5:Y:S01]  /*da50*/  LDG.E.128 R40, desc[UR60][R18.64+0x10] ;  /* 0x0000103c12287981 */ /* 0x000762000c1e1d00 */
[----:B------:R-:W-:-:S05]  /*da60*/  IADD3 R69, R69, R0, RZ ;  /* 0x0000000045457210 */ /* 0x000fca0007ffe0ff */
[----:B------:R-:W-:-:S05]  /*da70*/  IMAD R8, R0, 0x3, R69 ;  /* 0x0000000300087824 */ /* 0x000fca00078e0245 */
[----:B------:R-:W-:Y:S01]  /*da80*/  ISETP.GE.U32.AND P0, PT, R8, R3, PT ;  /* 0x000000030800720c */ /* 0x000fe20003f06070 */
[-C--:B--2---:R-:W-:Y:S01]  /*da90*/  FMUL.FTZ R16, R12, R9.reuse ;  /* 0x000000090c107220 */ /* 0x084fe20000410000 */
[----:B-1----:R-:W-:Y:S01]  /*daa0*/  FMUL.FTZ R49, R13, R9 ;  /* 0x000000090d317220 */ /* 0x002fe20000410000 */
[-C--:B------:R-:W-:Y:S01]  /*dab0*/  FMUL.FTZ R51, R15, R7.reuse ;  /* 0x000000070f337220 */ /* 0x080fe20000410000 */
[----:B------:R-:W-:Y:S01]  /*dac0*/  FMUL.FTZ R48, R14, R7 ;  /* 0x000000070e307220 */ /* 0x000fe20000410000 */
[----:B---3--:R-:W-:Y:S01]  /*dad0*/  FMUL.FTZ R19, R23, R5 ;  /* 0x0000000517137220 */ /* 0x008fe20000410000 */
[----:B------:R-:W-:Y:S01]  /*dae0*/  FFMA.FTZ R9, R13, R89, R16 ;  /* 0x000000590d097223 */ /* 0x000fe20000010010 */
[----:B------:R-:W-:Y:S01]  /*daf0*/  FMUL.FTZ R18, R22, R5 ;  /* 0x0000000516127220 */ /* 0x000fe20000410000 */
[----:B------:R-:W-:Y:S01]  /*db00*/  FFMA.FTZ R8, R12, R89, -R49 ;  /* 0x000000590c087223 */ /* 0x000fe20000010831 */
[-C--:B------:R-:W-:Y:S01]  /*db10*/  FFMA.FTZ R16, R22, R81.reuse, -R19 ;  /* 0x0000005116107223 */ /* 0x080fe20000010813 */
[----:B----4-:R-:W-:Y:S01]  /*db20*/  FMUL.FTZ R19, R25, R4 ;  /* 0x0000000419137220 */ /* 0x010fe20000410000 */
[----:B------:R-:W-:Y:S01]  /*db30*/  FMUL.FTZ R49, R27, R58 ;  /* 0x0000003a1b317220 */ /* 0x000fe20000410000 */
[----:B------:R-:W-:Y:S01]  /*db40*/  FFMA.FTZ R5, R23, R81, R18 ;  /* 0x0000005117057223 */ /* 0x000fe20000010012 */
[----:B------:R-:W-:Y:S01]  /*db50*/  FFMA.FTZ R10, R14, R70, -R51 ;  /* 0x000000460e0a7223 */ /* 0x000fe20000010833 */
[----:B------:R-:W-:Y:S01]  /*db60*/  FFMA.FTZ R18, R24, R87, -R19 ;  /* 0x0000005718127223 */ /* 0x000fe20000010813 */
[----:B------:R-:W-:Y:S01]  /*db70*/  FFMA.FTZ R19, R26, R80, -R49 ;  /* 0x000000501a137223 */ /* 0x000fe20000010831 */
[-C--:B-----5:R-:W-:Y:S01]  /*db80*/  FMUL.FTZ R49, R45, R59.reuse ;  /* 0x0000003b2d317220 */ /* 0x0a0fe20000410000 */
[----:B------:R-:W-:Y:S01]  /*db90*/  FMUL.FTZ R51, R47, R60 ;  /* 0x0000003c2f337220 */ /* 0x000fe20000410000 */
[----:B------:R-:W-:Y:S01]  /*dba0*/  FFMA.FTZ R7, R15, R70, R48 ;  /* 0x000000460f077223 */ /* 0x000fe20000010030 */
[C---:B------:R-:W-:Y:S01]  /*dbb0*/  FMUL.FTZ R50, R44.reuse, R59 ;  /* 0x0000003b2c327220 */ /* 0x040fe20000410000 */
[----:B------:R-:W-:Y:S01]  /*dbc0*/  FFMA.FTZ R48, R44, R86, -R49 ;  /* 0x000000562c307223 */ /* 0x000fe20000010831 */
[----:B------:R-:W-:Y:S01]  /*dbd0*/  FFMA.FTZ R49, R46, R79, -R51 ;  /* 0x0000004f2e317223 */ /* 0x000fe20000010833 */
[-C--:B------:R-:W-:Y:S01]  /*dbe0*/  FMUL.FTZ R51, R29, R61.reuse ;  /* 0x0000003d1d337220 */ /* 0x080fe20000410000 */
[----:B------:R-:W-:Y:S01]  /*dbf0*/  FMUL.FTZ R53, R31, R62 ;  /* 0x0000003e1f357220 */ /* 0x000fe20000410000 */
[----:B------:R-:W-:Y:S01]  /*dc00*/  FFMA.FTZ R59, R45, R86, R50 ;  /* 0x000000562d3b7223 */ /* 0x000fe20000010032 */
[C---:B------:R-:W-:Y:S01]  /*dc10*/  FMUL.FTZ R52, R28.reuse, R61 ;  /* 0x0000003d1c347220 */ /* 0x040fe20000410000 */
[----:B------:R-:W-:Y:S01]  /*dc20*/  FFMA.FTZ R50, R28, R85, -R51 ;  /* 0x000000551c327223 */ /* 0x000fe20000010833 */
[----:B------:R-:W-:Y:S01]  /*dc30*/  FFMA.FTZ R51, R30, R78, -R53 ;  /* 0x0000004e1e337223 */ /* 0x000fe20000010835 */
[----:B------:R-:W-:Y:S01]  /*dc40*/  FMUL.FTZ R53, R33, R63 ;  /* 0x0000003f21357220 */ /* 0x000fe20000410000 */
[----:B------:R-:W-:Y:S01]  /*dc50*/  FMUL.FTZ R55, R35, R64 ;  /* 0x0000004023377220 */ /* 0x000fe20000410000 */
[----:B------:R-:W-:Y:S01]  /*dc60*/  FFMA.FTZ R61, R29, R85, R52 ;  /* 0x000000551d3d7223 */ /* 0x000fe20000010034 */
[C---:B------:R-:W-:Y:S01]  /*dc70*/  FMUL.FTZ R54, R32.reuse, R63 ;  /* 0x0000003f20367220 */ /* 0x040fe20000410000 */
[----:B------:R-:W-:Y:S01]  /*dc80*/  FFMA.FTZ R52, R32, R84, -R53 ;  /* 0x0000005420347223 */ /* 0x000fe20000010835 */
[C---:B------:R-:W-:Y:S01]  /*dc90*/  FFMA.FTZ R53, R34.reuse, R77, -R55 ;  /* 0x0000004d22357223 */ /* 0x040fe20000010837 */
[----:B------:R-:W-:Y:S01]  /*dca0*/  FMUL.FTZ R55, R37, R65 ;  /* 0x0000004125377220 */ /* 0x000fe20000410000 */
[----:B------:R-:W-:Y:S01]  /*dcb0*/  FMUL.FTZ R57, R39, R66 ;  /* 0x0000004227397220 */ /* 0x000fe20000410000 */
[----:B------:R-:W-:Y:S01]  /*dcc0*/  FMUL.FTZ R64, R34, R64 ;  /* 0x0000004022407220 */ /* 0x000fe20000410000 */
[----:B------:R-:W-:Y:S01]  /*dcd0*/  FFMA.FTZ R63, R33, R84, R54 ;  /* 0x00000054213f7223 */ /* 0x000fe20000010036 */
[C---:B------:R-:W-:Y:S01]  /*dce0*/  FFMA.FTZ R54, R36.reuse, R83, -R55 ;  /* 0x0000005324367223 */ /* 0x040fe20000010837 */
[----:B------:R-:W-:Y:S01]  /*dcf0*/  FMUL.FTZ R56, R36, R65 ;  /* 0x0000004124387220 */ /* 0x000fe20000410000 */
[----:B------:R-:W-:Y:S01]  /*dd00*/  FFMA.FTZ R55, R38, R76, -R57 ;  /* 0x0000004c26377223 */ /* 0x000fe20000010839 */
[----:B------:R-:W-:Y:S01]  /*dd10*/  FFMA.FTZ R64, R35, R77, R64 ;  /* 0x0000004d23407223 */ /* 0x000fe20000010040 */
[----:B------:R-:W-:Y:S01]  /*dd20*/  FMUL.FTZ R57, R41, R67 ;  /* 0x0000004329397220 */ /* 0x000fe20000410000 */
[----:B------:R-:W-:Y:S01]  /*dd30*/  FMUL.FTZ R11, R21, R6 ;  /* 0x00000006150b7220 */ /* 0x000fe20000410000 */
[----:B------:R-:W-:Y:S01]  /*dd40*/  FMUL.FTZ R77, R43, R68 ;  /* 0x000000442b4d7220 */ /* 0x000fe20000410000 */
[----:B------:R-:W-:Y:S01]  /*dd50*/  FFMA.FTZ R65, R37, R83, R56 ;  /* 0x0000005325417223 */ /* 0x000fe20000010038 */
[----:B------:R-:W-:Y:S01]  /*dd60*/  FFMA.FTZ R56, R40, R82, -R57 ;  /* 0x0000005228387223 */ /* 0x000fe20000010839 */
[C---:B------:R-:W-:Y:S01]  /*dd70*/  FMUL.FTZ R6, R20.reuse, R6 ;  /* 0x0000000614067220 */ /* 0x040fe20000410000 */
[----:B------:R-:W-:Y:S01]  /*dd80*/  FFMA.FTZ R11, R20, R88, -R11 ;  /* 0x00000058140b7223 */ /* 0x000fe2000001080b */
[----:B------:R-:W-:Y:S01]  /*dd90*/  FMUL.FTZ R4, R24, R4 ;  /* 0x0000000418047220 */ /* 0x000fe20000410000 */
[----:B------:R-:W-:Y:S01]  /*dda0*/  FMUL.FTZ R58, R26, R58 ;  /* 0x0000003a1a3a7220 */ /* 0x000fe20000410000 */
[----:B------:R-:W-:Y:S01]  /*ddb0*/  FMUL.FTZ R60, R46, R60 ;  /* 0x0000003c2e3c7220 */ /* 0x000fe20000410000 */
[----:B------:R-:W-:Y:S01]  /*ddc0*/  FMUL.FTZ R62, R30, R62 ;  /* 0x0000003e1e3e7220 */ /* 0x000fe20000410000 */
[----:B------:R-:W-:Y:S01]  /*ddd0*/  FMUL.FTZ R66, R38, R66 ;  /* 0x0000004226427220 */ /* 0x000fe20000410000 */
[----:B------:R-:W-:Y:S01]  /*dde0*/  FMUL.FTZ R70, R40, R67 ;  /* 0x0000004328467220 */ /* 0x000fe20000410000 */
[C---:B------:R-:W-:Y:S01]  /*ddf0*/  FMUL.FTZ R68, R42.reuse, R68 ;  /* 0x000000442a447220 */ /* 0x040fe20000410000 */
        /* <DEDUP_REMOVED lines=24> */
[----:B------:R-:W-:Y:S01]  /*df80*/  MOV R82, R56 ;  /* 0x0000003800527202 */ /* 0x000fe20000000f00 */
[----:B------:R-:W-:Y:S06]  /*df90*/  @!P0 BRA `(.L_x_2466) ;  /* 0xfffffff800648947 */ /* 0x000fec000383ffff */
[----:B------:R-:W-:Y:S05]  /*dfa0*/  BSYNC B1 ;  /* 0x0000000000017941 */ /* 0x000fea0003800000 */
.L_x_2465:
[----:B------:R-:W-:Y:S01]  /*dfb0*/  MOV R71, R10 ;  /* 0x0000000a00477202 */ /* 0x000fe20000000f00 */
[----:B------:R-:W-:-:S07]  /*dfc0*/  IMAD.MOV.U32 R70, RZ, RZ, R11 ;  /* 0x000000ffff467224 */ /* 0x000fce00078e000b */
.L_x_2464:
[----:B------:R-:W-:Y:S05]  /*dfd0*/  BSYNC B0 ;  /* 0x0000000000007941 */ /* 0x000fea0003800000 */
.L_x_2463:
[----:B------:R-:W-:Y:S01]  /*dfe0*/  ISETP.GE.U32.AND P1, PT, R69, R3, PT ;  /* 0x000000034500720c */ /* 0x000fe20003f26070 */
[----:B------:R-:W-:-:S12]  /*dff0*/  BSSY B0, `(.L_x_2467) ;  /* 0x000001a000007945 */ /* 0x000fd80003800000 */
[----:B------:R-:W-:Y:S05]  /*e000*/  @P1 BRA `(.L_x_2468) ;  /* 0x0000000000601947 */ /* 0x000fea0003800000 */
[----:B------:R-:W-:-:S05]  /*e010*/  SHF.R.U32.HI R11, RZ, 0x2, R69 ;  /* 0x00000002ff0b7819 */ /* 0x000fca0000011645 */
[----:B------:R-:W-:-:S05]  /*e020*/  IMAD.WIDE.U32 R10, R11, 0x20, R74 ;  /* 0x000000200b0a7825 */ /* 0x000fca00078e004a */
[----:B------:R0:W5:Y:S04]  /*e030*/  LDG.E.128 R12, desc[UR60][R10.64] ;  /* 0x0000003c0a0c7981 */ /* 0x000168000c1e1d00 */
[----:B------:R0:W5:Y:S01]  /*e040*/  LDG.E.128 R20, desc[UR60][R10.64+0x10] ;  /* 0x0000103c0a147981 */ /* 0x000162000c1e1d00 */
[----:B------:R-:W-:-:S04]  /*e050*/  IADD3 R76, R69, R0, RZ ;  /* 0x00000000454c7210 */ /* 0x000fc80007ffe0ff */
[----:B------:R-:W-:-:S13]  /*e060*/  ISETP.GE.U32.AND P0, PT, R76, R3, PT ;  /* 0x000000034c00720c */ /* 0x000fda0003f06070 */
[----:B0-----:R-:W-:Y:S05]  /*e070*/  @P0 BRA `(.L_x_2468) ;  /* 0x0000000000440947 */ /* 0x001fea0003800000 */
[----:B------:R-:W-:-:S05]  /*e080*/  SHF.R.U32.HI R11, RZ, 0x2, R76 ;  /* 0x00000002ff0b7819 */ /* 0x000fca000001164c */
[----:B------:R-:W-:-:S05]  /*e090*/  IMAD.WIDE.U32 R10, R11, 0x20, R74 ;  /* 0x000000200b0a7825 */ /* 0x000fca00078e004a */
[----:B------:R0:W5:Y:S04]  /*e0a0*/  LDG.E.128 R24, desc[UR60][R10.64] ;  /* 0x0000003c0a187981 */ /* 0x000168000c1e1d00 */
[----:B------:R0:W5:Y:S01]  /*e0b0*/  LDG.E.128 R44, desc[UR60][R10.64+0x10] ;  /* 0x0000103c0a2c7981 */ /* 0x000162000c1e1d00 */
[----:B------:R-:W-:-:S04]  /*e0c0*/  IADD3 R76, R76, R0, RZ ;  /* 0x000000004c4c7210 */ /* 0x000fc80007ffe0ff */
[----:B------:R-:W-:-:S13]  /*e0d0*/  ISETP.GE.U32.AND P0, PT, R76, R3, PT ;  /* 0x000000034c00720c */ /* 0x000fda0003f06070 */
[----:B0-----:R-:W-:Y:S05]  /*e0e0*/  @P0 BRA `(.L_x_2468) ;  /* 0x0000000000280947 */ /* 0x001fea0003800000 */
[----:B------:R-:W-:Y:S02]  /*e0f0*/  IADD3 R10, R76, R0, RZ ;  /* 0x000000004c0a7210 */ /* 0x000fe40007ffe0ff */
[----:B------:R-:W-:Y:S02]  /*e100*/  SHF.R.U32.HI R11, RZ, 0x2, R76 ;  /* 0x00000002ff0b7819 */ /* 0x000fe4000001164c */
[----:B------:R-:W-:-:S13]  /*e110*/  ISETP.GE.U32.AND P0, PT, R10, R3, PT ;  /* 0x000000030a00720c */ /* 0x000fda0003f06070 */
[----:B------:R-:W-:Y:S01]  /*e120*/  @!P0 SHF.R.U32.HI R29, RZ, 0x2, R10 ;  /* 0x00000002ff1d8819 */ /* 0x000fe2000001160a */
[----:B------:R-:W-:-:S04]  /*e130*/  IMAD.WIDE.U32 R10, R11, 0x20, R74 ;  /* 0x000000200b0a7825 */ /* 0x000fc800078e004a */
[----:B------:R-:W-:Y:S01]  /*e140*/  @!P0 IMAD.WIDE.U32 R74, R29, 0x20, R74 ;  /* 0x000000201d4a8825 */ /* 0x000fe200078e004a */
[----:B------:R0:W5:Y:S04]  /*e150*/  LDG.E.128 R32, desc[UR60][R10.64+0x10] ;  /* 0x0000103c0a207981 */ /* 0x000168000c1e1d00 */
[----:B------:R0:W5:Y:S04]  /*e160*/  LDG.E.128 R28, desc[UR60][R10.64] ;  /* 0x0000003c0a1c7981 */ /* 0x000168000c1e1d00 */
[----:B------:R0:W5:Y:S04]  /*e170*/  @!P0 LDG.E.128 R36, desc[UR60][R74.64] ;  /* 0x0000003c4a248981 */ /* 0x000168000c1e1d00 */
[----:B------:R0:W5:Y:S02]  /*e180*/  @!P0 LDG.E.128 R40, desc[UR60][R74.64+0x10] ;  /* 0x0000103c4a288981 */ /* 0x000164000c1e1d00 */
.L_x_2468:
[----:B------:R-:W-:Y:S05]  /*e190*/  BSYNC B0 ;  /* 0x0000000000007941 */ /* 0x000fea0003800000 */
.L_x_2467:
        /* <DEDUP_REMOVED lines=9> */
[C---:B------:R-:W-:Y:S01]  /*e230*/  FMUL.FTZ R11, R6.reuse, R21 ;  /* 0x00000015060b7220 */ /* 0x040fe20000410000 */
[----:B------:R-:W-:Y:S01]  /*e240*/  FMUL.FTZ R13, R5, R23 ;  /* 0x00000017050d7220 */ /* 0x000fe20000410000 */
[----:B------:R-:W-:Y:S01]  /*e250*/  FMUL.FTZ R76, R7, R14 ;  /* 0x0000000e074c7220 */ /* 0x000fe20000410000 */
[----:B------:R-:W-:Y:S01]  /*e260*/  FMUL.FTZ R6, R6, R20 ;  /* 0x0000001406067220 */ /* 0x000fe20000410000 */
[----:B------:R-:W-:Y:S01]  /*e270*/  FFMA.FTZ R14, R71, R14, -R74 ;  /* 0x0000000e470e7223 */ /* 0x000fe2000001084a */
[----:B------:R-:W-:Y:S01]  /*e280*/  FMUL.FTZ R5, R5, R22 ;  /* 0x0000001605057220 */ /* 0x000fe20000410000 */
[----:B------:R-:W-:Y:S01]  /*e290*/  FFMA.FTZ R20, R70, R20, -R11 ;  /* 0x0000001446147223 */ /* 0x000fe2000001080b */
[----:B------:R-:W-:Y:S01]  /*e2a0*/  FFMA.FTZ R22, R16, R22, -R13 ;  /* 0x0000001610167223 */ /* 0x000fe2000001080d */
[----:B------:R-:W-:Y:S01]  /*e2b0*/  FFMA.FTZ R7, R71, R15, R76 ;  /* 0x0000000f47077223 */ /* 0x000fe2000001004c */
[----:B------:R-:W-:Y:S01]  /*e2c0*/  FFMA.FTZ R6, R70, R21, R6 ;  /* 0x0000001546067223 */ /* 0x000fe20000010006 */
[----:B------:R-:W-:Y:S01]  /*e2d0*/  FFMA.FTZ R5, R16, R23, R5 ;  /* 0x0000001710057223 */ /* 0x000fe20000010005 */
[----:B------:R-:W-:Y:S01]  /*e2e0*/  IMAD.MOV.U32 R16, RZ, RZ, R22 ;  /* 0x000000ffff107224 */ /* 0x000fe200078e0016 */
[----:B------:R-:W-:-:S02]  /*e2f0*/  MOV R70, R20 ;  /* 0x0000001400467202 */ /* 0x000fc40000000f00 */
[----:B------:R-:W-:Y:S02]  /*e300*/  MOV R71, R14 ;  /* 0x0000000e00477202 */ /* 0x000fe40000000f00 */
[----:B------:R-:W-:Y:S01]  /*e310*/  MOV R8, R12 ;  /* 0x0000000c00087202 */ /* 0x000fe20000000f00 */
[----:B------:R-:W-:Y:S06]  /*e320*/  @P0 BRA `(.L_x_2470) ;  /* 0x0000000400680947 */ /* 0x000fec0003800000 */
[C---:B------:R-:W-:Y:S01]  /*e330*/  FMUL.FTZ R10, R60.reuse, R47 ;  /* 0x0000002f3c0a7220 */ /* 0x040fe20000410000 */
[----:B------:R-:W-:Y:S01]  /*e340*/  FMUL.FTZ R60, R60, R46 ;  /* 0x0000002e3c3c7220 */ /* 0x000fe20000410000 */
[C---:B------:R-:W-:Y:S01]  /*e350*/  FMUL.FTZ R11, R4.reuse, R25 ;  /* 0x00000019040b7220 */ /* 0x040fe20000410000 */
[----:B------:R-:W-:Y:S01]  /*e360*/  FMUL.FTZ R4, R4, R24 ;  /* 0x0000001804047220 */ /* 0x000fe20000410000 */
[----:B------:R-:W-:Y:S01]  /*e370*/  FFMA.FTZ R46, R49, R46, -R10 ;  /* 0x0000002e312e7223 */ /* 0x000fe2000001080a */
[----:B------:R-:W-:Y:S01]  /*e380*/  IADD3 R10, R69, R0, RZ ;  /* 0x00000000450a7210 */ /* 0x000fe20007ffe0ff */
[----:B------:R-:W-:Y:S01]  /*e390*/  FMUL.FTZ R8, R58, R27 ;  /* 0x0000001b3a087220 */ /* 0x000fe20000410000 */
[----:B------:R-:W-:Y:S01]  /*e3a0*/  FFMA.FTZ R24, R18, R24, -R11 ;  /* 0x0000001812187223 */ /* 0x000fe2000001080b */
[----:B------:R-:W-:Y:S01]  /*e3b0*/  FMUL.FTZ R11, R59, R45 ;  /* 0x0000002d3b0b7220 */ /* 0x000fe20000410000 */
[----:B------:R-:W-:Y:S01]  /*e3c0*/  ISETP.GE.U32.AND P0, PT, R10, R3, PT ;  /* 0x000000030a00720c */ /* 0x000fe20003f06070 */
[-C--:B------:R-:W-:Y:S01]  /*e3d0*/  FMUL.FTZ R58, R58, R26.reuse ;  /* 0x0000001a3a3a7220 */ /* 0x080fe20000410000 */
[----:B------:R-:W-:Y:S01]  /*e3e0*/  FFMA.FTZ R26, R19, R26, -R8 ;  /* 0x0000001a131a7223 */ /* 0x000fe20000010808 */
[-C--:B------:R-:W-:Y:S01]  /*e3f0*/  FMUL.FTZ R8, R59, R44.reuse ;  /* 0x0000002c3b087220 */ /* 0x080fe20000410000 */
[----:B------:R-:W-:Y:S01]  /*e400*/  FFMA.FTZ R44, R48, R44, -R11 ;  /* 0x0000002c302c7223 */ /* 0x000fe2000001080b */
[----:B------:R-:W-:Y:S01]  /*e410*/  FFMA.FTZ R4, R18, R25, R4 ;  /* 0x0000001912047223 */ /* 0x000fe20000010004 */
        /* <DEDUP_REMOVED lines=12> */
[----:B------:R-:W-:Y:S01]  /*e4e0*/  IADD3 R10, R10, R0, RZ ;  /* 0x000000000a0a7210 */ /* 0x000fe20007ffe0ff */
[C---:B------:R-:W-:Y:S01]  /*e4f0*/  FMUL.FTZ R11, R61.reuse, R29 ;  /* 0x0000001d3d0b7220 */ /* 0x040fe20000410000 */
[----:B------:R-:W-:Y:S01]  /*e500*/  FMUL.FTZ R8, R62, R31 ;  /* 0x0000001f3e087220 */ /* 0x000fe20000410000 */
[----:B------:R-:W-:Y:S01]  /*e510*/  FMUL.FTZ R0, R61, R28 ;  /* 0x0000001c3d007220 */ /* 0x000fe20000410000 */
[----:B------:R-:W-:Y:S01]  /*e520*/  ISETP.GE.U32.AND P0, PT, R10, R3, PT ;  /* 0x000000030a00720c */ /* 0x000fe20003f06070 */
[----:B------:R-:W-:Y:S01]  /*e530*/  FMUL.FTZ R62, R62, R30 ;  /* 0x0000001e3e3e7220 */ /* 0x000fe20000410000 */
[----:B------:R-:W-:Y:S01]  /*e540*/  FFMA.FTZ R28, R50, R28, -R11 ;  /* 0x0000001c321c7223 */ /* 0x000fe2000001080b */
[----:B------:R-:W-:Y:S01]  /*e550*/  FFMA.FTZ R30, R51, R30, -R8 ;  /* 0x0000001e331e7223 */ /* 0x000fe20000010808 */
[C---:B------:R-:W-:Y:S01]  /*e560*/  FMUL.FTZ R11, R63.reuse, R33 ;  /* 0x000000213f0b7220 */ /* 0x040fe20000410000 */
[----:B------:R-:W-:Y:S01]  /*e570*/  FMUL.FTZ R8, R64, R35 ;  /* 0x0000002340087220 */ /* 0x000fe20000410000 */
[----:B------:R-:W-:Y:S01]  /*e580*/  FFMA.FTZ R61, R50, R29, R0 ;  /* 0x0000001d323d7223 */ /* 0x000fe20000010000 */
        /* <DEDUP_REMOVED lines=25> */
[C---:B------:R-:W-:Y:S01]  /*e720*/  FMUL.FTZ R11, R67.reuse, R41 ;  /* 0x00000029430b7220 */ /* 0x040fe20000410000 */
[----:B------:R-:W-:Y:S01]  /*e730*/  FMUL.FTZ R8, R68, R43 ;  /* 0x0000002b44087220 */ /* 0x000fe20000410000 */
[----:B------:R-:W-:Y:S01]  /*e740*/  FFMA.FTZ R65, R54, R37, R0 ;  /* 0x0000002536417223 */ /* 0x000fe20000010000 */
[----:B------:R-:W-:Y:S01]  /*e750*/  FMUL.FTZ R68, R68, R42 ;  /* 0x0000002a44447220 */ /* 0x000fe20000410000 */
[----:B------:R-:W-:Y:S01]  /*e760*/  FFMA.FTZ R3, R54, R36, -R3 ;  /* 0x0000002436037223 */ /* 0x000fe20000010803 */
[-C--:B------:R-:W-:Y:S01]  /*e770*/  FMUL.FTZ R0, R67, R40.reuse ;  /* 0x0000002843007220 */ /* 0x080fe20000410000 */
        /* <DEDUP_REMOVED lines=21> */
.L_x_2470:
[----:B------:R-:W-:Y:S05]  /*e8d0*/  BSYNC B0 ;  /* 0x0000000000007941 */ /* 0x000fea0003800000 */
.L_x_2469:
[C---:B------:R-:W-:Y:S01]  /*e8e0*/  FMUL.FTZ R3, R9.reuse, R4 ;  /* 0x0000000409037220 */ /* 0x040fe20000410000 */
[----:B------:R-:W-:Y:S01]  /*e8f0*/  FMUL.FTZ R9, R9, R18 ;  /* 0x0000001209097220 */ /* 0x000fe20000410000 */
[C---:B------:R-:W-:Y:S01]  /*e900*/  FMUL.FTZ R0, R7.reuse, R58 ;  /* 0x0000003a07007220 */ /* 0x040fe20000410000 */
[----:B------:R-:W-:Y:S01]  /*e910*/  FMUL.FTZ R7, R7, R19 ;  /* 0x0000001307077220 */ /* 0x000fe20000410000 */
[----:B0-----:R-:W-:Y:S01]  /*e920*/  FMUL.FTZ R11, R6, R59 ;  /* 0x0000003b060b7220 */ /* 0x001fe20000410000 */
[C---:B------:R-:W-:Y:S01]  /*e930*/  FFMA.FTZ R9, R8.reuse, R4, R9 ;  /* 0x0000000408097223 */ /* 0x040fe20000010009 */
[----:B------:R-:W-:Y:S01]  /*e940*/  FFMA.FTZ R3, R8, R18, -R3 ;  /* 0x0000001208037223 */ /* 0x000fe20000010803 */
[----:B------:R-:W-:Y:S01]  /*e950*/  FFMA.FTZ R7, R71, R58, R7 ;  /* 0x0000003a47077223 */ /* 0x000fe20000010007 */
[----:B------:R-:W-:Y:S01]  /*e960*/  FMUL.FTZ R6, R6, R48 ;  /* 0x0000003006067220 */ /* 0x000fe20000410000 */
[C---:B------:R-:W-:Y:S01]  /*e970*/  FMUL.FTZ R4, R9.reuse, R61 ;  /* 0x0000003d09047220 */ /* 0x040fe20000410000 */
[----:B------:R-:W-:Y:S01]  /*e980*/  FMUL.FTZ R8, R9, R50 ;  /* 0x0000003209087220 */ /* 0x000fe20000410000 */
[----:B------:R-:W-:Y:S01]  /*e990*/  FMUL.FTZ R9, R7, R62 ;  /* 0x0000003e07097220 */ /* 0x000fe20000410000 */
[----:B------:R-:W-:Y:S01]  /*e9a0*/  FFMA.FTZ R0, R71, R19, -R0 ;  /* 0x0000001347007223 */ /* 0x000fe20000010800 */
[----:B------:R-:W-:Y:S01]  /*e9b0*/  FMUL.FTZ R7, R7, R51 ;  /* 0x0000003307077220 */ /* 0x000fe20000410000 */
[C---:B-----5:R-:W-:Y:S01]  /*e9c0*/  FMUL.FTZ R13, R5.reuse, R60 ;  /* 0x0000003c050d7220 */ /* 0x060fe20000410000 */
[----:B------:R-:W-:Y:S01]  /*e9d0*/  FFMA.FTZ R6, R70, R59, R6 ;  /* 0x0000003b46067223 */ /* 0x000fe20000010006 */
[----:B------:R-:W-:Y:S01]  /*e9e0*/  FMUL.FTZ R5, R5, R49 ;  /* 0x0000003105057220 */ /* 0x000fe20000410000 */
[C---:B------:R-:W-:Y:S01]  /*e9f0*/  FFMA.FTZ R9, R0.reuse, R51, -R9 ;  /* 0x0000003300097223 */ /* 0x040fe20000010809 */
[----:B------:R-:W-:Y:S01]  /*ea00*/  FFMA.FTZ R7, R0, R62, R7 ;  /* 0x0000003e00077223 */ /* 0x000fe20000010007 */
[----:B------:R-:W-:Y:S01]  /*ea10*/  FMUL.FTZ R0, R6, R63 ;  /* 0x0000003f06007220 */ /* 0x000fe20000410000 */
[----:B------:R-:W-:Y:S01]  /*ea20*/  FFMA.FTZ R11, R70, R48, -R11 ;  /* 0x00000030460b7223 */ /* 0x000fe2000001080b */
[----:B------:R-:W-:Y:S01]  /*ea30*/  FFMA.FTZ R5, R16, R60, R5 ;  /* 0x0000003c10057223 */ /* 0x000fe20000010005 */
[----:B------:R-:W-:Y:S01]  /*ea40*/  FMUL.FTZ R6, R6, R52 ;  /* 0x0000003406067220 */ /* 0x000fe20000410000 */
[----:B------:R-:W-:Y:S01]  /*ea50*/  FFMA.FTZ R13, R16, R49, -R13 ;  /* 0x00000031100d7223 */ /* 0x000fe2000001080d */
[----:B------:R-:W-:Y:S01]  /*ea60*/  FFMA.FTZ R4, R3, R50, -R4 ;  /* 0x0000003203047223 */ /* 0x000fe20000010804 */
[----:B------:R-:W-:Y:S01]  /*ea70*/  FMUL.FTZ R12, R5, R53 ;  /* 0x00000035050c7220 */ /* 0x000fe20000410000 */
[----:B------:R-:W-:Y:S01]  /*ea80*/  FFMA.FTZ R6, R11, R63, R6 ;  /* 0x0000003f0b067223 */ /* 0x000fe20000010006 */
[----:B------:R-:W-:Y:S01]  /*ea90*/  FFMA.FTZ R8, R3, R61, R8 ;  /* 0x0000003d03087223 */ /* 0x000fe20000010008 */
[----:B------:R-:W-:Y:S01]  /*eaa0*/  FFMA.FTZ R0, R11, R52, -R0 ;  /* 0x000000340b007223 */ /* 0x000fe20000010800 */
[----:B------:R-:W-:Y:S01]  /*eab0*/  FFMA.FTZ R12, R13, R64, R12 ;  /* 0x000000400d0c7223 */ /* 0x000fe2000001000c */
[C---:B------:R-:W-:Y:S01]  /*eac0*/  FMUL.FTZ R25, R6.reuse, R56 ;  /* 0x0000003806197220 */ /* 0x040fe20000410000 */
[----:B------:R-:W-:Y:S01]  /*ead0*/  FMUL.FTZ R3, R6, R67 ;  /* 0x0000004306037220 */ /* 0x000fe20000410000 */
[----:B------:R-:W-:Y:S01]  /*eae0*/  FMUL.FTZ R10, R5, R64 ;  /* 0x00000040050a7220 */ /* 0x000fe20000410000 */
[----:B------:R-:W-:Y:S01]  /*eaf0*/  FMUL.FTZ R27, R12, R57 ;  /* 0x000000390c1b7220 */ /* 0x000fe20000410000 */
[C---:B------:R-:W-:Y:S01]  /*eb00*/  FFMA.FTZ R25, R0.reuse, R67, R25 ;  /* 0x0000004300197223 */ /* 0x040fe20000010019 */
[----:B------:R-:W-:Y:S01]  /*eb10*/  FFMA.FTZ R28, R0, R56, -R3 ;  /* 0x00000038001c7223 */ /* 0x000fe20000010803 */
[----:B------:R-:W-:Y:S01]  /*eb20*/  FFMA.FTZ R10, R13, R53, -R10 ;  /* 0x000000350d0a7223 */ /* 0x000fe2000001080a */
[----:B------:R-:W-:Y:S01]  /*eb30*/  FMUL.FTZ R12, R12, R68 ;  /* 0x000000440c0c7220 */ /* 0x000fe20000410000 */
        /* <DEDUP_REMOVED lines=8> */
[C---:B------:R-:W-:Y:S01]  /*ebc0*/  FFMA.FTZ R65, R4.reuse, R65, R5 ;  /* 0x0000004104417223 */ /* 0x040fe20000010005 */
[----:B------:R-:W-:-:S07]  /*ebd0*/  FFMA.FTZ R32, R4, R54, -R3 ;  /* 0x0000003604207223 */ /* 0x000fce0000010803 */
.L_x_2421:
[----:B------:R-:W-:Y:S05]  /*ebe0*/  BSYNC B6 ;  /* 0x0000000000067941 */ /* 0x000fea0003800000 */
.L_x_2420:
[----:B------:R-:W-:Y:S02]  /*ebf0*/  ULDC UR4, c[0x0][0x23c] ;  /* 0x00008f0000047ab9 */ /* 0x000fe40000000800 */
[----:B------:R-:W-:-:S13]  /*ec00*/  ISETP.NE.AND P0, PT, RZ, UR4, PT ;  /* 0x00000004ff007c0c */ /* 0x000fda000bf05270 */
[----:B------:R-:W-:Y:S05]  /*ec10*/  @!P0 BRA `(.L_x_2471) ;  /* 0x0000000000dc8947 */ /* 0x000fea0003800000 */
[----:B------:R-:W2:Y:S01]  /*ec20*/  S2R R4, SR_CgaCtaId ;  /* 0x0000000000047919 */ /* 0x000ea20000008800 */
[----:B------:R-:W3:Y:S01]  /*ec30*/  LDC R20, c[0x0][RZ] ;  /* 0x00000000ff147b82 */ /* 0x000ee20000000800 */
[----:B------:R-:W-:Y:S01]  /*ec40*/  MOV R0, 0x400 ;  /* 0x0000040000007802 */ /* 0x000fe20000000f00 */
[----:B------:R-:W-:Y:S01]  /*ec50*/  IMAD.MOV.U32 R29, RZ, RZ, R25 ;  /* 0x000000ffff1d7224 */ /* 0x000fe200078e0019 */
[----:B------:R-:W-:Y:S02]  /*ec60*/  MOV R33, R65 ;  /* 0x0000004100217202 */ /* 0x000fe40000000f00 */
[----:B------:R-:W-:Y:S02]  /*ec70*/  IADD3 R3, R0, 0x10, RZ ;  /* 0x0000001000037810 */ /* 0x000fe40007ffe0ff */
[----:B------:R-:W-:Y:S01]  /*ec80*/  MOV R35, R67 ;  /* 0x0000004300237202 */ /* 0x000fe20000000f00 */
[----:B------:R-:W4:Y:S01]  /*ec90*/  LDC R19, c[0x0][0x4] ;  /* 0x00000100ff137b82 */ /* 0x000f220000000800 */
[----:B------:R-:W-:Y:S01]  /*eca0*/  MOV R31, R27 ;  /* 0x0000001b001f7202 */ /* 0x000fe20000000f00 */
[----:B---3--:R-:W-:Y:S01]  /*ecb0*/  IMAD R0, R2, R20, R17 ;  /* 0x0000001402007224 */ /* 0x008fe200078e0211 */
[----:B--2---:R-:W-:-:S02]  /*ecc0*/  LEA R3, R4, R3, 0x18 ;  /* 0x0000000304037211 */ /* 0x004fc400078ec0ff */
[----:B----4-:R-:W-:Y:S02]  /*ecd0*/  SHF.R.U32.HI R4, RZ, 0x1, R19 ;  /* 0x00000001ff047819 */ /* 0x010fe40000011613 */
[----:B------:R-:W-:Y:S02]  /*ece0*/  LEA R0, R0, R3, 0x5 ;  /* 0x0000000300007211 */ /* 0x000fe400078e28ff */
[----:B------:R-:W-:-:S03]  /*ecf0*/  ISETP.NE.AND P0, PT, R4, RZ, PT ;  /* 0x000000ff0400720c */ /* 0x000fc60003f05270 */
[----:B------:R2:W-:Y:S04]  /*ed00*/  STS.128 [R0], R32 ;  /* 0x0000002000007388 */ /* 0x0005e80000000c00 */
[----:B------:R2:W-:Y:S06]  /*ed10*/  STS.128 [R0+0x10], R28 ;  /* 0x0000101c00007388 */ /* 0x0005ec0000000c00 */
[----:B------:R-:W-:Y:S05]  /*ed20*/  @!P0 BRA `(.L_x_2471) ;  /* 0x0000000000988947 */ /* 0x000fea0003800000 */
.L_x_2474:
        /* <DEDUP_REMOVED lines=8> */
[----:B---3--:R-:W-:Y:S05]  /*edb0*/  @P0 BRA `(.L_x_2473) ;  /* 0x0000000000680947 */ /* 0x008fea0003800000 */
[----:B------:R-:W-:-:S05]  /*edc0*/  IMAD R4, R6, R20, R17 ;  /* 0x0000001406047224 */ /* 0x000fca00078e0211 */
[----:B------:R-:W-:-:S05]  /*edd0*/  LEA R4, R4, R3, 0x5 ;  /* 0x0000000304047211 */ /* 0x000fca00078e28ff */
[----:B------:R-:W3:Y:S04]  /*ede0*/  LDS.128 R8, [R4] ;  /* 0x0000000004087984 */ /* 0x000ee80000000c00 */
[----:B------:R-:W4:Y:S01]  /*edf0*/  LDS.128 R12, [R4+0x10] ;  /* 0x00001000040c7984 */ /* 0x000f220000000c00 */
[C---:B---3--:R-:W-:Y:S01]  /*ee00*/  FMUL.FTZ R5, R65.reuse, R9 ;  /* 0x0000000941057220 */ /* 0x048fe20000410000 */
[----:B------:R-:W-:Y:S01]  /*ee10*/  FMUL.FTZ R6, R65, R8 ;  /* 0x0000000841067220 */ /* 0x000fe20000410000 */
[C---:B------:R-:W-:Y:S01]  /*ee20*/  FMUL.FTZ R7, R67.reuse, R11 ;  /* 0x0000000b43077220 */ /* 0x040fe20000410000 */
[----:B------:R-:W-:Y:S01]  /*ee30*/  FMUL.FTZ R16, R67, R10 ;  /* 0x0000000a43107220 */ /* 0x000fe20000410000 */
[C---:B------:R-:W-:Y:S01]  /*ee40*/  FFMA.FTZ R64, R32.reuse, R8, -R5 ;  /* 0x0000000820407223 */ /* 0x040fe20000010805 */
[----:B------:R-:W-:Y:S01]  /*ee50*/  FFMA.FTZ R65, R32, R9, R6 ;  /* 0x0000000920417223 */ /* 0x000fe20000010006 */
[C---:B------:R-:W-:Y:S01]  /*ee60*/  FFMA.FTZ R66, R34.reuse, R10, -R7 ;  /* 0x0000000a22427223 */ /* 0x040fe20000010807 */
[C---:B----4-:R-:W-:Y:S01]  /*ee70*/  FMUL.FTZ R5, R25.reuse, R13 ;  /* 0x0000000d19057220 */ /* 0x050fe20000410000 */
[----:B------:R-:W-:Y:S01]  /*ee80*/  FMUL.FTZ R6, R25, R12 ;  /* 0x0000000c19067220 */ /* 0x000fe20000410000 */
[C---:B------:R-:W-:Y:S01]  /*ee90*/  FMUL.FTZ R7, R27.reuse, R15 ;  /* 0x0000000f1b077220 */ /* 0x040fe20000410000 */
[----:B------:R-:W-:Y:S01]  /*eea0*/  FMUL.FTZ R4, R27, R14 ;  /* 0x0000000e1b047220 */ /* 0x000fe20000410000 */
[----:B------:R-:W-:Y:S01]  /*eeb0*/  FFMA.FTZ R67, R34, R11, R16 ;  /* 0x0000000b22437223 */ /* 0x000fe20000010010 */
[C---:B------:R-:W-:Y:S01]  /*eec0*/  FFMA.FTZ R24, R28.reuse, R12, -R5 ;  /* 0x0000000c1c187223 */ /* 0x040fe20000010805 */
[----:B------:R-:W-:Y:S01]  /*eed0*/  FFMA.FTZ R25, R28, R13, R6 ;  /* 0x0000000d1c197223 */ /* 0x000fe20000010006 */
[C---:B------:R-:W-:Y:S01]  /*eee0*/  FFMA.FTZ R26, R30.reuse, R14, -R7 ;  /* 0x0000000e1e1a7223 */ /* 0x040fe20000010807 */
[----:B------:R-:W-:Y:S01]  /*eef0*/  FFMA.FTZ R27, R30, R15, R4 ;  /* 0x0000000f1e1b7223 */ /* 0x000fe20000010004 */
[----:B------:R3:W-:Y:S01]  /*ef00*/  STS.128 [R0], R64 ;  /* 0x0000004000007388 */ /* 0x0007e20000000c00 */
[----:B--2---:R-:W-:Y:S01]  /*ef10*/  IMAD.MOV.U32 R32, RZ, RZ, R64 ;  /* 0x000000ffff207224 */ /* 0x004fe200078e0040 */
[----:B------:R-:W-:-:S02]  /*ef20*/  MOV R34, R66 ;  /* 0x0000004200227202 */ /* 0x000fc40000000f00 */
[----:B------:R3:W-:Y:S01]  /*ef30*/  STS.128 [R0+0x10], R24 ;  /* 0x0000101800007388 */ /* 0x0007e20000000c00 */
[----:B------:R-:W-:Y:S02]  /*ef40*/  MOV R28, R24 ;  /* 0x00000018001c7202 */ /* 0x000fe40000000f00 */
[----:B------:R-:W-:-:S07]  /*ef50*/  MOV R30, R26 ;  /* 0x0000001a001e7202 */ /* 0x000fce0000000f00 */
.L_x_2473:
[----:B------:R-:W-:Y:S05]  /*ef60*/  BSYNC B0 ;  /* 0x0000000000007941 */ /* 0x000fea0003800000 */
.L_x_2472:
[----:B------:R-:W-:Y:S01]  /*ef70*/  MOV R4, R18 ;  /* 0x0000001200047202 */ /* 0x000fe20000000f00 */
[----:B------:R-:W-:Y:S06]  /*ef80*/  @P1 BRA `(.L_x_2474) ;  /* 0xfffffffc00681947 */ /* 0x000fec000383ffff */
.L_x_2471:
[----:B------:R-:W-:Y:S02]  /*ef90*/  ULDC UR4, c[0x0][0x238] ;  /* 0x00008e0000047ab9 */ /* 0x000fe40000000800 */
[----:B------:R-:W-:-:S13]  /*efa0*/  ISETP.NE.AND P0, PT, RZ, UR4, PT ;  /* 0x00000004ff007c0c */ /* 0x000fda000bf05270 */
[----:B------:R-:W-:Y:S05]  /*efb0*/  @!P0 BRA `(.L_x_2475) ;  /* 0x0000000400888947 */ /* 0x000fea0003800000 */
[----:B------:R-:W4:Y:S02]  /*efc0*/  LDC R19, c[0x0][RZ] ;  /* 0x00000000ff137b82 */ /* 0x000f240000000800 */
[----:B----4-:R-:W-:Y:S01]  /*efd0*/  ISETP.GT.AND P0, PT, R19, 0x20, PT ;  /* 0x000000201300780c */ /* 0x010fe20003f04270 */
[----:B--23--:R-:W-:-:S12]  /*efe0*/  IMAD.MOV.U32 R0, RZ, RZ, R19 ;  /* 0x000000ffff007224 */ /* 0x00cfd800078e0013 */
[----:B------:R-:W-:Y:S05]  /*eff0*/  @!P0 BRA `(.L_x_2476) ;  /* 0x0000000000d88947 */ /* 0x000fea0003800000 */
[----:B------:R-:W2:Y:S01]  /*f000*/  S2UR UR5, SR_CgaCtaId ;  /* 0x00000000000579c3 */ /* 0x000ea20000008800 */
[----:B------:R-:W-:Y:S01]  /*f010*/  UMOV UR4, 0x400 ;  /* 0x0000040000047882 */ /* 0x000fe20000000000 */
[----:B------:R-:W-:Y:S01]  /*f020*/  IMAD R0, R2, R19, R17 ;  /* 0x0000001302007224 */ /* 0x000fe200078e0211 */
[----:B------:R-:W-:Y:S01]  /*f030*/  UIADD3 UR4, UR4, 0x10, URZ ;  /* 0x0000001004047890 */ /* 0x000fe2000fffe03f */
[----:B------:R-:W-:Y:S02]  /*f040*/  MOV R33, R65 ;  /* 0x0000004100217202 */ /* 0x000fe40000000f00 */
[----:B------:R-:W-:Y:S02]  /*f050*/  MOV R35, R67 ;  /* 0x0000004300237202 */ /* 0x000fe40000000f00 */
[----:B------:R-:W-:Y:S02]  /*f060*/  MOV R24, R28 ;  /* 0x0000001c00187202 */ /* 0x000fe40000000f00 */
[----:B------:R-:W-:Y:S01]  /*f070*/  MOV R26, R30 ;  /* 0x0000001e001a7202 */ /* 0x000fe20000000f00 */
[----:B--2---:R-:W-:-:S06]  /*f080*/  ULEA UR4, UR5, UR4, 0x18 ;  /* 0x0000000405047291 */ /* 0x004fcc000f8ec03f */
[----:B------:R-:W-:Y:S02]  /*f090*/  LEA R3, R0, UR4, 0x5 ;  /* 0x0000000400037c11 */ /* 0x000fe4000f8e28ff */
[----:B------:R-:W-:-:S03]  /*f0a0*/  LEA.HI R0, R19, R19, RZ, 0x1 ;  /* 0x0000001313007211 */ /* 0x000fc600078f08ff */
[----:B------:R2:W-:Y:S01]  /*f0b0*/  STS.128 [R3], R32 ;  /* 0x0000002003007388 */ /* 0x0005e20000000c00 */
[----:B------:R-:W-:Y:S01]  /*f0c0*/  SHF.R.S32.HI R4, RZ, 0x1, R0 ;  /* 0x00000001ff047819 */ /* 0x000fe20000011400 */
[----:B------:R-:W-:Y:S02]  /*f0d0*/  IMAD.MOV.U32 R0, RZ, RZ, 0x20 ;  /* 0x00000020ff007424 */ /* 0x000fe400078e00ff */
[----:B------:R2:W-:Y:S01]  /*f0e0*/  STS.128 [R3+0x10], R24 ;  /* 0x0000101803007388 */ /* 0x0005e20000000c00 */
[----:B------:R-:W-:-:S13]  /*f0f0*/  ISETP.GE.AND P0, PT, R4, 0x20, PT ;  /* 0x000000200400780c */ /* 0x000fda0003f06270 */
[----:B------:R-:W-:Y:S05]  /*f100*/  @!P0 BRA `(.L_x_2476) ;  /* 0x0000000000948947 */ /* 0x000fea0003800000 */
.L_x_2479:
[----:B------:R-:W-:Y:S01]  /*f110*/  IADD3 R0, R17, R4, RZ ;  /* 0x0000000411007210 */ /* 0x000fe20007ffe0ff */
[----:B------:R-:W-:Y:S05]  /*f120*/  WARPSYNC.ALL ;  /* 0x0000000000007948 */ /* 0x000fea0003800000 */
[----:B------:R-:W-:Y:S01]  /*f130*/  BAR.SYNC.DEFER_BLOCKING 0x0 ;  /* 0x0000000000007b1d */ /* 0x000fe20000010000 */
[----:B------:R-:W-:-:S04]  /*f140*/  ISETP.GE.U32.AND P0, PT, R0, R19, PT ;  /* 0x000000130000720c */ /* 0x000fc80003f06070 */
[----:B------:R-:W-:Y:S01]  /*f150*/  ISETP.GE.U32.OR P0, PT, R17, R4, P0 ;  /* 0x000000041100720c */ /* 0x000fe20000706470 */
[----:B------:R-:W-:-:S12]  /*f160*/  BSSY B0, `(.L_x_2477) ;  /* 0x000001b000007945 */ /* 0x000fd80003800000 */
[----:B---3--:R-:W-:Y:S05]  /*f170*/  @P0 BRA `(.L_x_2478) ;  /* 0x0000000000640947 */ /* 0x008fea0003800000 */
        /* <DEDUP_REMOVED lines=15> */
[C---:B--2---:R-:W-:Y:S01]  /*f270*/  FFMA.FTZ R24, R28.reuse, R12, -R5 ;  /* 0x0000000c1c187223 */ /* 0x044fe20000010805 */
[----:B------:R-:W-:Y:S01]  /*f280*/  FFMA.FTZ R25, R28, R13, R6 ;  /* 0x0000000d1c197223 */ /* 0x000fe20000010006 */
[C---:B------:R-:W-:Y:S01]  /*f290*/  FFMA.FTZ R27, R30.reuse, R15, R9 ;  /* 0x0000000f1e1b7223 */ /* 0x040fe20000010009 */
[----:B------:R-:W-:Y:S01]  /*f2a0*/  FFMA.FTZ R26, R30, R14, -R7 ;  /* 0x0000000e1e1a7223 */ /* 0x000fe20000010807 */
[----:B------:R3:W-:Y:S01]  /*f2b0*/  STS.128 [R3], R64 ;  /* 0x0000004003007388 */ /* 0x0007e20000000c00 */
[----:B------:R-:W-:Y:S01]  /*f2c0*/  MOV R32, R64 ;  /* 0x0000004000207202 */ /* 0x000fe20000000f00 */
[----:B------:R-:W-:Y:S01]  /*f2d0*/  IMAD.MOV.U32 R28, RZ, RZ, R24 ;  /* 0x000000ffff1c7224 */ /* 0x000fe200078e0018 */
[----:B------:R-:W-:Y:S01]  /*f2e0*/  MOV R34, R66 ;  /* 0x0000004200227202 */ /* 0x000fe20000000f00 */
[----:B------:R3:W-:Y:S01]  /*f2f0*/  STS.128 [R3+0x10], R24 ;  /* 0x0000101803007388 */ /* 0x0007e20000000c00 */
[----:B------:R-:W-:-:S07]  /*f300*/  MOV R30, R26 ;  /* 0x0000001a001e7202 */ /* 0x000fce0000000f00 */
.L_x_2478:
[----:B------:R-:W-:Y:S05]  /*f310*/  BSYNC B0 ;  /* 0x0000000000007941 */ /* 0x000fea0003800000 */
.L_x_2477:
[----:B------:R-:W-:-:S04]  /*f320*/  SHF.R.S32.HI R4, RZ, 0x1, R4 ;  /* 0x00000001ff047819 */ /* 0x000fc80000011404 */
[----:B------:R-:W-:-:S13]  /*f330*/  ISETP.GE.AND P0, PT, R4, 0x20, PT ;  /* 0x000000200400780c */ /* 0x000fda0003f06270 */
[----:B------:R-:W-:Y:S05]  /*f340*/  @P0 BRA `(.L_x_2479) ;  /* 0xfffffffc00700947 */ /* 0x000fea000383ffff */
[----:B------:R-:W-:-:S11]  /*f350*/  HFMA2.MMA R0, -RZ, RZ, 0, 1.9073486328125e-06 ;  /* 0x00000020ff007435 */ /* 0x000fd600000001ff */
.L_x_2476:
[----:B------:R-:W-:Y:S01]  /*f360*/  ISETP.GE.AND P0, PT, R0, 0x2, PT ;  /* 0x000000020000780c */ /* 0x000fe20003f06270 */
[----:B------:R-:W-:Y:S05]  /*f370*/  WARPSYNC.ALL ;  /* 0x0000000000007948 */ /* 0x000fea0003800000 */
[----:B------:R-:W-:Y:S07]  /*f380*/  BAR.SYNC.DEFER_BLOCKING 0x0 ;  /* 0x0000000000007b1d */ /* 0x000fee0000010000 */
[----:B------:R-:W-:Y:S05]  /*f390*/  @!P0 BRA `(.L_x_2475) ;  /* 0x0000000000908947 */ /* 0x000fea0003800000 */
[----:B------:R-:W-:-:S07]  /*f3a0*/  MOV R4, 0x1 ;  /* 0x0000000100047802 */ /* 0x000fce0000000f00 */
.L_x_2480:
[----:B------:R-:W4:Y:S04]  /*f3b0*/  SHFL.DOWN PT, R9, R67, R4, 0x1f ;  /* 0x08001f0443097589 */ /* 0x000f2800000e0000 */
[----:B------:R-:W5:Y:S04]  /*f3c0*/  SHFL.DOWN PT, R13, R25, R4, 0x1f ;  /* 0x08001f04190d7589 */ /* 0x000f6800000e0000 */
[----:B------:R-:W0:Y:S04]  /*f3d0*/  SHFL.DOWN PT, R18, R27, R4, 0x1f ;  /* 0x08001f041b127589 */ /* 0x000e2800000e0000 */
[----:B------:R-:W1:Y:S04]  /*f3e0*/  SHFL.DOWN PT, R5, R65, R4, 0x1f ;  /* 0x08001f0441057589 */ /* 0x000e6800000e0000 */
[----:B--23--:R-:W2:Y:S04]  /*f3f0*/  SHFL.DOWN PT, R3, R32, R4, 0x1f ;  /* 0x08001f0420037589 */ /* 0x00cea800000e0000 */
[----:B------:R-:W3:Y:S04]  /*f400*/  SHFL.DOWN PT, R7, R34, R4, 0x1f ;  /* 0x08001f0422077589 */ /* 0x000ee800000e0000 */
[----:B------:R-:W3:Y:S01]  /*f410*/  SHFL.DOWN PT, R11, R28, R4, 0x1f ;  /* 0x08001f041c0b7589 */ /* 0x000ee200000e0000 */
[----:B----4-:R-:W-:-:S03]  /*f420*/  FMUL.FTZ R10, R9, R67 ;  /* 0x00000043090a7220 */ /* 0x010fc60000410000 */
[----:B------:R4:W3:Y:S01]  /*f430*/  SHFL.DOWN PT, R15, R30, R4, 0x1f ;  /* 0x08001f041e0f7589 */ /* 0x0008e200000e0000 */
[----:B-----5:R-:W-:Y:S01]  /*f440*/  FMUL.FTZ R14, R13, R25 ;  /* 0x000000190d0e7220 */ /* 0x020fe20000410000 */
[----:B0-----:R-:W-:Y:S01]  /*f450*/  FMUL.FTZ R20, R18, R27 ;  /* 0x0000001b12147220 */ /* 0x001fe20000410000 */
[-C--:B-1----:R-:W-:Y:S01]  /*f460*/  FMUL.FTZ R6, R5, R65.reuse ;  /* 0x0000004105067220 */ /* 0x082fe20000410000 */
[----:B----4-:R-:W-:Y:S01]  /*f470*/  SHF.L.U32 R4, R4, 0x1, RZ ;  /* 0x0000000104047819 */ /* 0x010fe200000006ff */
[C---:B--2---:R-:W-:Y:S02]  /*f480*/  FMUL.FTZ R8, R3.reuse, R65 ;  /* 0x0000004103087220 */ /* 0x044fe40000410000 */
[----:B------:R-:W-:Y:S01]  /*f490*/  FFMA.FTZ R6, R3, R32, -R6 ;  /* 0x0000002003067223 */ /* 0x000fe20000010806 */
[----:B------:R-:W-:Y:S01]  /*f4a0*/  ISETP.GE.AND P0, PT, R4, R0, PT ;  /* 0x000000000400720c */ /* 0x000fe20003f06270 */
[C---:B---3--:R-:W-:Y:S01]  /*f4b0*/  FMUL.FTZ R12, R7.reuse, R67 ;  /* 0x00000043070c7220 */ /* 0x048fe20000410000 */
[----:B------:R-:W-:Y:S01]  /*f4c0*/  FFMA.FTZ R10, R7, R34, -R10 ;  /* 0x00000022070a7223 */ /* 0x000fe2000001080a */
[----:B------:R-:W-:Y:S01]  /*f4d0*/  FFMA.FTZ R65, R5, R32, R8 ;  /* 0x0000002005417223 */ /* 0x000fe20000010008 */
[----:B------:R-:W-:-:S02]  /*f4e0*/  IMAD.MOV.U32 R32, RZ, RZ, R6 ;  /* 0x000000ffff207224 */ /* 0x000fc400078e0006 */
[C---:B------:R-:W-:Y:S01]  /*f4f0*/  FMUL.FTZ R16, R11.reuse, R25 ;  /* 0x000000190b107220 */ /* 0x040fe20000410000 */
[----:B------:R-:W-:Y:S01]  /*f500*/  FFMA.FTZ R14, R11, R28, -R14 ;  /* 0x0000001c0b0e7223 */ /* 0x000fe2000001080e */
[----:B------:R-:W-:Y:S01]  /*f510*/  FFMA.FTZ R67, R9, R34, R12 ;  /* 0x0000002209437223 */ /* 0x000fe2000001000c */
[----:B------:R-:W-:Y:S01]  /*f520*/  MOV R34, R10 ;  /* 0x0000000a00227202 */ /* 0x000fe20000000f00 */
[C---:B------:R-:W-:Y:S01]  /*f530*/  FMUL.FTZ R19, R15.reuse, R27 ;  /* 0x0000001b0f137220 */ /* 0x040fe20000410000 */
[----:B------:R-:W-:Y:S01]  /*f540*/  FFMA.FTZ R20, R15, R30, -R20 ;  /* 0x0000001e0f147223 */ /* 0x000fe20000010814 */
[----:B------:R-:W-:Y:S01]  /*f550*/  FFMA.FTZ R25, R13, R28, R16 ;  /* 0x0000001c0d197223 */ /* 0x000fe20000010010 */
[----:B------:R-:W-:Y:S01]  /*f560*/  MOV R28, R14 ;  /* 0x0000000e001c7202 */ /* 0x000fe20000000f00 */
[----:B------:R-:W-:Y:S02]  /*f570*/  FFMA.FTZ R27, R18, R30, R19 ;  /* 0x0000001e121b7223 */ /* 0x000fe40000010013 */
[----:B------:R-:W-:Y:S01]  /*f580*/  MOV R30, R20 ;  /* 0x00000014001e7202 */ /* 0x000fe20000000f00 */
[----:B------:R-:W-:Y:S06]  /*f590*/  @!P0 BRA `(.L_x_2480) ;  /* 0xfffffffc00848947 */ /* 0x000fec000383ffff */
[----:B------:R-:W-:Y:S01]  /*f5a0*/  MOV R32, R6 ;  /* 0x0000000600207202 */ /* 0x000fe20000000f00 */
[----:B------:R-:W-:Y:S01]  /*f5b0*/  IMAD.MOV.U32 R34, RZ, RZ, R10 ;  /* 0x000000ffff227224 */ /* 0x000fe200078e000a */
[----:B------:R-:W-:Y:S02]  /*f5c0*/  MOV R28, R14 ;  /* 0x0000000e001c7202 */ /* 0x000fe40000000f00 */
[----:B------:R-:W-:-:S07]  /*f5d0*/  MOV R30, R20 ;  /* 0x00000014001e7202 */ /* 0x000fce0000000f00 */
.L_x_2475:
[----:B--23--:R-:W2:Y:S01]  /*f5e0*/  LDC R3, c[0x0][0x3f4] ;  /* 0x0000fd00ff037b82 */ /* 0x00cea20000000800 */
[----:B------:R-:W-:Y:S01]  /*f5f0*/  HFMA2.MMA R16, -RZ, RZ, 0, 0 ;  /* 0x00000000ff107435 */ /* 0x000fe200000001ff */
[----:B------:R-:W-:Y:S02]  /*f600*/  MOV R18, RZ ;  /* 0x000000ff00127202 */ /* 0x000fe40000000f00 */
[----:B--2---:R-:W-:-:S13]  /*f610*/  ISETP.NE.AND P1, PT, R3, RZ, PT ;  /* 0x000000ff0300720c */ /* 0x004fda0003f25270 */
        /* <DEDUP_REMOVED lines=274> */
.L_x_2481:
[----:B------:R-:W-:Y:S02]  /*10740*/  ULDC.64 UR4, c[0x0][0x5f8] ;  /* 0x00017e0000047ab9 */ /* 0x000fe40000000a00 */
[----:B------:R-:W-:-:S05]  /*10750*/  IADD3 R6, P0, R18, UR4, RZ ;  /* 0x0000000412067c10 */ /* 0x000fca000ff1e0ff */
[----:B------:R-:W-:Y:S01]  /*10760*/  IMAD.X R7, RZ, RZ, UR5, P0 ;  /* 0x00000005ff077e24 */ /* 0x000fe200080e06ff */
[----:B------:R-:W-:Y:S07]  /*10770*/  @!P1 BRA `(.L_x_2482) ;  /* 0x0000001000489947 */ /* 0x000fee0003800000 */
[----:B------:R-:W-:Y:S01]  /*10780*/  IADD3 R5, R73, 0x1, RZ ;  /* 0x0000000149057810 */ /* 0x000fe20007ffe0ff */
[----:B------:R-:W-:Y:S01]  /*10790*/  ULDC.64 UR8, c[0x0][0x3f8] ;  /* 0x0000fe0000087ab9 */ /* 0x000fe20000000a00 */
[----:B------:R-:W-:Y:S01]  /*107a0*/  MOV R4, RZ ;  /* 0x000000ff00047202 */ /* 0x000fe20000000f00 */
[----:B------:R-:W-:Y:S01]  /*107b0*/  ULDC UR6, c[0x0][0x400] ;  /* 0x0001000000067ab9 */ /* 0x000fe20000000800 */
[----:B------:R-:W-:-:S03]  /*107c0*/  ISETP.NE.AND P0, PT, R3, 0x1, PT ;  /* 0x000000010300780c */ /* 0x000fc60003f05270 */
        /* <DEDUP_REMOVED lines=269> */
.L_x_2482:
[----:B------:R-:W-:Y:S02]  /*118a0*/  IADD3 R8, P0, R16, UR4, RZ ;  /* 0x0000000410087c10 */ /* 0x000fe4000ff1e0ff */
[----:B------:R-:W-:Y:S02]  /*118b0*/  MOV R19, RZ ;  /* 0x000000ff00137202 */ /* 0x000fe40000000f00 */
[----:B------:R-:W-:Y:S02]  /*118c0*/  IADD3.X R9, RZ, UR5, RZ, P0, !PT ;  /* 0x00000005ff097c10 */ /* 0x000fe400087fe4ff */
[----:B------:R-:W-:Y:S01]  /*118d0*/  MOV R22, RZ ;  /* 0x000000ff00167202 */ /* 0x000fe20000000f00 */
[----:B------:R-:W-:Y:S06]  /*118e0*/  @!P1 BRA `(.L_x_2483) ;  /* 0x0000001000489947 */ /* 0x000fec0003800000 */
        /* <DEDUP_REMOVED lines=270> */
[----:B------:R-:W-:-:S04]  /*129d0*/  ULDC UR6, c[0x0][0x5e4] ;  /* 0x0001790000067ab9 */ /* 0x000fc80000000800 */
[----:B------:R-:W-:-:S04]  /*129e0*/  IMAD.MOV R4, RZ, RZ, -R0 ;  /* 0x000000ffff047224 */ /* 0x000fc800078e0a00 */
[----:B------:R-:W-:-:S04]  /*129f0*/  IMAD R5, R4, UR8, R5 ;  /* 0x0000000804057c24 */ /* 0x000fc8000f8e0205 */
[----:B------:R-:W-:-:S07]  /*12a00*/  IMAD R22, R5, UR6, R22 ;  /* 0x0000000605167c24 */ /* 0x000fce000f8e0216 */
.L_x_2483:
[----:B------:R-:W-:-:S04]  /*12a10*/  IADD3 R10, P0, R22, UR4, RZ ;  /* 0x00000004160a7c10 */ /* 0x000fc8000ff1e0ff */
[----:B------:R-:W-:Y:S01]  /*12a20*/  IADD3.X R11, RZ, UR5, RZ, P0, !PT ;  /* 0x00000005ff0b7c10 */ /* 0x000fe200087fe4ff */
[----:B------:R-:W-:Y:S08]  /*12a30*/  @!P1 BRA `(.L_x_2484) ;  /* 0x0000001000489947 */ /* 0x000ff00003800000 */
        /* <DEDUP_REMOVED lines=274> */
.L_x_2484:
        /* <DEDUP_REMOVED lines=13> */
[----:B------:R-:W2:Y:S01]  /*13c30*/  S2R R0, SR_CTAID.X ;  /* 0x0000000000007919 */ /* 0x000ea20000002500 */
[----:B------:R-:W-:Y:S01]  /*13c40*/  ULDC UR6, c[0x0][0x244] ;  /* 0x0000910000067ab9 */ /* 0x000fe20000000800 */
[----:B------:R-:W-:Y:S01]  /*13c50*/  HFMA2.MMA R19, -RZ, RZ, 0, 0 ;  /* 0x00000000ff137435 */ /* 0x000fe200000001ff */
[----:B------:R-:W-:Y:S01]  /*13c60*/  IMAD R7, R17, UR6, RZ ;  /* 0x0000000611077c24 */ /* 0x000fe2000f8e02ff */
[----:B------:R-:W-:Y:S01]  /*13c70*/  ULDC UR6, c[0x0][0x248] ;  /* 0x0000920000067ab9 */ /* 0x000fe20000000800 */
[----:B------:R-:W-:Y:S02]  /*13c80*/  MOV R22, RZ ;  /* 0x000000ff00167202 */ /* 0x000fe40000000f00 */
[----:B------:R-:W-:Y:S01]  /*13c90*/  IMAD R7, R2, UR6, R7 ;  /* 0x0000000602077c24 */ /* 0x000fe2000f8e0207 */
[----:B------:R-:W-:-:S03]  /*13ca0*/  ULDC UR6, c[0x0][0x230] ;  /* 0x00008c0000067ab9 */ /* 0x000fc60000000800 */
[----:B--2---:R-:W-:-:S05]  /*13cb0*/  IMAD R7, R0, UR6, R7 ;  /* 0x0000000600077c24 */ /* 0x004fca000f8e0207 */
[----:B------:R-:W-:Y:S01]  /*13cc0*/  SHF.L.U32 R13, R7, 0x2, RZ ;  /* 0x00000002070d7819 */ /* 0x000fe200000006ff */
        /* <DEDUP_REMOVED lines=274> */
.L_x_2486:
        /* <DEDUP_REMOVED lines=277> */
.L_x_2487:
        /* <DEDUP_REMOVED lines=279> */
.L_x_2488:
        /* <DEDUP_REMOVED lines=277> */
.L_x_2489:
[----:B------:R-:W2:Y:S01]  /*18200*/  LDC R29, c[0x0][0x238] ;  /* 0x00008e00ff1d7b82 */ /* 0x000ea20000000800 */
[----:B------:R-:W-:Y:S01]  /*18210*/  ULDC UR6, c[0x0][0x228] ;  /* 0x00008a0000067ab9 */ /* 0x000fe20000000800 */
[----:B------:R-:W-:Y:S01]  /*18220*/  IADD3 R12, P1, R16, UR4, RZ ;  /* 0x00000004100c7c10 */ /* 0x000fe2000ff3e0ff */
[----:B------:R-:W-:Y:S01]  /*18230*/  BSSY B0, `(.L_x_2490) ;  /* 0x000000d000007945 */ /* 0x000fe20003800000 */
[----:B------:R-:W-:Y:S02]  /*18240*/  PRMT R3, RZ, 0x7610, R3 ;  /* 0x00007610ff037816 */ /* 0x000fe40000000003 */
[----:B--2---:R-:W-:-:S04]  /*18250*/  ISETP.NE.AND P0, PT, R29, RZ, PT ;  /* 0x000000ff1d00720c */ /* 0x004fc80003f05270 */
        /* <DEDUP_REMOVED lines=10> */
.L_x_2491:
[----:B------:R-:W-:Y:S05]  /*18300*/  BSYNC B0 ;  /* 0x0000000000007941 */ /* 0x000fea0003800000 */
.L_x_2490:
[----:B------:R-:W-:Y:S01]  /*18310*/  PRMT R3, R3, 0x9910, RZ ;  /* 0x0000991003037816 */ /* 0x000fe200000000ff */
[----:B------:R-:W-:Y:S01]  /*18320*/  BSSY B0, `(.L_x_2492) ;  /* 0x0000014000007945 */ /* 0x000fe20003800000 */
[----:B------:R-:W-:Y:S02]  /*18330*/  LOP3.LUT P0, RZ, R17, R2, RZ, 0xfc, !PT ;  /* 0x0000000211ff7212 */ /* 0x000fe4000780fcff */
[----:B------:R-:W-:-:S13]  /*18340*/  ISETP.NE.AND P1, PT, R3, RZ, PT ;  /* 0x000000ff0300720c */ /* 0x000fda0003f25270 */
[----:B------:R-:W-:Y:S05]  /*18350*/  @!P1 BRA `(.L_x_2493) ;  /* 0x0000000000409947 */ /* 0x000fea0003800000 */
[----:B------:R-:W2:Y:S01]  /*18360*/  S2UR UR4, SR_CTAID.Y ;  /* 0x00000000000479c3 */ /* 0x000ea20000002600 */
[----:B------:R-:W-:Y:S01]  /*18370*/  ISETP.NE.AND P2, PT, R29, RZ, PT ;  /* 0x000000ff1d00720c */ /* 0x000fe20003f45270 */
[----:B------:R-:W-:Y:S01]  /*18380*/  IMAD.MOV.U32 R33, RZ, RZ, R65 ;  /* 0x000000ffff217224 */ /* 0x000fe200078e0041 */
[----:B------:R-:W-:Y:S02]  /*18390*/  MOV R35, R67 ;  /* 0x0000004300237202 */ /* 0x000fe40000000f00 */
[----:B------:R-:W-:Y:S02]  /*183a0*/  MOV R24, R28 ;  /* 0x0000001c00187202 */ /* 0x000fe40000000f00 */
[----:B------:R-:W-:Y:S01]  /*183b0*/  MOV R26, R30 ;  /* 0x0000001e001a7202 */ /* 0x000fe20000000f00 */
[----:B------:R-:W2:Y:S08]  /*183c0*/  LDC R3, c[0x0][0x10] ;  /* 0x00000400ff037b82 */ /* 0x000eb00000000800 */
[----:B------:R-:W3:Y:S01]  /*183d0*/  LDC.64 R14, c[0x0][0x610] ;  /* 0x00018400ff0e7b82 */ /* 0x000ee20000000a00 */
[----:B--2---:R-:W-:Y:S01]  /*183e0*/  IMAD R3, R0, R3, UR4 ;  /* 0x0000000400037e24 */ /* 0x004fe2000f8e0203 */
[----:B------:R-:W-:-:S03]  /*183f0*/  ULDC UR4, c[0x0][0x0] ;  /* 0x0000000000047ab9 */ /* 0x000fc60000000800 */
[----:B------:R-:W-:-:S04]  /*18400*/  @!P2 IMAD R3, R3, UR4, R17 ;  /* 0x000000040303ac24 */ /* 0x000fc8000f8e0211 */
[----:B---3--:R-:W-:-:S05]  /*18410*/  IMAD.WIDE.U32 R14, R3, 0x20, R14 ;  /* 0x00000020030e7825 */ /* 0x008fca00078e000e */
[----:B------:R2:W-:Y:S04]  /*18420*/  STG.E.64 desc[UR60][R14.64], R32 ;  /* 0x000000200e007986 */ /* 0x0005e8000c101b3c */
[----:B------:R2:W-:Y:S04]  /*18430*/  STG.E.64 desc[UR60][R14.64+0x8], R34 ;  /* 0x000008220e007986 */ /* 0x0005e8000c101b3c */
[----:B------:R2:W-:Y:S04]  /*18440*/  STG.E.64 desc[UR60][R14.64+0x10], R24 ;  /* 0x000010180e007986 */ /* 0x0005e8000c101b3c */
[----:B------:R2:W-:Y:S02]  /*18450*/  STG.E.64 desc[UR60][R14.64+0x18], R26 ;  /* 0x0000181a0e007986 */ /* 0x0005e4000c101b3c */
.L_x_2493:
[----:B------:R-:W-:Y:S05]  /*18460*/  BSYNC B0 ;  /* 0x0000000000007941 */ /* 0x000fea0003800000 */
.L_x_2492:
[----:B------:R-:W-:Y:S01]  /*18470*/  @!PT LDS RZ, [RZ] ;  /* 0x00000000fffff984 */ /* 0x000fe20000000800 */
[----:B------:R-:W-:Y:S01]  /*18480*/  @!PT LDS RZ, [RZ] ;  /* 0x00000000fffff984 */ /* 0x000fe20000000800 */
[----:B------:R-:W-:Y:S01]  /*18490*/  @!PT LDS RZ, [RZ] ;  /* 0x00000000fffff984 */ /* 0x000fe20000000800 */
[----:B------:R-:W-:Y:S01]  /*184a0*/  @!PT LDS RZ, [RZ] ;  /* 0x00000000fffff984 */ /* 0x000fe20000000800 */
[----:B------:R3:W-:Y:S06]  /*184b0*/  MEMBAR.ALL.CTA ;  /* 0x0000000000007992 */ /* 0x0007ec0000008000 */
[----:B---3--:R-:W-:Y:S06]  /*184c0*/  MEMBAR.SC.GPU ;  /* 0x0000000000007992 */ /* 0x008fec0000002000 */
        /* <DEDUP_REMOVED lines=8> */
[----:B--2---:R-:W2:Y:S01]  /*18550*/  S2R R24, SR_LANEID ;  /* 0x0000000000187919 */ /* 0x004ea20000000000 */
[----:B------:R-:W-:Y:S01]  /*18560*/  VOTEU.ANY UR4, UPT, PT ;  /* 0x0000000000047886 */ /* 0x000fe200038e0100 */
[----:B------:R-:W3:Y:S01]  /*18570*/  LDC.64 R14, c[0x0][0x618] ;  /* 0x00018600ff0e7b82 */ /* 0x000ee20000000a00 */
[----:B------:R-:W2:Y:S08]  /*18580*/  FLO.U32 R23, UR4 ;  /* 0x0000000400177d00 */ /* 0x000eb000080e0000 */
[----:B------:R-:W4:Y:S01]  /*18590*/  POPC R21, UR4 ;  /* 0x0000000400157d09 */ /* 0x000f220008000000 */
[----:B---3--:R-:W-:Y:S01]  /*185a0*/  IMAD.WIDE.U32 R14, R0, 0x4, R14 ;  /* 0x00000004000e7825 */ /* 0x008fe200078e000e */
[----:B--2---:R-:W-:-:S13]  /*185b0*/  ISETP.EQ.U32.AND P0, PT, R23, R24, PT ;  /* 0x000000181700720c */ /* 0x004fda0003f02070 */
[----:B----4-:R-:W2:Y:S01]  /*185c0*/  @P0 ATOMG.E.ADD.STRONG.GPU PT, R14, desc[UR60][R14.64], R21 ;  /* 0x000000150e0e09a8 */ /* 0x010ea200081ee1fc */
[----:B------:R-:W3:Y:S01]  /*185d0*/  S2UR UR6, SR_CgaCtaId ;  /* 0x00000000000679c3 */ /* 0x000ee20000008800 */
[----:B------:R-:W-:Y:S01]  /*185e0*/  UMOV UR5, 0x400 ;  /* 0x0000040000057882 */ /* 0x000fe20000000000 */
[----:B------:R-:W4:Y:S01]  /*185f0*/  S2R R24, SR_LTMASK ;  /* 0x0000000000187919 */ /* 0x000f220000003900 */
[----:B---3--:R-:W-:Y:S01]  /*18600*/  ULEA UR5, UR6, UR5, 0x18 ;  /* 0x0000000506057291 */ /* 0x008fe2000f8ec03f */
[----:B----4-:R-:W-:Y:S01]  /*18610*/  LOP3.LUT R24, R24, UR4, RZ, 0xc0, !PT ;  /* 0x0000000418187c12 */ /* 0x010fe2000f8ec0ff */
[----:B------:R-:W-:Y:S02]  /*18620*/  ULDC UR4, c[0x0][0x10] ;  /* 0x0000040000047ab9 */ /* 0x000fe40000000800 */
[----:B------:R-:W-:-:S03]  /*18630*/  UIADD3 UR4, UR4, -0x1, URZ ;  /* 0xffffffff04047890 */ /* 0x000fc6000fffe03f */
[----:B------:R-:W3:Y:S01]  /*18640*/  POPC R24, R24 ;  /* 0x0000001800187309 */ /* 0x000ee20000000000 */
[----:B--2---:R-:W3:Y:S02]  /*18650*/  SHFL.IDX PT, R3, R14, R23, 0x1f ;  /* 0x00001f170e037589 */ /* 0x004ee400000e0000 */
[----:B---3--:R-:W-:-:S04]  /*18660*/  IADD3 R3, R3, R24, RZ ;  /* 0x0000001803037210 */ /* 0x008fc80007ffe0ff */
[----:B------:R-:W-:-:S04]  /*18670*/  ISETP.NE.AND P0, PT, R3, UR4, PT ;  /* 0x0000000403007c0c */ /* 0x000fc8000bf05270 */
[----:B------:R-:W-:-:S05]  /*18680*/  SEL R3, RZ, 0x1, P0 ;  /* 0x00000001ff037807 */ /* 0x000fca0000000000 */
[----:B------:R3:W-:Y:S04]  /*18690*/  STS.U8 [UR5], R3 ;  /* 0x00000003ff007988 */ /* 0x0007e80008000005 */
.L_x_2495:
[----:B------:R-:W-:Y:S05]  /*186a0*/  BSYNC B0 ;  /* 0x0000000000007941 */ /* 0x000fea0003800000 */
.L_x_2494:
[----:B------:R-:W4:Y:S08]  /*186b0*/  S2UR UR5, SR_CgaCtaId ;  /* 0x00000000000579c3 */ /* 0x000f300000008800 */
[----:B------:R-:W-:Y:S06]  /*186c0*/  BAR.SYNC.DEFER_BLOCKING 0x0 ;  /* 0x0000000000007b1d */ /* 0x000fec0000010000 */
[----:B------:R-:W-:-:S02]  /*186d0*/  UMOV UR4, 0x400 ;  /* 0x0000040000047882 */ /* 0x000fc40000000000 */
[----:B----4-:R-:W-:-:S09]  /*186e0*/  ULEA UR6, UR5, UR4, 0x18 ;  /* 0x0000000405067291 */ /* 0x010fd2000f8ec03f */
[----:B---3--:R-:W3:Y:S02]  /*186f0*/  LDS.U8 R3, [UR6] ;  /* 0x00000006ff037984 */ /* 0x008ee40008000000 */
[----:B---3--:R-:W-:-:S13]  /*18700*/  ISETP.NE.AND P0, PT, R3, RZ, PT ;  /* 0x000000ff0300720c */ /* 0x008fda0003f05270 */
[----:B------:R-:W-:Y:S05]  /*18710*/  @!P0 EXIT ;  /* 0x000000000000894d */ /* 0x000fea0003800000 */
[----:B------:R-:W-:Y:S01]  /*18720*/  ISETP.NE.AND P0, PT, R29, RZ, PT ;  /* 0x000000ff1d00720c */ /* 0x000fe20003f05270 */
        /* <DEDUP_REMOVED lines=9> */
[----:B------:R-:W-:Y:S01]  /*187c0*/  ULDC.64 UR10, c[0x0][0x218] ;  /* 0x00008600000a7ab9 */ /* 0x000fe20000000a00 */
[----:B------:R-:W-:Y:S01]  /*187d0*/  BSSY B0, `(.L_x_2496) ;  /* 0x0000074000007945 */ /* 0x000fe20003800000 */
[----:B--2---:R-:W-:Y:S01]  /*187e0*/  IMAD.U32 R32, RZ, RZ, UR10 ;  /* 0x0000000aff207e24 */ /* 0x004fe2000f8e00ff */
[----:B------:R-:W-:-:S02]  /*187f0*/  MOV R37, UR11 ;  /* 0x0000000b00257c02 */ /* 0x000fc40008000f00 */
[----:B------:R-:W-:Y:S05]  /*18800*/  @!P0 BRA `(.L_x_2497) ;  /* 0x0000000000e48947 */ /* 0x000fea0003800000 */
[----:B------:R-:W-:Y:S01]  /*18810*/  ULDC UR6, c[0x0][0x0] ;  /* 0x0000000000067ab9 */ /* 0x000fe20000000800 */
[----:B------:R-:W-:Y:S01]  /*18820*/  ULDC UR8, c[0x0][0x234] ;  /* 0x00008d0000087ab9 */ /* 0x000fe20000000800 */
[----:B------:R-:W-:Y:S01]  /*18830*/  IMAD R3, R2, UR6, R17 ;  /* 0x0000000602037c24 */ /* 0x000fe2000f8e0211 */
[----:B------:R-:W-:Y:S01]  /*18840*/  MOV R34, UR10 ;  /* 0x0000000a00227c02 */ /* 0x000fe20008000f00 */
[----:B------:R-:W-:Y:S01]  /*18850*/  IMAD.U32 R25, RZ, RZ, UR11 ;  /* 0x0000000bff197e24 */ /* 0x000fe2000f8e00ff */
[----:B------:R-:W-:Y:S02]  /*18860*/  MOV R39, UR11 ;  /* 0x0000000b00277c02 */ /* 0x000fe40008000f00 */
[----:B------:R-:W-:Y:S02]  /*18870*/  ISETP.GE.U32.AND P0, PT, R3, UR8, PT ;  /* 0x0000000803007c0c */ /* 0x000fe4000bf06070 */
[----:B------:R-:W-:Y:S02]  /*18880*/  MOV R28, UR10 ;  /* 0x0000000a001c7c02 */ /* 0x000fe40008000f00 */
[----:B------:R-:W-:-:S02]  /*18890*/  MOV R30, UR10 ;  /* 0x0000000a001e7c02 */ /* 0x000fc40008000f00 */
[----:B------:R-:W-:-:S07]  /*188a0*/  MOV R27, UR11 ;  /* 0x0000000b001b7c02 */ /* 0x000fce0008000f00 */
[----:B------:R-:W-:Y:S05]  /*188b0*/  @P0 BRA `(.L_x_2498) ;  /* 0x0000000400940947 */ /* 0x000fea0003800000 */
[----:B------:R-:W-:Y:S01]  /*188c0*/  ULDC UR7, c[0x0][0x10] ;  /* 0x0000040000077ab9 */ /* 0x000fe20000000800 */
[----:B------:R-:W2:Y:S01]  /*188d0*/  LDC R24, c[0x0][0x4] ;  /* 0x00000100ff187b82 */ /* 0x000ea20000000800 */
[----:B------:R-:W-:Y:S01]  /*188e0*/  BSSY B1, `(.L_x_2499) ;  /* 0x0000028000017945 */ /* 0x000fe20003800000 */
[----:B------:R-:W-:Y:S01]  /*188f0*/  MOV R21, UR10 ;  /* 0x0000000a00157c02 */ /* 0x000fe20008000f00 */
[----:B------:R-:W-:Y:S01]  /*18900*/  IMAD.U32 R26, RZ, RZ, UR10 ;  /* 0x0000000aff1a7e24 */ /* 0x000fe2000f8e00ff */
[----:B------:R-:W-:Y:S01]  /*18910*/  MOV R23, UR10 ;  /* 0x0000000a00177c02 */ /* 0x000fe20008000f00 */
[----:B------:R-:W-:Y:S01]  /*18920*/  IMAD R0, R0, UR7, RZ ;  /* 0x0000000700007c24 */ /* 0x000fe2000f8e02ff */
[----:B------:R-:W-:Y:S02]  /*18930*/  MOV R30, UR10 ;  /* 0x0000000a001e7c02 */ /* 0x000fe40008000f00 */
[----:B------:R-:W3:Y:S01]  /*18940*/  LDC.64 R28, c[0x0][0x610] ;  /* 0x00018400ff1c7b82 */ /* 0x000ee20000000a00 */
[----:B------:R-:W-:-:S02]  /*18950*/  MOV R39, UR11 ;  /* 0x0000000b00277c02 */ /* 0x000fc40008000f00 */
[----:B------:R-:W-:Y:S02]  /*18960*/  MOV R25, UR11 ;  /* 0x0000000b00197c02 */ /* 0x000fe40008000f00 */
[----:B------:R-:W-:Y:S01]  /*18970*/  MOV R27, UR11 ;  /* 0x0000000b001b7c02 */ /* 0x000fe20008000f00 */
[----:B--2---:R-:W-:-:S07]  /*18980*/  IMAD R24, R24, UR6, RZ ;  /* 0x0000000618187c24 */ /* 0x004fce000f8e02ff */
.L_x_2500:
[----:B------:R-:W-:-:S04]  /*18990*/  IMAD.IADD R15, R0, 0x1, R3 ;  /* 0x00000001000f7824 */ /* 0x000fc800078e0203 */
[----:B---3--:R-:W-:-:S05]  /*189a0*/  IMAD.WIDE.U32 R14, R15, 0x20, R28 ;  /* 0x000000200f0e7825 */ /* 0x008fca00078e001c */
[----:B------:R-:W2:Y:S04]  /*189b0*/  LDG.E.64 R32, desc[UR60][R14.64] ;  /* 0x0000003c0e207981 */ /* 0x000ea8000c1e1b00 */
[----:B------:R-:W3:Y:S04]  /*189c0*/  LDG.E.64 R34, desc[UR60][R14.64+0x8] ;  /* 0x0000083c0e227981 */ /* 0x000ee8000c1e1b00 */
[----:B------:R-:W4:Y:S04]  /*189d0*/  LDG.E.64 R40, desc[UR60][R14.64+0x10] ;  /* 0x0000103c0e287981 */ /* 0x000f28000c1e1b00 */
[----:B------:R-:W5:Y:S01]  /*189e0*/  LDG.E.64 R42, desc[UR60][R14.64+0x18] ;  /* 0x0000183c0e2a7981 */ /* 0x000f62000c1e1b00 */
[----:B------:R-:W-:-:S04]  /*189f0*/  IADD3 R3, R24, R3, RZ ;  /* 0x0000000318037210 */ /* 0x000fc80007ffe0ff */
[----:B------:R-:W-:Y:S01]  /*18a00*/  ISETP.GE.U32.AND P0, PT, R3, UR8, PT ;  /* 0x0000000803007c0c */ /* 0x000fe2000bf06070 */
[-C--:B--2---:R-:W-:Y:S01]  /*18a10*/  FMUL.FTZ R31, R33, R37.reuse ;  /* 0x00000025211f7220 */ /* 0x084fe20000410000 */
[----:B------:R-:W-:-:S03]  /*18a20*/  FMUL.FTZ R36, R32, R37 ;  /* 0x0000002520247220 */ /* 0x000fc60000410000 */
[-C--:B------:R-:W-:Y:S01]  /*18a30*/  FFMA.FTZ R32, R32, R21.reuse, -R31 ;  /* 0x0000001520207223 */ /* 0x080fe2000001081f */
[----:B------:R-:W-:Y:S01]  /*18a40*/  FFMA.FTZ R37, R33, R21, R36 ;  /* 0x0000001521257223 */ /* 0x000fe20000010024 */
[-C--:B---3--:R-:W-:Y:S01]  /*18a50*/  FMUL.FTZ R31, R35, R39.reuse ;  /* 0x00000027231f7220 */ /* 0x088fe20000410000 */
[----:B------:R-:W-:Y:S01]  /*18a60*/  FMUL.FTZ R38, R34, R39 ;  /* 0x0000002722267220 */ /* 0x000fe20000410000 */
[-C--:B----4-:R-:W-:Y:S01]  /*18a70*/  FMUL.FTZ R21, R41, R25.reuse ;  /* 0x0000001929157220 */ /* 0x090fe20000410000 */
[----:B------:R-:W-:Y:S01]  /*18a80*/  FMUL.FTZ R36, R40, R25 ;  /* 0x0000001928247220 */ /* 0x000fe20000410000 */
[-C--:B------:R-:W-:Y:S01]  /*18a90*/  FFMA.FTZ R34, R34, R23.reuse, -R31 ;  /* 0x0000001722227223 */ /* 0x080fe2000001081f */
[----:B------:R-:W-:Y:S01]  /*18aa0*/  FFMA.FTZ R39, R35, R23, R38 ;  /* 0x0000001723277223 */ /* 0x000fe20000010026 */
[-C--:B-----5:R-:W-:Y:S01]  /*18ab0*/  FMUL.FTZ R15, R43, R27.reuse ;  /* 0x0000001b2b0f7220 */ /* 0x0a0fe20000410000 */
[-C--:B------:R-:W-:Y:S01]  /*18ac0*/  FFMA.FTZ R40, R40, R26.reuse, -R21 ;  /* 0x0000001a28287223 */ /* 0x080fe20000010815 */
[C---:B------:R-:W-:Y:S01]  /*18ad0*/  FMUL.FTZ R14, R42.reuse, R27 ;  /* 0x0000001b2a0e7220 */ /* 0x040fe20000410000 */
[----:B------:R-:W-:Y:S01]  /*18ae0*/  FFMA.FTZ R25, R41, R26, R36 ;  /* 0x0000001a29197223 */ /* 0x000fe20000010024 */
[----:B------:R-:W-:Y:S01]  /*18af0*/  FFMA.FTZ R15, R42, R30, -R15 ;  /* 0x0000001e2a0f7223 */ /* 0x000fe2000001080f */
[----:B------:R-:W-:Y:S01]  /*18b00*/  MOV R21, R32 ;  /* 0x0000002000157202 */ /* 0x000fe20000000f00 */
[----:B------:R-:W-:Y:S01]  /*18b10*/  FFMA.FTZ R27, R43, R30, R14 ;  /* 0x0000001e2b1b7223 */ /* 0x000fe2000001000e */
[----:B------:R-:W-:Y:S01]  /*18b20*/  MOV R23, R34 ;  /* 0x0000002200177202 */ /* 0x000fe20000000f00 */
[----:B------:R-:W-:Y:S01]  /*18b30*/  IMAD.MOV.U32 R30, RZ, RZ, R15 ;  /* 0x000000ffff1e7224 */ /* 0x000fe200078e000f */
[----:B------:R-:W-:Y:S01]  /*18b40*/  MOV R26, R40 ;  /* 0x00000028001a7202 */ /* 0x000fe20000000f00 */
[----:B------:R-:W-:Y:S06]  /*18b50*/  @!P0 BRA `(.L_x_2500) ;  /* 0xfffffffc008c8947 */ /* 0x000fec000383ffff */
[----:B------:R-:W-:Y:S05]  /*18b60*/  BSYNC B1 ;  /* 0x0000000000017941 */ /* 0x000fea0003800000 */
.L_x_2499:
[----:B------:R-:W-:Y:S02]  /*18b70*/  MOV R28, R40 ;  /* 0x00000028001c7202 */ /* 0x000fe40000000f00 */
[----:B------:R-:W-:Y:S01]  /*18b80*/  MOV R30, R15 ;  /* 0x0000000f001e7202 */ /* 0x000fe20000000f00 */
[----:B------:R-:W-:Y:S06]  /*18b90*/  BRA `(.L_x_2498) ;  /* 0x0000000000dc7947 */ /* 0x000fec0003800000 */
.L_x_2497:
[----:B------:R-:W-:Y:S01]  /*18ba0*/  ULDC UR7, c[0x0][0x234] ;  /* 0x00008d0000077ab9 */ /* 0x000fe20000000800 */
[----:B------:R-:W-:Y:S01]  /*18bb0*/  MOV R34, UR10 ;  /* 0x0000000a00227c02 */ /* 0x000fe20008000f00 */
[----:B------:R-:W-:Y:S01]  /*18bc0*/  IMAD.U32 R28, RZ, RZ, UR10 ;  /* 0x0000000aff1c7e24 */ /* 0x000fe2000f8e00ff */
[----:B------:R-:W-:Y:S02]  /*18bd0*/  ISETP.GE.U32.AND P0, PT, R2, UR7, PT ;  /* 0x0000000702007c0c */ /* 0x000fe4000bf06070 */
[----:B------:R-:W-:Y:S02]  /*18be0*/  MOV R39, UR11 ;  /* 0x0000000b00277c02 */ /* 0x000fe40008000f00 */
[----:B------:R-:W-:Y:S02]  /*18bf0*/  MOV R25, UR11 ;  /* 0x0000000b00197c02 */ /* 0x000fe40008000f00 */
[----:B------:R-:W-:Y:S02]  /*18c00*/  MOV R30, UR10 ;  /* 0x0000000a001e7c02 */ /* 0x000fe40008000f00 */
[----:B------:R-:W-:-:S05]  /*18c10*/  MOV R27, UR11 ;  /* 0x0000000b001b7c02 */ /* 0x000fca0008000f00 */
[----:B------:R-:W-:Y:S05]  /*18c20*/  @P0 BRA `(.L_x_2498) ;  /* 0x0000000000b80947 */ /* 0x000fea0003800000 */
[----:B------:R-:W-:Y:S01]  /*18c30*/  ULDC UR6, c[0x0][0x10] ;  /* 0x0000040000067ab9 */ /* 0x000fe20000000800 */
[----:B------:R-:W2:Y:S01]  /*18c40*/  LDC R36, c[0x0][RZ] ;  /* 0x00000000ff247b82 */ /* 0x000ea20000000800 */
[----:B------:R-:W-:Y:S01]  /*18c50*/  BSSY B1, `(.L_x_2501) ;  /* 0x000002a000017945 */ /* 0x000fe20003800000 */
[----:B------:R-:W-:Y:S01]  /*18c60*/  MOV R3, UR10 ;  /* 0x0000000a00037c02 */ /* 0x000fe20008000f00 */
[----:B------:R-:W-:Y:S01]  /*18c70*/  IMAD.U32 R21, RZ, RZ, UR10 ;  /* 0x0000000aff157e24 */ /* 0x000fe2000f8e00ff */
[----:B------:R-:W-:Y:S01]  /*18c80*/  MOV R23, UR10 ;  /* 0x0000000a00177c02 */ /* 0x000fe20008000f00 */
[----:B------:R-:W-:Y:S01]  /*18c90*/  IMAD.U32 R25, RZ, RZ, UR11 ;  /* 0x0000000bff197e24 */ /* 0x000fe2000f8e00ff */
[----:B------:R-:W-:Y:S01]  /*18ca0*/  MOV R24, UR10 ;  /* 0x0000000a00187c02 */ /* 0x000fe20008000f00 */
[----:B------:R-:W-:Y:S01]  /*18cb0*/  IMAD R0, R0, UR6, RZ ;  /* 0x0000000600007c24 */ /* 0x000fe2000f8e02ff */
[----:B------:R-:W3:Y:S01]  /*18cc0*/  LDC.64 R28, c[0x0][0x610] ;  /* 0x00018400ff1c7b82 */ /* 0x000ee20000000a00 */
[----:B------:R-:W-:-:S02]  /*18cd0*/  MOV R31, R2 ;  /* 0x00000002001f7202 */ /* 0x000fc40000000f00 */
[----:B------:R-:W-:Y:S02]  /*18ce0*/  MOV R39, UR11 ;  /* 0x0000000b00277c02 */ /* 0x000fe40008000f00 */
[----:B------:R-:W-:-:S03]  /*18cf0*/  MOV R27, UR11 ;  /* 0x0000000b001b7c02 */ /* 0x000fc60008000f00 */
[----:B------:R-:W4:Y:S04]  /*18d00*/  LDC R38, c[0x0][0x4] ;  /* 0x00000100ff267b82 */ /* 0x000f280000000800 */
.L_x_2502:
[----:B------:R-:W-:-:S05]  /*18d10*/  IADD3 R14, R0, R31, RZ ;  /* 0x0000001f000e7210 */ /* 0x000fca0007ffe0ff */
[----:B--2---:R-:W-:-:S04]  /*18d20*/  IMAD R15, R14, R36, R17 ;  /* 0x000000240e0f7224 */ /* 0x004fc800078e0211 */
[----:B---3--:R-:W-:-:S05]  /*18d30*/  IMAD.WIDE.U32 R14, R15, 0x20, R28 ;  /* 0x000000200f0e7825 */ /* 0x008fca00078e001c */
[----:B------:R-:W2:Y:S04]  /*18d40*/  LDG.E.64 R32, desc[UR60][R14.64] ;  /* 0x0000003c0e207981 */ /* 0x000ea8000c1e1b00 */
[----:B------:R-:W3:Y:S04]  /*18d50*/  LDG.E.64 R40, desc[UR60][R14.64+0x10] ;  /* 0x0000103c0e287981 */ /* 0x000ee8000c1e1b00 */
[----:B------:R-:W5:Y:S04]  /*18d60*/  LDG.E.64 R34, desc[UR60][R14.64+0x8] ;  /* 0x0000083c0e227981 */ /* 0x000f68000c1e1b00 */
[----:B------:R-:W5:Y:S01]  /*18d70*/  LDG.E.64 R42, desc[UR60][R14.64+0x18] ;  /* 0x0000183c0e2a7981 */ /* 0x000f62000c1e1b00 */
[----:B----4-:R-:W-:-:S04]  /*18d80*/  IADD3 R31, R38, R31, RZ ;  /* 0x0000001f261f7210 */ /* 0x010fc80007ffe0ff */
[----:B------:R-:W-:Y:S01]  /*18d90*/  ISETP.GE.U32.AND P0, PT, R31, UR7, PT ;  /* 0x000000071f007c0c */ /* 0x000fe2000bf06070 */
[-C--:B--2---:R-:W-:Y:S01]  /*18da0*/  FMUL.FTZ R45, R33, R37.reuse ;  /* 0x00000025212d7220 */ /* 0x084fe20000410000 */
[----:B------:R-:W-:-:S03]  /*18db0*/  FMUL.FTZ R26, R32, R37 ;  /* 0x00000025201a7220 */ /* 0x000fc60000410000 */
[-C--:B------:R-:W-:Y:S01]  /*18dc0*/  FFMA.FTZ R32, R32, R3.reuse, -R45 ;  /* 0x0000000320207223 */ /* 0x080fe2000001082d */
[----:B------:R-:W-:Y:S01]  /*18dd0*/  FFMA.FTZ R37, R33, R3, R26 ;  /* 0x0000000321257223 */ /* 0x000fe2000001001a */
[-C--:B---3--:R-:W-:Y:S01]  /*18de0*/  FMUL.FTZ R3, R41, R25.reuse ;  /* 0x0000001929037220 */ /* 0x088fe20000410000 */
[----:B------:R-:W-:Y:S01]  /*18df0*/  FMUL.FTZ R26, R40, R25 ;  /* 0x00000019281a7220 */ /* 0x000fe20000410000 */
[----:B-----5:R-:W-:Y:S02]  /*18e00*/  FMUL.FTZ R30, R34, R39 ;  /* 0x00000027221e7220 */ /* 0x020fe40000410000 */
[----:B------:R-:W-:Y:S01]  /*18e10*/  FFMA.FTZ R40, R40, R23, -R3 ;  /* 0x0000001728287223 */ /* 0x000fe20000010803 */
[----:B------:R-:W-:Y:S01]  /*18e20*/  FMUL.FTZ R45, R35, R39 ;  /* 0x00000027232d7220 */ /* 0x000fe20000410000 */
[----:B------:R-:W-:Y:S01]  /*18e30*/  FMUL.FTZ R3, R43, R27 ;  /* 0x0000001b2b037220 */ /* 0x000fe20000410000 */
[----:B------:R-:W-:Y:S01]  /*18e40*/  FFMA.FTZ R39, R35, R21, R30 ;  /* 0x0000001523277223 */ /* 0x000fe2000001001e */
[----:B------:R-:W-:Y:S01]  /*18e50*/  FMUL.FTZ R14, R42, R27 ;  /* 0x0000001b2a0e7220 */ /* 0x000fe20000410000 */
[----:B------:R-:W-:Y:S01]  /*18e60*/  FFMA.FTZ R34, R34, R21, -R45 ;  /* 0x0000001522227223 */ /* 0x000fe2000001082d */
        /* <DEDUP_REMOVED lines=9> */
.L_x_2501:
[----:B------:R-:W-:-:S07]  /*18f00*/  MOV R28, R40 ;  /* 0x00000028001c7202 */ /* 0x000fce0000000f00 */
.L_x_2498:
[----:B------:R-:W-:Y:S05]  /*18f10*/  BSYNC B0 ;  /* 0x0000000000007941 */ /* 0x000fea0003800000 */
.L_x_2496:
[----:B------:R-:W2:Y:S01]  /*18f20*/  LDC R0, c[0x0][RZ] ;  /* 0x00000000ff007b82 */ /* 0x000ea20000000800 */
[----:B------:R-:W-:Y:S01]  /*18f30*/  UIADD3 UR4, UR4, 0x10, URZ ;  /* 0x0000001004047890 */ /* 0x000fe2000fffe03f */
[----:B------:R-:W-:Y:S01]  /*18f40*/  MOV R33, R37 ;  /* 0x0000002500217202 */ /* 0x000fe20000000f00 */
[----:B------:R-:W-:Y:S01]  /*18f50*/  IMAD.MOV.U32 R35, RZ, RZ, R39 ;  /* 0x000000ffff237224 */ /* 0x000fe200078e0027 */
[----:B------:R-:W-:Y:S01]  /*18f60*/  MOV R29, R25 ;  /* 0x00000019001d7202 */ /* 0x000fe20000000f00 */
[----:B------:R-:W-:Y:S01]  /*18f70*/  ULEA UR4, UR5, UR4, 0x18 ;  /* 0x0000000405047291 */ /* 0x000fe2000f8ec03f */
[----:B------:R-:W-:Y:S01]  /*18f80*/  MOV R31, R27 ;  /* 0x0000001b001f7202 */ /* 0x000fe20000000f00 */
[----:B------:R-:W-:Y:S02]  /*18f90*/  ULDC UR6, c[0x0][0x4] ;  /* 0x0000010000067ab9 */ /* 0x000fe40000000800 */
[----:B------:R-:W-:-:S06]  /*18fa0*/  USHF.R.U32.HI UR5, URZ, 0x1, UR6 ;  /* 0x000000013f057899 */ /* 0x000fcc0008011606 */
[----:B------:R-:W-:Y:S01]  /*18fb0*/  ISETP.NE.AND P0, PT, RZ, UR5, PT ;  /* 0x00000005ff007c0c */ /* 0x000fe2000bf05270 */
[----:B--2---:R-:W-:-:S05]  /*18fc0*/  IMAD R3, R2, R0, R17 ;  /* 0x0000000002037224 */ /* 0x004fca00078e0211 */
[----:B------:R-:W-:-:S05]  /*18fd0*/  LEA R3, R3, UR4, 0x5 ;  /* 0x0000000403037c11 */ /* 0x000fca000f8e28ff */
[----:B------:R2:W-:Y:S04]  /*18fe0*/  STS.128 [R3], R32 ;  /* 0x0000002003007388 */ /* 0x0005e80000000c00 */
[----:B------:R2:W-:Y:S01]  /*18ff0*/  STS.128 [R3+0x10], R28 ;  /* 0x0000101c03007388 */ /* 0x0005e20000000c00 */
[----:B------:R-:W-:Y:S05]  /*19000*/  @!P0 BRA `(.L_x_2503) ;  /* 0x0000000000988947 */ /* 0x000fea0003800000 */
[----:B------:R-:W-:-:S07]  /*19010*/  MOV R15, UR5 ;  /* 0x00000005000f7c02 */ /* 0x000fce0008000f00 */
.L_x_2506:
[-C--:B------:R-:W-:Y:S01]  /*19020*/  IADD3 R14, R2, R15.reuse, RZ ;  /* 0x0000000f020e7210 */ /* 0x080fe20007ffe0ff */
[----:B------:R-:W-:Y:S01]  /*19030*/  BAR.SYNC.DEFER_BLOCKING 0x0 ;  /* 0x0000000000007b1d */ /* 0x000fe20000010000 */
[----:B------:R-:W-:Y:S02]  /*19040*/  ISETP.GT.AND P2, PT, R15, 0x1, PT ;  /* 0x000000010f00780c */ /* 0x000fe40003f44270 */
[----:B------:R-:W-:Y:S02]  /*19050*/  ISETP.GE.U32.AND P0, PT, R14, UR6, PT ;  /* 0x000000060e007c0c */ /* 0x000fe4000bf06070 */
[----:B------:R-:W-:Y:S01]  /*19060*/  SHF.R.S32.HI R23, RZ, 0x1, R15 ;  /* 0x00000001ff177819 */ /* 0x000fe2000001140f */
[----:B------:R-:W-:Y:S01]  /*19070*/  BSSY B0, `(.L_x_2504) ;  /* 0x000001d000007945 */ /* 0x000fe20003800000 */
[----:B------:R-:W-:-:S13]  /*19080*/  ISETP.GE.U32.OR P0, PT, R2, R15, P0 ;  /* 0x0000000f0200720c */ /* 0x000fda0000706470 */
[----:B---3--:R-:W-:Y:S05]  /*19090*/  @P0 BRA `(.L_x_2505) ;  /* 0x0000000000680947 */ /* 0x008fea0003800000 */
[----:B------:R-:W-:-:S05]  /*190a0*/  IMAD R14, R14, R0, R17 ;  /* 0x000000000e0e7224 */ /* 0x000fca00078e0211 */
[----:B------:R-:W-:-:S05]  /*190b0*/  LEA R14, R14, UR4, 0x5 ;  /* 0x000000040e0e7c11 */ /* 0x000fca000f8e28ff */
[----:B------:R-:W3:Y:S04]  /*190c0*/  LDS.128 R40, [R14] ;  /* 0x000000000e287984 */ /* 0x000ee80000000c00 */
[----:B------:R-:W4:Y:S01]  /*190d0*/  LDS.128 R44, [R14+0x10] ;  /* 0x000010000e2c7984 */ /* 0x000f220000000c00 */
[----:B---3--:R-:W-:Y:S01]  /*190e0*/  FMUL.FTZ R26, R39, R42 ;  /* 0x0000002a271a7220 */ /* 0x008fe20000410000 */
[----:B------:R-:W-:Y:S01]  /*190f0*/  FMUL.FTZ R15, R37, R41 ;  /* 0x00000029250f7220 */ /* 0x000fe20000410000 */
[-C--:B------:R-:W-:Y:S01]  /*19100*/  FMUL.FTZ R21, R39, R43.reuse ;  /* 0x0000002b27157220 */ /* 0x080fe20000410000 */
[-C--:B------:R-:W-:Y:S01]  /*19110*/  FMUL.FTZ R24, R37, R40.reuse ;  /* 0x0000002825187220 */ /* 0x080fe20000410000 */
[----:B------:R-:W-:Y:S01]  /*19120*/  FFMA.FTZ R39, R34, R43, R26 ;  /* 0x0000002b22277223 */ /* 0x000fe2000001001a */
[----:B------:R-:W-:Y:S01]  /*19130*/  FFMA.FTZ R36, R32, R40, -R15 ;  /* 0x0000002820247223 */ /* 0x000fe2000001080f */
[----:B------:R-:W-:Y:S01]  /*19140*/  FFMA.FTZ R38, R34, R42, -R21 ;  /* 0x0000002a22267223 */ /* 0x000fe20000010815 */
[C---:B----4-:R-:W-:Y:S01]  /*19150*/  FMUL.FTZ R26, R25.reuse, R44 ;  /* 0x0000002c191a7220 */ /* 0x050fe20000410000 */
[----:B------:R-:W-:Y:S01]  /*19160*/  FMUL.FTZ R15, R25, R45 ;  /* 0x0000002d190f7220 */ /* 0x000fe20000410000 */
[C---:B------:R-:W-:Y:S01]  /*19170*/  FMUL.FTZ R21, R27.reuse, R47 ;  /* 0x0000002f1b157220 */ /* 0x040fe20000410000 */
[----:B------:R-:W-:Y:S01]  /*19180*/  FMUL.FTZ R14, R27, R46 ;  /* 0x0000002e1b0e7220 */ /* 0x000fe20000410000 */
[----:B------:R-:W-:Y:S01]  /*19190*/  FFMA.FTZ R37, R32, R41, R24 ;  /* 0x0000002920257223 */ /* 0x000fe20000010018 */
[C---:B------:R-:W-:Y:S01]  /*191a0*/  FFMA.FTZ R25, R28.reuse, R45, R26 ;  /* 0x0000002d1c197223 */ /* 0x040fe2000001001a */
[----:B------:R-:W-:Y:S01]  /*191b0*/  FFMA.FTZ R24, R28, R44, -R15 ;  /* 0x0000002c1c187223 */ /* 0x000fe2000001080f */
        /* <DEDUP_REMOVED lines=8> */
.L_x_2505:
[----:B------:R-:W-:Y:S05]  /*19240*/  BSYNC B0 ;  /* 0x0000000000007941 */ /* 0x000fea0003800000 */
.L_x_2504:
[----:B------:R-:W-:Y:S01]  /*19250*/  MOV R15, R23 ;  /* 0x00000017000f7202 */ /* 0x000fe20000000f00 */
[----:B------:R-:W-:Y:S06]  /*19260*/  @P2 BRA `(.L_x_2506) ;  /* 0xfffffffc006c2947 */ /* 0x000fec000383ffff */
.L_x_2503:
[----:B------:R-:W-:Y:S02]  /*19270*/  ULDC UR4, c[0x0][0x238] ;  /* 0x00008e0000047ab9 */ /* 0x000fe40000000800 */
[----:B------:R-:W-:-:S13]  /*19280*/  ISETP.NE.AND P0, PT, RZ, UR4, PT ;  /* 0x00000004ff007c0c */ /* 0x000fda000bf05270 */
[----:B------:R-:W-:Y:S05]  /*19290*/  @!P0 BRA `(.L_x_2507) ;  /* 0x0000000400648947 */ /* 0x000fea0003800000 */
[----:B------:R-:W-:Y:S01]  /*192a0*/  ISETP.GT.AND P0, PT, R0, 0x20, PT ;  /* 0x000000200000780c */ /* 0x000fe20003f04270 */
[----:B------:R-:W-:-:S12]  /*192b0*/  IMAD.MOV.U32 R2, RZ, RZ, R0 ;  /* 0x000000ffff027224 */ /* 0x000fd800078e0000 */
[----:B------:R-:W-:Y:S05]  /*192c0*/  @!P0 BRA `(.L_x_2508) ;  /* 0x0000000000bc8947 */ /* 0x000fea0003800000 */
[----:B--2---:R-:W-:Y:S02]  /*192d0*/  MOV R33, R37 ;  /* 0x0000002500217202 */ /* 0x004fe40000000f00 */
[----:B------:R-:W-:Y:S02]  /*192e0*/  MOV R35, R39 ;  /* 0x0000002700237202 */ /* 0x000fe40000000f00 */
[----:B---3--:R-:W-:Y:S02]  /*192f0*/  MOV R24, R28 ;  /* 0x0000001c00187202 */ /* 0x008fe40000000f00 */
[----:B------:R-:W-:Y:S01]  /*19300*/  MOV R26, R30 ;  /* 0x0000001e001a7202 */ /* 0x000fe20000000f00 */
[----:B------:R4:W-:Y:S01]  /*19310*/  STS.128 [R3], R32 ;  /* 0x0000002003007388 */ /* 0x0009e20000000c00 */
[----:B------:R-:W-:-:S03]  /*19320*/  LEA.HI R2, R0, R0, RZ, 0x1 ;  /* 0x0000000000027211 */ /* 0x000fc600078f08ff */
[----:B------:R4:W-:Y:S01]  /*19330*/  STS.128 [R3+0x10], R24 ;  /* 0x0000101803007388 */ /* 0x0009e20000000c00 */
[----:B------:R-:W-:Y:S01]  /*19340*/  SHF.R.S32.HI R14, RZ, 0x1, R2 ;  /* 0x00000001ff0e7819 */ /* 0x000fe20000011402 */
[----:B------:R-:W-:-:S03]  /*19350*/  IMAD.MOV.U32 R2, RZ, RZ, 0x20 ;  /* 0x00000020ff027424 */ /* 0x000fc600078e00ff */
[----:B------:R-:W-:-:S13]  /*19360*/  ISETP.GE.AND P0, PT, R14, 0x20, PT ;  /* 0x000000200e00780c */ /* 0x000fda0003f06270 */
[----:B----4-:R-:W-:Y:S05]  /*19370*/  @!P0 BRA `(.L_x_2508) ;  /* 0x0000000000908947 */ /* 0x010fea0003800000 */
.L_x_2511:
[----:B------:R-:W-:Y:S01]  /*19380*/  IADD3 R15, R17, R14, RZ ;  /* 0x0000000e110f7210 */ /* 0x000fe20007ffe0ff */
[----:B------:R-:W-:Y:S03]  /*19390*/  BAR.SYNC.DEFER_BLOCKING 0x0 ;  /* 0x0000000000007b1d */ /* 0x000fe60000010000 */
[----:B------:R-:W-:-:S03]  /*193a0*/  ISETP.GE.U32.AND P0, PT, R15, R0, PT ;  /* 0x000000000f00720c */ /* 0x000fc60003f06070 */
[----:B------:R-:W-:Y:S01]  /*193b0*/  BSSY B0, `(.L_x_2509) ;  /* 0x000001c000007945 */ /* 0x000fe20003800000 */
[----:B------:R-:W-:-:S13]  /*193c0*/  ISETP.GE.U32.OR P0, PT, R17, R14, P0 ;  /* 0x0000000e1100720c */ /* 0x000fda0000706470 */
[----:B--2---:R-:W-:Y:S05]  /*193d0*/  @P0 BRA `(.L_x_2510) ;  /* 0x0000000000640947 */ /* 0x004fea0003800000 */
[----:B------:R-:W-:-:S05]  /*193e0*/  LEA R2, R14, R3, 0x5 ;  /* 0x000000030e027211 */ /* 0x000fca00078e28ff */
[----:B------:R-:W2:Y:S04]  /*193f0*/  LDS.128 R44, [R2] ;  /* 0x00000000022c7984 */ /* 0x000ea80000000c00 */
[----:B------:R-:W3:Y:S01]  /*19400*/  LDS.128 R40, [R2+0x10] ;  /* 0x0000100002287984 */ /* 0x000ee20000000c00 */
[----:B--2---:R-:W-:Y:S01]  /*19410*/  FMUL.FTZ R26, R39, R46 ;  /* 0x0000002e271a7220 */ /* 0x004fe20000410000 */
[----:B------:R-:W-:Y:S01]  /*19420*/  FMUL.FTZ R15, R37, R45 ;  /* 0x0000002d250f7220 */ /* 0x000fe20000410000 */
[-C--:B------:R-:W-:Y:S01]  /*19430*/  FMUL.FTZ R21, R39, R47.reuse ;  /* 0x0000002f27157220 */ /* 0x080fe20000410000 */
[-C--:B------:R-:W-:Y:S01]  /*19440*/  FMUL.FTZ R24, R37, R44.reuse ;  /* 0x0000002c25187220 */ /* 0x080fe20000410000 */
[----:B------:R-:W-:Y:S01]  /*19450*/  FFMA.FTZ R39, R34, R47, R26 ;  /* 0x0000002f22277223 */ /* 0x000fe2000001001a */
[----:B------:R-:W-:Y:S01]  /*19460*/  FFMA.FTZ R36, R32, R44, -R15 ;  /* 0x0000002c20247223 */ /* 0x000fe2000001080f */
[----:B------:R-:W-:Y:S01]  /*19470*/  FFMA.FTZ R38, R34, R46, -R21 ;  /* 0x0000002e22267223 */ /* 0x000fe20000010815 */
[C---:B---3--:R-:W-:Y:S01]  /*19480*/  FMUL.FTZ R26, R25.reuse, R40 ;  /* 0x00000028191a7220 */ /* 0x048fe20000410000 */
[----:B------:R-:W-:Y:S01]  /*19490*/  FMUL.FTZ R15, R25, R41 ;  /* 0x00000029190f7220 */ /* 0x000fe20000410000 */
[C---:B------:R-:W-:Y:S01]  /*194a0*/  FMUL.FTZ R23, R27.reuse, R42 ;  /* 0x0000002a1b177220 */ /* 0x040fe20000410000 */
[----:B------:R-:W-:Y:S01]  /*194b0*/  FMUL.FTZ R21, R27, R43 ;  /* 0x0000002b1b157220 */ /* 0x000fe20000410000 */
[----:B------:R-:W-:Y:S01]  /*194c0*/  FFMA.FTZ R37, R32, R45, R24 ;  /* 0x0000002d20257223 */ /* 0x000fe20000010018 */
[C---:B------:R-:W-:Y:S01]  /*194d0*/  FFMA.FTZ R25, R28.reuse, R41, R26 ;  /* 0x000000291c197223 */ /* 0x040fe2000001001a */
[----:B------:R-:W-:Y:S01]  /*194e0*/  FFMA.FTZ R24, R28, R40, -R15 ;  /* 0x000000281c187223 */ /* 0x000fe2000001080f */
        /* <DEDUP_REMOVED lines=8> */
.L_x_2510:
[----:B------:R-:W-:Y:S05]  /*19570*/  BSYNC B0 ;  /* 0x0000000000007941 */ /* 0x000fea0003800000 */
.L_x_2509:
[----:B------:R-:W-:-:S04]  /*19580*/  SHF.R.S32.HI R14, RZ, 0x1, R14 ;  /* 0x00000001ff0e7819 */ /* 0x000fc8000001140e */
[----:B------:R-:W-:-:S13]  /*19590*/  ISETP.GE.AND P0, PT, R14, 0x20, PT ;  /* 0x000000200e00780c */ /* 0x000fda0003f06270 */
[----:B------:R-:W-:Y:S05]  /*195a0*/  @P0 BRA `(.L_x_2511) ;  /* 0xfffffffc00740947 */ /* 0x000fea000383ffff */
[----:B------:R-:W-:-:S11]  /*195b0*/  HFMA2.MMA R2, -RZ, RZ, 0, 1.9073486328125e-06 ;  /* 0x00000020ff027435 */ /* 0x000fd600000001ff */
.L_x_2508:
[----:B------:R-:W-:Y:S01]  /*195c0*/  BAR.SYNC.DEFER_BLOCKING 0x0 ;  /* 0x0000000000007b1d */ /* 0x000fe20000010000 */
[----:B------:R-:W-:-:S13]  /*195d0*/  ISETP.GE.AND P0, PT, R2, 0x2, PT ;  /* 0x000000020200780c */ /* 0x000fda0003f06270 */
[----:B------:R-:W-:Y:S05]  /*195e0*/  @!P0 BRA `(.L_x_2507) ;  /* 0x0000000000908947 */ /* 0x000fea0003800000 */
[----:B------:R-:W-:-:S07]  /*195f0*/  MOV R0, 0x1 ;  /* 0x0000000100007802 */ /* 0x000fce0000000f00 */
.L_x_2512:
[----:B------:R-:W4:Y:S04]  /*19600*/  SHFL.DOWN PT, R21, R39, R0, 0x1f ;  /* 0x08001f0027157589 */ /* 0x000f2800000e0000 */
[----:B--2---:R-:W2:Y:S04]  /*19610*/  SHFL.DOWN PT, R29, R25, R0, 0x1f ;  /* 0x08001f00191d7589 */ /* 0x004ea800000e0000 */
[----:B------:R-:W5:Y:S04]  /*19620*/  SHFL.DOWN PT, R33, R27, R0, 0x1f ;  /* 0x08001f001b217589 */ /* 0x000f6800000e0000 */
[----:B------:R-:W0:Y:S04]  /*19630*/  SHFL.DOWN PT, R14, R37, R0, 0x1f ;  /* 0x08001f00250e7589 */ /* 0x000e2800000e0000 */
[----:B---3--:R-:W3:Y:S04]  /*19640*/  SHFL.DOWN PT, R3, R32, R0, 0x1f ;  /* 0x08001f0020037589 */ /* 0x008ee800000e0000 */
[----:B------:R-:W1:Y:S04]  /*19650*/  SHFL.DOWN PT, R17, R34, R0, 0x1f ;  /* 0x08001f0022117589 */ /* 0x000e6800000e0000 */
[----:B------:R-:W1:Y:S01]  /*19660*/  SHFL.DOWN PT, R23, R28, R0, 0x1f ;  /* 0x08001f001c177589 */ /* 0x000e6200000e0000 */
[----:B----4-:R-:W-:-:S03]  /*19670*/  FMUL.FTZ R26, R21, R39 ;  /* 0x00000027151a7220 */ /* 0x010fc60000410000 */
[----:B------:R4:W1:Y:S01]  /*19680*/  SHFL.DOWN PT, R31, R30, R0, 0x1f ;  /* 0x08001f001e1f7589 */ /* 0x00086200000e0000 */
[----:B--2---:R-:W-:Y:S01]  /*19690*/  FMUL.FTZ R38, R29, R25 ;  /* 0x000000191d267220 */ /* 0x004fe20000410000 */
[----:B-----5:R-:W-:Y:S01]  /*196a0*/  FMUL.FTZ R42, R33, R27 ;  /* 0x0000001b212a7220 */ /* 0x020fe20000410000 */
[-C--:B0-----:R-:W-:Y:S01]  /*196b0*/  FMUL.FTZ R24, R14, R37.reuse ;  /* 0x000000250e187220 */ /* 0x081fe20000410000 */
[----:B----4-:R-:W-:Y:S01]  /*196c0*/  SHF.L.U32 R0, R0, 0x1, RZ ;  /* 0x0000000100007819 */ /* 0x010fe200000006ff */
[C---:B---3--:R-:W-:Y:S02]  /*196d0*/  FMUL.FTZ R15, R3.reuse, R37 ;  /* 0x00000025030f7220 */ /* 0x048fe40000410000 */
[----:B------:R-:W-:Y:S01]  /*196e0*/  FFMA.FTZ R24, R3, R32, -R24 ;  /* 0x0000002003187223 */ /* 0x000fe20000010818 */
[----:B------:R-:W-:Y:S01]  /*196f0*/  ISETP.GE.AND P0, PT, R0, R2, PT ;  /* 0x000000020000720c */ /* 0x000fe20003f06270 */
[C---:B-1----:R-:W-:Y:S01]  /*19700*/  FMUL.FTZ R36, R17.reuse, R39 ;  /* 0x0000002711247220 */ /* 0x042fe20000410000 */
        /* <DEDUP_REMOVED lines=18> */
.L_x_2507:
        /* <DEDUP_REMOVED lines=9> */
[----:B--23--:R-:W2:Y:S04]  /*198c0*/  LDG.E.64 R2, desc[UR60][R4.64] ;  /* 0x0000003c04027981 */ /* 0x00cea8000c1e1b00 */
[----:B------:R-:W3:Y:S04]  /*198d0*/  LDG.E.64 R8, desc[UR60][R4.64+0x8] ;  /* 0x0000083c04087981 */ /* 0x000ee8000c1e1b00 */
[----:B------:R-:W4:Y:S04]  /*198e0*/  LDG.E.64 R10, desc[UR60][R4.64+0x10] ;  /* 0x0000103c040a7981 */ /* 0x000f28000c1e1b00 */
[----:B------:R-:W5:Y:S01]  /*198f0*/  LDG.E.64 R12, desc[UR60][R4.64+0x18] ;  /* 0x0000183c040c7981 */ /* 0x000f62000c1e1b00 */
[-C--:B--2---:R-:W-:Y:S01]  /*19900*/  FMUL.FTZ R7, R37, R3.reuse ;  /* 0x0000000325077220 */ /* 0x084fe20000410000 */
[----:B------:R-:W-:Y:S01]  /*19910*/  FMUL.FTZ R0, R32, R3 ;  /* 0x0000000320007220 */ /* 0x000fe20000410000 */
[-C--:B---3--:R-:W-:Y:S01]  /*19920*/  FMUL.FTZ R3, R39, R9.reuse ;  /* 0x0000000927037220 */ /* 0x088fe20000410000 */
[----:B------:R-:W-:Y:S01]  /*19930*/  FMUL.FTZ R6, R34, R9 ;  /* 0x0000000922067220 */ /* 0x000fe20000410000 */
[-C--:B------:R-:W-:Y:S01]  /*19940*/  FFMA.FTZ R32, R32, R2.reuse, -R7 ;  /* 0x0000000220207223 */ /* 0x080fe20000010807 */
[----:B------:R-:W-:Y:S01]  /*19950*/  FFMA.FTZ R37, R37, R2, R0 ;  /* 0x0000000225257223 */ /* 0x000fe20000010000 */
[-C--:B------:R-:W-:Y:S01]  /*19960*/  FFMA.FTZ R34, R34, R8.reuse, -R3 ;  /* 0x0000000822227223 */ /* 0x080fe20000010803 */
[-C--:B----4-:R-:W-:Y:S01]  /*19970*/  FMUL.FTZ R3, R25, R11.reuse ;  /* 0x0000000b19037220 */ /* 0x090fe20000410000 */
[----:B------:R-:W-:Y:S01]  /*19980*/  FMUL.FTZ R0, R28, R11 ;  /* 0x0000000b1c007220 */ /* 0x000fe20000410000 */
[----:B------:R-:W-:Y:S01]  /*19990*/  FFMA.FTZ R39, R39, R8, R6 ;  /* 0x0000000827277223 */ /* 0x000fe20000010006 */
[-C--:B-----5:R-:W-:Y:S01]  /*199a0*/  FMUL.FTZ R7, R27, R13.reuse ;  /* 0x0000000d1b077220 */ /* 0x0a0fe20000410000 */
[----:B------:R-:W-:Y:S01]  /*199b0*/  FMUL.FTZ R2, R30, R13 ;  /* 0x0000000d1e027220 */ /* 0x000fe20000410000 */
[-C--:B------:R-:W-:Y:S01]  /*199c0*/  FFMA.FTZ R28, R28, R10.reuse, -R3 ;  /* 0x0000000a1c1c7223 */ /* 0x080fe20000010803 */
[----:B------:R-:W-:Y:S01]  /*199d0*/  FFMA.FTZ R25, R25, R10, R0 ;  /* 0x0000000a19197223 */ /* 0x000fe20000010000 */
[-C--:B------:R-:W-:Y:S01]  /*199e0*/  FFMA.FTZ R30, R30, R12.reuse, -R7 ;  /* 0x0000000c1e1e7223 */ /* 0x080fe20000010807 */
[----:B------:R-:W-:-:S07]  /*199f0*/  FFMA.FTZ R27, R27, R12, R2 ;  /* 0x0000000c1b1b7223 */ /* 0x000fce0000010002 */
.L_x_2514:
[----:B------:R-:W-:Y:S05]  /*19a00*/  @!P1 BRA `(.L_x_2515) ;  /* 0x00000004007c9947 */ /* 0x000fea0003800000 */
[----:B------:R-:W4:Y:S02]  /*19a10*/  LDC R17, c[0x0][0x62c] ;  /* 0x00018b00ff117b82 */ /* 0x000f240000000800 */
[----:B----4-:R-:W-:-:S04]  /*19a20*/  ISETP.NE.AND P0, PT, R17, 0x1, PT ;  /* 0x000000011100780c */ /* 0x010fc80003f05270 */
[----:B------:R-:W-:-:S09]  /*19a30*/  P2R R0, PR, RZ, 0x1 ;  /* 0x00000001ff007803 */ /* 0x000fd20000000000 */
[----:B------:R-:W-:Y:S05]  /*19a40*/  @!P0 BRA `(.L_x_2516) ;  /* 0x0000000000408947 */ /* 0x000fea0003800000 */
[----:B------:R-:W-:Y:S01]  /*19a50*/  MOV R0, 0x660 ;  /* 0x0000066000007802 */ /* 0x000fe20000000f00 */
[----:B------:R-:W-:Y:S01]  /*19a60*/  ULDC.64 UR4, c[0x4][0x650] ;  /* 0x0101940000047ab9 */ /* 0x000fe20000000a00 */
[----:B------:R-:W-:Y:S01]  /*19a70*/  ULDC.64 UR6, c[0x4][0x640] ;  /* 0x0101900000067ab9 */ /* 0x000fe20000000a00 */
[----:B------:R-:W-:Y:S01]  /*19a80*/  MOV R4, UR4 ;  /* 0x0000000400047c02 */ /* 0x000fe20008000f00 */
[----:B--23--:R2:W3:Y:S01]  /*19a90*/  LDC.64 R2, c[0x4][R0] ;  /* 0x0100000000027b82 */ /* 0x00c4e20000000a00 */
[----:B------:R-:W-:Y:S01]  /*19aa0*/  MOV R5, UR5 ;  /* 0x0000000500057c02 */ /* 0x000fe20008000f00 */
[----:B------:R-:W-:Y:S01]  /*19ab0*/  ULDC.64 UR4, c[0x4][0x438] ;  /* 0x01010e0000047ab9 */ /* 0x000fe20000000a00 */
[----:B------:R-:W-:Y:S01]  /*19ac0*/  HFMA2.MMA R8, -RZ, RZ, 0, 4.4763088226318359375e-05 ;  /* 0x000002efff087435 */ /* 0x000fe200000001ff */
[----:B------:R-:W-:Y:S01]  /*19ad0*/  IMAD.U32 R6, RZ, RZ, UR6 ;  /* 0x00000006ff067e24 */ /* 0x000fe2000f8e00ff */
[----:B------:R-:W-:Y:S01]  /*19ae0*/  MOV R7, UR7 ;  /* 0x0000000700077c02 */ /* 0x000fe20008000f00 */
[----:B------:R-:W-:Y:S01]  /*19af0*/  IMAD.MOV.U32 R12, RZ, RZ, 0x1 ;  /* 0x00000001ff0c7424 */ /* 0x000fe200078e00ff */
[----:B------:R-:W-:-:S02]  /*19b00*/  MOV R10, UR4 ;  /* 0x00000004000a7c02 */ /* 0x000fc40008000f00 */
[----:B------:R-:W-:Y:S02]  /*19b10*/  MOV R11, UR5 ;  /* 0x00000005000b7c02 */ /* 0x000fe40008000f00 */
[----:B--2---:R-:W-:-:S07]  /*19b20*/  MOV R13, RZ ;  /* 0x000000ff000d7202 */ /* 0x004fce0000000f00 */
[----:B------:R-:W-:-:S07]  /*19b30*/  LEPC R20, `(.L_x_2516) ;  /* 0x000000001014794e */ /* 0x000fce0000000000 */
[----:B01-3--:R-:W-:Y:S05]  /*19b40*/  CALL.ABS.NOINC R2 ;  /* 0x0000000002007343 */ /* 0x00bfea0003c00000 */
.L_x_2516:
[----:B------:R-:W-:Y:S01]  /*19b50*/  ULDC.64 UR4, c[0x0][0x5f8] ;  /* 0x00017e0000047ab9 */ /* 0x000fe20000000a00 */
[----:B--2---:R-:W-:Y:S02]  /*19b60*/  MOV R33, R37 ;  /* 0x0000002500217202 */ /* 0x004fe40000000f00 */
        /* <DEDUP_REMOVED lines=9> */
[----:B---3--:R3:W4:Y:S01]  /*19c00*/  LDC.64 R2, c[0x4][R0] ;  /* 0x0100000000027b82 */ /* 0x0087220000000a00 */
[----:B------:R-:W-:Y:S01]  /*19c10*/  IMAD.U32 R5, RZ, RZ, UR5 ;  /* 0x00000005ff057e24 */ /* 0x000fe2000f8e00ff */
[----:B------:R-:W-:Y:S01]  /*19c20*/  ULDC.64 UR4, c[0x4][0x640] ;  /* 0x0101900000047ab9 */ /* 0x000fe20000000a00 */
[----:B------:R-:W-:Y:S01]  /*19c30*/  HFMA2.MMA R12, -RZ, RZ, 0, 5.9604644775390625e-08 ;  /* 0x00000001ff0c7435 */ /* 0x000fe200000001ff */
[----:B------:R-:W-:Y:S01]  /*19c40*/  MOV R6, UR4 ;  /* 0x0000000400067c02 */ /* 0x000fe20008000f00 */
[----:B------:R-:W-:Y:S01]  /*19c50*/  IMAD.MOV.U32 R8, RZ, RZ, 0x2ef ;  /* 0x000002efff087424 */ /* 0x000fe200078e00ff */
[----:B------:R-:W-:-:S02]  /*19c60*/  MOV R7, UR5 ;  /* 0x0000000500077c02 */ /* 0x000fc40008000f00 */
[----:B------:R-:W-:Y:S02]  /*19c70*/  MOV R10, UR6 ;  /* 0x00000006000a7c02 */ /* 0x000fe40008000f00 */
[----:B------:R-:W-:Y:S02]  /*19c80*/  MOV R11, UR7 ;  /* 0x00000007000b7c02 */ /* 0x000fe40008000f00 */
[----:B---3--:R-:W-:-:S07]  /*19c90*/  MOV R13, RZ ;  /* 0x000000ff000d7202 */ /* 0x008fce0000000f00 */
[----:B------:R-:W-:-:S07]  /*19ca0*/  LEPC R20, `(.L_x_2517) ;  /* 0x000000001014794e */ /* 0x000fce0000000000 */
[----:B012-4-:R-:W-:Y:S05]  /*19cb0*/  CALL.ABS.NOINC R2 ;  /* 0x0000000002007343 */ /* 0x017fea0003c00000 */
.L_x_2517:
[----:B------:R-:W-:Y:S01]  /*19cc0*/  ULDC.64 UR4, c[0x0][0x5f8] ;  /* 0x00017e0000047ab9 */ /* 0x000fe20000000a00 */
[----:B------:R-:W-:Y:S02]  /*19cd0*/  MOV R35, R39 ;  /* 0x0000002700237202 */ /* 0x000fe40000000f00 */
[----:B------:R-:W-:Y:S02]  /*19ce0*/  IADD3 R2, P0, R19, UR4, RZ ;  /* 0x0000000413027c10 */ /* 0x000fe4000ff1e0ff */
[----:B------:R-:W-:Y:S02]  /*19cf0*/  ISETP.NE.AND P6, PT, R17, 0x1, PT ;  /* 0x000000011100780c */ /* 0x000fe40003fc5270 */
[----:B---3--:R-:W-:-:S05]  /*19d00*/  IADD3.X R3, RZ, UR5, RZ, P0, !PT ;  /* 0x00000005ff037c10 */ /* 0x008fca00087fe4ff */
[----:B------:R3:W-:Y:S06]  /*19d10*/  STG.E.64 desc[UR60][R2.64], R34 ;  /* 0x0000002202007986 */ /* 0x0007ec000c101b3c */
[----:B------:R-:W-:Y:S05]  /*19d20*/  @!P6 BRA `(.L_x_2518) ;  /* 0x000000000040e947 */ /* 0x000fea0003800000 */
[----:B------:R-:W-:Y:S01]  /*19d30*/  MOV R0, 0x660 ;  /* 0x0000066000007802 */ /* 0x000fe20000000f00 */
[----:B------:R-:W-:Y:S01]  /*19d40*/  ULDC.64 UR4, c[0x4][0x650] ;  /* 0x0101940000047ab9 */ /* 0x000fe20000000a00 */
[----:B------:R-:W-:Y:S01]  /*19d50*/  ULDC.64 UR6, c[0x4][0x438] ;  /* 0x01010e0000067ab9 */ /* 0x000fe20000000a00 */
[----:B------:R-:W-:Y:S01]  /*19d60*/  IMAD.U32 R4, RZ, RZ, UR4 ;  /* 0x00000004ff047e24 */ /* 0x000fe2000f8e00ff */
[----:B---3--:R3:W4:Y:S01]  /*19d70*/  LDC.64 R2, c[0x4][R0] ;  /* 0x0100000000027b82 */ /* 0x0087220000000a00 */
[----:B------:R-:W-:Y:S01]  /*19d80*/  MOV R5, UR5 ;  /* 0x0000000500057c02 */ /* 0x000fe20008000f00 */
[----:B------:R-:W-:Y:S01]  /*19d90*/  ULDC.64 UR4, c[0x4][0x640] ;  /* 0x0101900000047ab9 */ /* 0x000fe20000000a00 */
[----:B------:R-:W-:Y:S01]  /*19da0*/  HFMA2.MMA R8, -RZ, RZ, 0, 4.4763088226318359375e-05 ;  /* 0x000002efff087435 */ /* 0x000fe200000001ff */
[----:B------:R-:W-:Y:S01]  /*19db0*/  MOV R6, UR4 ;  /* 0x0000000400067c02 */ /* 0x000fe20008000f00 */
[----:B------:R-:W-:Y:S01]  /*19dc0*/  HFMA2.MMA R13, -RZ, RZ, 0, 0 ;  /* 0x00000000ff0d7435 */ /* 0x000fe200000001ff */
[----:B------:R-:W-:Y:S01]  /*19dd0*/  MOV R7, UR5 ;  /* 0x0000000500077c02 */ /* 0x000fe20008000f00 */
[----:B------:R-:W-:Y:S01]  /*19de0*/  IMAD.U32 R11, RZ, RZ, UR7 ;  /* 0x00000007ff0b7e24 */ /* 0x000fe2000f8e00ff */
[----:B------:R-:W-:-:S02]  /*19df0*/  MOV R10, UR6 ;  /* 0x00000006000a7c02 */ /* 0x000fc40008000f00 */
[----:B---3--:R-:W-:-:S07]  /*19e00*/  MOV R12, 0x1 ;  /* 0x00000001000c7802 */ /* 0x008fce0000000f00 */
[----:B------:R-:W-:-:S07]  /*19e10*/  LEPC R20, `(.L_x_2518) ;  /* 0x000000001014794e */ /* 0x000fce0000000000 */
[----:B012-4-:R-:W-:Y:S05]  /*19e20*/  CALL.ABS.NOINC R2 ;  /* 0x0000000002007343 */ /* 0x017fea0003c00000 */
.L_x_2518:
[----:B------:R-:W-:Y:S01]  /*19e30*/  ULDC.64 UR4, c[0x0][0x5f8] ;  /* 0x00017e0000047ab9 */ /* 0x000fe20000000a00 */
[----:B------:R-:W-:Y:S02]  /*19e40*/  MOV R24, R28 ;  /* 0x0000001c00187202 */ /* 0x000fe40000000f00 */
[----:B------:R-:W-:Y:S02]  /*19e50*/  IADD3 R18, P0, R18, UR4, RZ ;  /* 0x0000000412127c10 */ /* 0x000fe4000ff1e0ff */
[----:B------:R-:W-:-:S03]  /*19e60*/  ISETP.NE.AND P6, PT, R17, 0x1, PT ;  /* 0x000000011100780c */ /* 0x000fc60003fc5270 */
[----:B------:R-:W-:-:S05]  /*19e70*/  IMAD.X R19, RZ, RZ, UR5, P0 ;  /* 0x00000005ff137e24 */ /* 0x000fca00080e06ff */
[----:B------:R4:W-:Y:S05]  /*19e80*/  STG.E.64 desc[UR60][R18.64], R24 ;  /* 0x0000001812007986 */ /* 0x0009ea000c101b3c */
[----:B------:R-:W-:Y:S05]  /*19e90*/  @!P6 BRA `(.L_x_2519) ;  /* 0x000000000040e947 */ /* 0x000fea0003800000 */
[----:B------:R-:W-:Y:S01]  /*19ea0*/  MOV R0, 0x660 ;  /* 0x0000066000007802 */ /* 0x000fe20000000f00 */
[----:B------:R-:W-:Y:S01]  /*19eb0*/  ULDC.64 UR4, c[0x4][0x650] ;  /* 0x0101940000047ab9 */ /* 0x000fe20000000a00 */
[----:B------:R-:W-:Y:S01]  /*19ec0*/  ULDC.64 UR6, c[0x4][0x438] ;  /* 0x01010e0000067ab9 */ /* 0x000fe20000000a00 */
[----:B------:R-:W-:Y:S01]  /*19ed0*/  MOV R4, UR4 ;  /* 0x0000000400047c02 */ /* 0x000fe20008000f00 */
[----:B---3--:R3:W0:Y:S01]  /*19ee0*/  LDC.64 R2, c[0x4][R0] ;  /* 0x0100000000027b82 */ /* 0x0086220000000a00 */
        /* <DEDUP_REMOVED lines=11> */
.L_x_2519:
[----:B------:R-:W-:Y:S01]  /*19fa0*/  ULDC.64 UR4, c[0x0][0x5f8] ;  /* 0x00017e0000047ab9 */ /* 0x000fe20000000a00 */
[----:B------:R-:W-:Y:S01]  /*19fb0*/  IMAD.MOV.U32 R26, RZ, RZ, R30 ;  /* 0x000000ffff1a7224 */ /* 0x000fe200078e001e */
[----:B------:R-:W-:-:S04]  /*19fc0*/  IADD3 R16, P0, R16, UR4, RZ ;  /* 0x0000000410107c10 */ /* 0x000fc8000ff1e0ff */
[----:B------:R-:W-:-:S05]  /*19fd0*/  IADD3.X R17, RZ, UR5, RZ, P0, !PT ;  /* 0x00000005ff117c10 */ /* 0x000fca00087fe4ff */
[----:B------:R-:W-:Y:S01]  /*19fe0*/  STG.E.64 desc[UR60][R16.64], R26 ;  /* 0x0000001a10007986 */ /* 0x000fe2000c101b3c */
[----:B------:R-:W-:Y:S05]  /*19ff0*/  EXIT ;  /* 0x000000000000794d */ /* 0x000fea0003800000 */
.L_x_2515:
[----:B--2---:R-:W-:Y:S01]  /*1a000*/  MOV R33, R37 ;  /* 0x0000002500217202 */ /* 0x004fe20000000f00 */
[----:B---3--:R-:W-:Y:S01]  /*1a010*/  IMAD.MOV.U32 R26, RZ, RZ, R30 ;  /* 0x000000ffff1a7224 */ /* 0x008fe200078e001e */
[----:B------:R-:W-:Y:S02]  /*1a020*/  MOV R35, R39 ;  /* 0x0000002700237202 */ /* 0x000fe40000000f00 */
[----:B------:R-:W-:Y:S01]  /*1a030*/  MOV R24, R28 ;  /* 0x0000001c00187202 */ /* 0x000fe20000000f00 */
[----:B------:R-:W-:Y:S04]  /*1a040*/  STG.E.64 desc[UR60][R4.64], R32 ;  /* 0x0000002004007986 */ /* 0x000fe8000c101b3c */
[----:B------:R-:W-:Y:S04]  /*1a050*/  STG.E.64 desc[UR60][R4.64+0x8], R34 ;  /* 0x0000082204007986 */ /* 0x000fe8000c101b3c */
[----:B------:R-:W-:Y:S04]  /*1a060*/  STG.E.64 desc[UR60][R4.64+0x10], R24 ;  /* 0x0000101804007986 */ /* 0x000fe8000c101b3c */
[----:B------:R-:W-:Y:S01]  /*1a070*/  STG.E.64 desc[UR60][R4.64+0x18], R26 ;  /* 0x0000181a04007986 */ /* 0x000fe2000c101b3c */
[----:B------:R-:W-:Y:S05]  /*1a080*/  EXIT ;  /* 0x000000000000794d */ /* 0x000fea0003800000 */
.L_x_2513:
        /* <DEDUP_REMOVED lines=24> */
.L_x_2520:
        /* <DEDUP_REMOVED lines=18> */
[----:B--2---:R-:W-:-:S07]  /*1a330*/  MOV R12, 0x1 ;  /* 0x00000001000c7802 */ /* 0x004fce0000000f00 */
[----:B------:R-:W-:-:S07]  /*1a340*/  LEPC R20, `(.L_x_2522) ;  /* 0x000000001014794e */ /* 0x000fce0000000000 */
[----:B01-3--:R-:W-:Y:S05]  /*1a350*/  CALL.ABS.NOINC R2 ;  /* 0x0000000002007343 */ /* 0x00bfea0003c00000 */
.L_x_2522:
[----:B------:R-:W-:Y:S01]  /*1a360*/  ULDC.64 UR4, c[0x0][0x5f8] ;  /* 0x00017e0000047ab9 */ /* 0x000fe20000000a00 */
[----:B--2---:R-:W-:Y:S02]  /*1a370*/  MOV R33, R37 ;  /* 0x0000002500217202 */ /* 0x004fe40000000f00 */
        /* <DEDUP_REMOVED lines=9> */
[----:B---3--:R3:W4:Y:S01]  /*1a410*/  LDC.64 R2, c[0x4][R0] ;  /* 0x0100000000027b82 */ /* 0x0087220000000a00 */
        /* <DEDUP_REMOVED lines=8> */
[----:B---3--:R-:W-:-:S07]  /*1a4a0*/  MOV R12, 0x1 ;  /* 0x00000001000c7802 */ /* 0x008fce0000000f00 */
[----:B------:R-:W-:-:S07]  /*1a4b0*/  LEPC R20, `(.L_x_2523) ;  /* 0x000000001014794e */ /* 0x000fce0000000000 */
[----:B012-4-:R-:W-:Y:S05]  /*1a4c0*/  CALL.ABS.NOINC R2 ;  /* 0x0000000002007343 */ /* 0x017fea0003c00000 */
.L_x_2523:
        /* <DEDUP_REMOVED lines=20> */
[----:B---3--:R-:W-:-:S07]  /*1a610*/  MOV R13, RZ ;  /* 0x000000ff000d7202 */ /* 0x008fce0000000f00 */
[----:B------:R-:W-:-:S07]  /*1a620*/  LEPC R20, `(.L_x_2524) ;  /* 0x000000001014794e */ /* 0x000fce0000000000 */
[----:B012-4-:R-:W-:Y:S05]  /*1a630*/  CALL.ABS.NOINC R2 ;  /* 0x0000000002007343 */ /* 0x017fea0003c00000 */
.L_x_2524:
        /* <DEDUP_REMOVED lines=11> */
[----:B---3--:R3:W0:Y:S01]  /*1a6f0*/  LDC.64 R2, c[0x4][R0] ;  /* 0x0100000000027b82 */ /* 0x0086220000000a00 */
        /* <DEDUP_REMOVED lines=11> */
.L_x_2525:
[----:B------:R-:W-:Y:S01]  /*1a7b0*/  ULDC.64 UR4, c[0x0][0x5f8] ;  /* 0x00017e0000047ab9 */ /* 0x000fe20000000a00 */
[----:B------:R-:W-:Y:S02]  /*1a7c0*/  MOV R26, R30 ;  /* 0x0000001e001a7202 */ /* 0x000fe40000000f00 */
[----:B------:R-:W-:-:S04]  /*1a7d0*/  IADD3 R16, P0, R16, UR4, RZ ;  /* 0x0000000410107c10 */ /* 0x000fc8000ff1e0ff */
[----:B------:R-:W-:-:S05]  /*1a7e0*/  IADD3.X R17, RZ, UR5, RZ, P0, !PT ;  /* 0x00000005ff117c10 */ /* 0x000fca00087fe4ff */
[----:B------:R-:W-:Y:S01]  /*1a7f0*/  STG.E.64 desc[UR60][R16.64], R26 ;  /* 0x0000001a10007986 */ /* 0x000fe2000c101b3c */
[----:B------:R-:W-:Y:S05]  /*1a800*/  EXIT ;  /* 0x000000000000794d */ /* 0x000fea0003800000 */
.L_x_2521:
[----:B--2---:R-:W-:Y:S01]  /*1a810*/  IMAD.MOV.U32 R33, RZ, RZ, R37 ;  /* 0x000000ffff217224 */ /* 0x004fe200078e0025 */
[----:B------:R-:W-:Y:S02]  /*1a820*/  MOV R35, R39 ;  /* 0x0000002700237202 */ /* 0x000fe40000000f00 */
[----:B---3--:R-:W-:Y:S02]  /*1a830*/  MOV R24, R28 ;  /* 0x0000001c00187202 */ /* 0x008fe40000000f00 */
[----:B------:R-:W-:Y:S01]  /*1a840*/  MOV R26, R30 ;  /* 0x0000001e001a7202 */ /* 0x000fe20000000f00 */
[----:B------:R-:W-:Y:S04]  /*1a850*/  STG.E.64 desc[UR60][R6.64], R32 ;  /* 0x0000002006007986 */ /* 0x000fe8000c101b3c */
[----:B------:R-:W-:Y:S04]  /*1a860*/  STG.E.64 desc[UR60][R8.64], R34 ;  /* 0x0000002208007986 */ /* 0x000fe8000c101b3c */
[----:B------:R-:W-:Y:S04]  /*1a870*/  STG.E.64 desc[UR60][R10.64], R24 ;  /* 0x000000180a007986 */ /* 0x000fe8000c101b3c */
[----:B------:R-:W-:Y:S01]  /*1a880*/  STG.E.64 desc[UR60][R12.64], R26 ;  /* 0x0000001a0c007986 */ /* 0x000fe2000c101b3c */
[----:B------:R-:W-:Y:S05]  /*1a890*/  EXIT ;  /* 0x000000000000794d */ /* 0x000fea0003800000 */
.L_x_2485:
        /* <DEDUP_REMOVED lines=11> */
[----:B------:R-:W2:Y:S01]  /*1a950*/  LDC.U8 R0, c[0x0][0x628] ;  /* 0x00018a00ff007b82 */ /* 0x000ea20000000000 */
[----:B------:R-:W-:-:S04]  /*1a960*/  ISETP.NE.U32.AND P0, PT, R4, RZ, PT ;  /* 0x000000ff0400720c */ /* 0x000fc80003f05070 */
[----:B------:R-:W-:-:S13]  /*1a970*/  ISETP.NE.AND.EX P0, PT, R20, RZ, PT, P0 ;  /* 0x000000ff1400720c */ /* 0x000fda0003f05300 */
[----:B------:R-:W-:Y:S05]  /*1a980*/  @!P0 BRA `(.L_x_2526) ;  /* 0x0000000800048947 */ /* 0x000fea0003800000 */
[----:B--2---:R-:W-:Y:S01]  /*1a990*/  ISETP.NE.AND P0, PT, R0, RZ, PT ;  /* 0x000000ff0000720c */ /* 0x004fe20003f05270 */
[----:B------:R-:W-:Y:S02]  /*1a9a0*/  ULDC.U8 UR4, c[0x0][0x629] ;  /* 0x00018a4000047ab9 */ /* 0x000fe40000000000 */
[----:B------:R-:W-:-:S10]  /*1a9b0*/  ISETP.NE.AND P1, PT, RZ, UR4, PT ;  /* 0x00000004ff007c0c */ /* 0x000fd4000bf25270 */
[----:B------:R-:W-:Y:S05]  /*1a9c0*/  @!P0 BRA `(.L_x_2527) ;  /* 0x0000000000508947 */ /* 0x000fea0003800000 */
[----:B------:R-:W2:Y:S04]  /*1a9d0*/  LDG.E.64 R2, desc[UR60][R4.64] ;  /* 0x0000003c04027981 */ /* 0x000ea8000c1e1b00 */
        /* <DEDUP_REMOVED lines=19> */
.L_x_2527:
        /* <DEDUP_REMOVED lines=18> */
[----:B--2---:R-:W-:-:S07]  /*1ac30*/  MOV R13, RZ ;  /* 0x000000ff000d7202 */ /* 0x004fce0000000f00 */
[----:B------:R-:W-:-:S07]  /*1ac40*/  LEPC R20, `(.L_x_2529) ;  /* 0x000000001014794e */ /* 0x000fce0000000000 */
[----:B01-3--:R-:W-:Y:S05]  /*1ac50*/  CALL.ABS.NOINC R2 ;  /* 0x0000000002007343 */ /* 0x00bfea0003c00000 */
.L_x_2529:
        /* <DEDUP_REMOVED lines=10> */
[----:B------:R-:W-:Y:S01]  /*1ad00*/  IMAD.U32 R4, RZ, RZ, UR4 ;  /* 0x00000004ff047e24 */ /* 0x000fe2000f8e00ff */
[----:B--2---:R2:W3:Y:S01]  /*1ad10*/  LDC.64 R2, c[0x4][R0] ;  /* 0x0100000000027b82 */ /* 0x0044e20000000a00 */
        /* <DEDUP_REMOVED lines=11> */
.L_x_2530:
[----:B------:R-:W-:Y:S01]  /*1add0*/  ULDC.64 UR4, c[0x0][0x5f8] ;  /* 0x00017e0000047ab9 */ /* 0x000fe20000000a00 */
[----:B------:R-:W-:Y:S01]  /*1ade0*/  IMAD.MOV.U32 R35, RZ, RZ, R67 ;  /* 0x000000ffff237224 */ /* 0x000fe200078e0043 */
        /* <DEDUP_REMOVED lines=9> */
[----:B--2---:R2:W4:Y:S01]  /*1ae80*/  LDC.64 R2, c[0x4][R0] ;  /* 0x0100000000027b82 */ /* 0x0045220000000a00 */
        /* <DEDUP_REMOVED lines=10> */
[----:B01-34-:R-:W-:Y:S05]  /*1af30*/  CALL.ABS.NOINC R2 ;  /* 0x0000000002007343 */ /* 0x01bfea0003c00000 */
.L_x_2531:
[----:B------:R-:W-:Y:S01]  /*1af40*/  ULDC.64 UR4, c[0x0][0x5f8] ;  /* 0x00017e0000047ab9 */ /* 0x000fe20000000a00 */
[----:B------:R-:W-:Y:S01]  /*1af50*/  ISETP.NE.AND P6, PT, R23, 0x1, PT ;  /* 0x000000011700780c */ /* 0x000fe20003fc5270 */
[----:B------:R-:W-:Y:S01]  /*1af60*/  IMAD.MOV.U32 R24, RZ, RZ, R28 ;  /* 0x000000ffff187224 */ /* 0x000fe200078e001c */
[----:B------:R-:W-:-:S04]  /*1af70*/  IADD3 R22, P0, R22, UR4, RZ ;  /* 0x0000000416167c10 */ /* 0x000fc8000ff1e0ff */
[----:B------:R-:W-:-:S05]  /*1af80*/  IADD3.X R23, RZ, UR5, RZ, P0, !PT ;  /* 0x00000005ff177c10 */ /* 0x000fca00087fe4ff */
[----:B------:R4:W-:Y:S02]  /*1af90*/  STG.E.64 desc[UR60][R22.64], R24 ;  /* 0x0000001816007986 */ /* 0x0009e4000c101b3c */
[----:B------:R-:W-:Y:S05]  /*1afa0*/  @!P6 BRA `(.L_x_2532) ;  /* 0x000000000040e947 */ /* 0x000fea0003800000 */
[----:B------:R-:W-:Y:S01]  /*1afb0*/  MOV R0, 0x660 ;  /* 0x0000066000007802 */ /* 0x000fe20000000f00 */
[----:B------:R-:W-:Y:S01]  /*1afc0*/  ULDC.64 UR4, c[0x4][0x650] ;  /* 0x0101940000047ab9 */ /* 0x000fe20000000a00 */
[----:B------:R-:W-:Y:S01]  /*1afd0*/  ULDC.64 UR6, c[0x4][0x438] ;  /* 0x01010e0000067ab9 */ /* 0x000fe20000000a00 */
[----:B------:R-:W-:Y:S01]  /*1afe0*/  MOV R4, UR4 ;  /* 0x0000000400047c02 */ /* 0x000fe20008000f00 */
[----:B--2---:R2:W0:Y:S01]  /*1aff0*/  LDC.64 R2, c[0x4][R0] ;  /* 0x0100000000027b82 */ /* 0x0044220000000a00 */
        /* <DEDUP_REMOVED lines=8> */
[----:B--2---:R-:W-:-:S07]  /*1b080*/  MOV R12, 0x1 ;  /* 0x00000001000c7802 */ /* 0x004fce0000000f00 */
[----:B------:R-:W-:-:S07]  /*1b090*/  LEPC R20, `(.L_x_2532) ;  /* 0x000000001014794e */ /* 0x000fce0000000000 */
[----:B01-34-:R-:W-:Y:S05]  /*1b0a0*/  CALL.ABS.NOINC R2 ;  /* 0x0000000002007343 */ /* 0x01bfea0003c00000 */
.L_x_2532:
[----:B------:R-:W-:Y:S01]  /*1b0b0*/  ULDC.64 UR4, c[0x0][0x5f8] ;  /* 0x00017e0000047ab9 */ /* 0x000fe20000000a00 */
[----:B------:R-:W-:Y:S02]  /*1b0c0*/  MOV R26, R30 ;  /* 0x0000001e001a7202 */ /* 0x000fe40000000f00 */
[----:B--2---:R-:W-:-:S04]  /*1b0d0*/  IADD3 R2, P0, R19, UR4, RZ ;  /* 0x0000000413027c10 */ /* 0x004fc8000ff1e0ff */
[----:B------:R-:W-:-:S05]  /*1b0e0*/  IADD3.X R3, RZ, UR5, RZ, P0, !PT ;  /* 0x00000005ff037c10 */ /* 0x000fca00087fe4ff */
[----:B------:R-:W-:Y:S01]  /*1b0f0*/  STG.E.64 desc[UR60][R2.64], R26 ;  /* 0x0000001a02007986 */ /* 0x000fe2000c101b3c */
[----:B------:R-:W-:Y:S05]  /*1b100*/  EXIT ;  /* 0x000000000000794d */ /* 0x000fea0003800000 */
.L_x_2528:
[----:B------:R-:W-:Y:S01]  /*1b110*/  MOV R33, R65 ;  /* 0x0000004100217202 */ /* 0x000fe20000000f00 */
[----:B------:R-:W-:Y:S01]  /*1b120*/  IMAD.MOV.U32 R24, RZ, RZ, R28 ;  /* 0x000000ffff187224 */ /* 0x000fe200078e001c */
[----:B------:R-:W-:Y:S02]  /*1b130*/  MOV R35, R67 ;  /* 0x0000004300237202 */ /* 0x000fe40000000f00 */
[----:B------:R-:W-:Y:S01]  /*1b140*/  MOV R26, R30 ;  /* 0x0000001e001a7202 */ /* 0x000fe20000000f00 */
[----:B------:R-:W-:Y:S04]  /*1b150*/  STG.E.64 desc[UR60][R4.64], R32 ;  /* 0x0000002004007986 */ /* 0x000fe8000c101b3c */
[----:B------:R-:W-:Y:S04]  /*1b160*/  STG.E.64 desc[UR60][R4.64+0x8], R34 ;  /* 0x0000082204007986 */ /* 0x000fe8000c101b3c */
[----:B------:R-:W-:Y:S04]  /*1b170*/  STG.E.64 desc[UR60][R4.64+0x10], R24 ;  /* 0x0000101804007986 */ /* 0x000fe8000c101b3c */
[----:B------:R-:W-:Y:S01]  /*1b180*/  STG.E.64 desc[UR60][R4.64+0x18], R26 ;  /* 0x0000181a04007986 */ /* 0x000fe2000c101b3c */
[----:B------:R-:W-:Y:S05]  /*1b190*/  EXIT ;  /* 0x000000000000794d */ /* 0x000fea0003800000 */
.L_x_2526:
        /* <DEDUP_REMOVED lines=24> */
.L_x_2533:
        /* <DEDUP_REMOVED lines=20> */
[----:B01-3--:R-:W-:Y:S05]  /*1b460*/  CALL.ABS.NOINC R2 ;  /* 0x0000000002007343 */ /* 0x00bfea0003c00000 */
.L_x_2535:
        /* <DEDUP_REMOVED lines=11> */
[----:B--2---:R2:W3:Y:S01]  /*1b520*/  LDC.64 R2, c[0x4][R0] ;  /* 0x0100000000027b82 */ /* 0x0044e20000000a00 */
        /* <DEDUP_REMOVED lines=11> */
.L_x_2536:
        /* <DEDUP_REMOVED lines=22> */
[----:B01-34-:R-:W-:Y:S05]  /*1b740*/  CALL.ABS.NOINC R2 ;  /* 0x0000000002007343 */ /* 0x01bfea0003c00000 */
.L_x_2537:
[----:B------:R-:W-:Y:S01]  /*1b750*/  ULDC.64 UR4, c[0x0][0x5f8] ;  /* 0x00017e0000047ab9 */ /* 0x000fe20000000a00 */
[----:B------:R-:W-:Y:S02]  /*1b760*/  ISETP.NE.AND P6, PT, R23, 0x1, PT ;  /* 0x000000011700780c */ /* 0x000fe40003fc5270 */
[----:B------:R-:W-:Y:S02]  /*1b770*/  IADD3 R22, P0, R22, UR4, RZ ;  /* 0x0000000416167c10 */ /* 0x000fe4000ff1e0ff */
[----:B------:R-:W-:Y:S02]  /*1b780*/  MOV R24, R28 ;  /* 0x0000001c00187202 */ /* 0x000fe40000000f00 */
[----:B------:R-:W-:-:S05]  /*1b790*/  IADD3.X R23, RZ, UR5, RZ, P0, !PT ;  /* 0x00000005ff177c10 */ /* 0x000fca00087fe4ff */
[----:B------:R4:W-:Y:S02]  /*1b7a0*/  STG.E.64 desc[UR60][R22.64], R24 ;  /* 0x0000001816007986 */ /* 0x0009e4000c101b3c */
[----:B------:R-:W-:Y:S05]  /*1b7b0*/  @!P6 BRA `(.L_x_2538) ;  /* 0x000000000040e947 */ /* 0x000fea0003800000 */
[----:B------:R-:W-:Y:S01]  /*1b7c0*/  MOV R0, 0x660 ;  /* 0x0000066000007802 */ /* 0x000fe20000000f00 */
[----:B------:R-:W-:Y:S01]  /*1b7d0*/  ULDC.64 UR4, c[0x4][0x650] ;  /* 0x0101940000047ab9 */ /* 0x000fe20000000a00 */
[----:B------:R-:W-:Y:S01]  /*1b7e0*/  ULDC.64 UR6, c[0x4][0x438] ;  /* 0x01010e0000067ab9 */ /* 0x000fe20000000a00 */
[----:B------:R-:W-:Y:S01]  /*1b7f0*/  IMAD.U32 R4, RZ, RZ, UR4 ;  /* 0x00000004ff047e24 */ /* 0x000fe2000f8e00ff */
[----:B--2---:R2:W0:Y:S01]  /*1b800*/  LDC.64 R2, c[0x4][R0] ;  /* 0x0100000000027b82 */ /* 0x0044220000000a00 */
        /* <DEDUP_REMOVED lines=11> */
.L_x_2538:
[----:B------:R-:W-:Y:S01]  /*1b8c0*/  ULDC.64 UR4, c[0x0][0x5f8] ;  /* 0x00017e0000047ab9 */ /* 0x000fe20000000a00 */
[----:B------:R-:W-:Y:S02]  /*1b8d0*/  MOV R26, R30 ;  /* 0x0000001e001a7202 */ /* 0x000fe40000000f00 */
[----:B--2---:R-:W-:-:S05]  /*1b8e0*/  IADD3 R2, P0, R19, UR4, RZ ;  /* 0x0000000413027c10 */ /* 0x004fca000ff1e0ff */
[----:B------:R-:W-:-:S05]  /*1b8f0*/  IMAD.X R3, RZ, RZ, UR5, P0 ;  /* 0x00000005ff037e24 */ /* 0x000fca00080e06ff */
[----:B------:R-:W-:Y:S01]  /*1b900*/  STG.E.64 desc[UR60][R2.64], R26 ;  /* 0x0000001a02007986 */ /* 0x000fe2000c101b3c */
[----:B------:R-:W-:Y:S05]  /*1b910*/  EXIT ;  /* 0x000000000000794d */ /* 0x000fea0003800000 */
.L_x_2534:
[----:B------:R-:W-:Y:S02]  /*1b920*/  MOV R33, R65 ;  /* 0x0000004100217202 */ /* 0x000fe40000000f00 */
[----:B------:R-:W-:Y:S02]  /*1b930*/  MOV R35, R67 ;  /* 0x0000004300237202 */ /* 0x000fe40000000f00 */
[----:B------:R-:W-:Y:S01]  /*1b940*/  MOV R24, R28 ;  /* 0x0000001c00187202 */ /* 0x000fe20000000f00 */
[----:B------:R-:W-:Y:S01]  /*1b950*/  STG.E.64 desc[UR60][R6.64], R32 ;  /* 0x0000002006007986 */ /* 0x000fe2000c101b3c */
[----:B------:R-:W-:-:S03]  /*1b960*/  MOV R26, R30 ;  /* 0x0000001e001a7202 */ /* 0x000fc60000000f00 */
[----:B------:R-:W-:Y:S04]  /*1b970*/  STG.E.64 desc[UR60][R8.64], R34 ;  /* 0x0000002208007986 */ /* 0x000fe8000c101b3c */
[----:B------:R-:W-:Y:S04]  /*1b980*/  STG.E.64 desc[UR60][R10.64], R24 ;  /* 0x000000180a007986 */ /* 0x000fe8000c101b3c */
[----:B------:R-:W-:Y:S01]  /*1b990*/  STG.E.64 desc[UR60][R12.64], R26 ;  /* 0x0000001a0c007986 */ /* 0x000fe2000c101b3c */
[----:B------:R-:W-:Y:S05]  /*1b9a0*/  EXIT ;  /* 0x000000000000794d */ /* 0x000fea0003800000 */
.L_x_2539:
        /* <DEDUP_REMOVED lines=13> */
.L_x_8781:


//--------------------- .text._ZN2at6native13reduce_kernelILi256ELi1ENS0_8ReduceOpIN3c107complexIdEENS0_14func_wrapper_tIS5_NS0_55_GLOBAL__N__0955718d_22_SparseCsrTensorMath_cu_868dd54514ReductionMulOpIS5_EEEEjS5_Li4ELi4EEEEEvT1_ --------------------------
	.section	.text._ZN2at6native13reduce_kernelILi256ELi1ENS0_8ReduceOpIN3c107complexIdEENS0_14func_wrapper_tIS5_NS0_55_GLOBAL__N__0955718d_22_SparseCsrTensorMath_cu_868dd54514ReductionMulOpIS5_EEEEjS5_Li4ELi4EEEEEvT1_,"ax",@progbits
	.align	128
.text._ZN2at6native13reduce_kernelILi256ELi1ENS0_8ReduceOpIN3c107complexIdEENS0_14func_wrapper_tIS5_NS0_55_GLOBAL__N__0955718d_22_SparseCsrTensorMath_cu_868dd54514ReductionMulOpIS5_EEEEjS5_Li4ELi4EEEEEvT1_:
        .type           _ZN2at6native13reduce_kernelILi256ELi1ENS0_8ReduceOpIN3c107complexIdEENS0_14func_wrapper_tIS5_NS0_55_GLOBAL__N__0955718d_22_SparseCsrTensorMath_cu_868dd54514ReductionMulOpIS5_EEEEjS5_Li4ELi4EEEEEvT1_,@function
        .size           _ZN2at6native13reduce_kernelILi256ELi1ENS0_8ReduceOpIN3c107complexIdEENS0_14func_wrapper_tIS5_NS0_55_GLOBAL__N__0955718d_22_SparseCsrTensorMath_cu_868dd54514ReductionMulOpIS5_EEEEjS5_Li4ELi4EEEEEvT1_,(.L_x_8782 - _ZN2at6native13reduce_kernelILi256ELi1ENS0_8ReduceOpIN3c107complexIdEENS0_14func_wrapper_tIS5_NS0_55_GLOBAL__N__0955718d_22_SparseCsrTensorMath_cu_868dd54514ReductionMulOpIS5_EEEEjS5_Li4ELi4EEEEEvT1_)
        .other          _ZN2at6native13reduce_kernelILi256ELi1ENS0_8ReduceOpIN3c107complexIdEENS0_14func_wrapper_tIS5_NS0_55_GLOBAL__N__0955718d_22_SparseCsrTensorMath_cu_868dd54514ReductionMulOpIS5_EEEEjS5_Li4ELi4EEEEEvT1_,@"STO_CUDA_ENTRY STV_DEFAULT"
_ZN2at6native13reduce_kernelILi256ELi1ENS0_8ReduceOpIN3c107complexIdEENS0_14func_wrapper_tIS5_NS0_55_GLOBAL__N__0955718d_22_SparseCsrTensorMath_cu_868dd54514ReductionMulOpIS5_EEEEjS5_Li4ELi4EEEEEvT1_:
        /* <DEDUP_REMOVED lines=9> */
[----:B------:R-:W-:Y:S01]  /*0090*/  IMAD.MOV.U32 R4, RZ, RZ, RZ ;  /* 0x000000ffff047224 */ /* 0x000fe200078e00ff */
[----:B------:R-:W-:Y:S01]  /*00a0*/  ULDC.64 UR6, c[0x0][0x408] ;  /* 0x0001020000067ab9 */ /* 0x000fe20000000a00 */
[----:B------:R-:W-:Y:S01]  /*00b0*/  IMAD R2, R3, UR5, RZ ;  /* 0x0000000503027c24 */ /* 0x000fe2000f8e02ff */
[----:B------:R-:W-:Y:S01]  /*00c0*/  ULDC UR5, c[0x0][0x258] ;  /* 0x0000960000057ab9 */ /* 0x000fe20000000800 */
[----:B------:R-:W-:Y:S02]  /*00d0*/  ISETP.NE.AND P0, PT, R0, 0x1, PT ;  /* 0x000000010000780c */ /* 0x000fe40003f05270 */
[----:B------:R-:W1:Y:S01]  /*00e0*/  LDC R7, c[0x0][0x240] ;  /* 0x00009000ff077b82 */ /* 0x000e620000000800 */
[----:B0-----:R-:W-:-:S04]  /*00f0*/  IMAD R2, R5, UR5, R2 ;  /* 0x0000000505027c24 */ /* 0x001fc8000f8e0202 */
[----:B-1----:R-:W-:Y:S01]  /*0100*/  IMAD R5, R7, UR4, R2 ;  /* 0x0000000407057c24 */ /* 0x002fe2000f8e0202 */
[----:B------:R-:W-:-:S03]  /*0110*/  ULDC UR4, c[0x0][0x410] ;  /* 0x0001040000047ab9 */ /* 0x000fc60000000800 */
        /* <DEDUP_REMOVED lines=269> */
.L_x_2540:
        /* <DEDUP_REMOVED lines=10> */
[----:B------:R-:W-:Y:S01]  /*1290*/  IMAD.U32 R2, RZ, RZ, UR6 ;  /* 0x00000006ff027e24 */ /* 0x000fe2000f8e00ff */
[----:B------:R-:W-:Y:S01]  /*12a0*/  ULDC.64 UR36, c[0x0][0x208] ;  /* 0x0000820000247ab9 */ /* 0x000fe20000000a00 */
[----:B------:R-:W-:Y:S01]  /*12b0*/  BSSY B0, `(.L_x_2541) ;  /* 0x0000aed000007945 */ /* 0x000fe20003800000 */
[----:B------:R-:W-:-:S02]  /*12c0*/  CS2R R22, SRZ ;  /* 0x0000000000167805 */ /* 0x000fc4000001ff00 */
[----:B------:R-:W-:Y:S01]  /*12d0*/  CS2R R16, SRZ ;  /* 0x0000000000107805 */ /* 0x000fe2000001ff00 */
        /* <DEDUP_REMOVED lines=14> */
[----:B------:R-:W0:Y:S01]  /*13c0*/  LDC.64 R36, c[0x0][0x220] ;  /* 0x00008800ff247b82 */ /* 0x000e220000000a00 */
[----:B------:R-:W-:Y:S01]  /*13d0*/  SHF.R.U64 R6, R42, 0x4, R43 ;  /* 0x000000042a067819 */ /* 0x000fe2000000122b */
[----:B------:R-:W-:Y:S01]  /*13e0*/  ULDC UR4, c[0x0][0x234] ;  /* 0x00008d0000047ab9 */ /* 0x000fe20000000800 */
[----:B------:R-:W-:Y:S02]  /*13f0*/  BSSY B1, `(.L_x_2544) ;  /* 0x000002d000017945 */ /* 0x000fe40003800000 */
[----:B------:R-:W-:Y:S01]  /*1400*/  LOP3.LUT R12, R6, 0x3, RZ, 0xc0, !PT ;  /* 0x00000003060c7812 */ /* 0x000fe200078ec0ff */
[----:B------:R-:W-:Y:S02]  /*1410*/  IMAD.U32 R6, RZ, RZ, UR4 ;  /* 0x00000004ff067e24 */ /* 0x000fe4000f8e00ff */
[----:B------:R-:W1:Y:S01]  /*1420*/  LDC.64 R44, c[0x0][0x228] ;  /* 0x00008a00ff2c7b82 */ /* 0x000e620000000a00 */
[----:B------:R-:W-:Y:S02]  /*1430*/  ISETP.NE.AND P0, PT, R12, RZ, PT ;  /* 0x000000ff0c00720c */ /* 0x000fe40003f05270 */
[----:B0-----:R-:W-:Y:S01]  /*1440*/  MOV R24, R36 ;  /* 0x0000002400187202 */ /* 0x001fe20000000f00 */
[----:B------:R-:W-:Y:S01]  /*1450*/  IMAD.MOV.U32 R25, RZ, RZ, R37 ;  /* 0x000000ffff197224 */ /* 0x000fe200078e0025 */
[----:B-1----:R-:W-:Y:S01]  /*1460*/  MOV R28, R44 ;  /* 0x0000002c001c7202 */ /* 0x002fe20000000f00 */
[----:B------:R-:W-:-:S08]  /*1470*/  IMAD.MOV.U32 R29, RZ, RZ, R45 ;  /* 0x000000ffff1d7224 */ /* 0x000fd000078e002d */
        /* <DEDUP_REMOVED lines=15> */
.L_x_2549:
[----:B------:R-:W-:Y:S05]  /*1570*/  BSYNC B3 ;  /* 0x0000000000037941 */ /* 0x000fea0003800000 */
.L_x_2548:
        /* <DEDUP_REMOVED lines=8> */
[----:B------:R-:W2:Y:S02]  /*1600*/  LDG.E.128 R8, desc[UR36][R8.64] ;  /* 0x0000002408087981 */ /* 0x000ea4000c1e1d00 */
[----:B--2---:R-:W-:Y:S02]  /*1610*/  DMUL R28, R8, UR4 ;  /* 0x00000004081c7c28 */ /* 0x004fe40008000000 */
[----:B------:R-:W-:Y:S01]  /*1620*/  DMUL R24, R10, UR4 ;  /* 0x000000040a187c28 */ /* 0x000fe20008000000 */
[----:B------:R-:W-:-:S05]  /*1630*/  ULDC.64 UR4, c[0x0][0x220] ;  /* 0x0000880000047ab9 */ /* 0x000fca0000000a00 */
[----:B------:R-:W-:Y:S02]  /*1640*/  DFMA R28, R10, UR4, R28 ;  /* 0x000000040a1c7c2b */ /* 0x000fe4000800001c */
[----:B------:R-:W-:-:S11]  /*1650*/  DFMA R24, R8, UR4, -R24 ;  /* 0x0000000408187c2b */ /* 0x000fd60008000818 */
.L_x_2547:
[----:B------:R-:W-:Y:S05]  /*1660*/  BSYNC B2 ;  /* 0x0000000000027941 */ /* 0x000fea0003800000 */
.L_x_2546:
[C---:B------:R-:W-:Y:S02]  /*1670*/  IADD3 R7, P0, -R12.reuse, 0x4, RZ ;  /* 0x000000040c077810 */ /* 0x040fe40007f1e1ff */
[----:B------:R-:W-:Y:S02]  /*1680*/  IADD3 R6, R12, -0x4, R2 ;  /* 0xfffffffc0c067810 */ /* 0x000fe40007ffe002 */
[----:B------:R-:W-:Y:S02]  /*1690*/  LEA R42, P1, R7, R42, 0x4 ;  /* 0x0000002a072a7211 */ /* 0x000fe400078220ff */
[----:B------:R-:W-:-:S04]  /*16a0*/  IADD3.X R8, RZ, -0x1, RZ, P0, !PT ;  /* 0xffffffffff087810 */ /* 0x000fc800007fe4ff */
[----:B------:R-:W-:-:S07]  /*16b0*/  LEA.HI.X R43, R7, R43, R8, 0x4, P1 ;  /* 0x0000002b072b7211 */ /* 0x000fce00008f2408 */
.L_x_2545:
[----:B------:R-:W-:Y:S05]  /*16c0*/  BSYNC B1 ;  /* 0x0000000000017941 */ /* 0x000fea0003800000 */
.L_x_2544:
[----:B------:R-:W-:Y:S01]  /*16d0*/  LEA R7, R35, 0x3, 0x2 ;  /* 0x0000000323077811 */ /* 0x000fe200078e10ff */
[----:B------:R-:W-:Y:S01]  /*16e0*/  BSSY B1, `(.L_x_2550) ;  /* 0x000003a000017945 */ /* 0x000fe20003800000 */
[----:B------:R-:W-:Y:S01]  /*16f0*/  IMAD.MOV.U32 R46, RZ, RZ, R36 ;  /* 0x000000ffff2e7224 */ /* 0x000fe200078e0024 */
[----:B------:R-:W-:Y:S01]  /*1700*/  MOV R47, R37 ;  /* 0x00000025002f7202 */ /* 0x000fe20000000f00 */
[--C-:B------:R-:W-:Y:S01]  /*1710*/  IMAD.MOV.U32 R30, RZ, RZ, R44.reuse ;  /* 0x000000ffff1e7224 */ /* 0x100fe200078e002c */
[----:B------:R-:W-:Y:S01]  /*1720*/  ISETP.GE.U32.AND P0, PT, R7, R6, PT ;  /* 0x000000060700720c */ /* 0x000fe20003f06070 */
[----:B------:R-:W-:Y:S01]  /*1730*/  IMAD.MOV.U32 R8, RZ, RZ, R44 ;  /* 0x000000ffff087224 */ /* 0x000fe200078e002c */
[-C--:B------:R-:W-:Y:S01]  /*1740*/  MOV R31, R45.reuse ;  /* 0x0000002d001f7202 */ /* 0x080fe20000000f00 */
[--C-:B------:R-:W-:Y:S01]  /*1750*/  IMAD.MOV.U32 R38, RZ, RZ, R36.reuse ;  /* 0x000000ffff267224 */ /* 0x100fe200078e0024 */
[----:B------:R-:W-:Y:S01]  /*1760*/  MOV R9, R45 ;  /* 0x0000002d00097202 */ /* 0x000fe20000000f00 */
[----:B------:R-:W-:Y:S01]  /*1770*/  IMAD.MOV.U32 R10, RZ, RZ, R36 ;  /* 0x000000ffff0a7224 */ /* 0x000fe200078e0024 */
[----:B------:R-:W-:-:S02]  /*1780*/  MOV R39, R37 ;  /* 0x0000002500277202 */ /* 0x000fc40000000f00 */
[----:B------:R-:W-:-:S05]  /*1790*/  MOV R11, R37 ;  /* 0x00000025000b7202 */ /* 0x000fca0000000f00 */
[----:B------:R-:W-:Y:S05]  /*17a0*/  @P0 BRA `(.L_x_2551) ;  /* 0x0000000000b40947 */ /* 0x000fea0003800000 */
[----:B------:R-:W-:Y:S01]  /*17b0*/  BSSY B2, `(.L_x_2551) ;  /* 0x000002c000027945 */ /* 0x000fe20003800000 */
[----:B------:R-:W-:Y:S01]  /*17c0*/  IMAD.MOV.U32 R7, RZ, RZ, R35 ;  /* 0x000000ffff077224 */ /* 0x000fe200078e0023 */
[----:B------:R-:W-:Y:S01]  /*17d0*/  MOV R32, R24 ;  /* 0x0000001800207202 */ /* 0x000fe20000000f00 */
[----:B------:R-:W-:Y:S01]  /*17e0*/  IMAD.MOV.U32 R33, RZ, RZ, R25 ;  /* 0x000000ffff217224 */ /* 0x000fe200078e0019 */
[----:B------:R-:W-:Y:S01]  /*17f0*/  MOV R8, R44 ;  /* 0x0000002c00087202 */ /* 0x000fe20000000f00 */
[----:B------:R-:W-:Y:S01]  /*1800*/  IMAD.MOV.U32 R9, RZ, RZ, R45 ;  /* 0x000000ffff097224 */ /* 0x000fe200078e002d */
[-C--:B------:R-:W-:Y:S01]  /*1810*/  MOV R34, R36.reuse ;  /* 0x0000002400227202 */ /* 0x080fe20000000f00 */
[--C-:B------:R-:W-:Y:S01]  /*1820*/  IMAD.MOV.U32 R35, RZ, RZ, R37.reuse ;  /* 0x000000ffff237224 */ /* 0x100fe200078e0025 */
[----:B------:R-:W-:Y:S01]  /*1830*/  MOV R40, R36 ;  /* 0x0000002400287202 */ /* 0x000fe20000000f00 */
[----:B------:R-:W-:-:S07]  /*1840*/  IMAD.MOV.U32 R41, RZ, RZ, R37 ;  /* 0x000000ffff297224 */ /* 0x000fce00078e0025 */
.L_x_2552:
[----:B------:R-:W-:Y:S01]  /*1850*/  IMAD.WIDE.U32 R48, R7, 0x40, R42 ;  /* 0x0000004007307825 */ /* 0x000fe200078e002a */
[----:B------:R-:W-:-:S04]  /*1860*/  ULDC UR4, c[0x0][0x23c] ;  /* 0x00008f0000047ab9 */ /* 0x000fc80000000800 */
[----:B------:R-:W2:Y:S04]  /*1870*/  LDG.E.128 R12, desc[UR36][R48.64+0x10] ;  /* 0x00001024300c7981 */ /* 0x000ea8000c1e1d00 */
[----:B------:R-:W3:Y:S04]  /*1880*/  LDG.E.128 R24, desc[UR36][R48.64] ;  /* 0x0000002430187981 */ /* 0x000ee8000c1e1d00 */
[----:B------:R-:W4:Y:S04]  /*1890*/  LDG.E.128 R20, desc[UR36][R48.64+0x20] ;  /* 0x0000202430147981 */ /* 0x000f28000c1e1d00 */
[----:B------:R-:W5:Y:S01]  /*18a0*/  LDG.E.128 R16, desc[UR36][R48.64+0x30] ;  /* 0x0000302430107981 */ /* 0x000f62000c1e1d00 */
[----:B------:R-:W-:Y:S01]  /*18b0*/  IADD3 R7, R7, UR4, RZ ;  /* 0x0000000407077c10 */ /* 0x000fe2000fffe0ff */
[----:B--2---:R-:W-:-:S02]  /*18c0*/  DMUL R10, R14, R44 ;  /* 0x0000002c0e0a7228 */ /* 0x004fc40000000000 */
[-C--:B---3--:R-:W-:Y:S02]  /*18d0*/  DMUL R46, R26, R28.reuse ;  /* 0x0000001c1a2e7228 */ /* 0x088fe40000000000 */
[----:B------:R-:W-:Y:S02]  /*18e0*/  DMUL R28, R24, R28 ;  /* 0x0000001c181c7228 */ /* 0x000fe40000000000 */
[C---:B------:R-:W-:Y:S02]  /*18f0*/  DMUL R44, R12.reuse, R44 ;  /* 0x0000002c0c2c7228 */ /* 0x040fe40000000000 */
[----:B------:R-:W-:Y:S02]  /*1900*/  DFMA R10, R12, R40, -R10 ;  /* 0x000000280c0a722b */ /* 0x000fe4000000080a */
[----:B------:R-:W-:Y:S01]  /*1910*/  DFMA R24, R24, R32, -R46 ;  /* 0x000000201818722b */ /* 0x000fe2000000082e */
[----:B------:R-:W-:Y:S01]  /*1920*/  LEA R13, R7, 0x3, 0x2 ;  /* 0x00000003070d7811 */ /* 0x000fe200078e10ff */
[----:B----4-:R-:W-:-:S02]  /*1930*/  DMUL R38, R22, R8 ;  /* 0x0000000816267228 */ /* 0x010fc40000000000 */
[----:B-----5:R-:W-:Y:S01]  /*1940*/  DMUL R46, R18, R30 ;  /* 0x0000001e122e7228 */ /* 0x020fe20000000000 */
[----:B------:R-:W-:Y:S01]  /*1950*/  ISETP.GE.U32.AND P0, PT, R13, R6, PT ;  /* 0x000000060d00720c */ /* 0x000fe20003f06070 */
[----:B------:R-:W-:Y:S02]  /*1960*/  DMUL R8, R20, R8 ;  /* 0x0000000814087228 */ /* 0x000fe40000000000 */
[----:B------:R-:W-:Y:S02]  /*1970*/  DMUL R30, R16, R30 ;  /* 0x0000001e101e7228 */ /* 0x000fe40000000000 */
[----:B------:R-:W-:Y:S02]  /*1980*/  DFMA R38, R20, R36, -R38 ;  /* 0x000000241426722b */ /* 0x000fe40000000826 */
[----:B------:R-:W-:Y:S02]  /*1990*/  DFMA R46, R16, R34, -R46 ;  /* 0x00000022102e722b */ /* 0x000fe4000000082e */
[----:B------:R-:W-:-:S02]  /*19a0*/  DFMA R28, R26, R32, R28 ;  /* 0x000000201a1c722b */ /* 0x000fc4000000001c */
[----:B------:R-:W-:Y:S01]  /*19b0*/  DFMA R44, R14, R40, R44 ;  /* 0x000000280e2c722b */ /* 0x000fe2000000002c */
[----:B------:R-:W-:Y:S01]  /*19c0*/  IMAD.MOV.U32 R32, RZ, RZ, R24 ;  /* 0x000000ffff207224 */ /* 0x000fe200078e0018 */
[----:B------:R-:W-:Y:S01]  /*19d0*/  DFMA R8, R22, R36, R8 ;  /* 0x000000241608722b */ /* 0x000fe20000000008 */
[----:B------:R-:W-:Y:S01]  /*19e0*/  MOV R33, R25 ;  /* 0x0000001900217202 */ /* 0x000fe20000000f00 */
[----:B------:R-:W-:Y:S01]  /*19f0*/  DFMA R30, R18, R34, R30 ;  /* 0x00000022121e722b */ /* 0x000fe2000000001e */
[----:B------:R-:W-:Y:S01]  /*1a00*/  IMAD.MOV.U32 R40, RZ, RZ, R10 ;  /* 0x000000ffff287224 */ /* 0x000fe200078e000a */
[----:B------:R-:W-:Y:S01]  /*1a10*/  MOV R41, R11 ;  /* 0x0000000b00297202 */ /* 0x000fe20000000f00 */
[----:B------:R-:W-:Y:S01]  /*1a20*/  IMAD.MOV.U32 R36, RZ, RZ, R38 ;  /* 0x000000ffff247224 */ /* 0x000fe200078e0026 */
[----:B------:R-:W-:Y:S01]  /*1a30*/  MOV R37, R39 ;  /* 0x0000002700257202 */ /* 0x000fe20000000f00 */
[----:B------:R-:W-:Y:S01]  /*1a40*/  IMAD.MOV.U32 R34, RZ, RZ, R46 ;  /* 0x000000ffff227224 */ /* 0x000fe200078e002e */
[----:B------:R-:W-:Y:S01]  /*1a50*/  MOV R35, R47 ;  /* 0x0000002f00237202 */ /* 0x000fe20000000f00 */
[----:B------:R-:W-:Y:S06]  /*1a60*/  @!P0 BRA `(.L_x_2552) ;  /* 0xfffffffc00788947 */ /* 0x000fec000383ffff */
[----:B------:R-:W-:Y:S05]  /*1a70*/  BSYNC B2 ;  /* 0x0000000000027941 */ /* 0x000fea0003800000 */
.L_x_2551:
[----:B------:R-:W-:Y:S05]  /*1a80*/  BSYNC B1 ;  /* 0x0000000000017941 */ /* 0x000fea0003800000 */
.L_x_2550:
        /* <DEDUP_REMOVED lines=10> */
.L_x_2554:
[----:B------:R-:W-:Y:S05]  /*1b30*/  BSYNC B1 ;  /* 0x0000000000017941 */ /* 0x000fea0003800000 */
.L_x_2553:
        /* <DEDUP_REMOVED lines=9> */
[----:B------:R-:W2:Y:S02]  /*1bd0*/  LDG.E.128 R12, desc[UR36][R12.64] ;  /* 0x000000240c0c7981 */ /* 0x000ea4000c1e1d00 */
[C---:B--2---:R-:W-:Y:S02]  /*1be0*/  DMUL R6, R28.reuse, R14 ;  /* 0x0000000e1c067228 */ /* 0x044fe40000000000 */
[----:B------:R-:W-:-:S06]  /*1bf0*/  DMUL R28, R28, R12 ;  /* 0x0000000c1c1c7228 */ /* 0x000fcc0000000000 */
[C---:B------:R-:W-:Y:S02]  /*1c00*/  DFMA R6, R24.reuse, R12, -R6 ;  /* 0x0000000c1806722b */ /* 0x040fe40000000806 */
[----:B------:R-:W-:-:S08]  /*1c10*/  DFMA R28, R24, R14, R28 ;  /* 0x0000000e181c722b */ /* 0x000fd0000000001c */
[----:B------:R-:W-:Y:S01]  /*1c20*/  IMAD.MOV.U32 R24, RZ, RZ, R6 ;  /* 0x000000ffff187224 */ /* 0x000fe200078e0006 */
[----:B------:R-:W-:-:S07]  /*1c30*/  MOV R25, R7 ;  /* 0x0000000700197202 */ /* 0x000fce0000000f00 */
.L_x_2556:
[----:B------:R-:W-:Y:S05]  /*1c40*/  BSYNC B1 ;  /* 0x0000000000017941 */ /* 0x000fea0003800000 */
.L_x_2555:
[-C--:B------:R-:W-:Y:S02]  /*1c50*/  DMUL R6, R10, R28.reuse ;  /* 0x0000001c0a067228 */ /* 0x080fe40000000000 */
[----:B------:R-:W-:-:S06]  /*1c60*/  DMUL R28, R44, R28 ;  /* 0x0000001c2c1c7228 */ /* 0x000fcc0000000000 */
[-C--:B------:R-:W-:Y:S02]  /*1c70*/  DFMA R6, R44, R24.reuse, R6 ;  /* 0x000000182c06722b */ /* 0x080fe40000000006 */
[----:B------:R-:W-:-:S06]  /*1c80*/  DFMA R28, R10, R24, -R28 ;  /* 0x000000180a1c722b */ /* 0x000fcc000000081c */
[C---:B------:R-:W-:Y:S02]  /*1c90*/  DMUL R10, R6.reuse, R38 ;  /* 0x00000026060a7228 */ /* 0x040fe40000000000 */
[----:B------:R-:W-:-:S06]  /*1ca0*/  DMUL R6, R6, R8 ;  /* 0x0000000806067228 */ /* 0x000fcc0000000000 */
[C---:B------:R-:W-:Y:S02]  /*1cb0*/  DFMA R10, R28.reuse, R8, R10 ;  /* 0x000000081c0a722b */ /* 0x040fe4000000000a */
[----:B------:R-:W-:-:S06]  /*1cc0*/  DFMA R6, R28, R38, -R6 ;  /* 0x000000261c06722b */ /* 0x000fcc0000000806 */
[C---:B------:R-:W-:Y:S02]  /*1cd0*/  DMUL R22, R10.reuse, R46 ;  /* 0x0000002e0a167228 */ /* 0x040fe40000000000 */
[----:B------:R-:W-:-:S06]  /*1ce0*/  DMUL R10, R10, R30 ;  /* 0x0000001e0a0a7228 */ /* 0x000fcc0000000000 */
[C---:B------:R-:W-:Y:S02]  /*1cf0*/  DFMA R22, R6.reuse, R30, R22 ;  /* 0x0000001e0616722b */ /* 0x040fe40000000016 */
[----:B------:R-:W-:Y:S01]  /*1d00*/  DFMA R16, R6, R46, -R10 ;  /* 0x0000002e0610722b */ /* 0x000fe2000000080a */
[----:B------:R-:W-:Y:S10]  /*1d10*/  BRA `(.L_x_2542) ;  /* 0x000000a400187947 */ /* 0x000ff40003800000 */
.L_x_2543:
[----:B------:R-:W0:Y:S08]  /*1d20*/  LDC R36, c[0x0][0x3a0] ;  /* 0x0000e800ff247b82 */ /* 0x000e300000000800 */
[----:B------:R-:W1:Y:S01]  /*1d30*/  LDC R38, c[0x0][0x270] ;  /* 0x00009c00ff267b82 */ /* 0x000e620000000800 */
[----:B0-----:R-:W-:-:S04]  /*1d40*/  SHF.R.U32.HI R36, RZ, 0x4, R36 ;  /* 0x00000004ff247819 */ /* 0x001fc80000011624 */
[----:B------:R-:W-:Y:S02]  /*1d50*/  ISETP.NE.AND P0, PT, R36, 0x1, PT ;  /* 0x000000012400780c */ /* 0x000fe40003f05270 */
[C---:B-1----:R-:W-:Y:S02]  /*1d60*/  ISETP.EQ.AND P2, PT, R38.reuse, 0x1, PT ;  /* 0x000000012600780c */ /* 0x042fe40003f42270 */
[----:B------:R-:W-:-:S11]  /*1d70*/  ISETP.NE.AND P1, PT, R38, 0x1, PT ;  /* 0x000000012600780c */ /* 0x000fd60003f25270 */
[----:B------:R-:W-:Y:S05]  /*1d80*/  @!P0 BRA P2, `(.L_x_2557) ;  /* 0x00000098007c8947 */ /* 0x000fea0001000000 */
[----:B------:R-:W0:Y:S01]  /*1d90*/  LDC.64 R6, c[0x0][0x228] ;  /* 0x00008a00ff067b82 */ /* 0x000e220000000a00 */
[----:B------:R-:W-:Y:S02]  /*1da0*/  ULDC UR4, c[0x0][0x23c] ;  /* 0x00008f0000047ab9 */ /* 0x000fe40000000800 */
[----:B------:R-:W-:-:S04]  /*1db0*/  IMAD.U32 R34, RZ, RZ, UR4 ;  /* 0x00000004ff227e24 */ /* 0x000fc8000f8e00ff */
[----:B------:R-:W-:Y:S01]  /*1dc0*/  IMAD R9, R34, 0x3, R35 ;  /* 0x0000000322097824 */ /* 0x000fe200078e0223 */
[----:B------:R-:W1:Y:S01]  /*1dd0*/  LDC.64 R44, c[0x0][0x220] ;  /* 0x00008800ff2c7b82 */ /* 0x000e620000000a00 */
[----:B0-----:R-:W-:Y:S01]  /*1de0*/  MOV R40, R6 ;  /* 0x0000000600287202 */ /* 0x001fe20000000f00 */
[----:B------:R-:W-:Y:S01]  /*1df0*/  IMAD.MOV.U32 R41, RZ, RZ, R7 ;  /* 0x000000ffff297224 */ /* 0x000fe200078e0007 */
[----:B------:R-:W-:Y:S06]  /*1e00*/  @!P1 BRA `(.L_x_2558) ;  /* 0x0000008c00d09947 */ /* 0x000fec0003800000 */
[----:B------:R-:W-:Y:S01]  /*1e10*/  ISETP.GE.U32.AND P0, PT, R9, R2, PT ;  /* 0x000000020900720c */ /* 0x000fe20003f06070 */
[----:B------:R-:W-:Y:S01]  /*1e20*/  BSSY B1, `(.L_x_2559) ;  /* 0x000044e000017945 */ /* 0x000fe20003800000 */
[----:B------:R-:W-:Y:S01]  /*1e30*/  MOV R32, R6 ;  /* 0x0000000600207202 */ /* 0x000fe20000000f00 */
[----:B------:R-:W-:Y:S01]  /*1e40*/  IMAD.MOV.U32 R33, RZ, RZ, R7 ;  /* 0x000000ffff217224 */ /* 0x000fe200078e0007 */
[----:B-1----:R-:W-:Y:S01]  /*1e50*/  MOV R30, R44 ;  /* 0x0000002c001e7202 */ /* 0x002fe20000000f00 */
[----:B------:R-:W-:Y:S01]  /*1e60*/  IMAD.MOV.U32 R31, RZ, RZ, R45 ;  /* 0x000000ffff1f7224 */ /* 0x000fe200078e002d */
[----:B------:R-:W-:Y:S01]  /*1e70*/  MOV R28, R6 ;  /* 0x00000006001c7202 */ /* 0x000fe20000000f00 */
[----:B------:R-:W-:Y:S01]  /*1e80*/  IMAD.MOV.U32 R29, RZ, RZ, R7 ;  /* 0x000000ffff1d7224 */ /* 0x000fe200078e0007 */
[-C--:B------:R-:W-:Y:S01]  /*1e90*/  MOV R26, R44.reuse ;  /* 0x0000002c001a7202 */ /* 0x080fe20000000f00 */
[--C-:B------:R-:W-:Y:S01]  /*1ea0*/  IMAD.MOV.U32 R27, RZ, RZ, R45.reuse ;  /* 0x000000ffff1b7224 */ /* 0x100fe200078e002d */
[----:B------:R-:W-:Y:S01]  /*1eb0*/  MOV R24, R44 ;  /* 0x0000002c00187202 */ /* 0x000fe20000000f00 */
[----:B------:R-:W-:Y:S01]  /*1ec0*/  IMAD.MOV.U32 R25, RZ, RZ, R45 ;  /* 0x000000ffff197224 */ /* 0x000fe200078e002d */
[----:B------:R-:W-:-:S02]  /*1ed0*/  CS2R R22, SRZ ;  /* 0x0000000000167805 */ /* 0x000fc4000001ff00 */
[----:B------:R-:W-:Y:S02]  /*1ee0*/  CS2R R20, SRZ ;  /* 0x0000000000147805 */ /* 0x000fe4000001ff00 */
[----:B------:R-:W-:Y:S02]  /*1ef0*/  CS2R R18, SRZ ;  /* 0x0000000000127805 */ /* 0x000fe4000001ff00 */
[----:B------:R-:W-:Y:S02]  /*1f00*/  CS2R R16, SRZ ;  /* 0x0000000000107805 */ /* 0x000fe4000001ff00 */
[----:B------:R-:W-:Y:S02]  /*1f10*/  CS2R R14, SRZ ;  /* 0x00000000000e7805 */ /* 0x000fe4000001ff00 */
[----:B------:R-:W-:Y:S02]  /*1f20*/  CS2R R12, SRZ ;  /* 0x00000000000c7805 */ /* 0x000fe4000001ff00 */
[----:B------:R-:W-:-:S02]  /*1f30*/  CS2R R10, SRZ ;  /* 0x00000000000a7805 */ /* 0x000fc4000001ff00 */
        /* <DEDUP_REMOVED lines=8> */
[----:B------:R-:W-:Y:S01]  /*1fc0*/  MOV R28, R6 ;  /* 0x00000006001c7202 */ /* 0x000fe20000000f00 */
[--C-:B------:R-:W-:Y:S01]  /*1fd0*/  IMAD.MOV.U32 R31, RZ, RZ, R45.reuse ;  /* 0x000000ffff1f7224 */ /* 0x100fe200078e002d */
[-C--:B------:R-:W-:Y:S01]  /*1fe0*/  MOV R30, R44.reuse ;  /* 0x0000002c001e7202 */ /* 0x080fe20000000f00 */
[--C-:B------:R-:W-:Y:S01]  /*1ff0*/  IMAD.MOV.U32 R27, RZ, RZ, R45.reuse ;  /* 0x000000ffff1b7224 */ /* 0x100fe200078e002d */
[-C--:B------:R-:W-:Y:S01]  /*2000*/  MOV R26, R44.reuse ;  /* 0x0000002c001a7202 */ /* 0x080fe20000000f00 */
[----:B------:R-:W-:Y:S01]  /*2010*/  IMAD.MOV.U32 R25, RZ, RZ, R45 ;  /* 0x000000ffff197224 */ /* 0x000fe200078e002d */
[----:B------:R-:W-:-:S07]  /*2020*/  MOV R24, R44 ;  /* 0x0000002c00187202 */ /* 0x000fce0000000f00 */
.L_x_2565:
        /* <DEDUP_REMOVED lines=53> */
[----:B0-----:R-:W-:-:S03]  /*2380*/  ISETP.NE.AND P1, PT, R36, 0x1, PT ;  /* 0x000000012400780c */ /* 0x001fc60003f25270 */
        /* <DEDUP_REMOVED lines=220> */
[----:B------:R-:W-:Y:S01]  /*3150*/  IMAD.MOV R9, RZ, RZ, -R11 ;  /* 0x000000ffff097224 */ /* 0x000fe200078e0a0b */
[----:B------:R-:W0:Y:S01]  /*3160*/  @P1 LDC R15, c[0x0][0x394] ;  /* 0x0000e500ff0f1b82 */ /* 0x000e220000000800 */
[----:B------:R-:W-:Y:S02]  /*3170*/  @P1 MOV R10, RZ ;  /* 0x000000ff000a1202 */ /* 0x000fe40000000f00 */
[----:B------:R-:W-:-:S04]  /*3180*/  IMAD R9, R9, UR38, R13 ;  /* 0x0000002609097c24 */ /* 0x000fc8000f8e020d */
[----:B------:R-:W-:Y:S01]  /*3190*/  IMAD R8, R9, UR25, R8 ;  /* 0x0000001909087c24 */ /* 0x000fe2000f8e0208 */
[----:B------:R-:W1:Y:S08]  /*31a0*/  @P1 LDC.64 R12, c[0x0][0x398] ;  /* 0x0000e600ff0c1b82 */ /* 0x000e700000000a00 */
[----:B------:R-:W2:Y:S01]  /*31b0*/  @P1 LDC R14, c[0x0][0x400] ;  /* 0x00010000ff0e1b82 */ /* 0x000ea20000000800 */
[----:B-1----:R-:W-:-:S05]  /*31c0*/  @P1 IMAD.HI.U32 R10, R11, R12, R10 ;  /* 0x0000000c0b0a1227 */ /* 0x002fca00078e000a */
[----:B------:R-:W-:-:S05]  /*31d0*/  @P1 SHF.R.U32.HI R10, RZ, R13, R10 ;  /* 0x0000000dff0a1219 */ /* 0x000fca000001160a */
[----:B------:R-:W-:-:S04]  /*31e0*/  @P1 IMAD.MOV R10, RZ, RZ, -R10 ;  /* 0x000000ffff0a1224 */ /* 0x000fc800078e0a0a */
[----:B0-----:R-:W-:-:S04]  /*31f0*/  @P1 IMAD R11, R10, R15, R11 ;  /* 0x0000000f0a0b1224 */ /* 0x001fc800078e020b */
[----:B--2---:R-:W-:-:S07]  /*3200*/  @P1 IMAD R8, R11, R14, R8 ;  /* 0x0000000e0b081224 */ /* 0x004fce00078e0208 */
.L_x_2561:
[----:B------:R-:W-:Y:S01]  /*3210*/  LOP3.LUT R9, R8, 0xfffffff0, RZ, 0xc0, !PT ;  /* 0xfffffff008097812 */ /* 0x000fe200078ec0ff */
[----:B------:R-:W-:Y:S02]  /*3220*/  ULDC UR38, c[0x0][0x23c] ;  /* 0x00008f0000267ab9 */ /* 0x000fe40000000800 */
[----:B------:R-:W-:Y:S02]  /*3230*/  MOV R34, UR38 ;  /* 0x0000002600227c02 */ /* 0x000fe40008000f00 */
[----:B------:R-:W-:-:S05]  /*3240*/  IADD3 R8, P1, R42, R9, RZ ;  /* 0x000000092a087210 */ /* 0x000fca0007f3e0ff */
[----:B------:R-:W-:-:S06]  /*3250*/  IMAD.X R9, RZ, RZ, R43, P1 ;  /* 0x000000ffff097224 */ /* 0x000fcc00008e062b */
[----:B------:R-:W5:Y:S01]  /*3260*/  LDG.E.128 R8, desc[UR36][R8.64] ;  /* 0x0000002408087981 */ /* 0x000f62000c1e1d00 */
[----:B------:R-:W-:Y:S01]  /*3270*/  IADD3 R35, R35, R34, RZ ;  /* 0x0000002223237210 */ /* 0x000fe20007ffe0ff */
[----:B------:R-:W-:Y:S06]  /*3280*/  @!P0 BRA `(.L_x_2562) ;  /* 0x0000000c00d88947 */ /* 0x000fec0003800000 */
[----:B------:R-:W-:Y:S01]  /*3290*/  MOV R13, R35 ;  /* 0x00000023000d7202 */ /* 0x000fe20000000f00 */
[----:B------:R-:W-:Y:S01]  /*32a0*/  IMAD.MOV.U32 R12, RZ, RZ, RZ ;  /* 0x000000ffff0c7224 */ /* 0x000fe200078e00ff */
[----:B0-----:R-:W-:-:S03]  /*32b0*/  ISETP.NE.AND P1, PT, R36, 0x1, PT ;  /* 0x000000012400780c */ /* 0x001fc60003f25270 */
[----:B------:R-:W-:-:S05]  /*32c0*/  IMAD.HI.U32 R2, R35, UR30, R12 ;  /* 0x0000001e23027c27 */ /* 0x000fca000f8e000c */
[----:B------:R-:W-:-:S05]  /*32d0*/  SHF.R.U32.HI R14, RZ, UR31, R2 ;  /* 0x0000001fff0e7c19 */ /* 0x000fca0008011602 */
[----:B------:R-:W-:-:S04]  /*32e0*/  IMAD.MOV R2, RZ, RZ, -R14 ;  /* 0x000000ffff027224 */ /* 0x000fc800078e0a0e */
        /* <DEDUP_REMOVED lines=229> */
[----:B------:R-:W-:Y:S02]  /*4140*/  @P1 IMAD.MOV.U32 R12, RZ, RZ, RZ ;  /* 0x000000ffff0c1224 */ /* 0x000fe400078e00ff */
        /* <DEDUP_REMOVED lines=10> */
.L_x_2562:
        /* <DEDUP_REMOVED lines=243> */
.L_x_2563:
[----:B------:R-:W-:-:S04]  /*5120*/  LOP3.LUT R17, R16, 0xfffffff0, RZ, 0xc0, !PT ;  /* 0xfffffff010117812 */ /* 0x000fc800078ec0ff */
[----:B------:R-:W-:-:S04]  /*5130*/  IADD3 R16, P1, R42, R17, RZ ;  /* 0x000000112a107210 */ /* 0x000fc80007f3e0ff */
[----:B------:R-:W-:-:S06]  /*5140*/  IADD3.X R17, RZ, R43, RZ, P1, !PT ;  /* 0x0000002bff117210 */ /* 0x000fcc0000ffe4ff */
[----:B------:R-:W5:Y:S01]  /*5150*/  LDG.E.128 R16, desc[UR36][R16.64] ;  /* 0x0000002410107981 */ /* 0x000f62000c1e1d00 */
[----:B------:R-:W-:Y:S01]  /*5160*/  IMAD.IADD R35, R35, 0x1, R34 ;  /* 0x0000000123237824 */ /* 0x000fe200078e0222 */
[----:B------:R-:W-:Y:S06]  /*5170*/  @!P0 BRA `(.L_x_2564) ;  /* 0x0000000c00d48947 */ /* 0x000fec0003800000 */
[----:B------:R-:W-:Y:S01]  /*5180*/  HFMA2.MMA R20, -RZ, RZ, 0, 0 ;  /* 0x00000000ff147435 */ /* 0x000fe200000001ff */
[----:B------:R-:W-:Y:S01]  /*5190*/  IMAD.MOV.U32 R21, RZ, RZ, R35 ;  /* 0x000000ffff157224 */ /* 0x000fe200078e0023 */
[----:B0-----:R-:W-:-:S08]  /*51a0*/  ISETP.NE.AND P1, PT, R36, 0x1, PT ;  /* 0x000000012400780c */ /* 0x001fd00003f25270 */
        /* <DEDUP_REMOVED lines=107> */
[----:B------:R-:W-:Y:S01]  /*5860*/  ULDC UR4, c[0x0][0x300] ;  /* 0x0000c00000047ab9 */ /* 0x000fe20000000800 */
        /* <DEDUP_REMOVED lines=119> */
[----:B------:R-:W-:-:S03]  /*5fe0*/  ULDC.64 UR4, c[0x0][0x388] ;  /* 0x0000e20000047ab9 */ /* 0x000fc60000000a00 */
        /* <DEDUP_REMOVED lines=14> */
.L_x_2564:
[----:B------:R-:W-:Y:S01]  /*60d0*/  LOP3.LUT R21, R2, 0xfffffff0, RZ, 0xc0, !PT ;  /* 0xfffffff002157812 */ /* 0x000fe200078ec0ff */
[----:B------:R-:W-:-:S03]  /*60e0*/  ULDC UR4, c[0x0][0x234] ;  /* 0x00008d0000047ab9 */ /* 0x000fc60000000800 */
[----:B------:R-:W-:-:S05]  /*60f0*/  IADD3 R20, P1, R42, R21, RZ ;  /* 0x000000152a147210 */ /* 0x000fca0007f3e0ff */
[----:B------:R-:W-:-:S06]  /*6100*/  IMAD.X R21, RZ, RZ, R43, P1 ;  /* 0x000000ffff157224 */ /* 0x000fcc00008e062b */
[----:B------:R-:W2:Y:S01]  /*6110*/  LDG.E.128 R20, desc[UR36][R20.64] ;  /* 0x0000002414147981 */ /* 0x000ea2000c1e1d00 */
[----:B------:R-:W-:Y:S01]  /*6120*/  IADD3 R35, R35, R34, RZ ;  /* 0x0000002223237210 */ /* 0x000fe20007ffe0ff */
[----:B------:R-:W-:Y:S01]  /*6130*/  IMAD.U32 R2, RZ, RZ, UR4 ;  /* 0x00000004ff027e24 */ /* 0x000fe2000f8e00ff */
[-C--:B-----5:R-:W-:Y:S02]  /*6140*/  DMUL R50, R10, R28.reuse ;  /* 0x0000001c0a327228 */ /* 0x0a0fe40000000000 */
[----:B------:R-:W-:Y:S01]  /*6150*/  DMUL R28, R8, R28 ;  /* 0x0000001c081c7228 */ /* 0x000fe20000000000 */
[----:B------:R-:W-:Y:S01]  /*6160*/  IMAD R53, R34, 0x3, R35 ;  /* 0x0000000322357824 */ /* 0x000fe200078e0223 */
[----:B------:R-:W-:Y:S02]  /*6170*/  DMUL R48, R14, R32 ;  /* 0x000000200e307228 */ /* 0x000fe40000000000 */
[----:B------:R-:W-:Y:S02]  /*6180*/  DMUL R38, R18, R40 ;  /* 0x0000002812267228 */ /* 0x000fe40000000000 */
[----:B------:R-:W-:Y:S01]  /*6190*/  ISETP.GE.U32.AND P1, PT, R53, R2, PT ;  /* 0x000000023500720c */ /* 0x000fe20003f26070 */
[----:B------:R-:W-:-:S02]  /*61a0*/  DFMA R50, R8, R26, -R50 ;  /* 0x0000001a0832722b */ /* 0x000fc40000000832 */
[----:B------:R-:W-:Y:S02]  /*61b0*/  DFMA R28, R10, R26, R28 ;  /* 0x0000001a0a1c722b */ /* 0x000fe4000000001c */
[----:B------:R-:W-:Y:S02]  /*61c0*/  DFMA R48, R12, R30, -R48 ;  /* 0x0000001e0c30722b */ /* 0x000fe40000000830 */
[----:B------:R-:W-:Y:S02]  /*61d0*/  DFMA R38, R16, R44, -R38 ;  /* 0x0000002c1026722b */ /* 0x000fe40000000826 */
[----:B------:R-:W-:Y:S02]  /*61e0*/  DMUL R26, R12, R32 ;  /* 0x000000200c1a7228 */ /* 0x000fe40000000000 */
[----:B------:R-:W-:-:S06]  /*61f0*/  DMUL R40, R16, R40 ;  /* 0x0000002810287228 */ /* 0x000fcc0000000000 */
[----:B------:R-:W-:Y:S02]  /*6200*/  DFMA R32, R14, R30, R26 ;  /* 0x0000001e0e20722b */ /* 0x000fe4000000001a */
[----:B------:R-:W-:Y:S01]  /*6210*/  DFMA R40, R18, R44, R40 ;  /* 0x0000002c1228722b */ /* 0x000fe20000000028 */
[----:B------:R-:W-:Y:S01]  /*6220*/  MOV R26, R50 ;  /* 0x00000032001a7202 */ /* 0x000fe20000000f00 */
[----:B------:R-:W-:Y:S01]  /*6230*/  IMAD.MOV.U32 R27, RZ, RZ, R51 ;  /* 0x000000ffff1b7224 */ /* 0x000fe200078e0033 */
[----:B------:R-:W-:Y:S01]  /*6240*/  MOV R30, R48 ;  /* 0x00000030001e7202 */ /* 0x000fe20000000f00 */
[----:B------:R-:W-:Y:S01]  /*6250*/  IMAD.MOV.U32 R31, RZ, RZ, R49 ;  /* 0x000000ffff1f7224 */ /* 0x000fe200078e0031 */
[----:B------:R-:W-:Y:S01]  /*6260*/  MOV R44, R38 ;  /* 0x00000026002c7202 */ /* 0x000fe20000000f00 */
[----:B------:R-:W-:Y:S01]  /*6270*/  IMAD.MOV.U32 R45, RZ, RZ, R39 ;  /* 0x000000ffff2d7224 */ /* 0x000fe200078e0027 */
[-C--:B--2---:R-:W-:Y:S02]  /*6280*/  DMUL R46, R22, R6.reuse ;  /* 0x00000006162e7228 */ /* 0x084fe40000000000 */
[----:B------:R-:W-:-:S06]  /*6290*/  DMUL R6, R20, R6 ;  /* 0x0000000614067228 */ /* 0x000fcc0000000000 */
[-C--:B------:R-:W-:Y:S02]  /*62a0*/  DFMA R46, R20, R24.reuse, -R46 ;  /* 0x00000018142e722b */ /* 0x080fe4000000082e */
[----:B------:R-:W-:-:S08]  /*62b0*/  DFMA R6, R22, R24, R6 ;  /* 0x000000181606722b */ /* 0x000fd00000000006 */
[----:B------:R-:W-:Y:S01]  /*62c0*/  MOV R24, R46 ;  /* 0x0000002e00187202 */ /* 0x000fe20000000f00 */
[----:B------:R-:W-:Y:S01]  /*62d0*/  IMAD.MOV.U32 R25, RZ, RZ, R47 ;  /* 0x000000ffff197224 */ /* 0x000fe200078e002f */
[----:B------:R-:W-:Y:S06]  /*62e0*/  @!P1 BRA `(.L_x_2565) ;  /* 0xffffffbc00509947 */ /* 0x000fec000383ffff */
[----:B------:R-:W-:Y:S05]  /*62f0*/  BSYNC B2 ;  /* 0x0000000000027941 */ /* 0x000fea0003800000 */
.L_x_2560:
[----:B------:R-:W-:Y:S05]  /*6300*/  BSYNC B1 ;  /* 0x0000000000017941 */ /* 0x000fea0003800000 */
.L_x_2559:
[----:B------:R-:W-:Y:S01]  /*6310*/  ISETP.GE.U32.AND P0, PT, R35, R2, PT ;  /* 0x000000022300720c */ /* 0x000fe20003f06070 */
[----:B------:R-:W-:-:S12]  /*6320*/  BSSY B1, `(.L_x_2566) ;  /* 0x0000466000017945 */ /* 0x000fd80003800000 */
[----:B------:R-:W-:Y:S05]  /*6330*/  @P0 BRA `(.L_x_2567) ;  /* 0x0000004400900947 */ /* 0x000fea0003800000 */
[----:B------:R-:W1:Y:S01]  /*6340*/  LDC R38, c[0x0][0x270] ;  /* 0x00009c00ff267b82 */ /* 0x000e620000000800 */
[----:B------:R-:W-:Y:S02]  /*6350*/  MOV R8, RZ ;  /* 0x000000ff00087202 */ /* 0x000fe40000000f00 */
        /* <DEDUP_REMOVED lines=18> */
[----:B0-----:R-:W-:-:S05]  /*6480*/  IMAD.HI.U32 R36, R11, UR7, R10 ;  /* 0x000000070b247c27 */ /* 0x001fca000f8e000a */
        /* <DEDUP_REMOVED lines=247> */
[----:B------:R-:W1:Y:S01]  /*7400*/  @P2 LDC R39, c[0x0][0x394] ;  /* 0x0000e500ff272b82 */ /* 0x000e620000000800 */
[----:B------:R-:W-:-:S04]  /*7410*/  IMAD R11, R10, UR6, R11 ;  /* 0x000000060a0b7c24 */ /* 0x000fc8000f8e020b */
[----:B------:R-:W-:-:S03]  /*7420*/  IMAD R8, R11, UR4, R8 ;  /* 0x000000040b087c24 */ /* 0x000fc6000f8e0208 */
[----:B------:R-:W2:Y:S01]  /*7430*/  @P2 LDC R9, c[0x0][0x400] ;  /* 0x00010000ff092b82 */ /* 0x000ea20000000800 */
[----:B0-----:R-:W-:-:S05]  /*7440*/  @P2 IMAD.HI.U32 R36, R47, R36, R46 ;  /* 0x000000242f242227 */ /* 0x001fca00078e002e */
[----:B------:R-:W-:-:S05]  /*7450*/  @P2 SHF.R.U32.HI R36, RZ, R37, R36 ;  /* 0x00000025ff242219 */ /* 0x000fca0000011624 */
[----:B------:R-:W-:-:S04]  /*7460*/  @P2 IMAD.MOV R46, RZ, RZ, -R36 ;  /* 0x000000ffff2e2224 */ /* 0x000fc800078e0a24 */
[----:B-1----:R-:W-:-:S04]  /*7470*/  @P2 IMAD R46, R39, R46, R47 ;  /* 0x0000002e272e2224 */ /* 0x002fc800078e022f */
[----:B--2---:R-:W-:-:S07]  /*7480*/  @P2 IMAD R8, R46, R9, R8 ;  /* 0x000000092e082224 */ /* 0x004fce00078e0208 */
.L_x_2568:
[----:B------:R-:W-:-:S04]  /*7490*/  LOP3.LUT R9, R8, 0xfffffff0, RZ, 0xc0, !PT ;  /* 0xfffffff008097812 */ /* 0x000fc800078ec0ff */
[----:B------:R-:W-:-:S04]  /*74a0*/  IADD3 R8, P2, R42, R9, RZ ;  /* 0x000000092a087210 */ /* 0x000fc80007f5e0ff */
[----:B------:R-:W-:-:S06]  /*74b0*/  IADD3.X R9, RZ, R43, RZ, P2, !PT ;  /* 0x0000002bff097210 */ /* 0x000fcc00017fe4ff */
[----:B------:R-:W5:Y:S01]  /*74c0*/  LDG.E.128 R8, desc[UR36][R8.64] ;  /* 0x0000002408087981 */ /* 0x000f62000c1e1d00 */
[----:B0-----:R-:W-:-:S05]  /*74d0*/  IMAD.IADD R37, R35, 0x1, R34 ;  /* 0x0000000123257824 */ /* 0x001fca00078e0222 */
[----:B------:R-:W-:-:S13]  /*74e0*/  ISETP.GE.U32.AND P2, PT, R37, R2, PT ;  /* 0x000000022500720c */ /* 0x000fda0003f46070 */
[----:B------:R-:W-:Y:S05]  /*74f0*/  @P2 BRA `(.L_x_2567) ;  /* 0x0000003400202947 */ /* 0x000fea0003800000 */
[----:B------:R-:W-:Y:S01]  /*7500*/  MOV R39, RZ ;  /* 0x000000ff00277202 */ /* 0x000fe20000000f00 */
        /* <DEDUP_REMOVED lines=262> */
[----:B------:R-:W-:Y:S01]  /*8570*/  @P2 MOV R46, RZ ;  /* 0x000000ff002e2202 */ /* 0x000fe20000000f00 */
[----:B------:R-:W-:-:S06]  /*8580*/  IMAD.MOV R51, RZ, RZ, -R47 ;  /* 0x000000ffff337224 */ /* 0x000fcc00078e0a2f */
        /* <DEDUP_REMOVED lines=9> */
.L_x_2569:
[----:B------:R-:W-:-:S04]  /*8620*/  LOP3.LUT R13, R39, 0xfffffff0, RZ, 0xc0, !PT ;  /* 0xfffffff0270d7812 */ /* 0x000fc800078ec0ff */
[----:B------:R-:W-:-:S05]  /*8630*/  IADD3 R12, P2, R42, R13, RZ ;  /* 0x0000000d2a0c7210 */ /* 0x000fca0007f5e0ff */
[----:B------:R-:W-:-:S06]  /*8640*/  IMAD.X R13, RZ, RZ, R43, P2 ;  /* 0x000000ffff0d7224 */ /* 0x000fcc00010e062b */
        /* <DEDUP_REMOVED lines=278> */
.L_x_2570:
        /* <DEDUP_REMOVED lines=281> */
.L_x_2571:
[----:B------:R-:W-:-:S04]  /*a940*/  LOP3.LUT R21, R20, 0xfffffff0, RZ, 0xc0, !PT ;  /* 0xfffffff014157812 */ /* 0x000fc800078ec0ff */
[----:B------:R-:W-:-:S05]  /*a950*/  IADD3 R20, P1, R42, R21, RZ ;  /* 0x000000152a147210 */ /* 0x000fca0007f3e0ff */
[----:B------:R-:W-:-:S06]  /*a960*/  IMAD.X R21, RZ, RZ, R43, P1 ;  /* 0x000000ffff157224 */ /* 0x000fcc00008e062b */
[----:B------:R-:W5:Y:S02]  /*a970*/  LDG.E.128 R20, desc[UR36][R20.64] ;  /* 0x0000002414147981 */ /* 0x000f64000c1e1d00 */
.L_x_2567:
[----:B------:R-:W-:Y:S05]  /*a980*/  BSYNC B1 ;  /* 0x0000000000017941 */ /* 0x000fea0003800000 */
.L_x_2566:
[----:B------:R-:W-:Y:S04]  /*a990*/  BSSY B1, `(.L_x_2572) ;  /* 0x000002e000017945 */ /* 0x000fe80003800000 */
[----:B------:R-:W-:Y:S05]  /*a9a0*/  @P0 BRA `(.L_x_2573) ;  /* 0x0000000000b00947 */ /* 0x000fea0003800000 */
[----:B------:R-:W-:Y:S01]  /*a9b0*/  IADD3 R35, R35, R34, RZ ;  /* 0x0000002223237210 */ /* 0x000fe20007ffe0ff */
[C---:B0----5:R-:W-:Y:S02]  /*a9c0*/  DMUL R36, R28.reuse, R10 ;  /* 0x0000000a1c247228 */ /* 0x061fe40000000000 */
[----:B------:R-:W-:Y:S01]  /*a9d0*/  DMUL R28, R28, R8 ;  /* 0x000000081c1c7228 */ /* 0x000fe20000000000 */
[----:B------:R-:W-:-:S05]  /*a9e0*/  ISETP.GE.U32.AND P0, PT, R35, R2, PT ;  /* 0x000000022300720c */ /* 0x000fca0003f06070 */
[C---:B------:R-:W-:Y:S02]  /*a9f0*/  DFMA R8, R26.reuse, R8, -R36 ;  /* 0x000000081a08722b */ /* 0x040fe40000000824 */
[----:B------:R-:W-:-:S08]  /*aa00*/  DFMA R28, R26, R10, R28 ;  /* 0x0000000a1a1c722b */ /* 0x000fd0000000001c */
[----:B------:R-:W-:Y:S01]  /*aa10*/  MOV R26, R8 ;  /* 0x00000008001a7202 */ /* 0x000fe20000000f00 */
[----:B------:R-:W-:Y:S01]  /*aa20*/  IMAD.MOV.U32 R27, RZ, RZ, R9 ;  /* 0x000000ffff1b7224 */ /* 0x000fe200078e0009 */
[----:B------:R-:W-:Y:S06]  /*aa30*/  @P0 BRA `(.L_x_2573) ;  /* 0x00000000008c0947 */ /* 0x000fec0003800000 */
[----:B------:R-:W-:Y:S01]  /*aa40*/  IADD3 R35, R35, R34, RZ ;  /* 0x0000002223237210 */ /* 0x000fe20007ffe0ff */
[C---:B------:R-:W-:Y:S01]  /*aa50*/  DMUL R10, R32.reuse, R14 ;  /* 0x0000000e200a7228 */ /* 0x040fe20000000000 */
[----:B------:R-:W-:Y:S01]  /*aa60*/  MOV R26, R8 ;  /* 0x00000008001a7202 */ /* 0x000fe20000000f00 */
[----:B------:R-:W-:Y:S01]  /*aa70*/  DMUL R32, R32, R12 ;  /* 0x0000000c20207228 */ /* 0x000fe20000000000 */
[----:B------:R-:W-:Y:S01]  /*aa80*/  ISETP.GE.U32.AND P0, PT, R35, R2, PT ;  /* 0x000000022300720c */ /* 0x000fe20003f06070 */
[----:B------:R-:W-:-:S04]  /*aa90*/  IMAD.MOV.U32 R27, RZ, RZ, R9 ;  /* 0x000000ffff1b7224 */ /* 0x000fc800078e0009 */
[C---:B------:R-:W-:Y:S02]  /*aaa0*/  DFMA R12, R30.reuse, R12, -R10 ;  /* 0x0000000c1e0c722b */ /* 0x040fe4000000080a */
[----:B------:R-:W-:-:S08]  /*aab0*/  DFMA R32, R30, R14, R32 ;  /* 0x0000000e1e20722b */ /* 0x000fd00000000020 */
[----:B------:R-:W-:Y:S02]  /*aac0*/  MOV R30, R12 ;  /* 0x0000000c001e7202 */ /* 0x000fe40000000f00 */
[----:B------:R-:W-:Y:S01]  /*aad0*/  MOV R31, R13 ;  /* 0x0000000d001f7202 */ /* 0x000fe20000000f00 */
[----:B------:R-:W-:Y:S06]  /*aae0*/  @P0 BRA `(.L_x_2573) ;  /* 0x0000000000600947 */ /* 0x000fec0003800000 */
[----:B------:R-:W-:Y:S01]  /*aaf0*/  IMAD.IADD R11, R35, 0x1, R34 ;  /* 0x00000001230b7824 */ /* 0x000fe200078e0222 */
[----:B------:R-:W-:Y:S01]  /*ab00*/  MOV R30, R12 ;  /* 0x0000000c001e7202 */ /* 0x000fe20000000f00 */
[----:B------:R-:W-:Y:S01]  /*ab10*/  IMAD.MOV.U32 R26, RZ, RZ, R8 ;  /* 0x000000ffff1a7224 */ /* 0x000fe200078e0008 */
[----:B------:R-:W-:Y:S02]  /*ab20*/  MOV R31, R13 ;  /* 0x0000000d001f7202 */ /* 0x000fe40000000f00 */
[----:B------:R-:W-:Y:S01]  /*ab30*/  ISETP.GE.U32.AND P0, PT, R11, R2, PT ;  /* 0x000000020b00720c */ /* 0x000fe20003f06070 */
[C---:B------:R-:W-:Y:S01]  /*ab40*/  DMUL R10, R40.reuse, R18 ;  /* 0x00000012280a7228 */ /* 0x040fe20000000000 */
[----:B------:R-:W-:Y:S01]  /*ab50*/  MOV R27, R9 ;  /* 0x00000009001b7202 */ /* 0x000fe20000000f00 */
[----:B------:R-:W-:-:S06]  /*ab60*/  DMUL R40, R40, R16 ;  /* 0x0000001028287228 */ /* 0x000fcc0000000000 */
[C---:B------:R-:W-:Y:S02]  /*ab70*/  DFMA R16, R44.reuse, R16, -R10 ;  /* 0x000000102c10722b */ /* 0x040fe4000000080a */
[----:B------:R-:W-:Y:S02]  /*ab80*/  DFMA R40, R44, R18, R40 ;  /* 0x000000122c28722b */ /* 0x000fe40000000028 */
[C---:B------:R-:W-:Y:S01]  /*ab90*/  @!P0 DMUL R14, R6.reuse, R22 ;  /* 0x00000016060e8228 */ /* 0x040fe20000000000 */
[----:B------:R-:W-:Y:S01]  /*aba0*/  @!P0 MOV R30, R12 ;  /* 0x0000000c001e8202 */ /* 0x000fe20000000f00 */
[-C--:B------:R-:W-:Y:S01]  /*abb0*/  @!P0 DMUL R10, R6, R20.reuse ;  /* 0x00000014060a8228 */ /* 0x080fe20000000000 */
[----:B------:R-:W-:Y:S01]  /*abc0*/  @!P0 MOV R31, R13 ;  /* 0x0000000d001f8202 */ /* 0x000fe20000000f00 */
[----:B------:R-:W-:Y:S01]  /*abd0*/  @!P0 IMAD.MOV.U32 R26, RZ, RZ, R8 ;  /* 0x000000ffff1a8224 */ /* 0x000fe200078e0008 */
[----:B------:R-:W-:Y:S01]  /*abe0*/  @!P0 MOV R27, R9 ;  /* 0x00000009001b8202 */ /* 0x000fe20000000f00 */
[--C-:B------:R-:W-:Y:S01]  /*abf0*/  IMAD.MOV.U32 R45, RZ, RZ, R17.reuse ;  /* 0x000000ffff2d7224 */ /* 0x100fe200078e0011 */
[-C--:B------:R-:W-:Y:S01]  /*ac00*/  MOV R44, R16.reuse ;  /* 0x00000010002c7202 */ /* 0x080fe20000000f00 */
[C---:B------:R-:W-:Y:S01]  /*ac10*/  @!P0 DFMA R14, R24.reuse, R20, -R14 ;  /* 0x00000014180e822b */ /* 0x040fe2000000080e */
[----:B------:R-:W-:Y:S01]  /*ac20*/  @!P0 MOV R44, R16 ;  /* 0x00000010002c8202 */ /* 0x000fe20000000f00 */
[----:B------:R-:W-:Y:S01]  /*ac30*/  @!P0 DFMA R6, R24, R22, R10 ;  /* 0x000000161806822b */ /* 0x000fe2000000000a */
[----:B------:R-:W-:-:S07]  /*ac40*/  @!P0 IMAD.MOV.U32 R45, RZ, RZ, R17 ;  /* 0x000000ffff2d8224 */ /* 0x000fce00078e0011 */
[----:B------:R-:W-:Y:S02]  /*ac50*/  @!P0 MOV R24, R14 ;  /* 0x0000000e00188202 */ /* 0x000fe40000000f00 */
[----:B------:R-:W-:-:S07]  /*ac60*/  @!P0 MOV R25, R15 ;  /* 0x0000000f00198202 */ /* 0x000fce0000000f00 */
.L_x_2573:
[----:B------:R-:W-:Y:S05]  /*ac70*/  BSYNC B1 ;  /* 0x0000000000017941 */ /* 0x000fea0003800000 */
.L_x_2572:
[-C--:B-----5:R-:W-:Y:S02]  /*ac80*/  DMUL R8, R30, R28.reuse ;  /* 0x0000001c1e087228 */ /* 0x0a0fe40000000000 */
        /* <DEDUP_REMOVED lines=12> */
.L_x_2558:
[----:B------:R-:W-:Y:S01]  /*ad50*/  ISETP.GE.U32.AND P0, PT, R9, R2, PT ;  /* 0x000000020900720c */ /* 0x000fe20003f06070 */
[----:B------:R-:W-:Y:S01]  /*ad60*/  BSSY B1, `(.L_x_2574) ;  /* 0x000004d000017945 */ /* 0x000fe20003800000 */
[----:B------:R-:W-:Y:S01]  /*ad70*/  IMAD.MOV.U32 R38, RZ, RZ, R6 ;  /* 0x000000ffff267224 */ /* 0x000fe200078e0006 */
[----:B------:R-:W-:Y:S01]  /*ad80*/  MOV R39, R7 ;  /* 0x0000000700277202 */ /* 0x000fe20000000f00 */
[----:B-1----:R-:W-:Y:S01]  /*ad90*/  IMAD.MOV.U32 R11, RZ, RZ, R45 ;  /* 0x000000ffff0b7224 */ /* 0x002fe200078e002d */
        /* <DEDUP_REMOVED lines=8> */
[----:B------:R-:W-:Y:S02]  /*ae20*/  MOV R22, R6 ;  /* 0x0000000600167202 */ /* 0x000fe40000000f00 */
[----:B------:R-:W-:Y:S02]  /*ae30*/  CS2R R18, SRZ ;  /* 0x0000000000127805 */ /* 0x000fe4000001ff00 */
[----:B------:R-:W-:Y:S02]  /*ae40*/  CS2R R16, SRZ ;  /* 0x0000000000107805 */ /* 0x000fe4000001ff00 */
[----:B------:R-:W-:-:S02]  /*ae50*/  CS2R R30, SRZ ;  /* 0x00000000001e7805 */ /* 0x000fc4000001ff00 */
[----:B------:R-:W-:Y:S02]  /*ae60*/  CS2R R28, SRZ ;  /* 0x00000000001c7805 */ /* 0x000fe4000001ff00 */
[----:B------:R-:W-:Y:S02]  /*ae70*/  CS2R R14, SRZ ;  /* 0x00000000000e7805 */ /* 0x000fe4000001ff00 */
[----:B------:R-:W-:Y:S01]  /*ae80*/  CS2R R12, SRZ ;  /* 0x00000000000c7805 */ /* 0x000fe2000001ff00 */
[----:B------:R-:W-:Y:S06]  /*ae90*/  @P0 BRA `(.L_x_2575) ;  /* 0x0000000000e40947 */ /* 0x000fec0003800000 */
[----:B------:R-:W-:Y:S01]  /*aea0*/  BSSY B2, `(.L_x_2576) ;  /* 0x0000036000027945 */ /* 0x000fe20003800000 */
[----:B------:R-:W-:Y:S01]  /*aeb0*/  MOV R38, R6 ;  /* 0x0000000600267202 */ /* 0x000fe20000000f00 */
[----:B------:R-:W-:Y:S01]  /*aec0*/  IMAD.MOV.U32 R22, RZ, RZ, R6 ;  /* 0x000000ffff167224 */ /* 0x000fe200078e0006 */
[-C--:B------:R-:W-:Y:S01]  /*aed0*/  MOV R39, R7.reuse ;  /* 0x0000000700277202 */ /* 0x080fe20000000f00 */
[----:B------:R-:W-:Y:S01]  /*aee0*/  IMAD.MOV.U32 R51, RZ, RZ, R45 ;  /* 0x000000ffff337224 */ /* 0x000fe200078e002d */
[----:B------:R-:W-:Y:S01]  /*aef0*/  MOV R23, R7 ;  /* 0x0000000700177202 */ /* 0x000fe20000000f00 */
[----:B------:R-:W-:Y:S01]  /*af00*/  IMAD.MOV.U32 R46, RZ, RZ, R44 ;  /* 0x000000ffff2e7224 */ /* 0x000fe200078e002c */
[-C--:B------:R-:W-:Y:S02]  /*af10*/  MOV R50, R44.reuse ;  /* 0x0000002c00327202 */ /* 0x080fe40000000f00 */
[----:B------:R-:W-:Y:S02]  /*af20*/  MOV R48, R44 ;  /* 0x0000002c00307202 */ /* 0x000fe40000000f00 */
[----:B------:R-:W-:-:S02]  /*af30*/  MOV R49, R45 ;  /* 0x0000002d00317202 */ /* 0x000fc40000000f00 */
[----:B------:R-:W-:-:S07]  /*af40*/  MOV R47, R45 ;  /* 0x0000002d002f7202 */ /* 0x000fce0000000f00 */
.L_x_2577:
[-C--:B------:R-:W-:Y:S01]  /*af50*/  IADD3 R9, R34, R35.reuse, RZ ;  /* 0x0000002322097210 */ /* 0x080fe20007ffe0ff */
[----:B------:R-:W-:-:S04]  /*af60*/  IMAD R13, R36, R35, RZ ;  /* 0x00000023240d7224 */ /* 0x000fc800078e02ff */
[----:B------:R-:W-:Y:S02]  /*af70*/  IMAD.IADD R11, R9, 0x1, R34 ;  /* 0x00000001090b7824 */ /* 0x000fe400078e0222 */
[C---:B------:R-:W-:Y:S02]  /*af80*/  IMAD R29, R36.reuse, R9, RZ ;  /* 0x00000009241d7224 */ /* 0x040fe400078e02ff */
[----:B------:R-:W-:Y:S01]  /*af90*/  IMAD R17, R36, R11, RZ ;  /* 0x0000000b24117224 */ /* 0x000fe200078e02ff */
[----:B------:R-:W-:Y:S01]  /*afa0*/  IADD3 R35, R11, R34, RZ ;  /* 0x000000220b237210 */ /* 0x000fe20007ffe0ff */
[----:B------:R-:W-:-:S04]  /*afb0*/  IMAD.WIDE.U32 R12, R13, 0x10, R42 ;  /* 0x000000100d0c7825 */ /* 0x000fc800078e002a */
[----:B------:R-:W-:Y:S02]  /*afc0*/  IMAD R25, R36, R35, RZ ;  /* 0x0000002324197224 */ /* 0x000fe400078e02ff */
[--C-:B------:R-:W-:Y:S01]  /*afd0*/  IMAD.WIDE.U32 R28, R29, 0x10, R42.reuse ;  /* 0x000000101d1c7825 */ /* 0x100fe200078e002a */
[----:B------:R-:W2:Y:S03]  /*afe0*/  LDG.E.128 R12, desc[UR36][R12.64] ;  /* 0x000000240c0c7981 */ /* 0x000ea6000c1e1d00 */
[--C-:B------:R-:W-:Y:S02]  /*aff0*/  IMAD.WIDE.U32 R16, R17, 0x10, R42.reuse ;  /* 0x0000001011107825 */ /* 0x100fe400078e002a */
[----:B------:R-:W3:Y:S02]  /*b000*/  LDG.E.128 R28, desc[UR36][R28.64] ;  /* 0x000000241c1c7981 */ /* 0x000ee4000c1e1d00 */
[----:B------:R-:W-:-:S02]  /*b010*/  IMAD.WIDE.U32 R24, R25, 0x10, R42 ;  /* 0x0000001019187825 */ /* 0x000fc400078e002a */
[----:B------:R-:W4:Y:S04]  /*b020*/  LDG.E.128 R16, desc[UR36][R16.64] ;  /* 0x0000002410107981 */ /* 0x000f28000c1e1d00 */
[----:B------:R-:W5:Y:S01]  /*b030*/  LDG.E.128 R24, desc[UR36][R24.64] ;  /* 0x0000002418187981 */ /* 0x000f62000c1e1d00 */
[----:B------:R-:W-:-:S05]  /*b040*/  IADD3 R35, R35, R34, RZ ;  /* 0x0000002223237210 */ /* 0x000fca0007ffe0ff */
[----:B------:R-:W-:-:S05]  /*b050*/  IMAD R37, R34, 0x3, R35 ;  /* 0x0000000322257824 */ /* 0x000fca00078e0223 */
[----:B------:R-:W-:Y:S01]  /*b060*/  ISETP.GE.U32.AND P0, PT, R37, R2, PT ;  /* 0x000000022500720c */ /* 0x000fe20003f06070 */
[-C--:B--2---:R-:W-:Y:S02]  /*b070*/  DMUL R8, R14, R6.reuse ;  /* 0x000000060e087228 */ /* 0x084fe40000000000 */
[----:B------:R-:W-:Y:S02]  /*b080*/  DMUL R6, R12, R6 ;  /* 0x000000060c067228 */ /* 0x000fe40000000000 */
[-C--:B---3--:R-:W-:Y:S02]  /*b090*/  DMUL R10, R30, R38.reuse ;  /* 0x000000261e0a7228 */ /* 0x088fe40000000000 */
[----:B------:R-:W-:Y:S02]  /*b0a0*/  DMUL R38, R28, R38 ;  /* 0x000000261c267228 */ /* 0x000fe40000000000 */
[----:B----4-:R-:W-:Y:S02]  /*b0b0*/  DMUL R20, R18, R40 ;  /* 0x0000002812147228 */ /* 0x010fe40000000000 */
[----:B------:R-:W-:-:S02]  /*b0c0*/  DFMA R8, R12, R44, -R8 ;  /* 0x0000002c0c08722b */ /* 0x000fc40000000808 */
[----:B-----5:R-:W-:Y:S02]  /*b0d0*/  DMUL R32, R26, R22 ;  /* 0x000000161a207228 */ /* 0x020fe40000000000 */
[----:B------:R-:W-:Y:S02]  /*b0e0*/  DFMA R10, R28, R48, -R10 ;  /* 0x000000301c0a722b */ /* 0x000fe4000000080a */
[C---:B------:R-:W-:Y:S02]  /*b0f0*/  DFMA R20, R16.reuse, R50, -R20 ;  /* 0x000000321014722b */ /* 0x040fe40000000814 */
[----:B------:R-:W-:Y:S02]  /*b100*/  DMUL R40, R16, R40 ;  /* 0x0000002810287228 */ /* 0x000fe40000000000 */
[C---:B------:R-:W-:Y:S02]  /*b110*/  DFMA R32, R24.reuse, R46, -R32 ;  /* 0x0000002e1820722b */ /* 0x040fe40000000820 */
[----:B------:R-:W-:-:S02]  /*b120*/  DMUL R22, R24, R22 ;  /* 0x0000001618167228 */ /* 0x000fc40000000000 */
[----:B------:R-:W-:Y:S02]  /*b130*/  DFMA R6, R14, R44, R6 ;  /* 0x0000002c0e06722b */ /* 0x000fe40000000006 */
[----:B------:R-:W-:Y:S01]  /*b140*/  DFMA R38, R30, R48, R38 ;  /* 0x000000301e26722b */ /* 0x000fe20000000026 */
[----:B------:R-:W-:Y:S01]  /*b150*/  IMAD.MOV.U32 R44, RZ, RZ, R8 ;  /* 0x000000ffff2c7224 */ /* 0x000fe200078e0008 */
[----:B------:R-:W-:Y:S01]  /*b160*/  DFMA R40, R18, R50, R40 ;  /* 0x000000321228722b */ /* 0x000fe20000000028 */
[----:B------:R-:W-:Y:S01]  /*b170*/  MOV R45, R9 ;  /* 0x00000009002d7202 */ /* 0x000fe20000000f00 */
[----:B------:R-:W-:Y:S01]  /*b180*/  DFMA R22, R26, R46, R22 ;  /* 0x0000002e1a16722b */ /* 0x000fe20000000016 */
[----:B------:R-:W-:Y:S01]  /*b190*/  MOV R48, R10 ;  /* 0x0000000a00307202 */ /* 0x000fe20000000f00 */
[----:B------:R-:W-:Y:S01]  /*b1a0*/  IMAD.MOV.U32 R49, RZ, RZ, R11 ;  /* 0x000000ffff317224 */ /* 0x000fe200078e000b */
[----:B------:R-:W-:Y:S01]  /*b1b0*/  MOV R50, R20 ;  /* 0x0000001400327202 */ /* 0x000fe20000000f00 */
[----:B------:R-:W-:Y:S01]  /*b1c0*/  IMAD.MOV.U32 R46, RZ, RZ, R32 ;  /* 0x000000ffff2e7224 */ /* 0x000fe200078e0020 */
[----:B------:R-:W-:-:S02]  /*b1d0*/  MOV R51, R21 ;  /* 0x0000001500337202 */ /* 0x000fc40000000f00 */
[----:B------:R-:W-:Y:S01]  /*b1e0*/  MOV R47, R33 ;  /* 0x00000021002f7202 */ /* 0x000fe20000000f00 */
[----:B------:R-:W-:Y:S06]  /*b1f0*/  @!P0 BRA `(.L_x_2577) ;  /* 0xfffffffc00548947 */ /* 0x000fec000383ffff */
[----:B------:R-:W-:Y:S05]  /*b200*/  BSYNC B2 ;  /* 0x0000000000027941 */ /* 0x000fea0003800000 */
.L_x_2576:
[----:B------:R-:W-:Y:S01]  /*b210*/  MOV R44, R20 ;  /* 0x00000014002c7202 */ /* 0x000fe20000000f00 */
[----:B------:R-:W-:-:S07]  /*b220*/  IMAD.MOV.U32 R45, RZ, RZ, R21 ;  /* 0x000000ffff2d7224 */ /* 0x000fce00078e0015 */
.L_x_2575:
[----:B------:R-:W-:Y:S05]  /*b230*/  BSYNC B1 ;  /* 0x0000000000017941 */ /* 0x000fea0003800000 */
.L_x_2574:
[----:B------:R-:W-:Y:S01]  /*b240*/  ISETP.GE.U32.AND P1, PT, R35, R2, PT ;  /* 0x000000022300720c */ /* 0x000fe20003f26070 */
[----:B------:R-:W-:-:S12]  /*b250*/  BSSY B1, `(.L_x_2578) ;  /* 0x0000016000017945 */ /* 0x000fd80003800000 */
[----:B------:R-:W-:Y:S05]  /*b260*/  @P1 BRA `(.L_x_2579) ;  /* 0x0000000000501947 */ /* 0x000fea0003800000 */
[----:B------:R-:W-:-:S04]  /*b270*/  IMAD R13, R36, R35, RZ ;  /* 0x00000023240d7224 */ /* 0x000fc800078e02ff */
[----:B------:R-:W-:-:S06]  /*b280*/  IMAD.WIDE.U32 R12, R13, 0x10, R42 ;  /* 0x000000100d0c7825 */ /* 0x000fcc00078e002a */
[----:B------:R-:W5:Y:S01]  /*b290*/  LDG.E.128 R12, desc[UR36][R12.64] ;  /* 0x000000240c0c7981 */ /* 0x000f62000c1e1d00 */
[----:B------:R-:W-:-:S04]  /*b2a0*/  IADD3 R21, R35, R34, RZ ;  /* 0x0000002223157210 */ /* 0x000fc80007ffe0ff */
[----:B------:R-:W-:-:S13]  /*b2b0*/  ISETP.GE.U32.AND P0, PT, R21, R2, PT ;  /* 0x000000021500720c */ /* 0x000fda0003f06070 */
[----:B------:R-:W-:Y:S05]  /*b2c0*/  @P0 BRA `(.L_x_2579) ;  /* 0x0000000000380947 */ /* 0x000fea0003800000 */
[----:B------:R-:W-:-:S04]  /*b2d0*/  IMAD R29, R36, R21, RZ ;  /* 0x00000015241d7224 */ /* 0x000fc800078e02ff */
[----:B------:R-:W-:-:S06]  /*b2e0*/  IMAD.WIDE.U32 R28, R29, 0x10, R42 ;  /* 0x000000101d1c7825 */ /* 0x000fcc00078e002a */
[----:B------:R-:W5:Y:S01]  /*b2f0*/  LDG.E.128 R28, desc[UR36][R28.64] ;  /* 0x000000241c1c7981 */ /* 0x000f62000c1e1d00 */
[----:B------:R-:W-:-:S04]  /*b300*/  IADD3 R21, R21, R34, RZ ;  /* 0x0000002215157210 */ /* 0x000fc80007ffe0ff */
[----:B------:R-:W-:-:S13]  /*b310*/  ISETP.GE.U32.AND P0, PT, R21, R2, PT ;  /* 0x000000021500720c */ /* 0x000fda0003f06070 */
[----:B------:R-:W-:Y:S05]  /*b320*/  @P0 BRA `(.L_x_2579) ;  /* 0x0000000000200947 */ /* 0x000fea0003800000 */
[----:B------:R-:W-:Y:S02]  /*b330*/  IMAD.IADD R19, R21, 0x1, R34 ;  /* 0x0000000115137824 */ /* 0x000fe400078e0222 */
[----:B------:R-:W-:-:S03]  /*b340*/  IMAD R17, R36, R21, RZ ;  /* 0x0000001524117224 */ /* 0x000fc600078e02ff */
[----:B------:R-:W-:Y:S01]  /*b350*/  ISETP.GE.U32.AND P0, PT, R19, R2, PT ;  /* 0x000000021300720c */ /* 0x000fe20003f06070 */
[----:B------:R-:W-:-:S12]  /*b360*/  IMAD.WIDE.U32 R16, R17, 0x10, R42 ;  /* 0x0000001011107825 */ /* 0x000fd800078e002a */
[----:B------:R-:W-:-:S04]  /*b370*/  @!P0 IMAD R19, R36, R19, RZ ;  /* 0x0000001324138224 */ /* 0x000fc800078e02ff */
[----:B------:R-:W-:Y:S02]  /*b380*/  @!P0 IMAD.WIDE.U32 R42, R19, 0x10, R42 ;  /* 0x00000010132a8825 */ /* 0x000fe400078e002a */
[----:B------:R-:W5:Y:S04]  /*b390*/  LDG.E.128 R16, desc[UR36][R16.64] ;  /* 0x0000002410107981 */ /* 0x000f68000c1e1d00 */
[----:B------:R0:W5:Y:S02]  /*b3a0*/  @!P0 LDG.E.128 R24, desc[UR36][R42.64] ;  /* 0x000000242a188981 */ /* 0x000164000c1e1d00 */
.L_x_2579:
[----:B------:R-:W-:Y:S05]  /*b3b0*/  BSYNC B1 ;  /* 0x0000000000017941 */ /* 0x000fea0003800000 */
.L_x_2578:
[----:B------:R-:W-:Y:S04]  /*b3c0*/  BSSY B1, `(.L_x_2580) ;  /* 0x000002e000017945 */ /* 0x000fe80003800000 */
[----:B------:R-:W-:Y:S05]  /*b3d0*/  @P1 BRA `(.L_x_2581) ;  /* 0x0000000000b01947 */ /* 0x000fea0003800000 */
[----:B------:R-:W-:Y:S01]  /*b3e0*/  IADD3 R35, R35, R34, RZ ;  /* 0x0000002223237210 */ /* 0x000fe20007ffe0ff */
[C---:B-----5:R-:W-:Y:S02]  /*b3f0*/  DMUL R20, R6.reuse, R14 ;  /* 0x0000000e06147228 */ /* 0x060fe40000000000 */
        /* <DEDUP_REMOVED lines=8> */
[C---:B------:R-:W-:Y:S02]  /*b480*/  DMUL R8, R38.reuse, R30 ;  /* 0x0000001e26087228 */ /* 0x040fe40000000000 */
[----:B------:R-:W-:Y:S01]  /*b490*/  DMUL R38, R38, R28 ;  /* 0x0000001c26267228 */ /* 0x000fe20000000000 */
[----:B------:R-:W-:-:S05]  /*b4a0*/  ISETP.GE.U32.AND P0, PT, R15, R2, PT ;  /* 0x000000020f00720c */ /* 0x000fca0003f06070 */
[C---:B------:R-:W-:Y:S02]  /*b4b0*/  DFMA R28, R10.reuse, R28, -R8 ;  /* 0x0000001c0a1c722b */ /* 0x040fe40000000808 */
[----:B------:R-:W-:Y:S01]  /*b4c0*/  DFMA R38, R10, R30, R38 ;  /* 0x0000001e0a26722b */ /* 0x000fe20000000026 */
[----:B------:R-:W-:Y:S01]  /*b4d0*/  MOV R8, R12 ;  /* 0x0000000c00087202 */ /* 0x000fe20000000f00 */
[----:B------:R-:W-:-:S06]  /*b4e0*/  IMAD.MOV.U32 R9, RZ, RZ, R13 ;  /* 0x000000ffff097224 */ /* 0x000fcc00078e000d */
[----:B------:R-:W-:Y:S02]  /*b4f0*/  MOV R10, R28 ;  /* 0x0000001c000a7202 */ /* 0x000fe40000000f00 */
[----:B------:R-:W-:Y:S01]  /*b500*/  MOV R11, R29 ;  /* 0x0000001d000b7202 */ /* 0x000fe20000000f00 */
[----:B------:R-:W-:Y:S06]  /*b510*/  @P0 BRA `(.L_x_2581) ;  /* 0x0000000000600947 */ /* 0x000fec0003800000 */
[----:B------:R-:W-:-:S05]  /*b520*/  IMAD.IADD R9, R15, 0x1, R34 ;  /* 0x000000010f097824 */ /* 0x000fca00078e0222 */
[----:B------:R-:W-:Y:S01]  /*b530*/  ISETP.GE.U32.AND P0, PT, R9, R2, PT ;  /* 0x000000020900720c */ /* 0x000fe20003f06070 */
[C---:B------:R-:W-:Y:S02]  /*b540*/  DMUL R8, R40.reuse, R18 ;  /* 0x0000001228087228 */ /* 0x040fe40000000000 */
[----:B------:R-:W-:-:S06]  /*b550*/  DMUL R40, R40, R16 ;  /* 0x0000001028287228 */ /* 0x000fcc0000000000 */
[C---:B------:R-:W-:Y:S02]  /*b560*/  DFMA R16, R44.reuse, R16, -R8 ;  /* 0x000000102c10722b */ /* 0x040fe40000000808 */
[----:B------:R-:W-:Y:S01]  /*b570*/  DFMA R40, R44, R18, R40 ;  /* 0x000000122c28722b */ /* 0x000fe20000000028 */
[--C-:B------:R-:W-:Y:S01]  /*b580*/  IMAD.MOV.U32 R8, RZ, RZ, R12.reuse ;  /* 0x000000ffff087224 */ /* 0x100fe200078e000c */
[C---:B------:R-:W-:Y:S01]  /*b590*/  @!P0 DMUL R10, R22.reuse, R26 ;  /* 0x0000001a160a8228 */ /* 0x040fe20000000000 */
[-C--:B------:R-:W-:Y:S01]  /*b5a0*/  MOV R9, R13.reuse ;  /* 0x0000000d00097202 */ /* 0x080fe20000000f00 */
[-C--:B------:R-:W-:Y:S01]  /*b5b0*/  @!P0 DMUL R14, R22, R24.reuse ;  /* 0x00000018160e8228 */ /* 0x080fe20000000000 */
[----:B------:R-:W-:Y:S01]  /*b5c0*/  @!P0 IMAD.MOV.U32 R8, RZ, RZ, R12 ;  /* 0x000000ffff088224 */ /* 0x000fe200078e000c */
[----:B------:R-:W-:Y:S02]  /*b5d0*/  @!P0 MOV R9, R13 ;  /* 0x0000000d00098202 */ /* 0x000fe40000000f00 */
[-C--:B------:R-:W-:Y:S01]  /*b5e0*/  MOV R44, R16.reuse ;  /* 0x00000010002c7202 */ /* 0x080fe20000000f00 */
[--C-:B------:R-:W-:Y:S01]  /*b5f0*/  IMAD.MOV.U32 R45, RZ, RZ, R17.reuse ;  /* 0x000000ffff2d7224 */ /* 0x100fe200078e0011 */
[C---:B------:R-:W-:Y:S01]  /*b600*/  @!P0 DFMA R24, R32.reuse, R24, -R10 ;  /* 0x000000182018822b */ /* 0x040fe2000000080a */
[----:B------:R-:W-:Y:S01]  /*b610*/  @!P0 MOV R44, R16 ;  /* 0x00000010002c8202 */ /* 0x000fe20000000f00 */
[----:B------:R-:W-:Y:S01]  /*b620*/  @!P0 DFMA R22, R32, R26, R14 ;  /* 0x0000001a2016822b */ /* 0x000fe2000000000e */
[----:B------:R-:W-:Y:S01]  /*b630*/  MOV R10, R28 ;  /* 0x0000001c000a7202 */ /* 0x000fe20000000f00 */
[----:B------:R-:W-:Y:S01]  /*b640*/  @!P0 IMAD.MOV.U32 R45, RZ, RZ, R17 ;  /* 0x000000ffff2d8224 */ /* 0x000fe200078e0011 */
[----:B------:R-:W-:-:S02]  /*b650*/  MOV R11, R29 ;  /* 0x0000001d000b7202 */ /* 0x000fc40000000f00 */
[----:B------:R-:W-:Y:S02]  /*b660*/  @!P0 MOV R10, R28 ;  /* 0x0000001c000a8202 */ /* 0x000fe40000000f00 */
[----:B------:R-:W-:Y:S02]  /*b670*/  @!P0 MOV R11, R29 ;  /* 0x0000001d000b8202 */ /* 0x000fe40000000f00 */
[----:B------:R-:W-:Y:S02]  /*b680*/  @!P0 MOV R32, R24 ;  /* 0x0000001800208202 */ /* 0x000fe40000000f00 */
[----:B------:R-:W-:-:S07]  /*b690*/  @!P0 MOV R33, R25 ;  /* 0x0000001900218202 */ /* 0x000fce0000000f00 */
.L_x_2581:
[----:B------:R-:W-:Y:S05]  /*b6a0*/  BSYNC B1 ;  /* 0x0000000000017941 */ /* 0x000fea0003800000 */
.L_x_2580:
[C---:B-----5:R-:W-:Y:S02]  /*b6b0*/  DMUL R12, R6.reuse, R10 ;  /* 0x0000000a060c7228 */ /* 0x060fe40000000000 */
[----:B------:R-:W-:-:S06]  /*b6c0*/  DMUL R6, R6, R38 ;  /* 0x0000002606067228 */ /* 0x000fcc0000000000 */
[C---:B------:R-:W-:Y:S02]  /*b6d0*/  DFMA R12, R8.reuse, R38, R12 ;  /* 0x00000026080c722b */ /* 0x040fe4000000000c */
        /* <DEDUP_REMOVED lines=10> */
.L_x_2557:
        /* <DEDUP_REMOVED lines=8> */
[----:B------:R-:W1:Y:S01]  /*b800*/  LDC.64 R6, c[0x0][0x220] ;  /* 0x00008800ff067b82 */ /* 0x000e620000000a00 */
[----:B------:R-:W-:Y:S02]  /*b810*/  CS2R R14, SRZ ;  /* 0x00000000000e7805 */ /* 0x000fe4000001ff00 */
[----:B------:R-:W-:-:S05]  /*b820*/  CS2R R12, SRZ ;  /* 0x00000000000c7805 */ /* 0x000fca000001ff00 */
[----:B------:R-:W2:Y:S01]  /*b830*/  LDC.64 R22, c[0x0][0x228] ;  /* 0x00008a00ff167b82 */ /* 0x000ea20000000a00 */
[----:B0-----:R-:W-:-:S05]  /*b840*/  IMAD R9, R34, 0x3, R35 ;  /* 0x0000000322097824 */ /* 0x001fca00078e0223 */
[----:B------:R-:W-:Y:S01]  /*b850*/  ISETP.GE.U32.AND P0, PT, R9, R2, PT ;  /* 0x000000020900720c */ /* 0x000fe20003f06070 */
[----:B-1----:R-:W-:Y:S01]  /*b860*/  IMAD.MOV.U32 R10, RZ, RZ, R6 ;  /* 0x000000ffff0a7224 */ /* 0x002fe200078e0006 */
[-C--:B------:R-:W-:Y:S01]  /*b870*/  MOV R11, R7.reuse ;  /* 0x00000007000b7202 */ /* 0x080fe20000000f00 */
[----:B------:R-:W-:Y:S01]  /*b880*/  IMAD.MOV.U32 R9, RZ, RZ, R7 ;  /* 0x000000ffff097224 */ /* 0x000fe200078e0007 */
[-C--:B------:R-:W-:Y:S02]  /*b890*/  MOV R8, R6.reuse ;  /* 0x0000000600087202 */ /* 0x080fe40000000f00 */
[----:B------:R-:W-:Y:S02]  /*b8a0*/  MOV R20, R6 ;  /* 0x0000000600147202 */ /* 0x000fe40000000f00 */
[----:B------:R-:W-:Y:S01]  /*b8b0*/  MOV R21, R7 ;  /* 0x0000000700157202 */ /* 0x000fe20000000f00 */
[----:B--2---:R-:W-:Y:S01]  /*b8c0*/  IMAD.MOV.U32 R38, RZ, RZ, R22 ;  /* 0x000000ffff267224 */ /* 0x004fe200078e0016 */
[----:B------:R-:W-:Y:S01]  /*b8d0*/  MOV R39, R23 ;  /* 0x0000001700277202 */ /* 0x000fe20000000f00 */
[----:B------:R-:W-:Y:S01]  /*b8e0*/  IMAD.MOV.U32 R37, RZ, RZ, R23 ;  /* 0x000000ffff257224 */ /* 0x000fe200078e0017 */
[----:B------:R-:W-:-:S02]  /*b8f0*/  MOV R36, R22 ;  /* 0x0000001600247202 */ /* 0x000fc40000000f00 */
[----:B------:R-:W-:Y:S02]  /*b900*/  MOV R32, R22 ;  /* 0x0000001600207202 */ /* 0x000fe40000000f00 */
[----:B------:R-:W-:Y:S01]  /*b910*/  MOV R33, R23 ;  /* 0x0000001700217202 */ /* 0x000fe20000000f00 */
[----:B------:R-:W-:Y:S06]  /*b920*/  @P0 BRA `(.L_x_2583) ;  /* 0x0000000000d40947 */ /* 0x000fec0003800000 */
[----:B------:R-:W-:Y:S01]  /*b930*/  BSSY B2, `(.L_x_2583) ;  /* 0x0000034000027945 */ /* 0x000fe20003800000 */
[----:B------:R-:W-:Y:S01]  /*b940*/  IMAD.MOV.U32 R36, RZ, RZ, R22 ;  /* 0x000000ffff247224 */ /* 0x000fe200078e0016 */
[----:B------:R-:W-:Y:S01]  /*b950*/  MOV R37, R23 ;  /* 0x0000001700257202 */ /* 0x000fe20000000f00 */
[----:B------:R-:W-:Y:S01]  /*b960*/  IMAD.MOV.U32 R33, RZ, RZ, R23 ;  /* 0x000000ffff217224 */ /* 0x000fe200078e0017 */
[----:B------:R-:W-:Y:S01]  /*b970*/  MOV R32, R22 ;  /* 0x0000001600207202 */ /* 0x000fe20000000f00 */
[----:B------:R-:W-:Y:S01]  /*b980*/  IMAD.MOV.U32 R40, RZ, RZ, R6 ;  /* 0x000000ffff287224 */ /* 0x000fe200078e0006 */
[----:B------:R-:W-:Y:S01]  /*b990*/  MOV R48, R6 ;  /* 0x0000000600307202 */ /* 0x000fe20000000f00 */
[----:B------:R-:W-:Y:S01]  /*b9a0*/  IMAD.MOV.U32 R45, RZ, RZ, R7 ;  /* 0x000000ffff2d7224 */ /* 0x000fe200078e0007 */
[-C--:B------:R-:W-:Y:S02]  /*b9b0*/  MOV R49, R7.reuse ;  /* 0x0000000700317202 */ /* 0x080fe40000000f00 */
[----:B------:R-:W-:-:S02]  /*b9c0*/  MOV R41, R7 ;  /* 0x0000000700297202 */ /* 0x000fc40000000f00 */
[-C--:B------:R-:W-:Y:S02]  /*b9d0*/  MOV R44, R6.reuse ;  /* 0x00000006002c7202 */ /* 0x080fe40000000f00 */
[----:B------:R-:W-:Y:S02]  /*b9e0*/  MOV R46, R6 ;  /* 0x00000006002e7202 */ /* 0x000fe40000000f00 */
[----:B------:R-:W-:-:S07]  /*b9f0*/  MOV R47, R7 ;  /* 0x00000007002f7202 */ /* 0x000fce0000000f00 */
.L_x_2584:
[C---:B------:R-:W-:Y:S02]  /*ba00*/  IMAD.IADD R29, R35.reuse, 0x1, R34 ;  /* 0x00000001231d7824 */ /* 0x040fe400078e0222 */
[----:B------:R-:W-:-:S03]  /*ba10*/  IMAD.WIDE.U32 R12, R35, 0x10, R42 ;  /* 0x00000010230c7825 */ /* 0x000fc600078e002a */
[CC--:B------:R-:W-:Y:S01]  /*ba20*/  IADD3 R17, R29.reuse, R34.reuse, RZ ;  /* 0x000000221d117210 */ /* 0x0c0fe20007ffe0ff */
[--C-:B------:R-:W-:Y:S02]  /*ba30*/  IMAD.WIDE.U32 R28, R29, 0x10, R42.reuse ;  /* 0x000000101d1c7825 */ /* 0x100fe400078e002a */
[----:B------:R-:W2:Y:S01]  /*ba40*/  LDG.E.128 R12, desc[UR36][R12.64] ;  /* 0x000000240c0c7981 */ /* 0x000ea2000c1e1d00 */
[C---:B------:R-:W-:Y:S01]  /*ba50*/  IADD3 R35, R17.reuse, R34, RZ ;  /* 0x0000002211237210 */ /* 0x040fe20007ffe0ff */
[--C-:B------:R-:W-:Y:S02]  /*ba60*/  IMAD.WIDE.U32 R16, R17, 0x10, R42.reuse ;  /* 0x0000001011107825 */ /* 0x100fe400078e002a */
[----:B------:R-:W3:Y:S02]  /*ba70*/  LDG.E.128 R28, desc[UR36][R28.64] ;  /* 0x000000241c1c7981 */ /* 0x000ee4000c1e1d00 */
[C---:B------:R-:W-:Y:S02]  /*ba80*/  IMAD.WIDE.U32 R24, R35.reuse, 0x10, R42 ;  /* 0x0000001023187825 */ /* 0x040fe400078e002a */
[----:B------:R-:W4:Y:S04]  /*ba90*/  LDG.E.128 R16, desc[UR36][R16.64] ;  /* 0x0000002410107981 */ /* 0x000f28000c1e1d00 */
[----:B------:R-:W5:Y:S01]  /*baa0*/  LDG.E.128 R24, desc[UR36][R24.64] ;  /* 0x0000002418187981 */ /* 0x000f62000c1e1d00 */
[----:B------:R-:W-:-:S04]  /*bab0*/  IMAD.IADD R35, R35, 0x1, R34 ;  /* 0x0000000123237824 */ /* 0x000fc800078e0222 */
[----:B------:R-:W-:-:S05]  /*bac0*/  IMAD R51, R34, 0x3, R35 ;  /* 0x0000000322337824 */ /* 0x000fca00078e0223 */
[----:B------:R-:W-:Y:S01]  /*bad0*/  ISETP.GE.U32.AND P0, PT, R51, R2, PT ;  /* 0x000000023300720c */ /* 0x000fe20003f06070 */
[----:B--2---:R-:W-:Y:S02]  /*bae0*/  DMUL R6, R14, R32 ;  /* 0x000000200e067228 */ /* 0x004fe40000000000 */
[----:B---3--:R-:W-:Y:S02]  /*baf0*/  DMUL R8, R30, R36 ;  /* 0x000000241e087228 */ /* 0x008fe40000000000 */
[----:B----4-:R-:W-:Y:S02]  /*bb00*/  DMUL R10, R18, R38 ;  /* 0x00000026120a7228 */ /* 0x010fe40000000000 */
[----:B-----5:R-:W-:Y:S02]  /*bb10*/  DMUL R20, R26, R22 ;  /* 0x000000161a147228 */ /* 0x020fe40000000000 */
[----:B------:R-:W-:Y:S02]  /*bb20*/  DFMA R6, R12, R44, -R6 ;  /* 0x0000002c0c06722b */ /* 0x000fe40000000806 */
[----:B------:R-:W-:-:S02]  /*bb30*/  DFMA R8, R28, R40, -R8 ;  /* 0x000000281c08722b */ /* 0x000fc40000000808 */
[----:B------:R-:W-:Y:S02]  /*bb40*/  DFMA R10, R16, R48, -R10 ;  /* 0x00000030100a722b */ /* 0x000fe4000000080a */
[----:B------:R-:W-:Y:S02]  /*bb50*/  DFMA R20, R24, R46, -R20 ;  /* 0x0000002e1814722b */ /* 0x000fe40000000814 */
[----:B------:R-:W-:Y:S02]  /*bb60*/  DMUL R32, R12, R32 ;  /* 0x000000200c207228 */ /* 0x000fe40000000000 */
[----:B------:R-:W-:Y:S02]  /*bb70*/  DMUL R36, R28, R36 ;  /* 0x000000241c247228 */ /* 0x000fe40000000000 */
[----:B------:R-:W-:Y:S02]  /*bb80*/  DMUL R38, R16, R38 ;  /* 0x0000002610267228 */ /* 0x000fe40000000000 */
[----:B------:R-:W-:-:S02]  /*bb90*/  DMUL R22, R24, R22 ;  /* 0x0000001618167228 */ /* 0x000fc40000000000 */
[----:B------:R-:W-:Y:S02]  /*bba0*/  DFMA R32, R14, R44, R32 ;  /* 0x0000002c0e20722b */ /* 0x000fe40000000020 */
[----:B------:R-:W-:Y:S01]  /*bbb0*/  DFMA R36, R30, R40, R36 ;  /* 0x000000281e24722b */ /* 0x000fe20000000024 */
[----:B------:R-:W-:Y:S01]  /*bbc0*/  MOV R44, R6 ;  /* 0x00000006002c7202 */ /* 0x000fe20000000f00 */
[----:B------:R-:W-:Y:S01]  /*bbd0*/  DFMA R38, R18, R48, R38 ;  /* 0x000000301226722b */ /* 0x000fe20000000026 */
[----:B------:R-:W-:Y:S01]  /*bbe0*/  MOV R45, R7 ;  /* 0x00000007002d7202 */ /* 0x000fe20000000f00 */
[----:B------:R-:W-:Y:S01]  /*bbf0*/  DFMA R22, R26, R46, R22 ;  /* 0x0000002e1a16722b */ /* 0x000fe20000000016 */
        /* <DEDUP_REMOVED lines=8> */
.L_x_2583:
[----:B------:R-:W-:Y:S05]  /*bc80*/  BSYNC B1 ;  /* 0x0000000000017941 */ /* 0x000fea0003800000 */
.L_x_2582:
[----:B------:R-:W-:Y:S01]  /*bc90*/  ISETP.GE.U32.AND P1, PT, R35, R2, PT ;  /* 0x000000022300720c */ /* 0x000fe20003f26070 */
[----:B------:R-:W-:-:S12]  /*bca0*/  BSSY B1, `(.L_x_2585) ;  /* 0x0000012000017945 */ /* 0x000fd80003800000 */
[----:B------:R-:W-:Y:S05]  /*bcb0*/  @P1 BRA `(.L_x_2586) ;  /* 0x0000000000401947 */ /* 0x000fea0003800000 */
[----:B------:R-:W-:-:S06]  /*bcc0*/  IMAD.WIDE.U32 R12, R35, 0x10, R42 ;  /* 0x00000010230c7825 */ /* 0x000fcc00078e002a */
[----:B------:R-:W5:Y:S01]  /*bcd0*/  LDG.E.128 R12, desc[UR36][R12.64] ;  /* 0x000000240c0c7981 */ /* 0x000f62000c1e1d00 */
[----:B------:R-:W-:-:S05]  /*bce0*/  IMAD.IADD R41, R35, 0x1, R34 ;  /* 0x0000000123297824 */ /* 0x000fca00078e0222 */
[----:B------:R-:W-:-:S13]  /*bcf0*/  ISETP.GE.U32.AND P0, PT, R41, R2, PT ;  /* 0x000000022900720c */ /* 0x000fda0003f06070 */
[----:B------:R-:W-:Y:S05]  /*bd00*/  @P0 BRA `(.L_x_2586) ;  /* 0x00000000002c0947 */ /* 0x000fea0003800000 */
[----:B------:R-:W-:-:S06]  /*bd10*/  IMAD.WIDE.U32 R28, R41, 0x10, R42 ;  /* 0x00000010291c7825 */ /* 0x000fcc00078e002a */
[----:B------:R-:W5:Y:S01]  /*bd20*/  LDG.E.128 R28, desc[UR36][R28.64] ;  /* 0x000000241c1c7981 */ /* 0x000f62000c1e1d00 */
[----:B------:R-:W-:-:S04]  /*bd30*/  IADD3 R41, R41, R34, RZ ;  /* 0x0000002229297210 */ /* 0x000fc80007ffe0ff */
[----:B------:R-:W-:-:S13]  /*bd40*/  ISETP.GE.U32.AND P0, PT, R41, R2, PT ;  /* 0x000000022900720c */ /* 0x000fda0003f06070 */
[----:B------:R-:W-:Y:S05]  /*bd50*/  @P0 BRA `(.L_x_2586) ;  /* 0x0000000000180947 */ /* 0x000fea0003800000 */
[C---:B------:R-:W-:Y:S01]  /*bd60*/  IADD3 R19, R41.reuse, R34, RZ ;  /* 0x0000002229137210 */ /* 0x040fe20007ffe0ff */
[----:B------:R-:W-:-:S03]  /*bd70*/  IMAD.WIDE.U32 R16, R41, 0x10, R42 ;  /* 0x0000001029107825 */ /* 0x000fc600078e002a */
[----:B------:R-:W-:-:S13]  /*bd80*/  ISETP.GE.U32.AND P0, PT, R19, R2, PT ;  /* 0x000000021300720c */ /* 0x000fda0003f06070 */
[----:B------:R-:W-:Y:S02]  /*bd90*/  @!P0 IMAD.WIDE.U32 R42, R19, 0x10, R42 ;  /* 0x00000010132a8825 */ /* 0x000fe400078e002a */
[----:B------:R-:W5:Y:S04]  /*bda0*/  LDG.E.128 R16, desc[UR36][R16.64] ;  /* 0x0000002410107981 */ /* 0x000f68000c1e1d00 */
[----:B------:R0:W5:Y:S02]  /*bdb0*/  @!P0 LDG.E.128 R24, desc[UR36][R42.64] ;  /* 0x000000242a188981 */ /* 0x000164000c1e1d00 */
.L_x_2586:
[----:B------:R-:W-:Y:S05]  /*bdc0*/  BSYNC B1 ;  /* 0x0000000000017941 */ /* 0x000fea0003800000 */
.L_x_2585:
[----:B------:R-:W-:Y:S04]  /*bdd0*/  BSSY B1, `(.L_x_2587) ;  /* 0x000002e000017945 */ /* 0x000fe80003800000 */
[----:B------:R-:W-:Y:S05]  /*bde0*/  @P1 BRA `(.L_x_2588) ;  /* 0x0000000000b01947 */ /* 0x000fea0003800000 */
[----:B------:R-:W-:Y:S01]  /*bdf0*/  IMAD.IADD R35, R35, 0x1, R34 ;  /* 0x0000000123237824 */ /* 0x000fe200078e0222 */
[C---:B-----5:R-:W-:Y:S02]  /*be00*/  DMUL R40, R32.reuse, R14 ;  /* 0x0000000e20287228 */ /* 0x060fe40000000000 */
[----:B------:R-:W-:Y:S02]  /*be10*/  DMUL R32, R32, R12 ;  /* 0x0000000c20207228 */ /* 0x000fe40000000000 */
[----:B------:R-:W-:-:S04]  /*be20*/  ISETP.GE.U32.AND P0, PT, R35, R2, PT ;  /* 0x000000022300720c */ /* 0x000fc80003f06070 */
[C---:B------:R-:W-:Y:S02]  /*be30*/  DFMA R12, R6.reuse, R12, -R40 ;  /* 0x0000000c060c722b */ /* 0x040fe40000000828 */
[----:B------:R-:W-:-:S08]  /*be40*/  DFMA R32, R6, R14, R32 ;  /* 0x0000000e0620722b */ /* 0x000fd00000000020 */
[----:B------:R-:W-:Y:S02]  /*be50*/  MOV R6, R12 ;  /* 0x0000000c00067202 */ /* 0x000fe40000000f00 */
[----:B------:R-:W-:Y:S01]  /*be60*/  MOV R7, R13 ;  /* 0x0000000d00077202 */ /* 0x000fe20000000f00 */
[----:B------:R-:W-:Y:S06]  /*be70*/  @P0 BRA `(.L_x_2588) ;  /* 0x00000000008c0947 */ /* 0x000fec0003800000 */
[----:B------:R-:W-:Y:S01]  /*be80*/  IMAD.IADD R15, R35, 0x1, R34 ;  /* 0x00000001230f7824 */ /* 0x000fe200078e0222 */
[C---:B------:R-:W-:Y:S02]  /*be90*/  DMUL R6, R36.reuse, R30 ;  /* 0x0000001e24067228 */ /* 0x040fe40000000000 */
[----:B------:R-:W-:Y:S02]  /*bea0*/  DMUL R36, R36, R28 ;  /* 0x0000001c24247228 */ /* 0x000fe40000000000 */
[----:B------:R-:W-:-:S04]  /*beb0*/  ISETP.GE.U32.AND P0, PT, R15, R2, PT ;  /* 0x000000020f00720c */ /* 0x000fc80003f06070 */
[C---:B------:R-:W-:Y:S02]  /*bec0*/  DFMA R28, R8.reuse, R28, -R6 ;  /* 0x0000001c081c722b */ /* 0x040fe40000000806 */
[----:B------:R-:W-:Y:S01]  /*bed0*/  DFMA R36, R8, R30, R36 ;  /* 0x0000001e0824722b */ /* 0x000fe20000000024 */
[----:B------:R-:W-:Y:S02]  /*bee0*/  MOV R6, R12 ;  /* 0x0000000c00067202 */ /* 0x000fe40000000f00 */
[----:B------:R-:W-:-:S05]  /*bef0*/  MOV R7, R13 ;  /* 0x0000000d00077202 */ /* 0x000fca0000000f00 */
[----:B------:R-:W-:Y:S01]  /*bf00*/  IMAD.MOV.U32 R8, RZ, RZ, R28 ;  /* 0x000000ffff087224 */ /* 0x000fe200078e001c */
[----:B------:R-:W-:Y:S01]  /*bf10*/  MOV R9, R29 ;  /* 0x0000001d00097202 */ /* 0x000fe20000000f00 */
[----:B------:R-:W-:Y:S06]  /*bf20*/  @P0 BRA `(.L_x_2588) ;  /* 0x0000000000600947 */ /* 0x000fec0003800000 */
[----:B------:R-:W-:-:S04]  /*bf30*/  IADD3 R7, R15, R34, RZ ;  /* 0x000000220f077210 */ /* 0x000fc80007ffe0ff */
[----:B------:R-:W-:Y:S01]  /*bf40*/  ISETP.GE.U32.AND P0, PT, R7, R2, PT ;  /* 0x000000020700720c */ /* 0x000fe20003f06070 */
[C---:B------:R-:W-:Y:S02]  /*bf50*/  DMUL R6, R38.reuse, R18 ;  /* 0x0000001226067228 */ /* 0x040fe40000000000 */
[----:B------:R-:W-:-:S06]  /*bf60*/  DMUL R38, R38, R16 ;  /* 0x0000001026267228 */ /* 0x000fcc0000000000 */
[C---:B------:R-:W-:Y:S02]  /*bf70*/  DFMA R16, R10.reuse, R16, -R6 ;  /* 0x000000100a10722b */ /* 0x040fe40000000806 */
[----:B------:R-:W-:Y:S01]  /*bf80*/  DFMA R38, R10, R18, R38 ;  /* 0x000000120a26722b */ /* 0x000fe20000000026 */
[-C--:B------:R-:W-:Y:S01]  /*bf90*/  MOV R6, R12.reuse ;  /* 0x0000000c00067202 */ /* 0x080fe20000000f00 */
[C---:B------:R-:W-:Y:S01]  /*bfa0*/  @!P0 DMUL R8, R22.reuse, R26 ;  /* 0x0000001a16088228 */ /* 0x040fe20000000000 */
[--C-:B------:R-:W-:Y:S01]  /*bfb0*/  IMAD.MOV.U32 R7, RZ, RZ, R13.reuse ;  /* 0x000000ffff077224 */ /* 0x100fe200078e000d */
[----:B------:R-:W-:Y:S01]  /*bfc0*/  @!P0 DMUL R14, R22, R24 ;  /* 0x00000018160e8228 */ /* 0x000fe20000000000 */
[----:B------:R-:W-:Y:S01]  /*bfd0*/  @!P0 MOV R6, R12 ;  /* 0x0000000c00068202 */ /* 0x000fe20000000f00 */
[----:B------:R-:W-:Y:S02]  /*bfe0*/  @!P0 IMAD.MOV.U32 R7, RZ, RZ, R13 ;  /* 0x000000ffff078224 */ /* 0x000fe400078e000d */
[----:B------:R-:W-:-:S02]  /*bff0*/  MOV R10, R16 ;  /* 0x00000010000a7202 */ /* 0x000fc40000000f00 */
[C---:B------:R-:W-:Y:S01]  /*c000*/  @!P0 DFMA R24, R20.reuse, R24, -R8 ;  /* 0x000000181418822b */ /* 0x040fe20000000808 */
[----:B------:R-:W-:Y:S01]  /*c010*/  MOV R11, R17 ;  /* 0x00000011000b7202 */ /* 0x000fe20000000f00 */
[--C-:B------:R-:W-:Y:S01]  /*c020*/  IMAD.MOV.U32 R8, RZ, RZ, R28.reuse ;  /* 0x000000ffff087224 */ /* 0x100fe200078e001c */
[-C--:B------:R-:W-:Y:S01]  /*c030*/  MOV R9, R29.reuse ;  /* 0x0000001d00097202 */ /* 0x080fe20000000f00 */
[----:B------:R-:W-:Y:S01]  /*c040*/  @!P0 DFMA R22, R20, R26, R14 ;  /* 0x0000001a1416822b */ /* 0x000fe2000000000e */
[----:B------:R-:W-:Y:S01]  /*c050*/  @!P0 IMAD.MOV.U32 R8, RZ, RZ, R28 ;  /* 0x000000ffff088224 */ /* 0x000fe200078e001c */
[----:B------:R-:W-:Y:S02]  /*c060*/  @!P0 MOV R9, R29 ;  /* 0x0000001d00098202 */ /* 0x000fe40000000f00 */
[----:B------:R-:W-:Y:S02]  /*c070*/  @!P0 MOV R10, R16 ;  /* 0x00000010000a8202 */ /* 0x000fe40000000f00 */
[----:B------:R-:W-:Y:S01]  /*c080*/  @!P0 MOV R11, R17 ;  /* 0x00000011000b8202 */ /* 0x000fe20000000f00 */
[----:B------:R-:W-:Y:S01]  /*c090*/  @!P0 IMAD.MOV.U32 R20, RZ, RZ, R24 ;  /* 0x000000ffff148224 */ /* 0x000fe200078e0018 */
[----:B------:R-:W-:-:S07]  /*c0a0*/  @!P0 MOV R21, R25 ;  /* 0x0000001900158202 */ /* 0x000fce0000000f00 */
.L_x_2588:
[----:B------:R-:W-:Y:S05]  /*c0b0*/  BSYNC B1 ;  /* 0x0000000000017941 */ /* 0x000fea0003800000 */
.L_x_2587:
        /* <DEDUP_REMOVED lines=11> */
[----:B------:R-:W-:-:S11]  /*c170*/  DFMA R16, R12, R20, -R6 ;  /* 0x000000140c10722b */ /* 0x000fd60000000806 */
.L_x_2542:
[----:B------:R-:W-:Y:S05]  /*c180*/  BSYNC B0 ;  /* 0x0000000000007941 */ /* 0x000fea0003800000 */
.L_x_2541:
[----:B------:R-:W-:Y:S02]  /*c190*/  ULDC UR4, c[0x0][0x24c] ;  /* 0x0000930000047ab9 */ /* 0x000fe40000000800 */
[----:B------:R-:W-:-:S13]  /*c1a0*/  ISETP.NE.AND P0, PT, RZ, UR4, PT ;  /* 0x00000004ff007c0c */ /* 0x000fda000bf05270 */
[----:B------:R-:W-:Y:S05]  /*c1b0*/  @!P0 BRA `(.L_x_2589) ;  /* 0x0000000000808947 */ /* 0x000fea0003800000 */
[----:B------:R-:W1:Y:S01]  /*c1c0*/  S2UR UR5, SR_CgaCtaId ;  /* 0x00000000000579c3 */ /* 0x000e620000008800 */
[----:B------:R-:W-:Y:S01]  /*c1d0*/  UMOV UR4, 0x400 ;  /* 0x0000040000047882 */ /* 0x000fe20000000000 */
[----:B------:R-:W-:Y:S01]  /*c1e0*/  ULDC UR6, c[0x0][0x0] ;  /* 0x0000000000067ab9 */ /* 0x000fe20000000800 */
[----:B------:R-:W-:Y:S01]  /*c1f0*/  UIADD3 UR4, UR4, 0x10, URZ ;  /* 0x0000001004047890 */ /* 0x000fe2000fffe03f */
[----:B------:R-:W-:Y:S01]  /*c200*/  IMAD R2, R0, UR6, R3 ;  /* 0x0000000600027c24 */ /* 0x000fe2000f8e0203 */
[----:B------:R-:W-:Y:S01]  /*c210*/  MOV R18, R22 ;  /* 0x0000001600127202 */ /* 0x000fe20000000f00 */
[----:B------:R-:W-:Y:S01]  /*c220*/  IMAD.MOV.U32 R19, RZ, RZ, R23 ;  /* 0x000000ffff137224 */ /* 0x000fe200078e0017 */
[----:B------:R-:W-:Y:S01]  /*c230*/  ULDC UR7, c[0x0][0x4] ;  /* 0x0000010000077ab9 */ /* 0x000fe20000000800 */
[----:B-1----:R-:W-:Y:S02]  /*c240*/  ULEA UR4, UR5, UR4, 0x18 ;  /* 0x0000000405047291 */ /* 0x002fe4000f8ec03f */
[----:B------:R-:W-:-:S04]  /*c250*/  USHF.R.U32.HI UR5, URZ, 0x1, UR7 ;  /* 0x000000013f057899 */ /* 0x000fc80008011607 */
[----:B------:R-:W-:Y:S02]  /*c260*/  LEA R13, R2, UR4, 0x4 ;  /* 0x00000004020d7c11 */ /* 0x000fe4000f8e20ff */
[----:B------:R-:W-:-:S03]  /*c270*/  ISETP.NE.AND P0, PT, RZ, UR5, PT ;  /* 0x00000005ff007c0c */ /* 0x000fc6000bf05270 */
[----:B------:R1:W-:Y:S10]  /*c280*/  STS.128 [R13], R16 ;  /* 0x000000100d007388 */ /* 0x0003f40000000c00 */
[----:B------:R-:W-:Y:S05]  /*c290*/  @!P0 BRA `(.L_x_2589) ;  /* 0x0000000000488947 */ /* 0x000fea0003800000 */
[----:B------:R-:W-:-:S07]  /*c2a0*/  MOV R15, UR5 ;  /* 0x00000005000f7c02 */ /* 0x000fce0008000f00 */
.L_x_2590:
[----:B------:R-:W-:Y:S01]  /*c2b0*/  IADD3 R2, R0, R15, RZ ;  /* 0x0000000f00027210 */ /* 0x000fe20007ffe0ff */
[----:B------:R-:W-:Y:S01]  /*c2c0*/  BAR.SYNC.DEFER_BLOCKING 0x0 ;  /* 0x0000000000007b1d */ /* 0x000fe20000010000 */
[----:B------:R-:W-:Y:S02]  /*c2d0*/  ISETP.GT.AND P1, PT, R15, 0x1, PT ;  /* 0x000000010f00780c */ /* 0x000fe40003f24270 */
[----:B------:R-:W-:-:S04]  /*c2e0*/  ISETP.GE.U32.AND P0, PT, R2, UR7, PT ;  /* 0x0000000702007c0c */ /* 0x000fc8000bf06070 */
[----:B------:R-:W-:Y:S02]  /*c2f0*/  ISETP.GE.U32.OR P0, PT, R0, R15, P0 ;  /* 0x0000000f0000720c */ /* 0x000fe40000706470 */
[----:B------:R-:W-:-:S11]  /*c300*/  SHF.R.S32.HI R15, RZ, 0x1, R15 ;  /* 0x00000001ff0f7819 */ /* 0x000fd6000001140f */
[----:B------:R-:W-:-:S05]  /*c310*/  @!P0 IMAD R2, R2, UR6, R3 ;  /* 0x0000000602028c24 */ /* 0x000fca000f8e0203 */
[----:B------:R-:W-:-:S05]  /*c320*/  @!P0 LEA R2, R2, UR4, 0x4 ;  /* 0x0000000402028c11 */ /* 0x000fca000f8e20ff */
[----:B--2---:R-:W2:Y:S02]  /*c330*/  @!P0 LDS.128 R8, [R2] ;  /* 0x0000000002088984 */ /* 0x004ea40000000c00 */
[C---:B--2---:R-:W-:Y:S02]  /*c340*/  @!P0 DMUL R6, R22.reuse, R8 ;  /* 0x0000000816068228 */ /* 0x044fe40000000000 */
[----:B------:R-:W-:-:S06]  /*c350*/  @!P0 DMUL R20, R22, R10 ;  /* 0x0000000a16148228 */ /* 0x000fcc0000000000 */
[C---:B------:R-:W-:Y:S02]  /*c360*/  @!P0 DFMA R22, R16.reuse, R10, R6 ;  /* 0x0000000a1016822b */ /* 0x040fe40000000006 */
[----:B------:R-:W-:-:S07]  /*c370*/  @!P0 DFMA R20, R16, R8, -R20 ;  /* 0x000000081014822b */ /* 0x000fce0000000814 */
[----:B------:R2:W-:Y:S03]  /*c380*/  @!P0 STS.128 [R13], R20 ;  /* 0x000000140d008388 */ /* 0x0005e60000000c00 */
[----:B-1----:R-:W-:Y:S01]  /*c390*/  @!P0 IMAD.MOV.U32 R16, RZ, RZ, R20 ;  /* 0x000000ffff108224 */ /* 0x002fe200078e0014 */
[----:B------:R-:W-:Y:S01]  /*c3a0*/  @!P0 MOV R17, R21 ;  /* 0x0000001500118202 */ /* 0x000fe20000000f00 */
[----:B------:R-:W-:Y:S06]  /*c3b0*/  @P1 BRA `(.L_x_2590) ;  /* 0xfffffffc00bc1947 */ /* 0x000fec000383ffff */
.L_x_2589:
[----:B------:R-:W-:Y:S02]  /*c3c0*/  ULDC UR4, c[0x0][0x248] ;  /* 0x0000920000047ab9 */ /* 0x000fe40000000800 */
[----:B------:R-:W-:-:S13]  /*c3d0*/  ISETP.NE.AND P0, PT, RZ, UR4, PT ;  /* 0x00000004ff007c0c */ /* 0x000fda000bf05270 */
[----:B------:R-:W-:Y:S05]  /*c3e0*/  @!P0 BRA `(.L_x_2591) ;  /* 0x0000000000dc8947 */ /* 0x000fea0003800000 */
[----:B------:R-:W3:Y:S02]  /*c3f0*/  LDC R25, c[0x0][RZ] ;  /* 0x00000000ff197b82 */ /* 0x000ee40000000800 */
[----:B---3--:R-:W-:Y:S02]  /*c400*/  ISETP.GT.AND P0, PT, R25, 0x20, PT ;  /* 0x000000201900780c */ /* 0x008fe40003f04270 */
[----:B------:R-:W-:-:S11]  /*c410*/  MOV R2, R25 ;  /* 0x0000001900027202 */ /* 0x000fd60000000f00 */
[----:B------:R-:W-:Y:S05]  /*c420*/  @!P0 BRA `(.L_x_2592) ;  /* 0x0000000000808947 */ /* 0x000fea0003800000 */
[----:B------:R-:W3:Y:S01]  /*c430*/  S2UR UR5, SR_CgaCtaId ;  /* 0x00000000000579c3 */ /* 0x000ee20000008800 */
[----:B------:R-:W-:Y:S01]  /*c440*/  UMOV UR4, 0x400 ;  /* 0x0000040000047882 */ /* 0x000fe20000000000 */
[----:B------:R-:W-:Y:S01]  /*c450*/  IMAD R2, R0, R25, R3 ;  /* 0x0000001900027224 */ /* 0x000fe200078e0203 */
[----:B------:R-:W-:Y:S01]  /*c460*/  UIADD3 UR4, UR4, 0x10, URZ ;  /* 0x0000001004047890 */ /* 0x000fe2000fffe03f */
[----:B-1----:R-:W-:Y:S01]  /*c470*/  IMAD.MOV.U32 R18, RZ, RZ, R22 ;  /* 0x000000ffff127224 */ /* 0x002fe200078e0016 */
[----:B------:R-:W-:Y:S02]  /*c480*/  MOV R19, R23 ;  /* 0x0000001700137202 */ /* 0x000fe40000000f00 */
[----:B---3--:R-:W-:-:S06]  /*c490*/  ULEA UR4, UR5, UR4, 0x18 ;  /* 0x0000000405047291 */ /* 0x008fcc000f8ec03f */
[----:B------:R-:W-:Y:S02]  /*c4a0*/  LEA R15, R2, UR4, 0x4 ;  /* 0x00000004020f7c11 */ /* 0x000fe4000f8e20ff */
[----:B------:R-:W-:-:S03]  /*c4b0*/  LEA.HI R2, R25, R25, RZ, 0x1 ;  /* 0x0000001919027211 */ /* 0x000fc600078f08ff */
[----:B------:R3:W-:Y:S01]  /*c4c0*/  STS.128 [R15], R16 ;  /* 0x000000100f007388 */ /* 0x0007e20000000c00 */
[----:B------:R-:W-:Y:S01]  /*c4d0*/  SHF.R.S32.HI R6, RZ, 0x1, R2 ;  /* 0x00000001ff067819 */ /* 0x000fe20000011402 */
[----:B------:R-:W-:-:S03]  /*c4e0*/  HFMA2.MMA R2, -RZ, RZ, 0, 1.9073486328125e-06 ;  /* 0x00000020ff027435 */ /* 0x000fc600000001ff */
[----:B------:R-:W-:-:S13]  /*c4f0*/  ISETP.GE.AND P0, PT, R6, 0x20, PT ;  /* 0x000000200600780c */ /* 0x000fda0003f06270 */
[----:B---3--:R-:W-:Y:S05]  /*c500*/  @!P0 BRA `(.L_x_2592) ;  /* 0x0000000000488947 */ /* 0x008fea0003800000 */
[----:B------:R-:W-:-:S07]  /*c510*/  IMAD.MOV.U32 R2, RZ, RZ, R6 ;  /* 0x000000ffff027224 */ /* 0x000fce00078e0006 */
.L_x_2593:
[----:B------:R-:W-:Y:S01]  /*c520*/  IADD3 R6, R3, R2, RZ ;  /* 0x0000000203067210 */ /* 0x000fe20007ffe0ff */
[----:B------:R-:W-:Y:S03]  /*c530*/  BAR.SYNC.DEFER_BLOCKING 0x0 ;  /* 0x0000000000007b1d */ /* 0x000fe60000010000 */
[----:B------:R-:W-:-:S04]  /*c540*/  ISETP.GE.U32.AND P0, PT, R6, R25, PT ;  /* 0x000000190600720c */ /* 0x000fc80003f06070 */
[----:B------:R-:W-:-:S13]  /*c550*/  ISETP.GE.U32.OR P0, PT, R3, R2, P0 ;  /* 0x000000020300720c */ /* 0x000fda0000706470 */
[----:B------:R-:W-:Y:S02]  /*c560*/  @!P0 LEA R8, R2, R15, 0x4 ;  /* 0x0000000f02088211 */ /* 0x000fe400078e20ff */
[----:B------:R-:W-:-:S04]  /*c570*/  SHF.R.S32.HI R2, RZ, 0x1, R2 ;  /* 0x00000001ff027819 */ /* 0x000fc80000011402 */
[----:B------:R-:W2:Y:S01]  /*c580*/  @!P0 LDS.128 R8, [R8] ;  /* 0x0000000008088984 */ /* 0x000ea20000000c00 */
[----:B------:R-:W-:Y:S01]  /*c590*/  ISETP.GE.AND P1, PT, R2, 0x20, PT ;  /* 0x000000200200780c */ /* 0x000fe20003f26270 */
[C---:B--2---:R-:W-:Y:S02]  /*c5a0*/  @!P0 DMUL R12, R22.reuse, R8 ;  /* 0x00000008160c8228 */ /* 0x044fe40000000000 */
[----:B------:R-:W-:-:S06]  /*c5b0*/  @!P0 DMUL R6, R22, R10 ;  /* 0x0000000a16068228 */ /* 0x000fcc0000000000 */
[C---:B-1----:R-:W-:Y:S02]  /*c5c0*/  @!P0 DFMA R22, R16.reuse, R10, R12 ;  /* 0x0000000a1016822b */ /* 0x042fe4000000000c */
[----:B------:R-:W-:-:S07]  /*c5d0*/  @!P0 DFMA R20, R16, R8, -R6 ;  /* 0x000000081014822b */ /* 0x000fce0000000806 */
[----:B------:R1:W-:Y:S03]  /*c5e0*/  @!P0 STS.128 [R15], R20 ;  /* 0x000000140f008388 */ /* 0x0003e60000000c00 */
[----:B------:R-:W-:Y:S01]  /*c5f0*/  @!P0 IMAD.MOV.U32 R16, RZ, RZ, R20 ;  /* 0x000000ffff108224 */ /* 0x000fe200078e0014 */
[----:B------:R-:W-:Y:S01]  /*c600*/  @!P0 MOV R17, R21 ;  /* 0x0000001500118202 */ /* 0x000fe20000000f00 */
[----:B------:R-:W-:Y:S06]  /*c610*/  @P1 BRA `(.L_x_2593) ;  /* 0xfffffffc00c01947 */ /* 0x000fec000383ffff */
[----:B------:R-:W-:-:S07]  /*c620*/  MOV R2, 0x20 ;  /* 0x0000002000027802 */ /* 0x000fce0000000f00 */
.L_x_2592:
[----:B------:R-:W-:Y:S01]  /*c630*/  BAR.SYNC.DEFER_BLOCKING 0x0 ;  /* 0x0000000000007b1d */ /* 0x000fe20000010000 */
[----:B------:R-:W-:-:S13]  /*c640*/  ISETP.GE.AND P0, PT, R2, 0x2, PT ;  /* 0x000000020200780c */ /* 0x000fda0003f06270 */
[----:B------:R-:W-:Y:S05]  /*c650*/  @!P0 BRA `(.L_x_2591) ;  /* 0x0000000000408947 */ /* 0x000fea0003800000 */
[----:B-12---:R-:W-:-:S07]  /*c660*/  IMAD.MOV.U32 R13, RZ, RZ, 0x1 ;  /* 0x00000001ff0d7424 */ /* 0x006fce00078e00ff */
.L_x_2594:
[----:B------:R-:W-:Y:S04]  /*c670*/  SHFL.DOWN PT, R9, R23, R13, 0x1f ;  /* 0x08001f0d17097589 */ /* 0x000fe800000e0000 */
[----:B------:R-:W1:Y:S04]  /*c680*/  SHFL.DOWN PT, R8, R22, R13, 0x1f ;  /* 0x08001f0d16087589 */ /* 0x000e6800000e0000 */
[----:B------:R-:W-:Y:S04]  /*c690*/  SHFL.DOWN PT, R7, R17, R13, 0x1f ;  /* 0x08001f0d11077589 */ /* 0x000fe800000e0000 */
[----:B------:R2:W3:Y:S02]  /*c6a0*/  SHFL.DOWN PT, R6, R16, R13, 0x1f ;  /* 0x08001f0d10067589 */ /* 0x0004e400000e0000 */
[----:B--2---:R-:W-:-:S04]  /*c6b0*/  SHF.L.U32 R13, R13, 0x1, RZ ;  /* 0x000000010d0d7819 */ /* 0x004fc800000006ff */
[----:B------:R-:W-:Y:S01]  /*c6c0*/  ISETP.GE.AND P0, PT, R13, R2, PT ;  /* 0x000000020d00720c */ /* 0x000fe20003f06270 */
[C---:B-1----:R-:W-:Y:S02]  /*c6d0*/  DMUL R10, R8.reuse, R22 ;  /* 0x00000016080a7228 */ /* 0x042fe40000000000 */
[----:B------:R-:W-:-:S06]  /*c6e0*/  DMUL R8, R8, R16 ;  /* 0x0000001008087228 */ /* 0x000fcc0000000000 */
[C---:B---3--:R-:W-:Y:S02]  /*c6f0*/  DFMA R10, R6.reuse, R16, -R10 ;  /* 0x00000010060a722b */ /* 0x048fe4000000080a */
[----:B------:R-:W-:-:S08]  /*c700*/  DFMA R22, R6, R22, R8 ;  /* 0x000000160616722b */ /* 0x000fd00000000008 */
[----:B------:R-:W-:Y:S01]  /*c710*/  MOV R16, R10 ;  /* 0x0000000a00107202 */ /* 0x000fe20000000f00 */
[----:B------:R-:W-:Y:S01]  /*c720*/  IMAD.MOV.U32 R17, RZ, RZ, R11 ;  /* 0x000000ffff117224 */ /* 0x000fe200078e000b */
[----:B------:R-:W-:Y:S06]  /*c730*/  @!P0 BRA `(.L_x_2594) ;  /* 0xfffffffc00cc8947 */ /* 0x000fec000383ffff */
[----:B------:R-:W-:Y:S02]  /*c740*/  MOV R16, R10 ;  /* 0x0000000a00107202 */ /* 0x000fe40000000f00 */
[----:B------:R-:W-:-:S07]  /*c750*/  MOV R17, R11 ;  /* 0x0000000b00117202 */ /* 0x000fce0000000f00 */
.L_x_2591:
[----:B------:R-:W3:Y:S01]  /*c760*/  LDC R10, c[0x0][0x404] ;  /* 0x00010100ff0a7b82 */ /* 0x000ee20000000800 */
[----:B-1----:R-:W-:Y:S01]  /*c770*/  IMAD.MOV.U32 R18, RZ, RZ, RZ ;  /* 0x000000ffff127224 */ /* 0x002fe200078e00ff */
        /* <DEDUP_REMOVED lines=275> */
.L_x_2595:
        /* <DEDUP_REMOVED lines=14> */
[----:B------:R-:W1:Y:S01]  /*d990*/  S2R R2, SR_CTAID.X ;  /* 0x0000000000027919 */ /* 0x000e620000002500 */
[----:B------:R-:W-:Y:S01]  /*d9a0*/  ULDC UR6, c[0x0][0x254] ;  /* 0x0000950000067ab9 */ /* 0x000fe20000000800 */
[----:B------:R-:W-:Y:S01]  /*d9b0*/  MOV R24, RZ ;  /* 0x000000ff00187202 */ /* 0x000fe20000000f00 */
[----:B------:R-:W-:Y:S01]  /*d9c0*/  IMAD R5, R3, UR6, RZ ;  /* 0x0000000603057c24 */ /* 0x000fe2000f8e02ff */
[----:B------:R-:W-:-:S03]  /*d9d0*/  ULDC UR6, c[0x0][0x258] ;  /* 0x0000960000067ab9 */ /* 0x000fc60000000800 */
[----:B------:R-:W-:Y:S01]  /*d9e0*/  IMAD R5, R0, UR6, R5 ;  /* 0x0000000600057c24 */ /* 0x000fe2000f8e0205 */
[----:B------:R-:W-:-:S03]  /*d9f0*/  ULDC UR6, c[0x0][0x240] ;  /* 0x0000900000067ab9 */ /* 0x000fc60000000800 */
[----:B-1----:R-:W-:Y:S01]  /*da00*/  IMAD R5, R2, UR6, R5 ;  /* 0x0000000602057c24 */ /* 0x002fe2000f8e0205 */
        /* <DEDUP_REMOVED lines=17> */
[----:B--2---:R-:W-:-:S04]  /*db20*/  SHF.R.U32.HI R13, RZ, UR7, R12 ;  /* 0x00000007ff0d7c19 */ /* 0x004fc8000801160c */
        /* <DEDUP_REMOVED lines=256> */
.L_x_2597:
[----:B------:R-:W-:Y:S01]  /*eb30*/  ULDC UR9, c[0x0][0x248] ;  /* 0x0000920000097ab9 */ /* 0x000fe20000000800 */
[----:B------:R-:W-:Y:S01]  /*eb40*/  ULDC UR6, c[0x0][0x238] ;  /* 0x00008e0000067ab9 */ /* 0x000fe20000000800 */
[----:B------:R-:W-:Y:S01]  /*eb50*/  ISETP.NE.AND P0, PT, RZ, UR9, PT ;  /* 0x00000009ff007c0c */ /* 0x000fe2000bf05270 */
[----:B------:R-:W1:Y:S01]  /*eb60*/  S2UR UR8, SR_CgaCtaId ;  /* 0x00000000000879c3 */ /* 0x000e620000008800 */
        /* <DEDUP_REMOVED lines=13> */
.L_x_2599:
[----:B-1----:R-:W-:Y:S05]  /*ec40*/  BSYNC B0 ;  /* 0x0000000000007941 */ /* 0x002fea0003800000 */
.L_x_2598:
[----:B------:R-:W-:Y:S01]  /*ec50*/  PRMT R8, R8, 0x9910, RZ ;  /* 0x0000991008087816 */ /* 0x000fe200000000ff */
[----:B------:R-:W-:Y:S01]  /*ec60*/  BSSY B0, `(.L_x_2600) ;  /* 0x000000f000007945 */ /* 0x000fe20003800000 */
[----:B------:R-:W-:Y:S02]  /*ec70*/  LOP3.LUT P0, RZ, R3, R0, RZ, 0xfc, !PT ;  /* 0x0000000003ff7212 */ /* 0x000fe4000780fcff */
[----:B------:R-:W-:-:S13]  /*ec80*/  ISETP.NE.AND P1, PT, R8, RZ, PT ;  /* 0x000000ff0800720c */ /* 0x000fda0003f25270 */
[----:B------:R-:W-:Y:S05]  /*ec90*/  @!P1 BRA `(.L_x_2601) ;  /* 0x00000000002c9947 */ /* 0x000fea0003800000 */
[----:B------:R-:W1:Y:S01]  /*eca0*/  S2UR UR4, SR_CTAID.Y ;  /* 0x00000000000479c3 */ /* 0x000e620000002600 */
[----:B------:R-:W-:Y:S01]  /*ecb0*/  ISETP.NE.AND P2, PT, RZ, UR9, PT ;  /* 0x00000009ff007c0c */ /* 0x000fe2000bf45270 */
[----:B------:R-:W-:Y:S01]  /*ecc0*/  IMAD.MOV.U32 R18, RZ, RZ, R22 ;  /* 0x000000ffff127224 */ /* 0x000fe200078e0016 */
[----:B------:R-:W-:-:S05]  /*ecd0*/  MOV R19, R23 ;  /* 0x0000001700137202 */ /* 0x000fca0000000f00 */
[----:B------:R-:W1:Y:S08]  /*ece0*/  LDC R11, c[0x0][0x10] ;  /* 0x00000400ff0b7b82 */ /* 0x000e700000000800 */
[----:B------:R-:W3:Y:S01]  /*ecf0*/  LDC.64 R8, c[0x0][0x620] ;  /* 0x00018800ff087b82 */ /* 0x000ee20000000a00 */
[----:B-1----:R-:W-:Y:S01]  /*ed00*/  IMAD R10, R2, R11, UR4 ;  /* 0x00000004020a7e24 */ /* 0x002fe2000f8e020b */
[----:B------:R-:W-:-:S03]  /*ed10*/  ULDC UR4, c[0x0][0x0] ;  /* 0x0000000000047ab9 */ /* 0x000fc60000000800 */
[----:B------:R-:W-:-:S04]  /*ed20*/  @!P2 IMAD R10, R10, UR4, R3 ;  /* 0x000000040a0aac24 */ /* 0x000fc8000f8e0203 */
[----:B---3--:R-:W-:-:S05]  /*ed30*/  IMAD.WIDE.U32 R8, R10, 0x10, R8 ;  /* 0x000000100a087825 */ /* 0x008fca00078e0008 */
[----:B------:R1:W-:Y:S02]  /*ed40*/  STG.E.128 desc[UR36][R8.64], R16 ;  /* 0x0000001008007986 */ /* 0x0003e4000c101d24 */
.L_x_2601:
[----:B------:R-:W-:Y:S05]  /*ed50*/  BSYNC B0 ;  /* 0x0000000000007941 */ /* 0x000fea0003800000 */
.L_x_2600:
[----:B------:R-:W-:Y:S01]  /*ed60*/  UMOV UR7, 0x400 ;  /* 0x0000040000077882 */ /* 0x000fe20000000000 */
        /* <DEDUP_REMOVED lines=8> */
[----:B------:R-:W-:Y:S02]  /*edf0*/  CCTL.IVALL ;  /* 0x00000000ff00798f */ /* 0x000fe40002000000 */
[----:B------:R-:W-:Y:S06]  /*ee00*/  BAR.SYNC.DEFER_BLOCKING 0x0 ;  /* 0x0000000000007b1d */ /* 0x000fec0000010000 */
[----:B------:R-:W-:Y:S02]  /*ee10*/  BSSY B0, `(.L_x_2602) ;  /* 0x0000018000007945 */ /* 0x000fe40003800000 */
[----:B------:R-:W-:Y:S06]  /*ee20*/  BAR.SYNC.DEFER_BLOCKING 0x0 ;  /* 0x0000000000007b1d */ /* 0x000fec0000010000 */
[----:B------:R-:W-:Y:S05]  /*ee30*/  @P0 BRA `(.L_x_2603) ;  /* 0x0000000000540947 */ /* 0x000fea0003800000 */
[----:B--2---:R-:W2:Y:S01]  /*ee40*/  S2R R13, SR_LANEID ;  /* 0x00000000000d7919 */ /* 0x004ea20000000000 */
        /* <DEDUP_REMOVED lines=13> */
[----:B------:R-:W-:-:S03]  /*ef20*/  UIADD3 UR4, UR4, -0x1, URZ ;  /* 0xffffffff04047890 */ /* 0x000fc6000fffe03f */
[----:B------:R-:W1:Y:S01]  /*ef30*/  POPC R13, R13 ;  /* 0x0000000d000d7309 */ /* 0x000e620000000000 */
[----:B--2---:R-:W1:Y:S02]  /*ef40*/  SHFL.IDX PT, R10, R9, R12, 0x1f ;  /* 0x00001f0c090a7589 */ /* 0x004e6400000e0000 */
[----:B-1----:R-:W-:-:S04]  /*ef50*/  IADD3 R10, R10, R13, RZ ;  /* 0x0000000d0a0a7210 */ /* 0x002fc80007ffe0ff */
[----:B------:R-:W-:-:S04]  /*ef60*/  ISETP.NE.AND P0, PT, R10, UR4, PT ;  /* 0x000000040a007c0c */ /* 0x000fc8000bf05270 */
[----:B------:R-:W-:-:S05]  /*ef70*/  SEL R8, RZ, 0x1, P0 ;  /* 0x00000001ff087807 */ /* 0x000fca0000000000 */
[----:B------:R3:W-:Y:S04]  /*ef80*/  STS.U8 [UR5], R8 ;  /* 0x00000008ff007988 */ /* 0x0007e80008000005 */
.L_x_2603:
[----:B------:R-:W-:Y:S05]  /*ef90*/  BSYNC B0 ;  /* 0x0000000000007941 */ /* 0x000fea0003800000 */
.L_x_2602:
[----:B------:R-:W-:Y:S01]  /*efa0*/  BAR.SYNC.DEFER_BLOCKING 0x0 ;  /* 0x0000000000007b1d */ /* 0x000fe20000010000 */
[----:B------:R-:W-:-:S09]  /*efb0*/  ULEA UR4, UR8, UR7, 0x18 ;  /* 0x0000000708047291 */ /* 0x000fd2000f8ec03f */
[----:B-1-3--:R-:W1:Y:S02]  /*efc0*/  LDS.U8 R8, [UR4] ;  /* 0x00000004ff087984 */ /* 0x00ae640008000000 */
[----:B-1----:R-:W-:-:S13]  /*efd0*/  ISETP.NE.AND P0, PT, R8, RZ, PT ;  /* 0x000000ff0800720c */ /* 0x002fda0003f05270 */
[----:B------:R-:W-:Y:S05]  /*efe0*/  @!P0 EXIT ;  /* 0x000000000000894d */ /* 0x000fea0003800000 */
[----:B------:R-:W-:Y:S01]  /*eff0*/  ISETP.NE.AND P0, PT, RZ, UR9, PT ;  /* 0x00000009ff007c0c */ /* 0x000fe2000bf05270 */
[----:B------:R-:W-:Y:S01]  /*f000*/  ULDC.64 UR10, c[0x0][0x220] ;  /* 0x00008800000a7ab9 */ /* 0x000fe20000000a00 */
        /* <DEDUP_REMOVED lines=10> */
[----:B------:R-:W-:Y:S01]  /*f0b0*/  IMAD.U32 R16, RZ, RZ, UR10 ;  /* 0x0000000aff107e24 */ /* 0x000fe2000f8e00ff */
[----:B------:R-:W-:Y:S01]  /*f0c0*/  MOV R17, UR11 ;  /* 0x0000000b00117c02 */ /* 0x000fe20008000f00 */
[----:B--2---:R-:W-:Y:S01]  /*f0d0*/  IMAD.U32 R23, RZ, RZ, UR5 ;  /* 0x00000005ff177e24 */ /* 0x004fe2000f8e00ff */
[----:B------:R-:W-:Y:S01]  /*f0e0*/  MOV R22, UR4 ;  /* 0x0000000400167c02 */ /* 0x000fe20008000f00 */
[----:B------:R-:W-:Y:S04]  /*f0f0*/  BSSY B0, `(.L_x_2604) ;  /* 0x0000038000007945 */ /* 0x000fe80003800000 */
[----:B------:R-:W-:Y:S05]  /*f100*/  @!P0 BRA `(.L_x_2605) ;  /* 0x0000000000708947 */ /* 0x000fea0003800000 */
[----:B------:R-:W-:Y:S01]  /*f110*/  ULDC UR4, c[0x0][0x0] ;  /* 0x0000000000047ab9 */ /* 0x000fe20000000800 */
[----:B------:R-:W-:Y:S01]  /*f120*/  ULDC UR6, c[0x0][0x244] ;  /* 0x0000910000067ab9 */ /* 0x000fe20000000800 */
[----:B------:R-:W-:-:S05]  /*f130*/  IMAD R8, R0, UR4, R3 ;  /* 0x0000000400087c24 */ /* 0x000fca000f8e0203 */
[----:B------:R-:W-:-:S13]  /*f140*/  ISETP.GE.U32.AND P0, PT, R8, UR6, PT ;  /* 0x0000000608007c0c */ /* 0x000fda000bf06070 */
[----:B------:R-:W-:Y:S05]  /*f150*/  @P0 BRA `(.L_x_2606) ;  /* 0x0000000000c40947 */ /* 0x000fea0003800000 */
[----:B------:R-:W-:Y:S01]  /*f160*/  ULDC UR5, c[0x0][0x10] ;  /* 0x0000040000057ab9 */ /* 0x000fe20000000800 */
[----:B------:R-:W1:Y:S01]  /*f170*/  LDC R20, c[0x0][0x4] ;  /* 0x00000100ff147b82 */ /* 0x000e620000000800 */
[----:B------:R-:W-:Y:S01]  /*f180*/  BSSY B1, `(.L_x_2607) ;  /* 0x0000013000017945 */ /* 0x000fe20003800000 */
[----:B------:R-:W-:Y:S01]  /*f190*/  MOV R15, R8 ;  /* 0x00000008000f7202 */ /* 0x000fe20000000f00 */
[----:B------:R-:W-:Y:S01]  /*f1a0*/  IMAD.U32 R13, RZ, RZ, UR11 ;  /* 0x0000000bff0d7e24 */ /* 0x000fe2000f8e00ff */
[----:B------:R-:W-:Y:S01]  /*f1b0*/  MOV R12, UR10 ;  /* 0x0000000a000c7c02 */ /* 0x000fe20008000f00 */
[----:B------:R-:W-:-:S03]  /*f1c0*/  IMAD R2, R2, UR5, RZ ;  /* 0x0000000502027c24 */ /* 0x000fc6000f8e02ff */
[----:B------:R-:W2:Y:S01]  /*f1d0*/  LDC.64 R18, c[0x0][0x620] ;  /* 0x00018800ff127b82 */ /* 0x000ea20000000a00 */
[----:B-1----:R-:W-:-:S07]  /*f1e0*/  IMAD R20, R20, UR4, RZ ;  /* 0x0000000414147c24 */ /* 0x002fce000f8e02ff */
.L_x_2608:
[----:B------:R-:W-:-:S05]  /*f1f0*/  IADD3 R9, R2, R15, RZ ;  /* 0x0000000f02097210 */ /* 0x000fca0007ffe0ff */
[----:B--2---:R-:W-:-:S06]  /*f200*/  IMAD.WIDE.U32 R8, R9, 0x10, R18 ;  /* 0x0000001009087825 */ /* 0x004fcc00078e0012 */
[----:B------:R-:W2:Y:S01]  /*f210*/  LDG.E.128 R8, desc[UR36][R8.64] ;  /* 0x0000002408087981 */ /* 0x000ea2000c1e1d00 */
[----:B------:R-:W-:-:S04]  /*f220*/  IADD3 R15, R20, R15, RZ ;  /* 0x0000000f140f7210 */ /* 0x000fc80007ffe0ff */
[----:B------:R-:W-:Y:S01]  /*f230*/  ISETP.GE.U32.AND P0, PT, R15, UR6, PT ;  /* 0x000000060f007c0c */ /* 0x000fe2000bf06070 */
[-C--:B--2---:R-:W-:Y:S02]  /*f240*/  DMUL R16, R10, R22.reuse ;  /* 0x000000160a107228 */ /* 0x084fe40000000000 */
[----:B------:R-:W-:-:S06]  /*f250*/  DMUL R22, R8, R22 ;  /* 0x0000001608167228 */ /* 0x000fcc0000000000 */
[-C--:B------:R-:W-:Y:S02]  /*f260*/  DFMA R16, R8, R12.reuse, -R16 ;  /* 0x0000000c0810722b */ /* 0x080fe40000000810 */
[----:B------:R-:W-:-:S08]  /*f270*/  DFMA R22, R10, R12, R22 ;  /* 0x0000000c0a16722b */ /* 0x000fd00000000016 */
[----:B------:R-:W-:Y:S01]  /*f280*/  IMAD.MOV.U32 R12, RZ, RZ, R16 ;  /* 0x000000ffff0c7224 */ /* 0x000fe200078e0010 */
[----:B------:R-:W-:Y:S01]  /*f290*/  MOV R13, R17 ;  /* 0x00000011000d7202 */ /* 0x000fe20000000f00 */
[----:B------:R-:W-:Y:S06]  /*f2a0*/  @!P0 BRA `(.L_x_2608) ;  /* 0xfffffffc00d08947 */ /* 0x000fec000383ffff */
[----:B------:R-:W-:Y:S05]  /*f2b0*/  BSYNC B1 ;  /* 0x0000000000017941 */ /* 0x000fea0003800000 */
.L_x_2607:
[----:B------:R-:W-:Y:S05]  /*f2c0*/  BRA `(.L_x_2606) ;  /* 0x0000000000687947 */ /* 0x000fea0003800000 */
.L_x_2605:
[----:B------:R-:W-:Y:S02]  /*f2d0*/  ULDC UR5, c[0x0][0x244] ;  /* 0x0000910000057ab9 */ /* 0x000fe40000000800 */
        /* <DEDUP_REMOVED lines=9> */
[----:B------:R-:W2:Y:S08]  /*f370*/  LDC.64 R18, c[0x0][0x620] ;  /* 0x00018800ff127b82 */ /* 0x000eb00000000a00 */
[----:B------:R-:W3:Y:S02]  /*f380*/  LDC R26, c[0x0][0x4] ;  /* 0x00000100ff1a7b82 */ /* 0x000ee40000000800 */
.L_x_2609:
[----:B------:R-:W-:-:S05]  /*f390*/  IADD3 R8, R2, R15, RZ ;  /* 0x0000000f02087210 */ /* 0x000fca0007ffe0ff */
[----:B-1----:R-:W-:-:S04]  /*f3a0*/  IMAD R9, R8, R20, R3 ;  /* 0x0000001408097224 */ /* 0x002fc800078e0203 */
[----:B--2---:R-:W-:-:S06]  /*f3b0*/  IMAD.WIDE.U32 R8, R9, 0x10, R18 ;  /* 0x0000001009087825 */ /* 0x004fcc00078e0012 */
[----:B------:R-:W2:Y:S01]  /*f3c0*/  LDG.E.128 R8, desc[UR36][R8.64] ;  /* 0x0000002408087981 */ /* 0x000ea2000c1e1d00 */
[----:B---3--:R-:W-:-:S05]  /*f3d0*/  IMAD.IADD R15, R26, 0x1, R15 ;  /* 0x000000011a0f7824 */ /* 0x008fca00078e020f */
[----:B------:R-:W-:Y:S01]  /*f3e0*/  ISETP.GE.U32.AND P0, PT, R15, UR5, PT ;  /* 0x000000050f007c0c */ /* 0x000fe2000bf06070 */
[-C--:B--2---:R-:W-:Y:S02]  /*f3f0*/  DMUL R16, R10, R22.reuse ;  /* 0x000000160a107228 */ /* 0x084fe40000000000 */
[----:B------:R-:W-:-:S06]  /*f400*/  DMUL R22, R8, R22 ;  /* 0x0000001608167228 */ /* 0x000fcc0000000000 */
[-C--:B------:R-:W-:Y:S02]  /*f410*/  DFMA R16, R8, R12.reuse, -R16 ;  /* 0x0000000c0810722b */ /* 0x080fe40000000810 */
[----:B------:R-:W-:-:S08]  /*f420*/  DFMA R22, R10, R12, R22 ;  /* 0x0000000c0a16722b */ /* 0x000fd00000000016 */
[----:B------:R-:W-:Y:S02]  /*f430*/  MOV R12, R16 ;  /* 0x00000010000c7202 */ /* 0x000fe40000000f00 */
[----:B------:R-:W-:Y:S01]  /*f440*/  MOV R13, R17 ;  /* 0x00000011000d7202 */ /* 0x000fe20000000f00 */
[----:B------:R-:W-:Y:S06]  /*f450*/  @!P0 BRA `(.L_x_2609) ;  /* 0xfffffffc00cc8947 */ /* 0x000fec000383ffff */
[----:B------:R-:W-:Y:S05]  /*f460*/  BSYNC B1 ;  /* 0x0000000000017941 */ /* 0x000fea0003800000 */
.L_x_2606:
[----:B------:R-:W-:Y:S05]  /*f470*/  BSYNC B0 ;  /* 0x0000000000007941 */ /* 0x000fea0003800000 */
.L_x_2604:
[----:B------:R-:W1:Y:S01]  /*f480*/  LDC R2, c[0x0][RZ] ;  /* 0x00000000ff027b82 */ /* 0x000e620000000800 */
[----:B------:R-:W-:Y:S01]  /*f490*/  UIADD3 UR7, UR7, 0x10, URZ ;  /* 0x0000001007077890 */ /* 0x000fe2000fffe03f */
[----:B------:R-:W-:Y:S01]  /*f4a0*/  IMAD.MOV.U32 R18, RZ, RZ, R22 ;  /* 0x000000ffff127224 */ /* 0x000fe200078e0016 */
[----:B------:R-:W-:Y:S01]  /*f4b0*/  MOV R19, R23 ;  /* 0x0000001700137202 */ /* 0x000fe20000000f00 */
[----:B------:R-:W-:Y:S01]  /*f4c0*/  ULDC UR5, c[0x0][0x4] ;  /* 0x0000010000057ab9 */ /* 0x000fe20000000800 */
[----:B------:R-:W-:Y:S02]  /*f4d0*/  ULEA UR7, UR8, UR7, 0x18 ;  /* 0x0000000708077291 */ /* 0x000fe4000f8ec03f */
[----:B------:R-:W-:Y:S01]  /*f4e0*/  USHF.R.U32.HI UR4, URZ, 0x1, UR5 ;  /* 0x000000013f047899 */ /* 0x000fe20008011605 */
[----:B------:R-:W-:Y:S02]  /*f4f0*/  ULDC UR6, c[0x0][0x248] ;  /* 0x0000920000067ab9 */ /* 0x000fe40000000800 */
[----:B------:R-:W-:-:S03]  /*f500*/  ISETP.NE.AND P2, PT, RZ, UR6, PT ;  /* 0x00000006ff007c0c */ /* 0x000fc6000bf45270 */
[----:B------:R-:W-:Y:S01]  /*f510*/  ISETP.NE.AND P0, PT, RZ, UR4, PT ;  /* 0x00000004ff007c0c */ /* 0x000fe2000bf05270 */
[----:B-1----:R-:W-:-:S05]  /*f520*/  IMAD R13, R0, R2, R3 ;  /* 0x00000002000d7224 */ /* 0x002fca00078e0203 */
[----:B------:R-:W-:-:S05]  /*f530*/  LEA R13, R13, UR7, 0x4 ;  /* 0x000000070d0d7c11 */ /* 0x000fca000f8e20ff */
[----:B------:R1:W-:Y:S02]  /*f540*/  STS.128 [R13], R16 ;  /* 0x000000100d007388 */ /* 0x0003e40000000c00 */
[----:B------:R-:W-:Y:S05]  /*f550*/  @!P0 BRA `(.L_x_2610) ;  /* 0x0000000000488947 */ /* 0x000fea0003800000 */
[----:B------:R-:W-:-:S07]  /*f560*/  MOV R15, UR4 ;  /* 0x00000004000f7c02 */ /* 0x000fce0008000f00 */
.L_x_2611:
[----:B------:R-:W-:Y:S01]  /*f570*/  IMAD.IADD R8, R0, 0x1, R15 ;  /* 0x0000000100087824 */ /* 0x000fe200078e020f */
[----:B------:R-:W-:Y:S01]  /*f580*/  BAR.SYNC.DEFER_BLOCKING 0x0 ;  /* 0x0000000000007b1d */ /* 0x000fe20000010000 */
[----:B------:R-:W-:-:S03]  /*f590*/  ISETP.GT.AND P3, PT, R15, 0x1, PT ;  /* 0x000000010f00780c */ /* 0x000fc60003f64270 */
[----:B------:R-:W-:-:S04]  /*f5a0*/  ISETP.GE.U32.AND P0, PT, R8, UR5, PT ;  /* 0x0000000508007c0c */ /* 0x000fc8000bf06070 */
[----:B------:R-:W-:Y:S02]  /*f5b0*/  ISETP.GE.U32.OR P0, PT, R0, R15, P0 ;  /* 0x0000000f0000720c */ /* 0x000fe40000706470 */
[----:B------:R-:W-:-:S11]  /*f5c0*/  SHF.R.S32.HI R15, RZ, 0x1, R15 ;  /* 0x00000001ff0f7819 */ /* 0x000fd6000001140f */
[----:B------:R-:W-:-:S05]  /*f5d0*/  @!P0 IMAD R8, R8, R2, R3 ;  /* 0x0000000208088224 */ /* 0x000fca00078e0203 */
[----:B------:R-:W-:-:S06]  /*f5e0*/  @!P0 LEA R8, R8, UR7, 0x4 ;  /* 0x0000000708088c11 */ /* 0x000fcc000f8e20ff */
[----:B------:R-:W1:Y:S02]  /*f5f0*/  @!P0 LDS.128 R8, [R8] ;  /* 0x0000000008088984 */ /* 0x000e640000000c00 */
[C---:B-1----:R-:W-:Y:S02]  /*f600*/  @!P0 DMUL R18, R22.reuse, R8 ;  /* 0x0000000816128228 */ /* 0x042fe40000000000 */
[----:B--2---:R-:W-:-:S06]  /*f610*/  @!P0 DMUL R20, R22, R10 ;  /* 0x0000000a16148228 */ /* 0x004fcc0000000000 */
[C---:B------:R-:W-:Y:S02]  /*f620*/  @!P0 DFMA R22, R16.reuse, R10, R18 ;  /* 0x0000000a1016822b */ /* 0x040fe40000000012 */
[----:B------:R-:W-:-:S07]  /*f630*/  @!P0 DFMA R20, R16, R8, -R20 ;  /* 0x000000081014822b */ /* 0x000fce0000000814 */
[----:B------:R2:W-:Y:S03]  /*f640*/  @!P0 STS.128 [R13], R20 ;  /* 0x000000140d008388 */ /* 0x0005e60000000c00 */
[----:B------:R-:W-:Y:S02]  /*f650*/  @!P0 MOV R16, R20 ;  /* 0x0000001400108202 */ /* 0x000fe40000000f00 */
[----:B------:R-:W-:Y:S01]  /*f660*/  @!P0 MOV R17, R21 ;  /* 0x0000001500118202 */ /* 0x000fe20000000f00 */
[----:B------:R-:W-:Y:S06]  /*f670*/  @P3 BRA `(.L_x_2611) ;  /* 0xfffffffc00bc3947 */ /* 0x000fec000383ffff */
.L_x_2610:
[----:B------:R-:W-:Y:S05]  /*f680*/  @!P2 BRA `(.L_x_2612) ;  /* 0x0000000000c0a947 */ /* 0x000fea0003800000 */
[----:B------:R-:W-:Y:S01]  /*f690*/  ISETP.GT.AND P0, PT, R2, 0x20, PT ;  /* 0x000000200200780c */ /* 0x000fe20003f04270 */
[----:B------:R-:W-:-:S12]  /*f6a0*/  IMAD.MOV.U32 R0, RZ, RZ, R2 ;  /* 0x000000ffff007224 */ /* 0x000fd800078e0002 */
        /* <DEDUP_REMOVED lines=8> */
[----:B---3--:R-:W-:Y:S05]  /*f730*/  @!P0 BRA `(.L_x_2613) ;  /* 0x0000000000488947 */ /* 0x008fea0003800000 */
[----:B------:R-:W-:-:S07]  /*f740*/  MOV R0, R8 ;  /* 0x0000000800007202 */ /* 0x000fce0000000f00 */
.L_x_2614:
[----:B------:R-:W-:Y:S01]  /*f750*/  IADD3 R9, R3, R0, RZ ;  /* 0x0000000003097210 */ /* 0x000fe20007ffe0ff */
[----:B------:R-:W-:Y:S03]  /*f760*/  BAR.SYNC.DEFER_BLOCKING 0x0 ;  /* 0x0000000000007b1d */ /* 0x000fe60000010000 */
[----:B------:R-:W-:-:S04]  /*f770*/  ISETP.GE.U32.AND P0, PT, R9, R2, PT ;  /* 0x000000020900720c */ /* 0x000fc80003f06070 */
[----:B------:R-:W-:-:S13]  /*f780*/  ISETP.GE.U32.OR P0, PT, R3, R0, P0 ;  /* 0x000000000300720c */ /* 0x000fda0000706470 */
[----:B------:R-:W-:Y:S01]  /*f790*/  @!P0 IMAD R8, R0, 0x10, R13 ;  /* 0x0000001000088824 */ /* 0x000fe200078e020d */
[----:B------:R-:W-:-:S04]  /*f7a0*/  SHF.R.S32.HI R0, RZ, 0x1, R0 ;  /* 0x00000001ff007819 */ /* 0x000fc80000011400 */
[----:B------:R-:W-:Y:S01]  /*f7b0*/  ISETP.GE.AND P2, PT, R0, 0x20, PT ;  /* 0x000000200000780c */ /* 0x000fe20003f46270 */
[----:B------:R-:W2:Y:S02]  /*f7c0*/  @!P0 LDS.128 R8, [R8] ;  /* 0x0000000008088984 */ /* 0x000ea40000000c00 */
[C---:B-12---:R-:W-:Y:S02]  /*f7d0*/  @!P0 DMUL R20, R22.reuse, R8 ;  /* 0x0000000816148228 */ /* 0x046fe40000000000 */
[----:B------:R-:W-:-:S06]  /*f7e0*/  @!P0 DMUL R18, R22, R10 ;  /* 0x0000000a16128228 */ /* 0x000fcc0000000000 */
[C---:B------:R-:W-:Y:S02]  /*f7f0*/  @!P0 DFMA R22, R16.reuse, R10, R20 ;  /* 0x0000000a1016822b */ /* 0x040fe40000000014 */
[----:B------:R-:W-:-:S07]  /*f800*/  @!P0 DFMA R20, R16, R8, -R18 ;  /* 0x000000081014822b */ /* 0x000fce0000000812 */
[----:B------:R1:W-:Y:S03]  /*f810*/  @!P0 STS.128 [R13], R20 ;  /* 0x000000140d008388 */ /* 0x0003e60000000c00 */
[----:B------:R-:W-:Y:S02]  /*f820*/  @!P0 MOV R16, R20 ;  /* 0x0000001400108202 */ /* 0x000fe40000000f00 */
[----:B------:R-:W-:Y:S01]  /*f830*/  @!P0 MOV R17, R21 ;  /* 0x0000001500118202 */ /* 0x000fe20000000f00 */
[----:B------:R-:W-:Y:S06]  /*f840*/  @P2 BRA `(.L_x_2614) ;  /* 0xfffffffc00c02947 */ /* 0x000fec000383ffff */
[----:B------:R-:W-:-:S07]  /*f850*/  IMAD.MOV.U32 R0, RZ, RZ, 0x20 ;  /* 0x00000020ff007424 */ /* 0x000fce00078e00ff */
.L_x_2613:
[----:B------:R-:W-:Y:S01]  /*f860*/  BAR.SYNC.DEFER_BLOCKING 0x0 ;  /* 0x0000000000007b1d */ /* 0x000fe20000010000 */
[----:B------:R-:W-:-:S13]  /*f870*/  ISETP.GE.AND P0, PT, R0, 0x2, PT ;  /* 0x000000020000780c */ /* 0x000fda0003f06270 */
[----:B------:R-:W-:Y:S05]  /*f880*/  @!P0 BRA `(.L_x_2612) ;  /* 0x0000000000408947 */ /* 0x000fea0003800000 */
[----:B-12---:R-:W-:-:S11]  /*f890*/  HFMA2.MMA R13, -RZ, RZ, 0, 5.9604644775390625e-08 ;  /* 0x00000001ff0d7435 */ /* 0x006fd600000001ff */
.L_x_2615:
        /* <DEDUP_REMOVED lines=10> */
[----:B------:R-:W-:Y:S01]  /*f940*/  IMAD.MOV.U32 R16, RZ, RZ, R10 ;  /* 0x000000ffff107224 */ /* 0x000fe200078e000a */
[----:B------:R-:W-:Y:S01]  /*f950*/  MOV R17, R11 ;  /* 0x0000000b00117202 */ /* 0x000fe20000000f00 */
[----:B------:R-:W-:Y:S06]  /*f960*/  @!P0 BRA `(.L_x_2615) ;  /* 0xfffffffc00cc8947 */ /* 0x000fec000383ffff */
[----:B------:R-:W-:Y:S01]  /*f970*/  MOV R16, R10 ;  /* 0x0000000a00107202 */ /* 0x000fe20000000f00 */
[----:B------:R-:W-:-:S07]  /*f980*/  IMAD.MOV.U32 R17, RZ, RZ, R11 ;  /* 0x000000ffff117224 */ /* 0x000fce00078e000b */
.L_x_2612:
        /* <DEDUP_REMOVED lines=9> */
[----:B------:R-:W3:Y:S02]  /*fa20*/  LDG.E.128 R8, desc[UR36][R6.64] ;  /* 0x0000002406087981 */ /* 0x000ee4000c1e1d00 */
[-C--:B---3--:R-:W-:Y:S02]  /*fa30*/  DMUL R2, R22, R10.reuse ;  /* 0x0000000a16027228 */ /* 0x088fe40000000000 */
[----:B------:R-:W-:-:S06]  /*fa40*/  DMUL R10, R16, R10 ;  /* 0x0000000a100a7228 */ /* 0x000fcc0000000000 */
[-C--:B-1----:R-:W-:Y:S02]  /*fa50*/  DFMA R16, R16, R8.reuse, -R2 ;  /* 0x000000081010722b */ /* 0x082fe40000000802 */
[----:B--2---:R-:W-:-:S11]  /*fa60*/  DFMA R22, R22, R8, R10 ;  /* 0x000000081616722b */ /* 0x004fd6000000000a */
.L_x_2617:
[----:B------:R-:W-:Y:S05]  /*fa70*/  @!P1 BRA `(.L_x_2618) ;  /* 0x0000000000689947 */ /* 0x000fea0003800000 */
[----:B------:R-:W3:Y:S02]  /*fa80*/  LDC R0, c[0x0][0x63c] ;  /* 0x00018f00ff007b82 */ /* 0x000ee40000000800 */
[----:B---3--:R-:W-:-:S13]  /*fa90*/  ISETP.NE.AND P0, PT, R0, 0x1, PT ;  /* 0x000000010000780c */ /* 0x008fda0003f05270 */
[----:B------:R-:W-:Y:S05]  /*faa0*/  @!P0 BRA `(.L_x_2619) ;  /* 0x0000000000408947 */ /* 0x000fea0003800000 */
[----:B------:R-:W-:Y:S01]  /*fab0*/  MOV R0, 0x660 ;  /* 0x0000066000007802 */ /* 0x000fe20000000f00 */
[----:B------:R-:W-:Y:S01]  /*fac0*/  ULDC.64 UR4, c[0x4][0x650] ;  /* 0x0101940000047ab9 */ /* 0x000fe20000000a00 */
[----:B------:R-:W-:Y:S01]  /*fad0*/  ULDC.64 UR6, c[0x4][0x400] ;  /* 0x0101000000067ab9 */ /* 0x000fe20000000a00 */
[----:B------:R-:W-:Y:S01]  /*fae0*/  MOV R4, UR4 ;  /* 0x0000000400047c02 */ /* 0x000fe20008000f00 */
[----:B------:R3:W4:Y:S01]  /*faf0*/  LDC.64 R2, c[0x4][R0] ;  /* 0x0100000000027b82 */ /* 0x0007220000000a00 */
[----:B------:R-:W-:Y:S01]  /*fb00*/  MOV R5, UR5 ;  /* 0x0000000500057c02 */ /* 0x000fe20008000f00 */
[----:B------:R-:W-:Y:S01]  /*fb10*/  ULDC.64 UR4, c[0x4][0x640] ;  /* 0x0101900000047ab9 */ /* 0x000fe20000000a00 */
[----:B------:R-:W-:Y:S01]  /*fb20*/  HFMA2.MMA R8, -RZ, RZ, 0, 4.4763088226318359375e-05 ;  /* 0x000002efff087435 */ /* 0x000fe200000001ff */
[----:B------:R-:W-:Y:S01]  /*fb30*/  IMAD.U32 R6, RZ, RZ, UR4 ;  /* 0x00000004ff067e24 */ /* 0x000fe2000f8e00ff */
[----:B------:R-:W-:Y:S01]  /*fb40*/  MOV R7, UR5 ;  /* 0x0000000500077c02 */ /* 0x000fe20008000f00 */
[----:B------:R-:W-:Y:S01]  /*fb50*/  IMAD.U32 R11, RZ, RZ, UR7 ;  /* 0x00000007ff0b7e24 */ /* 0x000fe2000f8e00ff */
[----:B------:R-:W-:Y:S01]  /*fb60*/  MOV R10, UR6 ;  /* 0x00000006000a7c02 */ /* 0x000fe20008000f00 */
[----:B-12---:R-:W-:Y:S01]  /*fb70*/  IMAD.MOV.U32 R13, RZ, RZ, RZ ;  /* 0x000000ffff0d7224 */ /* 0x006fe200078e00ff */
[----:B---3--:R-:W-:-:S07]  /*fb80*/  MOV R12, 0x1 ;  /* 0x00000001000c7802 */ /* 0x008fce0000000f00 */
[----:B------:R-:W-:-:S07]  /*fb90*/  LEPC R20, `(.L_x_2619) ;  /* 0x000000001014794e */ /* 0x000fce0000000000 */
[----:B0---4-:R-:W-:Y:S05]  /*fba0*/  CALL.ABS.NOINC R2 ;  /* 0x0000000002007343 */ /* 0x011fea0003c00000 */
.L_x_2619:
[----:B------:R-:W-:Y:S01]  /*fbb0*/  ULDC.64 UR4, c[0x0][0x608] ;  /* 0x0001820000047ab9 */ /* 0x000fe20000000a00 */
[----:B-1----:R-:W-:Y:S01]  /*fbc0*/  MOV R18, R22 ;  /* 0x0000001600127202 */ /* 0x002fe20000000f00 */
[----:B------:R-:W-:Y:S01]  /*fbd0*/  IMAD.MOV.U32 R19, RZ, RZ, R23 ;  /* 0x000000ffff137224 */ /* 0x000fe200078e0017 */
[----:B------:R-:W-:-:S04]  /*fbe0*/  IADD3 R24, P0, R24, UR4, RZ ;  /* 0x0000000418187c10 */ /* 0x000fc8000ff1e0ff */
[----:B------:R-:W-:-:S05]  /*fbf0*/  IADD3.X R25, RZ, UR5, RZ, P0, !PT ;  /* 0x00000005ff197c10 */ /* 0x000fca00087fe4ff */
[----:B------:R-:W-:Y:S01]  /*fc00*/  STG.E.128 desc[UR36][R24.64], R16 ;  /* 0x0000001018007986 */ /* 0x000fe2000c101d24 */
[----:B------:R-:W-:Y:S05]  /*fc10*/  EXIT ;  /* 0x000000000000794d */ /* 0x000fea0003800000 */
.L_x_2618:
[----:B-1----:R-:W-:Y:S02]  /*fc20*/  MOV R18, R22 ;  /* 0x0000001600127202 */ /* 0x002fe40000000f00 */
[----:B------:R-:W-:-:S05]  /*fc30*/  MOV R19, R23 ;  /* 0x0000001700137202 */ /* 0x000fca0000000f00 */
[----:B------:R-:W-:Y:S01]  /*fc40*/  STG.E.128 desc[UR36][R6.64], R16 ;  /* 0x0000001006007986 */ /* 0x000fe2000c101d24 */
[----:B------:R-:W-:Y:S05]  /*fc50*/  EXIT ;  /* 0x000000000000794d */ /* 0x000fea0003800000 */
.L_x_2616:
        /* <DEDUP_REMOVED lines=9> */
.L_x_2620:
[----:B------:R-:W-:Y:S05]  /*fcf0*/  @!P1 BRA `(.L_x_2621) ;  /* 0x0000000000689947 */ /* 0x000fea0003800000 */
[----:B------:R-:W3:Y:S02]  /*fd00*/  LDC R0, c[0x0][0x63c] ;  /* 0x00018f00ff007b82 */ /* 0x000ee40000000800 */
[----:B---3--:R-:W-:-:S13]  /*fd10*/  ISETP.NE.AND P0, PT, R0, 0x1, PT ;  /* 0x000000010000780c */ /* 0x008fda0003f05270 */
[----:B------:R-:W-:Y:S05]  /*fd20*/  @!P0 BRA `(.L_x_2622) ;  /* 0x0000000000408947 */ /* 0x000fea0003800000 */
[----:B------:R-:W-:Y:S01]  /*fd30*/  MOV R0, 0x660 ;  /* 0x0000066000007802 */ /* 0x000fe20000000f00 */
[----:B------:R-:W-:Y:S01]  /*fd40*/  ULDC.64 UR4, c[0x4][0x650] ;  /* 0x0101940000047ab9 */ /* 0x000fe20000000a00 */
[----:B------:R-:W-:Y:S01]  /*fd50*/  ULDC.64 UR6, c[0x4][0x400] ;  /* 0x0101000000067ab9 */ /* 0x000fe20000000a00 */
[----:B------:R-:W-:Y:S01]  /*fd60*/  IMAD.U32 R4, RZ, RZ, UR4 ;  /* 0x00000004ff047e24 */ /* 0x000fe2000f8e00ff */
[----:B------:R3:W4:Y:S01]  /*fd70*/  LDC.64 R2, c[0x4][R0] ;  /* 0x0100000000027b82 */ /* 0x0007220000000a00 */
        /* <DEDUP_REMOVED lines=8> */
[----:B-123--:R-:W-:-:S07]  /*fe00*/  MOV R13, RZ ;  /* 0x000000ff000d7202 */ /* 0x00efce0000000f00 */
[----:B------:R-:W-:-:S07]  /*fe10*/  LEPC R20, `(.L_x_2622) ;  /* 0x000000001014794e */ /* 0x000fce0000000000 */
[----:B0---4-:R-:W-:Y:S05]  /*fe20*/  CALL.ABS.NOINC R2 ;  /* 0x0000000002007343 */ /* 0x011fea0003c00000 */
.L_x_2622:
[----:B------:R-:W-:Y:S01]  /*fe30*/  ULDC.64 UR4, c[0x0][0x608] ;  /* 0x0001820000047ab9 */ /* 0x000fe20000000a00 */
[----:B-1----:R-:W-:Y:S02]  /*fe40*/  MOV R18, R22 ;  /* 0x0000001600127202 */ /* 0x002fe40000000f00 */
[----:B------:R-:W-:Y:S02]  /*fe50*/  IADD3 R24, P0, R24, UR4, RZ ;  /* 0x0000000418187c10 */ /* 0x000fe4000ff1e0ff */
[----:B------:R-:W-:-:S03]  /*fe60*/  MOV R19, R23 ;  /* 0x0000001700137202 */ /* 0x000fc60000000f00 */
[----:B------:R-:W-:-:S05]  /*fe70*/  IMAD.X R25, RZ, RZ, UR5, P0 ;  /* 0x00000005ff197e24 */ /* 0x000fca00080e06ff */
[----:B------:R-:W-:Y:S01]  /*fe80*/  STG.E.128 desc[UR36][R24.64], R16 ;  /* 0x0000001018007986 */ /* 0x000fe2000c101d24 */
[----:B------:R-:W-:Y:S05]  /*fe90*/  EXIT ;  /* 0x000000000000794d */ /* 0x000fea0003800000 */
.L_x_2621:
[----:B-1----:R-:W-:Y:S01]  /*fea0*/  IMAD.MOV.U32 R18, RZ, RZ, R22 ;  /* 0x000000ffff127224 */ /* 0x002fe200078e0016 */
[----:B------:R-:W-:-:S05]  /*feb0*/  MOV R19, R23 ;  /* 0x0000001700137202 */ /* 0x000fca0000000f00 */
[----:B------:R-:W-:Y:S01]  /*fec0*/  STG.E.128 desc[UR36][R4.64], R16 ;  /* 0x0000001004007986 */ /* 0x000fe2000c101d24 */
[----:B------:R-:W-:Y:S05]  /*fed0*/  EXIT ;  /* 0x000000000000794d */ /* 0x000fea0003800000 */
.L_x_2596:
        /* <DEDUP_REMOVED lines=22> */
[-C--:B------:R-:W-:Y:S02]  /*10040*/  DFMA R16, R16, R8.reuse, -R2 ;  /* 0x000000081010722b */ /* 0x080fe40000000802 */
[----:B--2---:R-:W-:-:S11]  /*10050*/  DFMA R22, R22, R8, R10 ;  /* 0x000000081616722b */ /* 0x004fd6000000000a */
.L_x_2624:
[----:B------:R-:W-:Y:S05]  /*10060*/  @!P1 BRA `(.L_x_2625) ;  /* 0x0000000000689947 */ /* 0x000fea0003800000 */
[----:B------:R-:W1:Y:S02]  /*10070*/  LDC R0, c[0x0][0x63c] ;  /* 0x00018f00ff007b82 */ /* 0x000e640000000800 */
[----:B-1----:R-:W-:-:S13]  /*10080*/  ISETP.NE.AND P0, PT, R0, 0x1, PT ;  /* 0x000000010000780c */ /* 0x002fda0003f05270 */
        /* <DEDUP_REMOVED lines=14> */
[----:B-12---:R-:W-:-:S07]  /*10170*/  MOV R13, RZ ;  /* 0x000000ff000d7202 */ /* 0x006fce0000000f00 */
[----:B------:R-:W-:-:S07]  /*10180*/  LEPC R20, `(.L_x_2626) ;  /* 0x000000001014794e */ /* 0x000fce0000000000 */
[----:B0--3--:R-:W-:Y:S05]  /*10190*/  CALL.ABS.NOINC R2 ;  /* 0x0000000002007343 */ /* 0x009fea0003c00000 */
.L_x_2626:
[----:B------:R-:W-:Y:S01]  /*101a0*/  ULDC.64 UR4, c[0x0][0x608] ;  /* 0x0001820000047ab9 */ /* 0x000fe20000000a00 */
[----:B--2---:R-:W-:Y:S01]  /*101b0*/  MOV R20, R16 ;  /* 0x0000001000147202 */ /* 0x004fe20000000f00 */
[----:B------:R-:W-:Y:S01]  /*101c0*/  IMAD.MOV.U32 R21, RZ, RZ, R17 ;  /* 0x000000ffff157224 */ /* 0x000fe200078e0011 */
[----:B------:R-:W-:-:S04]  /*101d0*/  IADD3 R18, P0, R18, UR4, RZ ;  /* 0x0000000412127c10 */ /* 0x000fc8000ff1e0ff */
[----:B------:R-:W-:-:S05]  /*101e0*/  IADD3.X R19, RZ, UR5, RZ, P0, !PT ;  /* 0x00000005ff137c10 */ /* 0x000fca00087fe4ff */
[----:B------:R-:W-:Y:S01]  /*101f0*/  STG.E.128 desc[UR36][R18.64], R20 ;  /* 0x0000001412007986 */ /* 0x000fe2000c101d24 */
[----:B------:R-:W-:Y:S05]  /*10200*/  EXIT ;  /* 0x000000000000794d */ /* 0x000fea0003800000 */
.L_x_2625:
[----:B------:R-:W-:Y:S01]  /*10210*/  MOV R18, R22 ;  /* 0x0000001600127202 */ /* 0x000fe20000000f00 */
[----:B------:R-:W-:-:S05]  /*10220*/  IMAD.MOV.U32 R19, RZ, RZ, R23 ;  /* 0x000000ffff137224 */ /* 0x000fca00078e0017 */
[----:B------:R-:W-:Y:S01]  /*10230*/  STG.E.128 desc[UR36][R6.64], R16 ;  /* 0x0000001006007986 */ /* 0x000fe2000c101d24 */
[----:B------:R-:W-:Y:S05]  /*10240*/  EXIT ;  /* 0x000000000000794d */ /* 0x000fea0003800000 */
.L_x_2623:
        /* <DEDUP_REMOVED lines=9> */
.L_x_2627:
        /* <DEDUP_REMOVED lines=12> */
[----:B------:R-:W-:Y:S01]  /*103a0*/  IMAD.U32 R6, RZ, RZ, UR4 ;  /* 0x00000004ff067e24 */ /* 0x000fe2000f8e00ff */
[----:B------:R-:W-:Y:S01]  /*103b0*/  MOV R7, UR5 ;  /* 0x0000000500077c02 */ /* 0x000fe20008000f00 */
[----:B------:R-:W-:Y:S01]  /*103c0*/  IMAD.U32 R11, RZ, RZ, UR7 ;  /* 0x00000007ff0b7e24 */ /* 0x000fe2000f8e00ff */
[----:B------:R-:W-:Y:S01]  /*103d0*/  MOV R10, UR6 ;  /* 0x00000006000a7c02 */ /* 0x000fe20008000f00 */
[----:B--2---:R-:W-:Y:S01]  /*103e0*/  IMAD.MOV.U32 R13, RZ, RZ, RZ ;  /* 0x000000ffff0d7224 */ /* 0x004fe200078e00ff */
[----:B-1----:R-:W-:-:S07]  /*103f0*/  MOV R12, 0x1 ;  /* 0x00000001000c7802 */ /* 0x002fce0000000f00 */
[----:B------:R-:W-:-:S07]  /*10400*/  LEPC R20, `(.L_x_2629) ;  /* 0x000000001014794e */ /* 0x000fce0000000000 */
[----:B0--3--:R-:W-:Y:S05]  /*10410*/  CALL.ABS.NOINC R2 ;  /* 0x0000000002007343 */ /* 0x009fea0003c00000 */
.L_x_2629:
[----:B------:R-:W-:Y:S01]  /*10420*/  ULDC.64 UR4, c[0x0][0x608] ;  /* 0x0001820000047ab9 */ /* 0x000fe20000000a00 */
[----:B--2---:R-:W-:Y:S02]  /*10430*/  MOV R20, R16 ;  /* 0x0000001000147202 */ /* 0x004fe40000000f00 */
[----:B------:R-:W-:Y:S02]  /*10440*/  IADD3 R18, P0, R18, UR4, RZ ;  /* 0x0000000412127c10 */ /* 0x000fe4000ff1e0ff */
[----:B------:R-:W-:-:S03]  /*10450*/  MOV R21, R17 ;  /* 0x0000001100157202 */ /* 0x000fc60000000f00 */
[----:B------:R-:W-:-:S05]  /*10460*/  IMAD.X R19, RZ, RZ, UR5, P0 ;  /* 0x00000005ff137e24 */ /* 0x000fca00080e06ff */
[----:B------:R-:W-:Y:S01]  /*10470*/  STG.E.128 desc[UR36][R18.64], R20 ;  /* 0x0000001412007986 */ /* 0x000fe2000c101d24 */
[----:B------:R-:W-:Y:S05]  /*10480*/  EXIT ;  /* 0x000000000000794d */ /* 0x000fea0003800000 */
.L_x_2628:
[----:B------:R-:W-:Y:S02]  /*10490*/  MOV R18, R22 ;  /* 0x0000001600127202 */ /* 0x000fe40000000f00 */
[----:B------:R-:W-:-:S05]  /*104a0*/  MOV R19, R23 ;  /* 0x0000001700137202 */ /* 0x000fca0000000f00 */
[----:B------:R-:W-:Y:S01]  /*104b0*/  STG.E.128 desc[UR36][R8.64], R16 ;  /* 0x0000001008007986 */ /* 0x000fe2000c101d24 */
[----:B------:R-:W-:Y:S05]  /*104c0*/  EXIT ;  /* 0x000000000000794d */ /* 0x000fea0003800000 */
.L_x_2630:
        /* <DEDUP_REMOVED lines=11> */
.L_x_8782:


//--------------------- .text._ZN2at6native13reduce_kernelILi128ELi2ENS0_8ReduceOpIN3c107complexIdEENS0_14func_wrapper_tIS5_NS0_55_GLOBAL__N__0955718d_22_SparseCsrTensorMath_cu_868dd54514ReductionMulOpIS5_EEEEjS5_Li4ELi4EEEEEvT1_ --------------------------
	.section	.text._ZN2at6native13reduce_kernelILi128ELi2ENS0_8ReduceOpIN3c107complexIdEENS0_14func_wrapper_tIS5_NS0_55_GLOBAL__N__0955718d_22_SparseCsrTensorMath_cu_868dd54514ReductionMulOpIS5_EEEEjS5_Li4ELi4EEEEEvT1_,"ax",@progbits
	.align	128
.text._ZN2at6native13reduce_kernelILi128ELi2ENS0_8ReduceOpIN3c107complexIdEENS0_14func_wrapper_tIS5_NS0_55_GLOBAL__N__0955718d_22_SparseCsrTensorMath_cu_868dd54514ReductionMulOpIS5_EEEEjS5_Li4ELi4EEEEEvT1_:
        .type           _ZN2at6native13reduce_kernelILi128ELi2ENS0_8ReduceOpIN3c107complexIdEENS0_14func_wrapper_tIS5_NS0_55_GLOBAL__N__0955718d_22_SparseCsrTensorMath_cu_868dd54514ReductionMulOpIS5_EEEEjS5_Li4ELi4EEEEEvT1_,@function
        .size           _ZN2at6native13reduce_kernelILi128ELi2ENS0_8ReduceOpIN3c107complexIdEENS0_14func_wrapper_tIS5_NS0_55_GLOBAL__N__0955718d_22_SparseCsrTensorMath_cu_868dd54514ReductionMulOpIS5_EEEEjS5_Li4ELi4EEEEEvT1_,(.L_x_8783 - _ZN2at6native13reduce_kernelILi128ELi2ENS0_8ReduceOpIN3c107complexIdEENS0_14func_wrapper_tIS5_NS0_55_GLOBAL__N__0955718d_22_SparseCsrTensorMath_cu_868dd54514ReductionMulOpIS5_EEEEjS5_Li4ELi4EEEEEvT1_)
        .other          _ZN2at6native13reduce_kernelILi128ELi2ENS0_8ReduceOpIN3c107complexIdEENS0_14func_wrapper_tIS5_NS0_55_GLOBAL__N__0955718d_22_SparseCsrTensorMath_cu_868dd54514ReductionMulOpIS5_EEEEjS5_Li4ELi4EEEEEvT1_,@"STO_CUDA_ENTRY STV_DEFAULT"
_ZN2at6native13reduce_kernelILi128ELi2ENS0_8ReduceOpIN3c107complexIdEENS0_14func_wrapper_tIS5_NS0_55_GLOBAL__N__0955718d_22_SparseCsrTensorMath_cu_868dd54514ReductionMulOpIS5_EEEEjS5_Li4ELi4EEEEEvT1_:
[----:B------:R-:W0:Y:S01]  /*0000*/  LDC R1, c[0x0][0x28] ;  /* 0x00000a00ff017b82 */ /* 0x000e220000000800 */
[----:B------:R-:W1:Y:S07]  /*0010*/  S2R R17, SR_TID.X ;  /* 0x0000000000117919 */ /* 0x000e6e0000002100 */
[----:B------:R-:W2:Y:S01]  /*0020*/  LDC R8, c[0x0][0x404] ;  /* 0x00010100ff087b82 */ /* 0x000ea20000000800 */
[----:B------:R-:W-:Y:S01]  /*0030*/  ULDC.64 UR8, c[0x0][0x250] ;  /* 0x0000940000087ab9 */ /* 0x000fe20000000a00 */
[----:B------:R-:W-:Y:S01]  /*0040*/  ULDC.64 UR6, c[0x0][0x248] ;  /* 0x0000920000067ab9 */ /* 0x000fe20000000a00 */
[----:B------:R-:W3:Y:S01]  /*0050*/  S2R R2, SR_TID.Y ;  /* 0x0000000000027919 */ /* 0x000ee20000002200 */
[----:B------:R-:W-:Y:S01]  /*0060*/  ULDC UR5, c[0x0][0x258] ;  /* 0x0000960000057ab9 */ /* 0x000fe20000000800 */
[----:B------:R-:W-:Y:S01]  /*0070*/  HFMA2.MMA R0, -RZ, RZ, 0, 0 ;  /* 0x00000000ff007435 */ /* 0x000fe200000001ff */
[----:B------:R-:W4:Y:S02]  /*0080*/  S2R R16, SR_CTAID.Y ;  /* 0x0000000000107919 */ /* 0x000f240000002600 */
[----:B------:R-:W5:Y:S08]  /*0090*/  S2UR UR4, SR_CTAID.X ;  /* 0x00000000000479c3 */ /* 0x000f700000002500 */
[----:B------:R-:W5:Y:S01]  /*00a0*/  LDC R22, c[0x0][0x240] ;  /* 0x00009000ff167b82 */ /* 0x000f620000000800 */
[----:B--2---:R-:W-:Y:S01]  /*00b0*/  ISETP.NE.AND P0, PT, R8, RZ, PT ;  /* 0x000000ff0800720c */ /* 0x004fe20003f05270 */
[----:B-1----:R-:W-:-:S02]  /*00c0*/  IMAD R3, R17, UR9, RZ ;  /* 0x0000000911037c24 */ /* 0x002fc4000f8e02ff */
[----:B------:R-:W-:Y:S02]  /*00d0*/  IMAD R5, R17, UR6, RZ ;  /* 0x0000000611057c24 */ /* 0x000fe4000f8e02ff */
[C---:B---3--:R-:W-:Y:S02]  /*00e0*/  IMAD R3, R2.reuse, UR5, R3 ;  /* 0x0000000502037c24 */ /* 0x048fe4000f8e0203 */
[----:B------:R-:W-:Y:S02]  /*00f0*/  IMAD R5, R2, UR7, R5 ;  /* 0x0000000702057c24 */ /* 0x000fe4000f8e0205 */
[----:B-----5:R-:W-:Y:S02]  /*0100*/  IMAD R22, R22, UR4, R3 ;  /* 0x0000000416167c24 */ /* 0x020fe4000f8e0203 */
[----:B----4-:R-:W-:Y:S02]  /*0110*/  IMAD R3, R16, UR8, R5 ;  /* 0x0000000810037c24 */ /* 0x010fe4000f8e0205 */
[----:B------:R-:W-:Y:S01]  /*0120*/  IMAD.SHL.U32 R23, R22, 0x2, RZ ;  /* 0x0000000216177824 */ /* 0x000fe200078e00ff */
[----:B0-----:R-:W-:Y:S06]  /*0130*/  @!P0 BRA `(.L_x_2631) ;  /* 0x0000001000448947 */ /* 0x001fec0003800000 */
        /* <DEDUP_REMOVED lines=273> */
.L_x_2631:
[----:B------:R-:W-:Y:S01]  /*1250*/  ULDC UR4, c[0x0][0x234] ;  /* 0x00008d0000047ab9 */ /* 0x000fe20000000800 */
[----:B------:R-:W-:Y:S01]  /*1260*/  ULDC.64 UR60, c[0x0][0x208] ;  /* 0x00008200003c7ab9 */ /* 0x000fe20000000a00 */
[----:B------:R-:W-:Y:S01]  /*1270*/  MOV R60, UR4 ;  /* 0x00000004003c7c02 */ /* 0x000fe20008000f00 */
[----:B------:R-:W-:Y:S01]  /*1280*/  ULDC UR4, c[0x0][0x238] ;  /* 0x00008e0000047ab9 */ /* 0x000fe20000000800 */
[----:B------:R-:W-:Y:S01]  /*1290*/  BSSY B6, `(.L_x_2632) ;  /* 0x0000c70000067945 */ /* 0x000fe20003800000 */
[----:B------:R-:W-:Y:S02]  /*12a0*/  CS2R R74, SRZ ;  /* 0x00000000004a7805 */ /* 0x000fe4000001ff00 */
[----:B------:R-:W-:Y:S02]  /*12b0*/  ISETP.GE.U32.AND P0, PT, R3, R60, PT ;  /* 0x0000003c0300720c */ /* 0x000fe40003f06070 */
[----:B------:R-:W-:Y:S02]  /*12c0*/  CS2R R24, SRZ ;  /* 0x0000000000187805 */ /* 0x000fe4000001ff00 */
[----:B------:R-:W-:-:S02]  /*12d0*/  CS2R R30, SRZ ;  /* 0x00000000001e7805 */ /* 0x000fc4000001ff00 */
[----:B------:R-:W-:Y:S02]  /*12e0*/  CS2R R32, SRZ ;  /* 0x0000000000207805 */ /* 0x000fe4000001ff00 */
        /* <DEDUP_REMOVED lines=24> */
.L_x_2635:
        /* <DEDUP_REMOVED lines=29> */
.L_x_2641:
[----:B------:R-:W-:Y:S05]  /*1640*/  BSYNC B2 ;  /* 0x0000000000027941 */ /* 0x000fea0003800000 */
.L_x_2640:
        /* <DEDUP_REMOVED lines=14> */
.L_x_2639:
[----:B------:R-:W-:Y:S05]  /*1730*/  BSYNC B1 ;  /* 0x0000000000017941 */ /* 0x000fea0003800000 */
.L_x_2638:
[----:B------:R-:W0:Y:S01]  /*1740*/  LDC R7, c[0x0][0x234] ;  /* 0x00008d00ff077b82 */ /* 0x000e220000000800 */
[----:B------:R-:W-:-:S04]  /*1750*/  IADD3 R3, P0, -R12, 0x4, RZ ;  /* 0x000000040c037810 */ /* 0x000fc80007f1e1ff */
[----:B------:R-:W-:Y:S02]  /*1760*/  LEA R18, P1, R3, R18, 0x4 ;  /* 0x0000001203127211 */ /* 0x000fe400078220ff */
[----:B------:R-:W-:-:S04]  /*1770*/  IADD3.X R6, RZ, -0x1, RZ, P0, !PT ;  /* 0xffffffffff067810 */ /* 0x000fc800007fe4ff */
[----:B------:R-:W-:Y:S02]  /*1780*/  LEA.HI.X R19, R3, R19, R6, 0x4, P1 ;  /* 0x0000001303137211 */ /* 0x000fe400008f2406 */
[----:B0-----:R-:W-:-:S07]  /*1790*/  IADD3 R0, R12, -0x4, R7 ;  /* 0xfffffffc0c007810 */ /* 0x001fce0007ffe007 */
.L_x_2637:
[----:B------:R-:W-:Y:S05]  /*17a0*/  BSYNC B0 ;  /* 0x0000000000007941 */ /* 0x000fea0003800000 */
.L_x_2636:
[----:B------:R-:W0:Y:S01]  /*17b0*/  LDC.64 R34, c[0x0][0x248] ;  /* 0x00009200ff227b82 */ /* 0x000e220000000a00 */
[----:B------:R-:W-:Y:S01]  /*17c0*/  BSSY B0, `(.L_x_2642) ;  /* 0x0000045000007945 */ /* 0x000fe20003800000 */
[----:B------:R-:W-:Y:S01]  /*17d0*/  IMAD.MOV.U32 R6, RZ, RZ, R10 ;  /* 0x000000ffff067224 */ /* 0x000fe200078e000a */
[----:B------:R-:W-:Y:S01]  /*17e0*/  MOV R7, R11 ;  /* 0x0000000b00077202 */ /* 0x000fe20000000f00 */
[----:B------:R-:W-:Y:S01]  /*17f0*/  IMAD.MOV.U32 R30, RZ, RZ, R20 ;  /* 0x000000ffff1e7224 */ /* 0x000fe200078e0014 */
[----:B------:R-:W-:Y:S01]  /*1800*/  MOV R31, R21 ;  /* 0x00000015001f7202 */ /* 0x000fe20000000f00 */
[----:B------:R-:W-:Y:S01]  /*1810*/  IMAD.MOV.U32 R8, RZ, RZ, R10 ;  /* 0x000000ffff087224 */ /* 0x000fe200078e000a */
[----:B------:R-:W-:Y:S01]  /*1820*/  MOV R9, R11 ;  /* 0x0000000b00097202 */ /* 0x000fe20000000f00 */
[----:B------:R-:W1:Y:S01]  /*1830*/  LDC R52, c[0x0][0x250] ;  /* 0x00009400ff347b82 */ /* 0x000e620000000800 */
[----:B------:R-:W-:Y:S01]  /*1840*/  IMAD.MOV.U32 R28, RZ, RZ, R20 ;  /* 0x000000ffff1c7224 */ /* 0x000fe200078e0014 */
[----:B------:R-:W-:Y:S01]  /*1850*/  MOV R29, R21 ;  /* 0x00000015001d7202 */ /* 0x000fe20000000f00 */
[----:B0-----:R-:W-:-:S04]  /*1860*/  IMAD R34, R17, R34, RZ ;  /* 0x0000002211227224 */ /* 0x001fc800078e02ff */
[----:B------:R-:W-:-:S04]  /*1870*/  IMAD R3, R2, R35, R34 ;  /* 0x0000002302037224 */ /* 0x000fc800078e0222 */
[----:B-1----:R-:W-:-:S05]  /*1880*/  IMAD R12, R16, R52, R3 ;  /* 0x00000034100c7224 */ /* 0x002fca00078e0203 */
[----:B------:R-:W-:-:S04]  /*1890*/  LEA R3, R12, 0x3, 0x2 ;  /* 0x000000030c037811 */ /* 0x000fc800078e10ff */
[----:B------:R-:W-:-:S13]  /*18a0*/  ISETP.GE.U32.AND P0, PT, R3, R0, PT ;  /* 0x000000000300720c */ /* 0x000fda0003f06070 */
        /* <DEDUP_REMOVED lines=9> */
[-C--:B------:R-:W-:Y:S01]  /*1940*/  MOV R38, R10.reuse ;  /* 0x0000000a00267202 */ /* 0x080fe20000000f00 */
[--C-:B------:R-:W-:Y:S01]  /*1950*/  IMAD.MOV.U32 R39, RZ, RZ, R11.reuse ;  /* 0x000000ffff277224 */ /* 0x100fe200078e000b */
[----:B------:R-:W-:Y:S01]  /*1960*/  MOV R40, R10 ;  /* 0x0000000a00287202 */ /* 0x000fe20000000f00 */
[----:B------:R-:W-:-:S07]  /*1970*/  IMAD.MOV.U32 R41, RZ, RZ, R11 ;  /* 0x000000ffff297224 */ /* 0x000fce00078e000b */
.L_x_2645:
        /* <DEDUP_REMOVED lines=8> */
[----:B------:R-:W-:Y:S02]  /*1a00*/  DMUL R32, R12, R32 ;  /* 0x000000200c207228 */ /* 0x000fe40000000000 */
[-C--:B---3--:R-:W-:Y:S02]  /*1a10*/  DMUL R48, R10, R28.reuse ;  /* 0x0000001c0a307228 */ /* 0x088fe40000000000 */
[----:B------:R-:W-:Y:S02]  /*1a20*/  DMUL R28, R8, R28 ;  /* 0x0000001c081c7228 */ /* 0x000fe40000000000 */
[----:B------:R-:W-:Y:S02]  /*1a30*/  DFMA R46, R12, R42, -R46 ;  /* 0x0000002a0c2e722b */ /* 0x000fe4000000082e */
[----:B----4-:R-:W-:Y:S02]  /*1a40*/  DMUL R12, R6, R20 ;  /* 0x00000014060c7228 */ /* 0x010fe40000000000 */
[----:B------:R-:W-:-:S02]  /*1a50*/  DFMA R48, R8, R40, -R48 ;  /* 0x000000280830722b */ /* 0x000fc40000000830 */
[----:B------:R-:W-:Y:S02]  /*1a60*/  DMUL R20, R4, R20 ;  /* 0x0000001404147228 */ /* 0x000fe40000000000 */
[----:B-----5:R-:W-:Y:S02]  /*1a70*/  DMUL R50, R26, R30 ;  /* 0x0000001e1a327228 */ /* 0x020fe40000000000 */
[----:B------:R-:W-:Y:S01]  /*1a80*/  DFMA R8, R4, R38, -R12 ;  /* 0x000000260408722b */ /* 0x000fe2000000080c */
[----:B------:R-:W-:Y:S01]  /*1a90*/  LEA R5, R3, 0x3, 0x2 ;  /* 0x0000000303057811 */ /* 0x000fe200078e10ff */
[----:B------:R-:W-:Y:S02]  /*1aa0*/  DMUL R30, R24, R30 ;  /* 0x0000001e181e7228 */ /* 0x000fe40000000000 */
[----:B------:R-:W-:Y:S01]  /*1ab0*/  DFMA R32, R14, R42, R32 ;  /* 0x0000002a0e20722b */ /* 0x000fe20000000020 */
[----:B------:R-:W-:Y:S01]  /*1ac0*/  ISETP.GE.U32.AND P0, PT, R5, R0, PT ;  /* 0x000000000500720c */ /* 0x000fe20003f06070 */
[----:B------:R-:W-:Y:S01]  /*1ad0*/  DFMA R50, R24, R36, -R50 ;  /* 0x000000241832722b */ /* 0x000fe20000000832 */
[----:B------:R-:W-:Y:S01]  /*1ae0*/  IMAD.MOV.U32 R42, RZ, RZ, R46 ;  /* 0x000000ffff2a7224 */ /* 0x000fe200078e002e */
[----:B------:R-:W-:Y:S01]  /*1af0*/  DFMA R28, R10, R40, R28 ;  /* 0x000000280a1c722b */ /* 0x000fe2000000001c */
[----:B------:R-:W-:Y:S01]  /*1b00*/  MOV R43, R47 ;  /* 0x0000002f002b7202 */ /* 0x000fe20000000f00 */
[----:B------:R-:W-:Y:S01]  /*1b10*/  DFMA R20, R6, R38, R20 ;  /* 0x000000260614722b */ /* 0x000fe20000000014 */
[----:B------:R-:W-:Y:S01]  /*1b20*/  IMAD.MOV.U32 R40, RZ, RZ, R48 ;  /* 0x000000ffff287224 */ /* 0x000fe200078e0030 */
[----:B------:R-:W-:Y:S01]  /*1b30*/  DFMA R30, R26, R36, R30 ;  /* 0x000000241a1e722b */ /* 0x000fe2000000001e */
[----:B------:R-:W-:Y:S01]  /*1b40*/  MOV R41, R49 ;  /* 0x0000003100297202 */ /* 0x000fe20000000f00 */
[----:B------:R-:W-:Y:S01]  /*1b50*/  IMAD.MOV.U32 R38, RZ, RZ, R8 ;  /* 0x000000ffff267224 */ /* 0x000fe200078e0008 */
[----:B------:R-:W-:Y:S01]  /*1b60*/  MOV R39, R9 ;  /* 0x0000000900277202 */ /* 0x000fe20000000f00 */
[----:B------:R-:W-:Y:S01]  /*1b70*/  IMAD.MOV.U32 R36, RZ, RZ, R50 ;  /* 0x000000ffff247224 */ /* 0x000fe200078e0032 */
[----:B------:R-:W-:Y:S01]  /*1b80*/  MOV R37, R51 ;  /* 0x0000003300257202 */ /* 0x000fe20000000f00 */
[----:B------:R-:W-:Y:S06]  /*1b90*/  @!P0 BRA `(.L_x_2645) ;  /* 0xfffffffc00788947 */ /* 0x000fec000383ffff */
[----:B------:R-:W-:Y:S05]  /*1ba0*/  BSYNC B1 ;  /* 0x0000000000017941 */ /* 0x000fea0003800000 */
.L_x_2644:
[----:B------:R-:W-:Y:S01]  /*1bb0*/  IMAD.MOV.U32 R4, RZ, RZ, R46 ;  /* 0x000000ffff047224 */ /* 0x000fe200078e002e */
[----:B------:R-:W-:Y:S01]  /*1bc0*/  MOV R5, R47 ;  /* 0x0000002f00057202 */ /* 0x000fe20000000f00 */
[----:B------:R-:W-:Y:S01]  /*1bd0*/  IMAD.MOV.U32 R10, RZ, RZ, R48 ;  /* 0x000000ffff0a7224 */ /* 0x000fe200078e0030 */
[----:B------:R-:W-:Y:S01]  /*1be0*/  MOV R11, R49 ;  /* 0x00000031000b7202 */ /* 0x000fe20000000f00 */
[----:B------:R-:W-:Y:S01]  /*1bf0*/  IMAD.MOV.U32 R6, RZ, RZ, R50 ;  /* 0x000000ffff067224 */ /* 0x000fe200078e0032 */
[----:B------:R-:W-:-:S07]  /*1c00*/  MOV R7, R51 ;  /* 0x0000003300077202 */ /* 0x000fce0000000f00 */
.L_x_2643:
[----:B------:R-:W-:Y:S05]  /*1c10*/  BSYNC B0 ;  /* 0x0000000000007941 */ /* 0x000fea0003800000 */
.L_x_2642:
[----:B------:R-:W-:Y:S01]  /*1c20*/  ISETP.NE.AND P0, PT, R35, RZ, PT ;  /* 0x000000ff2300720c */ /* 0x000fe20003f05270 */
[----:B------:R-:W-:Y:S01]  /*1c30*/  BSSY B0, `(.L_x_2646) ;  /* 0x0000009000007945 */ /* 0x000fe20003800000 */
[----:B------:R-:W-:Y:S02]  /*1c40*/  ISETP.NE.AND P1, PT, R2, RZ, PT ;  /* 0x000000ff0200720c */ /* 0x000fe40003f25270 */
[----:B------:R-:W-:-:S11]  /*1c50*/  PRMT R3, RZ, 0x7610, R3 ;  /* 0x00007610ff037816 */ /* 0x000fd60000000003 */
[----:B------:R-:W-:Y:S05]  /*1c60*/  @P0 BRA P1, `(.L_x_2647) ;  /* 0x0000000000140947 */ /* 0x000fea0000800000 */
[----:B------:R-:W-:Y:S01]  /*1c70*/  ISETP.NE.AND P0, PT, R52, RZ, PT ;  /* 0x000000ff3400720c */ /* 0x000fe20003f05270 */
[----:B------:R-:W-:-:S12]  /*1c80*/  IMAD.MOV.U32 R3, RZ, RZ, 0x1 ;  /* 0x00000001ff037424 */ /* 0x000fd800078e00ff */
[----:B------:R-:W-:-:S04]  /*1c90*/  @P0 ISETP.NE.AND P1, PT, R16, RZ, PT ;  /* 0x000000ff1000020c */ /* 0x000fc80003f25270 */
[----:B------:R-:W-:-:S04]  /*1ca0*/  @P0 SEL R12, RZ, 0x1, P1 ;  /* 0x00000001ff0c0807 */ /* 0x000fc80000800000 */
[----:B------:R-:W-:-:S07]  /*1cb0*/  @P0 PRMT R3, R12, 0x7610, R3 ;  /* 0x000076100c030816 */ /* 0x000fce0000000003 */
.L_x_2647:
[----:B------:R-:W-:Y:S05]  /*1cc0*/  BSYNC B0 ;  /* 0x0000000000007941 */ /* 0x000fea0003800000 */
.L_x_2646:
        /* <DEDUP_REMOVED lines=8> */
[----:B------:R-:W-:-:S05]  /*1d50*/  IMAD.WIDE R18, R3, 0x10, R18 ;  /* 0x0000001003127825 */ /* 0x000fca00078e0212 */
[----:B------:R-:W2:Y:S02]  /*1d60*/  LDG.E.128 R12, desc[UR60][R18.64] ;  /* 0x0000003c120c7981 */ /* 0x000ea4000c1e1d00 */
[C---:B--2---:R-:W-:Y:S02]  /*1d70*/  DMUL R24, R32.reuse, R14 ;  /* 0x0000000e20187228 */ /* 0x044fe40000000000 */
[----:B------:R-:W-:-:S06]  /*1d80*/  DMUL R32, R32, R12 ;  /* 0x0000000c20207228 */ /* 0x000fcc0000000000 */
[C---:B------:R-:W-:Y:S02]  /*1d90*/  DFMA R24, R4.reuse, R12, -R24 ;  /* 0x0000000c0418722b */ /* 0x040fe40000000818 */
[----:B------:R-:W-:-:S08]  /*1da0*/  DFMA R32, R4, R14, R32 ;  /* 0x0000000e0420722b */ /* 0x000fd00000000020 */
[----:B------:R-:W-:Y:S01]  /*1db0*/  IMAD.MOV.U32 R4, RZ, RZ, R24 ;  /* 0x000000ffff047224 */ /* 0x000fe200078e0018 */
[----:B------:R-:W-:-:S07]  /*1dc0*/  MOV R5, R25 ;  /* 0x0000001900057202 */ /* 0x000fce0000000f00 */
.L_x_2649:
[----:B------:R-:W-:Y:S05]  /*1dd0*/  BSYNC B0 ;  /* 0x0000000000007941 */ /* 0x000fea0003800000 */
.L_x_2648:
[-C--:B------:R-:W-:Y:S01]  /*1de0*/  DMUL R12, R10, R32.reuse ;  /* 0x000000200a0c7228 */ /* 0x080fe20000000000 */
[----:B------:R-:W-:Y:S01]  /*1df0*/  CS2R R24, SRZ ;  /* 0x0000000000187805 */ /* 0x000fe2000001ff00 */
[----:B------:R-:W-:Y:S01]  /*1e00*/  DMUL R32, R28, R32 ;  /* 0x000000201c207228 */ /* 0x000fe20000000000 */
[----:B------:R-:W-:-:S05]  /*1e10*/  CS2R R74, SRZ ;  /* 0x00000000004a7805 */ /* 0x000fca000001ff00 */
        /* <DEDUP_REMOVED lines=11> */
.L_x_2634:
        /* <DEDUP_REMOVED lines=17> */
[----:B-1----:R-:W-:Y:S01]  /*1fe0*/  MOV R58, R26 ;  /* 0x0000001a003a7202 */ /* 0x002fe20000000f00 */
[----:B------:R-:W-:Y:S01]  /*1ff0*/  IMAD.MOV.U32 R59, RZ, RZ, R27 ;  /* 0x000000ffff3b7224 */ /* 0x000fe200078e001b */
        /* <DEDUP_REMOVED lines=70> */
.L_x_2658:
        /* <DEDUP_REMOVED lines=287> */
.L_x_2654:
[----:B------:R-:W-:Y:S01]  /*3650*/  LOP3.LUT R11, R0, 0xffffffe0, RZ, 0xc0, !PT ;  /* 0xffffffe0000b7812 */ /* 0x000fe200078ec0ff */
[----:B------:R-:W-:-:S03]  /*3660*/  ULDC UR36, c[0x0][0x23c] ;  /* 0x00008f0000247ab9 */ /* 0x000fc60000000800 */
[----:B------:R-:W-:-:S05]  /*3670*/  IADD3 R10, P1, R18, R11, RZ ;  /* 0x0000000b120a7210 */ /* 0x000fca0007f3e0ff */
[----:B------:R-:W-:-:S05]  /*3680*/  IMAD.X R11, RZ, RZ, R19, P1 ;  /* 0x000000ffff0b7224 */ /* 0x000fca00008e0613 */
[----:B------:R1:W5:Y:S04]  /*3690*/  LDG.E.128 R52, desc[UR60][R10.64] ;  /* 0x0000003c0a347981 */ /* 0x000368000c1e1d00 */
[----:B------:R1:W5:Y:S01]  /*36a0*/  LDG.E.128 R48, desc[UR60][R10.64+0x10] ;  /* 0x0000103c0a307981 */ /* 0x000362000c1e1d00 */
[----:B------:R-:W-:-:S05]  /*36b0*/  MOV R0, UR36 ;  /* 0x0000002400007c02 */ /* 0x000fca0008000f00 */
[----:B------:R-:W-:Y:S01]  /*36c0*/  IMAD.IADD R3, R3, 0x1, R0 ;  /* 0x0000000103037824 */ /* 0x000fe200078e0200 */
[----:B------:R-:W-:Y:S06]  /*36d0*/  @!P0 BRA `(.L_x_2655) ;  /* 0x0000000c00a88947 */ /* 0x000fec0003800000 */
[----:B------:R-:W-:Y:S01]  /*36e0*/  HFMA2.MMA R8, -RZ, RZ, 0, 0 ;  /* 0x00000000ff087435 */ /* 0x000fe200000001ff */
[----:B------:R-:W-:Y:S01]  /*36f0*/  IMAD.MOV.U32 R9, RZ, RZ, R3 ;  /* 0x000000ffff097224 */ /* 0x000fe200078e0003 */
[----:B0-----:R-:W-:-:S08]  /*3700*/  ISETP.NE.AND P1, PT, R76, 0x1, PT ;  /* 0x000000014c00780c */ /* 0x001fd00003f25270 */
[----:B------:R-:W-:-:S05]  /*3710*/  IMAD.HI.U32 R8, R3, UR30, R8 ;  /* 0x0000001e03087c27 */ /* 0x000fca000f8e0008 */
[----:B-1----:R-:W-:-:S04]  /*3720*/  SHF.R.U32.HI R11, RZ, UR31, R8 ;  /* 0x0000001fff0b7c19 */ /* 0x002fc80008011608 */
        /* <DEDUP_REMOVED lines=229> */
.L_x_2655:
[----:B-1----:R-:W-:-:S04]  /*4580*/  LOP3.LUT R11, R8, 0xffffffe0, RZ, 0xc0, !PT ;  /* 0xffffffe0080b7812 */ /* 0x002fc800078ec0ff */
[----:B------:R-:W-:-:S05]  /*4590*/  IADD3 R10, P1, R18, R11, RZ ;  /* 0x0000000b120a7210 */ /* 0x000fca0007f3e0ff */
[----:B------:R-:W-:-:S05]  /*45a0*/  IMAD.X R11, RZ, RZ, R19, P1 ;  /* 0x000000ffff0b7224 */ /* 0x000fca00008e0613 */
[----:B------:R1:W5:Y:S04]  /*45b0*/  LDG.E.128 R44, desc[UR60][R10.64] ;  /* 0x0000003c0a2c7981 */ /* 0x000368000c1e1d00 */
[----:B------:R1:W5:Y:S01]  /*45c0*/  LDG.E.128 R40, desc[UR60][R10.64+0x10] ;  /* 0x0000103c0a287981 */ /* 0x000362000c1e1d00 */
[----:B------:R-:W-:Y:S02]  /*45d0*/  IADD3 R3, R3, R0, RZ ;  /* 0x0000000003037210 */ /* 0x000fe40007ffe0ff */
[----:B------:R-:W-:Y:S01]  /*45e0*/  CS2R R8, SRZ ;  /* 0x0000000000087805 */ /* 0x000fe2000001ff00 */
[----:B------:R-:W-:Y:S06]  /*45f0*/  @!P0 BRA `(.L_x_2656) ;  /* 0x0000000c00a88947 */ /* 0x000fec0003800000 */
[----:B-1----:R-:W-:Y:S01]  /*4600*/  MOV R11, R3 ;  /* 0x00000003000b7202 */ /* 0x002fe20000000f00 */
        /* <DEDUP_REMOVED lines=233> */
.L_x_2656:
[----:B------:R-:W-:-:S04]  /*54a0*/  LOP3.LUT R9, R9, 0xffffffe0, RZ, 0xc0, !PT ;  /* 0xffffffe009097812 */ /* 0x000fc800078ec0ff */
[----:B-1----:R-:W-:-:S04]  /*54b0*/  IADD3 R10, P1, R18, R9, RZ ;  /* 0x00000009120a7210 */ /* 0x002fc80007f3e0ff */
[----:B------:R-:W-:-:S05]  /*54c0*/  IADD3.X R11, RZ, R19, RZ, P1, !PT ;  /* 0x00000013ff0b7210 */ /* 0x000fca0000ffe4ff */
[----:B------:R1:W5:Y:S04]  /*54d0*/  LDG.E.128 R36, desc[UR60][R10.64] ;  /* 0x0000003c0a247981 */ /* 0x000368000c1e1d00 */
[----:B------:R1:W5:Y:S01]  /*54e0*/  LDG.E.128 R32, desc[UR60][R10.64+0x10] ;  /* 0x0000103c0a207981 */ /* 0x000362000c1e1d00 */
        /* <DEDUP_REMOVED lines=236> */
.L_x_2657:
[----:B------:R-:W-:Y:S01]  /*63b0*/  LOP3.LUT R61, R8, 0xffffffe0, RZ, 0xc0, !PT ;  /* 0xffffffe0083d7812 */ /* 0x000fe200078ec0ff */
[----:B-----5:R-:W-:Y:S02]  /*63c0*/  DMUL R90, R50, R64 ;  /* 0x00000040325a7228 */ /* 0x020fe40000000000 */
[----:B------:R-:W-:Y:S01]  /*63d0*/  DMUL R78, R52, R66 ;  /* 0x00000042344e7228 */ /* 0x000fe20000000000 */
[----:B------:R-:W-:Y:S01]  /*63e0*/  IADD3 R60, P1, R18, R61, RZ ;  /* 0x0000003d123c7210 */ /* 0x000fe20007f3e0ff */
[----:B------:R-:W-:Y:S01]  /*63f0*/  DMUL R80, R44, R62 ;  /* 0x0000003e2c507228 */ /* 0x000fe20000000000 */
[----:B------:R-:W-:Y:S01]  /*6400*/  IADD3 R3, R3, R0, RZ ;  /* 0x0000000003037210 */ /* 0x000fe20007ffe0ff */
[----:B------:R-:W-:Y:S01]  /*6410*/  DMUL R92, R54, R66 ;  /* 0x00000042365c7228 */ /* 0x000fe20000000000 */
[----:B------:R-:W-:Y:S01]  /*6420*/  ULDC UR4, c[0x0][0x234] ;  /* 0x00008d0000047ab9 */ /* 0x000fe20000000800 */
[----:B------:R-:W-:-:S05]  /*6430*/  IMAD.X R61, RZ, RZ, R19, P1 ;  /* 0x000000ffff3d7224 */ /* 0x000fca00008e0613 */
[----:B------:R-:W2:Y:S04]  /*6440*/  LDG.E.128 R28, desc[UR60][R60.64] ;  /* 0x0000003c3c1c7981 */ /* 0x000ea8000c1e1d00 */
[----:B-1----:R1:W3:Y:S01]  /*6450*/  LDG.E.128 R8, desc[UR60][R60.64+0x10] ;  /* 0x0000103c3c087981 */ /* 0x0022e2000c1e1d00 */
[C---:B------:R-:W-:Y:S02]  /*6460*/  DMUL R64, R48.reuse, R64 ;  /* 0x0000004030407228 */ /* 0x040fe40000000000 */
[----:B------:R-:W-:Y:S02]  /*6470*/  DFMA R90, R48, R12, -R90 ;  /* 0x0000000c305a722b */ /* 0x000fe4000000085a */
[----:B------:R-:W-:Y:S02]  /*6480*/  DFMA R66, R54, R14, R78 ;  /* 0x0000000e3642722b */ /* 0x000fe4000000004e */
[----:B------:R-:W-:-:S02]  /*6490*/  DMUL R78, R46, R62 ;  /* 0x0000003e2e4e7228 */ /* 0x000fc40000000000 */
[----:B------:R-:W-:Y:S02]  /*64a0*/  DFMA R64, R50, R12, R64 ;  /* 0x0000000c3240722b */ /* 0x000fe40000000040 */
[-C--:B-1----:R-:W-:Y:S02]  /*64b0*/  DMUL R60, R40, R56.reuse ;  /* 0x00000038283c7228 */ /* 0x082fe40000000000 */
[----:B------:R-:W-:Y:S02]  /*64c0*/  DMUL R56, R42, R56 ;  /* 0x000000382a387228 */ /* 0x000fe40000000000 */
[----:B------:R-:W-:Y:S02]  /*64d0*/  DMUL R12, R32, R20 ;  /* 0x00000014200c7228 */ /* 0x000fe40000000000 */
[----:B------:R-:W-:Y:S02]  /*64e0*/  DFMA R62, R46, R6, R80 ;  /* 0x000000062e3e722b */ /* 0x000fe40000000050 */
[----:B------:R-:W-:-:S02]  /*64f0*/  DMUL R84, R34, R20 ;  /* 0x0000001422547228 */ /* 0x000fc40000000000 */
[-C--:B------:R-:W-:Y:S02]  /*6500*/  DFMA R80, R40, R72.reuse, -R56 ;  /* 0x000000482850722b */ /* 0x080fe40000000838 */
[----:B------:R-:W-:Y:S02]  /*6510*/  DFMA R56, R42, R72, R60 ;  /* 0x000000482a38722b */ /* 0x000fe4000000003c */
[----:B------:R-:W-:Y:S01]  /*6520*/  DFMA R20, R34, R68, R12 ;  /* 0x000000442214722b */ /* 0x000fe2000000000c */
[----:B------:R-:W-:Y:S01]  /*6530*/  IMAD.U32 R60, RZ, RZ, UR4 ;  /* 0x00000004ff3c7e24 */ /* 0x000fe2000f8e00ff */
[----:B------:R-:W-:Y:S01]  /*6540*/  DMUL R82, R38, R24 ;  /* 0x0000001826527228 */ /* 0x000fe20000000000 */
[----:B------:R-:W-:Y:S01]  /*6550*/  IMAD R13, R0, 0x3, R3 ;  /* 0x00000003000d7824 */ /* 0x000fe200078e0203 */
[----:B------:R-:W-:Y:S01]  /*6560*/  DFMA R92, R52, R14, -R92 ;  /* 0x0000000e345c722b */ /* 0x000fe2000000085c */
[----:B------:R-:W-:Y:S01]  /*6570*/  MOV R12, R90 ;  /* 0x0000005a000c7202 */ /* 0x000fe20000000f00 */
[----:B------:R-:W-:Y:S01]  /*6580*/  DFMA R78, R44, R6, -R78 ;  /* 0x000000062c4e722b */ /* 0x000fe2000000084e */
[----:B------:R-:W-:Y:S01]  /*6590*/  MOV R72, R80 ;  /* 0x0000005000487202 */ /* 0x000fe20000000f00 */
[----:B------:R-:W-:Y:S01]  /*65a0*/  DFMA R84, R32, R68, -R84 ;  /* 0x000000442054722b */ /* 0x000fe20000000854 */
[----:B------:R-:W-:Y:S01]  /*65b0*/  ISETP.GE.U32.AND P1, PT, R13, R60, PT ;  /* 0x0000003c0d00720c */ /* 0x000fe20003f26070 */
[C---:B------:R-:W-:Y:S01]  /*65c0*/  DFMA R82, R36.reuse, R70, -R82 ;  /* 0x000000462452722b */ /* 0x040fe20000000852 */
[----:B------:R-:W-:Y:S01]  /*65d0*/  IMAD.MOV.U32 R13, RZ, RZ, R91 ;  /* 0x000000ffff0d7224 */ /* 0x000fe200078e005b */
[----:B------:R-:W-:Y:S01]  /*65e0*/  DMUL R14, R36, R24 ;  /* 0x00000018240e7228 */ /* 0x000fe20000000000 */
[----:B------:R-:W-:-:S05]  /*65f0*/  IMAD.MOV.U32 R73, RZ, RZ, R81 ;  /* 0x000000ffff497224 */ /* 0x000fca00078e0051 */
[----:B------:R-:W-:Y:S01]  /*6600*/  MOV R68, R84 ;  /* 0x0000005400447202 */ /* 0x000fe20000000f00 */
[----:B------:R-:W-:Y:S01]  /*6610*/  IMAD.MOV.U32 R69, RZ, RZ, R85 ;  /* 0x000000ffff457224 */ /* 0x000fe200078e0055 */
[----:B------:R-:W-:Y:S01]  /*6620*/  DFMA R24, R38, R70, R14 ;  /* 0x000000462618722b */ /* 0x000fe2000000000e */
[----:B------:R-:W-:Y:S01]  /*6630*/  MOV R14, R92 ;  /* 0x0000005c000e7202 */ /* 0x000fe20000000f00 */
[----:B------:R-:W-:Y:S01]  /*6640*/  IMAD.MOV.U32 R15, RZ, RZ, R93 ;  /* 0x000000ffff0f7224 */ /* 0x000fe200078e005d */
[----:B------:R-:W-:Y:S01]  /*6650*/  MOV R70, R82 ;  /* 0x0000005200467202 */ /* 0x000fe20000000f00 */
[----:B------:R-:W-:Y:S01]  /*6660*/  IMAD.MOV.U32 R71, RZ, RZ, R83 ;  /* 0x000000ffff477224 */ /* 0x000fe200078e0053 */
[-C--:B--2---:R-:W-:Y:S02]  /*6670*/  DMUL R86, R30, R4.reuse ;  /* 0x000000041e567228 */ /* 0x084fe40000000000 */
[----:B------:R-:W-:Y:S02]  /*6680*/  DMUL R6, R28, R4 ;  /* 0x000000041c067228 */ /* 0x000fe40000000000 */
[----:B---3--:R-:W-:-:S02]  /*6690*/  DMUL R88, R10, R74 ;  /* 0x0000004a0a587228 */ /* 0x008fc40000000000 */
[----:B------:R-:W-:Y:S02]  /*66a0*/  DMUL R74, R8, R74 ;  /* 0x0000004a084a7228 */ /* 0x000fe40000000000 */
[-C--:B------:R-:W-:Y:S02]  /*66b0*/  DFMA R86, R28, R58.reuse, -R86 ;  /* 0x0000003a1c56722b */ /* 0x080fe40000000856 */
[----:B------:R-:W-:Y:S02]  /*66c0*/  DFMA R4, R30, R58, R6 ;  /* 0x0000003a1e04722b */ /* 0x000fe40000000006 */
[-C--:B------:R-:W-:Y:S01]  /*66d0*/  DFMA R88, R8, R26.reuse, -R88 ;  /* 0x0000001a0858722b */ /* 0x080fe20000000858 */
[----:B------:R-:W-:Y:S01]  /*66e0*/  MOV R6, R78 ;  /* 0x0000004e00067202 */ /* 0x000fe20000000f00 */
[----:B------:R-:W-:Y:S01]  /*66f0*/  DFMA R74, R10, R26, R74 ;  /* 0x0000001a0a4a722b */ /* 0x000fe2000000004a */
[----:B------:R-:W-:-:S03]  /*6700*/  IMAD.MOV.U32 R7, RZ, RZ, R79 ;  /* 0x000000ffff077224 */ /* 0x000fc600078e004f */
[----:B------:R-:W-:Y:S01]  /*6710*/  MOV R58, R86 ;  /* 0x00000056003a7202 */ /* 0x000fe20000000f00 */
[----:B------:R-:W-:-:S03]  /*6720*/  IMAD.MOV.U32 R59, RZ, RZ, R87 ;  /* 0x000000ffff3b7224 */ /* 0x000fc600078e0057 */
[----:B------:R-:W-:Y:S01]  /*6730*/  MOV R26, R88 ;  /* 0x00000058001a7202 */ /* 0x000fe20000000f00 */
[----:B------:R-:W-:Y:S01]  /*6740*/  IMAD.MOV.U32 R27, RZ, RZ, R89 ;  /* 0x000000ffff1b7224 */ /* 0x000fe200078e0059 */
[----:B------:R-:W-:Y:S06]  /*6750*/  @!P1 BRA `(.L_x_2658) ;  /* 0xffffffbc00409947 */ /* 0x000fec000383ffff */
[----:B------:R-:W-:Y:S05]  /*6760*/  BSYNC B1 ;  /* 0x0000000000017941 */ /* 0x000fea0003800000 */
.L_x_2653:
[----:B------:R-:W-:Y:S05]  /*6770*/  BSYNC B0 ;  /* 0x0000000000007941 */ /* 0x000fea0003800000 */
.L_x_2652:
        /* <DEDUP_REMOVED lines=267> */
[----:B------:R-:W1:Y:S01]  /*7830*/  @P2 LDC.64 R54, c[0x0][0x398] ;  /* 0x0000e600ff362b82 */ /* 0x000e620000000a00 */
[----:B------:R-:W-:Y:S01]  /*7840*/  @P2 IMAD.MOV.U32 R50, RZ, RZ, RZ ;  /* 0x000000ffff322224 */ /* 0x000fe200078e00ff */
[----:B------:R-:W-:Y:S01]  /*7850*/  ULDC UR4, c[0x0][0x3fc] ;  /* 0x0000ff0000047ab9 */ /* 0x000fe20000000800 */
[----:B------:R-:W-:-:S05]  /*7860*/  IADD3 R53, -R51, RZ, RZ ;  /* 0x000000ff33357210 */ /* 0x000fca0007ffe1ff */
[----:B0-----:R-:W0:Y:S01]  /*7870*/  @P2 LDC R77, c[0x0][0x394] ;  /* 0x0000e500ff4d2b82 */ /* 0x001e220000000800 */
[----:B------:R-:W-:-:S04]  /*7880*/  IMAD R49, R53, UR6, R49 ;  /* 0x0000000635317c24 */ /* 0x000fc8000f8e0231 */
[----:B------:R-:W-:-:S03]  /*7890*/  IMAD R16, R49, UR4, R16 ;  /* 0x0000000431107c24 */ /* 0x000fc6000f8e0210 */
[----:B------:R-:W2:Y:S01]  /*78a0*/  @P2 LDC R52, c[0x0][0x400] ;  /* 0x00010000ff342b82 */ /* 0x000ea20000000800 */
[----:B-1----:R-:W-:-:S05]  /*78b0*/  @P2 IMAD.HI.U32 R48, R51, R54, R50 ;  /* 0x0000003633302227 */ /* 0x002fca00078e0032 */
[----:B------:R-:W-:-:S05]  /*78c0*/  @P2 SHF.R.U32.HI R48, RZ, R55, R48 ;  /* 0x00000037ff302219 */ /* 0x000fca0000011630 */
[----:B------:R-:W-:-:S04]  /*78d0*/  @P2 IMAD.MOV R50, RZ, RZ, -R48 ;  /* 0x000000ffff322224 */ /* 0x000fc800078e0a30 */
[----:B0-----:R-:W-:-:S04]  /*78e0*/  @P2 IMAD R51, R77, R50, R51 ;  /* 0x000000324d332224 */ /* 0x001fc800078e0233 */
[----:B--2---:R-:W-:-:S07]  /*78f0*/  @P2 IMAD R16, R51, R52, R16 ;  /* 0x0000003433102224 */ /* 0x004fce00078e0210 */
.L_x_2661:
        /* <DEDUP_REMOVED lines=272> */
[----:B------:R-:W-:-:S04]  /*8a00*/  IMAD.MOV R45, RZ, RZ, -R43 ;  /* 0x000000ffff2d7224 */ /* 0x000fc800078e0a2b */
[----:B------:R-:W-:Y:S02]  /*8a10*/  IMAD R41, R45, UR6, R41 ;  /* 0x000000062d297c24 */ /* 0x000fe4000f8e0229 */
[----:B------:R-:W1:Y:S02]  /*8a20*/  @P2 LDC R79, c[0x0][0x394] ;  /* 0x0000e500ff4f2b82 */ /* 0x000e640000000800 */
[----:B------:R-:W-:-:S06]  /*8a30*/  IMAD R16, R41, UR4, R16 ;  /* 0x0000000429107c24 */ /* 0x000fcc000f8e0210 */
[----:B------:R-:W2:Y:S01]  /*8a40*/  @P2 LDC R44, c[0x0][0x400] ;  /* 0x00010000ff2c2b82 */ /* 0x000ea20000000800 */
[----:B0-----:R-:W-:-:S05]  /*8a50*/  @P2 IMAD.HI.U32 R40, R43, R46, R42 ;  /* 0x0000002e2b282227 */ /* 0x001fca00078e002a */
[----:B------:R-:W-:-:S04]  /*8a60*/  @P2 SHF.R.U32.HI R40, RZ, R47, R40 ;  /* 0x0000002fff282219 */ /* 0x000fc80000011628 */
[----:B------:R-:W-:-:S05]  /*8a70*/  @P2 IADD3 R42, -R40, RZ, RZ ;  /* 0x000000ff282a2210 */ /* 0x000fca0007ffe1ff */
[----:B-1----:R-:W-:-:S04]  /*8a80*/  @P2 IMAD R43, R79, R42, R43 ;  /* 0x0000002a4f2b2224 */ /* 0x002fc800078e022b */
[----:B--2---:R-:W-:-:S07]  /*8a90*/  @P2 IMAD R16, R43, R44, R16 ;  /* 0x0000002c2b102224 */ /* 0x004fce00078e0210 */
.L_x_2662:
        /* <DEDUP_REMOVED lines=282> */
.L_x_2663:
[----:B------:R-:W-:-:S04]  /*9c40*/  LOP3.LUT R79, R16, 0xffffffe0, RZ, 0xc0, !PT ;  /* 0xffffffe0104f7812 */ /* 0x000fc800078ec0ff */
[----:B------:R-:W-:-:S04]  /*9c50*/  IADD3 R78, P2, R18, R79, RZ ;  /* 0x0000004f124e7210 */ /* 0x000fc80007f5e0ff */
[----:B------:R-:W-:-:S05]  /*9c60*/  IADD3.X R79, RZ, R19, RZ, P2, !PT ;  /* 0x00000013ff4f7210 */ /* 0x000fca00017fe4ff */
[----:B------:R1:W5:Y:S04]  /*9c70*/  LDG.E.128 R36, desc[UR60][R78.64] ;  /* 0x0000003c4e247981 */ /* 0x000368000c1e1d00 */
[----:B------:R1:W5:Y:S01]  /*9c80*/  LDG.E.128 R32, desc[UR60][R78.64+0x10] ;  /* 0x0000103c4e207981 */ /* 0x000362000c1e1d00 */
[----:B------:R-:W-:-:S05]  /*9c90*/  IMAD.IADD R77, R77, 0x1, R0 ;  /* 0x000000014d4d7824 */ /* 0x000fca00078e0200 */
        /* <DEDUP_REMOVED lines=276> */
.L_x_2664:
[----:B------:R-:W-:-:S04]  /*ade0*/  LOP3.LUT R9, R8, 0xffffffe0, RZ, 0xc0, !PT ;  /* 0xffffffe008097812 */ /* 0x000fc800078ec0ff */
[----:B------:R-:W-:-:S05]  /*adf0*/  IADD3 R18, P1, R18, R9, RZ ;  /* 0x0000000912127210 */ /* 0x000fca0007f3e0ff */
[----:B------:R-:W-:-:S05]  /*ae00*/  IMAD.X R19, RZ, RZ, R19, P1 ;  /* 0x000000ffff137224 */ /* 0x000fca00008e0613 */
[----:B------:R1:W5:Y:S04]  /*ae10*/  LDG.E.128 R28, desc[UR60][R18.64] ;  /* 0x0000003c121c7981 */ /* 0x000368000c1e1d00 */
[----:B------:R1:W5:Y:S02]  /*ae20*/  LDG.E.128 R8, desc[UR60][R18.64+0x10] ;  /* 0x0000103c12087981 */ /* 0x000364000c1e1d00 */
.L_x_2660:
[----:B------:R-:W-:Y:S05]  /*ae30*/  BSYNC B0 ;  /* 0x0000000000007941 */ /* 0x000fea0003800000 */
.L_x_2659:
[----:B------:R-:W-:Y:S04]  /*ae40*/  BSSY B0, `(.L_x_2665) ;  /* 0x0000052000007945 */ /* 0x000fe80003800000 */
[----:B------:R-:W-:Y:S05]  /*ae50*/  @P0 BRA `(.L_x_2666) ;  /* 0x0000000400400947 */ /* 0x000fea0003800000 */
[----:B------:R-:W-:Y:S01]  /*ae60*/  IADD3 R3, R3, R0, RZ ;  /* 0x0000000003037210 */ /* 0x000fe20007ffe0ff */
[----:B-1---5:R-:W-:Y:S02]  /*ae70*/  DMUL R18, R66, R54 ;  /* 0x0000003642127228 */ /* 0x022fe40000000000 */
[----:B0-----:R-:W-:Y:S01]  /*ae80*/  DMUL R76, R64, R50 ;  /* 0x00000032404c7228 */ /* 0x001fe20000000000 */
[----:B------:R-:W-:Y:S01]  /*ae90*/  ISETP.GE.U32.AND P0, PT, R3, R60, PT ;  /* 0x0000003c0300720c */ /* 0x000fe20003f06070 */
[----:B------:R-:W-:Y:S02]  /*aea0*/  DMUL R66, R66, R52 ;  /* 0x0000003442427228 */ /* 0x000fe40000000000 */
[----:B------:R-:W-:Y:S02]  /*aeb0*/  DMUL R64, R64, R48 ;  /* 0x0000003040407228 */ /* 0x000fe40000000000 */
[----:B------:R-:W-:Y:S02]  /*aec0*/  DFMA R52, R14, R52, -R18 ;  /* 0x000000340e34722b */ /* 0x000fe40000000812 */
[----:B------:R-:W-:-:S02]  /*aed0*/  DFMA R48, R12, R48, -R76 ;  /* 0x000000300c30722b */ /* 0x000fc4000000084c */
[----:B------:R-:W-:Y:S02]  /*aee0*/  DFMA R66, R14, R54, R66 ;  /* 0x000000360e42722b */ /* 0x000fe40000000042 */
[----:B------:R-:W-:-:S04]  /*aef0*/  DFMA R64, R12, R50, R64 ;  /* 0x000000320c40722b */ /* 0x000fc80000000040 */
[----:B------:R-:W-:Y:S01]  /*af00*/  IMAD.MOV.U32 R14, RZ, RZ, R52 ;  /* 0x000000ffff0e7224 */ /* 0x000fe200078e0034 */
[----:B------:R-:W-:Y:S01]  /*af10*/  MOV R15, R53 ;  /* 0x00000035000f7202 */ /* 0x000fe20000000f00 */
[----:B------:R-:W-:Y:S01]  /*af20*/  IMAD.MOV.U32 R12, RZ, RZ, R48 ;  /* 0x000000ffff0c7224 */ /* 0x000fe200078e0030 */
[----:B------:R-:W-:Y:S01]  /*af30*/  MOV R13, R49 ;  /* 0x00000031000d7202 */ /* 0x000fe20000000f00 */
[----:B------:R-:W-:Y:S06]  /*af40*/  @P0 BRA `(.L_x_2666) ;  /* 0x0000000400040947 */ /* 0x000fec0003800000 */
[----:B------:R-:W-:Y:S01]  /*af50*/  IMAD.IADD R3, R3, 0x1, R0 ;  /* 0x0000000103037824 */ /* 0x000fe200078e0200 */
[----:B------:R-:W-:Y:S02]  /*af60*/  DMUL R12, R62, R46 ;  /* 0x0000002e3e0c7228 */ /* 0x000fe40000000000 */
[----:B------:R-:W-:Y:S02]  /*af70*/  DMUL R14, R56, R42 ;  /* 0x0000002a380e7228 */ /* 0x000fe40000000000 */
[----:B------:R-:W-:Y:S01]  /*af80*/  ISETP.GE.U32.AND P0, PT, R3, R60, PT ;  /* 0x0000003c0300720c */ /* 0x000fe20003f06070 */
[----:B------:R-:W-:Y:S02]  /*af90*/  DMUL R62, R62, R44 ;  /* 0x0000002c3e3e7228 */ /* 0x000fe40000000000 */
[----:B------:R-:W-:Y:S02]  /*afa0*/  DMUL R56, R56, R40 ;  /* 0x0000002838387228 */ /* 0x000fe40000000000 */
[----:B------:R-:W-:-:S02]  /*afb0*/  DFMA R44, R6, R44, -R12 ;  /* 0x0000002c062c722b */ /* 0x000fc4000000080c */
[----:B------:R-:W-:Y:S01]  /*afc0*/  DFMA R40, R72, R40, -R14 ;  /* 0x000000284828722b */ /* 0x000fe2000000080e */
[----:B------:R-:W-:Y:S01]  /*afd0*/  MOV R12, R48 ;  /* 0x00000030000c7202 */ /* 0x000fe20000000f00 */
[----:B------:R-:W-:Y:S01]  /*afe0*/  DFMA R62, R6, R46, R62 ;  /* 0x0000002e063e722b */ /* 0x000fe2000000003e */
[----:B------:R-:W-:Y:S01]  /*aff0*/  IMAD.MOV.U32 R13, RZ, RZ, R49 ;  /* 0x000000ffff0d7224 */ /* 0x000fe200078e0031 */
[----:B------:R-:W-:Y:S01]  /*b000*/  DFMA R56, R72, R42, R56 ;  /* 0x0000002a4838722b */ /* 0x000fe20000000038 */
[----:B------:R-:W-:Y:S01]  /*b010*/  MOV R14, R52 ;  /* 0x00000034000e7202 */ /* 0x000fe20000000f00 */
[----:B------:R-:W-:Y:S02]  /*b020*/  IMAD.MOV.U32 R15, RZ, RZ, R53 ;  /* 0x000000ffff0f7224 */ /* 0x000fe400078e0035 */
[----:B------:R-:W-:Y:S01]  /*b030*/  MOV R6, R44 ;  /* 0x0000002c00067202 */ /* 0x000fe20000000f00 */
[----:B------:R-:W-:Y:S01]  /*b040*/  IMAD.MOV.U32 R7, RZ, RZ, R45 ;  /* 0x000000ffff077224 */ /* 0x000fe200078e002d */
[----:B------:R-:W-:Y:S01]  /*b050*/  MOV R72, R40 ;  /* 0x0000002800487202 */ /* 0x000fe20000000f00 */
[----:B------:R-:W-:Y:S01]  /*b060*/  IMAD.MOV.U32 R73, RZ, RZ, R41 ;  /* 0x000000ffff497224 */ /* 0x000fe200078e0029 */
[----:B------:R-:W-:Y:S06]  /*b070*/  @P0 BRA `(.L_x_2666) ;  /* 0x0000000000b80947 */ /* 0x000fec0003800000 */
[----:B------:R-:W-:Y:S01]  /*b080*/  IADD3 R3, R3, R0, RZ ;  /* 0x0000000003037210 */ /* 0x000fe20007ffe0ff */
[C---:B------:R-:W-:Y:S01]  /*b090*/  DMUL R6, R24.reuse, R38 ;  /* 0x0000002618067228 */ /* 0x040fe20000000000 */
[----:B------:R-:W-:Y:S01]  /*b0a0*/  IMAD.MOV.U32 R72, RZ, RZ, R40 ;  /* 0x000000ffff487224 */ /* 0x000fe200078e0028 */
[----:B------:R-:W-:Y:S01]  /*b0b0*/  DMUL R24, R24, R36 ;  /* 0x0000002418187228 */ /* 0x000fe20000000000 */
[----:B------:R-:W-:Y:S01]  /*b0c0*/  ISETP.GE.U32.AND P0, PT, R3, R60, PT ;  /* 0x0000003c0300720c */ /* 0x000fe20003f06070 */
[C---:B------:R-:W-:Y:S01]  /*b0d0*/  DMUL R12, R20.reuse, R34 ;  /* 0x00000022140c7228 */ /* 0x040fe20000000000 */
[----:B------:R-:W-:Y:S01]  /*b0e0*/  MOV R73, R41 ;  /* 0x0000002900497202 */ /* 0x000fe20000000f00 */
[----:B------:R-:W-:Y:S02]  /*b0f0*/  DMUL R20, R20, R32 ;  /* 0x0000002014147228 */ /* 0x000fe40000000000 */
[C---:B------:R-:W-:Y:S02]  /*b100*/  DFMA R36, R70.reuse, R36, -R6 ;  /* 0x000000244624722b */ /* 0x040fe40000000806 */
[----:B------:R-:W-:Y:S01]  /*b110*/  DFMA R24, R70, R38, R24 ;  /* 0x000000264618722b */ /* 0x000fe20000000018 */
[----:B------:R-:W-:Y:S01]  /*b120*/  IMAD.MOV.U32 R6, RZ, RZ, R44 ;  /* 0x000000ffff067224 */ /* 0x000fe200078e002c */
[C---:B------:R-:W-:Y:S01]  /*b130*/  DFMA R38, R68.reuse, R32, -R12 ;  /* 0x000000204426722b */ /* 0x040fe2000000080c */
[----:B------:R-:W-:Y:S01]  /*b140*/  MOV R7, R45 ;  /* 0x0000002d00077202 */ /* 0x000fe20000000f00 */
[----:B------:R-:W-:Y:S01]  /*b150*/  DFMA R20, R68, R34, R20 ;  /* 0x000000224414722b */ /* 0x000fe20000000014 */
[----:B------:R-:W-:Y:S01]  /*b160*/  IMAD.MOV.U32 R12, RZ, RZ, R48 ;  /* 0x000000ffff0c7224 */ /* 0x000fe200078e0030 */
[----:B------:R-:W-:Y:S01]  /*b170*/  @!P0 DMUL R32, R74, R10 ;  /* 0x0000000a4a208228 */ /* 0x000fe20000000000 */
[----:B------:R-:W-:Y:S01]  /*b180*/  MOV R13, R49 ;  /* 0x00000031000d7202 */ /* 0x000fe20000000f00 */
[C---:B------:R-:W-:Y:S01]  /*b190*/  @!P0 DMUL R14, R4.reuse, R30 ;  /* 0x0000001e040e8228 */ /* 0x040fe20000000000 */
[----:B------:R-:W-:Y:S01]  /*b1a0*/  IMAD.MOV.U32 R70, RZ, RZ, R36 ;  /* 0x000000ffff467224 */ /* 0x000fe200078e0024 */
[----:B------:R-:W-:Y:S01]  /*b1b0*/  @!P0 DMUL R18, R4, R28 ;  /* 0x0000001c04128228 */ /* 0x000fe20000000000 */
[----:B------:R-:W-:Y:S01]  /*b1c0*/  MOV R71, R37 ;  /* 0x0000002500477202 */ /* 0x000fe20000000f00 */
[----:B------:R-:W-:Y:S01]  /*b1d0*/  IMAD.MOV.U32 R68, RZ, RZ, R38 ;  /* 0x000000ffff447224 */ /* 0x000fe200078e0026 */
[----:B------:R-:W-:Y:S01]  /*b1e0*/  MOV R69, R39 ;  /* 0x0000002700457202 */ /* 0x000fe20000000f00 */
[----:B------:R-:W-:Y:S01]  /*b1f0*/  @!P0 DFMA R32, R26, R8, -R32 ;  /* 0x000000081a20822b */ /* 0x000fe20000000820 */
[----:B------:R-:W-:Y:S01]  /*b200*/  @!P0 IMAD.MOV.U32 R72, RZ, RZ, R40 ;  /* 0x000000ffff488224 */ /* 0x000fe200078e0028 */
[----:B------:R-:W-:Y:S01]  /*b210*/  @!P0 DFMA R28, R58, R28, -R14 ;  /* 0x0000001c3a1c822b */ /* 0x000fe2000000080e */
[----:B------:R-:W-:Y:S01]  /*b220*/  @!P0 MOV R73, R41 ;  /* 0x0000002900498202 */ /* 0x000fe20000000f00 */
[----:B------:R-:W-:Y:S01]  /*b230*/  @!P0 DMUL R8, R74, R8 ;  /* 0x000000084a088228 */ /* 0x000fe20000000000 */
[----:B------:R-:W-:Y:S01]  /*b240*/  IMAD.MOV.U32 R14, RZ, RZ, R52 ;  /* 0x000000ffff0e7224 */ /* 0x000fe200078e0034 */
[----:B------:R-:W-:Y:S01]  /*b250*/  MOV R15, R53 ;  /* 0x00000035000f7202 */ /* 0x000fe20000000f00 */
[----:B------:R-:W-:Y:S01]  /*b260*/  @!P0 DFMA R4, R58, R30, R18 ;  /* 0x0000001e3a04822b */ /* 0x000fe20000000012 */
[----:B------:R-:W-:Y:S01]  /*b270*/  @!P0 IMAD.MOV.U32 R6, RZ, RZ, R44 ;  /* 0x000000ffff068224 */ /* 0x000fe200078e002c */
[----:B------:R-:W-:Y:S01]  /*b280*/  @!P0 MOV R7, R45 ;  /* 0x0000002d00078202 */ /* 0x000fe20000000f00 */
[----:B------:R-:W-:Y:S01]  /*b290*/  @!P0 IMAD.MOV.U32 R12, RZ, RZ, R48 ;  /* 0x000000ffff0c8224 */ /* 0x000fe200078e0030 */
[----:B------:R-:W-:Y:S01]  /*b2a0*/  @!P0 MOV R13, R49 ;  /* 0x00000031000d8202 */ /* 0x000fe20000000f00 */
[----:B------:R-:W-:Y:S01]  /*b2b0*/  @!P0 DFMA R74, R26, R10, R8 ;  /* 0x0000000a1a4a822b */ /* 0x000fe20000000008 */
[----:B------:R-:W-:Y:S01]  /*b2c0*/  @!P0 IMAD.MOV.U32 R14, RZ, RZ, R52 ;  /* 0x000000ffff0e8224 */ /* 0x000fe200078e0034 */
[----:B------:R-:W-:Y:S01]  /*b2d0*/  @!P0 MOV R15, R53 ;  /* 0x00000035000f8202 */ /* 0x000fe20000000f00 */
[----:B------:R-:W-:Y:S01]  /*b2e0*/  @!P0 IMAD.MOV.U32 R68, RZ, RZ, R38 ;  /* 0x000000ffff448224 */ /* 0x000fe200078e0026 */
[----:B------:R-:W-:Y:S01]  /*b2f0*/  @!P0 MOV R69, R39 ;  /* 0x0000002700458202 */ /* 0x000fe20000000f00 */
[----:B------:R-:W-:Y:S01]  /*b300*/  @!P0 IMAD.MOV.U32 R70, RZ, RZ, R36 ;  /* 0x000000ffff468224 */ /* 0x000fe200078e0024 */
[----:B------:R-:W-:Y:S01]  /*b310*/  @!P0 MOV R71, R37 ;  /* 0x0000002500478202 */ /* 0x000fe20000000f00 */
[----:B------:R-:W-:Y:S01]  /*b320*/  @!P0 IMAD.MOV.U32 R26, RZ, RZ, R32 ;  /* 0x000000ffff1a8224 */ /* 0x000fe200078e0020 */
[----:B------:R-:W-:Y:S01]  /*b330*/  @!P0 MOV R27, R33 ;  /* 0x00000021001b8202 */ /* 0x000fe20000000f00 */
[----:B------:R-:W-:Y:S01]  /*b340*/  @!P0 IMAD.MOV.U32 R58, RZ, RZ, R28 ;  /* 0x000000ffff3a8224 */ /* 0x000fe200078e001c */
[----:B------:R-:W-:-:S07]  /*b350*/  @!P0 MOV R59, R29 ;  /* 0x0000001d003b8202 */ /* 0x000fce0000000f00 */
.L_x_2666:
[----:B------:R-:W-:Y:S05]  /*b360*/  BSYNC B0 ;  /* 0x0000000000007941 */ /* 0x000fea0003800000 */
.L_x_2665:
[----:B-----5:R-:W-:Y:S02]  /*b370*/  DMUL R10, R72, R64 ;  /* 0x00000040480a7228 */ /* 0x020fe40000000000 */
[----:B------:R-:W-:Y:S02]  /*b380*/  DMUL R8, R6, R66 ;  /* 0x0000004206087228 */ /* 0x000fe40000000000 */
[----:B------:R-:W-:Y:S02]  /*b390*/  DMUL R64, R56, R64 ;  /* 0x0000004038407228 */ /* 0x000fe40000000000 */
[----:B------:R-:W-:Y:S02]  /*b3a0*/  DMUL R66, R62, R66 ;  /* 0x000000423e427228 */ /* 0x000fe40000000000 */
[----:B------:R-:W-:Y:S02]  /*b3b0*/  DFMA R10, R56, R12, R10 ;  /* 0x0000000c380a722b */ /* 0x000fe4000000000a */
[----:B------:R-:W-:-:S02]  /*b3c0*/  DFMA R8, R62, R14, R8 ;  /* 0x0000000e3e08722b */ /* 0x000fc40000000008 */
[----:B------:R-:W-:Y:S02]  /*b3d0*/  DFMA R64, R72, R12, -R64 ;  /* 0x0000000c4840722b */ /* 0x000fe40000000840 */
[----:B------:R-:W-:Y:S02]  /*b3e0*/  DFMA R66, R6, R14, -R66 ;  /* 0x0000000e0642722b */ /* 0x000fe40000000842 */
[----:B------:R-:W-:Y:S02]  /*b3f0*/  DMUL R12, R10, R68 ;  /* 0x000000440a0c7228 */ /* 0x000fe40000000000 */
[C---:B------:R-:W-:Y:S02]  /*b400*/  DMUL R6, R8.reuse, R70 ;  /* 0x0000004608067228 */ /* 0x040fe40000000000 */
[----:B------:R-:W-:Y:S02]  /*b410*/  DMUL R8, R8, R24 ;  /* 0x0000001808087228 */ /* 0x000fe40000000000 */
[----:B------:R-:W-:-:S02]  /*b420*/  DMUL R10, R10, R20 ;  /* 0x000000140a0a7228 */ /* 0x000fc40000000000 */
[----:B------:R-:W-:Y:S02]  /*b430*/  DFMA R12, R64, R20, R12 ;  /* 0x00000014400c722b */ /* 0x000fe4000000000c */
[C---:B------:R-:W-:Y:S02]  /*b440*/  DFMA R6, R66.reuse, R24, R6 ;  /* 0x000000184206722b */ /* 0x040fe40000000006 */
[----:B------:R-:W-:Y:S02]  /*b450*/  DFMA R8, R66, R70, -R8 ;  /* 0x000000464208722b */ /* 0x000fe40000000808 */
[----:B------:R-:W-:Y:S02]  /*b460*/  DFMA R10, R64, R68, -R10 ;  /* 0x00000044400a722b */ /* 0x000fe4000000080a */
[----:B------:R-:W-:Y:S02]  /*b470*/  DMUL R24, R12, R74 ;  /* 0x0000004a0c187228 */ /* 0x000fe40000000000 */
[----:B------:R-:W-:-:S02]  /*b480*/  DMUL R30, R6, R58 ;  /* 0x0000003a061e7228 */ /* 0x000fc40000000000 */
[----:B------:R-:W-:Y:S02]  /*b490*/  DMUL R12, R12, R26 ;  /* 0x0000001a0c0c7228 */ /* 0x000fe40000000000 */
[----:B------:R-:W-:Y:S02]  /*b4a0*/  DMUL R6, R6, R4 ;  /* 0x0000000406067228 */ /* 0x000fe40000000000 */
[----:B------:R-:W-:Y:S02]  /*b4b0*/  DFMA R24, R10, R26, -R24 ;  /* 0x0000001a0a18722b */ /* 0x000fe40000000818 */
[----:B------:R-:W-:Y:S02]  /*b4c0*/  DFMA R30, R8, R4, R30 ;  /* 0x00000004081e722b */ /* 0x000fe4000000001e */
[----:B------:R-:W-:Y:S02]  /*b4d0*/  DFMA R74, R10, R74, R12 ;  /* 0x0000004a0a4a722b */ /* 0x000fe4000000000c */
[----:B------:R-:W-:Y:S01]  /*b4e0*/  DFMA R32, R8, R58, -R6 ;  /* 0x0000003a0820722b */ /* 0x000fe20000000806 */
[----:B------:R-:W-:Y:S10]  /*b4f0*/  BRA `(.L_x_2633) ;  /* 0x0000002400247947 */ /* 0x000ff40003800000 */
.L_x_2651:
[----:B------:R-:W-:Y:S01]  /*b500*/  ISETP.GE.U32.AND P0, PT, R7, R60, PT ;  /* 0x0000003c0700720c */ /* 0x000fe20003f06070 */
[----:B------:R-:W-:Y:S01]  /*b510*/  BSSY B0, `(.L_x_2667) ;  /* 0x0000099000007945 */ /* 0x000fe20003800000 */
[----:B------:R-:W-:Y:S01]  /*b520*/  IMAD.MOV.U32 R72, RZ, RZ, R4 ;  /* 0x000000ffff487224 */ /* 0x000fe200078e0004 */
[----:B------:R-:W-:Y:S01]  /*b530*/  MOV R73, R5 ;  /* 0x0000000500497202 */ /* 0x000fe20000000f00 */
[----:B-1----:R-:W-:Y:S01]  /*b540*/  IMAD.MOV.U32 R14, RZ, RZ, R26 ;  /* 0x000000ffff0e7224 */ /* 0x002fe200078e001a */
        /* <DEDUP_REMOVED lines=19> */
[--C-:B------:R-:W-:Y:S01]  /*b680*/  IMAD.MOV.U32 R8, RZ, RZ, R26.reuse ;  /* 0x000000ffff087224 */ /* 0x100fe200078e001a */
[-C--:B------:R-:W-:Y:S01]  /*b690*/  MOV R9, R27.reuse ;  /* 0x0000001b00097202 */ /* 0x080fe20000000f00 */
[----:B------:R-:W-:Y:S01]  /*b6a0*/  IMAD.MOV.U32 R6, RZ, RZ, R26 ;  /* 0x000000ffff067224 */ /* 0x000fe200078e001a */
[----:B------:R-:W-:-:S02]  /*b6b0*/  MOV R7, R27 ;  /* 0x0000001b00077202 */ /* 0x000fc40000000f00 */
        /* <DEDUP_REMOVED lines=15> */
[----:B------:R-:W-:Y:S01]  /*b7b0*/  CS2R R40, SRZ ;  /* 0x0000000000287805 */ /* 0x000fe2000001ff00 */
        /* <DEDUP_REMOVED lines=30> */
.L_x_2670:
[----:B------:R-:W-:Y:S02]  /*b9a0*/  IMAD R6, R16, R3, RZ ;  /* 0x0000000310067224 */ /* 0x000fe400078e02ff */
[----:B------:R-:W-:-:S03]  /*b9b0*/  IMAD.IADD R3, R0, 0x1, R3 ;  /* 0x0000000100037824 */ /* 0x000fc600078e0203 */
[----:B------:R-:W-:Y:S01]  /*b9c0*/  SHF.R.U32.HI R7, RZ, 0x1, R6 ;  /* 0x00000001ff077819 */ /* 0x000fe20000011606 */
[----:B------:R-:W-:Y:S01]  /*b9d0*/  IMAD R8, R16, R3, RZ ;  /* 0x0000000310087224 */ /* 0x000fe200078e02ff */
[----:B------:R-:W-:-:S03]  /*b9e0*/  IADD3 R3, R3, R0, RZ ;  /* 0x0000000003037210 */ /* 0x000fc60007ffe0ff */
[----:B------:R-:W-:Y:S01]  /*b9f0*/  IMAD.WIDE.U32 R6, R7, 0x20, R18 ;  /* 0x0000002007067825 */ /* 0x000fe200078e0012 */
[----:B------:R-:W-:-:S03]  /*ba00*/  SHF.R.U32.HI R9, RZ, 0x1, R8 ;  /* 0x00000001ff097819 */ /* 0x000fc60000011608 */
[----:B------:R-:W-:Y:S01]  /*ba10*/  IMAD R10, R16, R3, RZ ;  /* 0x00000003100a7224 */ /* 0x000fe200078e02ff */
[----:B------:R-:W2:Y:S01]  /*ba20*/  LDG.E.128 R36, desc[UR60][R6.64+0x10] ;  /* 0x0000103c06247981 */ /* 0x000ea2000c1e1d00 */
[----:B------:R-:W-:-:S03]  /*ba30*/  IMAD.IADD R3, R3, 0x1, R0 ;  /* 0x0000000103037824 */ /* 0x000fc600078e0200 */
[----:B------:R-:W-:Y:S01]  /*ba40*/  SHF.R.U32.HI R13, RZ, 0x1, R10 ;  /* 0x00000001ff0d7819 */ /* 0x000fe2000001160a */
[----:B------:R-:W-:Y:S01]  /*ba50*/  IMAD R10, R16, R3, RZ ;  /* 0x00000003100a7224 */ /* 0x000fe200078e02ff */
[----:B------:R-:W3:Y:S01]  /*ba60*/  LDG.E.128 R40, desc[UR60][R6.64] ;  /* 0x0000003c06287981 */ /* 0x000ee2000c1e1d00 */
[----:B------:R-:W-:-:S04]  /*ba70*/  IMAD.WIDE.U32 R8, R9, 0x20, R18 ;  /* 0x0000002009087825 */ /* 0x000fc800078e0012 */
[----:B------:R-:W-:Y:S01]  /*ba80*/  IMAD.WIDE.U32 R12, R13, 0x20, R18 ;  /* 0x000000200d0c7825 */ /* 0x000fe200078e0012 */
[----:B------:R-:W-:Y:S01]  /*ba90*/  SHF.R.U32.HI R15, RZ, 0x1, R10 ;  /* 0x00000001ff0f7819 */ /* 0x000fe2000001160a */
[----:B------:R-:W4:Y:S04]  /*baa0*/  LDG.E.128 R28, desc[UR60][R8.64+0x10] ;  /* 0x0000103c081c7981 */ /* 0x000f28000c1e1d00 */
[----:B------:R-:W5:Y:S01]  /*bab0*/  LDG.E.128 R56, desc[UR60][R12.64] ;  /* 0x0000003c0c387981 */ /* 0x000f62000c1e1d00 */
[----:B------:R-:W-:-:S03]  /*bac0*/  IMAD.WIDE.U32 R14, R15, 0x20, R18 ;  /* 0x000000200f0e7825 */ /* 0x000fc600078e0012 */
[----:B------:R-:W3:Y:S04]  /*bad0*/  LDG.E.128 R32, desc[UR60][R8.64] ;  /* 0x0000003c08207981 */ /* 0x000ee8000c1e1d00 */
[----:B------:R-:W3:Y:S04]  /*bae0*/  LDG.E.128 R48, desc[UR60][R14.64] ;  /* 0x0000003c0e307981 */ /* 0x000ee8000c1e1d00 */
[----:B------:R-:W3:Y:S04]  /*baf0*/  LDG.E.128 R44, desc[UR60][R12.64+0x10] ;  /* 0x0000103c0c2c7981 */ /* 0x000ee8000c1e1d00 */
[----:B------:R4:W3:Y:S01]  /*bb00*/  LDG.E.128 R52, desc[UR60][R14.64+0x10] ;  /* 0x0000103c0e347981 */ /* 0x0008e2000c1e1d00 */
[----:B------:R-:W-:-:S05]  /*bb10*/  IADD3 R3, R3, R0, RZ ;  /* 0x0000000003037210 */ /* 0x000fca0007ffe0ff */
[----:B------:R-:W-:-:S05]  /*bb20*/  IMAD R61, R0, 0x3, R3 ;  /* 0x00000003003d7824 */ /* 0x000fca00078e0203 */
[----:B------:R-:W-:Y:S01]  /*bb30*/  ISETP.GE.U32.AND P0, PT, R61, R60, PT ;  /* 0x0000003c3d00720c */ /* 0x000fe20003f06070 */
[----:B--2---:R-:W-:Y:S02]  /*bb40*/  DMUL R20, R38, R62 ;  /* 0x0000003e26147228 */ /* 0x004fe40000000000 */
[----:B----4-:R-:W-:Y:S02]  /*bb50*/  DMUL R14, R28, R66 ;  /* 0x000000421c0e7228 */ /* 0x010fe40000000000 */
[-C--:B-----5:R-:W-:Y:S02]  /*bb60*/  DMUL R24, R58, R68.reuse ;  /* 0x000000443a187228 */ /* 0x0a0fe40000000000 */
[----:B------:R-:W-:Y:S02]  /*bb70*/  DMUL R68, R56, R68 ;  /* 0x0000004438447228 */ /* 0x000fe40000000000 */
[C---:B------:R-:W-:Y:S02]  /*bb80*/  DMUL R12, R30.reuse, R66 ;  /* 0x000000421e0c7228 */ /* 0x040fe40000000000 */
[----:B------:R-:W-:-:S02]  /*bb90*/  DFMA R66, R30, R80, R14 ;  /* 0x000000501e42722b */ /* 0x000fc4000000000e */
[----:B------:R-:W-:Y:S02]  /*bba0*/  DFMA R8, R36, R84, -R20 ;  /* 0x000000542408722b */ /* 0x000fe40000000814 */
[-C--:B------:R-:W-:Y:S02]  /*bbb0*/  DFMA R14, R56, R78.reuse, -R24 ;  /* 0x0000004e380e722b */ /* 0x080fe40000000818 */
[----:B------:R-:W-:Y:S02]  /*bbc0*/  DFMA R68, R58, R78, R68 ;  /* 0x0000004e3a44722b */ /* 0x000fe40000000044 */
[----:B---3--:R-:W-:Y:S02]  /*bbd0*/  DMUL R26, R48, R72 ;  /* 0x00000048301a7228 */ /* 0x008fe40000000000 */
[----:B------:R-:W-:Y:S02]  /*bbe0*/  DMUL R6, R42, R4 ;  /* 0x000000042a067228 */ /* 0x000fe40000000000 */
[----:B------:R-:W-:-:S02]  /*bbf0*/  DMUL R10, R34, R64 ;  /* 0x00000040220a7228 */ /* 0x000fc40000000000 */
[----:B------:R-:W-:Y:S02]  /*bc00*/  DMUL R20, R46, R70 ;  /* 0x000000462e147228 */ /* 0x000fe40000000000 */
[----:B------:R-:W-:Y:S02]  /*bc10*/  DMUL R24, R50, R72 ;  /* 0x0000004832187228 */ /* 0x000fe40000000000 */
[----:B------:R-:W-:Y:S02]  /*bc20*/  DMUL R78, R54, R74 ;  /* 0x0000004a364e7228 */ /* 0x000fe40000000000 */
[----:B------:R-:W-:Y:S02]  /*bc30*/  DFMA R72, R50, R88, R26 ;  /* 0x000000583248722b */ /* 0x000fe4000000001a */
[----:B------:R-:W-:Y:S02]  /*bc40*/  DFMA R6, R40, R86, -R6 ;  /* 0x000000562806722b */ /* 0x000fe40000000806 */
[----:B------:R-:W-:-:S02]  /*bc50*/  DFMA R10, R32, R82, -R10 ;  /* 0x00000052200a722b */ /* 0x000fc4000000080a */
[----:B------:R-:W-:Y:S02]  /*bc60*/  DFMA R12, R28, R80, -R12 ;  /* 0x000000501c0c722b */ /* 0x000fe4000000080c */
[----:B------:R-:W-:Y:S02]  /*bc70*/  DFMA R20, R44, R76, -R20 ;  /* 0x0000004c2c14722b */ /* 0x000fe40000000814 */
[----:B------:R-:W-:Y:S02]  /*bc80*/  DFMA R24, R48, R88, -R24 ;  /* 0x000000583018722b */ /* 0x000fe40000000818 */
[----:B------:R-:W-:Y:S02]  /*bc90*/  DFMA R26, R52, R90, -R78 ;  /* 0x0000005a341a722b */ /* 0x000fe4000000084e */
[----:B------:R-:W-:Y:S02]  /*bca0*/  DMUL R4, R40, R4 ;  /* 0x0000000428047228 */ /* 0x000fe40000000000 */
[----:B------:R-:W-:-:S02]  /*bcb0*/  DMUL R62, R36, R62 ;  /* 0x0000003e243e7228 */ /* 0x000fc40000000000 */
[----:B------:R-:W-:Y:S02]  /*bcc0*/  DMUL R64, R32, R64 ;  /* 0x0000004020407228 */ /* 0x000fe40000000000 */
[----:B------:R-:W-:Y:S02]  /*bcd0*/  DMUL R70, R44, R70 ;  /* 0x000000462c467228 */ /* 0x000fe40000000000 */
[----:B------:R-:W-:Y:S01]  /*bce0*/  DMUL R74, R52, R74 ;  /* 0x0000004a344a7228 */ /* 0x000fe20000000000 */
[----:B------:R-:W-:Y:S01]  /*bcf0*/  IMAD.MOV.U32 R80, RZ, RZ, R12 ;  /* 0x000000ffff507224 */ /* 0x000fe200078e000c */
[----:B------:R-:W-:Y:S01]  /*bd00*/  DFMA R4, R42, R86, R4 ;  /* 0x000000562a04722b */ /* 0x000fe20000000004 */
[----:B------:R-:W-:Y:S01]  /*bd10*/  MOV R81, R13 ;  /* 0x0000000d00517202 */ /* 0x000fe20000000f00 */
[----:B------:R-:W-:Y:S01]  /*bd20*/  DFMA R62, R38, R84, R62 ;  /* 0x00000054263e722b */ /* 0x000fe2000000003e */
        /* <DEDUP_REMOVED lines=19> */
.L_x_2669:
[----:B------:R-:W-:Y:S01]  /*be60*/  IMAD.MOV.U32 R76, RZ, RZ, R14 ;  /* 0x000000ffff4c7224 */ /* 0x000fe200078e000e */
[----:B------:R-:W-:Y:S01]  /*be70*/  MOV R77, R15 ;  /* 0x0000000f004d7202 */ /* 0x000fe20000000f00 */
[----:B------:R-:W-:Y:S01]  /*be80*/  IMAD.MOV.U32 R14, RZ, RZ, R24 ;  /* 0x000000ffff0e7224 */ /* 0x000fe200078e0018 */
[----:B------:R-:W-:-:S07]  /*be90*/  MOV R15, R25 ;  /* 0x00000019000f7202 */ /* 0x000fce0000000f00 */
.L_x_2668:
[----:B------:R-:W-:Y:S05]  /*bea0*/  BSYNC B0 ;  /* 0x0000000000007941 */ /* 0x000fea0003800000 */
.L_x_2667:
        /* <DEDUP_REMOVED lines=19> */
[----:B------:R-:W-:Y:S02]  /*bfe0*/  IMAD.IADD R25, R61, 0x1, R0 ;  /* 0x000000013d197824 */ /* 0x000fe400078e0200 */
        /* <DEDUP_REMOVED lines=8> */
[----:B------:R0:W5:Y:S04]  /*c070*/  @!P0 LDG.E.128 R48, desc[UR60][R18.64] ;  /* 0x0000003c12308981 */ /* 0x000168000c1e1d00 */
[----:B------:R0:W5:Y:S04]  /*c080*/  @!P0 LDG.E.128 R52, desc[UR60][R18.64+0x10] ;  /* 0x0000103c12348981 */ /* 0x000168000c1e1d00 */
[----:B------:R0:W5:Y:S02]  /*c090*/  LDG.E.128 R44, desc[UR60][R24.64+0x10] ;  /* 0x0000103c182c7981 */ /* 0x000164000c1e1d00 */
.L_x_2672:
[----:B------:R-:W-:Y:S05]  /*c0a0*/  BSYNC B0 ;  /* 0x0000000000007941 */ /* 0x000fea0003800000 */
.L_x_2671:
[----:B------:R-:W-:Y:S04]  /*c0b0*/  BSSY B0, `(.L_x_2673) ;  /* 0x0000052000007945 */ /* 0x000fe80003800000 */
[----:B------:R-:W-:Y:S05]  /*c0c0*/  @P1 BRA `(.L_x_2674) ;  /* 0x0000000400401947 */ /* 0x000fea0003800000 */
[----:B------:R-:W-:Y:S01]  /*c0d0*/  IADD3 R3, R3, R0, RZ ;  /* 0x0000000003037210 */ /* 0x000fe20007ffe0ff */
[----:B0----5:R-:W-:Y:S02]  /*c0e0*/  DMUL R18, R4, R42 ;  /* 0x0000002a04127228 */ /* 0x021fe40000000000 */
[----:B------:R-:W-:Y:S01]  /*c0f0*/  DMUL R24, R62, R38 ;  /* 0x000000263e187228 */ /* 0x000fe20000000000 */
        /* <DEDUP_REMOVED lines=22> */
[----:B------:R-:W-:Y:S01]  /*c260*/  MOV R8, R36 ;  /* 0x0000002400087202 */ /* 0x000fe20000000f00 */
[----:B------:R-:W-:Y:S01]  /*c270*/  DFMA R66, R12, R30, R66 ;  /* 0x0000001e0c42722b */ /* 0x000fe20000000042 */
[----:B------:R-:W-:Y:S02]  /*c280*/  IMAD.MOV.U32 R9, RZ, RZ, R37 ;  /* 0x000000ffff097224 */ /* 0x000fe400078e0025 */
[----:B------:R-:W-:Y:S01]  /*c290*/  IMAD.MOV.U32 R7, RZ, RZ, R41 ;  /* 0x000000ffff077224 */ /* 0x000fe200078e0029 */
        /* <DEDUP_REMOVED lines=12> */
[----:B------:R-:W-:Y:S01]  /*c360*/  DMUL R70, R70, R44 ;  /* 0x0000002c46467228 */ /* 0x000fe20000000000 */
[----:B------:R-:W-:Y:S01]  /*c370*/  IMAD.MOV.U32 R10, RZ, RZ, R32 ;  /* 0x000000ffff0a7224 */ /* 0x000fe200078e0020 */
[C---:B------:R-:W-:Y:S01]  /*c380*/  DFMA R56, R76.reuse, R56, -R6 ;  /* 0x000000384c38722b */ /* 0x040fe20000000806 */
[----:B------:R-:W-:Y:S01]  /*c390*/  MOV R11, R33 ;  /* 0x00000021000b7202 */ /* 0x000fe20000000f00 */
[----:B------:R-:W-:-:S02]  /*c3a0*/  DFMA R68, R76, R58, R68 ;  /* 0x0000003a4c44722b */ /* 0x000fc40000000044 */
[C---:B------:R-:W-:Y:S02]  /*c3b0*/  DFMA R44, R20.reuse, R44, -R8 ;  /* 0x0000002c142c722b */ /* 0x040fe40000000808 */
        /* <DEDUP_REMOVED lines=33> */
.L_x_2674:
[----:B------:R-:W-:Y:S05]  /*c5d0*/  BSYNC B0 ;  /* 0x0000000000007941 */ /* 0x000fea0003800000 */
.L_x_2673:
[----:B0-----:R-:W-:Y:S02]  /*c5e0*/  DMUL R24, R62, R12 ;  /* 0x0000000c3e187228 */ /* 0x001fe40000000000 */
        /* <DEDUP_REMOVED lines=15> */
[C---:B------:R-:W-:Y:S02]  /*c6e0*/  DMUL R4, R8.reuse, R74 ;  /* 0x0000004a08047228 */ /* 0x040fe40000000000 */
[----:B------:R-:W-:-:S02]  /*c6f0*/  DMUL R8, R8, R26 ;  /* 0x0000001a08087228 */ /* 0x000fc40000000000 */
[C---:B-----5:R-:W-:Y:S02]  /*c700*/  DMUL R30, R6.reuse, R14 ;  /* 0x0000000e061e7228 */ /* 0x060fe40000000000 */
[----:B------:R-:W-:-:S04]  /*c710*/  DMUL R6, R6, R72 ;  /* 0x0000004806067228 */ /* 0x000fc80000000000 */
[C---:B------:R-:W-:Y:S02]  /*c720*/  DFMA R74, R24.reuse, R74, R8 ;  /* 0x0000004a184a722b */ /* 0x040fe40000000008 */
[----:B------:R-:W-:Y:S02]  /*c730*/  DFMA R24, R24, R26, -R4 ;  /* 0x0000001a1818722b */ /* 0x000fe40000000804 */
[C---:B------:R-:W-:Y:S02]  /*c740*/  DFMA R30, R18.reuse, R72, R30 ;  /* 0x00000048121e722b */ /* 0x040fe4000000001e */
[----:B------:R-:W-:Y:S01]  /*c750*/  DFMA R32, R18, R14, -R6 ;  /* 0x0000000e1220722b */ /* 0x000fe20000000806 */
[----:B------:R-:W-:Y:S10]  /*c760*/  BRA `(.L_x_2633) ;  /* 0x0000001000887947 */ /* 0x000ff40003800000 */
.L_x_2650:
        /* <DEDUP_REMOVED lines=21> */
[----:B------:R-:W0:Y:S01]  /*c8c0*/  LDC.64 R4, c[0x0][0x228] ;  /* 0x00008a00ff047b82 */ /* 0x000e220000000a00 */
[--C-:B-1----:R-:W-:Y:S01]  /*c8d0*/  IMAD.MOV.U32 R26, RZ, RZ, R76.reuse ;  /* 0x000000ffff1a7224 */ /* 0x102fe200078e004c */
        /* <DEDUP_REMOVED lines=13> */
[--C-:B0-----:R-:W-:Y:S01]  /*c9b0*/  IMAD.MOV.U32 R74, RZ, RZ, R4.reuse ;  /* 0x000000ffff4a7224 */ /* 0x101fe200078e0004 */
        /* <DEDUP_REMOVED lines=41> */
.L_x_2678:
[----:B------:R-:W-:Y:S01]  /*cc50*/  SHF.R.U32.HI R7, RZ, 0x1, R3 ;  /* 0x00000001ff077819 */ /* 0x000fe20000011603 */
[----:B------:R-:W-:-:S04]  /*cc60*/  IMAD.IADD R3, R3, 0x1, R0 ;  /* 0x0000000103037824 */ /* 0x000fc800078e0200 */
[----:B------:R-:W-:Y:S01]  /*cc70*/  IMAD.WIDE.U32 R6, R7, 0x20, R18 ;  /* 0x0000002007067825 */ /* 0x000fe200078e0012 */
[----:B------:R-:W-:Y:S02]  /*cc80*/  SHF.R.U32.HI R9, RZ, 0x1, R3 ;  /* 0x00000001ff097819 */ /* 0x000fe40000011603 */
[----:B------:R-:W-:Y:S02]  /*cc90*/  IADD3 R3, R3, R0, RZ ;  /* 0x0000000003037210 */ /* 0x000fe40007ffe0ff */
[----:B------:R-:W2:Y:S02]  /*cca0*/  LDG.E.128 R36, desc[UR60][R6.64+0x10] ;  /* 0x0000103c06247981 */ /* 0x000ea4000c1e1d00 */
[----:B------:R-:W-:Y:S01]  /*ccb0*/  SHF.R.U32.HI R13, RZ, 0x1, R3 ;  /* 0x00000001ff0d7819 */ /* 0x000fe20000011603 */
[----:B------:R-:W-:Y:S01]  /*ccc0*/  IMAD.IADD R3, R3, 0x1, R0 ;  /* 0x0000000103037824 */ /* 0x000fe200078e0200 */
        /* <DEDUP_REMOVED lines=64> */
.L_x_2677:
[----:B------:R-:W-:Y:S01]  /*d0d0*/  IMAD.MOV.U32 R76, RZ, RZ, R14 ;  /* 0x000000ffff4c7224 */ /* 0x000fe200078e000e */
[----:B------:R-:W-:Y:S01]  /*d0e0*/  MOV R77, R15 ;  /* 0x0000000f004d7202 */ /* 0x000fe20000000f00 */
[----:B------:R-:W-:Y:S01]  /*d0f0*/  IMAD.MOV.U32 R14, RZ, RZ, R24 ;  /* 0x000000ffff0e7224 */ /* 0x000fe200078e0018 */
[----:B------:R-:W-:-:S07]  /*d100*/  MOV R15, R25 ;  /* 0x00000019000f7202 */ /* 0x000fce0000000f00 */
.L_x_2676:
[----:B------:R-:W-:Y:S05]  /*d110*/  BSYNC B0 ;  /* 0x0000000000007941 */ /* 0x000fea0003800000 */
.L_x_2675:
[----:B------:R-:W-:Y:S01]  /*d120*/  ISETP.GE.U32.AND P1, PT, R3, R60, PT ;  /* 0x0000003c0300720c */ /* 0x000fe20003f26070 */
[----:B------:R-:W-:-:S12]  /*d130*/  BSSY B0, `(.L_x_2679) ;  /* 0x000001a000007945 */ /* 0x000fd80003800000 */
[----:B------:R-:W-:Y:S05]  /*d140*/  @P1 BRA `(.L_x_2680) ;  /* 0x0000000000601947 */ /* 0x000fea0003800000 */
[----:B------:R-:W-:-:S05]  /*d150*/  SHF.R.U32.HI R25, RZ, 0x1, R3 ;  /* 0x00000001ff197819 */ /* 0x000fca0000011603 */
[----:B------:R-:W-:-:S05]  /*d160*/  IMAD.WIDE.U32 R24, R25, 0x20, R18 ;  /* 0x0000002019187825 */ /* 0x000fca00078e0012 */
[----:B------:R0:W5:Y:S04]  /*d170*/  LDG.E.128 R40, desc[UR60][R24.64] ;  /* 0x0000003c18287981 */ /* 0x000168000c1e1d00 */
[----:B------:R0:W5:Y:S01]  /*d180*/  LDG.E.128 R36, desc[UR60][R24.64+0x10] ;  /* 0x0000103c18247981 */ /* 0x000162000c1e1d00 */
[----:B------:R-:W-:-:S05]  /*d190*/  IMAD.IADD R61, R3, 0x1, R0 ;  /* 0x00000001033d7824 */ /* 0x000fca00078e0200 */
        /* <DEDUP_REMOVED lines=9> */
[----:B------:R-:W-:Y:S01]  /*d230*/  IMAD.IADD R45, R61, 0x1, R0 ;  /* 0x000000013d2d7824 */ /* 0x000fe200078e0200 */
[----:B------:R-:W-:-:S04]  /*d240*/  SHF.R.U32.HI R25, RZ, 0x1, R61 ;  /* 0x00000001ff197819 */ /* 0x000fc8000001163d */
[----:B------:R-:W-:Y:S01]  /*d250*/  ISETP.GE.U32.AND P0, PT, R45, R60, PT ;  /* 0x0000003c2d00720c */ /* 0x000fe20003f06070 */
[----:B------:R-:W-:-:S05]  /*d260*/  IMAD.WIDE.U32 R24, R25, 0x20, R18 ;  /* 0x0000002019187825 */ /* 0x000fca00078e0012 */
[----:B------:R0:W5:Y:S07]  /*d270*/  LDG.E.128 R56, desc[UR60][R24.64] ;  /* 0x0000003c18387981 */ /* 0x00016e000c1e1d00 */
[----:B------:R-:W-:-:S05]  /*d280*/  @!P0 SHF.R.U32.HI R45, RZ, 0x1, R45 ;  /* 0x00000001ff2d8819 */ /* 0x000fca000001162d */
[----:B------:R-:W-:Y:S02]  /*d290*/  @!P0 IMAD.WIDE.U32 R18, R45, 0x20, R18 ;  /* 0x000000202d128825 */ /* 0x000fe400078e0012 */
[----:B------:R0:W5:Y:S04]  /*d2a0*/  LDG.E.128 R44, desc[UR60][R24.64+0x10] ;  /* 0x0000103c182c7981 */ /* 0x000168000c1e1d00 */
[----:B------:R0:W5:Y:S04]  /*d2b0*/  @!P0 LDG.E.128 R48, desc[UR60][R18.64] ;  /* 0x0000003c12308981 */ /* 0x000168000c1e1d00 */
[----:B------:R0:W5:Y:S02]  /*d2c0*/  @!P0 LDG.E.128 R52, desc[UR60][R18.64+0x10] ;  /* 0x0000103c12348981 */ /* 0x000164000c1e1d00 */
.L_x_2680:
[----:B------:R-:W-:Y:S05]  /*d2d0*/  BSYNC B0 ;  /* 0x0000000000007941 */ /* 0x000fea0003800000 */
.L_x_2679:
        /* <DEDUP_REMOVED lines=82> */
.L_x_2682:
[----:B------:R-:W-:Y:S05]  /*d800*/  BSYNC B0 ;  /* 0x0000000000007941 */ /* 0x000fea0003800000 */
.L_x_2681:
        /* <DEDUP_REMOVED lines=23> */
[----:B------:R-:W-:-:S11]  /*d980*/  DFMA R32, R18, R14, -R6 ;  /* 0x0000000e1220722b */ /* 0x000fd60000000806 */
.L_x_2633:
[----:B------:R-:W-:Y:S05]  /*d990*/  BSYNC B6 ;  /* 0x0000000000067941 */ /* 0x000fea0003800000 */
.L_x_2632:
[----:B------:R-:W-:Y:S02]  /*d9a0*/  ULDC UR4, c[0x0][0x24c] ;  /* 0x0000930000047ab9 */ /* 0x000fe40000000800 */
[----:B------:R-:W-:-:S13]  /*d9b0*/  ISETP.NE.AND P0, PT, RZ, UR4, PT ;  /* 0x00000004ff007c0c */ /* 0x000fda000bf05270 */
[----:B------:R-:W-:Y:S05]  /*d9c0*/  @!P0 BRA `(.L_x_2683) ;  /* 0x0000000000bc8947 */ /* 0x000fea0003800000 */
[----:B------:R-:W2:Y:S01]  /*d9d0*/  S2R R4, SR_CgaCtaId ;  /* 0x0000000000047919 */ /* 0x000ea20000008800 */
[----:B------:R-:W3:Y:S01]  /*d9e0*/  LDC R14, c[0x0][RZ] ;  /* 0x00000000ff0e7b82 */ /* 0x000ee20000000800 */
[----:B------:R-:W-:Y:S01]  /*d9f0*/  MOV R0, 0x400 ;  /* 0x0000040000007802 */ /* 0x000fe20000000f00 */
[----:B------:R-:W-:Y:S01]  /*da00*/  IMAD.MOV.U32 R35, RZ, RZ, R31 ;  /* 0x000000ffff237224 */ /* 0x000fe200078e001f */
[----:B------:R-:W-:Y:S01]  /*da10*/  MOV R34, R30 ;  /* 0x0000001e00227202 */ /* 0x000fe20000000f00 */
[----:B------:R-:W-:Y:S01]  /*da20*/  IMAD.MOV.U32 R26, RZ, RZ, R74 ;  /* 0x000000ffff1a7224 */ /* 0x000fe200078e004a */
[----:B------:R-:W-:Y:S01]  /*da30*/  MOV R27, R75 ;  /* 0x0000004b001b7202 */ /* 0x000fe20000000f00 */
[----:B------:R-:W-:Y:S02]  /*da40*/  VIADD R3, R0, 0x10 ;  /* 0x0000001000037836 */ /* 0x000fe40000000000 */
[----:B------:R-:W4:Y:S01]  /*da50*/  LDC R15, c[0x0][0x4] ;  /* 0x00000100ff0f7b82 */ /* 0x000f220000000800 */
[----:B---3--:R-:W-:-:S02]  /*da60*/  IMAD R0, R2, R14, R17 ;  /* 0x0000000e02007224 */ /* 0x008fc400078e0211 */
[----:B--2---:R-:W-:-:S04]  /*da70*/  LEA R3, R4, R3, 0x18 ;  /* 0x0000000304037211 */ /* 0x004fc800078ec0ff */
[----:B------:R-:W-:Y:S02]  /*da80*/  LEA R13, R0, R3, 0x5 ;  /* 0x00000003000d7211 */ /* 0x000fe400078e28ff */
[----:B----4-:R-:W-:-:S03]  /*da90*/  SHF.R.U32.HI R0, RZ, 0x1, R15 ;  /* 0x00000001ff007819 */ /* 0x010fc6000001160f */
[----:B------:R2:W-:Y:S01]  /*daa0*/  STS.128 [R13], R32 ;  /* 0x000000200d007388 */ /* 0x0005e20000000c00 */
[----:B------:R-:W-:-:S03]  /*dab0*/  ISETP.NE.AND P0, PT, R0, RZ, PT ;  /* 0x000000ff0000720c */ /* 0x000fc60003f05270 */
[----:B------:R2:W-:Y:S10]  /*dac0*/  STS.128 [R13+0x10], R24 ;  /* 0x000010180d007388 */ /* 0x0005f40000000c00 */
[----:B------:R-:W-:Y:S05]  /*dad0*/  @!P0 BRA `(.L_x_2683) ;  /* 0x0000000000788947 */ /* 0x000fea0003800000 */
.L_x_2686:
        /* <DEDUP_REMOVED lines=13> */
[C---:B---3--:R-:W-:Y:S02]  /*dbb0*/  DMUL R28, R30.reuse, R6 ;  /* 0x000000061e1c7228 */ /* 0x048fe40000000000 */
[----:B------:R-:W-:Y:S02]  /*dbc0*/  DMUL R30, R30, R4 ;  /* 0x000000041e1e7228 */ /* 0x000fe40000000000 */
[C---:B----4-:R-:W-:Y:S02]  /*dbd0*/  DMUL R72, R74.reuse, R10 ;  /* 0x0000000a4a487228 */ /* 0x050fe40000000000 */
[----:B------:R-:W-:-:S02]  /*dbe0*/  DMUL R74, R74, R8 ;  /* 0x000000084a4a7228 */ /* 0x000fc40000000000 */
[C---:B------:R-:W-:Y:S02]  /*dbf0*/  DFMA R28, R32.reuse, R4, -R28 ;  /* 0x00000004201c722b */ /* 0x040fe4000000081c */
[----:B------:R-:W-:Y:S02]  /*dc00*/  DFMA R30, R32, R6, R30 ;  /* 0x00000006201e722b */ /* 0x000fe4000000001e */
[C---:B------:R-:W-:Y:S02]  /*dc10*/  DFMA R72, R24.reuse, R8, -R72 ;  /* 0x000000081848722b */ /* 0x040fe40000000848 */
[----:B------:R-:W-:-:S03]  /*dc20*/  DFMA R74, R24, R10, R74 ;  /* 0x0000000a184a722b */ /* 0x000fc6000000004a */
[----:B------:R3:W-:Y:S01]  /*dc30*/  STS.128 [R13], R28 ;  /* 0x0000001c0d007388 */ /* 0x0007e20000000c00 */
[----:B--2---:R-:W-:Y:S01]  /*dc40*/  IMAD.MOV.U32 R32, RZ, RZ, R28 ;  /* 0x000000ffff207224 */ /* 0x004fe200078e001c */
[----:B------:R-:W-:Y:S02]  /*dc50*/  MOV R33, R29 ;  /* 0x0000001d00217202 */ /* 0x000fe40000000f00 */
[----:B------:R3:W-:Y:S01]  /*dc60*/  STS.128 [R13+0x10], R72 ;  /* 0x000010480d007388 */ /* 0x0007e20000000c00 */
[----:B------:R-:W-:Y:S01]  /*dc70*/  IMAD.MOV.U32 R24, RZ, RZ, R72 ;  /* 0x000000ffff187224 */ /* 0x000fe200078e0048 */
[----:B------:R-:W-:-:S07]  /*dc80*/  MOV R25, R73 ;  /* 0x0000004900197202 */ /* 0x000fce0000000f00 */
.L_x_2685:
[----:B------:R-:W-:Y:S05]  /*dc90*/  BSYNC B0 ;  /* 0x0000000000007941 */ /* 0x000fea0003800000 */
.L_x_2684:
[----:B------:R-:W-:Y:S01]  /*dca0*/  IMAD.MOV.U32 R0, RZ, RZ, R12 ;  /* 0x000000ffff007224 */ /* 0x000fe200078e000c */
[----:B------:R-:W-:Y:S06]  /*dcb0*/  @P1 BRA `(.L_x_2686) ;  /* 0xfffffffc00881947 */ /* 0x000fec000383ffff */
.L_x_2683:
[----:B------:R-:W-:Y:S02]  /*dcc0*/  ULDC UR4, c[0x0][0x248] ;  /* 0x0000920000047ab9 */ /* 0x000fe40000000800 */
[----:B------:R-:W-:-:S13]  /*dcd0*/  ISETP.NE.AND P0, PT, RZ, UR4, PT ;  /* 0x00000004ff007c0c */ /* 0x000fda000bf05270 */
[----:B------:R-:W-:Y:S05]  /*dce0*/  @!P0 BRA `(.L_x_2687) ;  /* 0x00000004004c8947 */ /* 0x000fea0003800000 */
[----:B--2---:R-:W2:Y:S02]  /*dcf0*/  LDC R35, c[0x0][RZ] ;  /* 0x00000000ff237b82 */ /* 0x004ea40000000800 */
[----:B--2---:R-:W-:Y:S02]  /*dd00*/  ISETP.GT.AND P0, PT, R35, 0x20, PT ;  /* 0x000000202300780c */ /* 0x004fe40003f04270 */
[----:B------:R-:W-:-:S11]  /*dd10*/  MOV R0, R35 ;  /* 0x0000002300007202 */ /* 0x000fd60000000f00 */
[----:B------:R-:W-:Y:S05]  /*dd20*/  @!P0 BRA `(.L_x_2688) ;  /* 0x0000000000bc8947 */ /* 0x000fea0003800000 */
[----:B------:R-:W2:Y:S01]  /*dd30*/  S2UR UR5, SR_CgaCtaId ;  /* 0x00000000000579c3 */ /* 0x000ea20000008800 */
[----:B------:R-:W-:Y:S01]  /*dd40*/  UMOV UR4, 0x400 ;  /* 0x0000040000047882 */ /* 0x000fe20000000000 */
[----:B------:R-:W-:Y:S01]  /*dd50*/  IMAD R0, R2, R35, R17 ;  /* 0x0000002302007224 */ /* 0x000fe200078e0211 */
[----:B------:R-:W-:Y:S01]  /*dd60*/  UIADD3 UR4, UR4, 0x10, URZ ;  /* 0x0000001004047890 */ /* 0x000fe2000fffe03f */
[----:B---3--:R-:W-:Y:S01]  /*dd70*/  IMAD.MOV.U32 R28, RZ, RZ, R32 ;  /* 0x000000ffff1c7224 */ /* 0x008fe200078e0020 */
[----:B------:R-:W-:Y:S01]  /*dd80*/  MOV R29, R33 ;  /* 0x00000021001d7202 */ /* 0x000fe20000000f00 */
[----:B------:R-:W-:Y:S01]  /*dd90*/  IMAD.MOV.U32 R26, RZ, RZ, R74 ;  /* 0x000000ffff1a7224 */ /* 0x000fe200078e004a */
        /* <DEDUP_REMOVED lines=10> */
[----:B------:R-:W-:-:S07]  /*de40*/  MOV R0, R4 ;  /* 0x0000000400007202 */ /* 0x000fce0000000f00 */
.L_x_2691:
[----:B------:R-:W-:Y:S01]  /*de50*/  IMAD.IADD R4, R17, 0x1, R0 ;  /* 0x0000000111047824 */ /* 0x000fe200078e0200 */
        /* <DEDUP_REMOVED lines=9> */
[C---:B---3--:R-:W-:Y:S02]  /*def0*/  DMUL R14, R30.reuse, R4 ;  /* 0x000000041e0e7228 */ /* 0x048fe40000000000 */
[----:B------:R-:W-:Y:S02]  /*df00*/  DMUL R12, R30, R6 ;  /* 0x000000061e0c7228 */ /* 0x000fe40000000000 */
[C---:B----4-:R-:W-:Y:S02]  /*df10*/  DMUL R20, R74.reuse, R8 ;  /* 0x000000084a147228 */ /* 0x050fe40000000000 */
[----:B-1----:R-:W-:-:S02]  /*df20*/  DMUL R18, R74, R10 ;  /* 0x0000000a4a127228 */ /* 0x002fc40000000000 */
[C---:B--2---:R-:W-:Y:S02]  /*df30*/  DFMA R30, R32.reuse, R6, R14 ;  /* 0x00000006201e722b */ /* 0x044fe4000000000e */
[----:B------:R-:W-:Y:S02]  /*df40*/  DFMA R28, R32, R4, -R12 ;  /* 0x00000004201c722b */ /* 0x000fe4000000080c */
[C---:B------:R-:W-:Y:S02]  /*df50*/  DFMA R74, R24.reuse, R10, R20 ;  /* 0x0000000a184a722b */ /* 0x040fe40000000014 */
[----:B------:R-:W-:-:S03]  /*df60*/  DFMA R72, R24, R8, -R18 ;  /* 0x000000081848722b */ /* 0x000fc60000000812 */
[----:B------:R3:W-:Y:S03]  /*df70*/  STS.128 [R3], R28 ;  /* 0x0000001c03007388 */ /* 0x0007e60000000c00 */
[----:B------:R-:W-:Y:S01]  /*df80*/  IMAD.MOV.U32 R32, RZ, RZ, R28 ;  /* 0x000000ffff207224 */ /* 0x000fe200078e001c */
[----:B------:R3:W-:Y:S01]  /*df90*/  STS.128 [R3+0x10], R72 ;  /* 0x0000104803007388 */ /* 0x0007e20000000c00 */
[----:B------:R-:W-:Y:S02]  /*dfa0*/  MOV R33, R29 ;  /* 0x0000001d00217202 */ /* 0x000fe40000000f00 */
[----:B------:R-:W-:Y:S01]  /*dfb0*/  IMAD.MOV.U32 R24, RZ, RZ, R72 ;  /* 0x000000ffff187224 */ /* 0x000fe200078e0048 */
[----:B------:R-:W-:-:S07]  /*dfc0*/  MOV R25, R73 ;  /* 0x0000004900197202 */ /* 0x000fce0000000f00 */
.L_x_2690:
[----:B------:R-:W-:Y:S05]  /*dfd0*/  BSYNC B0 ;  /* 0x0000000000007941 */ /* 0x000fea0003800000 */
.L_x_2689:
[----:B------:R-:W-:-:S04]  /*dfe0*/  SHF.R.S32.HI R0, RZ, 0x1, R0 ;  /* 0x00000001ff007819 */ /* 0x000fc80000011400 */
[----:B------:R-:W-:-:S13]  /*dff0*/  ISETP.GE.AND P0, PT, R0, 0x20, PT ;  /* 0x000000200000780c */ /* 0x000fda0003f06270 */
[----:B------:R-:W-:Y:S05]  /*e000*/  @P0 BRA `(.L_x_2691) ;  /* 0xfffffffc00900947 */ /* 0x000fea000383ffff */
[----:B------:R-:W-:-:S07]  /*e010*/  IMAD.MOV.U32 R0, RZ, RZ, 0x20 ;  /* 0x00000020ff007424 */ /* 0x000fce00078e00ff */
.L_x_2688:
[----:B------:R-:W-:Y:S01]  /*e020*/  ISETP.GE.AND P0, PT, R0, 0x2, PT ;  /* 0x000000020000780c */ /* 0x000fe20003f06270 */
[----:B------:R-:W-:Y:S05]  /*e030*/  WARPSYNC.ALL ;  /* 0x0000000000007948 */ /* 0x000fea0003800000 */
[----:B------:R-:W-:Y:S07]  /*e040*/  BAR.SYNC.DEFER_BLOCKING 0x0 ;  /* 0x0000000000007b1d */ /* 0x000fee0000010000 */
[----:B------:R-:W-:Y:S05]  /*e050*/  @!P0 BRA `(.L_x_2687) ;  /* 0x0000000000708947 */ /* 0x000fea0003800000 */
[----:B--23--:R-:W-:-:S11]  /*e060*/  HFMA2.MMA R3, -RZ, RZ, 0, 5.9604644775390625e-08 ;  /* 0x00000001ff037435 */ /* 0x00cfd600000001ff */
.L_x_2692:
[----:B------:R-:W-:Y:S04]  /*e070*/  SHFL.DOWN PT, R7, R31, R3, 0x1f ;  /* 0x08001f031f077589 */ /* 0x000fe800000e0000 */
[----:B------:R-:W2:Y:S04]  /*e080*/  SHFL.DOWN PT, R6, R30, R3, 0x1f ;  /* 0x08001f031e067589 */ /* 0x000ea800000e0000 */
[----:B------:R-:W-:Y:S04]  /*e090*/  SHFL.DOWN PT, R15, R75, R3, 0x1f ;  /* 0x08001f034b0f7589 */ /* 0x000fe800000e0000 */
[----:B------:R-:W1:Y:S04]  /*e0a0*/  SHFL.DOWN PT, R14, R74, R3, 0x1f ;  /* 0x08001f034a0e7589 */ /* 0x000e6800000e0000 */
[----:B------:R-:W-:Y:S04]  /*e0b0*/  SHFL.DOWN PT, R5, R33, R3, 0x1f ;  /* 0x08001f0321057589 */ /* 0x000fe800000e0000 */
[----:B------:R-:W3:Y:S04]  /*e0c0*/  SHFL.DOWN PT, R4, R32, R3, 0x1f ;  /* 0x08001f0320047589 */ /* 0x000ee800000e0000 */
[----:B------:R-:W-:Y:S04]  /*e0d0*/  SHFL.DOWN PT, R13, R25, R3, 0x1f ;  /* 0x08001f03190d7589 */ /* 0x000fe800000e0000 */
[----:B------:R4:W5:Y:S01]  /*e0e0*/  SHFL.DOWN PT, R12, R24, R3, 0x1f ;  /* 0x08001f03180c7589 */ /* 0x00096200000e0000 */
[----:B--2---:R-:W-:-:S02]  /*e0f0*/  DMUL R8, R6, R30 ;  /* 0x0000001e06087228 */ /* 0x004fc40000000000 */
[----:B-1----:R-:W-:Y:S01]  /*e100*/  DMUL R18, R14, R74 ;  /* 0x0000004a0e127228 */ /* 0x002fe20000000000 */
[----:B----4-:R-:W-:-:S05]  /*e110*/  IMAD.SHL.U32 R3, R3, 0x2, RZ ;  /* 0x0000000203037824 */ /* 0x010fca00078e00ff */
[----:B------:R-:W-:Y:S01]  /*e120*/  ISETP.GE.AND P0, PT, R3, R0, PT ;  /* 0x000000000300720c */ /* 0x000fe20003f06270 */
[C---:B---3--:R-:W-:Y:S02]  /*e130*/  DMUL R10, R4.reuse, R30 ;  /* 0x0000001e040a7228 */ /* 0x048fe40000000000 */
[----:B------:R-:W-:Y:S02]  /*e140*/  DFMA R8, R4, R32, -R8 ;  /* 0x000000200408722b */ /* 0x000fe40000000808 */
[C---:B-----5:R-:W-:Y:S02]  /*e150*/  DFMA R18, R12.reuse, R24, -R18 ;  /* 0x000000180c12722b */ /* 0x060fe40000000812 */
[----:B------:R-:W-:Y:S02]  /*e160*/  DMUL R4, R12, R74 ;  /* 0x0000004a0c047228 */ /* 0x000fe40000000000 */
[----:B------:R-:W-:-:S04]  /*e170*/  DFMA R30, R6, R32, R10 ;  /* 0x00000020061e722b */ /* 0x000fc8000000000a */
[----:B------:R-:W-:Y:S01]  /*e180*/  MOV R32, R8 ;  /* 0x0000000800207202 */ /* 0x000fe20000000f00 */
[----:B------:R-:W-:Y:S01]  /*e190*/  IMAD.MOV.U32 R33, RZ, RZ, R9 ;  /* 0x000000ffff217224 */ /* 0x000fe200078e0009 */
[----:B------:R-:W-:Y:S01]  /*e1a0*/  DFMA R74, R14, R24, R4 ;  /* 0x000000180e4a722b */ /* 0x000fe20000000004 */
[----:B------:R-:W-:Y:S01]  /*e1b0*/  MOV R24, R18 ;  /* 0x0000001200187202 */ /* 0x000fe20000000f00 */
[----:B------:R-:W-:Y:S01]  /*e1c0*/  IMAD.MOV.U32 R25, RZ, RZ, R19 ;  /* 0x000000ffff197224 */ /* 0x000fe200078e0013 */
[----:B------:R-:W-:Y:S08]  /*e1d0*/  @!P0 BRA `(.L_x_2692) ;  /* 0xfffffffc00a48947 */ /* 0x000ff0000383ffff */
[----:B------:R-:W-:Y:S01]  /*e1e0*/  MOV R32, R8 ;  /* 0x0000000800207202 */ /* 0x000fe20000000f00 */
[----:B------:R-:W-:Y:S01]  /*e1f0*/  IMAD.MOV.U32 R33, RZ, RZ, R9 ;  /* 0x000000ffff217224 */ /* 0x000fe200078e0009 */
[----:B------:R-:W-:Y:S01]  /*e200*/  MOV R24, R18 ;  /* 0x0000001200187202 */ /* 0x000fe20000000f00 */
[----:B------:R-:W-:-:S07]  /*e210*/  IMAD.MOV.U32 R25, RZ, RZ, R19 ;  /* 0x000000ffff197224 */ /* 0x000fce00078e0013 */
.L_x_2687:
[----:B------:R-:W4:Y:S01]  /*e220*/  LDC R10, c[0x0][0x404] ;  /* 0x00010100ff0a7b82 */ /* 0x000f220000000800 */
[----:B------:R-:W-:Y:S01]  /*e230*/  MOV R16, RZ ;  /* 0x000000ff00107202 */ /* 0x000fe20000000f00 */
[----:B-1----:R-:W-:Y:S01]  /*e240*/  IMAD.MOV.U32 R18, RZ, RZ, RZ ;  /* 0x000000ffff127224 */ /* 0x002fe200078e00ff */
[----:B----4-:R-:W-:-:S13]  /*e250*/  ISETP.NE.AND P1, PT, R10, RZ, PT ;  /* 0x000000ff0a00720c */ /* 0x010fda0003f25270 */
        /* <DEDUP_REMOVED lines=9> */
[----:B--23--:R-:W-:-:S05]  /*e2f0*/  IADD3 R3, -R5, RZ, RZ ;  /* 0x000000ff05037210 */ /* 0x00cfca0007ffe1ff */
        /* <DEDUP_REMOVED lines=265> */
.L_x_2693:
[----:B------:R-:W-:Y:S02]  /*f390*/  ULDC.64 UR4, c[0x0][0x608] ;  /* 0x0001820000047ab9 */ /* 0x000fe40000000a00 */
[----:B------:R-:W-:-:S05]  /*f3a0*/  IADD3 R6, P0, R18, UR4, RZ ;  /* 0x0000000412067c10 */ /* 0x000fca000ff1e0ff */
[----:B------:R-:W-:Y:S01]  /*f3b0*/  IMAD.X R7, RZ, RZ, UR5, P0 ;  /* 0x00000005ff077e24 */ /* 0x000fe200080e06ff */
[----:B------:R-:W-:Y:S07]  /*f3c0*/  @!P1 BRA `(.L_x_2694) ;  /* 0x0000001000489947 */ /* 0x000fee0003800000 */
        /* <DEDUP_REMOVED lines=18> */
[----:B--23--:R-:W-:-:S05]  /*f4f0*/  IADD3 R3, -R5, RZ, RZ ;  /* 0x000000ff05037210 */ /* 0x00cfca0007ffe1ff */
        /* <DEDUP_REMOVED lines=255> */
.L_x_2694:
[----:B------:R-:W-:Y:S01]  /*104f0*/  ULDC.64 UR6, c[0x0][0x618] ;  /* 0x0001860000067ab9 */ /* 0x000fe20000000a00 */
[----:B------:R-:W-:Y:S02]  /*10500*/  CS2R R4, SRZ ;  /* 0x0000000000047805 */ /* 0x000fe4000001ff00 */
[----:B------:R-:W-:Y:S02]  /*10510*/  ISETP.NE.U32.AND P0, PT, RZ, UR6, PT ;  /* 0x00000006ff007c0c */ /* 0x000fe4000bf05070 */
[----:B------:R-:W-:Y:S02]  /*10520*/  IADD3 R20, P2, R16, UR4, RZ ;  /* 0x0000000410147c10 */ /* 0x000fe4000ff5e0ff */
[----:B------:R-:W-:Y:S02]  /*10530*/  ISETP.NE.AND.EX P0, PT, RZ, UR7, PT, P0 ;  /* 0x00000007ff007c0c */ /* 0x000fe4000bf05300 */
[----:B------:R-:W-:Y:S02]  /*10540*/  IADD3.X R21, RZ, UR5, RZ, P2, !PT ;  /* 0x00000005ff157c10 */ /* 0x000fe400097fe4ff */
[----:B--23--:R-:W-:-:S09]  /*10550*/  MOV R3, RZ ;  /* 0x000000ff00037202 */ /* 0x00cfd20000000f00 */
        /* <DEDUP_REMOVED lines=8> */
[----:B------:R-:W-:Y:S01]  /*105e0*/  HFMA2.MMA R18, -RZ, RZ, 0, 0 ;  /* 0x00000000ff127435 */ /* 0x000fe200000001ff */
[----:B------:R-:W-:Y:S01]  /*105f0*/  IMAD R7, R17, UR6, RZ ;  /* 0x0000000611077c24 */ /* 0x000fe2000f8e02ff */
[----:B------:R-:W-:Y:S01]  /*10600*/  ULDC UR6, c[0x0][0x258] ;  /* 0x0000960000067ab9 */ /* 0x000fe20000000800 */
[----:B------:R-:W-:Y:S02]  /*10610*/  MOV R16, RZ ;  /* 0x000000ff00107202 */ /* 0x000fe40000000f00 */
[----:B------:R-:W-:Y:S01]  /*10620*/  IMAD R7, R2, UR6, R7 ;  /* 0x0000000602077c24 */ /* 0x000fe2000f8e0207 */
[----:B------:R-:W-:-:S03]  /*10630*/  ULDC UR6, c[0x0][0x240] ;  /* 0x0000900000067ab9 */ /* 0x000fc60000000800 */
[----:B-1----:R-:W-:-:S04]  /*10640*/  IMAD R7, R0, UR6, R7 ;  /* 0x0000000600077c24 */ /* 0x002fc8000f8e0207 */
        /* <DEDUP_REMOVED lines=275> */
.L_x_2696:
        /* <DEDUP_REMOVED lines=10> */
[----:B------:R-:W-:-:S04]  /*11820*/  ULDC UR6, c[0x0][0x534] ;  /* 0x00014d0000067ab9 */ /* 0x000fc80000000800 */
[----:B------:R-:W-:-:S04]  /*11830*/  IMAD.MOV R11, RZ, RZ, -R15 ;  /* 0x000000ffff0b7224 */ /* 0x000fc800078e0a0f */
        /* <DEDUP_REMOVED lines=265> */
.L_x_2697:
        /* <DEDUP_REMOVED lines=16> */
.L_x_2699:
[----:B------:R-:W-:Y:S05]  /*129d0*/  BSYNC B0 ;  /* 0x0000000000007941 */ /* 0x000fea0003800000 */
.L_x_2698:
[----:B------:R-:W-:Y:S01]  /*129e0*/  PRMT R10, R10, 0x9910, RZ ;  /* 0x000099100a0a7816 */ /* 0x000fe200000000ff */
[----:B------:R-:W-:Y:S01]  /*129f0*/  BSSY B0, `(.L_x_2700) ;  /* 0x0000012000007945 */ /* 0x000fe20003800000 */
[----:B------:R-:W-:Y:S02]  /*12a00*/  LOP3.LUT P0, RZ, R17, R2, RZ, 0xfc, !PT ;  /* 0x0000000211ff7212 */ /* 0x000fe4000780fcff */
[----:B------:R-:W-:-:S13]  /*12a10*/  ISETP.NE.AND P1, PT, R10, RZ, PT ;  /* 0x000000ff0a00720c */ /* 0x000fda0003f25270 */
[----:B------:R-:W-:Y:S05]  /*12a20*/  @!P1 BRA `(.L_x_2701) ;  /* 0x0000000000389947 */ /* 0x000fea0003800000 */
[----:B------:R-:W1:Y:S01]  /*12a30*/  S2UR UR4, SR_CTAID.Y ;  /* 0x00000000000479c3 */ /* 0x000e620000002600 */
[----:B------:R-:W-:Y:S01]  /*12a40*/  ISETP.NE.AND P2, PT, R19, RZ, PT ;  /* 0x000000ff1300720c */ /* 0x000fe20003f45270 */
[----:B------:R-:W-:Y:S01]  /*12a50*/  IMAD.MOV.U32 R28, RZ, RZ, R32 ;  /* 0x000000ffff1c7224 */ /* 0x000fe200078e0020 */
[----:B------:R-:W-:Y:S01]  /*12a60*/  MOV R29, R33 ;  /* 0x00000021001d7202 */ /* 0x000fe20000000f00 */
[----:B------:R-:W-:Y:S01]  /*12a70*/  IMAD.MOV.U32 R27, RZ, RZ, R75 ;  /* 0x000000ffff1b7224 */ /* 0x000fe200078e004b */
[----:B------:R-:W-:-:S03]  /*12a80*/  MOV R26, R74 ;  /* 0x0000004a001a7202 */ /* 0x000fc60000000f00 */
[----:B------:R-:W1:Y:S08]  /*12a90*/  LDC R13, c[0x0][0x10] ;  /* 0x00000400ff0d7b82 */ /* 0x000e700000000800 */
[----:B------:R-:W2:Y:S01]  /*12aa0*/  LDC.64 R10, c[0x0][0x620] ;  /* 0x00018800ff0a7b82 */ /* 0x000ea20000000a00 */
[----:B-1----:R-:W-:Y:S01]  /*12ab0*/  IMAD R12, R0, R13, UR4 ;  /* 0x00000004000c7e24 */ /* 0x002fe2000f8e020d */
[----:B------:R-:W-:-:S03]  /*12ac0*/  ULDC UR4, c[0x0][0x0] ;  /* 0x0000000000047ab9 */ /* 0x000fc60000000800 */
[----:B------:R-:W-:-:S04]  /*12ad0*/  @!P2 IMAD R12, R12, UR4, R17 ;  /* 0x000000040c0cac24 */ /* 0x000fc8000f8e0211 */
[----:B--2---:R-:W-:-:S05]  /*12ae0*/  IMAD.WIDE.U32 R10, R12, 0x20, R10 ;  /* 0x000000200c0a7825 */ /* 0x004fca00078e000a */
[----:B------:R1:W-:Y:S04]  /*12af0*/  STG.E.128 desc[UR60][R10.64], R28 ;  /* 0x0000001c0a007986 */ /* 0x0003e8000c101d3c */
[----:B------:R1:W-:Y:S02]  /*12b00*/  STG.E.128 desc[UR60][R10.64+0x10], R24 ;  /* 0x000010180a007986 */ /* 0x0003e4000c101d3c */
.L_x_2701:
[----:B------:R-:W-:Y:S05]  /*12b10*/  BSYNC B0 ;  /* 0x0000000000007941 */ /* 0x000fea0003800000 */
.L_x_2700:
        /* <DEDUP_REMOVED lines=35> */
.L_x_2703:
[----:B------:R-:W-:Y:S05]  /*12d50*/  BSYNC B0 ;  /* 0x0000000000007941 */ /* 0x000fea0003800000 */
.L_x_2702:
[----:B------:R-:W3:Y:S08]  /*12d60*/  S2UR UR5, SR_CgaCtaId ;  /* 0x00000000000579c3 */ /* 0x000ef00000008800 */
[----:B------:R-:W-:Y:S06]  /*12d70*/  BAR.SYNC.DEFER_BLOCKING 0x0 ;  /* 0x0000000000007b1d */ /* 0x000fec0000010000 */
[----:B------:R-:W-:-:S02]  /*12d80*/  UMOV UR4, 0x400 ;  /* 0x0000040000047882 */ /* 0x000fc40000000000 */
[----:B---3--:R-:W-:-:S09]  /*12d90*/  ULEA UR6, UR5, UR4, 0x18 ;  /* 0x0000000405067291 */ /* 0x008fd2000f8ec03f */
[----:B-12---:R-:W1:Y:S02]  /*12da0*/  LDS.U8 R10, [UR6] ;  /* 0x00000006ff0a7984 */ /* 0x006e640008000000 */
        /* <DEDUP_REMOVED lines=13> */
[----:B------:R-:W-:Y:S01]  /*12e80*/  ULDC.64 UR12, c[0x0][0x228] ;  /* 0x00008a00000c7ab9 */ /* 0x000fe20000000a00 */
[----:B------:R-:W-:Y:S01]  /*12e90*/  MOV R28, UR10 ;  /* 0x0000000a001c7c02 */ /* 0x000fe20008000f00 */
[----:B------:R-:W-:Y:S01]  /*12ea0*/  IMAD.U32 R29, RZ, RZ, UR11 ;  /* 0x0000000bff1d7e24 */ /* 0x000fe2000f8e00ff */
[----:B------:R-:W-:Y:S01]  /*12eb0*/  MOV R34, UR12 ;  /* 0x0000000c00227c02 */ /* 0x000fe20008000f00 */
[----:B------:R-:W-:Y:S01]  /*12ec0*/  BSSY B0, `(.L_x_2704) ;  /* 0x000005b000007945 */ /* 0x000fe20003800000 */
[----:B------:R-:W-:-:S03]  /*12ed0*/  MOV R35, UR13 ;  /* 0x0000000d00237c02 */ /* 0x000fc60008000f00 */
[----:B------:R-:W-:Y:S05]  /*12ee0*/  @!P0 BRA `(.L_x_2705) ;  /* 0x0000000000b48947 */ /* 0x000fea0003800000 */
[----:B------:R-:W-:Y:S01]  /*12ef0*/  ULDC UR6, c[0x0][0x0] ;  /* 0x0000000000067ab9 */ /* 0x000fe20000000800 */
[----:B------:R-:W-:Y:S01]  /*12f00*/  ULDC UR8, c[0x0][0x244] ;  /* 0x0000910000087ab9 */ /* 0x000fe20000000800 */
[----:B------:R-:W-:Y:S01]  /*12f10*/  IMAD R10, R2, UR6, R17 ;  /* 0x00000006020a7c24 */ /* 0x000fe2000f8e0211 */
[----:B------:R-:W-:Y:S01]  /*12f20*/  MOV R25, UR11 ;  /* 0x0000000b00197c02 */ /* 0x000fe20008000f00 */
[----:B------:R-:W-:Y:S01]  /*12f30*/  IMAD.U32 R24, RZ, RZ, UR10 ;  /* 0x0000000aff187e24 */ /* 0x000fe2000f8e00ff */
[----:B------:R-:W-:Y:S01]  /*12f40*/  MOV R22, UR12 ;  /* 0x0000000c00167c02 */ /* 0x000fe20008000f00 */
[----:B------:R-:W-:Y:S01]  /*12f50*/  IMAD.U32 R23, RZ, RZ, UR13 ;  /* 0x0000000dff177e24 */ /* 0x000fe2000f8e00ff */
        /* <DEDUP_REMOVED lines=8> */
[----:B------:R-:W-:Y:S01]  /*12fe0*/  IMAD.U32 R22, RZ, RZ, UR12 ;  /* 0x0000000cff167e24 */ /* 0x000fe2000f8e00ff */
[----:B------:R-:W-:Y:S01]  /*12ff0*/  MOV R20, UR10 ;  /* 0x0000000a00147c02 */ /* 0x000fe20008000f00 */
[----:B------:R-:W-:Y:S01]  /*13000*/  IMAD R0, R0, UR7, RZ ;  /* 0x0000000700007c24 */ /* 0x000fe2000f8e02ff */
[----:B------:R-:W2:Y:S01]  /*13010*/  LDC.64 R36, c[0x0][0x620] ;  /* 0x00018800ff247b82 */ /* 0x000ea20000000a00 */
[----:B------:R-:W-:-:S02]  /*13020*/  MOV R21, UR11 ;  /* 0x0000000b00157c02 */ /* 0x000fc40008000f00 */
[----:B------:R-:W-:Y:S01]  /*13030*/  MOV R23, UR13 ;  /* 0x0000000d00177c02 */ /* 0x000fe20008000f00 */
[----:B-1----:R-:W-:-:S07]  /*13040*/  IMAD R38, R38, UR6, RZ ;  /* 0x0000000626267c24 */ /* 0x002fce000f8e02ff */
.L_x_2708:
[----:B------:R-:W-:-:S05]  /*13050*/  IADD3 R29, R0, R19, RZ ;  /* 0x00000013001d7210 */ /* 0x000fca0007ffe0ff */
[----:B--2---:R-:W-:-:S05]  /*13060*/  IMAD.WIDE.U32 R28, R29, 0x20, R36 ;  /* 0x000000201d1c7825 */ /* 0x004fca00078e0024 */
[----:B------:R-:W2:Y:S04]  /*13070*/  LDG.E.128 R12, desc[UR60][R28.64] ;  /* 0x0000003c1c0c7981 */ /* 0x000ea8000c1e1d00 */
[----:B------:R-:W3:Y:S01]  /*13080*/  LDG.E.128 R24, desc[UR60][R28.64+0x10] ;  /* 0x0000103c1c187981 */ /* 0x000ee2000c1e1d00 */
[----:B------:R-:W-:-:S05]  /*13090*/  IMAD.IADD R19, R38, 0x1, R19 ;  /* 0x0000000126137824 */ /* 0x000fca00078e0213 */
[----:B------:R-:W-:Y:S01]  /*130a0*/  ISETP.GE.U32.AND P0, PT, R19, UR8, PT ;  /* 0x0000000813007c0c */ /* 0x000fe2000bf06070 */
[-C--:B--2---:R-:W-:Y:S02]  /*130b0*/  DMUL R30, R14, R34.reuse ;  /* 0x000000220e1e7228 */ /* 0x084fe40000000000 */
[----:B------:R-:W-:Y:S02]  /*130c0*/  DMUL R34, R12, R34 ;  /* 0x000000220c227228 */ /* 0x000fe40000000000 */
[-C--:B---3--:R-:W-:Y:S02]  /*130d0*/  DMUL R32, R26, R22.reuse ;  /* 0x000000161a207228 */ /* 0x088fe40000000000 */
[----:B------:R-:W-:Y:S02]  /*130e0*/  DMUL R22, R24, R22 ;  /* 0x0000001618167228 */ /* 0x000fe40000000000 */
[-C--:B------:R-:W-:Y:S02]  /*130f0*/  DFMA R30, R12, R10.reuse, -R30 ;  /* 0x0000000a0c1e722b */ /* 0x080fe4000000081e */
[----:B------:R-:W-:-:S02]  /*13100*/  DFMA R34, R14, R10, R34 ;  /* 0x0000000a0e22722b */ /* 0x000fc40000000022 */
[-C--:B------:R-:W-:Y:S02]  /*13110*/  DFMA R24, R24, R20.reuse, -R32 ;  /* 0x000000141818722b */ /* 0x080fe40000000820 */
[----:B------:R-:W-:-:S04]  /*13120*/  DFMA R22, R26, R20, R22 ;  /* 0x000000141a16722b */ /* 0x000fc80000000016 */
[----:B------:R-:W-:Y:S02]  /*13130*/  MOV R10, R30 ;  /* 0x0000001e000a7202 */ /* 0x000fe40000000f00 */
[----:B------:R-:W-:Y:S02]  /*13140*/  MOV R11, R31 ;  /* 0x0000001f000b7202 */ /* 0x000fe40000000f00 */
[----:B------:R-:W-:Y:S01]  /*13150*/  IMAD.MOV.U32 R20, RZ, RZ, R24 ;  /* 0x000000ffff147224 */ /* 0x000fe200078e0018 */
[----:B------:R-:W-:Y:S01]  /*13160*/  MOV R21, R25 ;  /* 0x0000001900157202 */ /* 0x000fe20000000f00 */
[----:B------:R-:W-:Y:S06]  /*13170*/  @!P0 BRA `(.L_x_2708) ;  /* 0xfffffffc00b48947 */ /* 0x000fec000383ffff */
[----:B------:R-:W-:Y:S05]  /*13180*/  BSYNC B1 ;  /* 0x0000000000017941 */ /* 0x000fea0003800000 */
.L_x_2707:
[----:B------:R-:W-:Y:S01]  /*13190*/  MOV R28, R30 ;  /* 0x0000001e001c7202 */ /* 0x000fe20000000f00 */
[----:B------:R-:W-:Y:S01]  /*131a0*/  IMAD.MOV.U32 R29, RZ, RZ, R31 ;  /* 0x000000ffff1d7224 */ /* 0x000fe200078e001f */
[----:B------:R-:W-:Y:S06]  /*131b0*/  BRA `(.L_x_2706) ;  /* 0x0000000000ac7947 */ /* 0x000fec0003800000 */
.L_x_2705:
[----:B------:R-:W-:Y:S01]  /*131c0*/  ULDC UR7, c[0x0][0x244] ;  /* 0x0000910000077ab9 */ /* 0x000fe20000000800 */
[----:B------:R-:W-:Y:S01]  /*131d0*/  MOV R24, UR10 ;  /* 0x0000000a00187c02 */ /* 0x000fe20008000f00 */
[----:B------:R-:W-:Y:S01]  /*131e0*/  IMAD.U32 R22, RZ, RZ, UR12 ;  /* 0x0000000cff167e24 */ /* 0x000fe2000f8e00ff */
[----:B------:R-:W-:Y:S02]  /*131f0*/  ISETP.GE.U32.AND P0, PT, R2, UR7, PT ;  /* 0x0000000702007c0c */ /* 0x000fe4000bf06070 */
[----:B------:R-:W-:Y:S02]  /*13200*/  MOV R25, UR11 ;  /* 0x0000000b00197c02 */ /* 0x000fe40008000f00 */
[----:B------:R-:W-:-:S09]  /*13210*/  MOV R23, UR13 ;  /* 0x0000000d00177c02 */ /* 0x000fd20008000f00 */
        /* <DEDUP_REMOVED lines=12> */
[----:B------:R-:W-:-:S05]  /*132e0*/  MOV R23, UR13 ;  /* 0x0000000d00177c02 */ /* 0x000fca0008000f00 */
[----:B------:R-:W3:Y:S02]  /*132f0*/  LDC R40, c[0x0][0x4] ;  /* 0x00000100ff287b82 */ /* 0x000ee40000000800 */
.L_x_2710:
[----:B------:R-:W-:-:S04]  /*13300*/  IMAD.IADD R12, R0, 0x1, R19 ;  /* 0x00000001000c7824 */ /* 0x000fc800078e0213 */
[----:B-1----:R-:W-:-:S04]  /*13310*/  IMAD R29, R12, R38, R17 ;  /* 0x000000260c1d7224 */ /* 0x002fc800078e0211 */
[----:B--2---:R-:W-:-:S05]  /*13320*/  IMAD.WIDE.U32 R28, R29, 0x20, R36 ;  /* 0x000000201d1c7825 */ /* 0x004fca00078e0024 */
[----:B------:R-:W2:Y:S04]  /*13330*/  LDG.E.128 R12, desc[UR60][R28.64] ;  /* 0x0000003c1c0c7981 */ /* 0x000ea8000c1e1d00 */
[----:B------:R-:W4:Y:S01]  /*13340*/  LDG.E.128 R24, desc[UR60][R28.64+0x10] ;  /* 0x0000103c1c187981 */ /* 0x000f22000c1e1d00 */
[----:B---3--:R-:W-:-:S04]  /*13350*/  IADD3 R19, R40, R19, RZ ;  /* 0x0000001328137210 */ /* 0x008fc80007ffe0ff */
[----:B------:R-:W-:Y:S01]  /*13360*/  ISETP.GE.U32.AND P0, PT, R19, UR7, PT ;  /* 0x0000000713007c0c */ /* 0x000fe2000bf06070 */
[-C--:B--2---:R-:W-:Y:S02]  /*13370*/  DMUL R30, R14, R34.reuse ;  /* 0x000000220e1e7228 */ /* 0x084fe40000000000 */
[----:B------:R-:W-:Y:S02]  /*13380*/  DMUL R34, R12, R34 ;  /* 0x000000220c227228 */ /* 0x000fe40000000000 */
[-C--:B----4-:R-:W-:Y:S02]  /*13390*/  DMUL R32, R26, R22.reuse ;  /* 0x000000161a207228 */ /* 0x090fe40000000000 */
[----:B------:R-:W-:Y:S02]  /*133a0*/  DMUL R22, R24, R22 ;  /* 0x0000001618167228 */ /* 0x000fe40000000000 */
[-C--:B------:R-:W-:Y:S02]  /*133b0*/  DFMA R30, R12, R10.reuse, -R30 ;  /* 0x0000000a0c1e722b */ /* 0x080fe4000000081e */
[----:B------:R-:W-:-:S02]  /*133c0*/  DFMA R34, R14, R10, R34 ;  /* 0x0000000a0e22722b */ /* 0x000fc40000000022 */
[-C--:B------:R-:W-:Y:S02]  /*133d0*/  DFMA R24, R24, R20.reuse, -R32 ;  /* 0x000000141818722b */ /* 0x080fe40000000820 */
[----:B------:R-:W-:-:S04]  /*133e0*/  DFMA R22, R26, R20, R22 ;  /* 0x000000141a16722b */ /* 0x000fc80000000016 */
[----:B------:R-:W-:Y:S01]  /*133f0*/  MOV R10, R30 ;  /* 0x0000001e000a7202 */ /* 0x000fe20000000f00 */
[----:B------:R-:W-:-:S03]  /*13400*/  IMAD.MOV.U32 R11, RZ, RZ, R31 ;  /* 0x000000ffff0b7224 */ /* 0x000fc600078e001f */
[----:B------:R-:W-:Y:S02]  /*13410*/  MOV R20, R24 ;  /* 0x0000001800147202 */ /* 0x000fe40000000f00 */
[----:B------:R-:W-:Y:S01]  /*13420*/  MOV R21, R25 ;  /* 0x0000001900157202 */ /* 0x000fe20000000f00 */
[----:B------:R-:W-:Y:S06]  /*13430*/  @!P0 BRA `(.L_x_2710) ;  /* 0xfffffffc00b08947 */ /* 0x000fec000383ffff */
[----:B------:R-:W-:Y:S05]  /*13440*/  BSYNC B1 ;  /* 0x0000000000017941 */ /* 0x000fea0003800000 */
.L_x_2709:
[----:B------:R-:W-:Y:S01]  /*13450*/  IMAD.MOV.U32 R28, RZ, RZ, R30 ;  /* 0x000000ffff1c7224 */ /* 0x000fe200078e001e */
[----:B------:R-:W-:-:S07]  /*13460*/  MOV R29, R31 ;  /* 0x0000001f001d7202 */ /* 0x000fce0000000f00 */
.L_x_2706:
[----:B------:R-:W-:Y:S05]  /*13470*/  BSYNC B0 ;  /* 0x0000000000007941 */ /* 0x000fea0003800000 */
.L_x_2704:
[----:B------:R-:W1:Y:S01]  /*13480*/  LDC R40, c[0x0][RZ] ;  /* 0x00000000ff287b82 */ /* 0x000e620000000800 */
        /* <DEDUP_REMOVED lines=9> */
[----:B-1----:R-:W-:-:S05]  /*13520*/  IMAD R0, R2, R40, R17 ;  /* 0x0000002802007224 */ /* 0x002fca00078e0211 */
[----:B------:R-:W-:-:S05]  /*13530*/  LEA R19, R0, UR4, 0x5 ;  /* 0x0000000400137c11 */ /* 0x000fca000f8e28ff */
[----:B------:R1:W-:Y:S04]  /*13540*/  STS.128 [R19], R28 ;  /* 0x0000001c13007388 */ /* 0x0003e80000000c00 */
[----:B------:R1:W-:Y:S01]  /*13550*/  STS.128 [R19+0x10], R24 ;  /* 0x0000101813007388 */ /* 0x0003e20000000c00 */
[----:B------:R-:W-:Y:S05]  /*13560*/  @!P0 BRA `(.L_x_2711) ;  /* 0x0000000000748947 */ /* 0x000fea0003800000 */
[----:B------:R-:W-:-:S07]  /*13570*/  IMAD.U32 R11, RZ, RZ, UR5 ;  /* 0x00000005ff0b7e24 */ /* 0x000fce000f8e00ff */
.L_x_2714:
[----:B------:R-:W-:Y:S01]  /*13580*/  IADD3 R0, R2, R11, RZ ;  /* 0x0000000b02007210 */ /* 0x000fe20007ffe0ff */
[----:B------:R-:W-:Y:S01]  /*13590*/  BAR.SYNC.DEFER_BLOCKING 0x0 ;  /* 0x0000000000007b1d */ /* 0x000fe20000010000 */
[----:B------:R-:W-:Y:S02]  /*135a0*/  ISETP.GT.AND P2, PT, R11, 0x1, PT ;  /* 0x000000010b00780c */ /* 0x000fe40003f44270 */
[----:B------:R-:W-:-:S03]  /*135b0*/  ISETP.GE.U32.AND P0, PT, R0, UR6, PT ;  /* 0x0000000600007c0c */ /* 0x000fc6000bf06070 */
[----:B------:R-:W-:Y:S01]  /*135c0*/  BSSY B0, `(.L_x_2712) ;  /* 0x0000016000007945 */ /* 0x000fe20003800000 */
[----:B------:R-:W-:Y:S02]  /*135d0*/  ISETP.GE.U32.OR P0, PT, R2, R11, P0 ;  /* 0x0000000b0200720c */ /* 0x000fe40000706470 */
[----:B------:R-:W-:-:S11]  /*135e0*/  SHF.R.S32.HI R11, RZ, 0x1, R11 ;  /* 0x00000001ff0b7819 */ /* 0x000fd6000001140b */
[----:B--2---:R-:W-:Y:S05]  /*135f0*/  @P0 BRA `(.L_x_2713) ;  /* 0x0000000000480947 */ /* 0x004fea0003800000 */
[----:B------:R-:W-:-:S05]  /*13600*/  IMAD R0, R0, R40, R17 ;  /* 0x0000002800007224 */ /* 0x000fca00078e0211 */
[----:B------:R-:W-:-:S05]  /*13610*/  LEA R0, R0, UR4, 0x5 ;  /* 0x0000000400007c11 */ /* 0x000fca000f8e28ff */
[----:B------:R-:W2:Y:S04]  /*13620*/  LDS.128 R12, [R0] ;  /* 0x00000000000c7984 */ /* 0x000ea80000000c00 */
[----:B------:R-:W3:Y:S01]  /*13630*/  LDS.128 R36, [R0+0x10] ;  /* 0x0000100000247984 */ /* 0x000ee20000000c00 */
[C---:B--2---:R-:W-:Y:S02]  /*13640*/  DMUL R32, R34.reuse, R14 ;  /* 0x0000000e22207228 */ /* 0x044fe40000000000 */
[----:B------:R-:W-:Y:S02]  /*13650*/  DMUL R34, R34, R12 ;  /* 0x0000000c22227228 */ /* 0x000fe40000000000 */
[C---:B---3--:R-:W-:Y:S02]  /*13660*/  DMUL R20, R22.reuse, R38 ;  /* 0x0000002616147228 */ /* 0x048fe40000000000 */
[----:B------:R-:W-:-:S02]  /*13670*/  DMUL R22, R22, R36 ;  /* 0x0000002416167228 */ /* 0x000fc40000000000 */
[C---:B------:R-:W-:Y:S02]  /*13680*/  DFMA R32, R28.reuse, R12, -R32 ;  /* 0x0000000c1c20722b */ /* 0x040fe40000000820 */
[----:B------:R-:W-:Y:S02]  /*13690*/  DFMA R34, R28, R14, R34 ;  /* 0x0000000e1c22722b */ /* 0x000fe40000000022 */
[C---:B------:R-:W-:Y:S02]  /*136a0*/  DFMA R20, R24.reuse, R36, -R20 ;  /* 0x000000241814722b */ /* 0x040fe40000000814 */
[----:B------:R-:W-:-:S03]  /*136b0*/  DFMA R22, R24, R38, R22 ;  /* 0x000000261816722b */ /* 0x000fc60000000016 */
[----:B------:R2:W-:Y:S01]  /*136c0*/  STS.128 [R19], R32 ;  /* 0x0000002013007388 */ /* 0x0005e20000000c00 */
[----:B-1----:R-:W-:Y:S01]  /*136d0*/  MOV R28, R32 ;  /* 0x00000020001c7202 */ /* 0x002fe20000000f00 */
[----:B------:R-:W-:Y:S02]  /*136e0*/  IMAD.MOV.U32 R29, RZ, RZ, R33 ;  /* 0x000000ffff1d7224 */ /* 0x000fe400078e0021 */
[----:B------:R2:W-:Y:S01]  /*136f0*/  STS.128 [R19+0x10], R20 ;  /* 0x0000101413007388 */ /* 0x0005e20000000c00 */
[----:B------:R-:W-:Y:S02]  /*13700*/  MOV R24, R20 ;  /* 0x0000001400187202 */ /* 0x000fe40000000f00 */
[----:B------:R-:W-:-:S07]  /*13710*/  MOV R25, R21 ;  /* 0x0000001500197202 */ /* 0x000fce0000000f00 */
.L_x_2713:
[----:B------:R-:W-:Y:S05]  /*13720*/  BSYNC B0 ;  /* 0x0000000000007941 */ /* 0x000fea0003800000 */
.L_x_2712:
[----:B------:R-:W-:Y:S05]  /*13730*/  @P2 BRA `(.L_x_2714) ;  /* 0xfffffffc00902947 */ /* 0x000fea000383ffff */
.L_x_2711:
[----:B------:R-:W-:Y:S02]  /*13740*/  ULDC UR4, c[0x0][0x248] ;  /* 0x0000920000047ab9 */ /* 0x000fe40000000800 */
[----:B------:R-:W-:-:S13]  /*13750*/  ISETP.NE.AND P0, PT, RZ, UR4, PT ;  /* 0x00000004ff007c0c */ /* 0x000fda000bf05270 */
[----:B------:R-:W-:Y:S05]  /*13760*/  @!P0 BRA `(.L_x_2715) ;  /* 0x0000000400248947 */ /* 0x000fea0003800000 */
[----:B------:R-:W-:Y:S01]  /*13770*/  ISETP.GT.AND P0, PT, R40, 0x20, PT ;  /* 0x000000202800780c */ /* 0x000fe20003f04270 */
[----:B------:R-:W-:-:S12]  /*13780*/  IMAD.MOV.U32 R0, RZ, RZ, R40 ;  /* 0x000000ffff007224 */ /* 0x000fd800078e0028 */
[----:B------:R-:W-:Y:S05]  /*13790*/  @!P0 BRA `(.L_x_2716) ;  /* 0x00000000009c8947 */ /* 0x000fea0003800000 */
[----:B-1----:R-:W-:Y:S01]  /*137a0*/  MOV R30, R34 ;  /* 0x00000022001e7202 */ /* 0x002fe20000000f00 */
[----:B--2---:R-:W-:Y:S01]  /*137b0*/  IMAD.MOV.U32 R20, RZ, RZ, R24 ;  /* 0x000000ffff147224 */ /* 0x004fe200078e0018 */
[----:B------:R-:W-:Y:S02]  /*137c0*/  MOV R31, R35 ;  /* 0x00000023001f7202 */ /* 0x000fe40000000f00 */
[----:B------:R-:W-:Y:S02]  /*137d0*/  MOV R21, R25 ;  /* 0x0000001900157202 */ /* 0x000fe40000000f00 */
[----:B------:R-:W-:Y:S01]  /*137e0*/  LEA.HI R0, R40, R40, RZ, 0x1 ;  /* 0x0000002828007211 */ /* 0x000fe200078f08ff */
[----:B------:R3:W-:Y:S03]  /*137f0*/  STS.128 [R19], R28 ;  /* 0x0000001c13007388 */ /* 0x0007e60000000c00 */
[----:B------:R-:W-:Y:S01]  /*13800*/  SHF.R.S32.HI R2, RZ, 0x1, R0 ;  /* 0x00000001ff027819 */ /* 0x000fe20000011400 */
[----:B------:R3:W-:Y:S01]  /*13810*/  STS.128 [R19+0x10], R20 ;  /* 0x0000101413007388 */ /* 0x0007e20000000c00 */
[----:B------:R-:W-:-:S02]  /*13820*/  HFMA2.MMA R0, -RZ, RZ, 0, 1.9073486328125e-06 ;  /* 0x00000020ff007435 */ /* 0x000fc400000001ff */
[----:B------:R-:W-:-:S13]  /*13830*/  ISETP.GE.AND P0, PT, R2, 0x20, PT ;  /* 0x000000200200780c */ /* 0x000fda0003f06270 */
[----:B---3--:R-:W-:Y:S05]  /*13840*/  @!P0 BRA `(.L_x_2716) ;  /* 0x0000000000708947 */ /* 0x008fea0003800000 */
.L_x_2719:
[C---:B------:R-:W-:Y:S01]  /*13850*/  IMAD.IADD R0, R17.reuse, 0x1, R2 ;  /* 0x0000000111007824 */ /* 0x040fe200078e0202 */
[----:B------:R-:W-:Y:S04]  /*13860*/  BAR.SYNC.DEFER_BLOCKING 0x0 ;  /* 0x0000000000007b1d */ /* 0x000fe80000010000 */
[----:B------:R-:W-:Y:S02]  /*13870*/  ISETP.GE.U32.AND P0, PT, R0, R40, PT ;  /* 0x000000280000720c */ /* 0x000fe40003f06070 */
[----:B------:R-:W-:Y:S02]  /*13880*/  BSSY B0, `(.L_x_2717) ;  /* 0x0000014000007945 */ /* 0x000fe40003800000 */
[----:B------:R-:W-:-:S13]  /*13890*/  ISETP.GE.U32.OR P0, PT, R17, R2, P0 ;  /* 0x000000021100720c */ /* 0x000fda0000706470 */
[----:B-1----:R-:W-:Y:S05]  /*138a0*/  @P0 BRA `(.L_x_2718) ;  /* 0x0000000000440947 */ /* 0x002fea0003800000 */
[----:B------:R-:W-:-:S05]  /*138b0*/  LEA R0, R2, R19, 0x5 ;  /* 0x0000001302007211 */ /* 0x000fca00078e28ff */
[----:B------:R-:W1:Y:S04]  /*138c0*/  LDS.128 R12, [R0] ;  /* 0x00000000000c7984 */ /* 0x000e680000000c00 */
[----:B------:R-:W2:Y:S01]  /*138d0*/  LDS.128 R36, [R0+0x10] ;  /* 0x0000100000247984 */ /* 0x000ea20000000c00 */
[C---:B-1----:R-:W-:Y:S02]  /*138e0*/  DMUL R20, R34.reuse, R12 ;  /* 0x0000000c22147228 */ /* 0x042fe40000000000 */
[----:B------:R-:W-:Y:S02]  /*138f0*/  DMUL R10, R34, R14 ;  /* 0x0000000e220a7228 */ /* 0x000fe40000000000 */
[C---:B--2---:R-:W-:Y:S02]  /*13900*/  DMUL R30, R22.reuse, R36 ;  /* 0x00000024161e7228 */ /* 0x044fe40000000000 */
[----:B------:R-:W-:-:S02]  /*13910*/  DMUL R26, R22, R38 ;  /* 0x00000026161a7228 */ /* 0x000fc40000000000 */
[C---:B------:R-:W-:Y:S02]  /*13920*/  DFMA R34, R28.reuse, R14, R20 ;  /* 0x0000000e1c22722b */ /* 0x040fe40000000014 */
[----:B------:R-:W-:Y:S02]  /*13930*/  DFMA R32, R28, R12, -R10 ;  /* 0x0000000c1c20722b */ /* 0x000fe4000000080a */
[C---:B------:R-:W-:Y:S02]  /*13940*/  DFMA R22, R24.reuse, R38, R30 ;  /* 0x000000261816722b */ /* 0x040fe4000000001e */
[----:B------:R-:W-:-:S03]  /*13950*/  DFMA R20, R24, R36, -R26 ;  /* 0x000000241814722b */ /* 0x000fc6000000081a */
[----:B------:R1:W-:Y:S03]  /*13960*/  STS.128 [R19], R32 ;  /* 0x0000002013007388 */ /* 0x0003e60000000c00 */
[----:B------:R-:W-:Y:S01]  /*13970*/  MOV R28, R32 ;  /* 0x00000020001c7202 */ /* 0x000fe20000000f00 */
[----:B------:R1:W-:Y:S01]  /*13980*/  STS.128 [R19+0x10], R20 ;  /* 0x0000101413007388 */ /* 0x0003e20000000c00 */
[----:B------:R-:W-:Y:S02]  /*13990*/  IMAD.MOV.U32 R29, RZ, RZ, R33 ;  /* 0x000000ffff1d7224 */ /* 0x000fe400078e0021 */
[----:B------:R-:W-:Y:S02]  /*139a0*/  MOV R24, R20 ;  /* 0x0000001400187202 */ /* 0x000fe40000000f00 */
[----:B------:R-:W-:-:S07]  /*139b0*/  MOV R25, R21 ;  /* 0x0000001500197202 */ /* 0x000fce0000000f00 */
.L_x_2718:
[----:B------:R-:W-:Y:S05]  /*139c0*/  BSYNC B0 ;  /* 0x0000000000007941 */ /* 0x000fea0003800000 */
.L_x_2717:
[----:B------:R-:W-:-:S04]  /*139d0*/  SHF.R.S32.HI R2, RZ, 0x1, R2 ;  /* 0x00000001ff027819 */ /* 0x000fc80000011402 */
[----:B------:R-:W-:-:S13]  /*139e0*/  ISETP.GE.AND P0, PT, R2, 0x20, PT ;  /* 0x000000200200780c */ /* 0x000fda0003f06270 */
[----:B------:R-:W-:Y:S05]  /*139f0*/  @P0 BRA `(.L_x_2719) ;  /* 0xfffffffc00940947 */ /* 0x000fea000383ffff */
[----:B------:R-:W-:-:S07]  /*13a00*/  IMAD.MOV.U32 R0, RZ, RZ, 0x20 ;  /* 0x00000020ff007424 */ /* 0x000fce00078e00ff */
.L_x_2716:
[----:B------:R-:W-:Y:S01]  /*13a10*/  BAR.SYNC.DEFER_BLOCKING 0x0 ;  /* 0x0000000000007b1d */ /* 0x000fe20000010000 */
[----:B------:R-:W-:-:S13]  /*13a20*/  ISETP.GE.AND P0, PT, R0, 0x2, PT ;  /* 0x000000020000780c */ /* 0x000fda0003f06270 */
[----:B------:R-:W-:Y:S05]  /*13a30*/  @!P0 BRA `(.L_x_2715) ;  /* 0x0000000000708947 */ /* 0x000fea0003800000 */
[----:B------:R-:W-:-:S11]  /*13a40*/  HFMA2.MMA R17, -RZ, RZ, 0, 5.9604644775390625e-08 ;  /* 0x00000001ff117435 */ /* 0x000fd600000001ff */
.L_x_2720:
[----:B------:R-:W-:Y:S04]  /*13a50*/  SHFL.DOWN PT, R13, R35, R17, 0x1f ;  /* 0x08001f11230d7589 */ /* 0x000fe800000e0000 */
[----:B------:R-:W3:Y:S04]  /*13a60*/  SHFL.DOWN PT, R12, R34, R17, 0x1f ;  /* 0x08001f11220c7589 */ /* 0x000ee800000e0000 */
[----:B-1----:R-:W-:Y:S04]  /*13a70*/  SHFL.DOWN PT, R31, R23, R17, 0x1f ;  /* 0x08001f11171f7589 */ /* 0x002fe800000e0000 */
[----:B------:R-:W2:Y:S04]  /*13a80*/  SHFL.DOWN PT, R30, R22, R17, 0x1f ;  /* 0x08001f11161e7589 */ /* 0x000ea800000e0000 */
[----:B------:R-:W-:Y:S04]  /*13a90*/  SHFL.DOWN PT, R11, R29, R17, 0x1f ;  /* 0x08001f111d0b7589 */ /* 0x000fe800000e0000 */
[----:B------:R-:W1:Y:S04]  /*13aa0*/  SHFL.DOWN PT, R10, R28, R17, 0x1f ;  /* 0x08001f111c0a7589 */ /* 0x000e6800000e0000 */
[----:B------:R-:W-:Y:S04]  /*13ab0*/  SHFL.DOWN PT, R27, R25, R17, 0x1f ;  /* 0x08001f11191b7589 */ /* 0x000fe800000e0000 */
[----:B------:R4:W5:Y:S01]  /*13ac0*/  SHFL.DOWN PT, R26, R24, R17, 0x1f ;  /* 0x08001f11181a7589 */ /* 0x00096200000e0000 */
[----:B---3--:R-:W-:-:S02]  /*13ad0*/  DMUL R14, R12, R34 ;  /* 0x000000220c0e7228 */ /* 0x008fc40000000000 */
[----:B--2---:R-:W-:Y:S01]  /*13ae0*/  DMUL R32, R30, R22 ;  /* 0x000000161e207228 */ /* 0x004fe20000000000 */
[----:B----4-:R-:W-:-:S04]  /*13af0*/  SHF.L.U32 R17, R17, 0x1, RZ ;  /* 0x0000000111117819 */ /* 0x010fc800000006ff */
[----:B------:R-:W-:Y:S01]  /*13b00*/  ISETP.GE.AND P0, PT, R17, R0, PT ;  /* 0x000000001100720c */ /* 0x000fe20003f06270 */
[C---:B-1----:R-:W-:Y:S02]  /*13b10*/  DMUL R20, R10.reuse, R34 ;  /* 0x000000220a147228 */ /* 0x042fe40000000000 */
[----:B------:R-:W-:Y:S02]  /*13b20*/  DFMA R14, R10, R28, -R14 ;  /* 0x0000001c0a0e722b */ /* 0x000fe4000000080e */
[C---:B-----5:R-:W-:Y:S02]  /*13b30*/  DFMA R32, R26.reuse, R24, -R32 ;  /* 0x000000181a20722b */ /* 0x060fe40000000820 */
[----:B------:R-:W-:Y:S02]  /*13b40*/  DMUL R10, R26, R22 ;  /* 0x000000161a0a7228 */ /* 0x000fe40000000000 */
[----:B------:R-:W-:-:S04]  /*13b50*/  DFMA R34, R12, R28, R20 ;  /* 0x0000001c0c22722b */ /* 0x000fc80000000014 */
[----:B------:R-:W-:Y:S01]  /*13b60*/  IMAD.MOV.U32 R28, RZ, RZ, R14 ;  /* 0x000000ffff1c7224 */ /* 0x000fe200078e000e */
[----:B------:R-:W-:Y:S01]  /*13b70*/  MOV R29, R15 ;  /* 0x0000000f001d7202 */ /* 0x000fe20000000f00 */
[----:B------:R-:W-:Y:S01]  /*13b80*/  DFMA R22, R30, R24, R10 ;  /* 0x000000181e16722b */ /* 0x000fe2000000000a */
[----:B------:R-:W-:Y:S01]  /*13b90*/  MOV R24, R32 ;  /* 0x0000002000187202 */ /* 0x000fe20000000f00 */
[----:B------:R-:W-:Y:S01]  /*13ba0*/  IMAD.MOV.U32 R25, RZ, RZ, R33 ;  /* 0x000000ffff197224 */ /* 0x000fe200078e0021 */
[----:B------:R-:W-:Y:S08]  /*13bb0*/  @!P0 BRA `(.L_x_2720) ;  /* 0xfffffffc00a48947 */ /* 0x000ff0000383ffff */
[----:B------:R-:W-:Y:S01]  /*13bc0*/  MOV R28, R14 ;  /* 0x0000000e001c7202 */ /* 0x000fe20000000f00 */
[----:B------:R-:W-:Y:S01]  /*13bd0*/  IMAD.MOV.U32 R24, RZ, RZ, R32 ;  /* 0x000000ffff187224 */ /* 0x000fe200078e0020 */
[----:B------:R-:W-:Y:S02]  /*13be0*/  MOV R29, R15 ;  /* 0x0000000f001d7202 */ /* 0x000fe40000000f00 */
[----:B------:R-:W-:-:S07]  /*13bf0*/  MOV R25, R33 ;  /* 0x0000002100197202 */ /* 0x000fce0000000f00 */
.L_x_2715:
        /* <DEDUP_REMOVED lines=9> */
[----:B------:R-:W3:Y:S04]  /*13c90*/  LDG.E.128 R8, desc[UR60][R4.64] ;  /* 0x0000003c04087981 */ /* 0x000ee8000c1e1d00 */
[----:B------:R-:W4:Y:S01]  /*13ca0*/  LDG.E.128 R12, desc[UR60][R4.64+0x10] ;  /* 0x0000103c040c7981 */ /* 0x000f22000c1e1d00 */
[-C--:B---3--:R-:W-:Y:S02]  /*13cb0*/  DMUL R2, R34, R10.reuse ;  /* 0x0000000a22027228 */ /* 0x088fe40000000000 */
[----:B------:R-:W-:Y:S02]  /*13cc0*/  DMUL R10, R28, R10 ;  /* 0x0000000a1c0a7228 */ /* 0x000fe40000000000 */
[-C--:B----4-:R-:W-:Y:S02]  /*13cd0*/  DMUL R6, R22, R14.reuse ;  /* 0x0000000e16067228 */ /* 0x090fe40000000000 */
[----:B------:R-:W-:-:S02]  /*13ce0*/  DMUL R14, R24, R14 ;  /* 0x0000000e180e7228 */ /* 0x000fc40000000000 */
[-C--:B-1----:R-:W-:Y:S02]  /*13cf0*/  DFMA R28, R28, R8.reuse, -R2 ;  /* 0x000000081c1c722b */ /* 0x082fe40000000802 */
[----:B--2---:R-:W-:Y:S02]  /*13d00*/  DFMA R34, R34, R8, R10 ;  /* 0x000000082222722b */ /* 0x004fe4000000000a */
[-C--:B------:R-:W-:Y:S02]  /*13d10*/  DFMA R24, R24, R12.reuse, -R6 ;  /* 0x0000000c1818722b */ /* 0x080fe40000000806 */
[----:B------:R-:W-:-:S11]  /*13d20*/  DFMA R22, R22, R12, R14 ;  /* 0x0000000c1616722b */ /* 0x000fd6000000000e */
.L_x_2722:
[----:B------:R-:W-:Y:S05]  /*13d30*/  @!P1 BRA `(.L_x_2723) ;  /* 0x0000000000cc9947 */ /* 0x000fea0003800000 */
[----:B------:R-:W3:Y:S02]  /*13d40*/  LDC R17, c[0x0][0x63c] ;  /* 0x00018f00ff117b82 */ /* 0x000ee40000000800 */
[----:B---3--:R-:W-:-:S04]  /*13d50*/  ISETP.NE.AND P0, PT, R17, 0x1, PT ;  /* 0x000000011100780c */ /* 0x008fc80003f05270 */
[----:B------:R-:W-:-:S09]  /*13d60*/  P2R R0, PR, RZ, 0x1 ;  /* 0x00000001ff007803 */ /* 0x000fd20000000000 */
[----:B------:R-:W-:Y:S05]  /*13d70*/  @!P0 BRA `(.L_x_2724) ;  /* 0x0000000000408947 */ /* 0x000fea0003800000 */
[----:B------:R-:W-:Y:S01]  /*13d80*/  MOV R0, 0x660 ;  /* 0x0000066000007802 */ /* 0x000fe20000000f00 */
[----:B------:R-:W-:Y:S01]  /*13d90*/  ULDC.64 UR4, c[0x4][0x650] ;  /* 0x0101940000047ab9 */ /* 0x000fe20000000a00 */
[----:B------:R-:W-:Y:S01]  /*13da0*/  ULDC.64 UR6, c[0x4][0x640] ;  /* 0x0101900000067ab9 */ /* 0x000fe20000000a00 */
[----:B------:R-:W-:Y:S01]  /*13db0*/  MOV R4, UR4 ;  /* 0x0000000400047c02 */ /* 0x000fe20008000f00 */
[----:B------:R3:W4:Y:S01]  /*13dc0*/  LDC.64 R2, c[0x4][R0] ;  /* 0x0100000000027b82 */ /* 0x0007220000000a00 */
        /* <DEDUP_REMOVED lines=8> */
[----:B---3--:R-:W-:-:S07]  /*13e50*/  MOV R13, RZ ;  /* 0x000000ff000d7202 */ /* 0x008fce0000000f00 */
[----:B-12---:R-:W-:-:S07]  /*13e60*/  LEPC R20, `(.L_x_2724) ;  /* 0x000000001014794e */ /* 0x006fce0000000000 */
[----:B0---4-:R-:W-:Y:S05]  /*13e70*/  CALL.ABS.NOINC R2 ;  /* 0x0000000002007343 */ /* 0x011fea0003c00000 */
.L_x_2724:
[----:B------:R-:W-:Y:S01]  /*13e80*/  ULDC.64 UR4, c[0x0][0x608] ;  /* 0x0001820000047ab9 */ /* 0x000fe20000000a00 */
[----:B-1----:R-:W-:Y:S01]  /*13e90*/  IMAD.MOV.U32 R30, RZ, RZ, R34 ;  /* 0x000000ffff1e7224 */ /* 0x002fe200078e0022 */
[----:B------:R-:W-:Y:S02]  /*13ea0*/  IADD3 R18, P0, R18, UR4, RZ ;  /* 0x0000000412127c10 */ /* 0x000fe4000ff1e0ff */
[----:B------:R-:W-:Y:S02]  /*13eb0*/  MOV R31, R35 ;  /* 0x00000023001f7202 */ /* 0x000fe40000000f00 */
[----:B--2---:R-:W-:Y:S02]  /*13ec0*/  IADD3.X R19, RZ, UR5, RZ, P0, !PT ;  /* 0x00000005ff137c10 */ /* 0x004fe400087fe4ff */
[----:B------:R-:W-:-:S03]  /*13ed0*/  ISETP.NE.AND P6, PT, R17, 0x1, PT ;  /* 0x000000011100780c */ /* 0x000fc60003fc5270 */
[----:B------:R1:W-:Y:S10]  /*13ee0*/  STG.E.128 desc[UR60][R18.64], R28 ;  /* 0x0000001c12007986 */ /* 0x0003f4000c101d3c */
        /* <DEDUP_REMOVED lines=17> */
.L_x_2725:
[----:B------:R-:W-:Y:S01]  /*14000*/  ULDC.64 UR4, c[0x0][0x608] ;  /* 0x0001820000047ab9 */ /* 0x000fe20000000a00 */
[----:B------:R-:W-:Y:S01]  /*14010*/  MOV R20, R24 ;  /* 0x0000001800147202 */ /* 0x000fe20000000f00 */
[----:B------:R-:W-:Y:S01]  /*14020*/  IMAD.MOV.U32 R21, RZ, RZ, R25 ;  /* 0x000000ffff157224 */ /* 0x000fe200078e0019 */
[----:B------:R-:W-:-:S04]  /*14030*/  IADD3 R16, P0, R16, UR4, RZ ;  /* 0x0000000410107c10 */ /* 0x000fc8000ff1e0ff */
[----:B------:R-:W-:-:S05]  /*14040*/  IADD3.X R17, RZ, UR5, RZ, P0, !PT ;  /* 0x00000005ff117c10 */ /* 0x000fca00087fe4ff */
[----:B------:R-:W-:Y:S01]  /*14050*/  STG.E.128 desc[UR60][R16.64], R20 ;  /* 0x0000001410007986 */ /* 0x000fe2000c101d3c */
[----:B------:R-:W-:Y:S05]  /*14060*/  EXIT ;  /* 0x000000000000794d */ /* 0x000fea0003800000 */
.L_x_2723:
[----:B-1----:R-:W-:Y:S01]  /*14070*/  MOV R30, R34 ;  /* 0x00000022001e7202 */ /* 0x002fe20000000f00 */
[----:B------:R-:W-:Y:S01]  /*14080*/  IMAD.MOV.U32 R31, RZ, RZ, R35 ;  /* 0x000000ffff1f7224 */ /* 0x000fe200078e0023 */
[----:B--2---:R-:W-:Y:S02]  /*14090*/  MOV R20, R24 ;  /* 0x0000001800147202 */ /* 0x004fe40000000f00 */
[----:B------:R-:W-:Y:S02]  /*140a0*/  MOV R21, R25 ;  /* 0x0000001900157202 */ /* 0x000fe40000000f00 */
[----:B------:R-:W-:Y:S04]  /*140b0*/  STG.E.128 desc[UR60][R4.64], R28 ;  /* 0x0000001c04007986 */ /* 0x000fe8000c101d3c */
[----:B------:R-:W-:Y:S01]  /*140c0*/  STG.E.128 desc[UR60][R4.64+0x10], R20 ;  /* 0x0000101404007986 */ /* 0x000fe2000c101d3c */
[----:B------:R-:W-:Y:S05]  /*140d0*/  EXIT ;  /* 0x000000000000794d */ /* 0x000fea0003800000 */
.L_x_2721:
        /* <DEDUP_REMOVED lines=14> */
.L_x_2726:
        /* <DEDUP_REMOVED lines=21> */
.L_x_2728:
[----:B------:R-:W-:Y:S01]  /*14310*/  ULDC.64 UR4, c[0x0][0x608] ;  /* 0x0001820000047ab9 */ /* 0x000fe20000000a00 */
[----:B-1----:R-:W-:Y:S02]  /*14320*/  MOV R30, R34 ;  /* 0x00000022001e7202 */ /* 0x002fe40000000f00 */
[----:B------:R-:W-:Y:S02]  /*14330*/  IADD3 R18, P0, R18, UR4, RZ ;  /* 0x0000000412127c10 */ /* 0x000fe4000ff1e0ff */
[----:B------:R-:W-:Y:S02]  /*14340*/  MOV R31, R35 ;  /* 0x00000023001f7202 */ /* 0x000fe40000000f00 */
[----:B------:R-:W-:Y:S01]  /*14350*/  ISETP.NE.AND P6, PT, R17, 0x1, PT ;  /* 0x000000011100780c */ /* 0x000fe20003fc5270 */
[----:B--2---:R-:W-:-:S05]  /*14360*/  IMAD.X R19, RZ, RZ, UR5, P0 ;  /* 0x00000005ff137e24 */ /* 0x004fca00080e06ff */
[----:B------:R1:W-:Y:S07]  /*14370*/  STG.E.128 desc[UR60][R18.64], R28 ;  /* 0x0000001c12007986 */ /* 0x0003ee000c101d3c */
[----:B------:R-:W-:Y:S05]  /*14380*/  @!P6 BRA `(.L_x_2729) ;  /* 0x000000000040e947 */ /* 0x000fea0003800000 */
[----:B------:R-:W-:Y:S01]  /*14390*/  MOV R0, 0x660 ;  /* 0x0000066000007802 */ /* 0x000fe20000000f00 */
[----:B------:R-:W-:Y:S01]  /*143a0*/  ULDC.64 UR4, c[0x4][0x650] ;  /* 0x0101940000047ab9 */ /* 0x000fe20000000a00 */
[----:B------:R-:W-:Y:S01]  /*143b0*/  ULDC.64 UR6, c[0x4][0x400] ;  /* 0x0101000000067ab9 */ /* 0x000fe20000000a00 */
[----:B------:R-:W-:Y:S01]  /*143c0*/  IMAD.U32 R4, RZ, RZ, UR4 ;  /* 0x00000004ff047e24 */ /* 0x000fe2000f8e00ff */
[----:B------:R2:W3:Y:S01]  /*143d0*/  LDC.64 R2, c[0x4][R0] ;  /* 0x0100000000027b82 */ /* 0x0004e20000000a00 */
        /* <DEDUP_REMOVED lines=11> */
.L_x_2729:
[----:B------:R-:W-:Y:S01]  /*14490*/  ULDC.64 UR4, c[0x0][0x608] ;  /* 0x0001820000047ab9 */ /* 0x000fe20000000a00 */
[----:B------:R-:W-:Y:S01]  /*144a0*/  IMAD.MOV.U32 R20, RZ, RZ, R24 ;  /* 0x000000ffff147224 */ /* 0x000fe200078e0018 */
[----:B------:R-:W-:Y:S02]  /*144b0*/  IADD3 R16, P0, R16, UR4, RZ ;  /* 0x0000000410107c10 */ /* 0x000fe4000ff1e0ff */
[----:B------:R-:W-:Y:S02]  /*144c0*/  MOV R21, R25 ;  /* 0x0000001900157202 */ /* 0x000fe40000000f00 */
[----:B------:R-:W-:-:S05]  /*144d0*/  IADD3.X R17, RZ, UR5, RZ, P0, !PT ;  /* 0x00000005ff117c10 */ /* 0x000fca00087fe4ff */
[----:B------:R-:W-:Y:S01]  /*144e0*/  STG.E.128 desc[UR60][R16.64], R20 ;  /* 0x0000001410007986 */ /* 0x000fe2000c101d3c */
[----:B------:R-:W-:Y:S05]  /*144f0*/  EXIT ;  /* 0x000000000000794d */ /* 0x000fea0003800000 */
.L_x_2727:
[----:B-1----:R-:W-:Y:S01]  /*14500*/  IMAD.MOV.U32 R30, RZ, RZ, R34 ;  /* 0x000000ffff1e7224 */ /* 0x002fe200078e0022 */
[----:B------:R-:W-:Y:S01]  /*14510*/  MOV R31, R35 ;  /* 0x00000023001f7202 */ /* 0x000fe20000000f00 */
[----:B--2---:R-:W-:Y:S01]  /*14520*/  IMAD.MOV.U32 R21, RZ, RZ, R25 ;  /* 0x000000ffff157224 */ /* 0x004fe200078e0019 */
[----:B------:R-:W-:-:S03]  /*14530*/  MOV R20, R24 ;  /* 0x0000001800147202 */ /* 0x000fc60000000f00 */
[----:B------:R-:W-:Y:S04]  /*14540*/  STG.E.128 desc[UR60][R6.64], R28 ;  /* 0x0000001c06007986 */ /* 0x000fe8000c101d3c */
[----:B------:R-:W-:Y:S01]  /*14550*/  STG.E.128 desc[UR60][R8.64], R20 ;  /* 0x0000001408007986 */ /* 0x000fe2000c101d3c */
[----:B------:R-:W-:Y:S05]  /*14560*/  EXIT ;  /* 0x000000000000794d */ /* 0x000fea0003800000 */
.L_x_2695:
        /* <DEDUP_REMOVED lines=19> */
[----:B------:R-:W2:Y:S04]  /*146a0*/  LDG.E.128 R8, desc[UR60][R4.64] ;  /* 0x0000003c04087981 */ /* 0x000ea8000c1e1d00 */
[----:B------:R-:W3:Y:S01]  /*146b0*/  LDG.E.128 R12, desc[UR60][R4.64+0x10] ;  /* 0x0000103c040c7981 */ /* 0x000ee2000c1e1d00 */
[-C--:B--2---:R-:W-:Y:S02]  /*146c0*/  DMUL R2, R30, R10.reuse ;  /* 0x0000000a1e027228 */ /* 0x084fe40000000000 */
[----:B------:R-:W-:Y:S02]  /*146d0*/  DMUL R10, R32, R10 ;  /* 0x0000000a200a7228 */ /* 0x000fe40000000000 */
[-C--:B---3--:R-:W-:Y:S02]  /*146e0*/  DMUL R6, R74, R14.reuse ;  /* 0x0000000e4a067228 */ /* 0x088fe40000000000 */
[----:B------:R-:W-:-:S02]  /*146f0*/  DMUL R14, R24, R14 ;  /* 0x0000000e180e7228 */ /* 0x000fc40000000000 */
[-C--:B------:R-:W-:Y:S02]  /*14700*/  DFMA R32, R32, R8.reuse, -R2 ;  /* 0x000000082020722b */ /* 0x080fe40000000802 */
[----:B------:R-:W-:Y:S02]  /*14710*/  DFMA R30, R30, R8, R10 ;  /* 0x000000081e1e722b */ /* 0x000fe4000000000a */
[-C--:B------:R-:W-:Y:S02]  /*14720*/  DFMA R24, R24, R12.reuse, -R6 ;  /* 0x0000000c1818722b */ /* 0x080fe40000000806 */
[----:B------:R-:W-:-:S11]  /*14730*/  DFMA R74, R74, R12, R14 ;  /* 0x0000000c4a4a722b */ /* 0x000fd6000000000e */
.L_x_2731:
        /* <DEDUP_REMOVED lines=21> */
.L_x_2733:
[----:B------:R-:W-:Y:S01]  /*14890*/  ULDC.64 UR4, c[0x0][0x608] ;  /* 0x0001820000047ab9 */ /* 0x000fe20000000a00 */
[----:B------:R-:W-:Y:S02]  /*148a0*/  MOV R28, R32 ;  /* 0x00000020001c7202 */ /* 0x000fe40000000f00 */
[----:B------:R-:W-:Y:S02]  /*148b0*/  IADD3 R18, P0, R18, UR4, RZ ;  /* 0x0000000412127c10 */ /* 0x000fe4000ff1e0ff */
[----:B------:R-:W-:Y:S02]  /*148c0*/  MOV R29, R33 ;  /* 0x00000021001d7202 */ /* 0x000fe40000000f00 */
[----:B------:R-:W-:Y:S01]  /*148d0*/  ISETP.NE.AND P6, PT, R17, 0x1, PT ;  /* 0x000000011100780c */ /* 0x000fe20003fc5270 */
[----:B------:R-:W-:-:S05]  /*148e0*/  IMAD.X R19, RZ, RZ, UR5, P0 ;  /* 0x00000005ff137e24 */ /* 0x000fca00080e06ff */
[----:B------:R1:W-:Y:S07]  /*148f0*/  STG.E.128 desc[UR60][R18.64], R28 ;  /* 0x0000001c12007986 */ /* 0x0003ee000c101d3c */
        /* <DEDUP_REMOVED lines=14> */
[----:B--2---:R-:W-:-:S07]  /*149e0*/  MOV R12, 0x1 ;  /* 0x00000001000c7802 */ /* 0x004fce0000000f00 */
[----:B------:R-:W-:-:S07]  /*149f0*/  LEPC R20, `(.L_x_2734) ;  /* 0x000000001014794e */ /* 0x000fce0000000000 */
[----:B01-3--:R-:W-:Y:S05]  /*14a00*/  CALL.ABS.NOINC R2 ;  /* 0x0000000002007343 */ /* 0x00bfea0003c00000 */
.L_x_2734:
[----:B------:R-:W-:Y:S01]  /*14a10*/  ULDC.64 UR4, c[0x0][0x608] ;  /* 0x0001820000047ab9 */ /* 0x000fe20000000a00 */
[----:B------:R-:W-:Y:S01]  /*14a20*/  MOV R26, R74 ;  /* 0x0000004a001a7202 */ /* 0x000fe20000000f00 */
[----:B------:R-:W-:Y:S01]  /*14a30*/  IMAD.MOV.U32 R27, RZ, RZ, R75 ;  /* 0x000000ffff1b7224 */ /* 0x000fe200078e004b */
[----:B------:R-:W-:-:S04]  /*14a40*/  IADD3 R16, P0, R16, UR4, RZ ;  /* 0x0000000410107c10 */ /* 0x000fc8000ff1e0ff */
[----:B------:R-:W-:-:S05]  /*14a50*/  IADD3.X R17, RZ, UR5, RZ, P0, !PT ;  /* 0x00000005ff117c10 */ /* 0x000fca00087fe4ff */
[----:B------:R-:W-:Y:S01]  /*14a60*/  STG.E.128 desc[UR60][R16.64], R24 ;  /* 0x0000001810007986 */ /* 0x000fe2000c101d3c */
[----:B------:R-:W-:Y:S05]  /*14a70*/  EXIT ;  /* 0x000000000000794d */ /* 0x000fea0003800000 */
.L_x_2732:
[----:B------:R-:W-:Y:S01]  /*14a80*/  MOV R28, R32 ;  /* 0x00000020001c7202 */ /* 0x000fe20000000f00 */
[----:B------:R-:W-:Y:S01]  /*14a90*/  IMAD.MOV.U32 R26, RZ, RZ, R74 ;  /* 0x000000ffff1a7224 */ /* 0x000fe200078e004a */
[----:B------:R-:W-:Y:S02]  /*14aa0*/  MOV R29, R33 ;  /* 0x00000021001d7202 */ /* 0x000fe40000000f00 */
[----:B------:R-:W-:-:S03]  /*14ab0*/  MOV R27, R75 ;  /* 0x0000004b001b7202 */ /* 0x000fc60000000f00 */
[----:B------:R-:W-:Y:S04]  /*14ac0*/  STG.E.128 desc[UR60][R4.64], R28 ;  /* 0x0000001c04007986 */ /* 0x000fe8000c101d3c */
[----:B------:R-:W-:Y:S01]  /*14ad0*/  STG.E.128 desc[UR60][R4.64+0x10], R24 ;  /* 0x0000101804007986 */ /* 0x000fe2000c101d3c */
[----:B------:R-:W-:Y:S05]  /*14ae0*/  EXIT ;  /* 0x000000000000794d */ /* 0x000fea0003800000 */
.L_x_2730:
        /* <DEDUP_REMOVED lines=14> */
.L_x_2735:
        /* <DEDUP_REMOVED lines=21> */
.L_x_2737:
[----:B------:R-:W-:Y:S01]  /*14d20*/  ULDC.64 UR4, c[0x0][0x608] ;  /* 0x0001820000047ab9 */ /* 0x000fe20000000a00 */
[----:B------:R-:W-:Y:S01]  /*14d30*/  MOV R28, R32 ;  /* 0x00000020001c7202 */ /* 0x000fe20000000f00 */
[----:B------:R-:W-:Y:S01]  /*14d40*/  IMAD.MOV.U32 R29, RZ, RZ, R33 ;  /* 0x000000ffff1d7224 */ /* 0x000fe200078e0021 */
[----:B------:R-:W-:Y:S02]  /*14d50*/  IADD3 R18, P0, R18, UR4, RZ ;  /* 0x0000000412127c10 */ /* 0x000fe4000ff1e0ff */
[----:B------:R-:W-:Y:S02]  /*14d60*/  ISETP.NE.AND P6, PT, R17, 0x1, PT ;  /* 0x000000011100780c */ /* 0x000fe40003fc5270 */
[----:B------:R-:W-:-:S05]  /*14d70*/  IADD3.X R19, RZ, UR5, RZ, P0, !PT ;  /* 0x00000005ff137c10 */ /* 0x000fca00087fe4ff */
[----:B------:R1:W-:Y:S06]  /*14d80*/  STG.E.128 desc[UR60][R18.64], R28 ;  /* 0x0000001c12007986 */ /* 0x0003ec000c101d3c */
        /* <DEDUP_REMOVED lines=17> */
.L_x_2738:
[----:B------:R-:W-:Y:S01]  /*14ea0*/  ULDC.64 UR4, c[0x0][0x608] ;  /* 0x0001820000047ab9 */ /* 0x000fe20000000a00 */
[----:B------:R-:W-:Y:S01]  /*14eb0*/  IMAD.MOV.U32 R26, RZ, RZ, R74 ;  /* 0x000000ffff1a7224 */ /* 0x000fe200078e004a */
[----:B------:R-:W-:Y:S02]  /*14ec0*/  IADD3 R16, P0, R16, UR4, RZ ;  /* 0x0000000410107c10 */ /* 0x000fe4000ff1e0ff */
[----:B------:R-:W-:Y:S02]  /*14ed0*/  MOV R27, R75 ;  /* 0x0000004b001b7202 */ /* 0x000fe40000000f00 */
[----:B------:R-:W-:-:S05]  /*14ee0*/  IADD3.X R17, RZ, UR5, RZ, P0, !PT ;  /* 0x00000005ff117c10 */ /* 0x000fca00087fe4ff */
[----:B------:R-:W-:Y:S01]  /*14ef0*/  STG.E.128 desc[UR60][R16.64], R24 ;  /* 0x0000001810007986 */ /* 0x000fe2000c101d3c */
[----:B------:R-:W-:Y:S05]  /*14f00*/  EXIT ;  /* 0x000000000000794d */ /* 0x000fea0003800000 */
.L_x_2736:
[----:B------:R-:W-:Y:S01]  /*14f10*/  MOV R28, R32 ;  /* 0x00000020001c7202 */ /* 0x000fe20000000f00 */
[----:B------:R-:W-:Y:S01]  /*14f20*/  IMAD.MOV.U32 R29, RZ, RZ, R33 ;  /* 0x000000ffff1d7224 */ /* 0x000fe200078e0021 */
[----:B------:R-:W-:Y:S02]  /*14f30*/  MOV R26, R74 ;  /* 0x0000004a001a7202 */ /* 0x000fe40000000f00 */
[----:B------:R-:W-:Y:S02]  /*14f40*/  MOV R27, R75 ;  /* 0x0000004b001b7202 */ /* 0x000fe40000000f00 */
[----:B------:R-:W-:Y:S04]  /*14f50*/  STG.E.128 desc[UR60][R6.64], R28 ;  /* 0x0000001c06007986 */ /* 0x000fe8000c101d3c */
[----:B------:R-:W-:Y:S01]  /*14f60*/  STG.E.128 desc[UR60][R20.64], R24 ;  /* 0x0000001814007986 */ /* 0x000fe2000c101d3c */
[----:B------:R-:W-:Y:S05]  /*14f70*/  EXIT ;  /* 0x000000000000794d */ /* 0x000fea0003800000 */
.L_x_2739:
        /* <DEDUP_REMOVED lines=16> */
.L_x_8783:


//--------------------- .text._ZN2at6native13reduce_kernelILi64ELi4ENS0_8ReduceOpIN3c107complexIdEENS0_14func_wrapper_tIS5_NS0_55_GLOBAL__N__0955718d_22_SparseCsrTensorMath_cu_868dd54514ReductionMulOpIS5_EEEEjS5_Li4ELi4EEEEEvT1_ --------------------------
	.section	.text._ZN2at6native13reduce_kernelILi64ELi4ENS0_8ReduceOpIN3c107complexIdEENS0_14func_wrapper_tIS5_NS0_55_GLOBAL__N__0955718d_22_SparseCsrTensorMath_cu_868dd54514ReductionMulOpIS5_EEEEjS5_Li4ELi4EEEEEvT1_,"ax",@progbits
	.align	128
.text._ZN2at6native13reduce_kernelILi64ELi4ENS0_8ReduceOpIN3c107complexIdEENS0_14func_wrapper_tIS5_NS0_55_GLOBAL__N__0955718d_22_SparseCsrTensorMath_cu_868dd54514ReductionMulOpIS5_EEEEjS5_Li4ELi4EEEEEvT1_:
        .type           _ZN2at6native13reduce_kernelILi64ELi4ENS0_8ReduceOpIN3c107complexIdEENS0_14func_wrapper_tIS5_NS0_55_GLOBAL__N__0955718d_22_SparseCsrTensorMath_cu_868dd54514ReductionMulOpIS5_EEEEjS5_Li4ELi4EEEEEvT1_,@function
        .size           _ZN2at6native13reduce_kernelILi64ELi4ENS0_8ReduceOpIN3c107complexIdEENS0_14func_wrapper_tIS5_NS0_55_GLOBAL__N__0955718d_22_SparseCsrTensorMath_cu_868dd54514ReductionMulOpIS5_EEEEjS5_Li4ELi4EEEEEvT1_,(.L_x_8784 - _ZN2at6native13reduce_kernelILi64ELi4ENS0_8ReduceOpIN3c107complexIdEENS0_14func_wrapper_tIS5_NS0_55_GLOBAL__N__0955718d_22_SparseCsrTensorMath_cu_868dd54514ReductionMulOpIS5_EEEEjS5_Li4ELi4EEEEEvT1_)
        .other          _ZN2at6native13reduce_kernelILi64ELi4ENS0_8ReduceOpIN3c107complexIdEENS0_14func_wrapper_tIS5_NS0_55_GLOBAL__N__0955718d_22_SparseCsrTensorMath_cu_868dd54514ReductionMulOpIS5_EEEEjS5_Li4ELi4EEEEEvT1_,@"STO_CUDA_ENTRY STV_DEFAULT"
_ZN2at6native13reduce_kernelILi64ELi4ENS0_8ReduceOpIN3c107complexIdEENS0_14func_wrapper_tIS5_NS0_55_GLOBAL__N__0955718d_22_SparseCsrTensorMath_cu_868dd54514ReductionMulOpIS5_EEEEjS5_Li4ELi4EEEEEvT1_:
        /* <DEDUP_REMOVED lines=17> */
[----:B------:R-:W-:-:S03]  /*0110*/  ULDC UR4, c[0x0][0x410] ;  /* 0x0001040000047ab9 */ /* 0x000fc60000000800 */
[----:B------:R-:W-:-:S04]  /*0120*/  IMAD.SHL.U32 R3, R0, 0x4, RZ ;  /* 0x0000000400037824 */ /* 0x000fc800078e00ff */
        /* <DEDUP_REMOVED lines=269> */
.L_x_2740:
        /* <DEDUP_REMOVED lines=44> */
[----:B------:R-:W-:Y:S01]  /*14c0*/  IMAD.U32 R6, RZ, RZ, UR4 ;  /* 0x00000004ff067e24 */ /* 0x000fe2000f8e00ff */
[----:B------:R-:W-:Y:S01]  /*14d0*/  MOV R7, UR5 ;  /* 0x0000000500077c02 */ /* 0x000fe20008000f00 */
[----:B------:R-:W-:Y:S01]  /*14e0*/  IMAD.U32 R10, RZ, RZ, UR6 ;  /* 0x00000006ff0a7e24 */ /* 0x000fe2000f8e00ff */
[----:B------:R-:W-:Y:S01]  /*14f0*/  MOV R11, UR7 ;  /* 0x00000007000b7c02 */ /* 0x000fe20008000f00 */
[----:B------:R-:W-:-:S02]  /*1500*/  IMAD.MOV.U32 R8, RZ, RZ, 0x1e3 ;  /* 0x000001e3ff087424 */ /* 0x000fc400078e00ff */
[----:B0-----:R-:W-:-:S07]  /*1510*/  IMAD.MOV.U32 R13, RZ, RZ, RZ ;  /* 0x000000ffff0d7224 */ /* 0x001fce00078e00ff */
[----:B------:R-:W-:-:S07]  /*1520*/  LEPC R20, `(.L_x_2744) ;  /* 0x000000001014794e */ /* 0x000fce0000000000 */
[----:B-1----:R-:W-:Y:S05]  /*1530*/  CALL.ABS.NOINC R2 ;  /* 0x0000000002007343 */ /* 0x002fea0003c00000 */
.L_x_2744:
[----:B------:R-:W0:Y:S01]  /*1540*/  LDC.64 R12, c[0x0][0x220] ;  /* 0x00008800ff0c7b82 */ /* 0x000e220000000a00 */
[----:B------:R-:W-:Y:S01]  /*1550*/  SHF.R.U64 R0, R18, 0x4, R19 ;  /* 0x0000000412007819 */ /* 0x000fe20000001213 */
[----:B------:R-:W-:Y:S01]  /*1560*/  ULDC UR4, c[0x0][0x234] ;  /* 0x00008d0000047ab9 */ /* 0x000fe20000000800 */
[----:B------:R-:W-:Y:S02]  /*1570*/  BSSY B0, `(.L_x_2745) ;  /* 0x0000030000007945 */ /* 0x000fe40003800000 */
[----:B------:R-:W-:Y:S02]  /*1580*/  LOP3.LUT R14, R0, 0x3, RZ, 0xc0, !PT ;  /* 0x00000003000e7812 */ /* 0x000fe400078ec0ff */
[----:B------:R-:W-:Y:S01]  /*1590*/  MOV R0, UR4 ;  /* 0x0000000400007c02 */ /* 0x000fe20008000f00 */
[----:B------:R-:W1:Y:S01]  /*15a0*/  LDC.64 R6, c[0x0][0x228] ;  /* 0x00008a00ff067b82 */ /* 0x000e620000000a00 */
[----:B------:R-:W-:Y:S01]  /*15b0*/  ISETP.NE.AND P0, PT, R14, RZ, PT ;  /* 0x000000ff0e00720c */ /* 0x000fe20003f05270 */
[----:B0-----:R-:W-:Y:S01]  /*15c0*/  IMAD.MOV.U32 R2, RZ, RZ, R12 ;  /* 0x000000ffff027224 */ /* 0x001fe200078e000c */
[----:B------:R-:W-:Y:S01]  /*15d0*/  MOV R3, R13 ;  /* 0x0000000d00037202 */ /* 0x000fe20000000f00 */
[----:B-1----:R-:W-:Y:S01]  /*15e0*/  IMAD.MOV.U32 R4, RZ, RZ, R6 ;  /* 0x000000ffff047224 */ /* 0x002fe200078e0006 */
[----:B------:R-:W-:-:S09]  /*15f0*/  MOV R5, R7 ;  /* 0x0000000700057202 */ /* 0x000fd20000000f00 */
        /* <DEDUP_REMOVED lines=17> */
.L_x_2750:
[----:B------:R-:W-:Y:S05]  /*1710*/  BSYNC B2 ;  /* 0x0000000000027941 */ /* 0x000fea0003800000 */
.L_x_2749:
        /* <DEDUP_REMOVED lines=14> */
.L_x_2748:
[----:B------:R-:W-:Y:S05]  /*1800*/  BSYNC B1 ;  /* 0x0000000000017941 */ /* 0x000fea0003800000 */
.L_x_2747:
[----:B------:R-:W0:Y:S01]  /*1810*/  LDC R11, c[0x0][0x234] ;  /* 0x00008d00ff0b7b82 */ /* 0x000e220000000800 */
[----:B------:R-:W-:-:S04]  /*1820*/  IADD3 R9, P0, -R14, 0x4, RZ ;  /* 0x000000040e097810 */ /* 0x000fc80007f1e1ff */
[----:B------:R-:W-:Y:S01]  /*1830*/  LEA R18, P1, R9, R18, 0x4 ;  /* 0x0000001209127211 */ /* 0x000fe200078220ff */
[----:B------:R-:W-:-:S05]  /*1840*/  IMAD.X R8, RZ, RZ, -0x1, P0 ;  /* 0xffffffffff087424 */ /* 0x000fca00000e06ff */
[----:B------:R-:W-:Y:S02]  /*1850*/  LEA.HI.X R19, R9, R19, R8, 0x4, P1 ;  /* 0x0000001309137211 */ /* 0x000fe400008f2408 */
[----:B0-----:R-:W-:-:S07]  /*1860*/  IADD3 R0, R14, -0x4, R11 ;  /* 0xfffffffc0e007810 */ /* 0x001fce0007ffe00b */
.L_x_2746:
[----:B------:R-:W-:Y:S05]  /*1870*/  BSYNC B0 ;  /* 0x0000000000007941 */ /* 0x000fea0003800000 */
.L_x_2745:
[----:B------:R-:W0:Y:S01]  /*1880*/  LDC.64 R48, c[0x0][0x248] ;  /* 0x00009200ff307b82 */ /* 0x000e220000000a00 */
[----:B------:R-:W-:Y:S01]  /*1890*/  BSSY B0, `(.L_x_2751) ;  /* 0x0000042000007945 */ /* 0x000fe20003800000 */
[----:B------:R-:W-:Y:S01]  /*18a0*/  MOV R112, R12 ;  /* 0x0000000c00707202 */ /* 0x000fe20000000f00 */
[----:B------:R-:W-:Y:S01]  /*18b0*/  IMAD.MOV.U32 R113, RZ, RZ, R13 ;  /* 0x000000ffff717224 */ /* 0x000fe200078e000d */
[----:B------:R-:W-:Y:S01]  /*18c0*/  MOV R46, R6 ;  /* 0x00000006002e7202 */ /* 0x000fe20000000f00 */
[--C-:B------:R-:W-:Y:S01]  /*18d0*/  IMAD.MOV.U32 R47, RZ, RZ, R7.reuse ;  /* 0x000000ffff2f7224 */ /* 0x100fe200078e0007 */
[----:B------:R-:W-:Y:S01]  /*18e0*/  MOV R8, R12 ;  /* 0x0000000c00087202 */ /* 0x000fe20000000f00 */
[----:B------:R-:W-:Y:S01]  /*18f0*/  IMAD.MOV.U32 R11, RZ, RZ, R7 ;  /* 0x000000ffff0b7224 */ /* 0x000fe200078e0007 */
[----:B------:R-:W1:Y:S01]  /*1900*/  LDC R44, c[0x0][0x250] ;  /* 0x00009400ff2c7b82 */ /* 0x000e620000000800 */
[----:B------:R-:W-:Y:S01]  /*1910*/  MOV R10, R6 ;  /* 0x00000006000a7202 */ /* 0x000fe20000000f00 */
[----:B0-----:R-:W-:-:S04]  /*1920*/  IMAD R48, R23, R48, RZ ;  /* 0x0000003017307224 */ /* 0x001fc800078e02ff */
[----:B------:R-:W-:-:S04]  /*1930*/  IMAD R9, R22, R49, R48 ;  /* 0x0000003116097224 */ /* 0x000fc800078e0230 */
[----:B-1----:R-:W-:-:S05]  /*1940*/  IMAD R45, R16, R44, R9 ;  /* 0x0000002c102d7224 */ /* 0x002fca00078e0209 */
[----:B------:R-:W-:-:S04]  /*1950*/  LEA R9, R45, 0x3, 0x2 ;  /* 0x000000032d097811 */ /* 0x000fc800078e10ff */
[----:B------:R-:W-:Y:S01]  /*1960*/  ISETP.GE.U32.AND P0, PT, R9, R0, PT ;  /* 0x000000000900720c */ /* 0x000fe20003f06070 */
[----:B------:R-:W-:-:S12]  /*1970*/  IMAD.MOV.U32 R9, RZ, RZ, R13 ;  /* 0x000000ffff097224 */ /* 0x000fd800078e000d */
[----:B------:R-:W-:Y:S05]  /*1980*/  @P0 BRA `(.L_x_2752) ;  /* 0x0000000000c80947 */ /* 0x000fea0003800000 */
[----:B------:R-:W-:Y:S01]  /*1990*/  BSSY B1, `(.L_x_2753) ;  /* 0x000002b000017945 */ /* 0x000fe20003800000 */
        /* <DEDUP_REMOVED lines=8> */
.L_x_2754:
[----:B------:R-:W-:Y:S01]  /*1a20*/  IMAD.WIDE.U32 R20, R45, 0x40, R18 ;  /* 0x000000402d147825 */ /* 0x000fe200078e0012 */
[----:B------:R-:W-:-:S04]  /*1a30*/  ULDC UR4, c[0x0][0x23c] ;  /* 0x00008f0000047ab9 */ /* 0x000fc80000000800 */
[----:B------:R-:W2:Y:S04]  /*1a40*/  LDG.E.128 R24, desc[UR60][R20.64] ;  /* 0x0000003c14187981 */ /* 0x000ea8000c1e1d00 */
[----:B------:R-:W3:Y:S04]  /*1a50*/  LDG.E.128 R28, desc[UR60][R20.64+0x10] ;  /* 0x0000103c141c7981 */ /* 0x000ee8000c1e1d00 */
[----:B------:R-:W4:Y:S04]  /*1a60*/  LDG.E.128 R32, desc[UR60][R20.64+0x20] ;  /* 0x0000203c14207981 */ /* 0x000f28000c1e1d00 */
[----:B------:R0:W5:Y:S01]  /*1a70*/  LDG.E.128 R36, desc[UR60][R20.64+0x30] ;  /* 0x0000303c14247981 */ /* 0x000162000c1e1d00 */
[----:B------:R-:W-:-:S04]  /*1a80*/  IADD3 R45, R45, UR4, RZ ;  /* 0x000000042d2d7c10 */ /* 0x000fc8000fffe0ff */
[----:B0-----:R-:W-:-:S04]  /*1a90*/  LEA R21, R45, 0x3, 0x2 ;  /* 0x000000032d157811 */ /* 0x001fc800078e10ff */
[----:B------:R-:W-:Y:S01]  /*1aa0*/  ISETP.GE.U32.AND P0, PT, R21, R0, PT ;  /* 0x000000001500720c */ /* 0x000fe20003f06070 */
[-C--:B--2---:R-:W-:Y:S02]  /*1ab0*/  DMUL R40, R26, R4.reuse ;  /* 0x000000041a287228 */ /* 0x084fe40000000000 */
[----:B------:R-:W-:Y:S02]  /*1ac0*/  DMUL R4, R24, R4 ;  /* 0x0000000418047228 */ /* 0x000fe40000000000 */
[-C--:B---3--:R-:W-:Y:S02]  /*1ad0*/  DMUL R42, R30, R10.reuse ;  /* 0x0000000a1e2a7228 */ /* 0x088fe40000000000 */
[----:B------:R-:W-:Y:S02]  /*1ae0*/  DMUL R10, R28, R10 ;  /* 0x0000000a1c0a7228 */ /* 0x000fe40000000000 */
[----:B------:R-:W-:Y:S02]  /*1af0*/  DFMA R40, R24, R14, -R40 ;  /* 0x0000000e1828722b */ /* 0x000fe40000000828 */
[----:B----4-:R-:W-:-:S02]  /*1b00*/  DMUL R24, R34, R6 ;  /* 0x0000000622187228 */ /* 0x010fc40000000000 */
[----:B------:R-:W-:Y:S02]  /*1b10*/  DFMA R42, R28, R12, -R42 ;  /* 0x0000000c1c2a722b */ /* 0x000fe4000000082a */
[----:B-----5:R-:W-:Y:S02]  /*1b20*/  DMUL R28, R38, R46 ;  /* 0x0000002e261c7228 */ /* 0x020fe40000000000 */
[C---:B------:R-:W-:Y:S02]  /*1b30*/  DMUL R6, R32.reuse, R6 ;  /* 0x0000000620067228 */ /* 0x040fe40000000000 */
[----:B------:R-:W-:Y:S02]  /*1b40*/  DFMA R24, R32, R8, -R24 ;  /* 0x000000082018722b */ /* 0x000fe40000000818 */
[C---:B------:R-:W-:Y:S02]  /*1b50*/  DMUL R46, R36.reuse, R46 ;  /* 0x0000002e242e7228 */ /* 0x040fe40000000000 */
[----:B------:R-:W-:-:S02]  /*1b60*/  DFMA R112, R36, R2, -R28 ;  /* 0x000000022470722b */ /* 0x000fc4000000081c */
[----:B------:R-:W-:Y:S02]  /*1b70*/  DFMA R4, R26, R14, R4 ;  /* 0x0000000e1a04722b */ /* 0x000fe40000000004 */
        /* <DEDUP_REMOVED lines=13> */
.L_x_2753:
[----:B------:R-:W-:Y:S01]  /*1c50*/  IMAD.MOV.U32 R2, RZ, RZ, R40 ;  /* 0x000000ffff027224 */ /* 0x000fe200078e0028 */
[----:B------:R-:W-:Y:S01]  /*1c60*/  MOV R3, R41 ;  /* 0x0000002900037202 */ /* 0x000fe20000000f00 */
[----:B------:R-:W-:Y:S01]  /*1c70*/  IMAD.MOV.U32 R12, RZ, RZ, R42 ;  /* 0x000000ffff0c7224 */ /* 0x000fe200078e002a */
[----:B------:R-:W-:Y:S01]  /*1c80*/  MOV R13, R43 ;  /* 0x0000002b000d7202 */ /* 0x000fe20000000f00 */
[----:B------:R-:W-:Y:S01]  /*1c90*/  IMAD.MOV.U32 R8, RZ, RZ, R24 ;  /* 0x000000ffff087224 */ /* 0x000fe200078e0018 */
[----:B------:R-:W-:-:S07]  /*1ca0*/  MOV R9, R25 ;  /* 0x0000001900097202 */ /* 0x000fce0000000f00 */
.L_x_2752:
[----:B------:R-:W-:Y:S05]  /*1cb0*/  BSYNC B0 ;  /* 0x0000000000007941 */ /* 0x000fea0003800000 */
.L_x_2751:
        /* <DEDUP_REMOVED lines=10> */
.L_x_2756:
[----:B------:R-:W-:Y:S05]  /*1d60*/  BSYNC B0 ;  /* 0x0000000000007941 */ /* 0x000fea0003800000 */
.L_x_2755:
        /* <DEDUP_REMOVED lines=16> */
.L_x_2758:
[----:B------:R-:W-:Y:S05]  /*1e70*/  BSYNC B0 ;  /* 0x0000000000007941 */ /* 0x000fea0003800000 */
.L_x_2757:
[-C--:B------:R-:W-:Y:S01]  /*1e80*/  DMUL R14, R12, R4.reuse ;  /* 0x000000040c0e7228 */ /* 0x080fe20000000000 */
[----:B------:R-:W-:Y:S01]  /*1e90*/  CS2R R40, SRZ ;  /* 0x0000000000287805 */ /* 0x000fe2000001ff00 */
[C---:B------:R-:W-:Y:S01]  /*1ea0*/  DMUL R4, R10.reuse, R4 ;  /* 0x000000040a047228 */ /* 0x040fe20000000000 */
[----:B------:R-:W-:Y:S02]  /*1eb0*/  CS2R R38, SRZ ;  /* 0x0000000000267805 */ /* 0x000fe4000001ff00 */
[----:B------:R-:W-:Y:S02]  /*1ec0*/  CS2R R32, SRZ ;  /* 0x0000000000207805 */ /* 0x000fe4000001ff00 */
[----:B------:R-:W-:Y:S02]  /*1ed0*/  CS2R R30, SRZ ;  /* 0x00000000001e7805 */ /* 0x000fe4000001ff00 */
[----:B------:R-:W-:Y:S02]  /*1ee0*/  CS2R R76, SRZ ;  /* 0x00000000004c7805 */ /* 0x000fe4000001ff00 */
[----:B------:R-:W-:Y:S01]  /*1ef0*/  CS2R R26, SRZ ;  /* 0x00000000001a7805 */ /* 0x000fe2000001ff00 */
[----:B------:R-:W-:-:S02]  /*1f00*/  DFMA R14, R10, R2, R14 ;  /* 0x000000020a0e722b */ /* 0x000fc4000000000e */
        /* <DEDUP_REMOVED lines=10> */
.L_x_2743:
        /* <DEDUP_REMOVED lines=8> */
[----:B------:R-:W-:Y:S01]  /*2030*/  ULDC UR4, c[0x0][0x23c] ;  /* 0x00008f0000047ab9 */ /* 0x000fe20000000800 */
[----:B------:R-:W-:Y:S01]  /*2040*/  MOV R21, R109 ;  /* 0x0000006d00157202 */ /* 0x000fe20000000f00 */
[----:B------:R-:W-:-:S04]  /*2050*/  IMAD.U32 R20, RZ, RZ, UR4 ;  /* 0x00000004ff147e24 */ /* 0x000fc8000f8e00ff */
[----:B------:R-:W-:Y:S01]  /*2060*/  IMAD R5, R20, 0x3, R109 ;  /* 0x0000000314057824 */ /* 0x000fe200078e026d */
[----:B------:R-:W1:Y:S01]  /*2070*/  LDC.64 R80, c[0x0][0x228] ;  /* 0x00008a00ff507b82 */ /* 0x000e620000000a00 */
[----:B0-----:R-:W-:Y:S01]  /*2080*/  IMAD.MOV.U32 R76, RZ, RZ, R118 ;  /* 0x000000ffff4c7224 */ /* 0x001fe200078e0076 */
[----:B------:R-:W-:Y:S01]  /*2090*/  MOV R77, R119 ;  /* 0x00000077004d7202 */ /* 0x000fe20000000f00 */
[----:B-1----:R-:W-:Y:S01]  /*20a0*/  IMAD.MOV.U32 R2, RZ, RZ, R80 ;  /* 0x000000ffff027224 */ /* 0x002fe200078e0050 */
[----:B------:R-:W-:Y:S01]  /*20b0*/  MOV R3, R81 ;  /* 0x0000005100037202 */ /* 0x000fe20000000f00 */
[----:B------:R-:W-:Y:S06]  /*20c0*/  @!P1 BRA `(.L_x_2760) ;  /* 0x000000a400889947 */ /* 0x000fec0003800000 */
[----:B------:R-:W-:Y:S01]  /*20d0*/  ISETP.GE.U32.AND P0, PT, R5, R0, PT ;  /* 0x000000000500720c */ /* 0x000fe20003f06070 */
[----:B------:R-:W-:Y:S01]  /*20e0*/  BSSY B0, `(.L_x_2761) ;  /* 0x000051f000007945 */ /* 0x000fe20003800000 */
        /* <DEDUP_REMOVED lines=147> */
[----:B0-----:R-:W-:-:S07]  /*2a20*/  MOV R137, R119 ;  /* 0x0000007700897202 */ /* 0x001fce0000000f00 */
.L_x_2767:
        /* <DEDUP_REMOVED lines=54> */
[----:B------:R-:W-:-:S03]  /*2d90*/  ISETP.NE.AND P1, PT, R166, 0x1, PT ;  /* 0x00000001a600780c */ /* 0x000fc60003f25270 */
        /* <DEDUP_REMOVED lines=242> */
.L_x_2763:
[----:B------:R-:W-:Y:S01]  /*3cc0*/  LOP3.LUT R29, R6, 0xffffffc0, RZ, 0xc0, !PT ;  /* 0xffffffc0061d7812 */ /* 0x000fe200078ec0ff */
[----:B------:R-:W-:-:S03]  /*3cd0*/  ULDC UR36, c[0x0][0x23c] ;  /* 0x00008f0000247ab9 */ /* 0x000fc60000000800 */
[----:B------:R-:W-:-:S04]  /*3ce0*/  IADD3 R28, P1, R18, R29, RZ ;  /* 0x0000001d121c7210 */ /* 0x000fc80007f3e0ff */
[----:B------:R-:W-:-:S05]  /*3cf0*/  IADD3.X R29, RZ, R19, RZ, P1, !PT ;  /* 0x00000013ff1d7210 */ /* 0x000fca0000ffe4ff */
[----:B------:R0:W5:Y:S04]  /*3d00*/  LDG.E.128 R4, desc[UR60][R28.64] ;  /* 0x0000003c1c047981 */ /* 0x000168000c1e1d00 */
[----:B------:R0:W5:Y:S04]  /*3d10*/  LDG.E.128 R8, desc[UR60][R28.64+0x10] ;  /* 0x0000103c1c087981 */ /* 0x000168000c1e1d00 */
[----:B------:R0:W5:Y:S04]  /*3d20*/  LDG.E.128 R12, desc[UR60][R28.64+0x20] ;  /* 0x0000203c1c0c7981 */ /* 0x000168000c1e1d00 */
[----:B------:R0:W5:Y:S01]  /*3d30*/  LDG.E.128 R24, desc[UR60][R28.64+0x30] ;  /* 0x0000303c1c187981 */ /* 0x000162000c1e1d00 */
[----:B------:R-:W-:-:S05]  /*3d40*/  IMAD.U32 R20, RZ, RZ, UR36 ;  /* 0x00000024ff147e24 */ /* 0x000fca000f8e00ff */
[----:B------:R-:W-:Y:S01]  /*3d50*/  IADD3 R21, R21, R20, RZ ;  /* 0x0000001415157210 */ /* 0x000fe20007ffe0ff */
[----:B------:R-:W-:Y:S06]  /*3d60*/  @!P0 BRA `(.L_x_2764) ;  /* 0x0000000c00d48947 */ /* 0x000fec0003800000 */
[----:B0-----:R-:W-:Y:S01]  /*3d70*/  MOV R29, R21 ;  /* 0x00000015001d7202 */ /* 0x001fe20000000f00 */
[----:B------:R-:W-:Y:S01]  /*3d80*/  IMAD.MOV.U32 R28, RZ, RZ, RZ ;  /* 0x000000ffff1c7224 */ /* 0x000fe200078e00ff */
[----:B------:R-:W-:-:S03]  /*3d90*/  ISETP.NE.AND P1, PT, R166, 0x1, PT ;  /* 0x00000001a600780c */ /* 0x000fc60003f25270 */
        /* <DEDUP_REMOVED lines=231> */
[----:B------:R-:W-:-:S03]  /*4c10*/  @P1 MOV R28, RZ ;  /* 0x000000ff001c1202 */ /* 0x000fc60000000f00 */
[----:B------:R-:W-:-:S04]  /*4c20*/  IMAD.MOV R31, RZ, RZ, -R29 ;  /* 0x000000ffff1f7224 */ /* 0x000fc800078e0a1d */
        /* <DEDUP_REMOVED lines=9> */
.L_x_2764:
[----:B------:R-:W-:-:S04]  /*4cc0*/  LOP3.LUT R31, R0, 0xffffffc0, RZ, 0xc0, !PT ;  /* 0xffffffc0001f7812 */ /* 0x000fc800078ec0ff */
[----:B------:R-:W-:-:S05]  /*4cd0*/  IADD3 R30, P1, R18, R31, RZ ;  /* 0x0000001f121e7210 */ /* 0x000fca0007f3e0ff */
[----:B------:R-:W-:-:S05]  /*4ce0*/  IMAD.X R31, RZ, RZ, R19, P1 ;  /* 0x000000ffff1f7224 */ /* 0x000fca00008e0613 */
[----:B------:R1:W5:Y:S04]  /*4cf0*/  LDG.E.128 R44, desc[UR60][R30.64] ;  /* 0x0000003c1e2c7981 */ /* 0x000368000c1e1d00 */
[----:B------:R1:W5:Y:S04]  /*4d00*/  LDG.E.128 R48, desc[UR60][R30.64+0x10] ;  /* 0x0000103c1e307981 */ /* 0x000368000c1e1d00 */
[----:B------:R1:W5:Y:S04]  /*4d10*/  LDG.E.128 R52, desc[UR60][R30.64+0x20] ;  /* 0x0000203c1e347981 */ /* 0x000368000c1e1d00 */
[----:B------:R1:W5:Y:S01]  /*4d20*/  LDG.E.128 R56, desc[UR60][R30.64+0x30] ;  /* 0x0000303c1e387981 */ /* 0x000362000c1e1d00 */
[----:B------:R-:W-:Y:S01]  /*4d30*/  IADD3 R21, R21, R20, RZ ;  /* 0x0000001415157210 */ /* 0x000fe20007ffe0ff */
[----:B------:R-:W-:Y:S01]  /*4d40*/  IMAD.MOV.U32 R0, RZ, RZ, RZ ;  /* 0x000000ffff007224 */ /* 0x000fe200078e00ff */
[----:B0-----:R-:W-:Y:S01]  /*4d50*/  MOV R28, RZ ;  /* 0x000000ff001c7202 */ /* 0x001fe20000000f00 */
[----:B------:R-:W-:Y:S06]  /*4d60*/  @!P0 BRA `(.L_x_2765) ;  /* 0x0000000c00a88947 */ /* 0x000fec0003800000 */
[----:B------:R-:W-:Y:S01]  /*4d70*/  MOV R29, R21 ;  /* 0x00000015001d7202 */ /* 0x000fe20000000f00 */
[----:B------:R-:W-:Y:S01]  /*4d80*/  IMAD.MOV.U32 R28, RZ, RZ, RZ ;  /* 0x000000ffff1c7224 */ /* 0x000fe200078e00ff */
[----:B------:R-:W-:-:S03]  /*4d90*/  ISETP.NE.AND P1, PT, R166, 0x1, PT ;  /* 0x00000001a600780c */ /* 0x000fc60003f25270 */
[----:B------:R-:W-:-:S05]  /*4da0*/  IMAD.HI.U32 R28, R21, UR30, R28 ;  /* 0x0000001e151c7c27 */ /* 0x000fca000f8e001c */
[----:B-1----:R-:W-:-:S05]  /*4db0*/  SHF.R.U32.HI R31, RZ, UR31, R28 ;  /* 0x0000001fff1f7c19 */ /* 0x002fca000801161c */
        /* <DEDUP_REMOVED lines=229> */
.L_x_2765:
[----:B------:R-:W-:-:S04]  /*5c10*/  LOP3.LUT R61, R28, 0xffffffc0, RZ, 0xc0, !PT ;  /* 0xffffffc01c3d7812 */ /* 0x000fc800078ec0ff */
[----:B------:R-:W-:-:S04]  /*5c20*/  IADD3 R60, P1, R18, R61, RZ ;  /* 0x0000003d123c7210 */ /* 0x000fc80007f3e0ff */
[----:B------:R-:W-:-:S05]  /*5c30*/  IADD3.X R61, RZ, R19, RZ, P1, !PT ;  /* 0x00000013ff3d7210 */ /* 0x000fca0000ffe4ff */
[----:B------:R0:W5:Y:S04]  /*5c40*/  LDG.E.128 R40, desc[UR60][R60.64] ;  /* 0x0000003c3c287981 */ /* 0x000168000c1e1d00 */
[----:B------:R0:W5:Y:S04]  /*5c50*/  LDG.E.128 R36, desc[UR60][R60.64+0x10] ;  /* 0x0000103c3c247981 */ /* 0x000168000c1e1d00 */
[----:B------:R0:W5:Y:S04]  /*5c60*/  LDG.E.128 R32, desc[UR60][R60.64+0x20] ;  /* 0x0000203c3c207981 */ /* 0x000168000c1e1d00 */
[----:B-1----:R0:W5:Y:S01]  /*5c70*/  LDG.E.128 R28, desc[UR60][R60.64+0x30] ;  /* 0x0000303c3c1c7981 */ /* 0x002162000c1e1d00 */
[----:B------:R-:W-:Y:S01]  /*5c80*/  IMAD.IADD R21, R21, 0x1, R20 ;  /* 0x0000000115157824 */ /* 0x000fe200078e0214 */
[----:B------:R-:W-:Y:S06]  /*5c90*/  @!P0 BRA `(.L_x_2766) ;  /* 0x0000000c00d48947 */ /* 0x000fec0003800000 */
[----:B0-----:R-:W-:Y:S01]  /*5ca0*/  HFMA2.MMA R60, -RZ, RZ, 0, 0 ;  /* 0x00000000ff3c7435 */ /* 0x001fe200000001ff */
[----:B------:R-:W-:Y:S01]  /*5cb0*/  IMAD.MOV.U32 R61, RZ, RZ, R21 ;  /* 0x000000ffff3d7224 */ /* 0x000fe200078e0015 */
[----:B------:R-:W-:-:S08]  /*5cc0*/  ISETP.NE.AND P1, PT, R166, 0x1, PT ;  /* 0x00000001a600780c */ /* 0x000fd00003f25270 */
        /* <DEDUP_REMOVED lines=242> */
.L_x_2766:
[----:B------:R-:W-:Y:S01]  /*6bf0*/  LOP3.LUT R139, R0, 0xffffffc0, RZ, 0xc0, !PT ;  /* 0xffffffc0008b7812 */ /* 0x000fe200078ec0ff */
[----:B-----5:R-:W-:Y:S02]  /*6c00*/  DMUL R142, R4, R114 ;  /* 0x00000072048e7228 */ /* 0x020fe40000000000 */
[----:B------:R-:W-:Y:S01]  /*6c10*/  DMUL R152, R52, R102 ;  /* 0x0000006634987228 */ /* 0x000fe20000000000 */
[----:B------:R-:W-:Y:S01]  /*6c20*/  IADD3 R138, P1, R18, R139, RZ ;  /* 0x0000008b128a7210 */ /* 0x000fe20007f3e0ff */
[----:B------:R-:W-:Y:S02]  /*6c30*/  DMUL R144, R8, R112 ;  /* 0x0000007008907228 */ /* 0x000fe40000000000 */
[----:B------:R-:W-:Y:S01]  /*6c40*/  DMUL R146, R14, R110 ;  /* 0x0000006e0e927228 */ /* 0x000fe20000000000 */
[----:B------:R-:W-:Y:S01]  /*6c50*/  IADD3.X R139, RZ, R19, RZ, P1, !PT ;  /* 0x00000013ff8b7210 */ /* 0x000fe20000ffe4ff */
[----:B------:R-:W-:Y:S01]  /*6c60*/  IMAD.IADD R21, R21, 0x1, R20 ;  /* 0x0000000115157824 */ /* 0x000fe200078e0214 */
[----:B------:R-:W-:-:S03]  /*6c70*/  ULDC UR4, c[0x0][0x234] ;  /* 0x00008d0000047ab9 */ /* 0x000fc60000000800 */
[----:B------:R-:W2:Y:S04]  /*6c80*/  LDG.E.128 R72, desc[UR60][R138.64] ;  /* 0x0000003c8a487981 */ /* 0x000ea8000c1e1d00 */
[----:B------:R-:W3:Y:S04]  /*6c90*/  LDG.E.128 R68, desc[UR60][R138.64+0x10] ;  /* 0x0000103c8a447981 */ /* 0x000ee8000c1e1d00 */
[----:B------:R-:W4:Y:S04]  /*6ca0*/  LDG.E.128 R64, desc[UR60][R138.64+0x20] ;  /* 0x0000203c8a407981 */ /* 0x000f28000c1e1d00 */
[----:B0-----:R0:W4:Y:S01]  /*6cb0*/  LDG.E.128 R60, desc[UR60][R138.64+0x30] ;  /* 0x0000303c8a3c7981 */ /* 0x001122000c1e1d00 */
[----:B------:R-:W-:Y:S01]  /*6cc0*/  DMUL R114, R6, R114 ;  /* 0x0000007206727228 */ /* 0x000fe20000000000 */
[----:B------:R-:W-:Y:S01]  /*6cd0*/  MOV R0, UR4 ;  /* 0x0000000400007c02 */ /* 0x000fe20008000f00 */
[----:B------:R-:W-:-:S02]  /*6ce0*/  DMUL R102, R54, R102 ;  /* 0x0000006636667228 */ /* 0x000fc40000000000 */
[----:B------:R-:W-:Y:S02]  /*6cf0*/  DMUL R112, R10, R112 ;  /* 0x000000700a707228 */ /* 0x000fe40000000000 */
[----:B------:R-:W-:Y:S02]  /*6d00*/  DMUL R110, R12, R110 ;  /* 0x0000006e0c6e7228 */ /* 0x000fe40000000000 */
[-C--:B------:R-:W-:Y:S02]  /*6d10*/  DFMA R140, R4, R136.reuse, -R114 ;  /* 0x00000088048c722b */ /* 0x080fe40000000872 */
[----:B------:R-:W-:Y:S02]  /*6d20*/  DFMA R114, R6, R136, R142 ;  /* 0x000000880672722b */ /* 0x000fe4000000008e */
[-C--:B------:R-:W-:Y:S02]  /*6d30*/  DMUL R136, R48, R104.reuse ;  /* 0x0000006830887228 */ /* 0x080fe40000000000 */
[----:B------:R-:W-:-:S02]  /*6d40*/  DMUL R104, R50, R104 ;  /* 0x0000006832687228 */ /* 0x000fc40000000000 */
[-C--:B------:R-:W-:Y:S02]  /*6d50*/  DFMA R150, R52, R124.reuse, -R102 ;  /* 0x0000007c3496722b */ /* 0x080fe40000000866 */
[----:B------:R-:W-:Y:S02]  /*6d60*/  DFMA R102, R54, R124, R152 ;  /* 0x0000007c3666722b */ /* 0x000fe40000000098 */
[-C--:B------:R-:W-:Y:S02]  /*6d70*/  DMUL R124, R56, R100.reuse ;  /* 0x00000064387c7228 */ /* 0x080fe40000000000 */
[----:B------:R-:W-:Y:S02]  /*6d80*/  DMUL R100, R58, R100 ;  /* 0x000000643a647228 */ /* 0x000fe40000000000 */
[----:B------:R-:W-:Y:S02]  /*6d90*/  DFMA R148, R48, R126, -R104 ;  /* 0x0000007e3094722b */ /* 0x000fe40000000868 */
[----:B------:R-:W-:-:S02]  /*6da0*/  DFMA R142, R8, R134, -R112 ;  /* 0x00000086088e722b */ /* 0x000fc40000000870 */
[----:B------:R-:W-:Y:S02]  /*6db0*/  DFMA R104, R50, R126, R136 ;  /* 0x0000007e3268722b */ /* 0x000fe40000000088 */
[----:B------:R-:W-:Y:S01]  /*6dc0*/  DFMA R112, R10, R134, R144 ;  /* 0x000000860a70722b */ /* 0x000fe20000000090 */
[----:B------:R-:W-:Y:S01]  /*6dd0*/  IMAD.MOV.U32 R136, RZ, RZ, R140 ;  /* 0x000000ffff887224 */ /* 0x000fe200078e008c */
[----:B------:R-:W-:Y:S01]  /*6de0*/  DMUL R126, R40, R98 ;  /* 0x00000062287e7228 */ /* 0x000fe20000000000 */
[----:B------:R-:W-:Y:S01]  /*6df0*/  MOV R137, R141 ;  /* 0x0000008d00897202 */ /* 0x000fe20000000f00 */
[----:B------:R-:W-:Y:S02]  /*6e00*/  DMUL R134, R44, R106 ;  /* 0x0000006a2c867228 */ /* 0x000fe40000000000 */
[----:B------:R-:W-:Y:S02]  /*6e10*/  DMUL R98, R42, R98 ;  /* 0x000000622a627228 */ /* 0x000fe40000000000 */
[----:B------:R-:W-:-:S02]  /*6e20*/  DMUL R106, R46, R106 ;  /* 0x0000006a2e6a7228 */ /* 0x000fc40000000000 */
[-C--:B------:R-:W-:Y:S02]  /*6e30*/  DFMA R152, R56, R122.reuse, -R100 ;  /* 0x0000007a3898722b */ /* 0x080fe40000000864 */
[----:B------:R-:W-:Y:S02]  /*6e40*/  DFMA R100, R58, R122, R124 ;  /* 0x0000007a3a64722b */ /* 0x000fe4000000007c */
[----:B------:R-:W-:Y:S01]  /*6e50*/  DMUL R122, R34, R94 ;  /* 0x0000005e227a7228 */ /* 0x000fe20000000000 */
[----:B------:R-:W-:Y:S01]  /*6e60*/  IMAD.MOV.U32 R124, RZ, RZ, R150 ;  /* 0x000000ffff7c7224 */ /* 0x000fe200078e0096 */
[----:B------:R-:W-:Y:S01]  /*6e70*/  DFMA R154, R40, R120, -R98 ;  /* 0x00000078289a722b */ /* 0x000fe20000000862 */
[----:B------:R-:W-:Y:S01]  /*6e80*/  MOV R125, R151 ;  /* 0x00000097007d7202 */ /* 0x000fe20000000f00 */
[----:B------:R-:W-:Y:S02]  /*6e90*/  DFMA R144, R44, R128, -R106 ;  /* 0x000000802c90722b */ /* 0x000fe4000000086a */
[----:B------:R-:W-:-:S02]  /*6ea0*/  DFMA R98, R42, R120, R126 ;  /* 0x000000782a62722b */ /* 0x000fc4000000007e */
[----:B------:R-:W-:Y:S01]  /*6eb0*/  DFMA R106, R46, R128, R134 ;  /* 0x000000802e6a722b */ /* 0x000fe20000000086 */
[----:B------:R-:W-:Y:S01]  /*6ec0*/  IMAD.MOV.U32 R126, RZ, RZ, R148 ;  /* 0x000000ffff7e7224 */ /* 0x000fe200078e0094 */
[----:B------:R-:W-:Y:S01]  /*6ed0*/  DMUL R128, R38, R96 ;  /* 0x0000006026807228 */ /* 0x000fe20000000000 */
[----:B------:R-:W-:Y:S01]  /*6ee0*/  IMAD.MOV.U32 R134, RZ, RZ, R142 ;  /* 0x000000ffff867224 */ /* 0x000fe200078e008e */
[C---:B------:R-:W-:Y:S01]  /*6ef0*/  DMUL R94, R32.reuse, R94 ;  /* 0x0000005e205e7228 */ /* 0x040fe20000000000 */
[----:B------:R-:W-:Y:S01]  /*6f00*/  MOV R135, R143 ;  /* 0x0000008f00877202 */ /* 0x000fe20000000f00 */
[----:B------:R-:W-:Y:S01]  /*6f10*/  DFMA R158, R32, R90, -R122 ;  /* 0x0000005a209e722b */ /* 0x000fe2000000087a */
[----:B------:R-:W-:Y:S01]  /*6f20*/  MOV R127, R149 ;  /* 0x00000095007f7202 */ /* 0x000fe20000000f00 */
[----:B------:R-:W-:Y:S02]  /*6f30*/  DMUL R96, R36, R96 ;  /* 0x0000006024607228 */ /* 0x000fe40000000000 */
[----:B------:R-:W-:-:S02]  /*6f40*/  DFMA R146, R12, R132, -R146 ;  /* 0x000000840c92722b */ /* 0x000fc40000000892 */
[----:B------:R-:W-:Y:S02]  /*6f50*/  DFMA R94, R34, R90, R94 ;  /* 0x0000005a225e722b */ /* 0x000fe4000000005e */
[----:B------:R-:W-:Y:S01]  /*6f60*/  DFMA R110, R14, R132, R110 ;  /* 0x000000840e6e722b */ /* 0x000fe2000000006e */
[----:B------:R-:W-:Y:S01]  /*6f70*/  IMAD R91, R20, 0x3, R21 ;  /* 0x00000003145b7824 */ /* 0x000fe200078e0215 */
[-C--:B------:R-:W-:Y:S01]  /*6f80*/  DFMA R156, R36, R118.reuse, -R128 ;  /* 0x00000076249c722b */ /* 0x080fe20000000880 */
[----:B------:R-:W-:Y:S01]  /*6f90*/  IMAD.MOV.U32 R90, RZ, RZ, R158 ;  /* 0x000000ffff5a7224 */ /* 0x000fe200078e009e */
[----:B------:R-:W-:Y:S01]  /*6fa0*/  DFMA R96, R38, R118, R96 ;  /* 0x000000762660722b */ /* 0x000fe20000000060 */
[----:B------:R-:W-:Y:S01]  /*6fb0*/  IMAD.MOV.U32 R128, RZ, RZ, R144 ;  /* 0x000000ffff807224 */ /* 0x000fe200078e0090 */
[----:B------:R-:W-:Y:S01]  /*6fc0*/  DMUL R132, R24, R108 ;  /* 0x0000006c18847228 */ /* 0x000fe20000000000 */
[----:B------:R-:W-:Y:S01]  /*6fd0*/  ISETP.GE.U32.AND P1, PT, R91, R0, PT ;  /* 0x000000005b00720c */ /* 0x000fe20003f26070 */
[----:B------:R-:W-:Y:S01]  /*6fe0*/  DMUL R118, R28, R116 ;  /* 0x000000741c767228 */ /* 0x000fe20000000000 */
[----:B------:R-:W-:Y:S01]  /*6ff0*/  MOV R129, R145 ;  /* 0x0000009100817202 */ /* 0x000fe20000000f00 */
[----:B------:R-:W-:Y:S01]  /*7000*/  DMUL R108, R26, R108 ;  /* 0x0000006c1a6c7228 */ /* 0x000fe20000000000 */
[----:B------:R-:W-:Y:S01]  /*7010*/  MOV R91, R159 ;  /* 0x0000009f005b7202 */ /* 0x000fe20000000f00 */
[----:B------:R-:W-:-:S06]  /*7020*/  DMUL R116, R30, R116 ;  /* 0x000000741e747228 */ /* 0x000fcc0000000000 */
[----:B0-----:R-:W-:Y:S02]  /*7030*/  DFMA R138, R24, R130, -R108 ;  /* 0x00000082188a722b */ /* 0x001fe4000000086c */
[----:B------:R-:W-:Y:S02]  /*7040*/  DFMA R160, R28, R92, -R116 ;  /* 0x0000005c1ca0722b */ /* 0x000fe40000000874 */
[----:B------:R-:W-:Y:S02]  /*7050*/  DFMA R108, R26, R130, R132 ;  /* 0x000000821a6c722b */ /* 0x000fe40000000084 */
[----:B------:R-:W-:Y:S01]  /*7060*/  DFMA R116, R30, R92, R118 ;  /* 0x0000005c1e74722b */ /* 0x000fe20000000076 */
        /* <DEDUP_REMOVED lines=8> */
[----:B--2---:R-:W-:-:S02]  /*70f0*/  DMUL R120, R72, R80 ;  /* 0x0000005048787228 */ /* 0x004fc40000000000 */
[----:B------:R-:W-:Y:S02]  /*7100*/  DMUL R80, R74, R80 ;  /* 0x000000504a507228 */ /* 0x000fe40000000000 */
[-C--:B---3--:R-:W-:Y:S02]  /*7110*/  DMUL R122, R70, R84.reuse ;  /* 0x00000054467a7228 */ /* 0x088fe40000000000 */
[----:B------:R-:W-:-:S04]  /*7120*/  DMUL R84, R68, R84 ;  /* 0x0000005444547228 */ /* 0x000fc80000000000 */
[-C--:B------:R-:W-:Y:S02]  /*7130*/  DFMA R162, R72, R78.reuse, -R80 ;  /* 0x0000004e48a2722b */ /* 0x080fe40000000850 */
[----:B------:R-:W-:Y:S02]  /*7140*/  DFMA R80, R74, R78, R120 ;  /* 0x0000004e4a50722b */ /* 0x000fe40000000078 */
[-C--:B------:R-:W-:Y:S01]  /*7150*/  DFMA R164, R68, R82.reuse, -R122 ;  /* 0x0000005244a4722b */ /* 0x080fe2000000087a */
[----:B------:R-:W-:Y:S01]  /*7160*/  IMAD.MOV.U32 R120, RZ, RZ, R154 ;  /* 0x000000ffff787224 */ /* 0x000fe200078e009a */
[----:B------:R-:W-:Y:S01]  /*7170*/  DFMA R84, R70, R82, R84 ;  /* 0x000000524654722b */ /* 0x000fe20000000054 */
[----:B------:R-:W-:Y:S01]  /*7180*/  IMAD.MOV.U32 R122, RZ, RZ, R152 ;  /* 0x000000ffff7a7224 */ /* 0x000fe200078e0098 */
[-C--:B----4-:R-:W-:Y:S01]  /*7190*/  DMUL R78, R64, R88.reuse ;  /* 0x00000058404e7228 */ /* 0x090fe20000000000 */
[----:B------:R-:W-:Y:S01]  /*71a0*/  MOV R123, R153 ;  /* 0x00000099007b7202 */ /* 0x000fe20000000f00 */
[----:B------:R-:W-:Y:S01]  /*71b0*/  DMUL R88, R66, R88 ;  /* 0x0000005842587228 */ /* 0x000fe20000000000 */
[----:B------:R-:W-:Y:S01]  /*71c0*/  MOV R121, R155 ;  /* 0x0000009b00797202 */ /* 0x000fe20000000f00 */
[----:B------:R-:W-:-:S02]  /*71d0*/  DMUL R82, R62, R2 ;  /* 0x000000023e527228 */ /* 0x000fc40000000000 */
[----:B------:R-:W-:-:S04]  /*71e0*/  DMUL R2, R60, R2 ;  /* 0x000000023c027228 */ /* 0x000fc80000000000 */
[----:B------:R-:W-:Y:S02]  /*71f0*/  DFMA R168, R64, R86, -R88 ;  /* 0x0000005640a8722b */ /* 0x000fe40000000858 */
[----:B------:R-:W-:Y:S02]  /*7200*/  DFMA R170, R60, R76, -R82 ;  /* 0x0000004c3caa722b */ /* 0x000fe40000000852 */
[----:B------:R-:W-:Y:S01]  /*7210*/  DFMA R88, R66, R86, R78 ;  /* 0x000000564258722b */ /* 0x000fe2000000004e */
[----:B------:R-:W-:Y:S01]  /*7220*/  IMAD.MOV.U32 R82, RZ, RZ, R164 ;  /* 0x000000ffff527224 */ /* 0x000fe200078e00a4 */
[----:B------:R-:W-:Y:S01]  /*7230*/  DFMA R2, R62, R76, R2 ;  /* 0x0000004c3e02722b */ /* 0x000fe20000000002 */
[----:B------:R-:W-:Y:S01]  /*7240*/  IMAD.MOV.U32 R78, RZ, RZ, R162 ;  /* 0x000000ffff4e7224 */ /* 0x000fe200078e00a2 */
[----:B------:R-:W-:Y:S02]  /*7250*/  MOV R79, R163 ;  /* 0x000000a3004f7202 */ /* 0x000fe40000000f00 */
[----:B------:R-:W-:Y:S01]  /*7260*/  MOV R83, R165 ;  /* 0x000000a500537202 */ /* 0x000fe20000000f00 */
[----:B------:R-:W-:Y:S01]  /*7270*/  IMAD.MOV.U32 R86, RZ, RZ, R168 ;  /* 0x000000ffff567224 */ /* 0x000fe200078e00a8 */
[----:B------:R-:W-:Y:S01]  /*7280*/  MOV R87, R169 ;  /* 0x000000a900577202 */ /* 0x000fe20000000f00 */
[----:B------:R-:W-:Y:S01]  /*7290*/  IMAD.MOV.U32 R76, RZ, RZ, R170 ;  /* 0x000000ffff4c7224 */ /* 0x000fe200078e00aa */
[----:B------:R-:W-:Y:S01]  /*72a0*/  MOV R77, R171 ;  /* 0x000000ab004d7202 */ /* 0x000fe20000000f00 */
[----:B------:R-:W-:Y:S06]  /*72b0*/  @!P1 BRA `(.L_x_2767) ;  /* 0xffffffb400dc9947 */ /* 0x000fec000383ffff */
[----:B------:R-:W-:Y:S05]  /*72c0*/  BSYNC B1 ;  /* 0x0000000000017941 */ /* 0x000fea0003800000 */
.L_x_2762:
[----:B------:R-:W-:Y:S05]  /*72d0*/  BSYNC B0 ;  /* 0x0000000000007941 */ /* 0x000fea0003800000 */
.L_x_2761:
[----:B------:R-:W-:Y:S01]  /*72e0*/  ISETP.GE.U32.AND P0, PT, R21, R0, PT ;  /* 0x000000001500720c */ /* 0x000fe20003f06070 */
[----:B------:R-:W-:-:S12]  /*72f0*/  BSSY B0, `(.L_x_2768) ;  /* 0x0000472000007945 */ /* 0x000fd80003800000 */
[----:B------:R-:W-:Y:S05]  /*7300*/  @P0 BRA `(.L_x_2769) ;  /* 0x0000004400c00947 */ /* 0x000fea0003800000 */
[----:B------:R-:W0:Y:S01]  /*7310*/  LDC R142, c[0x0][0x270] ;  /* 0x00009c00ff8e7b82 */ /* 0x000e220000000800 */
[----:B------:R-:W-:Y:S01]  /*7320*/  IMAD.MOV.U32 R8, RZ, RZ, RZ ;  /* 0x000000ffff087224 */ /* 0x000fe200078e00ff */
[----:B0-----:R-:W-:-:S13]  /*7330*/  ISETP.NE.AND P1, PT, R142, RZ, PT ;  /* 0x000000ff8e00720c */ /* 0x001fda0003f25270 */
[----:B------:R-:W-:Y:S05]  /*7340*/  @!P1 BRA `(.L_x_2770) ;  /* 0x0000001000449947 */ /* 0x000fea0003800000 */
        /* <DEDUP_REMOVED lines=273> */
.L_x_2770:
[----:B------:R-:W-:-:S04]  /*8460*/  LOP3.LUT R141, R8, 0xffffffc0, RZ, 0xc0, !PT ;  /* 0xffffffc0088d7812 */ /* 0x000fc800078ec0ff */
[----:B------:R-:W-:-:S05]  /*8470*/  IADD3 R140, P2, R18, R141, RZ ;  /* 0x0000008d128c7210 */ /* 0x000fca0007f5e0ff */
[----:B------:R-:W-:-:S05]  /*8480*/  IMAD.X R141, RZ, RZ, R19, P2 ;  /* 0x000000ffff8d7224 */ /* 0x000fca00010e0613 */
[----:B------:R0:W5:Y:S04]  /*8490*/  LDG.E.128 R4, desc[UR60][R140.64] ;  /* 0x0000003c8c047981 */ /* 0x000168000c1e1d00 */
[----:B------:R0:W5:Y:S04]  /*84a0*/  LDG.E.128 R8, desc[UR60][R140.64+0x10] ;  /* 0x0000103c8c087981 */ /* 0x000168000c1e1d00 */
[----:B------:R0:W5:Y:S04]  /*84b0*/  LDG.E.128 R12, desc[UR60][R140.64+0x20] ;  /* 0x0000203c8c0c7981 */ /* 0x000168000c1e1d00 */
[----:B------:R0:W5:Y:S01]  /*84c0*/  LDG.E.128 R24, desc[UR60][R140.64+0x30] ;  /* 0x0000303c8c187981 */ /* 0x000162000c1e1d00 */
[----:B------:R-:W-:-:S04]  /*84d0*/  IADD3 R139, R21, R20, RZ ;  /* 0x00000014158b7210 */ /* 0x000fc80007ffe0ff */
[----:B------:R-:W-:-:S13]  /*84e0*/  ISETP.GE.U32.AND P2, PT, R139, R0, PT ;  /* 0x000000008b00720c */ /* 0x000fda0003f46070 */
[----:B0-----:R-:W-:Y:S05]  /*84f0*/  @P2 BRA `(.L_x_2769) ;  /* 0x0000003400442947 */ /* 0x001fea0003800000 */
        /* <DEDUP_REMOVED lines=274> */
.L_x_2771:
[----:B------:R-:W-:-:S04]  /*9620*/  LOP3.LUT R141, R48, 0xffffffc0, RZ, 0xc0, !PT ;  /* 0xffffffc0308d7812 */ /* 0x000fc800078ec0ff */
[----:B------:R-:W-:-:S04]  /*9630*/  IADD3 R140, P2, R18, R141, RZ ;  /* 0x0000008d128c7210 */ /* 0x000fc80007f5e0ff */
[----:B------:R-:W-:-:S05]  /*9640*/  IADD3.X R141, RZ, R19, RZ, P2, !PT ;  /* 0x00000013ff8d7210 */ /* 0x000fca00017fe4ff */
[----:B------:R0:W5:Y:S04]  /*9650*/  LDG.E.128 R44, desc[UR60][R140.64] ;  /* 0x0000003c8c2c7981 */ /* 0x000168000c1e1d00 */
[----:B------:R0:W5:Y:S04]  /*9660*/  LDG.E.128 R48, desc[UR60][R140.64+0x10] ;  /* 0x0000103c8c307981 */ /* 0x000168000c1e1d00 */
[----:B------:R0:W5:Y:S04]  /*9670*/  LDG.E.128 R52, desc[UR60][R140.64+0x20] ;  /* 0x0000203c8c347981 */ /* 0x000168000c1e1d00 */
[----:B------:R0:W5:Y:S01]  /*9680*/  LDG.E.128 R56, desc[UR60][R140.64+0x30] ;  /* 0x0000303c8c387981 */ /* 0x000162000c1e1d00 */
[----:B------:R-:W-:-:S05]  /*9690*/  IMAD.IADD R139, R139, 0x1, R20 ;  /* 0x000000018b8b7824 */ /* 0x000fca00078e0214 */
[----:B------:R-:W-:-:S13]  /*96a0*/  ISETP.GE.U32.AND P2, PT, R139, R0, PT ;  /* 0x000000008b00720c */ /* 0x000fda0003f46070 */
[----:B0-----:R-:W-:Y:S05]  /*96b0*/  @P2 BRA `(.L_x_2769) ;  /* 0x0000002000d42947 */ /* 0x001fea0003800000 */
        /* <DEDUP_REMOVED lines=274> */
.L_x_2772:
        /* <DEDUP_REMOVED lines=284> */
.L_x_2773:
[----:B------:R-:W-:-:S04]  /*b9a0*/  LOP3.LUT R61, R64, 0xffffffc0, RZ, 0xc0, !PT ;  /* 0xffffffc0403d7812 */ /* 0x000fc800078ec0ff */
[----:B------:R-:W-:-:S04]  /*b9b0*/  IADD3 R18, P1, R18, R61, RZ ;  /* 0x0000003d12127210 */ /* 0x000fc80007f3e0ff */
[----:B------:R-:W-:-:S05]  /*b9c0*/  IADD3.X R19, RZ, R19, RZ, P1, !PT ;  /* 0x00000013ff137210 */ /* 0x000fca0000ffe4ff */
[----:B------:R0:W5:Y:S04]  /*b9d0*/  LDG.E.128 R72, desc[UR60][R18.64] ;  /* 0x0000003c12487981 */ /* 0x000168000c1e1d00 */
[----:B------:R0:W5:Y:S04]  /*b9e0*/  LDG.E.128 R68, desc[UR60][R18.64+0x10] ;  /* 0x0000103c12447981 */ /* 0x000168000c1e1d00 */
[----:B------:R0:W5:Y:S04]  /*b9f0*/  LDG.E.128 R64, desc[UR60][R18.64+0x20] ;  /* 0x0000203c12407981 */ /* 0x000168000c1e1d00 */
[----:B------:R0:W5:Y:S02]  /*ba00*/  LDG.E.128 R60, desc[UR60][R18.64+0x30] ;  /* 0x0000303c123c7981 */ /* 0x000164000c1e1d00 */
.L_x_2769:
[----:B------:R-:W-:Y:S05]  /*ba10*/  BSYNC B0 ;  /* 0x0000000000007941 */ /* 0x000fea0003800000 */
.L_x_2768:
[----:B------:R-:W-:Y:S04]  /*ba20*/  BSSY B0, `(.L_x_2774) ;  /* 0x000009b000007945 */ /* 0x000fe80003800000 */
[----:B------:R-:W-:Y:S05]  /*ba30*/  @P0 BRA `(.L_x_2775) ;  /* 0x0000000800640947 */ /* 0x000fea0003800000 */
[C---:B0----5:R-:W-:Y:S01]  /*ba40*/  DMUL R18, R114.reuse, R6 ;  /* 0x0000000672127228 */ /* 0x061fe20000000000 */
[----:B------:R-:W-:Y:S01]  /*ba50*/  IMAD.IADD R21, R21, 0x1, R20 ;  /* 0x0000000115157824 */ /* 0x000fe200078e0214 */
[----:B------:R-:W-:Y:S02]  /*ba60*/  DMUL R114, R114, R4 ;  /* 0x0000000472727228 */ /* 0x000fe40000000000 */
[C---:B------:R-:W-:Y:S02]  /*ba70*/  DMUL R138, R110.reuse, R14 ;  /* 0x0000000e6e8a7228 */ /* 0x040fe40000000000 */
[----:B------:R-:W-:Y:S01]  /*ba80*/  ISETP.GE.U32.AND P0, PT, R21, R0, PT ;  /* 0x000000001500720c */ /* 0x000fe20003f06070 */
[----:B------:R-:W-:Y:S02]  /*ba90*/  DMUL R110, R110, R12 ;  /* 0x0000000c6e6e7228 */ /* 0x000fe40000000000 */
[C---:B------:R-:W-:Y:S02]  /*baa0*/  DFMA R18, R136.reuse, R4, -R18 ;  /* 0x000000048812722b */ /* 0x040fe40000000812 */
[----:B------:R-:W-:-:S02]  /*bab0*/  DFMA R114, R136, R6, R114 ;  /* 0x000000068872722b */ /* 0x000fc40000000072 */
[----:B------:R-:W-:Y:S02]  /*bac0*/  DMUL R6, R108, R26 ;  /* 0x0000001a6c067228 */ /* 0x000fe40000000000 */
[----:B------:R-:W-:Y:S02]  /*bad0*/  DMUL R4, R112, R10 ;  /* 0x0000000a70047228 */ /* 0x000fe40000000000 */
[----:B------:R-:W-:Y:S02]  /*bae0*/  DFMA R138, R132, R12, -R138 ;  /* 0x0000000c848a722b */ /* 0x000fe4000000088a */
[-C--:B------:R-:W-:Y:S01]  /*baf0*/  DMUL R108, R108, R24.reuse ;  /* 0x000000186c6c7228 */ /* 0x080fe20000000000 */
[----:B------:R-:W-:Y:S01]  /*bb00*/  MOV R136, R18 ;  /* 0x0000001200887202 */ /* 0x000fe20000000f00 */
[----:B------:R-:W-:Y:S01]  /*bb10*/  DFMA R24, R130, R24, -R6 ;  /* 0x000000188218722b */ /* 0x000fe20000000806 */
[----:B------:R-:W-:Y:S01]  /*bb20*/  IMAD.MOV.U32 R137, RZ, RZ, R19 ;  /* 0x000000ffff897224 */ /* 0x000fe200078e0013 */
[----:B------:R-:W-:-:S02]  /*bb30*/  DFMA R12, R134, R8, -R4 ;  /* 0x00000008860c722b */ /* 0x000fc40000000804 */
[----:B------:R-:W-:Y:S02]  /*bb40*/  DMUL R112, R112, R8 ;  /* 0x0000000870707228 */ /* 0x000fe40000000000 */
[----:B------:R-:W-:Y:S02]  /*bb50*/  DFMA R110, R132, R14, R110 ;  /* 0x0000000e846e722b */ /* 0x000fe4000000006e */
[----:B------:R-:W-:Y:S01]  /*bb60*/  DFMA R108, R130, R26, R108 ;  /* 0x0000001a826c722b */ /* 0x000fe2000000006c */
[----:B------:R-:W-:Y:S01]  /*bb70*/  MOV R132, R138 ;  /* 0x0000008a00847202 */ /* 0x000fe20000000f00 */
[----:B------:R-:W-:Y:S01]  /*bb80*/  IMAD.MOV.U32 R131, RZ, RZ, R25 ;  /* 0x000000ffff837224 */ /* 0x000fe200078e0019 */
[----:B------:R-:W-:Y:S01]  /*bb90*/  MOV R130, R24 ;  /* 0x0000001800827202 */ /* 0x000fe20000000f00 */
[----:B------:R-:W-:Y:S01]  /*bba0*/  DFMA R112, R134, R10, R112 ;  /* 0x0000000a8670722b */ /* 0x000fe20000000070 */
[----:B------:R-:W-:Y:S01]  /*bbb0*/  IMAD.MOV.U32 R133, RZ, RZ, R139 ;  /* 0x000000ffff857224 */ /* 0x000fe200078e008b */
[----:B------:R-:W-:Y:S01]  /*bbc0*/  MOV R134, R12 ;  /* 0x0000000c00867202 */ /* 0x000fe20000000f00 */
[----:B------:R-:W-:Y:S01]  /*bbd0*/  IMAD.MOV.U32 R135, RZ, RZ, R13 ;  /* 0x000000ffff877224 */ /* 0x000fe200078e000d */
[----:B------:R-:W-:Y:S07]  /*bbe0*/  @P0 BRA `(.L_x_2775) ;  /* 0x0000000400f80947 */ /* 0x000fee0003800000 */
[----:B------:R-:W-:Y:S01]  /*bbf0*/  DMUL R4, R106, R46 ;  /* 0x0000002e6a047228 */ /* 0x000fe20000000000 */
[----:B------:R-:W-:Y:S01]  /*bc00*/  IADD3 R11, R21, R20, RZ ;  /* 0x00000014150b7210 */ /* 0x000fe20007ffe0ff */
[----:B------:R-:W-:Y:S01]  /*bc10*/  DMUL R6, R104, R50 ;  /* 0x0000003268067228 */ /* 0x000fe20000000000 */
[----:B------:R-:W-:Y:S01]  /*bc20*/  IMAD.MOV.U32 R130, RZ, RZ, R24 ;  /* 0x000000ffff827224 */ /* 0x000fe200078e0018 */
[----:B------:R-:W-:Y:S01]  /*bc30*/  DMUL R106, R106, R44 ;  /* 0x0000002c6a6a7228 */ /* 0x000fe20000000000 */
[----:B------:R-:W-:Y:S01]  /*bc40*/  ISETP.GE.U32.AND P0, PT, R11, R0, PT ;  /* 0x000000000b00720c */ /* 0x000fe20003f06070 */
[----:B------:R-:W-:Y:S01]  /*bc50*/  DMUL R104, R104, R48 ;  /* 0x0000003068687228 */ /* 0x000fe20000000000 */
[----:B------:R-:W-:Y:S01]  /*bc60*/  MOV R131, R25 ;  /* 0x0000001900837202 */ /* 0x000fe20000000f00 */
[----:B------:R-:W-:Y:S01]  /*bc70*/  DFMA R44, R128, R44, -R4 ;  /* 0x0000002c802c722b */ /* 0x000fe20000000804 */
[----:B------:R-:W-:Y:S01]  /*bc80*/  IMAD.MOV.U32 R132, RZ, RZ, R138 ;  /* 0x000000ffff847224 */ /* 0x000fe200078e008a */
[----:B------:R-:W-:Y:S01]  /*bc90*/  DFMA R48, R126, R48, -R6 ;  /* 0x000000307e30722b */ /* 0x000fe20000000806 */
[----:B------:R-:W-:Y:S01]  /*bca0*/  MOV R133, R139 ;  /* 0x0000008b00857202 */ /* 0x000fe20000000f00 */
[----:B------:R-:W-:Y:S01]  /*bcb0*/  DMUL R4, R102, R54 ;  /* 0x0000003666047228 */ /* 0x000fe20000000000 */
[----:B------:R-:W-:Y:S01]  /*bcc0*/  IMAD.MOV.U32 R134, RZ, RZ, R12 ;  /* 0x000000ffff867224 */ /* 0x000fe200078e000c */
[----:B------:R-:W-:Y:S01]  /*bcd0*/  DMUL R6, R100, R58 ;  /* 0x0000003a64067228 */ /* 0x000fe20000000000 */
[----:B------:R-:W-:Y:S01]  /*bce0*/  MOV R135, R13 ;  /* 0x0000000d00877202 */ /* 0x000fe20000000f00 */
[----:B------:R-:W-:Y:S01]  /*bcf0*/  DMUL R102, R102, R52 ;  /* 0x0000003466667228 */ /* 0x000fe20000000000 */
[----:B------:R-:W-:Y:S01]  /*bd00*/  IMAD.MOV.U32 R136, RZ, RZ, R18 ;  /* 0x000000ffff887224 */ /* 0x000fe200078e0012 */
[----:B------:R-:W-:Y:S01]  /*bd10*/  DMUL R100, R100, R56 ;  /* 0x0000003864647228 */ /* 0x000fe20000000000 */
[----:B------:R-:W-:Y:S01]  /*bd20*/  MOV R137, R19 ;  /* 0x0000001300897202 */ /* 0x000fe20000000f00 */
[----:B------:R-:W-:-:S02]  /*bd30*/  DFMA R52, R124, R52, -R4 ;  /* 0x000000347c34722b */ /* 0x000fc40000000804 */
[----:B------:R-:W-:Y:S02]  /*bd40*/  DFMA R56, R122, R56, -R6 ;  /* 0x000000387a38722b */ /* 0x000fe40000000806 */
[----:B------:R-:W-:Y:S02]  /*bd50*/  DFMA R106, R128, R46, R106 ;  /* 0x0000002e806a722b */ /* 0x000fe4000000006a */
[----:B------:R-:W-:Y:S01]  /*bd60*/  DFMA R104, R126, R50, R104 ;  /* 0x000000327e68722b */ /* 0x000fe20000000068 */
[----:B------:R-:W-:Y:S01]  /*bd70*/  IMAD.MOV.U32 R128, RZ, RZ, R44 ;  /* 0x000000ffff807224 */ /* 0x000fe200078e002c */
[----:B------:R-:W-:Y:S01]  /*bd80*/  DFMA R102, R124, R54, R102 ;  /* 0x000000367c66722b */ /* 0x000fe20000000066 */
[----:B------:R-:W-:Y:S01]  /*bd90*/  IMAD.MOV.U32 R126, RZ, RZ, R48 ;  /* 0x000000ffff7e7224 */ /* 0x000fe200078e0030 */
[----:B------:R-:W-:Y:S01]  /*bda0*/  DFMA R100, R122, R58, R100 ;  /* 0x0000003a7a64722b */ /* 0x000fe20000000064 */
[----:B------:R-:W-:Y:S01]  /*bdb0*/  IMAD.MOV.U32 R124, RZ, RZ, R52 ;  /* 0x000000ffff7c7224 */ /* 0x000fe200078e0034 */
[----:B------:R-:W-:Y:S01]  /*bdc0*/  MOV R123, R57 ;  /* 0x00000039007b7202 */ /* 0x000fe20000000f00 */
[----:B------:R-:W-:Y:S01]  /*bdd0*/  IMAD.MOV.U32 R122, RZ, RZ, R56 ;  /* 0x000000ffff7a7224 */ /* 0x000fe200078e0038 */
[----:B------:R-:W-:-:S02]  /*bde0*/  MOV R125, R53 ;  /* 0x00000035007d7202 */ /* 0x000fc40000000f00 */
[----:B------:R-:W-:Y:S02]  /*bdf0*/  MOV R127, R49 ;  /* 0x00000031007f7202 */ /* 0x000fe40000000f00 */
[----:B------:R-:W-:Y:S01]  /*be00*/  MOV R129, R45 ;  /* 0x0000002d00817202 */ /* 0x000fe20000000f00 */
[----:B------:R-:W-:Y:S06]  /*be10*/  @P0 BRA `(.L_x_2775) ;  /* 0x00000004006c0947 */ /* 0x000fec0003800000 */
[C---:B------:R-:W-:Y:S01]  /*be20*/  DMUL R4, R98.reuse, R42 ;  /* 0x0000002a62047228 */ /* 0x040fe20000000000 */
[----:B------:R-:W-:Y:S01]  /*be30*/  MOV R122, R56 ;  /* 0x00000038007a7202 */ /* 0x000fe20000000f00 */
[----:B------:R-:W-:Y:S01]  /*be40*/  DMUL R98, R98, R40 ;  /* 0x0000002862627228 */ /* 0x000fe20000000000 */
[----:B------:R-:W-:Y:S01]  /*be50*/  IMAD.MOV.U32 R123, RZ, RZ, R57 ;  /* 0x000000ffff7b7224 */ /* 0x000fe200078e0039 */
[----:B------:R-:W-:Y:S01]  /*be60*/  DMUL R6, R96, R38 ;  /* 0x0000002660067228 */ /* 0x000fe20000000000 */
[----:B------:R-:W-:Y:S01]  /*be70*/  MOV R124, R52 ;  /* 0x00000034007c7202 */ /* 0x000fe20000000f00 */
[----:B------:R-:W-:Y:S01]  /*be80*/  DMUL R8, R116, R30 ;  /* 0x0000001e74087228 */ /* 0x000fe20000000000 */
[----:B------:R-:W-:Y:S01]  /*be90*/  IMAD.MOV.U32 R125, RZ, RZ, R53 ;  /* 0x000000ffff7d7224 */ /* 0x000fe200078e0035 */
[----:B------:R-:W-:Y:S01]  /*bea0*/  DFMA R40, R120, R40, -R4 ;  /* 0x000000287828722b */ /* 0x000fe20000000804 */
[----:B------:R-:W-:Y:S01]  /*beb0*/  MOV R126, R48 ;  /* 0x00000030007e7202 */ /* 0x000fe20000000f00 */
[C---:B------:R-:W-:Y:S01]  /*bec0*/  DMUL R4, R94.reuse, R34 ;  /* 0x000000225e047228 */ /* 0x040fe20000000000 */
[----:B------:R-:W-:Y:S01]  /*bed0*/  IMAD.MOV.U32 R127, RZ, RZ, R49 ;  /* 0x000000ffff7f7224 */ /* 0x000fe200078e0031 */
[----:B------:R-:W-:Y:S01]  /*bee0*/  DMUL R94, R94, R32 ;  /* 0x000000205e5e7228 */ /* 0x000fe20000000000 */
[----:B------:R-:W-:Y:S01]  /*bef0*/  MOV R128, R44 ;  /* 0x0000002c00807202 */ /* 0x000fe20000000f00 */
[----:B------:R-:W-:Y:S01]  /*bf00*/  DMUL R96, R96, R36 ;  /* 0x0000002460607228 */ /* 0x000fe20000000000 */
[----:B------:R-:W-:Y:S01]  /*bf10*/  IMAD.MOV.U32 R129, RZ, RZ, R45 ;  /* 0x000000ffff817224 */ /* 0x000fe200078e002d */
[----:B------:R-:W-:Y:S01]  /*bf20*/  DMUL R116, R116, R28 ;  /* 0x0000001c74747228 */ /* 0x000fe20000000000 */
[----:B------:R-:W-:Y:S01]  /*bf30*/  MOV R130, R24 ;  /* 0x0000001800827202 */ /* 0x000fe20000000f00 */
[----:B------:R-:W-:Y:S01]  /*bf40*/  DFMA R32, R90, R32, -R4 ;  /* 0x000000205a20722b */ /* 0x000fe20000000804 */
[----:B------:R-:W-:Y:S01]  /*bf50*/  IMAD.MOV.U32 R131, RZ, RZ, R25 ;  /* 0x000000ffff837224 */ /* 0x000fe200078e0019 */
[----:B------:R-:W-:Y:S01]  /*bf60*/  DFMA R36, R118, R36, -R6 ;  /* 0x000000247624722b */ /* 0x000fe20000000806 */
[----:B------:R-:W-:Y:S01]  /*bf70*/  IMAD.IADD R5, R11, 0x1, R20 ;  /* 0x000000010b057824 */ /* 0x000fe200078e0214 */
[----:B------:R-:W-:Y:S01]  /*bf80*/  DFMA R28, R92, R28, -R8 ;  /* 0x0000001c5c1c722b */ /* 0x000fe20000000808 */
[----:B------:R-:W-:Y:S01]  /*bf90*/  MOV R132, R138 ;  /* 0x0000008a00847202 */ /* 0x000fe20000000f00 */
[----:B------:R-:W-:Y:S01]  /*bfa0*/  DFMA R98, R120, R42, R98 ;  /* 0x0000002a7862722b */ /* 0x000fe20000000062 */
[----:B------:R-:W-:Y:S01]  /*bfb0*/  IMAD.MOV.U32 R133, RZ, RZ, R139 ;  /* 0x000000ffff857224 */ /* 0x000fe200078e008b */
[----:B------:R-:W-:Y:S01]  /*bfc0*/  ISETP.GE.U32.AND P0, PT, R5, R0, PT ;  /* 0x000000000500720c */ /* 0x000fe20003f06070 */
        /* <DEDUP_REMOVED lines=15> */
[----:B------:R-:W-:Y:S06]  /*c0c0*/  @P0 BRA `(.L_x_2775) ;  /* 0x0000000000c00947 */ /* 0x000fec0003800000 */
[----:B------:R-:W-:Y:S01]  /*c0d0*/  DMUL R4, R80, R74 ;  /* 0x0000004a50047228 */ /* 0x000fe20000000000 */
        /* <DEDUP_REMOVED lines=9> */
[----:B------:R-:W-:Y:S01]  /*c170*/  DFMA R6, R82, R68, -R6 ;  /* 0x000000445206722b */ /* 0x000fe20000000806 */
[----:B------:R-:W-:Y:S01]  /*c180*/  IMAD.MOV.U32 R119, RZ, RZ, R37 ;  /* 0x000000ffff777224 */ /* 0x000fe200078e0025 */
[----:B------:R-:W-:Y:S01]  /*c190*/  DFMA R8, R86, R64, -R8 ;  /* 0x000000405608722b */ /* 0x000fe20000000808 */
[----:B------:R-:W-:Y:S01]  /*c1a0*/  MOV R120, R40 ;  /* 0x0000002800787202 */ /* 0x000fe20000000f00 */
[----:B------:R-:W-:Y:S01]  /*c1b0*/  DFMA R10, R76, R60, -R10 ;  /* 0x0000003c4c0a722b */ /* 0x000fe2000000080a */
[----:B------:R-:W-:Y:S01]  /*c1c0*/  IMAD.MOV.U32 R121, RZ, RZ, R41 ;  /* 0x000000ffff797224 */ /* 0x000fe200078e0029 */
        /* <DEDUP_REMOVED lines=31> */
[----:B------:R-:W-:-:S07]  /*c3c0*/  IMAD.MOV.U32 R79, RZ, RZ, R5 ;  /* 0x000000ffff4f7224 */ /* 0x000fce00078e0005 */
.L_x_2775:
[----:B------:R-:W-:Y:S05]  /*c3d0*/  BSYNC B0 ;  /* 0x0000000000007941 */ /* 0x000fea0003800000 */
.L_x_2774:
[-C--:B-----5:R-:W-:Y:S02]  /*c3e0*/  DMUL R4, R106, R114.reuse ;  /* 0x000000726a047228 */ /* 0x0a0fe40000000000 */
[----:B------:R-:W-:Y:S02]  /*c3f0*/  DMUL R114, R128, R114 ;  /* 0x0000007280727228 */ /* 0x000fe40000000000 */
[-C--:B------:R-:W-:Y:S02]  /*c400*/  DMUL R8, R100, R108.reuse ;  /* 0x0000006c64087228 */ /* 0x080fe40000000000 */
[----:B------:R-:W-:Y:S02]  /*c410*/  DMUL R108, R122, R108 ;  /* 0x0000006c7a6c7228 */ /* 0x000fe40000000000 */
[----:B------:R-:W-:Y:S02]  /*c420*/  DMUL R6, R104, R112 ;  /* 0x0000007068067228 */ /* 0x000fe40000000000 */
[----:B------:R-:W-:-:S02]  /*c430*/  DFMA R114, R106, R136, R114 ;  /* 0x000000886a72722b */ /* 0x000fc40000000072 */
[-C--:B------:R-:W-:Y:S02]  /*c440*/  DFMA R122, R122, R130.reuse, -R8 ;  /* 0x000000827a7a722b */ /* 0x080fe40000000808 */
[----:B------:R-:W-:Y:S02]  /*c450*/  DFMA R108, R100, R130, R108 ;  /* 0x00000082646c722b */ /* 0x000fe4000000006c */
[----:B------:R-:W-:Y:S02]  /*c460*/  DMUL R112, R126, R112 ;  /* 0x000000707e707228 */ /* 0x000fe40000000000 */
[----:B------:R-:W-:Y:S02]  /*c470*/  DMUL R8, R124, R110 ;  /* 0x0000006e7c087228 */ /* 0x000fe40000000000 */
[----:B------:R-:W-:Y:S02]  /*c480*/  DMUL R10, R114, R98 ;  /* 0x00000062720a7228 */ /* 0x000fe40000000000 */
[----:B------:R-:W-:-:S02]  /*c490*/  DFMA R4, R128, R136, -R4 ;  /* 0x000000888004722b */ /* 0x000fc40000000804 */
[----:B------:R-:W-:Y:S02]  /*c4a0*/  DMUL R114, R114, R120 ;  /* 0x0000007872727228 */ /* 0x000fe40000000000 */
[----:B------:R-:W-:Y:S02]  /*c4b0*/  DMUL R12, R108, R116 ;  /* 0x000000746c0c7228 */ /* 0x000fe40000000000 */
[----:B------:R-:W-:Y:S02]  /*c4c0*/  DFMA R112, R104, R134, R112 ;  /* 0x000000866870722b */ /* 0x000fe40000000070 */
[C---:B------:R-:W-:Y:S02]  /*c4d0*/  DMUL R110, R102.reuse, R110 ;  /* 0x0000006e666e7228 */ /* 0x040fe40000000000 */
[----:B------:R-:W-:Y:S02]  /*c4e0*/  DFMA R8, R102, R132, R8 ;  /* 0x000000846608722b */ /* 0x000fe40000000008 */
[----:B------:R-:W-:-:S02]  /*c4f0*/  DMUL R108, R108, R92 ;  /* 0x0000005c6c6c7228 */ /* 0x000fc40000000000 */
[C---:B------:R-:W-:Y:S02]  /*c500*/  DFMA R10, R4.reuse, R120, -R10 ;  /* 0x00000078040a722b */ /* 0x040fe4000000080a */
[----:B------:R-:W-:Y:S02]  /*c510*/  DFMA R114, R4, R98, R114 ;  /* 0x000000620472722b */ /* 0x000fe40000000072 */
[----:B------:R-:W-:Y:S02]  /*c520*/  DFMA R6, R126, R134, -R6 ;  /* 0x000000867e06722b */ /* 0x000fe40000000806 */
[----:B------:R-:W-:Y:S02]  /*c530*/  DFMA R92, R122, R92, -R12 ;  /* 0x0000005c7a5c722b */ /* 0x000fe4000000080c */
[----:B------:R-:W-:Y:S02]  /*c540*/  DMUL R4, R112, R118 ;  /* 0x0000007670047228 */ /* 0x000fe40000000000 */
[----:B------:R-:W-:-:S02]  /*c550*/  DFMA R110, R124, R132, -R110 ;  /* 0x000000847c6e722b */ /* 0x000fc4000000086e */
[----:B------:R-:W-:Y:S02]  /*c560*/  DMUL R12, R8, R90 ;  /* 0x0000005a080c7228 */ /* 0x000fe40000000000 */
[----:B------:R-:W-:Y:S02]  /*c570*/  DFMA R108, R122, R116, R108 ;  /* 0x000000747a6c722b */ /* 0x000fe4000000006c */
[-C--:B------:R-:W-:Y:S02]  /*c580*/  DFMA R4, R6, R96.reuse, R4 ;  /* 0x000000600604722b */ /* 0x080fe40000000004 */
[----:B------:R-:W-:Y:S02]  /*c590*/  DMUL R112, R112, R96 ;  /* 0x0000006070707228 */ /* 0x000fe40000000000 */
[-C--:B------:R-:W-:Y:S02]  /*c5a0*/  DFMA R12, R110, R94.reuse, R12 ;  /* 0x0000005e6e0c722b */ /* 0x080fe4000000000c */
[----:B------:R-:W-:-:S02]  /*c5b0*/  DMUL R8, R8, R94 ;  /* 0x0000005e08087228 */ /* 0x000fc40000000000 */
[----:B------:R-:W-:Y:S02]  /*c5c0*/  DMUL R40, R4, R84 ;  /* 0x0000005404287228 */ /* 0x000fe40000000000 */
[----:B------:R-:W-:Y:S02]  /*c5d0*/  DMUL R26, R108, R76 ;  /* 0x0000004c6c1a7228 */ /* 0x000fe40000000000 */
[----:B------:R-:W-:Y:S02]  /*c5e0*/  DFMA R112, R6, R118, -R112 ;  /* 0x000000760670722b */ /* 0x000fe40000000870 */
[----:B------:R-:W-:Y:S02]  /*c5f0*/  DMUL R32, R12, R88 ;  /* 0x000000580c207228 */ /* 0x000fe40000000000 */
[----:B------:R-:W-:Y:S02]  /*c600*/  DMUL R4, R4, R82 ;  /* 0x0000005204047228 */ /* 0x000fe40000000000 */
[----:B------:R-:W-:-:S02]  /*c610*/  DMUL R46, R114, R78 ;  /* 0x0000004e722e7228 */ /* 0x000fc40000000000 */
[----:B------:R-:W-:Y:S02]  /*c620*/  DFMA R8, R110, R90, -R8 ;  /* 0x0000005a6e08722b */ /* 0x000fe40000000808 */
[----:B------:R-:W-:Y:S02]  /*c630*/  DMUL R108, R108, R2 ;  /* 0x000000026c6c7228 */ /* 0x000fe40000000000 */
[----:B------:R-:W-:Y:S02]  /*c640*/  DMUL R12, R12, R86 ;  /* 0x000000560c0c7228 */ /* 0x000fe40000000000 */
[----:B------:R-:W-:Y:S02]  /*c650*/  DMUL R114, R114, R80 ;  /* 0x0000005072727228 */ /* 0x000fe40000000000 */
[C---:B------:R-:W-:Y:S02]  /*c660*/  DFMA R38, R112.reuse, R84, R4 ;  /* 0x000000547026722b */ /* 0x040fe40000000004 */
[----:B------:R-:W-:-:S02]  /*c670*/  DFMA R40, R112, R82, -R40 ;  /* 0x000000527028722b */ /* 0x000fc40000000828 */
[C---:B------:R-:W-:Y:S02]  /*c680*/  DFMA R26, R92.reuse, R2, R26 ;  /* 0x000000025c1a722b */ /* 0x040fe4000000001a */
[----:B------:R-:W-:Y:S02]  /*c690*/  DFMA R76, R92, R76, -R108 ;  /* 0x0000004c5c4c722b */ /* 0x000fe4000000086c */
[C---:B------:R-:W-:Y:S02]  /*c6a0*/  DFMA R30, R8.reuse, R88, R12 ;  /* 0x00000058081e722b */ /* 0x040fe4000000000c */
[----:B------:R-:W-:Y:S02]  /*c6b0*/  DFMA R32, R8, R86, -R32 ;  /* 0x000000560820722b */ /* 0x000fe40000000820 */
[C---:B------:R-:W-:Y:S02]  /*c6c0*/  DFMA R46, R10.reuse, R80, R46 ;  /* 0x000000500a2e722b */ /* 0x040fe4000000002e */
[----:B------:R-:W-:Y:S01]  /*c6d0*/  DFMA R112, R10, R78, -R114 ;  /* 0x0000004e0a70722b */ /* 0x000fe20000000872 */
[----:B------:R-:W-:Y:S10]  /*c6e0*/  BRA `(.L_x_2742) ;  /* 0x00000040008c7947 */ /* 0x000ff40003800000 */
.L_x_2760:
[----:B------:R-:W-:Y:S01]  /*c6f0*/  ISETP.GE.U32.AND P0, PT, R5, R0, PT ;  /* 0x000000000500720c */ /* 0x000fe20003f06070 */
[----:B------:R-:W-:Y:S01]  /*c700*/  BSSY B0, `(.L_x_2776) ;  /* 0x000011b000007945 */ /* 0x000fe20003800000 */
[----:B------:R-:W-:Y:S01]  /*c710*/  MOV R82, R80 ;  /* 0x0000005000527202 */ /* 0x000fe20000000f00 */
[----:B------:R-:W-:Y:S01]  /*c720*/  IMAD.MOV.U32 R83, RZ, RZ, R81 ;  /* 0x000000ffff537224 */ /* 0x000fe200078e0051 */
[-C--:B------:R-:W-:Y:S01]  /*c730*/  MOV R108, R118.reuse ;  /* 0x00000076006c7202 */ /* 0x080fe20000000f00 */
[--C-:B------:R-:W-:Y:S01]  /*c740*/  IMAD.MOV.U32 R109, RZ, RZ, R119.reuse ;  /* 0x000000ffff6d7224 */ /* 0x100fe200078e0077 */
        /* <DEDUP_REMOVED lines=146> */
.L_x_2778:
[-C--:B------:R-:W-:Y:S01]  /*d070*/  IMAD R4, R112, R21.reuse, RZ ;  /* 0x0000001570047224 */ /* 0x080fe200078e02ff */
[----:B------:R-:W-:-:S04]  /*d080*/  IADD3 R21, R20, R21, RZ ;  /* 0x0000001514157210 */ /* 0x000fc80007ffe0ff */
[----:B------:R-:W-:Y:S01]  /*d090*/  SHF.R.U32.HI R9, RZ, 0x2, R4 ;  /* 0x00000002ff097819 */ /* 0x000fe20000011604 */
[----:B------:R-:W-:Y:S02]  /*d0a0*/  IMAD R10, R112, R21, RZ ;  /* 0x00000015700a7224 */ /* 0x000fe400078e02ff */
[----:B------:R-:W-:Y:S02]  /*d0b0*/  IMAD.IADD R21, R21, 0x1, R20 ;  /* 0x0000000115157824 */ /* 0x000fe400078e0214 */
[----:B------:R-:W-:Y:S01]  /*d0c0*/  IMAD.WIDE.U32 R8, R9, 0x40, R18 ;  /* 0x0000004009087825 */ /* 0x000fe200078e0012 */
[----:B------:R-:W-:-:S03]  /*d0d0*/  SHF.R.U32.HI R11, RZ, 0x2, R10 ;  /* 0x00000002ff0b7819 */ /* 0x000fc6000001160a */
[C---:B------:R-:W-:Y:S01]  /*d0e0*/  IMAD R24, R112.reuse, R21, RZ ;  /* 0x0000001570187224 */ /* 0x040fe200078e02ff */
[----:B------:R-:W-:Y:S01]  /*d0f0*/  IADD3 R21, R21, R20, RZ ;  /* 0x0000001415157210 */ /* 0x000fe20007ffe0ff */
[----:B------:R-:W2:Y:S03]  /*d100*/  LDG.E.128 R36, desc[UR60][R8.64+0x30] ;  /* 0x0000303c08247981 */ /* 0x000ea6000c1e1d00 */
[----:B------:R-:W-:Y:S01]  /*d110*/  SHF.R.U32.HI R77, RZ, 0x2, R24 ;  /* 0x00000002ff4d7819 */ /* 0x000fe20000011618 */
[----:B------:R-:W-:Y:S01]  /*d120*/  IMAD R24, R112, R21, RZ ;  /* 0x0000001570187224 */ /* 0x000fe200078e02ff */
[----:B------:R-:W3:Y:S01]  /*d130*/  LDG.E.128 R4, desc[UR60][R8.64] ;  /* 0x0000003c08047981 */ /* 0x000ee2000c1e1d00 */
[----:B------:R-:W-:-:S03]  /*d140*/  IMAD.WIDE.U32 R10, R11, 0x40, R18 ;  /* 0x000000400b0a7825 */ /* 0x000fc600078e0012 */
[----:B------:R-:W-:Y:S01]  /*d150*/  SHF.R.U32.HI R109, RZ, 0x2, R24 ;  /* 0x00000002ff6d7819 */ /* 0x000fe20000011618 */
[----:B------:R-:W4:Y:S04]  /*d160*/  LDG.E.128 R12, desc[UR60][R8.64+0x10] ;  /* 0x0000103c080c7981 */ /* 0x000f28000c1e1d00 */
[----:B------:R-:W5:Y:S01]  /*d170*/  LDG.E.128 R60, desc[UR60][R10.64+0x20] ;  /* 0x0000203c0a3c7981 */ /* 0x000f62000c1e1d00 */
[----:B------:R-:W-:-:S03]  /*d180*/  IMAD.WIDE.U32 R108, R109, 0x40, R18 ;  /* 0x000000406d6c7825 */ /* 0x000fc600078e0012 */
[----:B------:R-:W3:Y:S01]  /*d190*/  LDG.E.128 R44, desc[UR60][R10.64] ;  /* 0x0000003c0a2c7981 */ /* 0x000ee2000c1e1d00 */
[----:B------:R-:W-:-:S03]  /*d1a0*/  IMAD.WIDE.U32 R76, R77, 0x40, R18 ;  /* 0x000000404d4c7825 */ /* 0x000fc600078e0012 */
[----:B------:R-:W4:Y:S04]  /*d1b0*/  LDG.E.128 R40, desc[UR60][R108.64] ;  /* 0x0000003c6c287981 */ /* 0x000f28000c1e1d00 */
        /* <DEDUP_REMOVED lines=8> */
[----:B------:R2:W4:Y:S04]  /*d240*/  LDG.E.128 R64, desc[UR60][R76.64+0x10] ;  /* 0x0000103c4c407981 */ /* 0x000528000c1e1d00 */
[----:B------:R3:W4:Y:S01]  /*d250*/  LDG.E.128 R24, desc[UR60][R108.64+0x20] ;  /* 0x0000203c6c187981 */ /* 0x000722000c1e1d00 */
[----:B------:R-:W-:-:S04]  /*d260*/  IMAD.IADD R21, R21, 0x1, R20 ;  /* 0x0000000115157824 */ /* 0x000fc800078e0214 */
[----:B------:R-:W-:-:S05]  /*d270*/  IMAD R113, R20, 0x3, R21 ;  /* 0x0000000314717824 */ /* 0x000fca00078e0215 */
[----:B------:R-:W-:Y:S01]  /*d280*/  ISETP.GE.U32.AND P0, PT, R113, R0, PT ;  /* 0x000000007100720c */ /* 0x000fe20003f06070 */
[-C--:B--2---:R-:W-:Y:S02]  /*d290*/  DMUL R76, R36, R100.reuse ;  /* 0x00000064244c7228 */ /* 0x084fe40000000000 */
[----:B------:R-:W-:-:S06]  /*d2a0*/  DMUL R134, R38, R100 ;  /* 0x0000006426867228 */ /* 0x000fcc0000000000 */
[----:B------:R-:W-:Y:S02]  /*d2b0*/  DFMA R100, R38, R164, R76 ;  /* 0x000000a42664722b */ /* 0x000fe4000000004c */
[----:B-----5:R-:W-:Y:S02]  /*d2c0*/  DMUL R76, R60, R88 ;  /* 0x000000583c4c7228 */ /* 0x020fe40000000000 */
[----:B---3--:R-:W-:Y:S02]  /*d2d0*/  DMUL R108, R44, R84 ;  /* 0x000000542c6c7228 */ /* 0x008fe40000000000 */
[----:B------:R-:W-:Y:S02]  /*d2e0*/  DMUL R126, R62, R88 ;  /* 0x000000583e7e7228 */ /* 0x000fe40000000000 */
[----:B------:R-:W-:Y:S02]  /*d2f0*/  DMUL R136, R46, R84 ;  /* 0x000000542e887228 */ /* 0x000fe40000000000 */
[----:B------:R-:W-:-:S02]  /*d300*/  DFMA R88, R62, R158, R76 ;  /* 0x0000009e3e58722b */ /* 0x000fc4000000004c */
[----:B----4-:R-:W-:Y:S02]  /*d310*/  DMUL R114, R42, R78 ;  /* 0x0000004e2a727228 */ /* 0x010fe40000000000 */
[----:B------:R-:W-:Y:S02]  /*d320*/  DFMA R84, R46, R162, R108 ;  /* 0x000000a22e54722b */ /* 0x000fe4000000006c */
[----:B------:R-:W-:Y:S02]  /*d330*/  DMUL R76, R56, R96 ;  /* 0x00000060384c7228 */ /* 0x000fe40000000000 */
[----:B------:R-:W-:Y:S02]  /*d340*/  DMUL R78, R40, R78 ;  /* 0x0000004e284e7228 */ /* 0x000fe40000000000 */
[----:B------:R-:W-:Y:S02]  /*d350*/  DMUL R110, R4, R106 ;  /* 0x0000006a046e7228 */ /* 0x000fe40000000000 */
[----:B------:R-:W-:-:S02]  /*d360*/  DMUL R108, R48, R98 ;  /* 0x00000062306c7228 */ /* 0x000fc40000000000 */
[----:B------:R-:W-:Y:S02]  /*d370*/  DMUL R118, R58, R96 ;  /* 0x000000603a767228 */ /* 0x000fe40000000000 */
[----:B------:R-:W-:Y:S02]  /*d380*/  DMUL R128, R6, R106 ;  /* 0x0000006a06807228 */ /* 0x000fe40000000000 */
[----:B------:R-:W-:Y:S02]  /*d390*/  DMUL R116, R50, R98 ;  /* 0x0000006232747228 */ /* 0x000fe40000000000 */
[----:B------:R-:W-:Y:S02]  /*d3a0*/  DFMA R96, R58, R146, R76 ;  /* 0x000000923a60722b */ /* 0x000fe4000000004c */
[-C--:B------:R-:W-:Y:S02]  /*d3b0*/  DFMA R114, R40, R148.reuse, -R114 ;  /* 0x000000942872722b */ /* 0x080fe40000000872 */
[----:B------:R-:W-:-:S02]  /*d3c0*/  DFMA R78, R42, R148, R78 ;  /* 0x000000942a4e722b */ /* 0x000fc4000000004e */
[----:B------:R-:W-:Y:S02]  /*d3d0*/  DFMA R106, R6, R170, R110 ;  /* 0x000000aa066a722b */ /* 0x000fe4000000006e */
        /* <DEDUP_REMOVED lines=8> */
[----:B------:R-:W-:Y:S02]  /*d460*/  DMUL R120, R66, R94 ;  /* 0x0000005e42787228 */ /* 0x000fe40000000000 */
[----:B------:R-:W-:Y:S02]  /*d470*/  DMUL R110, R34, R80 ;  /* 0x00000050226e7228 */ /* 0x000fe40000000000 */
[----:B------:R-:W-:-:S02]  /*d480*/  DMUL R108, R26, R82 ;  /* 0x000000521a6c7228 */ /* 0x000fc40000000000 */
[----:B------:R-:W-:Y:S02]  /*d490*/  DMUL R2, R10, R2 ;  /* 0x000000020a027228 */ /* 0x000fe40000000000 */
[----:B------:R-:W-:Y:S02]  /*d4a0*/  DFMA R80, R34, R144, R76 ;  /* 0x000000902250722b */ /* 0x000fe4000000004c */
[----:B------:R-:W-:Y:S02]  /*d4b0*/  DFMA R128, R4, R170, -R128 ;  /* 0x000000aa0480722b */ /* 0x000fe40000000880 */
[----:B------:R-:W-:Y:S02]  /*d4c0*/  DFMA R130, R12, R168, -R130 ;  /* 0x000000a80c82722b */ /* 0x000fe40000000882 */
[----:B------:R-:W-:Y:S02]  /*d4d0*/  DFMA R132, R28, R166, -R132 ;  /* 0x000000a61c84722b */ /* 0x000fe40000000884 */
[----:B------:R-:W-:-:S02]  /*d4e0*/  DFMA R134, R36, R164, -R134 ;  /* 0x000000a42486722b */ /* 0x000fc40000000886 */
[----:B------:R-:W-:Y:S02]  /*d4f0*/  DFMA R136, R44, R162, -R136 ;  /* 0x000000a22c88722b */ /* 0x000fe40000000888 */
[----:B------:R-:W-:Y:S02]  /*d500*/  DFMA R138, R52, R160, -R138 ;  /* 0x000000a0348a722b */ /* 0x000fe4000000088a */
        /* <DEDUP_REMOVED lines=9> */
[----:B------:R-:W-:-:S02]  /*d5a0*/  DMUL R104, R12, R104 ;  /* 0x000000680c687228 */ /* 0x000fc40000000000 */
[----:B------:R-:W-:Y:S02]  /*d5b0*/  DMUL R102, R28, R102 ;  /* 0x000000661c667228 */ /* 0x000fe40000000000 */
[----:B------:R-:W-:Y:S02]  /*d5c0*/  DMUL R86, R52, R86 ;  /* 0x0000005634567228 */ /* 0x000fe40000000000 */
[----:B------:R-:W-:Y:S02]  /*d5d0*/  DMUL R90, R68, R90 ;  /* 0x0000005a445a7228 */ /* 0x000fe40000000000 */
[----:B------:R-:W-:Y:S02]  /*d5e0*/  DMUL R92, R72, R92 ;  /* 0x0000005c485c7228 */ /* 0x000fe40000000000 */
[----:B------:R-:W-:Y:S02]  /*d5f0*/  DMUL R94, R64, R94 ;  /* 0x0000005e405e7228 */ /* 0x000fe40000000000 */
[----:B------:R-:W-:Y:S01]  /*d600*/  DMUL R146, R24, R82 ;  /* 0x0000005218927228 */ /* 0x000fe20000000000 */
        /* <DEDUP_REMOVED lines=40> */
[----:B------:R-:W-:Y:S06]  /*d890*/  @!P0 BRA `(.L_x_2778) ;  /* 0xfffffff400f48947 */ /* 0x000fec000383ffff */
[----:B------:R-:W-:Y:S05]  /*d8a0*/  BSYNC B1 ;  /* 0x0000000000017941 */ /* 0x000fea0003800000 */
.L_x_2777:
[----:B------:R-:W-:Y:S05]  /*d8b0*/  BSYNC B0 ;  /* 0x0000000000007941 */ /* 0x000fea0003800000 */
.L_x_2776:
[----:B------:R-:W-:Y:S01]  /*d8c0*/  ISETP.GE.U32.AND P1, PT, R21, R0, PT ;  /* 0x000000001500720c */ /* 0x000fe20003f26070 */
[----:B------:R-:W-:-:S12]  /*d8d0*/  BSSY B0, `(.L_x_2779) ;  /* 0x0000026000007945 */ /* 0x000fd80003800000 */
[----:B------:R-:W-:Y:S05]  /*d8e0*/  @P1 BRA `(.L_x_2780) ;  /* 0x0000000000901947 */ /* 0x000fea0003800000 */
[----:B------:R-:W-:-:S05]  /*d8f0*/  IMAD R4, R112, R21, RZ ;  /* 0x0000001570047224 */ /* 0x000fca00078e02ff */
[----:B------:R-:W-:-:S05]  /*d900*/  SHF.R.U32.HI R141, RZ, 0x2, R4 ;  /* 0x00000002ff8d7819 */ /* 0x000fca0000011604 */
[----:B------:R-:W-:-:S05]  /*d910*/  IMAD.WIDE.U32 R140, R141, 0x40, R18 ;  /* 0x000000408d8c7825 */ /* 0x000fca00078e0012 */
[----:B------:R0:W5:Y:S04]  /*d920*/  LDG.E.128 R4, desc[UR60][R140.64] ;  /* 0x0000003c8c047981 */ /* 0x000168000c1e1d00 */
[----:B------:R0:W5:Y:S04]  /*d930*/  LDG.E.128 R12, desc[UR60][R140.64+0x10] ;  /* 0x0000103c8c0c7981 */ /* 0x000168000c1e1d00 */
        /* <DEDUP_REMOVED lines=9> */
[----:B------:R0:W5:Y:S04]  /*d9d0*/  LDG.E.128 R52, desc[UR60][R140.64+0x10] ;  /* 0x0000103c8c347981 */ /* 0x000168000c1e1d00 */
[----:B------:R0:W5:Y:S04]  /*d9e0*/  LDG.E.128 R60, desc[UR60][R140.64+0x20] ;  /* 0x0000203c8c3c7981 */ /* 0x000168000c1e1d00 */
[----:B------:R0:W5:Y:S01]  /*d9f0*/  LDG.E.128 R68, desc[UR60][R140.64+0x30] ;  /* 0x0000303c8c447981 */ /* 0x000162000c1e1d00 */
[----:B------:R-:W-:-:S05]  /*da00*/  IMAD.IADD R113, R113, 0x1, R20 ;  /* 0x0000000171717824 */ /* 0x000fca00078e0214 */
[----:B------:R-:W-:-:S13]  /*da10*/  ISETP.GE.U32.AND P0, PT, R113, R0, PT ;  /* 0x000000007100720c */ /* 0x000fda0003f06070 */
[----:B0-----:R-:W-:Y:S05]  /*da20*/  @P0 BRA `(.L_x_2780) ;  /* 0x0000000000400947 */ /* 0x001fea0003800000 */
[----:B------:R-:W-:-:S04]  /*da30*/  IADD3 R49, R113, R20, RZ ;  /* 0x0000001471317210 */ /* 0x000fc80007ffe0ff */
[----:B------:R-:W-:-:S13]  /*da40*/  ISETP.GE.U32.AND P0, PT, R49, R0, PT ;  /* 0x000000003100720c */ /* 0x000fda0003f06070 */
[C---:B------:R-:W-:Y:S02]  /*da50*/  @!P0 IMAD R48, R112.reuse, R49, RZ ;  /* 0x0000003170308224 */ /* 0x040fe400078e02ff */
[----:B------:R-:W-:-:S03]  /*da60*/  IMAD R112, R112, R113, RZ ;  /* 0x0000007170707224 */ /* 0x000fc600078e02ff */
[----:B------:R-:W-:Y:S02]  /*da70*/  @!P0 SHF.R.U32.HI R113, RZ, 0x2, R48 ;  /* 0x00000002ff718819 */ /* 0x000fe40000011630 */
[----:B------:R-:W-:-:S03]  /*da80*/  SHF.R.U32.HI R49, RZ, 0x2, R112 ;  /* 0x00000002ff317819 */ /* 0x000fc60000011670 */
[----:B------:R-:W-:-:S04]  /*da90*/  @!P0 IMAD.WIDE.U32 R112, R113, 0x40, R18 ;  /* 0x0000004071708825 */ /* 0x000fc800078e0012 */
[----:B------:R-:W-:Y:S01]  /*daa0*/  IMAD.WIDE.U32 R18, R49, 0x40, R18 ;  /* 0x0000004031127825 */ /* 0x000fe200078e0012 */
[----:B------:R0:W5:Y:S04]  /*dab0*/  @!P0 LDG.E.128 R40, desc[UR60][R112.64] ;  /* 0x0000003c70288981 */ /* 0x000168000c1e1d00 */
[----:B------:R0:W5:Y:S04]  /*dac0*/  @!P0 LDG.E.128 R32, desc[UR60][R112.64+0x10] ;  /* 0x0000103c70208981 */ /* 0x000168000c1e1d00 */
[----:B------:R0:W5:Y:S04]  /*dad0*/  @!P0 LDG.E.128 R24, desc[UR60][R112.64+0x20] ;  /* 0x0000203c70188981 */ /* 0x000168000c1e1d00 */
[----:B------:R0:W5:Y:S04]  /*dae0*/  @!P0 LDG.E.128 R8, desc[UR60][R112.64+0x30] ;  /* 0x0000303c70088981 */ /* 0x000168000c1e1d00 */
[----:B------:R0:W5:Y:S04]  /*daf0*/  LDG.E.128 R72, desc[UR60][R18.64] ;  /* 0x0000003c12487981 */ /* 0x000168000c1e1d00 */
[----:B------:R0:W5:Y:S04]  /*db00*/  LDG.E.128 R64, desc[UR60][R18.64+0x10] ;  /* 0x0000103c12407981 */ /* 0x000168000c1e1d00 */
[----:B------:R0:W5:Y:S04]  /*db10*/  LDG.E.128 R56, desc[UR60][R18.64+0x20] ;  /* 0x0000203c12387981 */ /* 0x000168000c1e1d00 */
[----:B------:R0:W5:Y:S02]  /*db20*/  LDG.E.128 R48, desc[UR60][R18.64+0x30] ;  /* 0x0000303c12307981 */ /* 0x000164000c1e1d00 */
.L_x_2780:
[----:B------:R-:W-:Y:S05]  /*db30*/  BSYNC B0 ;  /* 0x0000000000007941 */ /* 0x000fea0003800000 */
.L_x_2779:
        /* <DEDUP_REMOVED lines=155> */
.L_x_2782:
[----:B------:R-:W-:Y:S05]  /*e4f0*/  BSYNC B0 ;  /* 0x0000000000007941 */ /* 0x000fea0003800000 */
.L_x_2781:
[C---:B-----5:R-:W-:Y:S02]  /*e500*/  DMUL R4, R106.reuse, R84 ;  /* 0x000000546a047228 */ /* 0x060fe40000000000 */
[----:B------:R-:W-:Y:S02]  /*e510*/  DMUL R106, R106, R136 ;  /* 0x000000886a6a7228 */ /* 0x000fe40000000000 */
[C---:B------:R-:W-:Y:S02]  /*e520*/  DMUL R8, R100.reuse, R90 ;  /* 0x0000005a64087228 */ /* 0x040fe40000000000 */
[----:B------:R-:W-:Y:S02]  /*e530*/  DMUL R100, R100, R124 ;  /* 0x0000007c64647228 */ /* 0x000fe40000000000 */
[----:B------:R-:W-:Y:S02]  /*e540*/  DMUL R6, R104, R86 ;  /* 0x0000005668067228 */ /* 0x000fe40000000000 */
[----:B------:R-:W-:-:S02]  /*e550*/  DFMA R106, R128, R84, R106 ;  /* 0x00000054806a722b */ /* 0x000fc4000000006a */
[C---:B------:R-:W-:Y:S02]  /*e560*/  DFMA R124, R134.reuse, R124, -R8 ;  /* 0x0000007c867c722b */ /* 0x040fe40000000808 */
[----:B------:R-:W-:Y:S02]  /*e570*/  DFMA R100, R134, R90, R100 ;  /* 0x0000005a8664722b */ /* 0x000fe40000000064 */
[----:B------:R-:W-:Y:S02]  /*e580*/  DMUL R104, R104, R138 ;  /* 0x0000008a68687228 */ /* 0x000fe40000000000 */
[----:B------:R-:W-:Y:S02]  /*e590*/  DMUL R8, R102, R126 ;  /* 0x0000007e66087228 */ /* 0x000fe40000000000 */
[----:B------:R-:W-:Y:S02]  /*e5a0*/  DMUL R10, R106, R92 ;  /* 0x0000005c6a0a7228 */ /* 0x000fe40000000000 */
[----:B------:R-:W-:-:S02]  /*e5b0*/  DFMA R4, R128, R136, -R4 ;  /* 0x000000888004722b */ /* 0x000fc40000000804 */
[----:B------:R-:W-:Y:S02]  /*e5c0*/  DMUL R106, R106, R122 ;  /* 0x0000007a6a6a7228 */ /* 0x000fe40000000000 */
[----:B------:R-:W-:Y:S02]  /*e5d0*/  DMUL R12, R100, R98 ;  /* 0x00000062640c7228 */ /* 0x000fe40000000000 */
[-C--:B------:R-:W-:Y:S02]  /*e5e0*/  DMUL R102, R102, R88.reuse ;  /* 0x0000005866667228 */ /* 0x080fe40000000000 */
[----:B------:R-:W-:Y:S02]  /*e5f0*/  DFMA R8, R132, R88, R8 ;  /* 0x000000588408722b */ /* 0x000fe40000000008 */
[----:B------:R-:W-:Y:S02]  /*e600*/  DFMA R104, R130, R86, R104 ;  /* 0x000000568268722b */ /* 0x000fe40000000068 */
[----:B------:R-:W-:-:S02]  /*e610*/  DMUL R100, R100, R116 ;  /* 0x0000007464647228 */ /* 0x000fc40000000000 */
[C---:B------:R-:W-:Y:S02]  /*e620*/  DFMA R10, R4.reuse, R122, -R10 ;  /* 0x0000007a040a722b */ /* 0x040fe4000000080a */
[----:B------:R-:W-:Y:S02]  /*e630*/  DFMA R106, R4, R92, R106 ;  /* 0x0000005c046a722b */ /* 0x000fe4000000006a */
[----:B------:R-:W-:Y:S02]  /*e640*/  DFMA R116, R124, R116, -R12 ;  /* 0x000000747c74722b */ /* 0x000fe4000000080c */
[----:B------:R-:W-:Y:S02]  /*e650*/  DFMA R6, R130, R138, -R6 ;  /* 0x0000008a8206722b */ /* 0x000fe40000000806 */
[----:B------:R-:W-:Y:S02]  /*e660*/  DFMA R102, R132, R126, -R102 ;  /* 0x0000007e8466722b */ /* 0x000fe40000000866 */
[----:B------:R-:W-:-:S02]  /*e670*/  DMUL R12, R8, R118 ;  /* 0x00000076080c7228 */ /* 0x000fc40000000000 */
[----:B------:R-:W-:Y:S02]  /*e680*/  DMUL R4, R104, R120 ;  /* 0x0000007868047228 */ /* 0x000fe40000000000 */
[----:B------:R-:W-:Y:S02]  /*e690*/  DFMA R100, R124, R98, R100 ;  /* 0x000000627c64722b */ /* 0x000fe40000000064 */
[----:B------:R-:W-:Y:S02]  /*e6a0*/  DMUL R104, R104, R94 ;  /* 0x0000005e68687228 */ /* 0x000fe40000000000 */
[----:B------:R-:W-:Y:S02]  /*e6b0*/  DFMA R12, R102, R96, R12 ;  /* 0x00000060660c722b */ /* 0x000fe4000000000c */
[----:B------:R-:W-:Y:S02]  /*e6c0*/  DFMA R4, R6, R94, R4 ;  /* 0x0000005e0604722b */ /* 0x000fe40000000004 */
[----:B------:R-:W-:-:S02]  /*e6d0*/  DMUL R8, R8, R96 ;  /* 0x0000006008087228 */ /* 0x000fc40000000000 */
[----:B------:R-:W-:Y:S02]  /*e6e0*/  DMUL R26, R100, R76 ;  /* 0x0000004c641a7228 */ /* 0x000fe40000000000 */
[----:B------:R-:W-:Y:S02]  /*e6f0*/  DMUL R32, R12, R82 ;  /* 0x000000520c207228 */ /* 0x000fe40000000000 */
[----:B------:R-:W-:Y:S02]  /*e700*/  DMUL R40, R4, R80 ;  /* 0x0000005004287228 */ /* 0x000fe40000000000 */
[----:B------:R-:W-:Y:S02]  /*e710*/  DMUL R46, R106, R114 ;  /* 0x000000726a2e7228 */ /* 0x000fe40000000000 */
[----:B------:R-:W-:Y:S02]  /*e720*/  DFMA R104, R6, R120, -R104 ;  /* 0x000000780668722b */ /* 0x000fe40000000868 */
[----:B------:R-:W-:-:S02]  /*e730*/  DFMA R8, R102, R118, -R8 ;  /* 0x000000766608722b */ /* 0x000fc40000000808 */
[----:B------:R-:W-:Y:S02]  /*e740*/  DMUL R100, R100, R2 ;  /* 0x0000000264647228 */ /* 0x000fe40000000000 */
        /* <DEDUP_REMOVED lines=10> */
[----:B0-----:R-:W-:Y:S01]  /*e7f0*/  DFMA R112, R10, R114, -R106 ;  /* 0x000000720a70722b */ /* 0x001fe2000000086a */
[----:B------:R-:W-:Y:S10]  /*e800*/  BRA `(.L_x_2742) ;  /* 0x0000002000447947 */ /* 0x000ff40003800000 */
.L_x_2759:
        /* <DEDUP_REMOVED lines=24> */
[----:B0-----:R-:W-:Y:S01]  /*e990*/  IMAD R3, R108, 0x3, R109 ;  /* 0x000000036c037824 */ /* 0x001fe200078e026d */
[----:B------:R-:W-:Y:S02]  /*e9a0*/  CS2R R56, SRZ ;  /* 0x0000000000387805 */ /* 0x000fe4000001ff00 */
[----:B------:R-:W-:-:S02]  /*e9b0*/  CS2R R50, SRZ ;  /* 0x0000000000327805 */ /* 0x000fc4000001ff00 */
[----:B------:R-:W-:Y:S02]  /*e9c0*/  CS2R R48, SRZ ;  /* 0x0000000000307805 */ /* 0x000fe4000001ff00 */
[----:B------:R-:W-:Y:S02]  /*e9d0*/  CS2R R42, SRZ ;  /* 0x00000000002a7805 */ /* 0x000fe4000001ff00 */
[----:B------:R-:W-:Y:S02]  /*e9e0*/  ISETP.GE.U32.AND P0, PT, R3, R0, PT ;  /* 0x000000000300720c */ /* 0x000fe40003f06070 */
[----:B------:R-:W-:Y:S01]  /*e9f0*/  CS2R R40, SRZ ;  /* 0x0000000000287805 */ /* 0x000fe2000001ff00 */
[----:B------:R-:W0:Y:S01]  /*ea00*/  LDC.64 R2, c[0x0][0x228] ;  /* 0x00008a00ff027b82 */ /* 0x000e220000000a00 */
[----:B------:R-:W-:Y:S02]  /*ea10*/  CS2R R34, SRZ ;  /* 0x0000000000227805 */ /* 0x000fe4000001ff00 */
[----:B------:R-:W-:-:S02]  /*ea20*/  CS2R R32, SRZ ;  /* 0x0000000000207805 */ /* 0x000fc4000001ff00 */
[----:B------:R-:W-:Y:S02]  /*ea30*/  CS2R R26, SRZ ;  /* 0x00000000001a7805 */ /* 0x000fe4000001ff00 */
[----:B------:R-:W-:Y:S02]  /*ea40*/  CS2R R24, SRZ ;  /* 0x0000000000187805 */ /* 0x000fe4000001ff00 */
[----:B------:R-:W-:Y:S02]  /*ea50*/  CS2R R10, SRZ ;  /* 0x00000000000a7805 */ /* 0x000fe4000001ff00 */
[----:B------:R-:W-:Y:S02]  /*ea60*/  CS2R R8, SRZ ;  /* 0x0000000000087805 */ /* 0x000fe4000001ff00 */
        /* <DEDUP_REMOVED lines=30> */
[-C--:B0-----:R-:W-:Y:S01]  /*ec50*/  MOV R102, R2.reuse ;  /* 0x0000000200667202 */ /* 0x081fe20000000f00 */
        /* <DEDUP_REMOVED lines=91> */
.L_x_2785:
[----:B------:R-:W-:Y:S02]  /*f210*/  SHF.R.U32.HI R5, RZ, 0x2, R109 ;  /* 0x00000002ff057819 */ /* 0x000fe4000001166d */
[----:B------:R-:W-:-:S03]  /*f220*/  IADD3 R109, R109, R108, RZ ;  /* 0x0000006c6d6d7210 */ /* 0x000fc60007ffe0ff */
[----:B------:R-:W-:Y:S01]  /*f230*/  IMAD.WIDE.U32 R4, R5, 0x40, R18 ;  /* 0x0000004005047825 */ /* 0x000fe200078e0012 */
[----:B------:R-:W-:-:S04]  /*f240*/  SHF.R.U32.HI R7, RZ, 0x2, R109 ;  /* 0x00000002ff077819 */ /* 0x000fc8000001166d */
[----:B------:R-:W2:Y:S01]  /*f250*/  LDG.E.128 R40, desc[UR60][R4.64+0x30] ;  /* 0x0000303c04287981 */ /* 0x000ea2000c1e1d00 */
[----:B------:R-:W-:Y:S02]  /*f260*/  IMAD.IADD R109, R109, 0x1, R108 ;  /* 0x000000016d6d7824 */ /* 0x000fe400078e026c */
[----:B------:R-:W-:Y:S01]  /*f270*/  IMAD.WIDE.U32 R6, R7, 0x40, R18 ;  /* 0x0000004007067825 */ /* 0x000fe200078e0012 */
[----:B------:R-:W3:Y:S02]  /*f280*/  LDG.E.128 R8, desc[UR60][R4.64] ;  /* 0x0000003c04087981 */ /* 0x000ee4000c1e1d00 */
[----:B------:R-:W-:Y:S02]  /*f290*/  SHF.R.U32.HI R105, RZ, 0x2, R109 ;  /* 0x00000002ff697819 */ /* 0x000fe4000001166d */
[----:B------:R-:W4:Y:S01]  /*f2a0*/  LDG.E.128 R64, desc[UR60][R6.64+0x20] ;  /* 0x0000203c06407981 */ /* 0x000f22000c1e1d00 */
[----:B------:R-:W-:Y:S02]  /*f2b0*/  IADD3 R109, R109, R108, RZ ;  /* 0x0000006c6d6d7210 */ /* 0x000fe40007ffe0ff */
[----:B------:R-:W-:Y:S01]  /*f2c0*/  IMAD.WIDE.U32 R104, R105, 0x40, R18 ;  /* 0x0000004069687825 */ /* 0x000fe200078e0012 */
[----:B------:R-:W5:Y:S01]  /*f2d0*/  LDG.E.128 R48, desc[UR60][R6.64] ;  /* 0x0000003c06307981 */ /* 0x000f62000c1e1d00 */
[----:B------:R-:W-:-:S03]  /*f2e0*/  SHF.R.U32.HI R107, RZ, 0x2, R109 ;  /* 0x00000002ff6b7819 */ /* 0x000fc6000001166d */
[----:B------:R-:W5:Y:S02]  /*f2f0*/  LDG.E.128 R52, desc[UR60][R104.64+0x20] ;  /* 0x0000203c68347981 */ /* 0x000f64000c1e1d00 */
[----:B------:R-:W-:Y:S02]  /*f300*/  IMAD.WIDE.U32 R106, R107, 0x40, R18 ;  /* 0x000000406b6a7825 */ /* 0x000fe400078e0012 */
[----:B------:R-:W5:Y:S04]  /*f310*/  LDG.E.128 R44, desc[UR60][R104.64+0x30] ;  /* 0x0000303c682c7981 */ /* 0x000f68000c1e1d00 */
        /* <DEDUP_REMOVED lines=8> */
[----:B------:R2:W5:Y:S04]  /*f3a0*/  LDG.E.128 R60, desc[UR60][R104.64+0x10] ;  /* 0x0000103c683c7981 */ /* 0x000568000c1e1d00 */
[----:B------:R5:W5:Y:S01]  /*f3b0*/  LDG.E.128 R12, desc[UR60][R106.64+0x20] ;  /* 0x0000203c6a0c7981 */ /* 0x000b62000c1e1d00 */
[----:B------:R-:W-:Y:S01]  /*f3c0*/  IMAD.IADD R109, R109, 0x1, R108 ;  /* 0x000000016d6d7824 */ /* 0x000fe200078e026c */
[----:B--2---:R-:W-:-:S02]  /*f3d0*/  DMUL R104, R40, R84 ;  /* 0x0000005428687228 */ /* 0x004fc40000000000 */
[----:B------:R-:W-:-:S06]  /*f3e0*/  DMUL R130, R42, R84 ;  /* 0x000000542a827228 */ /* 0x000fcc0000000000 */
[----:B------:R-:W-:Y:S02]  /*f3f0*/  DFMA R84, R42, R162, R104 ;  /* 0x000000a22a54722b */ /* 0x000fe40000000068 */
[-C--:B----4-:R-:W-:Y:S02]  /*f400*/  DMUL R104, R64, R90.reuse ;  /* 0x0000005a40687228 */ /* 0x090fe40000000000 */
[----:B------:R-:W-:Y:S02]  /*f410*/  DMUL R136, R66, R90 ;  /* 0x0000005a42887228 */ /* 0x000fe40000000000 */
[----:B---3--:R-:W-:Y:S02]  /*f420*/  DMUL R110, R8, R76 ;  /* 0x0000004c086e7228 */ /* 0x008fe40000000000 */
[----:B-----5:R-:W-:Y:S02]  /*f430*/  DMUL R106, R48, R86 ;  /* 0x00000056306a7228 */ /* 0x020fe40000000000 */
[----:B------:R-:W-:-:S02]  /*f440*/  DFMA R90, R66, R156, R104 ;  /* 0x0000009c425a722b */ /* 0x000fc40000000068 */
[----:B------:R-:W-:Y:S02]  /*f450*/  DMUL R104, R52, R98 ;  /* 0x0000006234687228 */ /* 0x000fe40000000000 */
[----:B------:R-:W-:Y:S02]  /*f460*/  DMUL R124, R10, R76 ;  /* 0x0000004c0a7c7228 */ /* 0x000fe40000000000 */
[----:B------:R-:W-:Y:S02]  /*f470*/  DMUL R116, R54, R98 ;  /* 0x0000006236747228 */ /* 0x000fe40000000000 */
[----:B------:R-:W-:Y:S02]  /*f480*/  DFMA R76, R10, R168, R110 ;  /* 0x000000a80a4c722b */ /* 0x000fe4000000006e */
[----:B------:R-:W-:Y:S02]  /*f490*/  DMUL R132, R50, R86 ;  /* 0x0000005632847228 */ /* 0x000fe40000000000 */
[----:B------:R-:W-:-:S02]  /*f4a0*/  DFMA R98, R54, R148, R104 ;  /* 0x000000943662722b */ /* 0x000fc40000000068 */
[----:B------:R-:W-:Y:S02]  /*f4b0*/  DFMA R86, R50, R160, R106 ;  /* 0x000000a03256722b */ /* 0x000fe4000000006a */
[-C--:B------:R-:W-:Y:S02]  /*f4c0*/  DMUL R104, R28, R20.reuse ;  /* 0x000000141c687228 */ /* 0x080fe40000000000 */
[----:B------:R-:W-:Y:S02]  /*f4d0*/  DMUL R110, R30, R20 ;  /* 0x000000141e6e7228 */ /* 0x000fe40000000000 */
[-C--:B------:R-:W-:Y:S02]  /*f4e0*/  DMUL R106, R44, R100.reuse ;  /* 0x000000642c6a7228 */ /* 0x080fe40000000000 */
[----:B------:R-:W-:Y:S02]  /*f4f0*/  DMUL R114, R46, R100 ;  /* 0x000000642e727228 */ /* 0x000fe40000000000 */
[----:B------:R-:W-:-:S02]  /*f500*/  DFMA R20, R30, R142, R104 ;  /* 0x0000008e1e14722b */ /* 0x000fc40000000068 */
[----:B------:R-:W-:Y:S02]  /*f510*/  DFMA R110, R28, R142, -R110 ;  /* 0x0000008e1c6e722b */ /* 0x000fe4000000086e */
[-C--:B------:R-:W-:Y:S01]  /*f520*/  DFMA R100, R46, R146.reuse, R106 ;  /* 0x000000922e64722b */ /* 0x080fe2000000006a */
[----:B------:R-:W-:Y:S01]  /*f530*/  IMAD R143, R108, 0x3, R109 ;  /* 0x000000036c8f7824 */ /* 0x000fe200078e026d */
[----:B------:R-:W-:Y:S02]  /*f540*/  DFMA R114, R44, R146, -R114 ;  /* 0x000000922c72722b */ /* 0x000fe40000000872 */
        /* <DEDUP_REMOVED lines=10> */
[----:B------:R-:W-:Y:S01]  /*f5f0*/  DMUL R102, R6, R102 ;  /* 0x0000006606667228 */ /* 0x000fe20000000000 */
[----:B------:R-:W-:Y:S01]  /*f600*/  ISETP.GE.U32.AND P0, PT, R143, R0, PT ;  /* 0x000000008f00720c */ /* 0x000fe20003f06070 */
        /* <DEDUP_REMOVED lines=11> */
[-C--:B------:R-:W-:Y:S02]  /*f6c0*/  DFMA R112, R36, R144.reuse, -R112 ;  /* 0x000000902470722b */ /* 0x080fe40000000870 */
[----:B------:R-:W-:Y:S02]  /*f6d0*/  DFMA R2, R38, R144, R2 ;  /* 0x000000902602722b */ /* 0x000fe40000000002 */
        /* <DEDUP_REMOVED lines=51> */
.L_x_2784:
[----:B------:R-:W-:Y:S05]  /*fa10*/  BSYNC B0 ;  /* 0x0000000000007941 */ /* 0x000fea0003800000 */
.L_x_2783:
[----:B------:R-:W-:Y:S01]  /*fa20*/  ISETP.GE.U32.AND P1, PT, R109, R0, PT ;  /* 0x000000006d00720c */ /* 0x000fe20003f26070 */
[----:B------:R-:W-:-:S12]  /*fa30*/  BSSY B0, `(.L_x_2786) ;  /* 0x0000022000007945 */ /* 0x000fd80003800000 */
[----:B------:R-:W-:Y:S05]  /*fa40*/  @P1 BRA `(.L_x_2787) ;  /* 0x0000000000801947 */ /* 0x000fea0003800000 */
        /* <DEDUP_REMOVED lines=18> */
[----:B------:R-:W-:Y:S02]  /*fb70*/  IADD3 R139, R141, R108, RZ ;  /* 0x0000006c8d8b7210 */ /* 0x000fe40007ffe0ff */
[----:B------:R-:W-:Y:S02]  /*fb80*/  SHF.R.U32.HI R45, RZ, 0x2, R141 ;  /* 0x00000002ff2d7819 */ /* 0x000fe4000001168d */
[----:B------:R-:W-:-:S13]  /*fb90*/  ISETP.GE.U32.AND P0, PT, R139, R0, PT ;  /* 0x000000008b00720c */ /* 0x000fda0003f06070 */
[----:B------:R-:W-:-:S05]  /*fba0*/  @!P0 SHF.R.U32.HI R139, RZ, 0x2, R139 ;  /* 0x00000002ff8b8819 */ /* 0x000fca000001168b */
        /* <DEDUP_REMOVED lines=10> */
.L_x_2787:
[----:B------:R-:W-:Y:S05]  /*fc50*/  BSYNC B0 ;  /* 0x0000000000007941 */ /* 0x000fea0003800000 */
.L_x_2786:
[----:B------:R-:W-:Y:S04]  /*fc60*/  BSSY B0, `(.L_x_2788) ;  /* 0x000009b000007945 */ /* 0x000fe80003800000 */
[----:B------:R-:W-:Y:S05]  /*fc70*/  @P1 BRA `(.L_x_2789) ;  /* 0x0000000800641947 */ /* 0x000fea0003800000 */
[C---:B0----5:R-:W-:Y:S02]  /*fc80*/  DMUL R18, R76.reuse, R10 ;  /* 0x0000000a4c127228 */ /* 0x061fe40000000000 */
[----:B------:R-:W-:Y:S02]  /*fc90*/  DMUL R76, R76, R8 ;  /* 0x000000084c4c7228 */ /* 0x000fe40000000000 */
[C---:B------:R-:W-:Y:S02]  /*fca0*/  DMUL R138, R82.reuse, R34 ;  /* 0x00000022528a7228 */ /* 0x040fe40000000000 */
[----:B------:R-:W-:Y:S02]  /*fcb0*/  DMUL R82, R82, R32 ;  /* 0x0000002052527228 */ /* 0x000fe40000000000 */
[----:B------:R-:W-:Y:S02]  /*fcc0*/  DFMA R140, R124, R8, -R18 ;  /* 0x000000087c8c722b */ /* 0x000fe40000000812 */
[----:B------:R-:W-:-:S02]  /*fcd0*/  DMUL R8, R80, R26 ;  /* 0x0000001a50087228 */ /* 0x000fc40000000000 */
[----:B------:R-:W-:Y:S02]  /*fce0*/  DFMA R138, R128, R32, -R138 ;  /* 0x00000020808a722b */ /* 0x000fe4000000088a */
[----:B------:R-:W-:Y:S02]  /*fcf0*/  DMUL R80, R80, R24 ;  /* 0x0000001850507228 */ /* 0x000fe40000000000 */
[----:B------:R-:W-:Y:S02]  /*fd00*/  DFMA R76, R124, R10, R76 ;  /* 0x0000000a7c4c722b */ /* 0x000fe4000000004c */
[----:B------:R-:W-:Y:S01]  /*fd10*/  DFMA R32, R126, R24, -R8 ;  /* 0x000000187e20722b */ /* 0x000fe20000000808 */
[----:B------:R-:W-:Y:S01]  /*fd20*/  MOV R124, R140 ;  /* 0x0000008c007c7202 */ /* 0x000fe20000000f00 */
[----:B------:R-:W-:Y:S01]  /*fd30*/  IMAD.IADD R25, R109, 0x1, R108 ;  /* 0x000000016d197824 */ /* 0x000fe200078e026c */
[C---:B------:R-:W-:Y:S01]  /*fd40*/  DMUL R10, R84.reuse, R42 ;  /* 0x0000002a540a7228 */ /* 0x040fe20000000000 */
[----:B------:R-:W-:Y:S01]  /*fd50*/  IMAD.MOV.U32 R125, RZ, RZ, R141 ;  /* 0x000000ffff7d7224 */ /* 0x000fe200078e008d */
[----:B------:R-:W-:-:S02]  /*fd60*/  DMUL R84, R84, R40 ;  /* 0x0000002854547228 */ /* 0x000fc40000000000 */
[----:B------:R-:W-:Y:S01]  /*fd70*/  ISETP.GE.U32.AND P0, PT, R25, R0, PT ;  /* 0x000000001900720c */ /* 0x000fe20003f06070 */
[----:B------:R-:W-:Y:S02]  /*fd80*/  DFMA R80, R126, R26, R80 ;  /* 0x0000001a7e50722b */ /* 0x000fe40000000050 */
[----:B------:R-:W-:Y:S01]  /*fd90*/  DFMA R82, R128, R34, R82 ;  /* 0x000000228052722b */ /* 0x000fe20000000052 */
[----:B------:R-:W-:Y:S01]  /*fda0*/  MOV R126, R32 ;  /* 0x00000020007e7202 */ /* 0x000fe20000000f00 */
[C---:B------:R-:W-:Y:S01]  /*fdb0*/  DFMA R40, R130.reuse, R40, -R10 ;  /* 0x000000288228722b */ /* 0x040fe2000000080a */
[----:B------:R-:W-:Y:S01]  /*fdc0*/  MOV R128, R138 ;  /* 0x0000008a00807202 */ /* 0x000fe20000000f00 */
[----:B------:R-:W-:Y:S01]  /*fdd0*/  DFMA R84, R130, R42, R84 ;  /* 0x0000002a8254722b */ /* 0x000fe20000000054 */
[----:B------:R-:W-:Y:S02]  /*fde0*/  IMAD.MOV.U32 R129, RZ, RZ, R139 ;  /* 0x000000ffff817224 */ /* 0x000fe400078e008b */
[----:B------:R-:W-:-:S05]  /*fdf0*/  IMAD.MOV.U32 R127, RZ, RZ, R33 ;  /* 0x000000ffff7f7224 */ /* 0x000fca00078e0021 */
[----:B------:R-:W-:Y:S01]  /*fe00*/  MOV R130, R40 ;  /* 0x0000002800827202 */ /* 0x000fe20000000f00 */
[----:B------:R-:W-:Y:S01]  /*fe10*/  IMAD.MOV.U32 R131, RZ, RZ, R41 ;  /* 0x000000ffff837224 */ /* 0x000fe200078e0029 */
[----:B------:R-:W-:Y:S06]  /*fe20*/  @P0 BRA `(.L_x_2789) ;  /* 0x0000000400f80947 */ /* 0x000fec0003800000 */
        /* <DEDUP_REMOVED lines=126> */
.L_x_2789:
[----:B------:R-:W-:Y:S05]  /*10610*/  BSYNC B0 ;  /* 0x0000000000007941 */ /* 0x000fea0003800000 */
.L_x_2788:
        /* <DEDUP_REMOVED lines=32> */
[C---:B------:R-:W-:Y:S02]  /*10820*/  DMUL R40, R4.reuse, R20 ;  /* 0x0000001404287228 */ /* 0x040fe40000000000 */
[----:B------:R-:W-:Y:S02]  /*10830*/  DMUL R38, R4, R110 ;  /* 0x0000006e04267228 */ /* 0x000fe40000000000 */
[----:B------:R-:W-:Y:S02]  /*10840*/  DFMA R80, R6, R118, -R80 ;  /* 0x000000760650722b */ /* 0x000fe40000000850 */
[----:B------:R-:W-:-:S02]  /*10850*/  DFMA R8, R82, R116, -R8 ;  /* 0x000000745208722b */ /* 0x000fc40000000808 */
[----:B------:R-:W-:Y:S02]  /*10860*/  DMUL R84, R84, R102 ;  /* 0x0000006654547228 */ /* 0x000fe40000000000 */
[----:B------:R-:W-:Y:S02]  /*10870*/  DMUL R12, R12, R106 ;  /* 0x0000006a0c0c7228 */ /* 0x000fe40000000000 */
[C---:B------:R-:W-:Y:S02]  /*10880*/  DMUL R46, R76.reuse, R112 ;  /* 0x000000704c2e7228 */ /* 0x040fe40000000000 */
        /* <DEDUP_REMOVED lines=8> */
[----:B------:R-:W-:-:S11]  /*10910*/  DFMA R112, R10, R112, -R4 ;  /* 0x000000700a70722b */ /* 0x000fd60000000804 */
.L_x_2742:
[----:B------:R-:W-:Y:S05]  /*10920*/  BSYNC B6 ;  /* 0x0000000000067941 */ /* 0x000fea0003800000 */
.L_x_2741:
[----:B------:R-:W-:Y:S02]  /*10930*/  ULDC UR4, c[0x0][0x24c] ;  /* 0x0000930000047ab9 */ /* 0x000fe40000000800 */
[----:B------:R-:W-:-:S13]  /*10940*/  ISETP.NE.AND P0, PT, RZ, UR4, PT ;  /* 0x00000004ff007c0c */ /* 0x000fda000bf05270 */
[----:B------:R-:W-:Y:S05]  /*10950*/  @!P0 BRA `(.L_x_2790) ;  /* 0x0000000400148947 */ /* 0x000fea0003800000 */
[----:B------:R-:W1:Y:S01]  /*10960*/  S2R R3, SR_CgaCtaId ;  /* 0x0000000000037919 */ /* 0x000e620000008800 */
[----:B0-----:R-:W0:Y:S01]  /*10970*/  LDC R18, c[0x0][RZ] ;  /* 0x00000000ff127b82 */ /* 0x001e220000000800 */
[----:B------:R-:W-:Y:S01]  /*10980*/  MOV R0, 0x400 ;  /* 0x0000040000007802 */ /* 0x000fe20000000f00 */
[----:B------:R-:W-:Y:S01]  /*10990*/  IMAD.MOV.U32 R114, RZ, RZ, R46 ;  /* 0x000000ffff727224 */ /* 0x000fe200078e002e */
[----:B------:R-:W-:Y:S01]  /*109a0*/  MOV R115, R47 ;  /* 0x0000002f00737202 */ /* 0x000fe20000000f00 */
[----:B------:R-:W-:Y:S01]  /*109b0*/  IMAD.MOV.U32 R43, RZ, RZ, R39 ;  /* 0x000000ffff2b7224 */ /* 0x000fe200078e0027 */
[----:B------:R-:W-:Y:S01]  /*109c0*/  IADD3 R2, R0, 0x10, RZ ;  /* 0x0000001000027810 */ /* 0x000fe20007ffe0ff */
[----:B------:R-:W-:Y:S01]  /*109d0*/  IMAD.MOV.U32 R35, RZ, RZ, R31 ;  /* 0x000000ffff237224 */ /* 0x000fe200078e001f */
[----:B------:R-:W-:Y:S01]  /*109e0*/  MOV R42, R38 ;  /* 0x00000026002a7202 */ /* 0x000fe20000000f00 */
[----:B------:R-:W2:Y:S01]  /*109f0*/  LDC R20, c[0x0][0x4] ;  /* 0x00000100ff147b82 */ /* 0x000ea20000000800 */
[----:B------:R-:W-:Y:S01]  /*10a00*/  MOV R34, R30 ;  /* 0x0000001e00227202 */ /* 0x000fe20000000f00 */
[----:B------:R-:W-:Y:S01]  /*10a10*/  IMAD.MOV.U32 R79, RZ, RZ, R27 ;  /* 0x000000ffff4f7224 */ /* 0x000fe200078e001b */
[----:B------:R-:W-:Y:S01]  /*10a20*/  MOV R78, R26 ;  /* 0x0000001a004e7202 */ /* 0x000fe20000000f00 */
[----:B0-----:R-:W-:Y:S01]  /*10a30*/  IMAD R0, R22, R18, R23 ;  /* 0x0000001216007224 */ /* 0x001fe200078e0217 */
[----:B-1----:R-:W-:-:S05]  /*10a40*/  LEA R3, R3, R2, 0x18 ;  /* 0x0000000203037211 */ /* 0x002fca00078ec0ff */
[----:B------:R-:W-:Y:S01]  /*10a50*/  IMAD R19, R0, 0x40, R3 ;  /* 0x0000004000137824 */ /* 0x000fe200078e0203 */
[----:B--2---:R-:W-:-:S04]  /*10a60*/  SHF.R.U32.HI R0, RZ, 0x1, R20 ;  /* 0x00000001ff007819 */ /* 0x004fc80000011614 */
[----:B------:R1:W-:Y:S01]  /*10a70*/  STS.128 [R19], R112 ;  /* 0x0000007013007388 */ /* 0x0003e20000000c00 */
[----:B------:R-:W-:-:S03]  /*10a80*/  ISETP.NE.AND P0, PT, R0, RZ, PT ;  /* 0x000000ff0000720c */ /* 0x000fc60003f05270 */
[----:B------:R1:W-:Y:S04]  /*10a90*/  STS.128 [R19+0x10], R40 ;  /* 0x0000102813007388 */ /* 0x0003e80000000c00 */
[----:B------:R1:W-:Y:S04]  /*10aa0*/  STS.128 [R19+0x20], R32 ;  /* 0x0000202013007388 */ /* 0x0003e80000000c00 */
[----:B------:R1:W-:Y:S02]  /*10ab0*/  STS.128 [R19+0x30], R76 ;  /* 0x0000304c13007388 */ /* 0x0003e40000000c00 */
[----:B------:R-:W-:Y:S05]  /*10ac0*/  @!P0 BRA `(.L_x_2790) ;  /* 0x0000000000b88947 */ /* 0x000fea0003800000 */
.L_x_2793:
        /* <DEDUP_REMOVED lines=8> */
[----:B0-----:R-:W-:Y:S05]  /*10b50*/  @P0 BRA `(.L_x_2792) ;  /* 0x0000000000880947 */ /* 0x001fea0003800000 */
[----:B------:R-:W-:-:S04]  /*10b60*/  IMAD R0, R5, R18, R23 ;  /* 0x0000001205007224 */ /* 0x000fc800078e0217 */
[----:B------:R-:W-:-:S05]  /*10b70*/  IMAD R0, R0, 0x40, R3 ;  /* 0x0000004000007824 */ /* 0x000fca00078e0203 */
[----:B------:R-:W0:Y:S04]  /*10b80*/  LDS.128 R4, [R0] ;  /* 0x0000000000047984 */ /* 0x000e280000000c00 */
[----:B------:R-:W2:Y:S04]  /*10b90*/  LDS.128 R8, [R0+0x10] ;  /* 0x0000100000087984 */ /* 0x000ea80000000c00 */
[----:B------:R-:W3:Y:S04]  /*10ba0*/  LDS.128 R12, [R0+0x20] ;  /* 0x00002000000c7984 */ /* 0x000ee80000000c00 */
[----:B------:R-:W4:Y:S01]  /*10bb0*/  LDS.128 R48, [R0+0x30] ;  /* 0x0000300000307984 */ /* 0x000f220000000c00 */
[----:B0-----:R-:W-:-:S02]  /*10bc0*/  DMUL R44, R46, R6 ;  /* 0x000000062e2c7228 */ /* 0x001fc40000000000 */
[----:B------:R-:W-:Y:S02]  /*10bd0*/  DMUL R46, R46, R4 ;  /* 0x000000042e2e7228 */ /* 0x000fe40000000000 */
[C---:B--2---:R-:W-:Y:S02]  /*10be0*/  DMUL R36, R38.reuse, R10 ;  /* 0x0000000a26247228 */ /* 0x044fe40000000000 */
[----:B------:R-:W-:Y:S02]  /*10bf0*/  DMUL R38, R38, R8 ;  /* 0x0000000826267228 */ /* 0x000fe40000000000 */
[C---:B---3--:R-:W-:Y:S02]  /*10c00*/  DMUL R28, R30.reuse, R14 ;  /* 0x0000000e1e1c7228 */ /* 0x048fe40000000000 */
[----:B------:R-:W-:Y:S02]  /*10c10*/  DMUL R30, R30, R12 ;  /* 0x0000000c1e1e7228 */ /* 0x000fe40000000000 */
[----:B----4-:R-:W-:-:S02]  /*10c20*/  DMUL R24, R26, R50 ;  /* 0x000000321a187228 */ /* 0x010fc40000000000 */
[----:B------:R-:W-:Y:S02]  /*10c30*/  DMUL R26, R26, R48 ;  /* 0x000000301a1a7228 */ /* 0x000fe40000000000 */
[C---:B------:R-:W-:Y:S02]  /*10c40*/  DFMA R44, R112.reuse, R4, -R44 ;  /* 0x00000004702c722b */ /* 0x040fe4000000082c */
[----:B------:R-:W-:Y:S02]  /*10c50*/  DFMA R46, R112, R6, R46 ;  /* 0x00000006702e722b */ /* 0x000fe4000000002e */
[C---:B------:R-:W-:Y:S02]  /*10c60*/  DFMA R36, R40.reuse, R8, -R36 ;  /* 0x000000082824722b */ /* 0x040fe40000000824 */
[----:B------:R-:W-:Y:S02]  /*10c70*/  DFMA R38, R40, R10, R38 ;  /* 0x0000000a2826722b */ /* 0x000fe40000000026 */
[C---:B------:R-:W-:Y:S01]  /*10c80*/  DFMA R28, R32.reuse, R12, -R28 ;  /* 0x0000000c201c722b */ /* 0x040fe2000000081c */
[----:B------:R0:W-:Y:S01]  /*10c90*/  STS.128 [R19], R44 ;  /* 0x0000002c13007388 */ /* 0x0001e20000000c00 */
[----:B------:R-:W-:Y:S01]  /*10ca0*/  DFMA R30, R32, R14, R30 ;  /* 0x0000000e201e722b */ /* 0x000fe2000000001e */
[----:B-1----:R-:W-:Y:S01]  /*10cb0*/  MOV R112, R44 ;  /* 0x0000002c00707202 */ /* 0x002fe20000000f00 */
[C---:B------:R-:W-:Y:S01]  /*10cc0*/  DFMA R24, R76.reuse, R48, -R24 ;  /* 0x000000304c18722b */ /* 0x040fe20000000818 */
[----:B------:R0:W-:Y:S01]  /*10cd0*/  STS.128 [R19+0x10], R36 ;  /* 0x0000102413007388 */ /* 0x0001e20000000c00 */
[----:B------:R-:W-:Y:S01]  /*10ce0*/  DFMA R26, R76, R50, R26 ;  /* 0x000000324c1a722b */ /* 0x000fe2000000001a */
[----:B------:R-:W-:Y:S01]  /*10cf0*/  IMAD.MOV.U32 R113, RZ, RZ, R45 ;  /* 0x000000ffff717224 */ /* 0x000fe200078e002d */
[----:B------:R-:W-:Y:S01]  /*10d00*/  MOV R40, R36 ;  /* 0x0000002400287202 */ /* 0x000fe20000000f00 */
[----:B------:R0:W-:Y:S01]  /*10d10*/  STS.128 [R19+0x20], R28 ;  /* 0x0000201c13007388 */ /* 0x0001e20000000c00 */
[----:B------:R-:W-:Y:S01]  /*10d20*/  IMAD.MOV.U32 R41, RZ, RZ, R37 ;  /* 0x000000ffff297224 */ /* 0x000fe200078e0025 */
[----:B------:R-:W-:Y:S01]  /*10d30*/  MOV R32, R28 ;  /* 0x0000001c00207202 */ /* 0x000fe20000000f00 */
[----:B------:R-:W-:Y:S01]  /*10d40*/  IMAD.MOV.U32 R33, RZ, RZ, R29 ;  /* 0x000000ffff217224 */ /* 0x000fe200078e001d */
[----:B------:R0:W-:Y:S01]  /*10d50*/  STS.128 [R19+0x30], R24 ;  /* 0x0000301813007388 */ /* 0x0001e20000000c00 */
[----:B------:R-:W-:Y:S01]  /*10d60*/  MOV R76, R24 ;  /* 0x00000018004c7202 */ /* 0x000fe20000000f00 */
[----:B------:R-:W-:-:S07]  /*10d70*/  IMAD.MOV.U32 R77, RZ, RZ, R25 ;  /* 0x000000ffff4d7224 */ /* 0x000fce00078e0019 */
.L_x_2792:
[----:B------:R-:W-:Y:S05]  /*10d80*/  BSYNC B0 ;  /* 0x0000000000007941 */ /* 0x000fea0003800000 */
.L_x_2791:
[----:B------:R-:W-:Y:S01]  /*10d90*/  MOV R0, R2 ;  /* 0x0000000200007202 */ /* 0x000fe20000000f00 */
[----:B------:R-:W-:Y:S06]  /*10da0*/  @P1 BRA `(.L_x_2793) ;  /* 0xfffffffc00481947 */ /* 0x000fec000383ffff */
.L_x_2790:
[----:B------:R-:W-:Y:S02]  /*10db0*/  ULDC UR4, c[0x0][0x248] ;  /* 0x0000920000047ab9 */ /* 0x000fe40000000800 */
[----:B------:R-:W-:-:S13]  /*10dc0*/  ISETP.NE.AND P0, PT, RZ, UR4, PT ;  /* 0x00000004ff007c0c */ /* 0x000fda000bf05270 */
[----:B------:R-:W-:Y:S05]  /*10dd0*/  @!P0 BRA `(.L_x_2794) ;  /* 0x0000000800048947 */ /* 0x000fea0003800000 */
[----:B------:R-:W2:Y:S02]  /*10de0*/  LDC R53, c[0x0][RZ] ;  /* 0x00000000ff357b82 */ /* 0x000ea40000000800 */
[----:B--2---:R-:W-:Y:S01]  /*10df0*/  ISETP.GT.AND P0, PT, R53, 0x20, PT ;  /* 0x000000203500780c */ /* 0x004fe20003f04270 */
[----:B------:R-:W-:-:S12]  /*10e00*/  IMAD.MOV.U32 R0, RZ, RZ, R53 ;  /* 0x000000ffff007224 */ /* 0x000fd800078e0035 */
[----:B------:R-:W-:Y:S05]  /*10e10*/  @!P0 BRA `(.L_x_2795) ;  /* 0x0000000400148947 */ /* 0x000fea0003800000 */
[----:B------:R-:W2:Y:S01]  /*10e20*/  S2UR UR5, SR_CgaCtaId ;  /* 0x00000000000579c3 */ /* 0x000ea20000008800 */
[----:B------:R-:W-:Y:S01]  /*10e30*/  UMOV UR4, 0x400 ;  /* 0x0000040000047882 */ /* 0x000fe20000000000 */
[----:B------:R-:W-:Y:S01]  /*10e40*/  IMAD R0, R22, R53, R23 ;  /* 0x0000003516007224 */ /* 0x000fe200078e0217 */
[----:B------:R-:W-:Y:S01]  /*10e50*/  UIADD3 UR4, UR4, 0x10, URZ ;  /* 0x0000001004047890 */ /* 0x000fe2000fffe03f */
[----:B0-----:R-:W-:Y:S01]  /*10e60*/  MOV R44, R112 ;  /* 0x00000070002c7202 */ /* 0x001fe20000000f00 */
[----:B------:R-:W-:Y:S01]  /*10e70*/  IMAD.MOV.U32 R45, RZ, RZ, R113 ;  /* 0x000000ffff2d7224 */ /* 0x000fe200078e0071 */
[----:B------:R-:W-:Y:S01]  /*10e80*/  MOV R36, R40 ;  /* 0x0000002800247202 */ /* 0x000fe20000000f00 */
[----:B------:R-:W-:Y:S01]  /*10e90*/  IMAD.MOV.U32 R37, RZ, RZ, R41 ;  /* 0x000000ffff257224 */ /* 0x000fe200078e0029 */
[----:B------:R-:W-:Y:S01]  /*10ea0*/  MOV R28, R32 ;  /* 0x00000020001c7202 */ /* 0x000fe20000000f00 */
[----:B------:R-:W-:Y:S01]  /*10eb0*/  IMAD.MOV.U32 R29, RZ, RZ, R33 ;  /* 0x000000ffff1d7224 */ /* 0x000fe200078e0021 */
[----:B------:R-:W-:Y:S01]  /*10ec0*/  MOV R24, R76 ;  /* 0x0000004c00187202 */ /* 0x000fe20000000f00 */
[----:B------:R-:W-:Y:S01]  /*10ed0*/  IMAD.MOV.U32 R25, RZ, RZ, R77 ;  /* 0x000000ffff197224 */ /* 0x000fe200078e004d */
[----:B--2---:R-:W-:-:S06]  /*10ee0*/  ULEA UR4, UR5, UR4, 0x18 ;  /* 0x0000000405047291 */ /* 0x004fcc000f8ec03f */
[----:B-1----:R-:W-:Y:S02]  /*10ef0*/  LEA R43, R0, UR4, 0x6 ;  /* 0x00000004002b7c11 */ /* 0x002fe4000f8e30ff */
[----:B------:R-:W-:-:S03]  /*10f00*/  LEA.HI R0, R53, R53, RZ, 0x1 ;  /* 0x0000003535007211 */ /* 0x000fc600078f08ff */
[----:B------:R2:W-:Y:S01]  /*10f10*/  STS.128 [R43], R44 ;  /* 0x0000002c2b007388 */ /* 0x0005e20000000c00 */
[----:B------:R-:W-:Y:S01]  /*10f20*/  SHF.R.S32.HI R2, RZ, 0x1, R0 ;  /* 0x00000001ff027819 */ /* 0x000fe20000011400 */
[----:B------:R-:W-:Y:S02]  /*10f30*/  HFMA2.MMA R0, -RZ, RZ, 0, 1.9073486328125e-06 ;  /* 0x00000020ff007435 */ /* 0x000fe400000001ff */
[----:B------:R2:W-:Y:S01]  /*10f40*/  STS.128 [R43+0x10], R36 ;  /* 0x000010242b007388 */ /* 0x0005e20000000c00 */
[----:B------:R-:W-:-:S03]  /*10f50*/  ISETP.GE.AND P0, PT, R2, 0x20, PT ;  /* 0x000000200200780c */ /* 0x000fc60003f06270 */
[----:B------:R2:W-:Y:S04]  /*10f60*/  STS.128 [R43+0x20], R28 ;  /* 0x0000201c2b007388 */ /* 0x0005e80000000c00 */
[----:B------:R2:W-:Y:S06]  /*10f70*/  STS.128 [R43+0x30], R24 ;  /* 0x000030182b007388 */ /* 0x0005ec0000000c00 */
[----:B------:R-:W-:Y:S05]  /*10f80*/  @!P0 BRA `(.L_x_2795) ;  /* 0x0000000000b88947 */ /* 0x000fea0003800000 */
[----:B------:R-:W-:-:S07]  /*10f90*/  IMAD.MOV.U32 R0, RZ, RZ, R2 ;  /* 0x000000ffff007224 */ /* 0x000fce00078e0002 */
.L_x_2798:
[----:B------:R-:W-:Y:S01]  /*10fa0*/  IADD3 R2, R23, R0, RZ ;  /* 0x0000000017027210 */ /* 0x000fe20007ffe0ff */
[----:B------:R-:W-:Y:S05]  /*10fb0*/  WARPSYNC.ALL ;  /* 0x0000000000007948 */ /* 0x000fea0003800000 */
[----:B------:R-:W-:Y:S01]  /*10fc0*/  BAR.SYNC.DEFER_BLOCKING 0x0 ;  /* 0x0000000000007b1d */ /* 0x000fe20000010000 */
[----:B------:R-:W-:-:S04]  /*10fd0*/  ISETP.GE.U32.AND P0, PT, R2, R53, PT ;  /* 0x000000350200720c */ /* 0x000fc80003f06070 */
[----:B------:R-:W-:Y:S01]  /*10fe0*/  ISETP.GE.U32.OR P0, PT, R23, R0, P0 ;  /* 0x000000001700720c */ /* 0x000fe20000706470 */
[----:B------:R-:W-:-:S12]  /*10ff0*/  BSSY B0, `(.L_x_2796) ;  /* 0x0000023000007945 */ /* 0x000fd80003800000 */
[----:B0-----:R-:W-:Y:S05]  /*11000*/  @P0 BRA `(.L_x_2797) ;  /* 0x0000000000840947 */ /* 0x001fea0003800000 */
[----:B------:R-:W-:-:S05]  /*11010*/  IMAD R42, R0, 0x40, R43 ;  /* 0x00000040002a7824 */ /* 0x000fca00078e022b */
[----:B------:R-:W2:Y:S04]  /*11020*/  LDS.128 R12, [R42+0x20] ;  /* 0x000020002a0c7984 */ /* 0x000ea80000000c00 */
[----:B------:R-:W0:Y:S04]  /*11030*/  LDS.128 R4, [R42] ;  /* 0x000000002a047984 */ /* 0x000e280000000c00 */
[----:B------:R-:W1:Y:S04]  /*11040*/  LDS.128 R48, [R42+0x30] ;  /* 0x000030002a307984 */ /* 0x000e680000000c00 */
[----:B------:R-:W3:Y:S01]  /*11050*/  LDS.128 R8, [R42+0x10] ;  /* 0x000010002a087984 */ /* 0x000ee20000000c00 */
[----:B--2---:R-:W-:-:S02]  /*11060*/  DMUL R28, R30, R12 ;  /* 0x0000000c1e1c7228 */ /* 0x004fc40000000000 */
[----:B------:R-:W-:Y:S02]  /*11070*/  DMUL R24, R30, R14 ;  /* 0x0000000e1e187228 */ /* 0x000fe40000000000 */
[C---:B0-----:R-:W-:Y:S02]  /*11080*/  DMUL R2, R46.reuse, R6 ;  /* 0x000000062e027228 */ /* 0x041fe40000000000 */
[----:B------:R-:W-:Y:S02]  /*11090*/  DMUL R46, R46, R4 ;  /* 0x000000042e2e7228 */ /* 0x000fe40000000000 */
[C---:B-1----:R-:W-:Y:S02]  /*110a0*/  DMUL R36, R26.reuse, R48 ;  /* 0x000000301a247228 */ /* 0x042fe40000000000 */
[----:B------:R-:W-:Y:S02]  /*110b0*/  DMUL R34, R26, R50 ;  /* 0x000000321a227228 */ /* 0x000fe40000000000 */
[----:B---3--:R-:W-:-:S02]  /*110c0*/  DMUL R20, R38, R8 ;  /* 0x0000000826147228 */ /* 0x008fc40000000000 */
[----:B------:R-:W-:Y:S02]  /*110d0*/  DMUL R18, R38, R10 ;  /* 0x0000000a26127228 */ /* 0x000fe40000000000 */
[----:B------:R-:W-:Y:S02]  /*110e0*/  DFMA R30, R32, R14, R28 ;  /* 0x0000000e201e722b */ /* 0x000fe4000000001c */
[----:B------:R-:W-:Y:S02]  /*110f0*/  DFMA R26, R76, R50, R36 ;  /* 0x000000324c1a722b */ /* 0x000fe40000000024 */
[----:B------:R-:W-:Y:S02]  /*11100*/  DFMA R28, R32, R12, -R24 ;  /* 0x0000000c201c722b */ /* 0x000fe40000000818 */
[----:B------:R-:W-:Y:S02]  /*11110*/  DFMA R46, R112, R6, R46 ;  /* 0x00000006702e722b */ /* 0x000fe4000000002e */
[----:B------:R-:W-:-:S02]  /*11120*/  DFMA R38, R40, R10, R20 ;  /* 0x0000000a2826722b */ /* 0x000fc40000000014 */
[----:B------:R-:W-:Y:S01]  /*11130*/  DFMA R44, R112, R4, -R2 ;  /* 0x00000004702c722b */ /* 0x000fe20000000802 */
[----:B------:R0:W-:Y:S01]  /*11140*/  STS.128 [R43+0x20], R28 ;  /* 0x0000201c2b007388 */ /* 0x0001e20000000c00 */
[----:B------:R-:W-:Y:S02]  /*11150*/  DFMA R36, R40, R8, -R18 ;  /* 0x000000082824722b */ /* 0x000fe40000000812 */
[----:B------:R-:W-:Y:S01]  /*11160*/  DFMA R24, R76, R48, -R34 ;  /* 0x000000304c18722b */ /* 0x000fe20000000822 */
[----:B------:R-:W-:Y:S01]  /*11170*/  MOV R32, R28 ;  /* 0x0000001c00207202 */ /* 0x000fe20000000f00 */
[----:B------:R-:W-:Y:S01]  /*11180*/  IMAD.MOV.U32 R33, RZ, RZ, R29 ;  /* 0x000000ffff217224 */ /* 0x000fe200078e001d */
[----:B------:R0:W-:Y:S03]  /*11190*/  STS.128 [R43], R44 ;  /* 0x0000002c2b007388 */ /* 0x0001e60000000c00 */
        /* <DEDUP_REMOVED lines=8> */
.L_x_2797:
[----:B------:R-:W-:Y:S05]  /*11220*/  BSYNC B0 ;  /* 0x0000000000007941 */ /* 0x000fea0003800000 */
.L_x_2796:
[----:B------:R-:W-:-:S04]  /*11230*/  SHF.R.S32.HI R0, RZ, 0x1, R0 ;  /* 0x00000001ff007819 */ /* 0x000fc80000011400 */
[----:B------:R-:W-:-:S13]  /*11240*/  ISETP.GE.AND P0, PT, R0, 0x20, PT ;  /* 0x000000200000780c */ /* 0x000fda0003f06270 */
[----:B------:R-:W-:Y:S05]  /*11250*/  @P0 BRA `(.L_x_2798) ;  /* 0xfffffffc00500947 */ /* 0x000fea000383ffff */
[----:B------:R-:W-:-:S11]  /*11260*/  HFMA2.MMA R0, -RZ, RZ, 0, 1.9073486328125e-06 ;  /* 0x00000020ff007435 */ /* 0x000fd600000001ff */
.L_x_2795:
[----:B------:R-:W-:Y:S01]  /*11270*/  ISETP.GE.AND P0, PT, R0, 0x2, PT ;  /* 0x000000020000780c */ /* 0x000fe20003f06270 */
[----:B------:R-:W-:Y:S05]  /*11280*/  WARPSYNC.ALL ;  /* 0x0000000000007948 */ /* 0x000fea0003800000 */
[----:B------:R-:W-:Y:S07]  /*11290*/  BAR.SYNC.DEFER_BLOCKING 0x0 ;  /* 0x0000000000007b1d */ /* 0x000fee0000010000 */
[----:B------:R-:W-:Y:S05]  /*112a0*/  @!P0 BRA `(.L_x_2794) ;  /* 0x0000000000d08947 */ /* 0x000fea0003800000 */
[----:B-1----:R-:W-:-:S07]  /*112b0*/  IMAD.MOV.U32 R35, RZ, RZ, 0x1 ;  /* 0x00000001ff237424 */ /* 0x002fce00078e00ff */
.L_x_2799:
[----:B------:R-:W-:Y:S04]  /*112c0*/  SHFL.DOWN PT, R5, R47, R35, 0x1f ;  /* 0x08001f232f057589 */ /* 0x000fe800000e0000 */
[----:B------:R-:W1:Y:S04]  /*112d0*/  SHFL.DOWN PT, R4, R46, R35, 0x1f ;  /* 0x08001f232e047589 */ /* 0x000e6800000e0000 */
[----:B------:R-:W-:Y:S04]  /*112e0*/  SHFL.DOWN PT, R3, R113, R35, 0x1f ;  /* 0x08001f2371037589 */ /* 0x000fe800000e0000 */
[----:B------:R-:W3:Y:S04]  /*112f0*/  SHFL.DOWN PT, R2, R112, R35, 0x1f ;  /* 0x08001f2370027589 */ /* 0x000ee800000e0000 */
[----:B------:R-:W-:Y:S04]  /*11300*/  SHFL.DOWN PT, R11, R39, R35, 0x1f ;  /* 0x08001f23270b7589 */ /* 0x000fe800000e0000 */
[----:B------:R-:W4:Y:S04]  /*11310*/  SHFL.DOWN PT, R10, R38, R35, 0x1f ;  /* 0x08001f23260a7589 */ /* 0x000f2800000e0000 */
[----:B------:R-:W-:Y:S04]  /*11320*/  SHFL.DOWN PT, R15, R31, R35, 0x1f ;  /* 0x08001f231f0f7589 */ /* 0x000fe800000e0000 */
[----:B------:R-:W5:Y:S01]  /*11330*/  SHFL.DOWN PT, R14, R30, R35, 0x1f ;  /* 0x08001f231e0e7589 */ /* 0x000f6200000e0000 */
[----:B-1----:R-:W-:-:S03]  /*11340*/  DMUL R6, R4, R46 ;  /* 0x0000002e04067228 */ /* 0x002fc60000000000 */
[----:B0-2---:R-:W-:Y:S04]  /*11350*/  SHFL.DOWN PT, R25, R27, R35, 0x1f ;  /* 0x08001f231b197589 */ /* 0x005fe800000e0000 */
[----:B------:R-:W0:Y:S01]  /*11360*/  SHFL.DOWN PT, R24, R26, R35, 0x1f ;  /* 0x08001f231a187589 */ /* 0x000e2200000e0000 */
[C---:B---3--:R-:W-:Y:S02]  /*11370*/  DMUL R46, R2.reuse, R46 ;  /* 0x0000002e022e7228 */ /* 0x048fe40000000000 */
[----:B------:R-:W-:Y:S01]  /*11380*/  DFMA R6, R2, R112, -R6 ;  /* 0x000000700206722b */ /* 0x000fe20000000806 */
[----:B------:R-:W-:Y:S04]  /*11390*/  SHFL.DOWN PT, R9, R41, R35, 0x1f ;  /* 0x08001f2329097589 */ /* 0x000fe800000e0000 */
[----:B------:R-:W1:Y:S01]  /*113a0*/  SHFL.DOWN PT, R8, R40, R35, 0x1f ;  /* 0x08001f2328087589 */ /* 0x000e6200000e0000 */
[----:B----4-:R-:W-:-:S02]  /*113b0*/  DMUL R2, R10, R38 ;  /* 0x000000260a027228 */ /* 0x010fc40000000000 */
[----:B------:R-:W-:Y:S01]  /*113c0*/  DFMA R46, R4, R112, R46 ;  /* 0x00000070042e722b */ /* 0x000fe2000000002e */
[----:B------:R-:W-:Y:S01]  /*113d0*/  SHFL.DOWN PT, R13, R33, R35, 0x1f ;  /* 0x08001f23210d7589 */ /* 0x000fe200000e0000 */
[----:B------:R-:W-:Y:S01]  /*113e0*/  IMAD.MOV.U32 R112, RZ, RZ, R6 ;  /* 0x000000ffff707224 */ /* 0x000fe200078e0006 */
[----:B------:R-:W-:Y:S02]  /*113f0*/  MOV R113, R7 ;  /* 0x0000000700717202 */ /* 0x000fe40000000f00 */
[----:B------:R-:W2:Y:S01]  /*11400*/  SHFL.DOWN PT, R12, R32, R35, 0x1f ;  /* 0x08001f23200c7589 */ /* 0x000ea200000e0000 */
[----:B-----5:R-:W-:-:S03]  /*11410*/  DMUL R18, R14, R30 ;  /* 0x0000001e0e127228 */ /* 0x020fc60000000000 */
[----:B------:R-:W-:Y:S04]  /*11420*/  SHFL.DOWN PT, R21, R77, R35, 0x1f ;  /* 0x08001f234d157589 */ /* 0x000fe800000e0000 */
[----:B------:R3:W4:Y:S01]  /*11430*/  SHFL.DOWN PT, R20, R76, R35, 0x1f ;  /* 0x08001f234c147589 */ /* 0x00072200000e0000 */
[----:B0-----:R-:W-:Y:S02]  /*11440*/  DMUL R28, R24, R26 ;  /* 0x0000001a181c7228 */ /* 0x001fe40000000000 */
[C---:B-1----:R-:W-:Y:S01]  /*11450*/  DFMA R2, R8.reuse, R40, -R2 ;  /* 0x000000280802722b */ /* 0x042fe20000000802 */
[----:B---3--:R-:W-:Y:S01]  /*11460*/  SHF.L.U32 R35, R35, 0x1, RZ ;  /* 0x0000000123237819 */ /* 0x008fe200000006ff */
[----:B------:R-:W-:-:S03]  /*11470*/  DMUL R38, R8, R38 ;  /* 0x0000002608267228 */ /* 0x000fc60000000000 */
[----:B------:R-:W-:Y:S01]  /*11480*/  ISETP.GE.AND P0, PT, R35, R0, PT ;  /* 0x000000002300720c */ /* 0x000fe20003f06270 */
[C---:B--2---:R-:W-:Y:S02]  /*11490*/  DFMA R18, R12.reuse, R32, -R18 ;  /* 0x000000200c12722b */ /* 0x044fe40000000812 */
[----:B------:R-:W-:Y:S02]  /*114a0*/  DMUL R30, R12, R30 ;  /* 0x0000001e0c1e7228 */ /* 0x000fe40000000000 */
[----:B------:R-:W-:Y:S01]  /*114b0*/  DFMA R38, R10, R40, R38 ;  /* 0x000000280a26722b */ /* 0x000fe20000000026 */
[----:B------:R-:W-:Y:S01]  /*114c0*/  IMAD.MOV.U32 R40, RZ, RZ, R2 ;  /* 0x000000ffff287224 */ /* 0x000fe200078e0002 */
[----:B------:R-:W-:Y:S01]  /*114d0*/  MOV R41, R3 ;  /* 0x0000000300297202 */ /* 0x000fe20000000f00 */
[C---:B----4-:R-:W-:Y:S02]  /*114e0*/  DFMA R28, R20.reuse, R76, -R28 ;  /* 0x0000004c141c722b */ /* 0x050fe4000000081c */
[----:B------:R-:W-:-:S02]  /*114f0*/  DMUL R26, R20, R26 ;  /* 0x0000001a141a7228 */ /* 0x000fc40000000000 */
[----:B------:R-:W-:Y:S01]  /*11500*/  DFMA R30, R14, R32, R30 ;  /* 0x000000200e1e722b */ /* 0x000fe2000000001e */
[----:B------:R-:W-:Y:S01]  /*11510*/  IMAD.MOV.U32 R32, RZ, RZ, R18 ;  /* 0x000000ffff207224 */ /* 0x000fe200078e0012 */
[----:B------:R-:W-:-:S04]  /*11520*/  MOV R33, R19 ;  /* 0x0000001300217202 */ /* 0x000fc80000000f00 */
[----:B------:R-:W-:Y:S01]  /*11530*/  DFMA R26, R24, R76, R26 ;  /* 0x0000004c181a722b */ /* 0x000fe2000000001a */
[----:B------:R-:W-:Y:S01]  /*11540*/  IMAD.MOV.U32 R76, RZ, RZ, R28 ;  /* 0x000000ffff4c7224 */ /* 0x000fe200078e001c */
[----:B------:R-:W-:Y:S01]  /*11550*/  MOV R77, R29 ;  /* 0x0000001d004d7202 */ /* 0x000fe20000000f00 */
[----:B------:R-:W-:Y:S08]  /*11560*/  @!P0 BRA `(.L_x_2799) ;  /* 0xfffffffc00548947 */ /* 0x000ff0000383ffff */
[----:B------:R-:W-:Y:S01]  /*11570*/  IMAD.MOV.U32 R112, RZ, RZ, R6 ;  /* 0x000000ffff707224 */ /* 0x000fe200078e0006 */
[----:B------:R-:W-:Y:S01]  /*11580*/  MOV R113, R7 ;  /* 0x0000000700717202 */ /* 0x000fe20000000f00 */
[----:B------:R-:W-:Y:S01]  /*11590*/  IMAD.MOV.U32 R40, RZ, RZ, R2 ;  /* 0x000000ffff287224 */ /* 0x000fe200078e0002 */
[----:B------:R-:W-:Y:S01]  /*115a0*/  MOV R41, R3 ;  /* 0x0000000300297202 */ /* 0x000fe20000000f00 */
[----:B------:R-:W-:Y:S01]  /*115b0*/  IMAD.MOV.U32 R32, RZ, RZ, R18 ;  /* 0x000000ffff207224 */ /* 0x000fe200078e0012 */
[----:B------:R-:W-:Y:S01]  /*115c0*/  MOV R33, R19 ;  /* 0x0000001300217202 */ /* 0x000fe20000000f00 */
[----:B------:R-:W-:Y:S01]  /*115d0*/  IMAD.MOV.U32 R76, RZ, RZ, R28 ;  /* 0x000000ffff4c7224 */ /* 0x000fe200078e001c */
[----:B------:R-:W-:-:S07]  /*115e0*/  MOV R77, R29 ;  /* 0x0000001d004d7202 */ /* 0x000fce0000000f00 */
.L_x_2794:
[----:B------:R-:W3:Y:S01]  /*115f0*/  LDC R12, c[0x0][0x404] ;  /* 0x00010100ff0c7b82 */ /* 0x000ee20000000800 */
[----:B01----:R-:W-:Y:S02]  /*11600*/  CS2R R18, SRZ ;  /* 0x0000000000127805 */ /* 0x003fe4000001ff00 */
[----:B---3--:R-:W-:-:S13]  /*11610*/  ISETP.NE.AND P1, PT, R12, RZ, PT ;  /* 0x000000ff0c00720c */ /* 0x008fda0003f25270 */
        /* <DEDUP_REMOVED lines=274> */
.L_x_2800:
        /* <DEDUP_REMOVED lines=278> */
.L_x_2801:
[----:B------:R-:W-:Y:S02]  /*138a0*/  IADD3 R6, P0, R18, UR4, RZ ;  /* 0x0000000412067c10 */ /* 0x000fe4000ff1e0ff */
[----:B--2---:R-:W-:-:S03]  /*138b0*/  CS2R R24, SRZ ;  /* 0x0000000000187805 */ /* 0x004fc6000001ff00 */
        /* <DEDUP_REMOVED lines=276> */
.L_x_2802:
        /* <DEDUP_REMOVED lines=277> */
.L_x_2803:
[----:B------:R-:W-:Y:S01]  /*15b50*/  ULDC.64 UR6, c[0x0][0x618] ;  /* 0x0001860000067ab9 */ /* 0x000fe20000000a00 */
[----:B------:R-:W-:Y:S02]  /*15b60*/  CS2R R2, SRZ ;  /* 0x0000000000027805 */ /* 0x000fe4000001ff00 */
[----:B------:R-:W-:Y:S01]  /*15b70*/  ISETP.NE.U32.AND P0, PT, RZ, UR6, PT ;  /* 0x00000006ff007c0c */ /* 0x000fe2000bf05070 */
[----:B------:R-:W-:Y:S01]  /*15b80*/  HFMA2.MMA R72, -RZ, RZ, 0, 0 ;  /* 0x00000000ff487435 */ /* 0x000fe200000001ff */
[----:B------:R-:W-:Y:S02]  /*15b90*/  IADD3 R28, P2, R24, UR4, RZ ;  /* 0x00000004181c7c10 */ /* 0x000fe4000ff5e0ff */
[----:B------:R-:W-:-:S03]  /*15ba0*/  ISETP.NE.AND.EX P0, PT, RZ, UR7, PT, P0 ;  /* 0x00000007ff007c0c */ /* 0x000fc6000bf05300 */
[----:B------:R-:W-:-:S10]  /*15bb0*/  IMAD.X R29, RZ, RZ, UR5, P2 ;  /* 0x00000005ff1d7e24 */ /* 0x000fd400090e06ff */
[----:B------:R-:W-:Y:S01]  /*15bc0*/  @P0 IADD3 R2, P3, R19, UR6, RZ ;  /* 0x0000000613020c10 */ /* 0x000fe2000ff7e0ff */
[----:B------:R-:W-:Y:S02]  /*15bd0*/  ULDC UR6, c[0x0][0x250] ;  /* 0x0000940000067ab9 */ /* 0x000fe40000000800 */
[----:B------:R-:W-:Y:S02]  /*15be0*/  ISETP.NE.AND P4, PT, RZ, UR6, PT ;  /* 0x00000006ff007c0c */ /* 0x000fe4000bf85270 */
[----:B------:R-:W-:-:S05]  /*15bf0*/  @P0 IMAD.X R3, RZ, RZ, UR7, P3 ;  /* 0x00000007ff030e24 */ /* 0x000fca00098e06ff */
[----:B------:R-:W-:-:S06]  /*15c00*/  @P0 MOV R72, R3 ;  /* 0x0000000300480202 */ /* 0x000fcc0000000f00 */
[----:B------:R-:W-:Y:S05]  /*15c10*/  @!P4 BRA `(.L_x_2804) ;  /* 0x0000007000c4c947 */ /* 0x000fea0003800000 */
[----:B------:R-:W0:Y:S01]  /*15c20*/  S2R R0, SR_CTAID.X ;  /* 0x0000000000007919 */ /* 0x000e220000002500 */
[----:B------:R-:W-:Y:S01]  /*15c30*/  ULDC UR6, c[0x0][0x254] ;  /* 0x0000950000067ab9 */ /* 0x000fe20000000800 */
[----:B------:R-:W-:Y:S01]  /*15c40*/  CS2R R44, SRZ ;  /* 0x00000000002c7805 */ /* 0x000fe2000001ff00 */
[----:B------:R-:W-:Y:S01]  /*15c50*/  IMAD R5, R23, UR6, RZ ;  /* 0x0000000617057c24 */ /* 0x000fe2000f8e02ff */
[----:B------:R-:W-:-:S03]  /*15c60*/  ULDC UR6, c[0x0][0x258] ;  /* 0x0000960000067ab9 */ /* 0x000fc60000000800 */
[----:B------:R-:W-:Y:S01]  /*15c70*/  IMAD R5, R22, UR6, R5 ;  /* 0x0000000616057c24 */ /* 0x000fe2000f8e0205 */
[----:B------:R-:W-:-:S03]  /*15c80*/  ULDC UR6, c[0x0][0x240] ;  /* 0x0000900000067ab9 */ /* 0x000fc60000000800 */
[----:B0-----:R-:W-:-:S04]  /*15c90*/  IMAD R5, R0, UR6, R5 ;  /* 0x0000000600057c24 */ /* 0x001fc8000f8e0205 */
[----:B------:R-:W-:Y:S01]  /*15ca0*/  IMAD.SHL.U32 R11, R5, 0x4, RZ ;  /* 0x00000004050b7824 */ /* 0x000fe200078e00ff */
        /* <DEDUP_REMOVED lines=274> */
.L_x_2805:
[----:B------:R-:W-:-:S04]  /*16dd0*/  IADD3 R4, P0, R45, UR4, RZ ;  /* 0x000000042d047c10 */ /* 0x000fc8000ff1e0ff */
[----:B------:R-:W-:Y:S01]  /*16de0*/  IADD3.X R5, RZ, UR5, RZ, P0, !PT ;  /* 0x00000005ff057c10 */ /* 0x000fe200087fe4ff */
[----:B------:R-:W-:Y:S08]  /*16df0*/  @!P1 BRA `(.L_x_2806) ;  /* 0x0000001000489947 */ /* 0x000ff00003800000 */
[----:B------:R-:W-:Y:S01]  /*16e00*/  MOV R6, RZ ;  /* 0x000000ff00067202 */ /* 0x000fe20000000f00 */
[----:B------:R-:W-:Y:S01]  /*16e10*/  VIADD R7, R11, 0x1 ;  /* 0x000000010b077836 */ /* 0x000fe20000000000 */
        /* <DEDUP_REMOVED lines=272> */
.L_x_2806:
[----:B------:R-:W-:Y:S02]  /*17f20*/  IADD3 R6, P0, R44, UR4, RZ ;  /* 0x000000042c067c10 */ /* 0x000fe4000ff1e0ff */
[----:B------:R-:W-:Y:S02]  /*17f30*/  CS2R R36, SRZ ;  /* 0x0000000000247805 */ /* 0x000fe4000001ff00 */
        /* <DEDUP_REMOVED lines=276> */
.L_x_2807:
        /* <DEDUP_REMOVED lines=277> */
.L_x_2808:
        /* <DEDUP_REMOVED lines=16> */
.L_x_2810:
[----:B------:R-:W-:Y:S05]  /*1a2d0*/  BSYNC B0 ;  /* 0x0000000000007941 */ /* 0x000fea0003800000 */
.L_x_2809:
[----:B------:R-:W-:Y:S01]  /*1a2e0*/  PRMT R12, R12, 0x9910, RZ ;  /* 0x000099100c0c7816 */ /* 0x000fe200000000ff */
[----:B------:R-:W-:Y:S01]  /*1a2f0*/  BSSY B0, `(.L_x_2811) ;  /* 0x0000018000007945 */ /* 0x000fe20003800000 */
[----:B------:R-:W-:Y:S02]  /*1a300*/  LOP3.LUT P0, RZ, R23, R22, RZ, 0xfc, !PT ;  /* 0x0000001617ff7212 */ /* 0x000fe4000780fcff */
[----:B------:R-:W-:-:S13]  /*1a310*/  ISETP.NE.AND P1, PT, R12, RZ, PT ;  /* 0x000000ff0c00720c */ /* 0x000fda0003f25270 */
[----:B------:R-:W-:Y:S05]  /*1a320*/  @!P1 BRA `(.L_x_2812) ;  /* 0x0000000000509947 */ /* 0x000fea0003800000 */
[----:B------:R-:W0:Y:S01]  /*1a330*/  S2UR UR4, SR_CTAID.Y ;  /* 0x00000000000479c3 */ /* 0x000e220000002600 */
[----:B------:R-:W-:Y:S01]  /*1a340*/  ISETP.NE.AND P2, PT, R18, RZ, PT ;  /* 0x000000ff1200720c */ /* 0x000fe20003f45270 */
[----:B------:R-:W-:Y:S01]  /*1a350*/  IMAD.MOV.U32 R115, RZ, RZ, R47 ;  /* 0x000000ffff737224 */ /* 0x000fe200078e002f */
[----:B------:R-:W-:Y:S01]  /*1a360*/  MOV R114, R46 ;  /* 0x0000002e00727202 */ /* 0x000fe20000000f00 */
[----:B------:R-:W-:Y:S01]  /*1a370*/  IMAD.MOV.U32 R43, RZ, RZ, R39 ;  /* 0x000000ffff2b7224 */ /* 0x000fe200078e0027 */
[----:B------:R-:W-:Y:S01]  /*1a380*/  MOV R42, R38 ;  /* 0x00000026002a7202 */ /* 0x000fe20000000f00 */
[----:B------:R-:W-:Y:S01]  /*1a390*/  IMAD.MOV.U32 R29, RZ, RZ, R33 ;  /* 0x000000ffff1d7224 */ /* 0x000fe200078e0021 */
[----:B------:R-:W-:Y:S01]  /*1a3a0*/  MOV R28, R32 ;  /* 0x00000020001c7202 */ /* 0x000fe20000000f00 */
[----:B------:R-:W0:Y:S01]  /*1a3b0*/  LDC R15, c[0x0][0x10] ;  /* 0x00000400ff0f7b82 */ /* 0x000e220000000800 */
[----:B------:R-:W-:Y:S01]  /*1a3c0*/  MOV R24, R76 ;  /* 0x0000004c00187202 */ /* 0x000fe20000000f00 */
[----:B------:R-:W-:-:S06]  /*1a3d0*/  IMAD.MOV.U32 R25, RZ, RZ, R77 ;  /* 0x000000ffff197224 */ /* 0x000fcc00078e004d */
[----:B------:R-:W1:Y:S01]  /*1a3e0*/  LDC.64 R12, c[0x0][0x620] ;  /* 0x00018800ff0c7b82 */ /* 0x000e620000000a00 */
[----:B0-----:R-:W-:Y:S01]  /*1a3f0*/  IMAD R14, R0, R15, UR4 ;  /* 0x00000004000e7e24 */ /* 0x001fe2000f8e020f */
[----:B------:R-:W-:-:S03]  /*1a400*/  ULDC UR4, c[0x0][0x0] ;  /* 0x0000000000047ab9 */ /* 0x000fc60000000800 */
[----:B------:R-:W-:-:S04]  /*1a410*/  @!P2 IMAD R14, R14, UR4, R23 ;  /* 0x000000040e0eac24 */ /* 0x000fc8000f8e0217 */
[----:B-1----:R-:W-:-:S05]  /*1a420*/  IMAD.WIDE.U32 R12, R14, 0x40, R12 ;  /* 0x000000400e0c7825 */ /* 0x002fca00078e000c */
[----:B------:R0:W-:Y:S04]  /*1a430*/  STG.E.128 desc[UR60][R12.64], R112 ;  /* 0x000000700c007986 */ /* 0x0001e8000c101d3c */
[----:B------:R0:W-:Y:S04]  /*1a440*/  STG.E.128 desc[UR60][R12.64+0x10], R40 ;  /* 0x000010280c007986 */ /* 0x0001e8000c101d3c */
[----:B------:R0:W-:Y:S04]  /*1a450*/  STG.E.128 desc[UR60][R12.64+0x20], R28 ;  /* 0x0000201c0c007986 */ /* 0x0001e8000c101d3c */
[----:B------:R0:W-:Y:S02]  /*1a460*/  STG.E.128 desc[UR60][R12.64+0x30], R24 ;  /* 0x000030180c007986 */ /* 0x0001e4000c101d3c */
.L_x_2812:
[----:B------:R-:W-:Y:S05]  /*1a470*/  BSYNC B0 ;  /* 0x0000000000007941 */ /* 0x000fea0003800000 */
.L_x_2811:
        /* <DEDUP_REMOVED lines=35> */
.L_x_2814:
[----:B------:R-:W-:Y:S05]  /*1a6b0*/  BSYNC B0 ;  /* 0x0000000000007941 */ /* 0x000fea0003800000 */
.L_x_2813:
        /* <DEDUP_REMOVED lines=18> */
[----:B------:R-:W-:Y:S01]  /*1a7e0*/  ULDC.64 UR12, c[0x0][0x228] ;  /* 0x00008a00000c7ab9 */ /* 0x000fe20000000a00 */
[----:B------:R-:W-:Y:S01]  /*1a7f0*/  IMAD.U32 R56, RZ, RZ, UR10 ;  /* 0x0000000aff387e24 */ /* 0x000fe2000f8e00ff */
[----:B------:R-:W-:Y:S01]  /*1a800*/  MOV R57, UR11 ;  /* 0x0000000b00397c02 */ /* 0x000fe20008000f00 */
[----:B------:R-:W-:Y:S01]  /*1a810*/  IMAD.U32 R34, RZ, RZ, UR12 ;  /* 0x0000000cff227e24 */ /* 0x000fe2000f8e00ff */
[----:B------:R-:W-:Y:S01]  /*1a820*/  MOV R35, UR13 ;  /* 0x0000000d00237c02 */ /* 0x000fe20008000f00 */
[----:B------:R-:W-:Y:S04]  /*1a830*/  BSSY B0, `(.L_x_2815) ;  /* 0x000009a000007945 */ /* 0x000fe80003800000 */
        /* <DEDUP_REMOVED lines=8> */
[----:B------:R-:W-:Y:S01]  /*1a8c0*/  ISETP.GE.U32.AND P0, PT, R12, UR8, PT ;  /* 0x000000080c007c0c */ /* 0x000fe2000bf06070 */
[----:B------:R-:W-:Y:S01]  /*1a8d0*/  IMAD.U32 R49, RZ, RZ, UR11 ;  /* 0x0000000bff317e24 */ /* 0x000fe2000f8e00ff */
[----:B------:R-:W-:Y:S01]  /*1a8e0*/  MOV R48, UR10 ;  /* 0x0000000a00307c02 */ /* 0x000fe20008000f00 */
[----:B------:R-:W-:Y:S01]  /*1a8f0*/  IMAD.U32 R40, RZ, RZ, UR10 ;  /* 0x0000000aff287e24 */ /* 0x000fe2000f8e00ff */
[----:B------:R-:W-:Y:S01]  /*1a900*/  MOV R26, UR12 ;  /* 0x0000000c001a7c02 */ /* 0x000fe20008000f00 */
[----:B------:R-:W-:Y:S01]  /*1a910*/  IMAD.U32 R19, RZ, RZ, UR13 ;  /* 0x0000000dff137e24 */ /* 0x000fe2000f8e00ff */
[----:B------:R-:W-:-:S02]  /*1a920*/  MOV R27, UR13 ;  /* 0x0000000d001b7c02 */ /* 0x000fc40008000f00 */
[----:B------:R-:W-:Y:S02]  /*1a930*/  MOV R41, UR11 ;  /* 0x0000000b00297c02 */ /* 0x000fe40008000f00 */
[----:B------:R-:W-:-:S03]  /*1a940*/  MOV R18, UR12 ;  /* 0x0000000c00127c02 */ /* 0x000fc60008000f00 */
[----:B------:R-:W-:Y:S05]  /*1a950*/  @P0 BRA `(.L_x_2817) ;  /* 0x00000008001c0947 */ /* 0x000fea0003800000 */
[----:B------:R-:W-:Y:S01]  /*1a960*/  ULDC UR7, c[0x0][0x10] ;  /* 0x0000040000077ab9 */ /* 0x000fe20000000800 */
[----:B------:R-:W0:Y:S01]  /*1a970*/  LDC R63, c[0x0][0x4] ;  /* 0x00000100ff3f7b82 */ /* 0x000e220000000800 */
[----:B------:R-:W-:Y:S01]  /*1a980*/  BSSY B1, `(.L_x_2818) ;  /* 0x0000034000017945 */ /* 0x000fe20003800000 */
[----:B------:R-:W-:Y:S01]  /*1a990*/  MOV R60, R12 ;  /* 0x0000000c003c7202 */ /* 0x000fe20000000f00 */
[----:B------:R-:W-:Y:S01]  /*1a9a0*/  IMAD.U32 R13, RZ, RZ, UR11 ;  /* 0x0000000bff0d7e24 */ /* 0x000fe2000f8e00ff */
[----:B------:R-:W-:Y:S01]  /*1a9b0*/  MOV R12, UR10 ;  /* 0x0000000a000c7c02 */ /* 0x000fe20008000f00 */
[----:B------:R-:W-:Y:S01]  /*1a9c0*/  IMAD.U32 R16, RZ, RZ, UR10 ;  /* 0x0000000aff107e24 */ /* 0x000fe2000f8e00ff */
[----:B------:R-:W-:Y:S01]  /*1a9d0*/  MOV R14, UR10 ;  /* 0x0000000a000e7c02 */ /* 0x000fe20008000f00 */
[----:B------:R-:W-:Y:S01]  /*1a9e0*/  IMAD.U32 R21, RZ, RZ, UR11 ;  /* 0x0000000bff157e24 */ /* 0x000fe2000f8e00ff */
[----:B------:R-:W1:Y:S01]  /*1a9f0*/  LDC.64 R46, c[0x0][0x620] ;  /* 0x00018800ff2e7b82 */ /* 0x000e620000000a00 */
[----:B------:R-:W-:Y:S01]  /*1aa00*/  MOV R15, UR11 ;  /* 0x0000000b000f7c02 */ /* 0x000fe20008000f00 */
[----:B------:R-:W-:Y:S01]  /*1aa10*/  IMAD.U32 R26, RZ, RZ, UR12 ;  /* 0x0000000cff1a7e24 */ /* 0x000fe2000f8e00ff */
[----:B------:R-:W-:Y:S01]  /*1aa20*/  MOV R17, UR11 ;  /* 0x0000000b00117c02 */ /* 0x000fe20008000f00 */
[----:B------:R-:W-:Y:S01]  /*1aa30*/  IMAD.U32 R19, RZ, RZ, UR13 ;  /* 0x0000000dff137e24 */ /* 0x000fe2000f8e00ff */
[----:B------:R-:W-:Y:S01]  /*1aa40*/  MOV R20, UR10 ;  /* 0x0000000a00147c02 */ /* 0x000fe20008000f00 */
[----:B------:R-:W-:Y:S01]  /*1aa50*/  IMAD R61, R0, UR7, RZ ;  /* 0x00000007003d7c24 */ /* 0x000fe2000f8e02ff */
[----:B------:R-:W-:-:S02]  /*1aa60*/  MOV R30, UR12 ;  /* 0x0000000c001e7c02 */ /* 0x000fc40008000f00 */
[----:B------:R-:W-:Y:S02]  /*1aa70*/  MOV R31, UR13 ;  /* 0x0000000d001f7c02 */ /* 0x000fe40008000f00 */
[----:B------:R-:W-:Y:S02]  /*1aa80*/  MOV R27, UR13 ;  /* 0x0000000d001b7c02 */ /* 0x000fe40008000f00 */
[----:B------:R-:W-:Y:S01]  /*1aa90*/  MOV R18, UR12 ;  /* 0x0000000c00127c02 */ /* 0x000fe20008000f00 */
[----:B0-----:R-:W-:-:S07]  /*1aaa0*/  IMAD R63, R63, UR6, RZ ;  /* 0x000000063f3f7c24 */ /* 0x001fce000f8e02ff */
.L_x_2819:
[----:B------:R-:W-:-:S05]  /*1aab0*/  IADD3 R25, R61, R60, RZ ;  /* 0x0000003c3d197210 */ /* 0x000fca0007ffe0ff */
[----:B-1----:R-:W-:-:S05]  /*1aac0*/  IMAD.WIDE.U32 R24, R25, 0x40, R46 ;  /* 0x0000004019187825 */ /* 0x002fca00078e002e */
[----:B------:R-:W2:Y:S04]  /*1aad0*/  LDG.E.128 R40, desc[UR60][R24.64] ;  /* 0x0000003c18287981 */ /* 0x000ea8000c1e1d00 */
[----:B------:R-:W3:Y:S04]  /*1aae0*/  LDG.E.128 R48, desc[UR60][R24.64+0x10] ;  /* 0x0000103c18307981 */ /* 0x000ee8000c1e1d00 */
[----:B------:R-:W4:Y:S04]  /*1aaf0*/  LDG.E.128 R52, desc[UR60][R24.64+0x20] ;  /* 0x0000203c18347981 */ /* 0x000f28000c1e1d00 */
[----:B------:R-:W5:Y:S01]  /*1ab00*/  LDG.E.128 R56, desc[UR60][R24.64+0x30] ;  /* 0x0000303c18387981 */ /* 0x000f62000c1e1d00 */
[----:B------:R-:W-:-:S04]  /*1ab10*/  IADD3 R60, R63, R60, RZ ;  /* 0x0000003c3f3c7210 */ /* 0x000fc80007ffe0ff */
[----:B------:R-:W-:Y:S01]  /*1ab20*/  ISETP.GE.U32.AND P0, PT, R60, UR8, PT ;  /* 0x000000083c007c0c */ /* 0x000fe2000bf06070 */
[-C--:B--2---:R-:W-:Y:S02]  /*1ab30*/  DMUL R28, R42, R34.reuse ;  /* 0x000000222a1c7228 */ /* 0x084fe40000000000 */
[----:B------:R-:W-:Y:S02]  /*1ab40*/  DMUL R34, R40, R34 ;  /* 0x0000002228227228 */ /* 0x000fe40000000000 */
[-C--:B---3--:R-:W-:Y:S02]  /*1ab50*/  DMUL R32, R50, R30.reuse ;  /* 0x0000001e32207228 */ /* 0x088fe40000000000 */
[----:B------:R-:W-:Y:S02]  /*1ab60*/  DMUL R30, R48, R30 ;  /* 0x0000001e301e7228 */ /* 0x000fe40000000000 */
[-C--:B------:R-:W-:Y:S02]  /*1ab70*/  DFMA R28, R40, R12.reuse, -R28 ;  /* 0x0000000c281c722b */ /* 0x080fe4000000081c */
[----:B------:R-:W-:-:S02]  /*1ab80*/  DFMA R34, R42, R12, R34 ;  /* 0x0000000c2a22722b */ /* 0x000fc40000000022 */
[----:B----4-:R-:W-:Y:S02]  /*1ab90*/  DMUL R12, R54, R26 ;  /* 0x0000001a360c7228 */ /* 0x010fe40000000000 */
[----:B-----5:R-:W-:Y:S02]  /*1aba0*/  DMUL R38, R58, R18 ;  /* 0x000000123a267228 */ /* 0x020fe40000000000 */
[----:B------:R-:W-:Y:S02]  /*1abb0*/  DFMA R32, R48, R14, -R32 ;  /* 0x0000000e3020722b */ /* 0x000fe40000000820 */
[C---:B------:R-:W-:Y:S02]  /*1abc0*/  DMUL R26, R52.reuse, R26 ;  /* 0x0000001a341a7228 */ /* 0x040fe40000000000 */
[----:B------:R-:W-:Y:S02]  /*1abd0*/  DFMA R48, R52, R16, -R12 ;  /* 0x000000103430722b */ /* 0x000fe4000000080c */
[C---:B------:R-:W-:Y:S01]  /*1abe0*/  DFMA R40, R56.reuse, R20, -R38 ;  /* 0x000000143828722b */ /* 0x040fe20000000826 */
[----:B------:R-:W-:Y:S01]  /*1abf0*/  IMAD.MOV.U32 R12, RZ, RZ, R28 ;  /* 0x000000ffff0c7224 */ /* 0x000fe200078e001c */
[----:B------:R-:W-:Y:S01]  /*1ac00*/  DMUL R18, R56, R18 ;  /* 0x0000001238127228 */ /* 0x000fe20000000000 */
[----:B------:R-:W-:Y:S01]  /*1ac10*/  MOV R13, R29 ;  /* 0x0000001d000d7202 */ /* 0x000fe20000000f00 */
[----:B------:R-:W-:-:S02]  /*1ac20*/  DFMA R30, R50, R14, R30 ;  /* 0x0000000e321e722b */ /* 0x000fc4000000001e */
[----:B------:R-:W-:Y:S01]  /*1ac30*/  DFMA R26, R54, R16, R26 ;  /* 0x00000010361a722b */ /* 0x000fe2000000001a */
[----:B------:R-:W-:Y:S01]  /*1ac40*/  MOV R14, R32 ;  /* 0x00000020000e7202 */ /* 0x000fe20000000f00 */
[----:B------:R-:W-:Y:S01]  /*1ac50*/  IMAD.MOV.U32 R15, RZ, RZ, R33 ;  /* 0x000000ffff0f7224 */ /* 0x000fe200078e0021 */
[----:B------:R-:W-:Y:S01]  /*1ac60*/  MOV R16, R48 ;  /* 0x0000003000107202 */ /* 0x000fe20000000f00 */
[----:B------:R-:W-:Y:S01]  /*1ac70*/  DFMA R18, R58, R20, R18 ;  /* 0x000000143a12722b */ /* 0x000fe20000000012 */
[----:B------:R-:W-:Y:S01]  /*1ac80*/  MOV R17, R49 ;  /* 0x0000003100117202 */ /* 0x000fe20000000f00 */
[----:B------:R-:W-:Y:S01]  /*1ac90*/  IMAD.MOV.U32 R20, RZ, RZ, R40 ;  /* 0x000000ffff147224 */ /* 0x000fe200078e0028 */
[----:B------:R-:W-:Y:S01]  /*1aca0*/  MOV R21, R41 ;  /* 0x0000002900157202 */ /* 0x000fe20000000f00 */
[----:B------:R-:W-:Y:S07]  /*1acb0*/  @!P0 BRA `(.L_x_2819) ;  /* 0xfffffffc007c8947 */ /* 0x000fee000383ffff */
[----:B------:R-:W-:Y:S05]  /*1acc0*/  BSYNC B1 ;  /* 0x0000000000017941 */ /* 0x000fea0003800000 */
.L_x_2818:
[----:B------:R-:W-:Y:S01]  /*1acd0*/  MOV R56, R28 ;  /* 0x0000001c00387202 */ /* 0x000fe20000000f00 */
[----:B------:R-:W-:Y:S01]  /*1ace0*/  IMAD.MOV.U32 R57, RZ, RZ, R29 ;  /* 0x000000ffff397224 */ /* 0x000fe200078e001d */
[----:B------:R-:W-:Y:S02]  /*1acf0*/  MOV R52, R32 ;  /* 0x0000002000347202 */ /* 0x000fe40000000f00 */
[----:B------:R-:W-:Y:S01]  /*1ad00*/  MOV R53, R33 ;  /* 0x0000002100357202 */ /* 0x000fe20000000f00 */
[----:B------:R-:W-:Y:S06]  /*1ad10*/  BRA `(.L_x_2817) ;  /* 0x00000004002c7947 */ /* 0x000fec0003800000 */
.L_x_2816:
[----:B------:R-:W-:Y:S01]  /*1ad20*/  ULDC UR7, c[0x0][0x244] ;  /* 0x0000910000077ab9 */ /* 0x000fe20000000800 */
[----:B------:R-:W-:Y:S01]  /*1ad30*/  IMAD.U32 R52, RZ, RZ, UR10 ;  /* 0x0000000aff347e24 */ /* 0x000fe2000f8e00ff */
[----:B------:R-:W-:Y:S01]  /*1ad40*/  ISETP.GE.U32.AND P0, PT, R22, UR7, PT ;  /* 0x0000000716007c0c */ /* 0x000fe2000bf06070 */
[----:B------:R-:W-:Y:S01]  /*1ad50*/  IMAD.U32 R31, RZ, RZ, UR13 ;  /* 0x0000000dff1f7e24 */ /* 0x000fe2000f8e00ff */
[----:B------:R-:W-:Y:S01]  /*1ad60*/  MOV R53, UR11 ;  /* 0x0000000b00357c02 */ /* 0x000fe20008000f00 */
[----:B------:R-:W-:Y:S01]  /*1ad70*/  IMAD.U32 R26, RZ, RZ, UR12 ;  /* 0x0000000cff1a7e24 */ /* 0x000fe2000f8e00ff */
[----:B------:R-:W-:Y:S01]  /*1ad80*/  MOV R30, UR12 ;  /* 0x0000000c001e7c02 */ /* 0x000fe20008000f00 */
[----:B------:R-:W-:Y:S01]  /*1ad90*/  IMAD.U32 R41, RZ, RZ, UR11 ;  /* 0x0000000bff297e24 */ /* 0x000fe2000f8e00ff */
[----:B------:R-:W-:Y:S02]  /*1ada0*/  MOV R48, UR10 ;  /* 0x0000000a00307c02 */ /* 0x000fe40008000f00 */
[----:B------:R-:W-:-:S02]  /*1adb0*/  MOV R49, UR11 ;  /* 0x0000000b00317c02 */ /* 0x000fc40008000f00 */
[----:B------:R-:W-:Y:S02]  /*1adc0*/  MOV R27, UR13 ;  /* 0x0000000d001b7c02 */ /* 0x000fe40008000f00 */
[----:B------:R-:W-:Y:S02]  /*1add0*/  MOV R40, UR10 ;  /* 0x0000000a00287c02 */ /* 0x000fe40008000f00 */
[----:B------:R-:W-:Y:S02]  /*1ade0*/  MOV R18, UR12 ;  /* 0x0000000c00127c02 */ /* 0x000fe40008000f00 */
[----:B------:R-:W-:Y:S01]  /*1adf0*/  MOV R19, UR13 ;  /* 0x0000000d00137c02 */ /* 0x000fe20008000f00 */
[----:B------:R-:W-:Y:S06]  /*1ae00*/  @P0 BRA `(.L_x_2817) ;  /* 0x0000000000f00947 */ /* 0x000fec0003800000 */
[----:B------:R-:W-:Y:S01]  /*1ae10*/  ULDC UR6, c[0x0][0x10] ;  /* 0x0000040000067ab9 */ /* 0x000fe20000000800 */
[----:B------:R-:W0:Y:S01]  /*1ae20*/  LDC R60, c[0x0][RZ] ;  /* 0x00000000ff3c7b82 */ /* 0x000e220000000800 */
[----:B------:R-:W-:Y:S01]  /*1ae30*/  BSSY B1, `(.L_x_2820) ;  /* 0x0000035000017945 */ /* 0x000fe20003800000 */
[----:B------:R-:W-:Y:S01]  /*1ae40*/  IMAD.MOV.U32 R61, RZ, RZ, R22 ;  /* 0x000000ffff3d7224 */ /* 0x000fe200078e0016 */
[----:B------:R-:W-:Y:S01]  /*1ae50*/  MOV R12, UR10 ;  /* 0x0000000a000c7c02 */ /* 0x000fe20008000f00 */
[----:B------:R-:W-:Y:S01]  /*1ae60*/  IMAD.U32 R14, RZ, RZ, UR10 ;  /* 0x0000000aff0e7e24 */ /* 0x000fe2000f8e00ff */
[----:B------:R-:W-:Y:S01]  /*1ae70*/  MOV R13, UR11 ;  /* 0x0000000b000d7c02 */ /* 0x000fe20008000f00 */
[----:B------:R-:W-:Y:S01]  /*1ae80*/  IMAD.U32 R17, RZ, RZ, UR11 ;  /* 0x0000000bff117e24 */ /* 0x000fe2000f8e00ff */
[----:B------:R-:W-:Y:S01]  /*1ae90*/  MOV R15, UR11 ;  /* 0x0000000b000f7c02 */ /* 0x000fe20008000f00 */
[----:B------:R-:W1:Y:S01]  /*1aea0*/  LDC.64 R46, c[0x0][0x620] ;  /* 0x00018800ff2e7b82 */ /* 0x000e620000000a00 */
[----:B------:R-:W-:Y:S01]  /*1aeb0*/  MOV R16, UR10 ;  /* 0x0000000a00107c02 */ /* 0x000fe20008000f00 */
[----:B------:R-:W-:Y:S01]  /*1aec0*/  IMAD.U32 R30, RZ, RZ, UR12 ;  /* 0x0000000cff1e7e24 */ /* 0x000fe2000f8e00ff */
[----:B------:R-:W-:Y:S01]  /*1aed0*/  MOV R20, UR10 ;  /* 0x0000000a00147c02 */ /* 0x000fe20008000f00 */
[----:B------:R-:W-:Y:S01]  /*1aee0*/  IMAD.U32 R27, RZ, RZ, UR13 ;  /* 0x0000000dff1b7e24 */ /* 0x000fe2000f8e00ff */
[----:B------:R-:W-:Y:S01]  /*1aef0*/  MOV R21, UR11 ;  /* 0x0000000b00157c02 */ /* 0x000fe20008000f00 */
[----:B------:R-:W-:Y:S01]  /*1af00*/  IMAD R0, R0, UR6, RZ ;  /* 0x0000000600007c24 */ /* 0x000fe2000f8e02ff */
[----:B------:R-:W-:Y:S01]  /*1af10*/  MOV R31, UR13 ;  /* 0x0000000d001f7c02 */ /* 0x000fe20008000f00 */
[----:B------:R-:W2:Y:S01]  /*1af20*/  LDC R62, c[0x0][0x4] ;  /* 0x00000100ff3e7b82 */ /* 0x000ea20000000800 */
[----:B------:R-:W-:-:S02]  /*1af30*/  MOV R26, UR12 ;  /* 0x0000000c001a7c02 */ /* 0x000fc40008000f00 */
[----:B------:R-:W-:Y:S02]  /*1af40*/  MOV R18, UR12 ;  /* 0x0000000c00127c02 */ /* 0x000fe40008000f00 */
[----:B------:R-:W-:-:S07]  /*1af50*/  MOV R19, UR13 ;  /* 0x0000000d00137c02 */ /* 0x000fce0008000f00 */
.L_x_2821:
[----:B------:R-:W-:-:S04]  /*1af60*/  IMAD.IADD R24, R0, 0x1, R61 ;  /* 0x0000000100187824 */ /* 0x000fc800078e023d */
[----:B0-----:R-:W-:-:S04]  /*1af70*/  IMAD R25, R24, R60, R23 ;  /* 0x0000003c18197224 */ /* 0x001fc800078e0217 */
[----:B-1----:R-:W-:-:S05]  /*1af80*/  IMAD.WIDE.U32 R24, R25, 0x40, R46 ;  /* 0x0000004019187825 */ /* 0x002fca00078e002e */
[----:B------:R-:W3:Y:S04]  /*1af90*/  LDG.E.128 R40, desc[UR60][R24.64] ;  /* 0x0000003c18287981 */ /* 0x000ee8000c1e1d00 */
[----:B------:R-:W4:Y:S04]  /*1afa0*/  LDG.E.128 R48, desc[UR60][R24.64+0x10] ;  /* 0x0000103c18307981 */ /* 0x000f28000c1e1d00 */
[----:B------:R-:W5:Y:S04]  /*1afb0*/  LDG.E.128 R52, desc[UR60][R24.64+0x20] ;  /* 0x0000203c18347981 */ /* 0x000f68000c1e1d00 */
[----:B------:R-:W5:Y:S01]  /*1afc0*/  LDG.E.128 R56, desc[UR60][R24.64+0x30] ;  /* 0x0000303c18387981 */ /* 0x000f62000c1e1d00 */
[----:B--2---:R-:W-:-:S04]  /*1afd0*/  IADD3 R61, R62, R61, RZ ;  /* 0x0000003d3e3d7210 */ /* 0x004fc80007ffe0ff */
[----:B------:R-:W-:Y:S01]  /*1afe0*/  ISETP.GE.U32.AND P0, PT, R61, UR7, PT ;  /* 0x000000073d007c0c */ /* 0x000fe2000bf06070 */
[-C--:B---3--:R-:W-:Y:S02]  /*1aff0*/  DMUL R28, R42, R34.reuse ;  /* 0x000000222a1c7228 */ /* 0x088fe40000000000 */
[----:B------:R-:W-:Y:S02]  /*1b000*/  DMUL R34, R40, R34 ;  /* 0x0000002228227228 */ /* 0x000fe40000000000 */
[-C--:B----4-:R-:W-:Y:S02]  /*1b010*/  DMUL R32, R50, R30.reuse ;  /* 0x0000001e32207228 */ /* 0x090fe40000000000 */
[----:B------:R-:W-:Y:S02]  /*1b020*/  DMUL R30, R48, R30 ;  /* 0x0000001e301e7228 */ /* 0x000fe40000000000 */
[-C--:B------:R-:W-:Y:S02]  /*1b030*/  DFMA R28, R40, R12.reuse, -R28 ;  /* 0x0000000c281c722b */ /* 0x080fe4000000081c */
[----:B------:R-:W-:-:S02]  /*1b040*/  DFMA R34, R42, R12, R34 ;  /* 0x0000000c2a22722b */ /* 0x000fc40000000022 */
[----:B-----5:R-:W-:Y:S02]  /*1b050*/  DMUL R12, R54, R26 ;  /* 0x0000001a360c7228 */ /* 0x020fe40000000000 */
[----:B------:R-:W-:Y:S02]  /*1b060*/  DMUL R38, R58, R18 ;  /* 0x000000123a267228 */ /* 0x000fe40000000000 */
[----:B------:R-:W-:Y:S02]  /*1b070*/  DFMA R32, R48, R14, -R32 ;  /* 0x0000000e3020722b */ /* 0x000fe40000000820 */
[C---:B------:R-:W-:Y:S02]  /*1b080*/  DMUL R26, R52.reuse, R26 ;  /* 0x0000001a341a7228 */ /* 0x040fe40000000000 */
[----:B------:R-:W-:Y:S02]  /*1b090*/  DFMA R48, R52, R16, -R12 ;  /* 0x000000103430722b */ /* 0x000fe4000000080c */
[C---:B------:R-:W-:Y:S01]  /*1b0a0*/  DFMA R40, R56.reuse, R20, -R38 ;  /* 0x000000143828722b */ /* 0x040fe20000000826 */
[----:B------:R-:W-:Y:S01]  /*1b0b0*/  MOV R12, R28 ;  /* 0x0000001c000c7202 */ /* 0x000fe20000000f00 */
[----:B------:R-:W-:Y:S01]  /*1b0c0*/  DMUL R18, R56, R18 ;  /* 0x0000001238127228 */ /* 0x000fe20000000000 */
[----:B------:R-:W-:Y:S01]  /*1b0d0*/  IMAD.MOV.U32 R13, RZ, RZ, R29 ;  /* 0x000000ffff0d7224 */ /* 0x000fe200078e001d */
        /* <DEDUP_REMOVED lines=11> */
.L_x_2820:
[----:B------:R-:W-:Y:S01]  /*1b190*/  MOV R56, R28 ;  /* 0x0000001c00387202 */ /* 0x000fe20000000f00 */
[----:B------:R-:W-:Y:S01]  /*1b1a0*/  IMAD.MOV.U32 R52, RZ, RZ, R32 ;  /* 0x000000ffff347224 */ /* 0x000fe200078e0020 */
[----:B------:R-:W-:Y:S02]  /*1b1b0*/  MOV R57, R29 ;  /* 0x0000001d00397202 */ /* 0x000fe40000000f00 */
[----:B------:R-:W-:-:S07]  /*1b1c0*/  MOV R53, R33 ;  /* 0x0000002100357202 */ /* 0x000fce0000000f00 */
.L_x_2817:
[----:B------:R-:W-:Y:S05]  /*1b1d0*/  BSYNC B0 ;  /* 0x0000000000007941 */ /* 0x000fea0003800000 */
.L_x_2815:
[----:B------:R-:W0:Y:S01]  /*1b1e0*/  LDC R46, c[0x0][RZ] ;  /* 0x00000000ff2e7b82 */ /* 0x000e220000000800 */
[----:B------:R-:W-:Y:S01]  /*1b1f0*/  UIADD3 UR4, UR4, 0x10, URZ ;  /* 0x0000001004047890 */ /* 0x000fe2000fffe03f */
[----:B------:R-:W-:Y:S01]  /*1b200*/  MOV R58, R34 ;  /* 0x00000022003a7202 */ /* 0x000fe20000000f00 */
[----:B------:R-:W-:Y:S01]  /*1b210*/  IMAD.MOV.U32 R59, RZ, RZ, R35 ;  /* 0x000000ffff3b7224 */ /* 0x000fe200078e0023 */
[----:B------:R-:W-:Y:S01]  /*1b220*/  MOV R54, R30 ;  /* 0x0000001e00367202 */ /* 0x000fe20000000f00 */
[----:B------:R-:W-:Y:S01]  /*1b230*/  ULEA UR4, UR5, UR4, 0x18 ;  /* 0x0000000405047291 */ /* 0x000fe2000f8ec03f */
[----:B------:R-:W-:Y:S01]  /*1b240*/  MOV R55, R31 ;  /* 0x0000001f00377202 */ /* 0x000fe20000000f00 */
[----:B------:R-:W-:Y:S01]  /*1b250*/  IMAD.MOV.U32 R50, RZ, RZ, R26 ;  /* 0x000000ffff327224 */ /* 0x000fe200078e001a */
[----:B------:R-:W-:Y:S01]  /*1b260*/  MOV R51, R27 ;  /* 0x0000001b00337202 */ /* 0x000fe20000000f00 */
[----:B------:R-:W-:Y:S01]  /*1b270*/  IMAD.MOV.U32 R43, RZ, RZ, R19 ;  /* 0x000000ffff2b7224 */ /* 0x000fe200078e0013 */
[----:B------:R-:W-:Y:S01]  /*1b280*/  MOV R42, R18 ;  /* 0x00000012002a7202 */ /* 0x000fe20000000f00 */
[----:B------:R-:W-:-:S02]  /*1b290*/  ULDC UR6, c[0x0][0x4] ;  /* 0x0000010000067ab9 */ /* 0x000fc40000000800 */
[----:B------:R-:W-:-:S06]  /*1b2a0*/  USHF.R.U32.HI UR5, URZ, 0x1, UR6 ;  /* 0x000000013f057899 */ /* 0x000fcc0008011606 */
[----:B------:R-:W-:Y:S01]  /*1b2b0*/  ISETP.NE.AND P0, PT, RZ, UR5, PT ;  /* 0x00000005ff007c0c */ /* 0x000fe2000bf05270 */
[----:B0-----:R-:W-:-:S05]  /*1b2c0*/  IMAD R0, R22, R46, R23 ;  /* 0x0000002e16007224 */ /* 0x001fca00078e0217 */
[----:B------:R-:W-:-:S05]  /*1b2d0*/  LEA R47, R0, UR4, 0x6 ;  /* 0x00000004002f7c11 */ /* 0x000fca000f8e30ff */
[----:B------:R0:W-:Y:S04]  /*1b2e0*/  STS.128 [R47], R56 ;  /* 0x000000382f007388 */ /* 0x0001e80000000c00 */
[----:B------:R0:W-:Y:S04]  /*1b2f0*/  STS.128 [R47+0x10], R52 ;  /* 0x000010342f007388 */ /* 0x0001e80000000c00 */
[----:B------:R0:W-:Y:S04]  /*1b300*/  STS.128 [R47+0x20], R48 ;  /* 0x000020302f007388 */ /* 0x0001e80000000c00 */
[----:B------:R0:W-:Y:S01]  /*1b310*/  STS.128 [R47+0x30], R40 ;  /* 0x000030282f007388 */ /* 0x0001e20000000c00 */
[----:B------:R-:W-:Y:S05]  /*1b320*/  @!P0 BRA `(.L_x_2822) ;  /* 0x0000000000b88947 */ /* 0x000fea0003800000 */
[----:B------:R-:W-:-:S07]  /*1b330*/  MOV R13, UR5 ;  /* 0x00000005000d7c02 */ /* 0x000fce0008000f00 */
.L_x_2825:
        /* <DEDUP_REMOVED lines=10> */
[----:B------:R-:W1:Y:S04]  /*1b3e0*/  LDS.128 R12, [R0] ;  /* 0x00000000000c7984 */ /* 0x000e680000000c00 */
[----:B------:R-:W2:Y:S04]  /*1b3f0*/  LDS.128 R60, [R0+0x10] ;  /* 0x00001000003c7984 */ /* 0x000ea80000000c00 */
[----:B------:R-:W3:Y:S04]  /*1b400*/  LDS.128 R64, [R0+0x20] ;  /* 0x0000200000407984 */ /* 0x000ee80000000c00 */
[----:B------:R-:W4:Y:S01]  /*1b410*/  LDS.128 R68, [R0+0x30] ;  /* 0x0000300000447984 */ /* 0x000f220000000c00 */
[----:B-1----:R-:W-:-:S02]  /*1b420*/  DMUL R32, R34, R14 ;  /* 0x0000000e22207228 */ /* 0x002fc40000000000 */
        /* <DEDUP_REMOVED lines=14> */
[----:B0-----:R-:W-:Y:S01]  /*1b510*/  IMAD.MOV.U32 R56, RZ, RZ, R32 ;  /* 0x000000ffff387224 */ /* 0x001fe200078e0020 */
[C---:B------:R-:W-:Y:S01]  /*1b520*/  DFMA R16, R40.reuse, R68, -R16 ;  /* 0x000000442810722b */ /* 0x040fe20000000810 */
[----:B------:R1:W-:Y:S01]  /*1b530*/  STS.128 [R47+0x10], R28 ;  /* 0x0000101c2f007388 */ /* 0x0003e20000000c00 */
[----:B------:R-:W-:Y:S01]  /*1b540*/  DFMA R18, R40, R70, R18 ;  /* 0x000000462812722b */ /* 0x000fe20000000012 */
[----:B------:R-:W-:Y:S01]  /*1b550*/  MOV R57, R33 ;  /* 0x0000002100397202 */ /* 0x000fe20000000f00 */
[----:B------:R-:W-:Y:S01]  /*1b560*/  IMAD.MOV.U32 R53, RZ, RZ, R29 ;  /* 0x000000ffff357224 */ /* 0x000fe200078e001d */
[----:B------:R1:W-:Y:S01]  /*1b570*/  STS.128 [R47+0x20], R24 ;  /* 0x000020182f007388 */ /* 0x0003e20000000c00 */
[----:B------:R-:W-:-:S02]  /*1b580*/  MOV R52, R28 ;  /* 0x0000001c00347202 */ /* 0x000fc40000000f00 */
[----:B------:R-:W-:Y:S01]  /*1b590*/  MOV R48, R24 ;  /* 0x0000001800307202 */ /* 0x000fe20000000f00 */
[----:B------:R1:W-:Y:S01]  /*1b5a0*/  STS.128 [R47+0x30], R16 ;  /* 0x000030102f007388 */ /* 0x0003e20000000c00 */
[----:B------:R-:W-:Y:S01]  /*1b5b0*/  MOV R49, R25 ;  /* 0x0000001900317202 */ /* 0x000fe20000000f00 */
[----:B------:R-:W-:Y:S01]  /*1b5c0*/  IMAD.MOV.U32 R40, RZ, RZ, R16 ;  /* 0x000000ffff287224 */ /* 0x000fe200078e0010 */
[----:B------:R-:W-:-:S07]  /*1b5d0*/  MOV R41, R17 ;  /* 0x0000001100297202 */ /* 0x000fce0000000f00 */
.L_x_2824:
[----:B------:R-:W-:Y:S05]  /*1b5e0*/  BSYNC B0 ;  /* 0x0000000000007941 */ /* 0x000fea0003800000 */
.L_x_2823:
[----:B------:R-:W-:Y:S01]  /*1b5f0*/  MOV R13, R20 ;  /* 0x00000014000d7202 */ /* 0x000fe20000000f00 */
[----:B------:R-:W-:Y:S06]  /*1b600*/  @P2 BRA `(.L_x_2825) ;  /* 0xfffffffc004c2947 */ /* 0x000fec000383ffff */
.L_x_2822:
[----:B------:R-:W-:Y:S02]  /*1b610*/  ULDC UR4, c[0x0][0x248] ;  /* 0x0000920000047ab9 */ /* 0x000fe40000000800 */
[----:B------:R-:W-:-:S13]  /*1b620*/  ISETP.NE.AND P0, PT, RZ, UR4, PT ;  /* 0x00000004ff007c0c */ /* 0x000fda000bf05270 */
[----:B------:R-:W-:Y:S05]  /*1b630*/  @!P0 BRA `(.L_x_2826) ;  /* 0x0000000400e08947 */ /* 0x000fea0003800000 */
[----:B------:R-:W-:Y:S01]  /*1b640*/  ISETP.GT.AND P0, PT, R46, 0x20, PT ;  /* 0x000000202e00780c */ /* 0x000fe20003f04270 */
[----:B------:R-:W-:-:S12]  /*1b650*/  IMAD.MOV.U32 R0, RZ, RZ, R46 ;  /* 0x000000ffff007224 */ /* 0x000fd800078e002e */
[----:B------:R-:W-:Y:S05]  /*1b660*/  @!P0 BRA `(.L_x_2827) ;  /* 0x0000000000f88947 */ /* 0x000fea0003800000 */
[----:B-1----:R-:W-:Y:S01]  /*1b670*/  MOV R32, R56 ;  /* 0x0000003800207202 */ /* 0x002fe20000000f00 */
[----:B------:R-:W-:Y:S01]  /*1b680*/  IMAD.MOV.U32 R28, RZ, RZ, R52 ;  /* 0x000000ffff1c7224 */ /* 0x000fe200078e0034 */
[----:B------:R-:W-:Y:S01]  /*1b690*/  MOV R33, R57 ;  /* 0x0000003900217202 */ /* 0x000fe20000000f00 */
[----:B------:R-:W-:Y:S01]  /*1b6a0*/  IMAD.MOV.U32 R25, RZ, RZ, R49 ;  /* 0x000000ffff197224 */ /* 0x000fe200078e0031 */
[----:B------:R-:W-:Y:S02]  /*1b6b0*/  MOV R29, R53 ;  /* 0x00000035001d7202 */ /* 0x000fe40000000f00 */
[----:B------:R-:W-:Y:S01]  /*1b6c0*/  MOV R24, R48 ;  /* 0x0000003000187202 */ /* 0x000fe20000000f00 */
[----:B------:R2:W-:Y:S01]  /*1b6d0*/  STS.128 [R47], R32 ;  /* 0x000000202f007388 */ /* 0x0005e20000000c00 */
[----:B------:R-:W-:Y:S02]  /*1b6e0*/  MOV R16, R40 ;  /* 0x0000002800107202 */ /* 0x000fe40000000f00 */
[----:B------:R-:W-:Y:S01]  /*1b6f0*/  MOV R17, R41 ;  /* 0x0000002900117202 */ /* 0x000fe20000000f00 */
[----:B------:R2:W-:Y:S01]  /*1b700*/  STS.128 [R47+0x10], R28 ;  /* 0x0000101c2f007388 */ /* 0x0005e20000000c00 */
[----:B------:R-:W-:-:S03]  /*1b710*/  LEA.HI R0, R46, R46, RZ, 0x1 ;  /* 0x0000002e2e007211 */ /* 0x000fc600078f08ff */
[----:B------:R2:W-:Y:S01]  /*1b720*/  STS.128 [R47+0x20], R24 ;  /* 0x000020182f007388 */ /* 0x0005e20000000c00 */
[----:B------:R-:W-:Y:S01]  /*1b730*/  SHF.R.S32.HI R12, RZ, 0x1, R0 ;  /* 0x00000001ff0c7819 */ /* 0x000fe20000011400 */
[----:B------:R-:W-:Y:S02]  /*1b740*/  IMAD.MOV.U32 R0, RZ, RZ, 0x20 ;  /* 0x00000020ff007424 */ /* 0x000fe400078e00ff */
[----:B------:R2:W-:Y:S01]  /*1b750*/  STS.128 [R47+0x30], R16 ;  /* 0x000030102f007388 */ /* 0x0005e20000000c00 */
[----:B------:R-:W-:-:S13]  /*1b760*/  ISETP.GE.AND P0, PT, R12, 0x20, PT ;  /* 0x000000200c00780c */ /* 0x000fda0003f06270 */
[----:B------:R-:W-:Y:S05]  /*1b770*/  @!P0 BRA `(.L_x_2827) ;  /* 0x0000000000b48947 */ /* 0x000fea0003800000 */
[----:B------:R-:W-:-:S07]  /*1b780*/  MOV R0, R12 ;  /* 0x0000000c00007202 */ /* 0x000fce0000000f00 */
.L_x_2830:
[----:B------:R-:W-:Y:S01]  /*1b790*/  IADD3 R12, R23, R0, RZ ;  /* 0x00000000170c7210 */ /* 0x000fe20007ffe0ff */
[----:B------:R-:W-:Y:S03]  /*1b7a0*/  BAR.SYNC.DEFER_BLOCKING 0x0 ;  /* 0x0000000000007b1d */ /* 0x000fe60000010000 */
[----:B------:R-:W-:-:S03]  /*1b7b0*/  ISETP.GE.U32.AND P0, PT, R12, R46, PT ;  /* 0x0000002e0c00720c */ /* 0x000fc60003f06070 */
[----:B------:R-:W-:Y:S01]  /*1b7c0*/  BSSY B0, `(.L_x_2828) ;  /* 0x0000024000007945 */ /* 0x000fe20003800000 */
[----:B------:R-:W-:-:S13]  /*1b7d0*/  ISETP.GE.U32.OR P0, PT, R23, R0, P0 ;  /* 0x000000001700720c */ /* 0x000fda0000706470 */
[----:B-1----:R-:W-:Y:S05]  /*1b7e0*/  @P0 BRA `(.L_x_2829) ;  /* 0x0000000000840947 */ /* 0x002fea0003800000 */
[----:B------:R-:W-:-:S05]  /*1b7f0*/  IMAD R22, R0, 0x40, R47 ;  /* 0x0000004000167824 */ /* 0x000fca00078e022f */
[----:B------:R-:W2:Y:S04]  /*1b800*/  LDS.128 R68, [R22+0x30] ;  /* 0x0000300016447984 */ /* 0x000ea80000000c00 */
[----:B------:R-:W1:Y:S04]  /*1b810*/  LDS.128 R12, [R22] ;  /* 0x00000000160c7984 */ /* 0x000e680000000c00 */
[----:B------:R-:W3:Y:S04]  /*1b820*/  LDS.128 R60, [R22+0x10] ;  /* 0x00001000163c7984 */ /* 0x000ee80000000c00 */
[----:B------:R-:W4:Y:S01]  /*1b830*/  LDS.128 R64, [R22+0x20] ;  /* 0x0000200016407984 */ /* 0x000f220000000c00 */
[----:B--2---:R-:W-:-:S02]  /*1b840*/  DMUL R32, R18, R68 ;  /* 0x0000004412207228 */ /* 0x004fc40000000000 */
[----:B0-----:R-:W-:Y:S02]  /*1b850*/  DMUL R42, R18, R70 ;  /* 0x00000046122a7228 */ /* 0x001fe40000000000 */
[C---:B-1----:R-:W-:Y:S02]  /*1b860*/  DMUL R16, R34.reuse, R14 ;  /* 0x0000000e22107228 */ /* 0x042fe40000000000 */
[----:B------:R-:W-:Y:S02]  /*1b870*/  DMUL R34, R34, R12 ;  /* 0x0000000c22227228 */ /* 0x000fe40000000000 */
[C---:B---3--:R-:W-:Y:S02]  /*1b880*/  DMUL R24, R30.reuse, R60 ;  /* 0x0000003c1e187228 */ /* 0x048fe40000000000 */
[----:B------:R-:W-:Y:S02]  /*1b890*/  DMUL R20, R30, R62 ;  /* 0x0000003e1e147228 */ /* 0x000fe40000000000 */
[----:B----4-:R-:W-:-:S02]  /*1b8a0*/  DMUL R28, R26, R64 ;  /* 0x000000401a1c7228 */ /* 0x010fc40000000000 */
[----:B------:R-:W-:Y:S02]  /*1b8b0*/  DMUL R38, R26, R66 ;  /* 0x000000421a267228 */ /* 0x000fe40000000000 */
[----:B------:R-:W-:Y:S02]  /*1b8c0*/  DFMA R18, R40, R70, R32 ;  /* 0x000000462812722b */ /* 0x000fe40000000020 */
[----:B------:R-:W-:Y:S02]  /*1b8d0*/  DFMA R30, R52, R62, R24 ;  /* 0x0000003e341e722b */ /* 0x000fe40000000018 */
[----:B------:R-:W-:Y:S02]  /*1b8e0*/  DFMA R26, R48, R66, R28 ;  /* 0x00000042301a722b */ /* 0x000fe4000000001c */
[C---:B------:R-:W-:Y:S02]  /*1b8f0*/  DFMA R32, R56.reuse, R12, -R16 ;  /* 0x0000000c3820722b */ /* 0x040fe40000000810 */
[----:B------:R-:W-:-:S02]  /*1b900*/  DFMA R34, R56, R14, R34 ;  /* 0x0000000e3822722b */ /* 0x000fc40000000022 */
[----:B------:R-:W-:Y:S02]  /*1b910*/  DFMA R28, R52, R60, -R20 ;  /* 0x0000003c341c722b */ /* 0x000fe40000000814 */
[----:B------:R-:W-:Y:S02]  /*1b920*/  DFMA R24, R48, R64, -R38 ;  /* 0x000000403018722b */ /* 0x000fe40000000826 */
[----:B------:R-:W-:Y:S01]  /*1b930*/  DFMA R16, R40, R68, -R42 ;  /* 0x000000442810722b */ /* 0x000fe2000000082a */
[----:B------:R1:W-:Y:S01]  /*1b940*/  STS.128 [R47], R32 ;  /* 0x000000202f007388 */ /* 0x0003e20000000c00 */
[----:B------:R-:W-:Y:S02]  /*1b950*/  MOV R56, R32 ;  /* 0x0000002000387202 */ /* 0x000fe40000000f00 */
[----:B------:R-:W-:Y:S01]  /*1b960*/  MOV R57, R33 ;  /* 0x0000002100397202 */ /* 0x000fe20000000f00 */
[----:B------:R1:W-:Y:S01]  /*1b970*/  STS.128 [R47+0x10], R28 ;  /* 0x0000101c2f007388 */ /* 0x0003e20000000c00 */
[----:B------:R-:W-:Y:S01]  /*1b980*/  IMAD.MOV.U32 R52, RZ, RZ, R28 ;  /* 0x000000ffff347224 */ /* 0x000fe200078e001c */
[----:B------:R-:W-:Y:S01]  /*1b990*/  MOV R53, R29 ;  /* 0x0000001d00357202 */ /* 0x000fe20000000f00 */
[----:B------:R-:W-:Y:S01]  /*1b9a0*/  IMAD.MOV.U32 R49, RZ, RZ, R25 ;  /* 0x000000ffff317224 */ /* 0x000fe200078e0019 */
[----:B------:R1:W-:Y:S01]  /*1b9b0*/  STS.128 [R47+0x20], R24 ;  /* 0x000020182f007388 */ /* 0x0003e20000000c00 */
[----:B------:R-:W-:-:S02]  /*1b9c0*/  MOV R48, R24 ;  /* 0x0000001800307202 */ /* 0x000fc40000000f00 */
[----:B------:R-:W-:Y:S01]  /*1b9d0*/  MOV R40, R16 ;  /* 0x0000001000287202 */ /* 0x000fe20000000f00 */
[----:B------:R1:W-:Y:S01]  /*1b9e0*/  STS.128 [R47+0x30], R16 ;  /* 0x000030102f007388 */ /* 0x0003e20000000c00 */
[----:B------:R-:W-:-:S07]  /*1b9f0*/  MOV R41, R17 ;  /* 0x0000001100297202 */ /* 0x000fce0000000f00 */
.L_x_2829:
[----:B------:R-:W-:Y:S05]  /*1ba00*/  BSYNC B0 ;  /* 0x0000000000007941 */ /* 0x000fea0003800000 */
.L_x_2828:
[----:B------:R-:W-:-:S04]  /*1ba10*/  SHF.R.S32.HI R0, RZ, 0x1, R0 ;  /* 0x00000001ff007819 */ /* 0x000fc80000011400 */
[----:B------:R-:W-:-:S13]  /*1ba20*/  ISETP.GE.AND P0, PT, R0, 0x20, PT ;  /* 0x000000200000780c */ /* 0x000fda0003f06270 */
[----:B------:R-:W-:Y:S05]  /*1ba30*/  @P0 BRA `(.L_x_2830) ;  /* 0xfffffffc00540947 */ /* 0x000fea000383ffff */
[----:B------:R-:W-:-:S07]  /*1ba40*/  IMAD.MOV.U32 R0, RZ, RZ, 0x20 ;  /* 0x00000020ff007424 */ /* 0x000fce00078e00ff */
.L_x_2827:
[----:B------:R-:W-:Y:S01]  /*1ba50*/  BAR.SYNC.DEFER_BLOCKING 0x0 ;  /* 0x0000000000007b1d */ /* 0x000fe20000010000 */
[----:B------:R-:W-:-:S13]  /*1ba60*/  ISETP.GE.AND P0, PT, R0, 0x2, PT ;  /* 0x000000020000780c */ /* 0x000fda0003f06270 */
[----:B------:R-:W-:Y:S05]  /*1ba70*/  @!P0 BRA `(.L_x_2826) ;  /* 0x0000000000d08947 */ /* 0x000fea0003800000 */
[----:B0-----:R-:W-:-:S11]  /*1ba80*/  HFMA2.MMA R51, -RZ, RZ, 0, 5.9604644775390625e-08 ;  /* 0x00000001ff337435 */ /* 0x001fd600000001ff */
.L_x_2831:
[----:B------:R-:W-:Y:S04]  /*1ba90*/  SHFL.DOWN PT, R15, R35, R51, 0x1f ;  /* 0x08001f33230f7589 */ /* 0x000fe800000e0000 */
[----:B------:R-:W0:Y:S04]  /*1baa0*/  SHFL.DOWN PT, R14, R34, R51, 0x1f ;  /* 0x08001f33220e7589 */ /* 0x000e2800000e0000 */
[----:B------:R-:W-:Y:S04]  /*1bab0*/  SHFL.DOWN PT, R13, R57, R51, 0x1f ;  /* 0x08001f33390d7589 */ /* 0x000fe800000e0000 */
[----:B------:R-:W3:Y:S04]  /*1bac0*/  SHFL.DOWN PT, R12, R56, R51, 0x1f ;  /* 0x08001f33380c7589 */ /* 0x000ee800000e0000 */
[----:B------:R-:W-:Y:S04]  /*1bad0*/  SHFL.DOWN PT, R23, R31, R51, 0x1f ;  /* 0x08001f331f177589 */ /* 0x000fe800000e0000 */
[----:B------:R-:W4:Y:S04]  /*1bae0*/  SHFL.DOWN PT, R22, R30, R51, 0x1f ;  /* 0x08001f331e167589 */ /* 0x000f2800000e0000 */
[----:B-12---:R-:W-:Y:S04]  /*1baf0*/  SHFL.DOWN PT, R29, R27, R51, 0x1f ;  /* 0x08001f331b1d7589 */ /* 0x006fe800000e0000 */
[----:B------:R-:W1:Y:S01]  /*1bb00*/  SHFL.DOWN PT, R28, R26, R51, 0x1f ;  /* 0x08001f331a1c7589 */ /* 0x000e6200000e0000 */
[----:B0-----:R-:W-:-:S03]  /*1bb10*/  DMUL R16, R14, R34 ;  /* 0x000000220e107228 */ /* 0x001fc60000000000 */
[----:B------:R-:W-:Y:S04]  /*1bb20*/  SHFL.DOWN PT, R43, R19, R51, 0x1f ;  /* 0x08001f33132b7589 */ /* 0x000fe800000e0000 */
[----:B------:R-:W0:Y:S01]  /*1bb30*/  SHFL.DOWN PT, R42, R18, R51, 0x1f ;  /* 0x08001f33122a7589 */ /* 0x000e2200000e0000 */
[C---:B---3--:R-:W-:Y:S02]  /*1bb40*/  DMUL R34, R12.reuse, R34 ;  /* 0x000000220c227228 */ /* 0x048fe40000000000 */
[----:B------:R-:W-:Y:S01]  /*1bb50*/  DFMA R16, R12, R56, -R16 ;  /* 0x000000380c10722b */ /* 0x000fe20000000810 */
[----:B------:R-:W-:Y:S04]  /*1bb60*/  SHFL.DOWN PT, R21, R53, R51, 0x1f ;  /* 0x08001f3335157589 */ /* 0x000fe800000e0000 */
[----:B------:R-:W2:Y:S01]  /*1bb70*/  SHFL.DOWN PT, R20, R52, R51, 0x1f ;  /* 0x08001f3334147589 */ /* 0x000ea200000e0000 */
[----:B----4-:R-:W-:-:S02]  /*1bb80*/  DMUL R12, R22, R30 ;  /* 0x0000001e160c7228 */ /* 0x010fc40000000000 */
[----:B------:R-:W-:Y:S01]  /*1bb90*/  DFMA R34, R14, R56, R34 ;  /* 0x000000380e22722b */ /* 0x000fe20000000022 */
[----:B------:R-:W-:Y:S01]  /*1bba0*/  SHFL.DOWN PT, R25, R49, R51, 0x1f ;  /* 0x08001f3331197589 */ /* 0x000fe200000e0000 */
[----:B------:R-:W-:Y:S01]  /*1bbb0*/  IMAD.MOV.U32 R56, RZ, RZ, R16 ;  /* 0x000000ffff387224 */ /* 0x000fe200078e0010 */
[----:B------:R-:W-:Y:S02]  /*1bbc0*/  MOV R57, R17 ;  /* 0x0000001100397202 */ /* 0x000fe40000000f00 */
[----:B------:R-:W3:Y:S01]  /*1bbd0*/  SHFL.DOWN PT, R24, R48, R51, 0x1f ;  /* 0x08001f3330187589 */ /* 0x000ee200000e0000 */
[----:B-1----:R-:W-:-:S03]  /*1bbe0*/  DMUL R32, R28, R26 ;  /* 0x0000001a1c207228 */ /* 0x002fc60000000000 */
[----:B------:R-:W-:Y:S04]  /*1bbf0*/  SHFL.DOWN PT, R39, R41, R51, 0x1f ;  /* 0x08001f3329277589 */ /* 0x000fe800000e0000 */
[----:B------:R1:W4:Y:S01]  /*1bc00*/  SHFL.DOWN PT, R38, R40, R51, 0x1f ;  /* 0x08001f3328267589 */ /* 0x00032200000e0000 */
[----:B0-----:R-:W-:Y:S02]  /*1bc10*/  DMUL R46, R42, R18 ;  /* 0x000000122a2e7228 */ /* 0x001fe40000000000 */
[C---:B--2---:R-:W-:Y:S01]  /*1bc20*/  DFMA R12, R20.reuse, R52, -R12 ;  /* 0x00000034140c722b */ /* 0x044fe2000000080c */
[----:B-1----:R-:W-:Y:S01]  /*1bc30*/  SHF.L.U32 R51, R51, 0x1, RZ ;  /* 0x0000000133337819 */ /* 0x002fe200000006ff */
[----:B------:R-:W-:-:S03]  /*1bc40*/  DMUL R30, R20, R30 ;  /* 0x0000001e141e7228 */ /* 0x000fc60000000000 */
[----:B------:R-:W-:Y:S01]  /*1bc50*/  ISETP.GE.AND P0, PT, R51, R0, PT ;  /* 0x000000003300720c */ /* 0x000fe20003f06270 */
[C---:B---3--:R-:W-:Y:S02]  /*1bc60*/  DFMA R32, R24.reuse, R48, -R32 ;  /* 0x000000301820722b */ /* 0x048fe40000000820 */
[----:B------:R-:W-:Y:S02]  /*1bc70*/  DMUL R26, R24, R26 ;  /* 0x0000001a181a7228 */ /* 0x000fe40000000000 */
[----:B------:R-:W-:Y:S01]  /*1bc80*/  DFMA R30, R22, R52, R30 ;  /* 0x00000034161e722b */ /* 0x000fe2000000001e */
[----:B------:R-:W-:Y:S01]  /*1bc90*/  MOV R52, R12 ;  /* 0x0000000c00347202 */ /* 0x000fe20000000f00 */
[----:B------:R-:W-:Y:S01]  /*1bca0*/  IMAD.MOV.U32 R53, RZ, RZ, R13 ;  /* 0x000000ffff357224 */ /* 0x000fe200078e000d */
[C---:B----4-:R-:W-:Y:S02]  /*1bcb0*/  DFMA R46, R38.reuse, R40, -R46 ;  /* 0x00000028262e722b */ /* 0x050fe4000000082e */
[----:B------:R-:W-:-:S02]  /*1bcc0*/  DMUL R18, R38, R18 ;  /* 0x0000001226127228 */ /* 0x000fc40000000000 */
[----:B------:R-:W-:Y:S01]  /*1bcd0*/  DFMA R26, R28, R48, R26 ;  /* 0x000000301c1a722b */ /* 0x000fe2000000001a */
[----:B------:R-:W-:Y:S02]  /*1bce0*/  MOV R48, R32 ;  /* 0x0000002000307202 */ /* 0x000fe40000000f00 */
[----:B------:R-:W-:-:S03]  /*1bcf0*/  MOV R49, R33 ;  /* 0x0000002100317202 */ /* 0x000fc60000000f00 */
[----:B------:R-:W-:Y:S01]  /*1bd00*/  DFMA R18, R42, R40, R18 ;  /* 0x000000282a12722b */ /* 0x000fe20000000012 */
[----:B------:R-:W-:Y:S01]  /*1bd10*/  IMAD.MOV.U32 R40, RZ, RZ, R46 ;  /* 0x000000ffff287224 */ /* 0x000fe200078e002e */
[----:B------:R-:W-:Y:S01]  /*1bd20*/  MOV R41, R47 ;  /* 0x0000002f00297202 */ /* 0x000fe20000000f00 */
[----:B------:R-:W-:Y:S08]  /*1bd30*/  @!P0 BRA `(.L_x_2831) ;  /* 0xfffffffc00548947 */ /* 0x000ff0000383ffff */
[----:B------:R-:W-:Y:S01]  /*1bd40*/  MOV R56, R16 ;  /* 0x0000001000387202 */ /* 0x000fe20000000f00 */
[----:B------:R-:W-:Y:S01]  /*1bd50*/  IMAD.MOV.U32 R57, RZ, RZ, R17 ;  /* 0x000000ffff397224 */ /* 0x000fe200078e0011 */
[----:B------:R-:W-:Y:S01]  /*1bd60*/  MOV R52, R12 ;  /* 0x0000000c00347202 */ /* 0x000fe20000000f00 */
[----:B------:R-:W-:Y:S01]  /*1bd70*/  IMAD.MOV.U32 R48, RZ, RZ, R32 ;  /* 0x000000ffff307224 */ /* 0x000fe200078e0020 */
[----:B------:R-:W-:Y:S01]  /*1bd80*/  MOV R53, R13 ;  /* 0x0000000d00357202 */ /* 0x000fe20000000f00 */
[----:B------:R-:W-:Y:S01]  /*1bd90*/  IMAD.MOV.U32 R41, RZ, RZ, R47 ;  /* 0x000000ffff297224 */ /* 0x000fe200078e002f */
[----:B------:R-:W-:Y:S02]  /*1bda0*/  MOV R49, R33 ;  /* 0x0000002100317202 */ /* 0x000fe40000000f00 */
[----:B------:R-:W-:-:S07]  /*1bdb0*/  MOV R40, R46 ;  /* 0x0000002e00287202 */ /* 0x000fce0000000f00 */
.L_x_2826:
        /* <DEDUP_REMOVED lines=10> */
[----:B------:R-:W4:Y:S04]  /*1be60*/  LDG.E.128 R12, desc[UR60][R2.64+0x10] ;  /* 0x0000103c020c7981 */ /* 0x000f28000c1e1d00 */
[----:B------:R-:W1:Y:S04]  /*1be70*/  LDG.E.128 R20, desc[UR60][R2.64+0x20] ;  /* 0x0000203c02147981 */ /* 0x000e68000c1e1d00 */
[----:B------:R-:W5:Y:S01]  /*1be80*/  LDG.E.128 R60, desc[UR60][R2.64+0x30] ;  /* 0x0000303c023c7981 */ /* 0x000f62000c1e1d00 */
[----:B---3--:R-:W-:-:S02]  /*1be90*/  DMUL R8, R34, R6 ;  /* 0x0000000622087228 */ /* 0x008fc40000000000 */
[----:B------:R-:W-:Y:S02]  /*1bea0*/  DMUL R6, R56, R6 ;  /* 0x0000000638067228 */ /* 0x000fe40000000000 */
[-C--:B----4-:R-:W-:Y:S02]  /*1beb0*/  DMUL R10, R30, R14.reuse ;  /* 0x0000000e1e0a7228 */ /* 0x090fe40000000000 */
[----:B------:R-:W-:Y:S02]  /*1bec0*/  DMUL R14, R52, R14 ;  /* 0x0000000e340e7228 */ /* 0x000fe40000000000 */
[----:B0-----:R-:W-:Y:S02]  /*1bed0*/  DFMA R56, R56, R4, -R8 ;  /* 0x000000043838722b */ /* 0x001fe40000000808 */
[----:B-12---:R-:W-:Y:S02]  /*1bee0*/  DMUL R16, R26, R22 ;  /* 0x000000161a107228 */ /* 0x006fe40000000000 */
[----:B-----5:R-:W-:-:S02]  /*1bef0*/  DMUL R8, R18, R62 ;  /* 0x0000003e12087228 */ /* 0x020fc40000000000 */
[----:B------:R-:W-:Y:S02]  /*1bf00*/  DMUL R22, R48, R22 ;  /* 0x0000001630167228 */ /* 0x000fe40000000000 */
[----:B------:R-:W-:Y:S02]  /*1bf10*/  DMUL R62, R40, R62 ;  /* 0x0000003e283e7228 */ /* 0x000fe40000000000 */
[----:B------:R-:W-:Y:S02]  /*1bf20*/  DFMA R52, R52, R12, -R10 ;  /* 0x0000000c3434722b */ /* 0x000fe4000000080a */
[----:B------:R-:W-:Y:S02]  /*1bf30*/  DFMA R48, R48, R20, -R16 ;  /* 0x000000143030722b */ /* 0x000fe40000000810 */
[----:B------:R-:W-:Y:S02]  /*1bf40*/  DFMA R40, R40, R60, -R8 ;  /* 0x0000003c2828722b */ /* 0x000fe40000000808 */
[----:B------:R-:W-:-:S02]  /*1bf50*/  DFMA R34, R34, R4, R6 ;  /* 0x000000042222722b */ /* 0x000fc40000000006 */
[----:B------:R-:W-:Y:S02]  /*1bf60*/  DFMA R30, R30, R12, R14 ;  /* 0x0000000c1e1e722b */ /* 0x000fe4000000000e */
[----:B------:R-:W-:Y:S02]  /*1bf70*/  DFMA R26, R26, R20, R22 ;  /* 0x000000141a1a722b */ /* 0x000fe40000000016 */
[----:B------:R-:W-:-:S11]  /*1bf80*/  DFMA R18, R18, R60, R62 ;  /* 0x0000003c1212722b */ /* 0x000fd6000000003e */
.L_x_2833:
[----:B------:R-:W-:Y:S05]  /*1bf90*/  @!P1 BRA `(.L_x_2834) ;  /* 0x00000004008c9947 */ /* 0x000fea0003800000 */
[----:B-12---:R-:W1:Y:S02]  /*1bfa0*/  LDC R16, c[0x0][0x63c] ;  /* 0x00018f00ff107b82 */ /* 0x006e640000000800 */
        /* <DEDUP_REMOVED lines=19> */
.L_x_2835:
        /* <DEDUP_REMOVED lines=24> */
.L_x_2836:
        /* <DEDUP_REMOVED lines=23> */
[----:B0-23--:R-:W-:Y:S05]  /*1c3d0*/  CALL.ABS.NOINC R2 ;  /* 0x0000000002007343 */ /* 0x00dfea0003c00000 */
.L_x_2837:
[----:B------:R-:W-:Y:S01]  /*1c3e0*/  ULDC.64 UR4, c[0x0][0x608] ;  /* 0x0001820000047ab9 */ /* 0x000fe20000000a00 */
[----:B------:R-:W-:Y:S02]  /*1c3f0*/  MOV R24, R48 ;  /* 0x0000003000187202 */ /* 0x000fe40000000f00 */
[----:B-1----:R-:W-:Y:S02]  /*1c400*/  IADD3 R2, P0, R37, UR4, RZ ;  /* 0x0000000425027c10 */ /* 0x002fe4000ff1e0ff */
        /* <DEDUP_REMOVED lines=21> */
.L_x_2838:
[----:B------:R-:W-:Y:S01]  /*1c560*/  ULDC.64 UR4, c[0x0][0x608] ;  /* 0x0001820000047ab9 */ /* 0x000fe20000000a00 */
[----:B------:R-:W-:Y:S02]  /*1c570*/  MOV R16, R40 ;  /* 0x0000002800107202 */ /* 0x000fe40000000f00 */
[----:B------:R-:W-:Y:S02]  /*1c580*/  IADD3 R36, P0, R36, UR4, RZ ;  /* 0x0000000424247c10 */ /* 0x000fe4000ff1e0ff */
[----:B------:R-:W-:-:S03]  /*1c590*/  MOV R17, R41 ;  /* 0x0000002900117202 */ /* 0x000fc60000000f00 */
[----:B------:R-:W-:-:S05]  /*1c5a0*/  IMAD.X R37, RZ, RZ, UR5, P0 ;  /* 0x00000005ff257e24 */ /* 0x000fca00080e06ff */
[----:B------:R-:W-:Y:S01]  /*1c5b0*/  STG.E.128 desc[UR60][R36.64], R16 ;  /* 0x0000001024007986 */ /* 0x000fe2000c101d3c */
[----:B------:R-:W-:Y:S05]  /*1c5c0*/  EXIT ;  /* 0x000000000000794d */ /* 0x000fea0003800000 */
.L_x_2834:
[----:B-12---:R-:W-:Y:S01]  /*1c5d0*/  MOV R32, R56 ;  /* 0x0000003800207202 */ /* 0x006fe20000000f00 */
[----:B------:R-:W-:Y:S01]  /*1c5e0*/  IMAD.MOV.U32 R28, RZ, RZ, R52 ;  /* 0x000000ffff1c7224 */ /* 0x000fe200078e0034 */
[----:B------:R-:W-:Y:S01]  /*1c5f0*/  MOV R33, R57 ;  /* 0x0000003900217202 */ /* 0x000fe20000000f00 */
[----:B------:R-:W-:Y:S01]  /*1c600*/  IMAD.MOV.U32 R25, RZ, RZ, R49 ;  /* 0x000000ffff197224 */ /* 0x000fe200078e0031 */
[----:B------:R-:W-:Y:S02]  /*1c610*/  MOV R29, R53 ;  /* 0x00000035001d7202 */ /* 0x000fe40000000f00 */
[----:B------:R-:W-:Y:S01]  /*1c620*/  MOV R24, R48 ;  /* 0x0000003000187202 */ /* 0x000fe20000000f00 */
[----:B------:R-:W-:Y:S01]  /*1c630*/  STG.E.128 desc[UR60][R2.64], R32 ;  /* 0x0000002002007986 */ /* 0x000fe2000c101d3c */
[----:B------:R-:W-:Y:S02]  /*1c640*/  MOV R16, R40 ;  /* 0x0000002800107202 */ /* 0x000fe40000000f00 */
[----:B------:R-:W-:Y:S01]  /*1c650*/  MOV R17, R41 ;  /* 0x0000002900117202 */ /* 0x000fe20000000f00 */
[----:B------:R-:W-:Y:S04]  /*1c660*/  STG.E.128 desc[UR60][R2.64+0x10], R28 ;  /* 0x0000101c02007986 */ /* 0x000fe8000c101d3c */
[----:B------:R-:W-:Y:S04]  /*1c670*/  STG.E.128 desc[UR60][R2.64+0x20], R24 ;  /* 0x0000201802007986 */ /* 0x000fe8000c101d3c */
[----:B------:R-:W-:Y:S01]  /*1c680*/  STG.E.128 desc[UR60][R2.64+0x30], R16 ;  /* 0x0000301002007986 */ /* 0x000fe2000c101d3c */
[----:B------:R-:W-:Y:S05]  /*1c690*/  EXIT ;  /* 0x000000000000794d */ /* 0x000fea0003800000 */
.L_x_2832:
[----:B------:R-:W-:Y:S01]  /*1c6a0*/  ISETP.NE.AND P0, PT, RZ, UR36, PT ;  /* 0x00000024ff007c0c */ /* 0x000fe2000bf05270 */
[----:B------:R-:W-:Y:S02]  /*1c6b0*/  ULDC.U8 UR4, c[0x0][0x639] ;  /* 0x00018e4000047ab9 */ /* 0x000fe40000000000 */
[----:B------:R-:W-:-:S10]  /*1c6c0*/  ISETP.NE.AND P1, PT, RZ, UR4, PT ;  /* 0x00000004ff007c0c */ /* 0x000fd4000bf25270 */
[----:B------:R-:W-:Y:S05]  /*1c6d0*/  @!P0 BRA `(.L_x_2839) ;  /* 0x0000000000508947 */ /* 0x000fea0003800000 */
[----:B------:R-:W3:Y:S04]  /*1c6e0*/  LDG.E.128 R12, desc[UR60][R4.64] ;  /* 0x0000003c040c7981 */ /* 0x000ee8000c1e1d00 */
[----:B------:R-:W1:Y:S04]  /*1c6f0*/  LDG.E.128 R20, desc[UR60][R6.64] ;  /* 0x0000003c06147981 */ /* 0x000e68000c1e1d00 */
[----:B------:R-:W4:Y:S04]  /*1c700*/  LDG.E.128 R60, desc[UR60][R8.64] ;  /* 0x0000003c083c7981 */ /* 0x000f28000c1e1d00 */
[----:B------:R-:W5:Y:S01]  /*1c710*/  LDG.E.128 R64, desc[UR60][R10.64] ;  /* 0x0000003c0a407981 */ /* 0x000f62000c1e1d00 */
[----:B---3--:R-:W-:-:S02]  /*1c720*/  DMUL R2, R34, R14 ;  /* 0x0000000e22027228 */ /* 0x008fc40000000000 */
[----:B------:R-:W-:Y:S02]  /*1c730*/  DMUL R14, R56, R14 ;  /* 0x0000000e380e7228 */ /* 0x000fe40000000000 */
[-C--:B-12---:R-:W-:Y:S02]  /*1c740*/  DMUL R16, R30, R22.reuse ;  /* 0x000000161e107228 */ /* 0x086fe40000000000 */
[----:B------:R-:W-:Y:S02]  /*1c750*/  DMUL R22, R52, R22 ;  /* 0x0000001634167228 */ /* 0x000fe40000000000 */
[----:B0-----:R-:W-:Y:S02]  /*1c760*/  DFMA R56, R56, R12, -R2 ;  /* 0x0000000c3838722b */ /* 0x001fe40000000802 */
[----:B----4-:R-:W-:Y:S02]  /*1c770*/  DMUL R24, R26, R62 ;  /* 0x0000003e1a187228 */ /* 0x010fe40000000000 */
        /* <DEDUP_REMOVED lines=10> */
.L_x_2839:
        /* <DEDUP_REMOVED lines=21> */
.L_x_2841:
[----:B------:R-:W-:Y:S01]  /*1c970*/  ULDC.64 UR4, c[0x0][0x608] ;  /* 0x0001820000047ab9 */ /* 0x000fe20000000a00 */
[----:B------:R-:W-:Y:S01]  /*1c980*/  IMAD.MOV.U32 R32, RZ, RZ, R56 ;  /* 0x000000ffff207224 */ /* 0x000fe200078e0038 */
[----:B------:R-:W-:Y:S02]  /*1c990*/  IADD3 R2, P0, R45, UR4, RZ ;  /* 0x000000042d027c10 */ /* 0x000fe4000ff1e0ff */
[----:B------:R-:W-:Y:S02]  /*1c9a0*/  MOV R33, R57 ;  /* 0x0000003900217202 */ /* 0x000fe40000000f00 */
[----:B------:R-:W-:Y:S02]  /*1c9b0*/  IADD3.X R3, RZ, UR5, RZ, P0, !PT ;  /* 0x00000005ff037c10 */ /* 0x000fe400087fe4ff */
[----:B------:R-:W-:-:S03]  /*1c9c0*/  ISETP.NE.AND P6, PT, R16, 0x1, PT ;  /* 0x000000011000780c */ /* 0x000fc60003fc5270 */
[----:B------:R1:W-:Y:S10]  /*1c9d0*/  STG.E.128 desc[UR60][R2.64], R32 ;  /* 0x0000002002007986 */ /* 0x0003f4000c101d3c */
        /* <DEDUP_REMOVED lines=17> */
.L_x_2842:
        /* <DEDUP_REMOVED lines=12> */
[----:B-1----:R1:W3:Y:S01]  /*1cbb0*/  LDC.64 R2, c[0x4][R0] ;  /* 0x0100000000027b82 */ /* 0x0022e20000000a00 */
        /* <DEDUP_REMOVED lines=11> */
.L_x_2843:
[----:B------:R-:W-:Y:S01]  /*1cc70*/  ULDC.64 UR4, c[0x0][0x608] ;  /* 0x0001820000047ab9 */ /* 0x000fe20000000a00 */
[----:B------:R-:W-:Y:S01]  /*1cc80*/  IMAD.MOV.U32 R24, RZ, RZ, R48 ;  /* 0x000000ffff187224 */ /* 0x000fe200078e0030 */
[----:B-1----:R-:W-:Y:S02]  /*1cc90*/  IADD3 R2, P0, R37, UR4, RZ ;  /* 0x0000000425027c10 */ /* 0x002fe4000ff1e0ff */
        /* <DEDUP_REMOVED lines=21> */
.L_x_2844:
[----:B------:R-:W-:Y:S01]  /*1cdf0*/  ULDC.64 UR4, c[0x0][0x608] ;  /* 0x0001820000047ab9 */ /* 0x000fe20000000a00 */
[----:B------:R-:W-:Y:S01]  /*1ce00*/  IMAD.MOV.U32 R16, RZ, RZ, R40 ;  /* 0x000000ffff107224 */ /* 0x000fe200078e0028 */
[----:B------:R-:W-:Y:S02]  /*1ce10*/  IADD3 R36, P0, R36, UR4, RZ ;  /* 0x0000000424247c10 */ /* 0x000fe4000ff1e0ff */
[----:B------:R-:W-:Y:S02]  /*1ce20*/  MOV R17, R41 ;  /* 0x0000002900117202 */ /* 0x000fe40000000f00 */
[----:B------:R-:W-:-:S05]  /*1ce30*/  IADD3.X R37, RZ, UR5, RZ, P0, !PT ;  /* 0x00000005ff257c10 */ /* 0x000fca00087fe4ff */
[----:B------:R-:W-:Y:S01]  /*1ce40*/  STG.E.128 desc[UR60][R36.64], R16 ;  /* 0x0000001024007986 */ /* 0x000fe2000c101d3c */
[----:B------:R-:W-:Y:S05]  /*1ce50*/  EXIT ;  /* 0x000000000000794d */ /* 0x000fea0003800000 */
.L_x_2840:
[----:B-12---:R-:W-:Y:S01]  /*1ce60*/  IMAD.MOV.U32 R32, RZ, RZ, R56 ;  /* 0x000000ffff207224 */ /* 0x006fe200078e0038 */
[----:B------:R-:W-:Y:S01]  /*1ce70*/  MOV R33, R57 ;  /* 0x0000003900217202 */ /* 0x000fe20000000f00 */
[----:B------:R-:W-:Y:S01]  /*1ce80*/  IMAD.MOV.U32 R29, RZ, RZ, R53 ;  /* 0x000000ffff1d7224 */ /* 0x000fe200078e0035 */
[----:B------:R-:W-:Y:S01]  /*1ce90*/  MOV R28, R52 ;  /* 0x00000034001c7202 */ /* 0x000fe20000000f00 */
[----:B------:R-:W-:Y:S01]  /*1cea0*/  IMAD.MOV.U32 R16, RZ, RZ, R40 ;  /* 0x000000ffff107224 */ /* 0x000fe200078e0028 */
        /* <DEDUP_REMOVED lines=8> */
.L_x_2804:
        /* <DEDUP_REMOVED lines=19> */
[----:B------:R-:W2:Y:S04]  /*1d060*/  LDG.E.128 R4, desc[UR60][R2.64] ;  /* 0x0000003c02047981 */ /* 0x000ea8000c1e1d00 */
[----:B------:R-:W3:Y:S04]  /*1d070*/  LDG.E.128 R12, desc[UR60][R2.64+0x10] ;  /* 0x0000103c020c7981 */ /* 0x000ee8000c1e1d00 */
[----:B------:R-:W4:Y:S04]  /*1d080*/  LDG.E.128 R20, desc[UR60][R2.64+0x20] ;  /* 0x0000203c02147981 */ /* 0x000f28000c1e1d00 */
[----:B------:R-:W5:Y:S01]  /*1d090*/  LDG.E.128 R48, desc[UR60][R2.64+0x30] ;  /* 0x0000303c02307981 */ /* 0x000f62000c1e1d00 */
[----:B--2---:R-:W-:-:S02]  /*1d0a0*/  DMUL R8, R46, R6 ;  /* 0x000000062e087228 */ /* 0x004fc40000000000 */
[----:B------:R-:W-:Y:S02]  /*1d0b0*/  DMUL R6, R112, R6 ;  /* 0x0000000670067228 */ /* 0x000fe40000000000 */
[-C--:B---3--:R-:W-:Y:S02]  /*1d0c0*/  DMUL R10, R38, R14.reuse ;  /* 0x0000000e260a7228 */ /* 0x088fe40000000000 */
[----:B------:R-:W-:Y:S02]  /*1d0d0*/  DMUL R14, R40, R14 ;  /* 0x0000000e280e7228 */ /* 0x000fe40000000000 */
[----:B------:R-:W-:Y:S02]  /*1d0e0*/  DFMA R112, R112, R4, -R8 ;  /* 0x000000047070722b */ /* 0x000fe40000000808 */
        /* <DEDUP_REMOVED lines=11> */
.L_x_2846:
        /* <DEDUP_REMOVED lines=21> */
.L_x_2848:
        /* <DEDUP_REMOVED lines=24> */
.L_x_2849:
        /* <DEDUP_REMOVED lines=23> */
[----:B-12---:R-:W-:Y:S05]  /*1d5e0*/  CALL.ABS.NOINC R2 ;  /* 0x0000000002007343 */ /* 0x006fea0003c00000 */
.L_x_2850:
[----:B------:R-:W-:Y:S01]  /*1d5f0*/  ULDC.64 UR4, c[0x0][0x608] ;  /* 0x0001820000047ab9 */ /* 0x000fe20000000a00 */
[----:B------:R-:W-:Y:S01]  /*1d600*/  MOV R28, R32 ;  /* 0x00000020001c7202 */ /* 0x000fe20000000f00 */
[----:B------:R-:W-:Y:S01]  /*1d610*/  IMAD.MOV.U32 R29, RZ, RZ, R33 ;  /* 0x000000ffff1d7224 */ /* 0x000fe200078e0021 */
[----:B0-----:R-:W-:Y:S02]  /*1d620*/  IADD3 R2, P0, R25, UR4, RZ ;  /* 0x0000000419027c10 */ /* 0x001fe4000ff1e0ff */
        /* <DEDUP_REMOVED lines=20> */
.L_x_2851:
[----:B------:R-:W-:Y:S01]  /*1d770*/  ULDC.64 UR4, c[0x0][0x608] ;  /* 0x0001820000047ab9 */ /* 0x000fe20000000a00 */
[----:B------:R-:W-:Y:S01]  /*1d780*/  IMAD.MOV.U32 R78, RZ, RZ, R26 ;  /* 0x000000ffff4e7224 */ /* 0x000fe200078e001a */
[----:B------:R-:W-:Y:S02]  /*1d790*/  IADD3 R24, P0, R24, UR4, RZ ;  /* 0x0000000418187c10 */ /* 0x000fe4000ff1e0ff */
[----:B------:R-:W-:Y:S02]  /*1d7a0*/  MOV R79, R27 ;  /* 0x0000001b004f7202 */ /* 0x000fe40000000f00 */
[----:B------:R-:W-:-:S05]  /*1d7b0*/  IADD3.X R25, RZ, UR5, RZ, P0, !PT ;  /* 0x00000005ff197c10 */ /* 0x000fca00087fe4ff */
[----:B------:R-:W-:Y:S01]  /*1d7c0*/  STG.E.128 desc[UR60][R24.64], R76 ;  /* 0x0000004c18007986 */ /* 0x000fe2000c101d3c */
[----:B------:R-:W-:Y:S05]  /*1d7d0*/  EXIT ;  /* 0x000000000000794d */ /* 0x000fea0003800000 */
.L_x_2847:
[----:B------:R-:W-:Y:S01]  /*1d7e0*/  MOV R44, R112 ;  /* 0x00000070002c7202 */ /* 0x000fe20000000f00 */
[----:B------:R-:W-:Y:S01]  /*1d7f0*/  IMAD.MOV.U32 R45, RZ, RZ, R113 ;  /* 0x000000ffff2d7224 */ /* 0x000fe200078e0071 */
[----:B------:R-:W-:Y:S01]  /*1d800*/  MOV R36, R40 ;  /* 0x0000002800247202 */ /* 0x000fe20000000f00 */
[----:B------:R-:W-:Y:S01]  /*1d810*/  IMAD.MOV.U32 R28, RZ, RZ, R32 ;  /* 0x000000ffff1c7224 */ /* 0x000fe200078e0020 */
[----:B------:R-:W-:Y:S01]  /*1d820*/  MOV R37, R41 ;  /* 0x0000002900257202 */ /* 0x000fe20000000f00 */
[----:B------:R-:W-:Y:S01]  /*1d830*/  IMAD.MOV.U32 R25, RZ, RZ, R77 ;  /* 0x000000ffff197224 */ /* 0x000fe200078e004d */
[----:B------:R-:W-:Y:S01]  /*1d840*/  MOV R29, R33 ;  /* 0x00000021001d7202 */ /* 0x000fe20000000f00 */
[----:B------:R-:W-:Y:S01]  /*1d850*/  STG.E.128 desc[UR60][R2.64], R44 ;  /* 0x0000002c02007986 */ /* 0x000fe2000c101d3c */
[----:B------:R-:W-:-:S03]  /*1d860*/  MOV R24, R76 ;  /* 0x0000004c00187202 */ /* 0x000fc60000000f00 */
[----:B------:R-:W-:Y:S04]  /*1d870*/  STG.E.128 desc[UR60][R2.64+0x10], R36 ;  /* 0x0000102402007986 */ /* 0x000fe8000c101d3c */
[----:B------:R-:W-:Y:S04]  /*1d880*/  STG.E.128 desc[UR60][R2.64+0x20], R28 ;  /* 0x0000201c02007986 */ /* 0x000fe8000c101d3c */
[----:B------:R-:W-:Y:S01]  /*1d890*/  STG.E.128 desc[UR60][R2.64+0x30], R24 ;  /* 0x0000301802007986 */ /* 0x000fe2000c101d3c */
[----:B------:R-:W-:Y:S05]  /*1d8a0*/  EXIT ;  /* 0x000000000000794d */ /* 0x000fea0003800000 */
.L_x_2845:
        /* <DEDUP_REMOVED lines=24> */
.L_x_2852:
        /* <DEDUP_REMOVED lines=21> */
.L_x_2854:
        /* <DEDUP_REMOVED lines=24> */
.L_x_2855:
        /* <DEDUP_REMOVED lines=23> */
[----:B-12---:R-:W-:Y:S05]  /*1de70*/  CALL.ABS.NOINC R2 ;  /* 0x0000000002007343 */ /* 0x006fea0003c00000 */
.L_x_2856:
[----:B------:R-:W-:Y:S01]  /*1de80*/  ULDC.64 UR4, c[0x0][0x608] ;  /* 0x0001820000047ab9 */ /* 0x000fe20000000a00 */
[----:B------:R-:W-:Y:S02]  /*1de90*/  MOV R28, R32 ;  /* 0x00000020001c7202 */ /* 0x000fe40000000f00 */
[----:B0-----:R-:W-:Y:S02]  /*1dea0*/  IADD3 R2, P0, R25, UR4, RZ ;  /* 0x0000000419027c10 */ /* 0x001fe4000ff1e0ff */
        /* <DEDUP_REMOVED lines=21> */
.L_x_2857:
[----:B------:R-:W-:Y:S01]  /*1e000*/  ULDC.64 UR4, c[0x0][0x608] ;  /* 0x0001820000047ab9 */ /* 0x000fe20000000a00 */
[----:B------:R-:W-:Y:S01]  /*1e010*/  MOV R78, R26 ;  /* 0x0000001a004e7202 */ /* 0x000fe20000000f00 */
[----:B------:R-:W-:Y:S01]  /*1e020*/  IMAD.MOV.U32 R79, RZ, RZ, R27 ;  /* 0x000000ffff4f7224 */ /* 0x000fe200078e001b */
[----:B------:R-:W-:-:S04]  /*1e030*/  IADD3 R24, P0, R24, UR4, RZ ;  /* 0x0000000418187c10 */ /* 0x000fc8000ff1e0ff */
[----:B------:R-:W-:-:S05]  /*1e040*/  IADD3.X R25, RZ, UR5, RZ, P0, !PT ;  /* 0x00000005ff197c10 */ /* 0x000fca00087fe4ff */
[----:B------:R-:W-:Y:S01]  /*1e050*/  STG.E.128 desc[UR60][R24.64], R76 ;  /* 0x0000004c18007986 */ /* 0x000fe2000c101d3c */
[----:B------:R-:W-:Y:S05]  /*1e060*/  EXIT ;  /* 0x000000000000794d */ /* 0x000fea0003800000 */
.L_x_2853:
[----:B------:R-:W-:Y:S01]  /*1e070*/  MOV R44, R112 ;  /* 0x00000070002c7202 */ /* 0x000fe20000000f00 */
        /* <DEDUP_REMOVED lines=12> */
.L_x_2858:
        /* <DEDUP_REMOVED lines=12> */
.L_x_8784:


//--------------------- .text._ZN2at6native13reduce_kernelILi512ELi1ENS0_8ReduceOpIfNS0_14func_wrapper_tIfNS0_55_GLOBAL__N__0955718d_22_SparseCsrTensorMath_cu_868dd54514ReductionMulOpIfEEEEjfLi4ELi4EEEEEvT1_ --------------------------
	.section	.text._ZN2at6native13reduce_kernelILi512ELi1ENS0_8ReduceOpIfNS0_14func_wrapper_tIfNS0_55_GLOBAL__N__0955718d_22_SparseCsrTensorMath_cu_868dd54514ReductionMulOpIfEEEEjfLi4ELi4EEEEEvT1_,"ax",@progbits
	.align	128
.text._ZN2at6native13reduce_kernelILi512ELi1ENS0_8ReduceOpIfNS0_14func_wrapper_tIfNS0_55_GLOBAL__N__0955718d_22_SparseCsrTensorMath_cu_868dd54514ReductionMulOpIfEEEEjfLi4ELi4EEEEEvT1_:
        .type           _ZN2at6native13reduce_kernelILi512ELi1ENS0_8ReduceOpIfNS0_14func_wrapper_tIfNS0_55_GLOBAL__N__0955718d_22_SparseCsrTensorMath_cu_868dd54514ReductionMulOpIfEEEEjfLi4ELi4EEEEEvT1_,@function
        .size           _ZN2at6native13reduce_kernelILi512ELi1ENS0_8ReduceOpIfNS0_14func_wrapper_tIfNS0_55_GLOBAL__N__0955718d_22_SparseCsrTensorMath_cu_868dd54514ReductionMulOpIfEEEEjfLi4ELi4EEEEEvT1_,(.L_x_8785 - _ZN2at6native13reduce_kernelILi512ELi1ENS0_8ReduceOpIfNS0_14func_wrapper_tIfNS0_55_GLOBAL__N__0955718d_22_SparseCsrTensorMath_cu_868dd54514ReductionMulOpIfEEEEjfLi4ELi4EEEEEvT1_)
        .other          _ZN2at6native13reduce_kernelILi512ELi1ENS0_8ReduceOpIfNS0_14func_wrapper_tIfNS0_55_GLOBAL__N__0955718d_22_SparseCsrTensorMath_cu_868dd54514ReductionMulOpIfEEEEjfLi4ELi4EEEEEvT1_,@"STO_CUDA_ENTRY STV_DEFAULT"
_ZN2at6native13reduce_kernelILi512ELi1ENS0_8ReduceOpIfNS0_14func_wrapper_tIfNS0_55_GLOBAL__N__0955718d_22_SparseCsrTensorMath_cu_868dd54514ReductionMulOpIfEEEEjfLi4ELi4EEEEEvT1_:
        /* <DEDUP_REMOVED lines=16> */
[----:B------:R-:W-:Y:S01]  /*0100*/  ULDC UR4, c[0x0][0x3f8] ;  /* 0x0000fe0000047ab9 */ /* 0x000fe20000000800 */
        /* <DEDUP_REMOVED lines=270> */
.L_x_2859:
        /* <DEDUP_REMOVED lines=10> */
[----:B------:R-:W-:Y:S01]  /*1290*/  ULDC.64 UR36, c[0x0][0x208] ;  /* 0x0000820000247ab9 */ /* 0x000fe20000000a00 */
[----:B------:R-:W-:Y:S01]  /*12a0*/  BSSY B0, `(.L_x_2860) ;  /* 0x00009b8000007945 */ /* 0x000fe20003800000 */
[----:B0-----:R-:W-:-:S02]  /*12b0*/  IMAD R17, R3, UR27, R2 ;  /* 0x0000001b03117c24 */ /* 0x001fc4000f8e0202 */
[----:B------:R-:W-:Y:S01]  /*12c0*/  IMAD R6, R3, UR4, R6 ;  /* 0x0000000403067c24 */ /* 0x000fe2000f8e0206 */
[----:B------:R-:W-:Y:S01]  /*12d0*/  ULDC UR4, c[0x0][0x220] ;  /* 0x0000880000047ab9 */ /* 0x000fe20000000800 */
        /* <DEDUP_REMOVED lines=35> */
.L_x_2868:
[----:B------:R-:W-:Y:S05]  /*1510*/  BSYNC B3 ;  /* 0x0000000000037941 */ /* 0x000fea0003800000 */
.L_x_2867:
[----:B------:R-:W-:-:S04]  /*1520*/  PRMT R4, R4, 0x9910, RZ ;  /* 0x0000991004047816 */ /* 0x000fc800000000ff */
[----:B------:R-:W-:-:S13]  /*1530*/  ISETP.NE.AND P0, PT, R4, RZ, PT ;  /* 0x000000ff0400720c */ /* 0x000fda0003f05270 */
[----:B------:R-:W-:Y:S05]  /*1540*/  @!P0 BRA `(.L_x_2866) ;  /* 0x00000000001c8947 */ /* 0x000fea0003800000 */
[----:B------:R-:W-:Y:S01]  /*1550*/  IADD3 R5, P0, R0, -R7, RZ ;  /* 0x8000000700057210 */ /* 0x000fe20007f1e0ff */
[----:B------:R-:W-:-:S03]  /*1560*/  ULDC UR4, c[0x0][0x214] ;  /* 0x0000850000047ab9 */ /* 0x000fc60000000800 */
[----:B------:R-:W-:Y:S02]  /*1570*/  IADD3.X R6, RZ, -0x1, RZ, P0, !PT ;  /* 0xffffffffff067810 */ /* 0x000fe400007fe4ff */
[----:B------:R-:W-:-:S04]  /*1580*/  LEA R4, P0, R5, R12, 0x2 ;  /* 0x0000000c05047211 */ /* 0x000fc800078010ff */
[----:B------:R-:W-:-:S05]  /*1590*/  LEA.HI.X R5, R5, R13, R6, 0x2, P0 ;  /* 0x0000000d05057211 */ /* 0x000fca00000f1406 */
[----:B------:R-:W2:Y:S02]  /*15a0*/  LDG.E R4, desc[UR36][R4.64] ;  /* 0x0000002404047981 */ /* 0x000ea4000c1e1900 */
[----:B--2---:R-:W-:-:S07]  /*15b0*/  FMUL.FTZ R9, R4, UR4 ;  /* 0x0000000404097c20 */ /* 0x004fce0008410000 */
.L_x_2866:
[----:B------:R-:W-:Y:S05]  /*15c0*/  BSYNC B2 ;  /* 0x0000000000027941 */ /* 0x000fea0003800000 */
.L_x_2865:
[C---:B------:R-:W-:Y:S02]  /*15d0*/  IADD3 R5, P0, -R7.reuse, 0x4, RZ ;  /* 0x0000000407057810 */ /* 0x040fe40007f1e1ff */
[----:B------:R-:W-:Y:S02]  /*15e0*/  IADD3 R10, R7, -0x4, R2 ;  /* 0xfffffffc070a7810 */ /* 0x000fe40007ffe002 */
[----:B------:R-:W-:Y:S01]  /*15f0*/  LEA R12, P1, R5, R12, 0x2 ;  /* 0x0000000c050c7211 */ /* 0x000fe200078210ff */
[----:B------:R-:W-:-:S05]  /*1600*/  IMAD.X R4, RZ, RZ, -0x1, P0 ;  /* 0xffffffffff047424 */ /* 0x000fca00000e06ff */
[----:B------:R-:W-:-:S07]  /*1610*/  LEA.HI.X R13, R5, R13, R4, 0x2, P1 ;  /* 0x0000000d050d7211 */ /* 0x000fce00008f1404 */
.L_x_2864:
[----:B------:R-:W-:Y:S05]  /*1620*/  BSYNC B1 ;  /* 0x0000000000017941 */ /* 0x000fea0003800000 */
.L_x_2863:
        /* <DEDUP_REMOVED lines=8> */
[----:B------:R-:W-:Y:S01]  /*16b0*/  MOV R11, R16 ;  /* 0x00000010000b7202 */ /* 0x000fe20000000f00 */
[----:B------:R-:W-:-:S07]  /*16c0*/  IMAD.MOV.U32 R2, RZ, RZ, R16 ;  /* 0x000000ffff027224 */ /* 0x000fce00078e0010 */
.L_x_2871:
[----:B------:R-:W-:Y:S01]  /*16d0*/  IMAD.WIDE.U32 R4, R17, 0x10, R12 ;  /* 0x0000001011047825 */ /* 0x000fe200078e000c */
[----:B------:R-:W-:-:S05]  /*16e0*/  ULDC UR4, c[0x0][0x224] ;  /* 0x0000890000047ab9 */ /* 0x000fca0000000800 */
[----:B------:R-:W2:Y:S01]  /*16f0*/  LDG.E.128 R4, desc[UR36][R4.64] ;  /* 0x0000002404047981 */ /* 0x000ea2000c1e1d00 */
[----:B------:R-:W-:-:S04]  /*1700*/  IADD3 R17, R17, UR4, RZ ;  /* 0x0000000411117c10 */ /* 0x000fc8000fffe0ff */
[----:B------:R-:W-:-:S04]  /*1710*/  LEA R19, R17, 0x3, 0x2 ;  /* 0x0000000311137811 */ /* 0x000fc800078e10ff */
[----:B------:R-:W-:Y:S01]  /*1720*/  ISETP.GE.U32.AND P0, PT, R19, R10, PT ;  /* 0x0000000a1300720c */ /* 0x000fe20003f06070 */
[----:B--2---:R-:W-:Y:S01]  /*1730*/  FMUL.FTZ R9, R4, R9 ;  /* 0x0000000904097220 */ /* 0x004fe20000410000 */
[----:B------:R-:W-:Y:S01]  /*1740*/  FMUL.FTZ R2, R5, R2 ;  /* 0x0000000205027220 */ /* 0x000fe20000410000 */
[----:B------:R-:W-:Y:S01]  /*1750*/  FMUL.FTZ R11, R6, R11 ;  /* 0x0000000b060b7220 */ /* 0x000fe20000410000 */
[----:B------:R-:W-:-:S09]  /*1760*/  FMUL.FTZ R16, R7, R16 ;  /* 0x0000001007107220 */ /* 0x000fd20000410000 */
[----:B------:R-:W-:Y:S05]  /*1770*/  @!P0 BRA `(.L_x_2871) ;  /* 0xfffffffc00d48947 */ /* 0x000fea000383ffff */
.L_x_2870:
[----:B------:R-:W-:Y:S05]  /*1780*/  BSYNC B1 ;  /* 0x0000000000017941 */ /* 0x000fea0003800000 */
.L_x_2869:
[----:B------:R-:W-:Y:S01]  /*1790*/  BSSY B1, `(.L_x_2872) ;  /* 0x0000008000017945 */ /* 0x000fe20003800000 */
[----:B------:R-:W-:-:S03]  /*17a0*/  PRMT R4, RZ, 0x7610, R4 ;  /* 0x00007610ff047816 */ /* 0x000fc60000000004 */
[----:B------:R-:W-:Y:S05]  /*17b0*/  @P1 BRA P2, `(.L_x_2873) ;  /* 0x0000000000141947 */ /* 0x000fea0001000000 */
[----:B------:R-:W-:Y:S01]  /*17c0*/  ISETP.NE.AND P0, PT, RZ, UR28, PT ;  /* 0x0000001cff007c0c */ /* 0x000fe2000bf05270 */
[----:B------:R-:W-:-:S12]  /*17d0*/  IMAD.MOV.U32 R4, RZ, RZ, 0x1 ;  /* 0x00000001ff047424 */ /* 0x000fd800078e00ff */
[----:B------:R-:W-:-:S04]  /*17e0*/  @P0 ISETP.NE.AND P1, PT, R8, RZ, PT ;  /* 0x000000ff0800020c */ /* 0x000fc80003f25270 */
[----:B------:R-:W-:-:S04]  /*17f0*/  @P0 SEL R5, RZ, 0x1, P1 ;  /* 0x00000001ff050807 */ /* 0x000fc80000800000 */
[----:B------:R-:W-:-:S07]  /*1800*/  @P0 PRMT R4, R5, 0x7610, R4 ;  /* 0x0000761005040816 */ /* 0x000fce0000000004 */
.L_x_2873:
[----:B------:R-:W-:Y:S05]  /*1810*/  BSYNC B1 ;  /* 0x0000000000017941 */ /* 0x000fea0003800000 */
.L_x_2872:
        /* <DEDUP_REMOVED lines=9> */
[----:B------:R-:W2:Y:S02]  /*18b0*/  LDG.E R12, desc[UR36][R12.64] ;  /* 0x000000240c0c7981 */ /* 0x000ea4000c1e1900 */
[----:B--2---:R-:W-:-:S07]  /*18c0*/  FMUL.FTZ R9, R9, R12 ;  /* 0x0000000c09097220 */ /* 0x004fce0000410000 */
.L_x_2875:
[----:B------:R-:W-:Y:S05]  /*18d0*/  BSYNC B1 ;  /* 0x0000000000017941 */ /* 0x000fea0003800000 */
.L_x_2874:
[----:B------:R-:W-:-:S04]  /*18e0*/  FMUL.FTZ R2, R2, R9 ;  /* 0x0000000902027220 */ /* 0x000fc80000410000 */
[----:B------:R-:W-:-:S04]  /*18f0*/  FMUL.FTZ R11, R2, R11 ;  /* 0x0000000b020b7220 */ /* 0x000fc80000410000 */
[----:B------:R-:W-:Y:S01]  /*1900*/  FMUL.FTZ R16, R11, R16 ;  /* 0x000000100b107220 */ /* 0x000fe20000410000 */
[----:B------:R-:W-:Y:S06]  /*1910*/  BRA `(.L_x_2861) ;  /* 0x0000009400407947 */ /* 0x000fec0003800000 */
.L_x_2862:
        /* <DEDUP_REMOVED lines=9> */
[----:B------:R-:W-:Y:S01]  /*19b0*/  MOV R5, R17 ;  /* 0x0000001100057202 */ /* 0x000fe20000000f00 */
[----:B------:R-:W-:-:S04]  /*19c0*/  IMAD.U32 R4, RZ, RZ, UR4 ;  /* 0x00000004ff047e24 */ /* 0x000fc8000f8e00ff */
[----:B------:R-:W-:Y:S02]  /*19d0*/  IMAD R7, R4, 0x3, R17 ;  /* 0x0000000304077824 */ /* 0x000fe400078e0211 */
[----:B0-----:R-:W-:Y:S01]  /*19e0*/  IMAD.MOV.U32 R6, RZ, RZ, R8 ;  /* 0x000000ffff067224 */ /* 0x001fe200078e0008 */
[----:B------:R-:W-:Y:S06]  /*19f0*/  @!P1 BRA `(.L_x_2877) ;  /* 0x0000008800a89947 */ /* 0x000fec0003800000 */
[----:B------:R-:W-:Y:S01]  /*1a00*/  ISETP.GE.U32.AND P0, PT, R7, R2, PT ;  /* 0x000000020700720c */ /* 0x000fe20003f06070 */
[----:B------:R-:W-:Y:S01]  /*1a10*/  BSSY B1, `(.L_x_2878) ;  /* 0x000042e000017945 */ /* 0x000fe20003800000 */
[----:B------:R-:W-:Y:S01]  /*1a20*/  MOV R7, R8 ;  /* 0x0000000800077202 */ /* 0x000fe20000000f00 */
[----:B------:R-:W-:-:S10]  /*1a30*/  IMAD.MOV.U32 R9, RZ, RZ, R8 ;  /* 0x000000ffff097224 */ /* 0x000fd400078e0008 */
[----:B------:R-:W-:Y:S05]  /*1a40*/  @P0 BRA `(.L_x_2879) ;  /* 0x0000004000a80947 */ /* 0x000fea0003800000 */
[----:B------:R-:W0:Y:S01]  /*1a50*/  LDC.64 R16, c[0x0][0x258] ;  /* 0x00009600ff107b82 */ /* 0x000e220000000a00 */
[----:B------:R-:W-:Y:S01]  /*1a60*/  BSSY B2, `(.L_x_2879) ;  /* 0x0000428000027945 */ /* 0x000fe20003800000 */
[----:B------:R-:W-:Y:S01]  /*1a70*/  ISETP.NE.AND P0, PT, R10, RZ, PT ;  /* 0x000000ff0a00720c */ /* 0x000fe20003f05270 */
[----:B------:R-:W-:Y:S01]  /*1a80*/  IMAD.MOV.U32 R9, RZ, RZ, R8 ;  /* 0x000000ffff097224 */ /* 0x000fe200078e0008 */
[----:B------:R-:W-:-:S11]  /*1a90*/  MOV R7, R8 ;  /* 0x0000000800077202 */ /* 0x000fd60000000f00 */
.L_x_2884:
        /* <DEDUP_REMOVED lines=286> */
.L_x_2880:
[----:B------:R-:W-:Y:S01]  /*2c80*/  LOP3.LUT R21, R10, 0xfffffffc, RZ, 0xc0, !PT ;  /* 0xfffffffc0a157812 */ /* 0x000fe200078ec0ff */
[----:B------:R-:W-:Y:S02]  /*2c90*/  ULDC UR38, c[0x0][0x224] ;  /* 0x0000890000267ab9 */ /* 0x000fe40000000800 */
[----:B------:R-:W-:Y:S02]  /*2ca0*/  MOV R4, UR38 ;  /* 0x0000002600047c02 */ /* 0x000fe40008000f00 */
[----:B------:R-:W-:-:S05]  /*2cb0*/  IADD3 R20, P1, R12, R21, RZ ;  /* 0x000000150c147210 */ /* 0x000fca0007f3e0ff */
[----:B------:R-:W-:-:S05]  /*2cc0*/  IMAD.X R21, RZ, RZ, R13, P1 ;  /* 0x000000ffff157224 */ /* 0x000fca00008e060d */
[----:B------:R1:W5:Y:S01]  /*2cd0*/  LDG.E R20, desc[UR36][R20.64] ;  /* 0x0000002414147981 */ /* 0x000362000c1e1900 */
        /* <DEDUP_REMOVED lines=236> */
[----:B-1----:R-:W-:Y:S02]  /*3ba0*/  IMAD.MOV R21, RZ, RZ, -R11 ;  /* 0x000000ffff157224 */ /* 0x002fe400078e0a0b */
[----:B------:R-:W0:Y:S01]  /*3bb0*/  @P1 LDC R23, c[0x0][0x37c] ;  /* 0x0000df00ff171b82 */ /* 0x000e220000000800 */
[----:B------:R-:W-:Y:S01]  /*3bc0*/  @P1 MOV R10, RZ ;  /* 0x000000ff000a1202 */ /* 0x000fe20000000f00 */
[----:B------:R-:W-:-:S04]  /*3bd0*/  IMAD R21, R21, UR38, R18 ;  /* 0x0000002615157c24 */ /* 0x000fc8000f8e0212 */
[----:B------:R-:W-:Y:S02]  /*3be0*/  IMAD R2, R21, UR25, R2 ;  /* 0x0000001915027c24 */ /* 0x000fe4000f8e0202 */
[----:B------:R-:W1:Y:S08]  /*3bf0*/  @P1 LDC.64 R18, c[0x0][0x380] ;  /* 0x0000e000ff121b82 */ /* 0x000e700000000a00 */
[----:B------:R-:W2:Y:S01]  /*3c00*/  @P1 LDC R22, c[0x0][0x3e8] ;  /* 0x0000fa00ff161b82 */ /* 0x000ea20000000800 */
[----:B-1----:R-:W-:-:S05]  /*3c10*/  @P1 IMAD.HI.U32 R18, R11, R18, R10 ;  /* 0x000000120b121227 */ /* 0x002fca00078e000a */
[----:B------:R-:W-:-:S04]  /*3c20*/  @P1 SHF.R.U32.HI R18, RZ, R19, R18 ;  /* 0x00000013ff121219 */ /* 0x000fc80000011612 */
[----:B------:R-:W-:-:S05]  /*3c30*/  @P1 IADD3 R10, -R18, RZ, RZ ;  /* 0x000000ff120a1210 */ /* 0x000fca0007ffe1ff */
[----:B0-----:R-:W-:-:S04]  /*3c40*/  @P1 IMAD R11, R23, R10, R11 ;  /* 0x0000000a170b1224 */ /* 0x001fc800078e020b */
[----:B--2---:R-:W-:-:S07]  /*3c50*/  @P1 IMAD R2, R11, R22, R2 ;  /* 0x000000160b021224 */ /* 0x004fce00078e0202 */
.L_x_2881:
[----:B------:R-:W-:-:S04]  /*3c60*/  LOP3.LUT R19, R2, 0xfffffffc, RZ, 0xc0, !PT ;  /* 0xfffffffc02137812 */ /* 0x000fc800078ec0ff */
[----:B------:R-:W-:-:S05]  /*3c70*/  IADD3 R18, P1, R12, R19, RZ ;  /* 0x000000130c127210 */ /* 0x000fca0007f3e0ff */
[----:B------:R-:W-:-:S05]  /*3c80*/  IMAD.X R19, RZ, RZ, R13, P1 ;  /* 0x000000ffff137224 */ /* 0x000fca00008e060d */
[----:B------:R2:W5:Y:S01]  /*3c90*/  LDG.E R11, desc[UR36][R18.64] ;  /* 0x00000024120b7981 */ /* 0x000562000c1e1900 */
[----:B------:R-:W-:Y:S01]  /*3ca0*/  IADD3 R5, R5, R4, RZ ;  /* 0x0000000405057210 */ /* 0x000fe20007ffe0ff */
[----:B------:R-:W-:Y:S01]  /*3cb0*/  IMAD.MOV.U32 R10, RZ, RZ, RZ ;  /* 0x000000ffff0a7224 */ /* 0x000fe200078e00ff */
[----:B------:R-:W-:Y:S01]  /*3cc0*/  MOV R2, RZ ;  /* 0x000000ff00027202 */ /* 0x000fe20000000f00 */
[----:B------:R-:W-:Y:S06]  /*3cd0*/  @!P0 BRA `(.L_x_2882) ;  /* 0x0000000c00d88947 */ /* 0x000fec0003800000 */
[----:B--2---:R-:W-:Y:S01]  /*3ce0*/  HFMA2.MMA R18, -RZ, RZ, 0, 0 ;  /* 0x00000000ff127435 */ /* 0x004fe200000001ff */
[----:B------:R-:W-:Y:S02]  /*3cf0*/  MOV R19, R5 ;  /* 0x0000000500137202 */ /* 0x000fe40000000f00 */
[----:B0-----:R-:W-:-:S07]  /*3d00*/  ISETP.NE.AND P1, PT, R16, 0x1, PT ;  /* 0x000000011000780c */ /* 0x001fce0003f25270 */
[----:B------:R-:W-:-:S05]  /*3d10*/  IMAD.HI.U32 R10, R5, UR30, R18 ;  /* 0x0000001e050a7c27 */ /* 0x000fca000f8e0012 */
[----:B-1----:R-:W-:-:S05]  /*3d20*/  SHF.R.U32.HI R21, RZ, UR31, R10 ;  /* 0x0000001fff157c19 */ /* 0x002fca000801160a */
        /* <DEDUP_REMOVED lines=230> */
[----:B------:R-:W-:-:S03]  /*4b90*/  @P1 MOV R22, RZ ;  /* 0x000000ff00161202 */ /* 0x000fc60000000f00 */
[----:B------:R-:W-:Y:S02]  /*4ba0*/  IMAD.MOV R21, RZ, RZ, -R23 ;  /* 0x000000ffff157224 */ /* 0x000fe400078e0a17 */
[----:B------:R-:W1:Y:S02]  /*4bb0*/  @P1 LDC R25, c[0x0][0x3e8] ;  /* 0x0000fa00ff191b82 */ /* 0x000e640000000800 */
[----:B------:R-:W-:-:S04]  /*4bc0*/  IMAD R21, R21, UR38, R24 ;  /* 0x0000002615157c24 */ /* 0x000fc8000f8e0218 */
[----:B------:R-:W-:Y:S02]  /*4bd0*/  IMAD R10, R21, UR25, R10 ;  /* 0x00000019150a7c24 */ /* 0x000fe4000f8e020a */
[----:B------:R-:W2:Y:S01]  /*4be0*/  @P1 LDC R24, c[0x0][0x37c] ;  /* 0x0000df00ff181b82 */ /* 0x000ea20000000800 */
[----:B0-----:R-:W-:-:S05]  /*4bf0*/  @P1 IMAD.HI.U32 R18, R23, R18, R22 ;  /* 0x0000001217121227 */ /* 0x001fca00078e0016 */
[----:B------:R-:W-:-:S04]  /*4c00*/  @P1 SHF.R.U32.HI R18, RZ, R19, R18 ;  /* 0x00000013ff121219 */ /* 0x000fc80000011612 */
[----:B------:R-:W-:-:S05]  /*4c10*/  @P1 IADD3 R19, -R18, RZ, RZ ;  /* 0x000000ff12131210 */ /* 0x000fca0007ffe1ff */
[----:B--2---:R-:W-:-:S04]  /*4c20*/  @P1 IMAD R23, R24, R19, R23 ;  /* 0x0000001318171224 */ /* 0x004fc800078e0217 */
[----:B-1----:R-:W-:-:S07]  /*4c30*/  @P1 IMAD R10, R23, R25, R10 ;  /* 0x00000019170a1224 */ /* 0x002fce00078e020a */
.L_x_2882:
[----:B--2---:R-:W-:-:S04]  /*4c40*/  LOP3.LUT R19, R10, 0xfffffffc, RZ, 0xc0, !PT ;  /* 0xfffffffc0a137812 */ /* 0x004fc800078ec0ff */
[----:B------:R-:W-:-:S05]  /*4c50*/  IADD3 R18, P1, R12, R19, RZ ;  /* 0x000000130c127210 */ /* 0x000fca0007f3e0ff */
[----:B------:R-:W-:-:S05]  /*4c60*/  IMAD.X R19, RZ, RZ, R13, P1 ;  /* 0x000000ffff137224 */ /* 0x000fca00008e060d */
[----:B------:R2:W5:Y:S01]  /*4c70*/  LDG.E R10, desc[UR36][R18.64] ;  /* 0x00000024120a7981 */ /* 0x000562000c1e1900 */
[----:B------:R-:W-:Y:S01]  /*4c80*/  IADD3 R5, R5, R4, RZ ;  /* 0x0000000405057210 */ /* 0x000fe20007ffe0ff */
[----:B------:R-:W-:Y:S06]  /*4c90*/  @!P0 BRA `(.L_x_2883) ;  /* 0x0000000c00d88947 */ /* 0x000fec0003800000 */
[----:B--2---:R-:W-:Y:S01]  /*4ca0*/  HFMA2.MMA R18, -RZ, RZ, 0, 0 ;  /* 0x00000000ff127435 */ /* 0x004fe200000001ff */
        /* <DEDUP_REMOVED lines=109> */
[----:B------:R-:W-:Y:S01]  /*5380*/  ULDC UR4, c[0x0][0x2e8] ;  /* 0x0000ba0000047ab9 */ /* 0x000fe20000000800 */
[----:B------:R-:W-:Y:S01]  /*5390*/  ISETP.NE.AND P1, PT, R16, 0xc, PT ;  /* 0x0000000c1000780c */ /* 0x000fe20003f25270 */
        /* <DEDUP_REMOVED lines=134> */
.L_x_2883:
[----:B--2---:R-:W-:Y:S01]  /*5c00*/  LOP3.LUT R19, R2, 0xfffffffc, RZ, 0xc0, !PT ;  /* 0xfffffffc02137812 */ /* 0x004fe200078ec0ff */
[----:B------:R-:W-:-:S03]  /*5c10*/  ULDC UR4, c[0x0][0x21c] ;  /* 0x0000870000047ab9 */ /* 0x000fc60000000800 */
[----:B------:R-:W-:-:S04]  /*5c20*/  IADD3 R18, P1, R12, R19, RZ ;  /* 0x000000130c127210 */ /* 0x000fc80007f3e0ff */
[----:B------:R-:W-:-:S05]  /*5c30*/  IADD3.X R19, RZ, R13, RZ, P1, !PT ;  /* 0x0000000dff137210 */ /* 0x000fca0000ffe4ff */
[----:B------:R-:W2:Y:S01]  /*5c40*/  LDG.E R23, desc[UR36][R18.64] ;  /* 0x0000002412177981 */ /* 0x000ea2000c1e1900 */
[----:B------:R-:W-:Y:S01]  /*5c50*/  IADD3 R5, R5, R4, RZ ;  /* 0x0000000405057210 */ /* 0x000fe20007ffe0ff */
[----:B------:R-:W-:Y:S02]  /*5c60*/  IMAD.U32 R2, RZ, RZ, UR4 ;  /* 0x00000004ff027e24 */ /* 0x000fe4000f8e00ff */
[----:B-----5:R-:W-:Y:S01]  /*5c70*/  FMUL.FTZ R9, R20, R9 ;  /* 0x0000000914097220 */ /* 0x020fe20000410000 */
[----:B------:R-:W-:Y:S01]  /*5c80*/  FMUL.FTZ R8, R11, R8 ;  /* 0x000000080b087220 */ /* 0x000fe20000410000 */
[----:B------:R-:W-:Y:S01]  /*5c90*/  FMUL.FTZ R7, R10, R7 ;  /* 0x000000070a077220 */ /* 0x000fe20000410000 */
[----:B-1----:R-:W-:-:S05]  /*5ca0*/  IMAD R21, R4, 0x3, R5 ;  /* 0x0000000304157824 */ /* 0x002fca00078e0205 */
[----:B------:R-:W-:Y:S01]  /*5cb0*/  ISETP.GE.U32.AND P1, PT, R21, R2, PT ;  /* 0x000000021500720c */ /* 0x000fe20003f26070 */
[----:B--2---:R-:W-:-:S12]  /*5cc0*/  FMUL.FTZ R6, R23, R6 ;  /* 0x0000000617067220 */ /* 0x004fd80000410000 */
[----:B------:R-:W-:Y:S05]  /*5cd0*/  @!P1 BRA `(.L_x_2884) ;  /* 0xffffffbc00709947 */ /* 0x000fea000383ffff */
[----:B------:R-:W-:Y:S05]  /*5ce0*/  BSYNC B2 ;  /* 0x0000000000027941 */ /* 0x000fea0003800000 */
.L_x_2879:
[----:B------:R-:W-:Y:S05]  /*5cf0*/  BSYNC B1 ;  /* 0x0000000000017941 */ /* 0x000fea0003800000 */
.L_x_2878:
[----:B------:R-:W-:Y:S01]  /*5d00*/  ISETP.GE.U32.AND P0, PT, R5, R2, PT ;  /* 0x000000020500720c */ /* 0x000fe20003f06070 */
[----:B------:R-:W-:-:S12]  /*5d10*/  BSSY B1, `(.L_x_2885) ;  /* 0x0000466000017945 */ /* 0x000fd80003800000 */
[----:B------:R-:W-:Y:S05]  /*5d20*/  @P0 BRA `(.L_x_2886) ;  /* 0x0000004400900947 */ /* 0x000fea0003800000 */
[----:B------:R-:W1:Y:S01]  /*5d30*/  LDC R21, c[0x0][0x258] ;  /* 0x00009600ff157b82 */ /* 0x000e620000000800 */
[----:B------:R-:W-:Y:S01]  /*5d40*/  HFMA2.MMA R20, -RZ, RZ, 0, 0 ;  /* 0x00000000ff147435 */ /* 0x000fe200000001ff */
[----:B-1----:R-:W-:-:S13]  /*5d50*/  ISETP.NE.AND P1, PT, R21, RZ, PT ;  /* 0x000000ff1500720c */ /* 0x002fda0003f25270 */
[----:B------:R-:W-:Y:S05]  /*5d60*/  @!P1 BRA `(.L_x_2887) ;  /* 0x0000001000449947 */ /* 0x000fea0003800000 */
[----:B0-----:R-:W-:Y:S01]  /*5d70*/  MOV R16, RZ ;  /* 0x000000ff00107202 */ /* 0x001fe20000000f00 */
        /* <DEDUP_REMOVED lines=272> */
.L_x_2887:
[----:B0-----:R-:W-:-:S04]  /*6e80*/  LOP3.LUT R17, R20, 0xfffffffc, RZ, 0xc0, !PT ;  /* 0xfffffffc14117812 */ /* 0x001fc800078ec0ff */
[----:B------:R-:W-:-:S04]  /*6e90*/  IADD3 R16, P2, R12, R17, RZ ;  /* 0x000000110c107210 */ /* 0x000fc80007f5e0ff */
[----:B------:R-:W-:-:S05]  /*6ea0*/  IADD3.X R17, RZ, R13, RZ, P2, !PT ;  /* 0x0000000dff117210 */ /* 0x000fca00017fe4ff */
[----:B------:R1:W5:Y:S01]  /*6eb0*/  LDG.E R20, desc[UR36][R16.64] ;  /* 0x0000002410147981 */ /* 0x000362000c1e1900 */
[----:B------:R-:W-:-:S05]  /*6ec0*/  IMAD.IADD R19, R5, 0x1, R4 ;  /* 0x0000000105137824 */ /* 0x000fca00078e0204 */
        /* <DEDUP_REMOVED lines=276> */
.L_x_2888:
[----:B------:R-:W-:-:S04]  /*8010*/  LOP3.LUT R11, R11, 0xfffffffc, RZ, 0xc0, !PT ;  /* 0xfffffffc0b0b7812 */ /* 0x000fc800078ec0ff */
[----:B------:R-:W-:-:S04]  /*8020*/  IADD3 R16, P2, R12, R11, RZ ;  /* 0x0000000b0c107210 */ /* 0x000fc80007f5e0ff */
[----:B------:R-:W-:-:S05]  /*8030*/  IADD3.X R17, RZ, R13, RZ, P2, !PT ;  /* 0x0000000dff117210 */ /* 0x000fca00017fe4ff */
[----:B------:R1:W5:Y:S01]  /*8040*/  LDG.E R11, desc[UR36][R16.64] ;  /* 0x00000024100b7981 */ /* 0x000362000c1e1900 */
[----:B------:R-:W-:-:S04]  /*8050*/  IADD3 R19, R19, R4, RZ ;  /* 0x0000000413137210 */ /* 0x000fc80007ffe0ff */
[----:B------:R-:W-:-:S13]  /*8060*/  ISETP.GE.U32.AND P2, PT, R19, R2, PT ;  /* 0x000000021300720c */ /* 0x000fda0003f46070 */
[----:B-1----:R-:W-:Y:S05]  /*8070*/  @P2 BRA `(.L_x_2886) ;  /* 0x0000002000bc2947 */ /* 0x002fea0003800000 */
        /* <DEDUP_REMOVED lines=274> */
.L_x_2889:
[----:B------:R-:W-:-:S04]  /*91a0*/  LOP3.LUT R25, R10, 0xfffffffc, RZ, 0xc0, !PT ;  /* 0xfffffffc0a197812 */ /* 0x000fc800078ec0ff */
[----:B------:R-:W-:-:S05]  /*91b0*/  IADD3 R24, P2, R12, R25, RZ ;  /* 0x000000190c187210 */ /* 0x000fca0007f5e0ff */
[----:B------:R-:W-:-:S05]  /*91c0*/  IMAD.X R25, RZ, RZ, R13, P2 ;  /* 0x000000ffff197224 */ /* 0x000fca00010e060d */
[----:B------:R1:W5:Y:S01]  /*91d0*/  LDG.E R10, desc[UR36][R24.64] ;  /* 0x00000024180a7981 */ /* 0x000362000c1e1900 */
        /* <DEDUP_REMOVED lines=277> */
.L_x_2890:
[----:B------:R-:W-:-:S04]  /*a330*/  LOP3.LUT R17, R22, 0xfffffffc, RZ, 0xc0, !PT ;  /* 0xfffffffc16117812 */ /* 0x000fc800078ec0ff */
[----:B------:R-:W-:-:S04]  /*a340*/  IADD3 R12, P1, R12, R17, RZ ;  /* 0x000000110c0c7210 */ /* 0x000fc80007f3e0ff */
[----:B------:R-:W-:-:S05]  /*a350*/  IADD3.X R13, RZ, R13, RZ, P1, !PT ;  /* 0x0000000dff0d7210 */ /* 0x000fca0000ffe4ff */
[----:B------:R1:W5:Y:S04]  /*a360*/  LDG.E R23, desc[UR36][R12.64] ;  /* 0x000000240c177981 */ /* 0x000368000c1e1900 */
.L_x_2886:
[----:B------:R-:W-:Y:S05]  /*a370*/  BSYNC B1 ;  /* 0x0000000000017941 */ /* 0x000fea0003800000 */
.L_x_2885:
[----:B------:R-:W-:Y:S04]  /*a380*/  BSSY B1, `(.L_x_2891) ;  /* 0x000000d000017945 */ /* 0x000fe80003800000 */
[----:B------:R-:W-:Y:S05]  /*a390*/  @P0 BRA `(.L_x_2892) ;  /* 0x00000000002c0947 */ /* 0x000fea0003800000 */
[----:B------:R-:W-:Y:S02]  /*a3a0*/  IMAD.IADD R5, R5, 0x1, R4 ;  /* 0x0000000105057824 */ /* 0x000fe400078e0204 */
[----:B-----5:R-:W-:-:S03]  /*a3b0*/  FMUL.FTZ R9, R9, R20 ;  /* 0x0000001409097220 */ /* 0x020fc60000410000 */
[----:B------:R-:W-:-:S13]  /*a3c0*/  ISETP.GE.U32.AND P0, PT, R5, R2, PT ;  /* 0x000000020500720c */ /* 0x000fda0003f06070 */
[----:B------:R-:W-:Y:S05]  /*a3d0*/  @P0 BRA `(.L_x_2892) ;  /* 0x00000000001c0947 */ /* 0x000fea0003800000 */
[----:B------:R-:W-:Y:S01]  /*a3e0*/  IADD3 R5, R5, R4, RZ ;  /* 0x0000000405057210 */ /* 0x000fe20007ffe0ff */
[----:B------:R-:W-:-:S03]  /*a3f0*/  FMUL.FTZ R8, R8, R11 ;  /* 0x0000000b08087220 */ /* 0x000fc60000410000 */
[----:B------:R-:W-:-:S13]  /*a400*/  ISETP.GE.U32.AND P0, PT, R5, R2, PT ;  /* 0x000000020500720c */ /* 0x000fda0003f06070 */
[----:B------:R-:W-:Y:S01]  /*a410*/  @!P0 IADD3 R5, R5, R4, RZ ;  /* 0x0000000405058210 */ /* 0x000fe20007ffe0ff */
[----:B------:R-:W-:-:S03]  /*a420*/  @!P0 FMUL.FTZ R7, R7, R10 ;  /* 0x0000000a07078220 */ /* 0x000fc60000410000 */
[----:B------:R-:W-:-:S13]  /*a430*/  ISETP.GE.U32.OR P1, PT, R5, R2, P0 ;  /* 0x000000020500720c */ /* 0x000fda0000726470 */
[----:B------:R-:W-:-:S07]  /*a440*/  @!P1 FMUL.FTZ R6, R6, R23 ;  /* 0x0000001706069220 */ /* 0x000fce0000410000 */
.L_x_2892:
[----:B------:R-:W-:Y:S05]  /*a450*/  BSYNC B1 ;  /* 0x0000000000017941 */ /* 0x000fea0003800000 */
.L_x_2891:
[----:B------:R-:W-:-:S04]  /*a460*/  FMUL.FTZ R8, R8, R9 ;  /* 0x0000000908087220 */ /* 0x000fc80000410000 */
[----:B------:R-:W-:-:S04]  /*a470*/  FMUL.FTZ R7, R8, R7 ;  /* 0x0000000708077220 */ /* 0x000fc80000410000 */
[----:B0-----:R-:W-:Y:S01]  /*a480*/  FMUL.FTZ R16, R7, R6 ;  /* 0x0000000607107220 */ /* 0x001fe20000410000 */
[----:B------:R-:W-:Y:S06]  /*a490*/  BRA `(.L_x_2861) ;  /* 0x0000000800607947 */ /* 0x000fec0003800000 */
.L_x_2877:
        /* <DEDUP_REMOVED lines=10> */
.L_x_2896:
        /* <DEDUP_REMOVED lines=8> */
[----:B------:R-:W2:Y:S01]  /*a5c0*/  LDG.E R8, desc[UR36][R8.64] ;  /* 0x0000002408087981 */ /* 0x000ea2000c1e1900 */
[----:B------:R-:W-:-:S04]  /*a5d0*/  IMAD.WIDE.U32 R10, R11, 0x4, R12 ;  /* 0x000000040b0a7825 */ /* 0x000fc800078e000c */
[--C-:B------:R-:W-:Y:S02]  /*a5e0*/  IMAD.WIDE.U32 R16, R17, 0x4, R12.reuse ;  /* 0x0000000411107825 */ /* 0x100fe400078e000c */
[----:B------:R-:W3:Y:S02]  /*a5f0*/  LDG.E R11, desc[UR36][R10.64] ;  /* 0x000000240a0b7981 */ /* 0x000ee4000c1e1900 */
[----:B------:R-:W-:Y:S02]  /*a600*/  IMAD.WIDE.U32 R18, R19, 0x4, R12 ;  /* 0x0000000413127825 */ /* 0x000fe400078e000c */
[----:B------:R-:W4:Y:S04]  /*a610*/  LDG.E R16, desc[UR36][R16.64] ;  /* 0x0000002410107981 */ /* 0x000f28000c1e1900 */
[----:B------:R-:W5:Y:S01]  /*a620*/  LDG.E R19, desc[UR36][R18.64] ;  /* 0x0000002412137981 */ /* 0x000f62000c1e1900 */
[----:B------:R-:W-:-:S04]  /*a630*/  IMAD.IADD R5, R23, 0x1, R4 ;  /* 0x0000000117057824 */ /* 0x000fc800078e0204 */
[----:B------:R-:W-:-:S05]  /*a640*/  IMAD R23, R4, 0x3, R5 ;  /* 0x0000000304177824 */ /* 0x000fca00078e0205 */
[----:B------:R-:W-:Y:S01]  /*a650*/  ISETP.GE.U32.AND P0, PT, R23, R2, PT ;  /* 0x000000021700720c */ /* 0x000fe20003f06070 */
[----:B--2---:R-:W-:Y:S01]  /*a660*/  FMUL.FTZ R21, R8, R21 ;  /* 0x0000001508157220 */ /* 0x004fe20000410000 */
[----:B---3--:R-:W-:Y:S01]  /*a670*/  FMUL.FTZ R20, R11, R20 ;  /* 0x000000140b147220 */ /* 0x008fe20000410000 */
[----:B----4-:R-:W-:Y:S01]  /*a680*/  FMUL.FTZ R7, R16, R7 ;  /* 0x0000000710077220 */ /* 0x010fe20000410000 */
[----:B-----5:R-:W-:-:S09]  /*a690*/  FMUL.FTZ R6, R19, R6 ;  /* 0x0000000613067220 */ /* 0x020fd20000410000 */
[----:B------:R-:W-:Y:S05]  /*a6a0*/  @!P0 BRA `(.L_x_2896) ;  /* 0xfffffffc00a48947 */ /* 0x000fea000383ffff */
[----:B------:R-:W-:Y:S05]  /*a6b0*/  BSYNC B2 ;  /* 0x0000000000027941 */ /* 0x000fea0003800000 */
.L_x_2895:
[----:B------:R-:W-:Y:S01]  /*a6c0*/  MOV R17, R11 ;  /* 0x0000000b00117202 */ /* 0x000fe20000000f00 */
[----:B------:R-:W-:Y:S01]  /*a6d0*/  IMAD.MOV.U32 R11, RZ, RZ, R19 ;  /* 0x000000ffff0b7224 */ /* 0x000fe200078e0013 */
[----:B------:R-:W-:-:S07]  /*a6e0*/  MOV R10, R8 ;  /* 0x00000008000a7202 */ /* 0x000fce0000000f00 */
.L_x_2894:
[----:B------:R-:W-:Y:S05]  /*a6f0*/  BSYNC B1 ;  /* 0x0000000000017941 */ /* 0x000fea0003800000 */
.L_x_2893:
[----:B------:R-:W-:Y:S01]  /*a700*/  ISETP.GE.U32.AND P1, PT, R5, R2, PT ;  /* 0x000000020500720c */ /* 0x000fe20003f26070 */
[----:B------:R-:W-:-:S12]  /*a710*/  BSSY B1, `(.L_x_2897) ;  /* 0x0000016000017945 */ /* 0x000fd80003800000 */
[----:B------:R-:W-:Y:S05]  /*a720*/  @P1 BRA `(.L_x_2898) ;  /* 0x0000000000501947 */ /* 0x000fea0003800000 */
[----:B------:R-:W-:-:S04]  /*a730*/  IMAD R9, R22, R5, RZ ;  /* 0x0000000516097224 */ /* 0x000fc800078e02ff */
[----:B------:R-:W-:-:S05]  /*a740*/  IMAD.WIDE.U32 R8, R9, 0x4, R12 ;  /* 0x0000000409087825 */ /* 0x000fca00078e000c */
[----:B------:R0:W5:Y:S01]  /*a750*/  LDG.E R10, desc[UR36][R8.64] ;  /* 0x00000024080a7981 */ /* 0x000162000c1e1900 */
[----:B------:R-:W-:-:S04]  /*a760*/  IADD3 R19, R5, R4, RZ ;  /* 0x0000000405137210 */ /* 0x000fc80007ffe0ff */
[----:B------:R-:W-:-:S13]  /*a770*/  ISETP.GE.U32.AND P0, PT, R19, R2, PT ;  /* 0x000000021300720c */ /* 0x000fda0003f06070 */
[----:B0-----:R-:W-:Y:S05]  /*a780*/  @P0 BRA `(.L_x_2898) ;  /* 0x0000000000380947 */ /* 0x001fea0003800000 */
[----:B------:R-:W-:-:S04]  /*a790*/  IMAD R9, R22, R19, RZ ;  /* 0x0000001316097224 */ /* 0x000fc800078e02ff */
[----:B------:R-:W-:-:S05]  /*a7a0*/  IMAD.WIDE.U32 R8, R9, 0x4, R12 ;  /* 0x0000000409087825 */ /* 0x000fca00078e000c */
[----:B------:R0:W5:Y:S01]  /*a7b0*/  LDG.E R17, desc[UR36][R8.64] ;  /* 0x0000002408117981 */ /* 0x000162000c1e1900 */
[----:B------:R-:W-:-:S04]  /*a7c0*/  IADD3 R19, R19, R4, RZ ;  /* 0x0000000413137210 */ /* 0x000fc80007ffe0ff */
[----:B------:R-:W-:-:S13]  /*a7d0*/  ISETP.GE.U32.AND P0, PT, R19, R2, PT ;  /* 0x000000021300720c */ /* 0x000fda0003f06070 */
[----:B0-----:R-:W-:Y:S05]  /*a7e0*/  @P0 BRA `(.L_x_2898) ;  /* 0x0000000000200947 */ /* 0x001fea0003800000 */
[----:B------:R-:W-:Y:S02]  /*a7f0*/  IMAD.IADD R23, R19, 0x1, R4 ;  /* 0x0000000113177824 */ /* 0x000fe400078e0204 */
[----:B------:R-:W-:-:S03]  /*a800*/  IMAD R9, R22, R19, RZ ;  /* 0x0000001316097224 */ /* 0x000fc600078e02ff */
[----:B------:R-:W-:Y:S01]  /*a810*/  ISETP.GE.U32.AND P0, PT, R23, R2, PT ;  /* 0x000000021700720c */ /* 0x000fe20003f06070 */
[----:B------:R-:W-:-:S05]  /*a820*/  IMAD.WIDE.U32 R8, R9, 0x4, R12 ;  /* 0x0000000409087825 */ /* 0x000fca00078e000c */
[----:B------:R0:W5:Y:S07]  /*a830*/  LDG.E R16, desc[UR36][R8.64] ;  /* 0x0000002408107981 */ /* 0x00016e000c1e1900 */
[----:B------:R-:W-:-:S04]  /*a840*/  @!P0 IMAD R19, R22, R23, RZ ;  /* 0x0000001716138224 */ /* 0x000fc800078e02ff */
[----:B------:R-:W-:-:S05]  /*a850*/  @!P0 IMAD.WIDE.U32 R12, R19, 0x4, R12 ;  /* 0x00000004130c8825 */ /* 0x000fca00078e000c */
[----:B------:R0:W5:Y:S02]  /*a860*/  @!P0 LDG.E R11, desc[UR36][R12.64] ;  /* 0x000000240c0b8981 */ /* 0x000164000c1e1900 */
.L_x_2898:
[----:B------:R-:W-:Y:S05]  /*a870*/  BSYNC B1 ;  /* 0x0000000000017941 */ /* 0x000fea0003800000 */
.L_x_2897:
[----:B------:R-:W-:Y:S04]  /*a880*/  BSSY B1, `(.L_x_2899) ;  /* 0x000000d000017945 */ /* 0x000fe80003800000 */
[----:B------:R-:W-:Y:S05]  /*a890*/  @P1 BRA `(.L_x_2900) ;  /* 0x00000000002c1947 */ /* 0x000fea0003800000 */
[----:B------:R-:W-:Y:S01]  /*a8a0*/  IADD3 R5, R5, R4, RZ ;  /* 0x0000000405057210 */ /* 0x000fe20007ffe0ff */
[----:B-----5:R-:W-:-:S03]  /*a8b0*/  FMUL.FTZ R21, R21, R10 ;  /* 0x0000000a15157220 */ /* 0x020fc60000410000 */
[----:B------:R-:W-:-:S13]  /*a8c0*/  ISETP.GE.U32.AND P0, PT, R5, R2, PT ;  /* 0x000000020500720c */ /* 0x000fda0003f06070 */
[----:B------:R-:W-:Y:S05]  /*a8d0*/  @P0 BRA `(.L_x_2900) ;  /* 0x00000000001c0947 */ /* 0x000fea0003800000 */
[----:B------:R-:W-:Y:S01]  /*a8e0*/  IADD3 R5, R5, R4, RZ ;  /* 0x0000000405057210 */ /* 0x000fe20007ffe0ff */
[----:B------:R-:W-:-:S03]  /*a8f0*/  FMUL.FTZ R20, R20, R17 ;  /* 0x0000001114147220 */ /* 0x000fc60000410000 */
[----:B------:R-:W-:-:S13]  /*a900*/  ISETP.GE.U32.AND P0, PT, R5, R2, PT ;  /* 0x000000020500720c */ /* 0x000fda0003f06070 */
[----:B------:R-:W-:Y:S02]  /*a910*/  @!P0 IMAD.IADD R5, R5, 0x1, R4 ;  /* 0x0000000105058824 */ /* 0x000fe400078e0204 */
[----:B------:R-:W-:-:S03]  /*a920*/  @!P0 FMUL.FTZ R7, R7, R16 ;  /* 0x0000001007078220 */ /* 0x000fc60000410000 */
[----:B------:R-:W-:-:S13]  /*a930*/  ISETP.GE.U32.OR P1, PT, R5, R2, P0 ;  /* 0x000000020500720c */ /* 0x000fda0000726470 */
[----:B------:R-:W-:-:S07]  /*a940*/  @!P1 FMUL.FTZ R6, R6, R11 ;  /* 0x0000000b06069220 */ /* 0x000fce0000410000 */
.L_x_2900:
[----:B------:R-:W-:Y:S05]  /*a950*/  BSYNC B1 ;  /* 0x0000000000017941 */ /* 0x000fea0003800000 */
.L_x_2899:
[----:B------:R-:W-:-:S04]  /*a960*/  FMUL.FTZ R20, R21, R20 ;  /* 0x0000001415147220 */ /* 0x000fc80000410000 */
[----:B------:R-:W-:-:S04]  /*a970*/  FMUL.FTZ R7, R20, R7 ;  /* 0x0000000714077220 */ /* 0x000fc80000410000 */
[----:B-----5:R-:W-:Y:S01]  /*a980*/  FMUL.FTZ R16, R7, R6 ;  /* 0x0000000607107220 */ /* 0x020fe20000410000 */
[----:B------:R-:W-:Y:S06]  /*a990*/  BRA `(.L_x_2861) ;  /* 0x0000000400207947 */ /* 0x000fec0003800000 */
.L_x_2876:
[----:B------:R-:W0:Y:S01]  /*a9a0*/  LDC R4, c[0x0][0x224] ;  /* 0x00008900ff047b82 */ /* 0x000e220000000800 */
[----:B------:R-:W-:Y:S07]  /*a9b0*/  BSSY B1, `(.L_x_2901) ;  /* 0x0000021000017945 */ /* 0x000fee0003800000 */
[----:B------:R-:W1:Y:S01]  /*a9c0*/  LDC R6, c[0x0][0x214] ;  /* 0x00008500ff067b82 */ /* 0x000e620000000800 */
[----:B0-----:R-:W-:-:S05]  /*a9d0*/  IMAD R5, R4, 0x3, R17 ;  /* 0x0000000304057824 */ /* 0x001fca00078e0211 */
[----:B------:R-:W-:Y:S02]  /*a9e0*/  ISETP.GE.U32.AND P0, PT, R5, R2, PT ;  /* 0x000000020500720c */ /* 0x000fe40003f06070 */
[-C--:B-1----:R-:W-:Y:S01]  /*a9f0*/  MOV R16, R6.reuse ;  /* 0x0000000600107202 */ /* 0x082fe20000000f00 */
[----:B------:R-:W-:Y:S01]  /*aa00*/  IMAD.MOV.U32 R5, RZ, RZ, R6 ;  /* 0x000000ffff057224 */ /* 0x000fe200078e0006 */
[----:B------:R-:W-:-:S09]  /*aa10*/  MOV R7, R6 ;  /* 0x0000000600077202 */ /* 0x000fd20000000f00 */
[----:B------:R-:W-:Y:S05]  /*aa20*/  @P0 BRA `(.L_x_2902) ;  /* 0x0000000000640947 */ /* 0x000fea0003800000 */
[----:B------:R-:W-:Y:S01]  /*aa30*/  BSSY B2, `(.L_x_2903) ;  /* 0x0000016000027945 */ /* 0x000fe20003800000 */
[-C--:B------:R-:W-:Y:S02]  /*aa40*/  MOV R7, R6.reuse ;  /* 0x0000000600077202 */ /* 0x080fe40000000f00 */
[----:B------:R-:W-:-:S07]  /*aa50*/  MOV R5, R6 ;  /* 0x0000000600057202 */ /* 0x000fce0000000f00 */
.L_x_2904:
[C---:B------:R-:W-:Y:S02]  /*aa60*/  IMAD.IADD R11, R17.reuse, 0x1, R4 ;  /* 0x00000001110b7824 */ /* 0x040fe400078e0204 */
[----:B------:R-:W-:-:S03]  /*aa70*/  IMAD.WIDE.U32 R8, R17, 0x4, R12 ;  /* 0x0000000411087825 */ /* 0x000fc600078e000c */
[CC--:B------:R-:W-:Y:S01]  /*aa80*/  IADD3 R19, R11.reuse, R4.reuse, RZ ;  /* 0x000000040b137210 */ /* 0x0c0fe20007ffe0ff */
[--C-:B------:R-:W-:Y:S02]  /*aa90*/  IMAD.WIDE.U32 R10, R11, 0x4, R12.reuse ;  /* 0x000000040b0a7825 */ /* 0x100fe400078e000c */
[----:B------:R-:W2:Y:S01]  /*aaa0*/  LDG.E R8, desc[UR36][R8.64] ;  /* 0x0000002408087981 */ /* 0x000ea2000c1e1900 */
[C---:B------:R-:W-:Y:S01]  /*aab0*/  IADD3 R23, R19.reuse, R4, RZ ;  /* 0x0000000413177210 */ /* 0x040fe20007ffe0ff */
[--C-:B------:R-:W-:Y:S02]  /*aac0*/  IMAD.WIDE.U32 R18, R19, 0x4, R12.reuse ;  /* 0x0000000413127825 */ /* 0x100fe400078e000c */
[----:B------:R-:W3:Y:S02]  /*aad0*/  LDG.E R11, desc[UR36][R10.64] ;  /* 0x000000240a0b7981 */ /* 0x000ee4000c1e1900 */
[C---:B------:R-:W-:Y:S02]  /*aae0*/  IMAD.WIDE.U32 R20, R23.reuse, 0x4, R12 ;  /* 0x0000000417147825 */ /* 0x040fe400078e000c */
        /* <DEDUP_REMOVED lines=11> */
.L_x_2903:
[----:B------:R-:W-:Y:S02]  /*aba0*/  MOV R10, R8 ;  /* 0x00000008000a7202 */ /* 0x000fe40000000f00 */
[----:B------:R-:W-:-:S07]  /*abb0*/  MOV R19, R21 ;  /* 0x0000001500137202 */ /* 0x000fce0000000f00 */
.L_x_2902:
[----:B------:R-:W-:Y:S05]  /*abc0*/  BSYNC B1 ;  /* 0x0000000000017941 */ /* 0x000fea0003800000 */
.L_x_2901:
[----:B------:R-:W-:Y:S01]  /*abd0*/  ISETP.GE.U32.AND P1, PT, R17, R2, PT ;  /* 0x000000021100720c */ /* 0x000fe20003f26070 */
[----:B------:R-:W-:-:S12]  /*abe0*/  BSSY B1, `(.L_x_2905) ;  /* 0x0000012000017945 */ /* 0x000fd80003800000 */
[----:B------:R-:W-:Y:S05]  /*abf0*/  @P1 BRA `(.L_x_2906) ;  /* 0x0000000000401947 */ /* 0x000fea0003800000 */
[----:B------:R-:W-:-:S05]  /*ac00*/  IMAD.WIDE.U32 R8, R17, 0x4, R12 ;  /* 0x0000000411087825 */ /* 0x000fca00078e000c */
[----:B------:R0:W5:Y:S01]  /*ac10*/  LDG.E R10, desc[UR36][R8.64] ;  /* 0x00000024080a7981 */ /* 0x000162000c1e1900 */
[----:B------:R-:W-:-:S05]  /*ac20*/  IMAD.IADD R21, R17, 0x1, R4 ;  /* 0x0000000111157824 */ /* 0x000fca00078e0204 */
[----:B------:R-:W-:-:S13]  /*ac30*/  ISETP.GE.U32.AND P0, PT, R21, R2, PT ;  /* 0x000000021500720c */ /* 0x000fda0003f06070 */
[----:B0-----:R-:W-:Y:S05]  /*ac40*/  @P0 BRA `(.L_x_2906) ;  /* 0x00000000002c0947 */ /* 0x001fea0003800000 */
[----:B------:R-:W-:-:S05]  /*ac50*/  IMAD.WIDE.U32 R8, R21, 0x4, R12 ;  /* 0x0000000415087825 */ /* 0x000fca00078e000c */
[----:B------:R0:W5:Y:S01]  /*ac60*/  LDG.E R11, desc[UR36][R8.64] ;  /* 0x00000024080b7981 */ /* 0x000162000c1e1900 */
[----:B------:R-:W-:-:S04]  /*ac70*/  IADD3 R21, R21, R4, RZ ;  /* 0x0000000415157210 */ /* 0x000fc80007ffe0ff */
[----:B------:R-:W-:-:S13]  /*ac80*/  ISETP.GE.U32.AND P0, PT, R21, R2, PT ;  /* 0x000000021500720c */ /* 0x000fda0003f06070 */
[----:B0-----:R-:W-:Y:S05]  /*ac90*/  @P0 BRA `(.L_x_2906) ;  /* 0x0000000000180947 */ /* 0x001fea0003800000 */
[C---:B------:R-:W-:Y:S01]  /*aca0*/  IADD3 R23, R21.reuse, R4, RZ ;  /* 0x0000000415177210 */ /* 0x040fe20007ffe0ff */
[----:B------:R-:W-:-:S03]  /*acb0*/  IMAD.WIDE.U32 R8, R21, 0x4, R12 ;  /* 0x0000000415087825 */ /* 0x000fc600078e000c */
[C---:B------:R-:W-:Y:S02]  /*acc0*/  ISETP.GE.U32.AND P0, PT, R23.reuse, R2, PT ;  /* 0x000000021700720c */ /* 0x040fe40003f06070 */
[----:B------:R0:W5:Y:S11]  /*acd0*/  LDG.E R18, desc[UR36][R8.64] ;  /* 0x0000002408127981 */ /* 0x000176000c1e1900 */
[----:B------:R-:W-:-:S05]  /*ace0*/  @!P0 IMAD.WIDE.U32 R12, R23, 0x4, R12 ;  /* 0x00000004170c8825 */ /* 0x000fca00078e000c */
[----:B------:R0:W5:Y:S02]  /*acf0*/  @!P0 LDG.E R19, desc[UR36][R12.64] ;  /* 0x000000240c138981 */ /* 0x000164000c1e1900 */
.L_x_2906:
[----:B------:R-:W-:Y:S05]  /*ad00*/  BSYNC B1 ;  /* 0x0000000000017941 */ /* 0x000fea0003800000 */
.L_x_2905:
[----:B------:R-:W-:Y:S04]  /*ad10*/  BSSY B1, `(.L_x_2907) ;  /* 0x000000d000017945 */ /* 0x000fe80003800000 */
[----:B------:R-:W-:Y:S05]  /*ad20*/  @P1 BRA `(.L_x_2908) ;  /* 0x00000000002c1947 */ /* 0x000fea0003800000 */
[----:B0-----:R-:W-:Y:S02]  /*ad30*/  IMAD.IADD R9, R17, 0x1, R4 ;  /* 0x0000000111097824 */ /* 0x001fe400078e0204 */
        /* <DEDUP_REMOVED lines=10> */
.L_x_2908:
[----:B------:R-:W-:Y:S05]  /*ade0*/  BSYNC B1 ;  /* 0x0000000000017941 */ /* 0x000fea0003800000 */
.L_x_2907:
[----:B------:R-:W-:-:S04]  /*adf0*/  FMUL.FTZ R6, R5, R6 ;  /* 0x0000000605067220 */ /* 0x000fc80000410000 */
[----:B------:R-:W-:-:S04]  /*ae00*/  FMUL.FTZ R7, R6, R7 ;  /* 0x0000000706077220 */ /* 0x000fc80000410000 */
[----:B------:R-:W-:-:S07]  /*ae10*/  FMUL.FTZ R16, R7, R16 ;  /* 0x0000001007107220 */ /* 0x000fce0000410000 */
.L_x_2861:
[----:B------:R-:W-:Y:S05]  /*ae20*/  BSYNC B0 ;  /* 0x0000000000007941 */ /* 0x000fea0003800000 */
.L_x_2860:
        /* <DEDUP_REMOVED lines=13> */
[----:B------:R2:W-:Y:S10]  /*af00*/  STS [R5], R16 ;  /* 0x0000001005007388 */ /* 0x0005f40000000800 */
[----:B--2---:R-:W-:Y:S05]  /*af10*/  @!P0 BRA `(.L_x_2909) ;  /* 0x0000000000348947 */ /* 0x004fea0003800000 */
[----:B------:R-:W-:-:S07]  /*af20*/  IMAD.U32 R2, RZ, RZ, UR5 ;  /* 0x00000005ff027e24 */ /* 0x000fce000f8e00ff */
.L_x_2910:
[----:B------:R-:W-:Y:S01]  /*af30*/  IADD3 R7, R3, R2, RZ ;  /* 0x0000000203077210 */ /* 0x000fe20007ffe0ff */
[----:B------:R-:W-:Y:S03]  /*af40*/  BAR.SYNC.DEFER_BLOCKING 0x0 ;  /* 0x0000000000007b1d */ /* 0x000fe60000010000 */
[----:B------:R-:W-:-:S04]  /*af50*/  ISETP.GE.U32.AND P0, PT, R7, UR7, PT ;  /* 0x0000000707007c0c */ /* 0x000fc8000bf06070 */
[----:B------:R-:W-:-:S13]  /*af60*/  ISETP.GE.U32.OR P0, PT, R3, R2, P0 ;  /* 0x000000020300720c */ /* 0x000fda0000706470 */
[----:B------:R-:W-:-:S05]  /*af70*/  @!P0 IMAD R4, R7, UR6, R0 ;  /* 0x0000000607048c24 */ /* 0x000fca000f8e0200 */
[----:B------:R-:W-:-:S05]  /*af80*/  @!P0 LEA R4, R4, UR4, 0x2 ;  /* 0x0000000404048c11 */ /* 0x000fca000f8e10ff */
[----:B------:R-:W2:Y:S02]  /*af90*/  @!P0 LDS R7, [R4] ;  /* 0x0000000004078984 */ /* 0x000ea40000000800 */
[----:B--2---:R-:W-:-:S05]  /*afa0*/  @!P0 FMUL.FTZ R16, R16, R7 ;  /* 0x0000000710108220 */ /* 0x004fca0000410000 */
[----:B------:R2:W-:Y:S01]  /*afb0*/  @!P0 STS [R5], R16 ;  /* 0x0000001005008388 */ /* 0x0005e20000000800 */
[----:B------:R-:W-:Y:S02]  /*afc0*/  ISETP.GT.AND P0, PT, R2, 0x1, PT ;  /* 0x000000010200780c */ /* 0x000fe40003f04270 */
[----:B------:R-:W-:-:S11]  /*afd0*/  SHF.R.S32.HI R2, RZ, 0x1, R2 ;  /* 0x00000001ff027819 */ /* 0x000fd60000011402 */
[----:B--2---:R-:W-:Y:S05]  /*afe0*/  @P0 BRA `(.L_x_2910) ;  /* 0xfffffffc00d00947 */ /* 0x004fea000383ffff */
.L_x_2909:
[----:B------:R-:W-:Y:S02]  /*aff0*/  ULDC UR4, c[0x0][0x230] ;  /* 0x00008c0000047ab9 */ /* 0x000fe40000000800 */
[----:B------:R-:W-:-:S13]  /*b000*/  ISETP.NE.AND P0, PT, RZ, UR4, PT ;  /* 0x00000004ff007c0c */ /* 0x000fda000bf05270 */
[----:B------:R-:W-:Y:S05]  /*b010*/  @!P0 BRA `(.L_x_2911) ;  /* 0x0000000000948947 */ /* 0x000fea0003800000 */
[----:B0-----:R-:W0:Y:S02]  /*b020*/  LDC R9, c[0x0][RZ] ;  /* 0x00000000ff097b82 */ /* 0x001e240000000800 */
[----:B0-----:R-:W-:Y:S02]  /*b030*/  ISETP.GT.AND P0, PT, R9, 0x20, PT ;  /* 0x000000200900780c */ /* 0x001fe40003f04270 */
[----:B------:R-:W-:-:S11]  /*b040*/  MOV R2, R9 ;  /* 0x0000000900027202 */ /* 0x000fd60000000f00 */
[----:B------:R-:W-:Y:S05]  /*b050*/  @!P0 BRA `(.L_x_2912) ;  /* 0x0000000000608947 */ /* 0x000fea0003800000 */
[----:B------:R-:W0:Y:S01]  /*b060*/  S2UR UR5, SR_CgaCtaId ;  /* 0x00000000000579c3 */ /* 0x000e220000008800 */
[----:B------:R-:W-:Y:S01]  /*b070*/  UMOV UR4, 0x400 ;  /* 0x0000040000047882 */ /* 0x000fe20000000000 */
[----:B------:R-:W-:Y:S01]  /*b080*/  IMAD R2, R3, R9, R0 ;  /* 0x0000000903027224 */ /* 0x000fe200078e0200 */
[----:B------:R-:W-:-:S04]  /*b090*/  UIADD3 UR4, UR4, 0x10, URZ ;  /* 0x0000001004047890 */ /* 0x000fc8000fffe03f */
[----:B0-----:R-:W-:-:S06]  /*b0a0*/  ULEA UR4, UR5, UR4, 0x18 ;  /* 0x0000000405047291 */ /* 0x001fcc000f8ec03f */
[----:B------:R-:W-:Y:S02]  /*b0b0*/  LEA R5, R2, UR4, 0x2 ;  /* 0x0000000402057c11 */ /* 0x000fe4000f8e10ff */
[----:B------:R-:W-:-:S03]  /*b0c0*/  LEA.HI R2, R9, R9, RZ, 0x1 ;  /* 0x0000000909027211 */ /* 0x000fc600078f08ff */
[----:B------:R0:W-:Y:S01]  /*b0d0*/  STS [R5], R16 ;  /* 0x0000001005007388 */ /* 0x0001e20000000800 */
[----:B------:R-:W-:Y:S01]  /*b0e0*/  SHF.R.S32.HI R4, RZ, 0x1, R2 ;  /* 0x00000001ff047819 */ /* 0x000fe20000011402 */
[----:B------:R-:W-:-:S03]  /*b0f0*/  IMAD.MOV.U32 R2, RZ, RZ, 0x20 ;  /* 0x00000020ff027424 */ /* 0x000fc600078e00ff */
[----:B------:R-:W-:-:S13]  /*b100*/  ISETP.GE.AND P0, PT, R4, 0x20, PT ;  /* 0x000000200400780c */ /* 0x000fda0003f06270 */
[----:B0-----:R-:W-:Y:S05]  /*b110*/  @!P0 BRA `(.L_x_2912) ;  /* 0x0000000000308947 */ /* 0x001fea0003800000 */
.L_x_2913:
[----:B------:R-:W-:Y:S01]  /*b120*/  IADD3 R2, R0, R4, RZ ;  /* 0x0000000400027210 */ /* 0x000fe20007ffe0ff */
[----:B------:R-:W-:Y:S03]  /*b130*/  BAR.SYNC.DEFER_BLOCKING 0x0 ;  /* 0x0000000000007b1d */ /* 0x000fe60000010000 */
[----:B------:R-:W-:-:S04]  /*b140*/  ISETP.GE.U32.AND P0, PT, R2, R9, PT ;  /* 0x000000090200720c */ /* 0x000fc80003f06070 */
[----:B------:R-:W-:-:S13]  /*b150*/  ISETP.GE.U32.OR P0, PT, R0, R4, P0 ;  /* 0x000000040000720c */ /* 0x000fda0000706470 */
[----:B------:R-:W-:Y:S02]  /*b160*/  @!P0 LEA R2, R4, R5, 0x2 ;  /* 0x0000000504028211 */ /* 0x000fe400078e10ff */
[----:B------:R-:W-:-:S03]  /*b170*/  SHF.R.S32.HI R4, RZ, 0x1, R4 ;  /* 0x00000001ff047819 */ /* 0x000fc60000011404 */
[----:B------:R-:W0:Y:S02]  /*b180*/  @!P0 LDS R7, [R2] ;  /* 0x0000000002078984 */ /* 0x000e240000000800 */
[----:B0-----:R-:W-:-:S05]  /*b190*/  @!P0 FMUL.FTZ R16, R16, R7 ;  /* 0x0000000710108220 */ /* 0x001fca0000410000 */
[----:B------:R0:W-:Y:S01]  /*b1a0*/  @!P0 STS [R5], R16 ;  /* 0x0000001005008388 */ /* 0x0001e20000000800 */
[----:B------:R-:W-:-:S13]  /*b1b0*/  ISETP.GE.AND P0, PT, R4, 0x20, PT ;  /* 0x000000200400780c */ /* 0x000fda0003f06270 */
[----:B0-----:R-:W-:Y:S05]  /*b1c0*/  @P0 BRA `(.L_x_2913) ;  /* 0xfffffffc00d40947 */ /* 0x001fea000383ffff */
[----:B------:R-:W-:-:S07]  /*b1d0*/  IMAD.MOV.U32 R2, RZ, RZ, 0x20 ;  /* 0x00000020ff027424 */ /* 0x000fce00078e00ff */
.L_x_2912:
[----:B------:R-:W-:Y:S01]  /*b1e0*/  BAR.SYNC.DEFER_BLOCKING 0x0 ;  /* 0x0000000000007b1d */ /* 0x000fe20000010000 */
[----:B------:R-:W-:-:S13]  /*b1f0*/  ISETP.GE.AND P0, PT, R2, 0x2, PT ;  /* 0x000000020200780c */ /* 0x000fda0003f06270 */
[----:B------:R-:W-:Y:S05]  /*b200*/  @!P0 BRA `(.L_x_2911) ;  /* 0x0000000000188947 */ /* 0x000fea0003800000 */
[----:B------:R-:W-:-:S11]  /*b210*/  HFMA2.MMA R5, -RZ, RZ, 0, 5.9604644775390625e-08 ;  /* 0x00000001ff057435 */ /* 0x000fd600000001ff */
.L_x_2914:
[----:B------:R0:W2:Y:S02]  /*b220*/  SHFL.DOWN PT, R7, R16, R5, 0x1f ;  /* 0x08001f0510077589 */ /* 0x0000a400000e0000 */
[----:B0-----:R-:W-:-:S04]  /*b230*/  SHF.L.U32 R5, R5, 0x1, RZ ;  /* 0x0000000105057819 */ /* 0x001fc800000006ff */
[----:B------:R-:W-:Y:S01]  /*b240*/  ISETP.GE.AND P0, PT, R5, R2, PT ;  /* 0x000000020500720c */ /* 0x000fe20003f06270 */
[----:B--2---:R-:W-:-:S12]  /*b250*/  FMUL.FTZ R16, R7, R16 ;  /* 0x0000001007107220 */ /* 0x004fd80000410000 */
[----:B------:R-:W-:Y:S05]  /*b260*/  @!P0 BRA `(.L_x_2914) ;  /* 0xfffffffc00ec8947 */ /* 0x000fea000383ffff */
.L_x_2911:
[----:B01----:R-:W0:Y:S01]  /*b270*/  LDC R13, c[0x0][0x3ec] ;  /* 0x0000fb00ff0d7b82 */ /* 0x003e220000000800 */
[----:B------:R-:W-:Y:S01]  /*b280*/  IMAD.MOV.U32 R17, RZ, RZ, RZ ;  /* 0x000000ffff117224 */ /* 0x000fe200078e00ff */
[----:B0-----:R-:W-:-:S13]  /*b290*/  ISETP.NE.AND P1, PT, R13, RZ, PT ;  /* 0x000000ff0d00720c */ /* 0x001fda0003f25270 */
[----:B------:R-:W-:Y:S05]  /*b2a0*/  @!P1 BRA `(.L_x_2915) ;  /* 0x0000001000449947 */ /* 0x000fea0003800000 */
        /* <DEDUP_REMOVED lines=273> */
.L_x_2915:
        /* <DEDUP_REMOVED lines=15> */
[----:B------:R-:W-:Y:S01]  /*c4b0*/  ULDC UR6, c[0x0][0x23c] ;  /* 0x00008f0000067ab9 */ /* 0x000fe20000000800 */
[----:B------:R-:W-:Y:S01]  /*c4c0*/  MOV R17, RZ ;  /* 0x000000ff00117202 */ /* 0x000fe20000000f00 */
[----:B------:R-:W-:Y:S01]  /*c4d0*/  IMAD R6, R0, UR6, RZ ;  /* 0x0000000600067c24 */ /* 0x000fe2000f8e02ff */
[----:B------:R-:W-:-:S03]  /*c4e0*/  ULDC UR6, c[0x0][0x240] ;  /* 0x0000900000067ab9 */ /* 0x000fc60000000800 */
[----:B------:R-:W-:Y:S01]  /*c4f0*/  IMAD R7, R3, UR6, R6 ;  /* 0x0000000603077c24 */ /* 0x000fe2000f8e0206 */
[----:B------:R-:W-:-:S03]  /*c500*/  ULDC UR6, c[0x0][0x228] ;  /* 0x00008a0000067ab9 */ /* 0x000fc60000000800 */
[----:B0-----:R-:W-:Y:S01]  /*c510*/  IMAD R7, R2, UR6, R7 ;  /* 0x0000000602077c24 */ /* 0x001fe2000f8e0207 */
        /* <DEDUP_REMOVED lines=8> */
[----:B-----5:R-:W-:-:S04]  /*c5a0*/  IMAD.MOV R11, RZ, RZ, -R9 ;  /* 0x000000ffff0b7224 */ /* 0x020fc800078e0a09 */
        /* <DEDUP_REMOVED lines=265> */
.L_x_2917:
        /* <DEDUP_REMOVED lines=17> */
.L_x_2919:
[----:B0-----:R-:W-:Y:S05]  /*d750*/  BSYNC B0 ;  /* 0x0000000000007941 */ /* 0x001fea0003800000 */
.L_x_2918:
        /* <DEDUP_REMOVED lines=8> */
[----:B------:R-:W1:Y:S01]  /*d7e0*/  LDC.64 R8, c[0x0][0x608] ;  /* 0x00018200ff087b82 */ /* 0x000e620000000a00 */
[----:B0-----:R-:W-:Y:S01]  /*d7f0*/  IMAD R11, R2, R11, UR4 ;  /* 0x00000004020b7e24 */ /* 0x001fe2000f8e020b */
[----:B------:R-:W-:-:S03]  /*d800*/  ULDC UR4, c[0x0][0x0] ;  /* 0x0000000000047ab9 */ /* 0x000fc60000000800 */
[----:B------:R-:W-:-:S04]  /*d810*/  @!P2 IMAD R11, R11, UR4, R0 ;  /* 0x000000040b0bac24 */ /* 0x000fc8000f8e0200 */
[----:B-1----:R-:W-:-:S05]  /*d820*/  IMAD.WIDE.U32 R8, R11, 0x4, R8 ;  /* 0x000000040b087825 */ /* 0x002fca00078e0008 */
[----:B------:R0:W-:Y:S02]  /*d830*/  STG.E desc[UR36][R8.64], R16 ;  /* 0x0000001008007986 */ /* 0x0001e4000c101924 */
.L_x_2921:
[----:B------:R-:W-:Y:S05]  /*d840*/  BSYNC B0 ;  /* 0x0000000000007941 */ /* 0x000fea0003800000 */
.L_x_2920:
        /* <DEDUP_REMOVED lines=14> */
[----:B-----5:R-:W1:Y:S01]  /*d930*/  S2R R10, SR_LANEID ;  /* 0x00000000000a7919 */ /* 0x020e620000000000 */
        /* <DEDUP_REMOVED lines=20> */
.L_x_2923:
[----:B------:R-:W-:Y:S05]  /*da80*/  BSYNC B0 ;  /* 0x0000000000007941 */ /* 0x000fea0003800000 */
.L_x_2922:
        /* <DEDUP_REMOVED lines=15> */
[----:B------:R-:W-:Y:S01]  /*db80*/  ULDC UR4, c[0x0][0x214] ;  /* 0x0000850000047ab9 */ /* 0x000fe20000000800 */
        /* <DEDUP_REMOVED lines=13> */
[----:B------:R-:W1:Y:S01]  /*dc60*/  LDC.64 R8, c[0x0][0x608] ;  /* 0x00018200ff087b82 */ /* 0x000e620000000a00 */
[----:B0-----:R-:W-:-:S07]  /*dc70*/  IMAD R14, R14, UR4, RZ ;  /* 0x000000040e0e7c24 */ /* 0x001fce000f8e02ff */
.L_x_2928:
[----:B------:R-:W-:-:S04]  /*dc80*/  IMAD.IADD R11, R2, 0x1, R13 ;  /* 0x00000001020b7824 */ /* 0x000fc800078e020d */
[----:B-1----:R-:W-:-:S06]  /*dc90*/  IMAD.WIDE.U32 R10, R11, 0x4, R8 ;  /* 0x000000040b0a7825 */ /* 0x002fcc00078e0008 */
[----:B------:R-:W2:Y:S01]  /*dca0*/  LDG.E R11, desc[UR36][R10.64] ;  /* 0x000000240a0b7981 */ /* 0x000ea2000c1e1900 */
[----:B------:R-:W-:-:S04]  /*dcb0*/  IADD3 R13, R14, R13, RZ ;  /* 0x0000000d0e0d7210 */ /* 0x000fc80007ffe0ff */
[----:B------:R-:W-:Y:S01]  /*dcc0*/  ISETP.GE.U32.AND P0, PT, R13, UR6, PT ;  /* 0x000000060d007c0c */ /* 0x000fe2000bf06070 */
[----:B--2---:R-:W-:-:S12]  /*dcd0*/  FMUL.FTZ R16, R11, R16 ;  /* 0x000000100b107220 */ /* 0x004fd80000410000 */
[----:B------:R-:W-:Y:S05]  /*dce0*/  @!P0 BRA `(.L_x_2928) ;  /* 0xfffffffc00e48947 */ /* 0x000fea000383ffff */
[----:B------:R-:W-:Y:S05]  /*dcf0*/  BSYNC B1 ;  /* 0x0000000000017941 */ /* 0x000fea0003800000 */
.L_x_2927:
[----:B------:R-:W-:Y:S05]  /*dd00*/  BRA `(.L_x_2926) ;  /* 0x0000000000447947 */ /* 0x000fea0003800000 */
.L_x_2925:
[----:B------:R-:W-:Y:S02]  /*dd10*/  ULDC UR5, c[0x0][0x22c] ;  /* 0x00008b0000057ab9 */ /* 0x000fe40000000800 */
[----:B------:R-:W-:-:S13]  /*dd20*/  ISETP.GE.U32.AND P0, PT, R3, UR5, PT ;  /* 0x0000000503007c0c */ /* 0x000fda000bf06070 */
[----:B------:R-:W-:Y:S05]  /*dd30*/  @P0 BRA `(.L_x_2926) ;  /* 0x0000000000380947 */ /* 0x000fea0003800000 */
[----:B------:R-:W-:Y:S01]  /*dd40*/  ULDC UR4, c[0x0][0x10] ;  /* 0x0000040000047ab9 */ /* 0x000fe20000000800 */
[----:B------:R-:W0:Y:S01]  /*dd50*/  LDC R14, c[0x0][RZ] ;  /* 0x00000000ff0e7b82 */ /* 0x000e220000000800 */
[----:B------:R-:W-:Y:S01]  /*dd60*/  MOV R13, R3 ;  /* 0x00000003000d7202 */ /* 0x000fe20000000f00 */
[----:B------:R-:W-:-:S06]  /*dd70*/  IMAD R2, R2, UR4, RZ ;  /* 0x0000000402027c24 */ /* 0x000fcc000f8e02ff */
[----:B------:R-:W1:Y:S08]  /*dd80*/  LDC.64 R8, c[0x0][0x608] ;  /* 0x00018200ff087b82 */ /* 0x000e700000000a00 */
[----:B-----5:R-:W2:Y:S02]  /*dd90*/  LDC R18, c[0x0][0x4] ;  /* 0x00000100ff127b82 */ /* 0x020ea40000000800 */
.L_x_2929:
[----:B------:R-:W-:-:S04]  /*dda0*/  IMAD.IADD R11, R2, 0x1, R13 ;  /* 0x00000001020b7824 */ /* 0x000fc800078e020d */
[----:B0-----:R-:W-:-:S04]  /*ddb0*/  IMAD R11, R11, R14, R0 ;  /* 0x0000000e0b0b7224 */ /* 0x001fc800078e0200 */
[----:B-1----:R-:W-:-:S06]  /*ddc0*/  IMAD.WIDE.U32 R10, R11, 0x4, R8 ;  /* 0x000000040b0a7825 */ /* 0x002fcc00078e0008 */
[----:B------:R-:W3:Y:S01]  /*ddd0*/  LDG.E R11, desc[UR36][R10.64] ;  /* 0x000000240a0b7981 */ /* 0x000ee2000c1e1900 */
[----:B--2---:R-:W-:-:S04]  /*dde0*/  IADD3 R13, R18, R13, RZ ;  /* 0x0000000d120d7210 */ /* 0x004fc80007ffe0ff */
[----:B------:R-:W-:Y:S01]  /*ddf0*/  ISETP.GE.U32.AND P0, PT, R13, UR5, PT ;  /* 0x000000050d007c0c */ /* 0x000fe2000bf06070 */
[----:B---3--:R-:W-:-:S12]  /*de00*/  FMUL.FTZ R16, R11, R16 ;  /* 0x000000100b107220 */ /* 0x008fd80000410000 */
[----:B------:R-:W-:Y:S05]  /*de10*/  @!P0 BRA `(.L_x_2929) ;  /* 0xfffffffc00e08947 */ /* 0x000fea000383ffff */
.L_x_2926:
[----:B------:R-:W-:Y:S05]  /*de20*/  BSYNC B0 ;  /* 0x0000000000007941 */ /* 0x000fea0003800000 */
.L_x_2924:
        /* <DEDUP_REMOVED lines=8> */
[----:B0-----:R-:W-:-:S05]  /*deb0*/  IMAD R2, R3, R13, R0 ;  /* 0x0000000d03027224 */ /* 0x001fca00078e0200 */
[----:B------:R-:W-:-:S05]  /*dec0*/  LEA R9, R2, UR7, 0x2 ;  /* 0x0000000702097c11 */ /* 0x000fca000f8e10ff */
[----:B------:R0:W-:Y:S02]  /*ded0*/  STS [R9], R16 ;  /* 0x0000001009007388 */ /* 0x0001e40000000800 */
[----:B------:R-:W-:Y:S05]  /*dee0*/  @!P0 BRA `(.L_x_2930) ;  /* 0x0000000000348947 */ /* 0x000fea0003800000 */
[----:B------:R-:W-:-:S07]  /*def0*/  MOV R2, UR4 ;  /* 0x0000000400027c02 */ /* 0x000fce0008000f00 */
.L_x_2931:
[----:B------:R-:W-:Y:S01]  /*df00*/  IMAD.IADD R8, R3, 0x1, R2 ;  /* 0x0000000103087824 */ /* 0x000fe200078e0202 */
[----:B------:R-:W-:Y:S04]  /*df10*/  BAR.SYNC.DEFER_BLOCKING 0x0 ;  /* 0x0000000000007b1d */ /* 0x000fe80000010000 */
[----:B------:R-:W-:-:S04]  /*df20*/  ISETP.GE.U32.AND P0, PT, R8, UR5, PT ;  /* 0x0000000508007c0c */ /* 0x000fc8000bf06070 */
[----:B------:R-:W-:-:S13]  /*df30*/  ISETP.GE.U32.OR P0, PT, R3, R2, P0 ;  /* 0x000000020300720c */ /* 0x000fda0000706470 */
[----:B------:R-:W-:-:S05]  /*df40*/  @!P0 IMAD R8, R8, R13, R0 ;  /* 0x0000000d08088224 */ /* 0x000fca00078e0200 */
[----:B------:R-:W-:-:S05]  /*df50*/  @!P0 LEA R8, R8, UR7, 0x2 ;  /* 0x0000000708088c11 */ /* 0x000fca000f8e10ff */
[----:B-----5:R-:W0:Y:S02]  /*df60*/  @!P0 LDS R11, [R8] ;  /* 0x00000000080b8984 */ /* 0x020e240000000800 */
[----:B0-----:R-:W-:-:S05]  /*df70*/  @!P0 FMUL.FTZ R16, R16, R11 ;  /* 0x0000000b10108220 */ /* 0x001fca0000410000 */
[----:B------:R1:W-:Y:S01]  /*df80*/  @!P0 STS [R9], R16 ;  /* 0x0000001009008388 */ /* 0x0003e20000000800 */
[----:B------:R-:W-:Y:S02]  /*df90*/  ISETP.GT.AND P0, PT, R2, 0x1, PT ;  /* 0x000000010200780c */ /* 0x000fe40003f04270 */
[----:B------:R-:W-:-:S11]  /*dfa0*/  SHF.R.S32.HI R2, RZ, 0x1, R2 ;  /* 0x00000001ff027819 */ /* 0x000fd60000011402 */
[----:B-1----:R-:W-:Y:S05]  /*dfb0*/  @P0 BRA `(.L_x_2931) ;  /* 0xfffffffc00d00947 */ /* 0x002fea000383ffff */
.L_x_2930:
[----:B------:R-:W-:Y:S05]  /*dfc0*/  @!P2 BRA `(.L_x_2932) ;  /* 0x000000000078a947 */ /* 0x000fea0003800000 */
[----:B------:R-:W-:Y:S02]  /*dfd0*/  ISETP.GT.AND P0, PT, R13, 0x20, PT ;  /* 0x000000200d00780c */ /* 0x000fe40003f04270 */
[----:B------:R-:W-:-:S11]  /*dfe0*/  MOV R2, R13 ;  /* 0x0000000d00027202 */ /* 0x000fd60000000f00 */
[----:B------:R-:W-:Y:S05]  /*dff0*/  @!P0 BRA `(.L_x_2933) ;  /* 0x0000000000488947 */ /* 0x000fea0003800000 */
[----:B------:R-:W-:Y:S01]  /*e000*/  LEA.HI R2, R13, R13, RZ, 0x1 ;  /* 0x0000000d0d027211 */ /* 0x000fe200078f08ff */
[----:B------:R1:W-:Y:S03]  /*e010*/  STS [R9], R16 ;  /* 0x0000001009007388 */ /* 0x0003e60000000800 */
[----:B------:R-:W-:Y:S01]  /*e020*/  SHF.R.S32.HI R3, RZ, 0x1, R2 ;  /* 0x00000001ff037819 */ /* 0x000fe20000011402 */
[----:B------:R-:W-:-:S03]  /*e030*/  HFMA2.MMA R2, -RZ, RZ, 0, 1.9073486328125e-06 ;  /* 0x00000020ff027435 */ /* 0x000fc600000001ff */
[----:B------:R-:W-:-:S13]  /*e040*/  ISETP.GE.AND P0, PT, R3, 0x20, PT ;  /* 0x000000200300780c */ /* 0x000fda0003f06270 */
[----:B-1----:R-:W-:Y:S05]  /*e050*/  @!P0 BRA `(.L_x_2933) ;  /* 0x0000000000308947 */ /* 0x002fea0003800000 */
.L_x_2934:
[----:B------:R-:W-:Y:S01]  /*e060*/  IMAD.IADD R2, R0, 0x1, R3 ;  /* 0x0000000100027824 */ /* 0x000fe200078e0203 */
[----:B------:R-:W-:Y:S04]  /*e070*/  BAR.SYNC.DEFER_BLOCKING 0x0 ;  /* 0x0000000000007b1d */ /* 0x000fe80000010000 */
[----:B------:R-:W-:-:S04]  /*e080*/  ISETP.GE.U32.AND P0, PT, R2, R13, PT ;  /* 0x0000000d0200720c */ /* 0x000fc80003f06070 */
[----:B------:R-:W-:-:S13]  /*e090*/  ISETP.GE.U32.OR P0, PT, R0, R3, P0 ;  /* 0x000000030000720c */ /* 0x000fda0000706470 */
[----:B------:R-:W-:Y:S02]  /*e0a0*/  @!P0 LEA R2, R3, R9, 0x2 ;  /* 0x0000000903028211 */ /* 0x000fe400078e10ff */
[----:B------:R-:W-:-:S03]  /*e0b0*/  SHF.R.S32.HI R3, RZ, 0x1, R3 ;  /* 0x00000001ff037819 */ /* 0x000fc60000011403 */
[----:B-----5:R-:W0:Y:S02]  /*e0c0*/  @!P0 LDS R11, [R2] ;  /* 0x00000000020b8984 */ /* 0x020e240000000800 */
[----:B0-----:R-:W-:-:S05]  /*e0d0*/  @!P0 FMUL.FTZ R16, R16, R11 ;  /* 0x0000000b10108220 */ /* 0x001fca0000410000 */
[----:B------:R1:W-:Y:S01]  /*e0e0*/  @!P0 STS [R9], R16 ;  /* 0x0000001009008388 */ /* 0x0003e20000000800 */
[----:B------:R-:W-:-:S13]  /*e0f0*/  ISETP.GE.AND P0, PT, R3, 0x20, PT ;  /* 0x000000200300780c */ /* 0x000fda0003f06270 */
[----:B-1----:R-:W-:Y:S05]  /*e100*/  @P0 BRA `(.L_x_2934) ;  /* 0xfffffffc00d40947 */ /* 0x002fea000383ffff */
[----:B------:R-:W-:-:S07]  /*e110*/  MOV R2, 0x20 ;  /* 0x0000002000027802 */ /* 0x000fce0000000f00 */
.L_x_2933:
[----:B------:R-:W-:Y:S01]  /*e120*/  BAR.SYNC.DEFER_BLOCKING 0x0 ;  /* 0x0000000000007b1d */ /* 0x000fe20000010000 */
[----:B------:R-:W-:-:S13]  /*e130*/  ISETP.GE.AND P0, PT, R2, 0x2, PT ;  /* 0x000000020200780c */ /* 0x000fda0003f06270 */
[----:B------:R-:W-:Y:S05]  /*e140*/  @!P0 BRA `(.L_x_2932) ;  /* 0x0000000000188947 */ /* 0x000fea0003800000 */
[----:B------:R-:W-:-:S07]  /*e150*/  IMAD.MOV.U32 R3, RZ, RZ, 0x1 ;  /* 0x00000001ff037424 */ /* 0x000fce00078e00ff */
.L_x_2935:
[----:B0-----:R0:W1:Y:S02]  /*e160*/  SHFL.DOWN PT, R9, R16, R3, 0x1f ;  /* 0x08001f0310097589 */ /* 0x00106400000e0000 */
[----:B0-----:R-:W-:-:S04]  /*e170*/  SHF.L.U32 R3, R3, 0x1, RZ ;  /* 0x0000000103037819 */ /* 0x001fc800000006ff */
[----:B------:R-:W-:Y:S01]  /*e180*/  ISETP.GE.AND P0, PT, R3, R2, PT ;  /* 0x000000020300720c */ /* 0x000fe20003f06270 */
[----:B-1----:R-:W-:-:S12]  /*e190*/  FMUL.FTZ R16, R9, R16 ;  /* 0x0000001009107220 */ /* 0x002fd80000410000 */
[----:B------:R-:W-:Y:S05]  /*e1a0*/  @!P0 BRA `(.L_x_2935) ;  /* 0xfffffffc00ec8947 */ /* 0x000fea000383ffff */
.L_x_2932:
        /* <DEDUP_REMOVED lines=9> */
[----:B------:R-:W0:Y:S02]  /*e240*/  LDG.E R3, desc[UR36][R4.64] ;  /* 0x0000002404037981 */ /* 0x000e24000c1e1900 */
[----:B0-----:R-:W-:-:S07]  /*e250*/  FMUL.FTZ R16, R16, R3 ;  /* 0x0000000310107220 */ /* 0x001fce0000410000 */
.L_x_2937:
        /* <DEDUP_REMOVED lines=8> */
[----:B------:R-:W-:Y:S01]  /*e2e0*/  IMAD.U32 R5, RZ, RZ, UR5 ;  /* 0x00000005ff057e24 */ /* 0x000fe2000f8e00ff */
[----:B------:R-:W-:Y:S01]  /*e2f0*/  ULDC.64 UR4, c[0x4][0x640] ;  /* 0x0101900000047ab9 */ /* 0x000fe20000000a00 */
[----:B------:R-:W1:Y:S01]  /*e300*/  LDC.64 R2, c[0x4][R2] ;  /* 0x0100000002027b82 */ /* 0x000e620000000a00 */
        /* <DEDUP_REMOVED lines=9> */
.L_x_2939:
[----:B------:R-:W-:Y:S02]  /*e3a0*/  ULDC.64 UR4, c[0x0][0x5f0] ;  /* 0x00017c0000047ab9 */ /* 0x000fe40000000a00 */
[----:B------:R-:W-:-:S04]  /*e3b0*/  IADD3 R2, P0, R17, UR4, RZ ;  /* 0x0000000411027c10 */ /* 0x000fc8000ff1e0ff */
[----:B------:R-:W-:-:S05]  /*e3c0*/  IADD3.X R3, RZ, UR5, RZ, P0, !PT ;  /* 0x00000005ff037c10 */ /* 0x000fca00087fe4ff */
[----:B------:R-:W-:Y:S01]  /*e3d0*/  STG.E desc[UR36][R2.64], R16 ;  /* 0x0000001002007986 */ /* 0x000fe2000c101924 */
[----:B------:R-:W-:Y:S05]  /*e3e0*/  EXIT ;  /* 0x000000000000794d */ /* 0x000fea0003800000 */
.L_x_2938:
[----:B------:R-:W-:Y:S01]  /*e3f0*/  STG.E desc[UR36][R4.64], R16 ;  /* 0x0000001004007986 */ /* 0x000fe2000c101924 */
[----:B------:R-:W-:Y:S05]  /*e400*/  EXIT ;  /* 0x000000000000794d */ /* 0x000fea0003800000 */
.L_x_2936:
[----:B------:R-:W-:Y:S01]  /*e410*/  ISETP.NE.AND P0, PT, RZ, UR38, PT ;  /* 0x00000026ff007c0c */ /* 0x000fe2000bf05270 */
[----:B------:R-:W-:Y:S02]  /*e420*/  ULDC.U8 UR4, c[0x0][0x621] ;  /* 0x0001884000047ab9 */ /* 0x000fe40000000000 */
[----:B------:R-:W-:-:S10]  /*e430*/  ISETP.NE.AND P1, PT, RZ, UR4, PT ;  /* 0x00000004ff007c0c */ /* 0x000fd4000bf25270 */
[----:B------:R-:W-:Y:S05]  /*e440*/  @!P0 BRA `(.L_x_2940) ;  /* 0x0000000000088947 */ /* 0x000fea0003800000 */
[----:B------:R-:W0:Y:S02]  /*e450*/  LDG.E R3, desc[UR36][R6.64] ;  /* 0x0000002406037981 */ /* 0x000e24000c1e1900 */
[----:B0-----:R-:W-:-:S07]  /*e460*/  FMUL.FTZ R16, R16, R3 ;  /* 0x0000000310107220 */ /* 0x001fce0000410000 */
.L_x_2940:
[----:B------:R-:W-:Y:S05]  /*e470*/  @!P1 BRA `(.L_x_2941) ;  /* 0x0000000000609947 */ /* 0x000fea0003800000 */
[----:B------:R-:W1:Y:S02]  /*e480*/  LDC R0, c[0x0][0x624] ;  /* 0x00018900ff007b82 */ /* 0x000e640000000800 */
[----:B-1----:R-:W-:-:S13]  /*e490*/  ISETP.NE.AND P0, PT, R0, 0x1, PT ;  /* 0x000000010000780c */ /* 0x002fda0003f05270 */
[----:B------:R-:W-:Y:S05]  /*e4a0*/  @!P0 BRA `(.L_x_2942) ;  /* 0x0000000000408947 */ /* 0x000fea0003800000 */
[----:B------:R-:W-:Y:S01]  /*e4b0*/  MOV R2, 0x660 ;  /* 0x0000066000027802 */ /* 0x000fe20000000f00 */
[----:B------:R-:W-:Y:S01]  /*e4c0*/  ULDC.64 UR4, c[0x4][0x650] ;  /* 0x0101940000047ab9 */ /* 0x000fe20000000a00 */
[----:B------:R-:W-:Y:S01]  /*e4d0*/  ULDC.64 UR6, c[0x4][0x3c8] ;  /* 0x0100f20000067ab9 */ /* 0x000fe20000000a00 */
[----:B------:R-:W-:Y:S01]  /*e4e0*/  IMAD.U32 R4, RZ, RZ, UR4 ;  /* 0x00000004ff047e24 */ /* 0x000fe2000f8e00ff */
[----:B------:R-:W-:Y:S01]  /*e4f0*/  MOV R5, UR5 ;  /* 0x0000000500057c02 */ /* 0x000fe20008000f00 */
[----:B------:R-:W-:Y:S01]  /*e500*/  ULDC.64 UR4, c[0x4][0x640] ;  /* 0x0101900000047ab9 */ /* 0x000fe20000000a00 */
[----:B------:R-:W1:Y:S01]  /*e510*/  LDC.64 R2, c[0x4][R2] ;  /* 0x0100000002027b82 */ /* 0x000e620000000a00 */
[----:B------:R-:W-:Y:S01]  /*e520*/  HFMA2.MMA R12, -RZ, RZ, 0, 5.9604644775390625e-08 ;  /* 0x00000001ff0c7435 */ /* 0x000fe200000001ff */
[----:B------:R-:W-:Y:S01]  /*e530*/  MOV R6, UR4 ;  /* 0x0000000400067c02 */ /* 0x000fe20008000f00 */
[----:B------:R-:W-:Y:S01]  /*e540*/  IMAD.U32 R7, RZ, RZ, UR5 ;  /* 0x00000005ff077e24 */ /* 0x000fe2000f8e00ff */
[----:B-----5:R-:W-:Y:S01]  /*e550*/  MOV R10, UR6 ;  /* 0x00000006000a7c02 */ /* 0x020fe20008000f00 */
[----:B------:R-:W-:Y:S01]  /*e560*/  IMAD.MOV.U32 R8, RZ, RZ, 0x2ef ;  /* 0x000002efff087424 */ /* 0x000fe200078e00ff */
[----:B------:R-:W-:-:S02]  /*e570*/  MOV R11, UR7 ;  /* 0x00000007000b7c02 */ /* 0x000fc40008000f00 */
[----:B------:R-:W-:-:S07]  /*e580*/  MOV R13, RZ ;  /* 0x000000ff000d7202 */ /* 0x000fce0000000f00 */
[----:B------:R-:W-:-:S07]  /*e590*/  LEPC R20, `(.L_x_2942) ;  /* 0x000000001014794e */ /* 0x000fce0000000000 */
[----:B01----:R-:W-:Y:S05]  /*e5a0*/  CALL.ABS.NOINC R2 ;  /* 0x0000000002007343 */ /* 0x003fea0003c00000 */
.L_x_2942:
[----:B------:R-:W-:Y:S02]  /*e5b0*/  ULDC.64 UR4, c[0x0][0x5f0] ;  /* 0x00017c0000047ab9 */ /* 0x000fe40000000a00 */
[----:B------:R-:W-:-:S05]  /*e5c0*/  IADD3 R2, P0, R17, UR4, RZ ;  /* 0x0000000411027c10 */ /* 0x000fca000ff1e0ff */
[----:B------:R-:W-:-:S05]  /*e5d0*/  IMAD.X R3, RZ, RZ, UR5, P0 ;  /* 0x00000005ff037e24 */ /* 0x000fca00080e06ff */
[----:B------:R-:W-:Y:S01]  /*e5e0*/  STG.E desc[UR36][R2.64], R16 ;  /* 0x0000001002007986 */ /* 0x000fe2000c101924 */
[----:B------:R-:W-:Y:S05]  /*e5f0*/  EXIT ;  /* 0x000000000000794d */ /* 0x000fea0003800000 */
.L_x_2941:
[----:B------:R-:W-:Y:S01]  /*e600*/  STG.E desc[UR36][R6.64], R16 ;  /* 0x0000001006007986 */ /* 0x000fe2000c101924 */
[----:B------:R-:W-:Y:S05]  /*e610*/  EXIT ;  /* 0x000000000000794d */ /* 0x000fea0003800000 */
.L_x_2916:
        /* <DEDUP_REMOVED lines=19> */
[----:B------:R-:W2:Y:S02]  /*e750*/  LDG.E R3, desc[UR36][R4.64] ;  /* 0x0000002404037981 */ /* 0x000ea4000c1e1900 */
[----:B--2---:R-:W-:-:S07]  /*e760*/  FMUL.FTZ R16, R16, R3 ;  /* 0x0000000310107220 */ /* 0x004fce0000410000 */
.L_x_2944:
        /* <DEDUP_REMOVED lines=19> */
[----:B0-----:R-:W-:Y:S05]  /*e8a0*/  CALL.ABS.NOINC R2 ;  /* 0x0000000002007343 */ /* 0x001fea0003c00000 */
.L_x_2946:
[----:B------:R-:W-:Y:S02]  /*e8b0*/  ULDC.64 UR4, c[0x0][0x5f0] ;  /* 0x00017c0000047ab9 */ /* 0x000fe40000000a00 */
[----:B------:R-:W-:-:S04]  /*e8c0*/  IADD3 R2, P0, R17, UR4, RZ ;  /* 0x0000000411027c10 */ /* 0x000fc8000ff1e0ff */
[----:B------:R-:W-:-:S05]  /*e8d0*/  IADD3.X R3, RZ, UR5, RZ, P0, !PT ;  /* 0x00000005ff037c10 */ /* 0x000fca00087fe4ff */
[----:B------:R-:W-:Y:S01]  /*e8e0*/  STG.E desc[UR36][R2.64], R16 ;  /* 0x0000001002007986 */ /* 0x000fe2000c101924 */
[----:B------:R-:W-:Y:S05]  /*e8f0*/  EXIT ;  /* 0x000000000000794d */ /* 0x000fea0003800000 */
.L_x_2945:
[----:B------:R-:W-:Y:S01]  /*e900*/  STG.E desc[UR36][R4.64], R16 ;  /* 0x0000001004007986 */ /* 0x000fe2000c101924 */
[----:B------:R-:W-:Y:S05]  /*e910*/  EXIT ;  /* 0x000000000000794d */ /* 0x000fea0003800000 */
.L_x_2943:
[----:B------:R-:W-:Y:S01]  /*e920*/  ISETP.NE.AND P0, PT, RZ, UR38, PT ;  /* 0x00000026ff007c0c */ /* 0x000fe2000bf05270 */
[----:B------:R-:W-:Y:S02]  /*e930*/  ULDC.U8 UR4, c[0x0][0x621] ;  /* 0x0001884000047ab9 */ /* 0x000fe40000000000 */
[----:B------:R-:W-:-:S10]  /*e940*/  ISETP.NE.AND P1, PT, RZ, UR4, PT ;  /* 0x00000004ff007c0c */ /* 0x000fd4000bf25270 */
[----:B------:R-:W-:Y:S05]  /*e950*/  @!P0 BRA `(.L_x_2947) ;  /* 0x0000000000088947 */ /* 0x000fea0003800000 */
[----:B------:R-:W2:Y:S02]  /*e960*/  LDG.E R3, desc[UR36][R6.64] ;  /* 0x0000002406037981 */ /* 0x000ea4000c1e1900 */
[----:B--2---:R-:W-:-:S07]  /*e970*/  FMUL.FTZ R16, R16, R3 ;  /* 0x0000000310107220 */ /* 0x004fce0000410000 */
.L_x_2947:
        /* <DEDUP_REMOVED lines=19> */
[----:B0-----:R-:W-:Y:S05]  /*eab0*/  CALL.ABS.NOINC R2 ;  /* 0x0000000002007343 */ /* 0x001fea0003c00000 */
.L_x_2949:
[----:B------:R-:W-:Y:S02]  /*eac0*/  ULDC.64 UR4, c[0x0][0x5f0] ;  /* 0x00017c0000047ab9 */ /* 0x000fe40000000a00 */
[----:B------:R-:W-:-:S04]  /*ead0*/  IADD3 R2, P0, R17, UR4, RZ ;  /* 0x0000000411027c10 */ /* 0x000fc8000ff1e0ff */
[----:B------:R-:W-:-:S05]  /*eae0*/  IADD3.X R3, RZ, UR5, RZ, P0, !PT ;  /* 0x00000005ff037c10 */ /* 0x000fca00087fe4ff */
[----:B------:R-:W-:Y:S01]  /*eaf0*/  STG.E desc[UR36][R2.64], R16 ;  /* 0x0000001002007986 */ /* 0x000fe2000c101924 */
[----:B------:R-:W-:Y:S05]  /*eb00*/  EXIT ;  /* 0x000000000000794d */ /* 0x000fea0003800000 */
.L_x_2948:
[----:B------:R-:W-:Y:S01]  /*eb10*/  STG.E desc[UR36][R6.64], R16 ;  /* 0x0000001006007986 */ /* 0x000fe2000c101924 */
[----:B------:R-:W-:Y:S05]  /*eb20*/  EXIT ;  /* 0x000000000000794d */ /* 0x000fea0003800000 */
.L_x_2950:
        /* <DEDUP_REMOVED lines=13> */
.L_x_8785:


//--------------------- .text._ZN2at6native13reduce_kernelILi256ELi2ENS0_8ReduceOpIfNS0_14func_wrapper_tIfNS0_55_GLOBAL__N__0955718d_22_SparseCsrTensorMath_cu_868dd54514ReductionMulOpIfEEEEjfLi4ELi4EEEEEvT1_ --------------------------
	.section	.text._ZN2at6native13reduce_kernelILi256ELi2ENS0_8ReduceOpIfNS0_14func_wrapper_tIfNS0_55_GLOBAL__N__0955718d_22_SparseCsrTensorMath_cu_868dd54514ReductionMulOpIfEEEEjfLi4ELi4EEEEEvT1_,"ax",@progbits
	.align	128
.text._ZN2at6native13reduce_kernelILi256ELi2ENS0_8ReduceOpIfNS0_14func_wrapper_tIfNS0_55_GLOBAL__N__0955718d_22_SparseCsrTensorMath_cu_868dd54514ReductionMulOpIfEEEEjfLi4ELi4EEEEEvT1_:
        .type           _ZN2at6native13reduce_kernelILi256ELi2ENS0_8ReduceOpIfNS0_14func_wrapper_tIfNS0_55_GLOBAL__N__0955718d_22_SparseCsrTensorMath_cu_868dd54514ReductionMulOpIfEEEEjfLi4ELi4EEEEEvT1_,@function
        .size           _ZN2at6native13reduce_kernelILi256ELi2ENS0_8ReduceOpIfNS0_14func_wrapper_tIfNS0_55_GLOBAL__N__0955718d_22_SparseCsrTensorMath_cu_868dd54514ReductionMulOpIfEEEEjfLi4ELi4EEEEEvT1_,(.L_x_8786 - _ZN2at6native13reduce_kernelILi256ELi2ENS0_8ReduceOpIfNS0_14func_wrapper_tIfNS0_55_GLOBAL__N__0955718d_22_SparseCsrTensorMath_cu_868dd54514ReductionMulOpIfEEEEjfLi4ELi4EEEEEvT1_)
        .other          _ZN2at6native13reduce_kernelILi256ELi2ENS0_8ReduceOpIfNS0_14func_wrapper_tIfNS0_55_GLOBAL__N__0955718d_22_SparseCsrTensorMath_cu_868dd54514ReductionMulOpIfEEEEjfLi4ELi4EEEEEvT1_,@"STO_CUDA_ENTRY STV_DEFAULT"
_ZN2at6native13reduce_kernelILi256ELi2ENS0_8ReduceOpIfNS0_14func_wrapper_tIfNS0_55_GLOBAL__N__0955718d_22_SparseCsrTensorMath_cu_868dd54514ReductionMulOpIfEEEEjfLi4ELi4EEEEEvT1_:
        /* <DEDUP_REMOVED lines=288> */
.L_x_2951:
        /* <DEDUP_REMOVED lines=11> */
[----:B0-----:R-:W-:-:S02]  /*12b0*/  IMAD R3, R2, UR5, R3 ;  /* 0x0000000502037c24 */ /* 0x001fc4000f8e0203 */
        /* <DEDUP_REMOVED lines=32> */
.L_x_2955:
[----:B------:R-:W0:Y:S01]  /*14c0*/  LDC R10, c[0x0][0x214] ;  /* 0x00008500ff0a7b82 */ /* 0x000e220000000800 */
        /* <DEDUP_REMOVED lines=24> */
.L_x_2961:
[----:B------:R-:W-:Y:S05]  /*1650*/  BSYNC B2 ;  /* 0x0000000000027941 */ /* 0x000fea0003800000 */
.L_x_2960:
[----:B------:R-:W-:-:S04]  /*1660*/  PRMT R0, R0, 0x9910, RZ ;  /* 0x0000991000007816 */ /* 0x000fc800000000ff */
[----:B------:R-:W-:-:S13]  /*1670*/  ISETP.NE.AND P0, PT, R0, RZ, PT ;  /* 0x000000ff0000720c */ /* 0x000fda0003f05270 */
[----:B------:R-:W-:Y:S05]  /*1680*/  @!P0 BRA `(.L_x_2959) ;  /* 0x00000000001c8947 */ /* 0x000fea0003800000 */
[----:B------:R-:W-:Y:S01]  /*1690*/  IADD3 R3, P0, R23, -R6, RZ ;  /* 0x8000000617037210 */ /* 0x000fe20007f1e0ff */
[----:B------:R-:W-:-:S04]  /*16a0*/  ULDC UR4, c[0x0][0x214] ;  /* 0x0000850000047ab9 */ /* 0x000fc80000000800 */
[----:B------:R-:W-:Y:S01]  /*16b0*/  IMAD.X R0, RZ, RZ, -0x1, P0 ;  /* 0xffffffffff007424 */ /* 0x000fe200000e06ff */
[----:B------:R-:W-:-:S04]  /*16c0*/  LEA R4, P0, R3, R18, 0x2 ;  /* 0x0000001203047211 */ /* 0x000fc800078010ff */
[----:B------:R-:W-:-:S05]  /*16d0*/  LEA.HI.X R5, R3, R19, R0, 0x2, P0 ;  /* 0x0000001303057211 */ /* 0x000fca00000f1400 */
[----:B------:R-:W2:Y:S02]  /*16e0*/  LDG.E R4, desc[UR60][R4.64] ;  /* 0x0000003c04047981 */ /* 0x000ea4000c1e1900 */
[----:B--2---:R-:W-:-:S07]  /*16f0*/  FMUL.FTZ R3, R4, UR4 ;  /* 0x0000000404037c20 */ /* 0x004fce0008410000 */
.L_x_2959:
[----:B------:R-:W-:Y:S05]  /*1700*/  BSYNC B1 ;  /* 0x0000000000017941 */ /* 0x000fea0003800000 */
.L_x_2958:
[----:B------:R-:W0:Y:S01]  /*1710*/  LDC R7, c[0x0][0x21c] ;  /* 0x00008700ff077b82 */ /* 0x000e220000000800 */
[----:B------:R-:W-:-:S04]  /*1720*/  IADD3 R5, P0, -R6, 0x4, RZ ;  /* 0x0000000406057810 */ /* 0x000fc80007f1e1ff */
[----:B------:R-:W-:Y:S02]  /*1730*/  LEA R18, P1, R5, R18, 0x2 ;  /* 0x0000001205127211 */ /* 0x000fe400078210ff */
[----:B------:R-:W-:-:S04]  /*1740*/  IADD3.X R4, RZ, -0x1, RZ, P0, !PT ;  /* 0xffffffffff047810 */ /* 0x000fc800007fe4ff */
[----:B------:R-:W-:Y:S02]  /*1750*/  LEA.HI.X R19, R5, R19, R4, 0x2, P1 ;  /* 0x0000001305137211 */ /* 0x000fe400008f1404 */
[----:B0-----:R-:W-:-:S07]  /*1760*/  IADD3 R0, R6, -0x4, R7 ;  /* 0xfffffffc06007810 */ /* 0x001fce0007ffe007 */
.L_x_2957:
[----:B------:R-:W-:Y:S05]  /*1770*/  BSYNC B0 ;  /* 0x0000000000007941 */ /* 0x000fea0003800000 */
.L_x_2956:
[----:B------:R-:W0:Y:S01]  /*1780*/  LDC.64 R6, c[0x0][0x230] ;  /* 0x00008c00ff067b82 */ /* 0x000e220000000a00 */
[----:B------:R-:W-:Y:S01]  /*1790*/  BSSY B0, `(.L_x_2962) ;  /* 0x0000018000007945 */ /* 0x000fe20003800000 */
[----:B------:R-:W-:Y:S01]  /*17a0*/  ISETP.NE.AND P2, PT, R2, RZ, PT ;  /* 0x000000ff0200720c */ /* 0x000fe20003f45270 */
[----:B------:R-:W-:Y:S01]  /*17b0*/  IMAD.MOV.U32 R8, RZ, RZ, R10 ;  /* 0x000000ffff087224 */ /* 0x000fe200078e000a */
[----:B------:R-:W-:-:S04]  /*17c0*/  MOV R11, R10 ;  /* 0x0000000a000b7202 */ /* 0x000fc80000000f00 */
[----:B------:R-:W1:Y:S01]  /*17d0*/  LDC R12, c[0x0][0x238] ;  /* 0x00008e00ff0c7b82 */ /* 0x000e620000000800 */
[----:B0-----:R-:W-:Y:S01]  /*17e0*/  IMAD R6, R23, R6, RZ ;  /* 0x0000000617067224 */ /* 0x001fe200078e02ff */
[----:B------:R-:W-:-:S03]  /*17f0*/  ISETP.NE.AND P1, PT, R7, RZ, PT ;  /* 0x000000ff0700720c */ /* 0x000fc60003f25270 */
[----:B------:R-:W-:-:S04]  /*1800*/  IMAD R5, R2, R7, R6 ;  /* 0x0000000702057224 */ /* 0x000fc800078e0206 */
[----:B-1----:R-:W-:-:S05]  /*1810*/  IMAD R9, R16, R12, R5 ;  /* 0x0000000c10097224 */ /* 0x002fca00078e0205 */
[----:B------:R-:W-:-:S04]  /*1820*/  LEA R5, R9, 0x3, 0x2 ;  /* 0x0000000309057811 */ /* 0x000fc800078e10ff */
[----:B------:R-:W-:-:S13]  /*1830*/  ISETP.GE.U32.AND P0, PT, R5, R0, PT ;  /* 0x000000000500720c */ /* 0x000fda0003f06070 */
[----:B------:R-:W-:Y:S05]  /*1840*/  @P0 BRA `(.L_x_2963) ;  /* 0x0000000000300947 */ /* 0x000fea0003800000 */
[----:B------:R-:W-:-:S07]  /*1850*/  IMAD.MOV.U32 R11, RZ, RZ, R10 ;  /* 0x000000ffff0b7224 */ /* 0x000fce00078e000a */
.L_x_2964:
        /* <DEDUP_REMOVED lines=11> */
.L_x_2963:
[----:B------:R-:W-:Y:S05]  /*1910*/  BSYNC B0 ;  /* 0x0000000000007941 */ /* 0x000fea0003800000 */
.L_x_2962:
[----:B------:R-:W-:Y:S01]  /*1920*/  BSSY B0, `(.L_x_2965) ;  /* 0x0000008000007945 */ /* 0x000fe20003800000 */
[----:B------:R-:W-:-:S03]  /*1930*/  PRMT R4, RZ, 0x7610, R4 ;  /* 0x00007610ff047816 */ /* 0x000fc60000000004 */
[----:B------:R-:W-:Y:S05]  /*1940*/  @P1 BRA P2, `(.L_x_2966) ;  /* 0x0000000000141947 */ /* 0x000fea0001000000 */
[----:B------:R-:W-:Y:S01]  /*1950*/  ISETP.NE.AND P0, PT, R12, RZ, PT ;  /* 0x000000ff0c00720c */ /* 0x000fe20003f05270 */
[----:B------:R-:W-:-:S12]  /*1960*/  IMAD.MOV.U32 R4, RZ, RZ, 0x1 ;  /* 0x00000001ff047424 */ /* 0x000fd800078e00ff */
[----:B------:R-:W-:-:S04]  /*1970*/  @P0 ISETP.NE.AND P1, PT, R16, RZ, PT ;  /* 0x000000ff1000020c */ /* 0x000fc80003f25270 */
[----:B------:R-:W-:-:S04]  /*1980*/  @P0 SEL R5, RZ, 0x1, P1 ;  /* 0x00000001ff050807 */ /* 0x000fc80000800000 */
[----:B------:R-:W-:-:S07]  /*1990*/  @P0 PRMT R4, R5, 0x7610, R4 ;  /* 0x0000761005040816 */ /* 0x000fce0000000004 */
.L_x_2966:
[----:B------:R-:W-:Y:S05]  /*19a0*/  BSYNC B0 ;  /* 0x0000000000007941 */ /* 0x000fea0003800000 */
.L_x_2965:
        /* <DEDUP_REMOVED lines=11> */
.L_x_2968:
[----:B------:R-:W-:Y:S05]  /*1a60*/  BSYNC B0 ;  /* 0x0000000000007941 */ /* 0x000fea0003800000 */
.L_x_2967:
[----:B------:R-:W-:Y:S01]  /*1a70*/  FMUL.FTZ R10, R10, R3 ;  /* 0x000000030a0a7220 */ /* 0x000fe20000410000 */
[----:B------:R-:W-:-:S03]  /*1a80*/  IMAD.MOV.U32 R19, RZ, RZ, RZ ;  /* 0x000000ffff137224 */ /* 0x000fc600078e00ff */
[----:B------:R-:W-:-:S04]  /*1a90*/  FMUL.FTZ R11, R10, R11 ;  /* 0x0000000b0a0b7220 */ /* 0x000fc80000410000 */
[----:B------:R-:W-:Y:S01]  /*1aa0*/  FMUL.FTZ R18, R11, R8 ;  /* 0x000000080b127220 */ /* 0x000fe20000410000 */
[----:B------:R-:W-:Y:S06]  /*1ab0*/  BRA `(.L_x_2953) ;  /* 0x0000009800747947 */ /* 0x000fec0003800000 */
.L_x_2954:
        /* <DEDUP_REMOVED lines=23> */
[----:B------:R-:W0:Y:S01]  /*1c30*/  LDC.64 R12, c[0x0][0x258] ;  /* 0x00009600ff0c7b82 */ /* 0x000e220000000a00 */
        /* <DEDUP_REMOVED lines=8> */
.L_x_2977:
        /* <DEDUP_REMOVED lines=297> */
.L_x_2973:
[----:B------:R-:W-:Y:S01]  /*2f50*/  LOP3.LUT R15, R10, 0xfffffff8, RZ, 0xc0, !PT ;  /* 0xfffffff80a0f7812 */ /* 0x000fe200078ec0ff */
[----:B------:R-:W-:-:S03]  /*2f60*/  ULDC UR36, c[0x0][0x224] ;  /* 0x0000890000247ab9 */ /* 0x000fc60000000800 */
[----:B------:R-:W-:-:S04]  /*2f70*/  IADD3 R14, P1, R18, R15, RZ ;  /* 0x0000000f120e7210 */ /* 0x000fc80007f3e0ff */
[----:B------:R-:W-:-:S06]  /*2f80*/  IADD3.X R15, RZ, R19, RZ, P1, !PT ;  /* 0x00000013ff0f7210 */ /* 0x000fcc0000ffe4ff */
[----:B------:R-:W5:Y:S01]  /*2f90*/  LDG.E.64 R14, desc[UR60][R14.64] ;  /* 0x0000003c0e0e7981 */ /* 0x000f62000c1e1b00 */
[----:B------:R-:W-:-:S05]  /*2fa0*/  IMAD.U32 R10, RZ, RZ, UR36 ;  /* 0x00000024ff0a7e24 */ /* 0x000fca000f8e00ff */
        /* <DEDUP_REMOVED lines=247> */
.L_x_2974:
        /* <DEDUP_REMOVED lines=253> */
.L_x_2975:
[----:B------:R-:W-:-:S04]  /*4ef0*/  LOP3.LUT R25, R28, 0xfffffff8, RZ, 0xc0, !PT ;  /* 0xfffffff81c197812 */ /* 0x000fc800078ec0ff */
[----:B------:R-:W-:-:S05]  /*4f00*/  IADD3 R24, P1, R18, R25, RZ ;  /* 0x0000001912187210 */ /* 0x000fca0007f3e0ff */
[----:B------:R-:W-:-:S06]  /*4f10*/  IMAD.X R25, RZ, RZ, R19, P1 ;  /* 0x000000ffff197224 */ /* 0x000fcc00008e0613 */
[----:B------:R-:W5:Y:S01]  /*4f20*/  LDG.E.64 R24, desc[UR60][R24.64] ;  /* 0x0000003c18187981 */ /* 0x000f62000c1e1b00 */
[----:B------:R-:W-:Y:S01]  /*4f30*/  IADD3 R11, R11, R10, RZ ;  /* 0x0000000a0b0b7210 */ /* 0x000fe20007ffe0ff */
        /* <DEDUP_REMOVED lines=246> */
.L_x_2976:
[----:B------:R-:W-:Y:S01]  /*5ea0*/  LOP3.LUT R27, R22, 0xfffffff8, RZ, 0xc0, !PT ;  /* 0xfffffff8161b7812 */ /* 0x000fe200078ec0ff */
[----:B------:R-:W-:-:S03]  /*5eb0*/  ULDC UR4, c[0x0][0x21c] ;  /* 0x0000870000047ab9 */ /* 0x000fc60000000800 */
[----:B------:R-:W-:-:S04]  /*5ec0*/  IADD3 R26, P1, R18, R27, RZ ;  /* 0x0000001b121a7210 */ /* 0x000fc80007f3e0ff */
[----:B------:R-:W-:-:S06]  /*5ed0*/  IADD3.X R27, RZ, R19, RZ, P1, !PT ;  /* 0x00000013ff1b7210 */ /* 0x000fcc0000ffe4ff */
[----:B------:R-:W2:Y:S01]  /*5ee0*/  LDG.E.64 R26, desc[UR60][R26.64] ;  /* 0x0000003c1a1a7981 */ /* 0x000ea2000c1e1b00 */
[----:B------:R-:W-:Y:S01]  /*5ef0*/  IADD3 R11, R11, R10, RZ ;  /* 0x0000000a0b0b7210 */ /* 0x000fe20007ffe0ff */
[----:B------:R-:W-:Y:S02]  /*5f00*/  IMAD.U32 R22, RZ, RZ, UR4 ;  /* 0x00000004ff167e24 */ /* 0x000fe4000f8e00ff */
[----:B-----5:R-:W-:Y:S01]  /*5f10*/  FMUL.FTZ R3, R14, R3 ;  /* 0x000000030e037220 */ /* 0x020fe20000410000 */
[----:B------:R-:W-:Y:S01]  /*5f20*/  FMUL.FTZ R0, R15, R0 ;  /* 0x000000000f007220 */ /* 0x000fe20000410000 */
[----:B------:R-:W-:Y:S01]  /*5f30*/  FMUL.FTZ R5, R20, R5 ;  /* 0x0000000514057220 */ /* 0x000fe20000410000 */
[----:B------:R-:W-:Y:S02]  /*5f40*/  IMAD R29, R10, 0x3, R11 ;  /* 0x000000030a1d7824 */ /* 0x000fe400078e020b */
[----:B------:R-:W-:Y:S01]  /*5f50*/  FMUL.FTZ R4, R21, R4 ;  /* 0x0000000415047220 */ /* 0x000fe20000410000 */
[----:B------:R-:W-:Y:S01]  /*5f60*/  FMUL.FTZ R7, R24, R7 ;  /* 0x0000000718077220 */ /* 0x000fe20000410000 */
[----:B------:R-:W-:Y:S01]  /*5f70*/  FMUL.FTZ R6, R25, R6 ;  /* 0x0000000619067220 */ /* 0x000fe20000410000 */
[----:B------:R-:W-:Y:S01]  /*5f80*/  ISETP.GE.U32.AND P1, PT, R29, R22, PT ;  /* 0x000000161d00720c */ /* 0x000fe20003f26070 */
[----:B--2---:R-:W-:Y:S01]  /*5f90*/  FMUL.FTZ R9, R26, R9 ;  /* 0x000000091a097220 */ /* 0x004fe20000410000 */
[----:B------:R-:W-:-:S11]  /*5fa0*/  FMUL.FTZ R8, R27, R8 ;  /* 0x000000081b087220 */ /* 0x000fd60000410000 */
[----:B------:R-:W-:Y:S05]  /*5fb0*/  @!P1 BRA `(.L_x_2977) ;  /* 0xffffffbc00409947 */ /* 0x000fea000383ffff */
[----:B------:R-:W-:Y:S05]  /*5fc0*/  BSYNC B1 ;  /* 0x0000000000017941 */ /* 0x000fea0003800000 */
.L_x_2972:
[----:B------:R-:W-:Y:S05]  /*5fd0*/  BSYNC B0 ;  /* 0x0000000000007941 */ /* 0x000fea0003800000 */
.L_x_2971:
        /* <DEDUP_REMOVED lines=280> */
.L_x_2980:
[----:B------:R-:W-:-:S04]  /*7160*/  LOP3.LUT R15, R29, 0xfffffff8, RZ, 0xc0, !PT ;  /* 0xfffffff81d0f7812 */ /* 0x000fc800078ec0ff */
[----:B------:R-:W-:-:S04]  /*7170*/  IADD3 R14, P2, R18, R15, RZ ;  /* 0x0000000f120e7210 */ /* 0x000fc80007f5e0ff */
[----:B------:R-:W-:-:S06]  /*7180*/  IADD3.X R15, RZ, R19, RZ, P2, !PT ;  /* 0x00000013ff0f7210 */ /* 0x000fcc00017fe4ff */
[----:B------:R-:W5:Y:S01]  /*7190*/  LDG.E.64 R14, desc[UR60][R14.64] ;  /* 0x0000003c0e0e7981 */ /* 0x000f62000c1e1b00 */
        /* <DEDUP_REMOVED lines=20> */
[----:B0-----:R-:W-:-:S05]  /*72e0*/  IMAD.HI.U32 R12, R21, UR7, R20 ;  /* 0x00000007150c7c27 */ /* 0x001fca000f8e0014 */
        /* <DEDUP_REMOVED lines=256> */
.L_x_2981:
        /* <DEDUP_REMOVED lines=281> */
.L_x_2982:
[----:B------:R-:W-:-:S04]  /*9480*/  LOP3.LUT R25, R29, 0xfffffff8, RZ, 0xc0, !PT ;  /* 0xfffffff81d197812 */ /* 0x000fc800078ec0ff */
[----:B------:R-:W-:-:S05]  /*9490*/  IADD3 R24, P2, R18, R25, RZ ;  /* 0x0000001912187210 */ /* 0x000fca0007f5e0ff */
[----:B------:R-:W-:-:S06]  /*94a0*/  IMAD.X R25, RZ, RZ, R19, P2 ;  /* 0x000000ffff197224 */ /* 0x000fcc00010e0613 */
[----:B------:R-:W5:Y:S01]  /*94b0*/  LDG.E.64 R24, desc[UR60][R24.64] ;  /* 0x0000003c18187981 */ /* 0x000f62000c1e1b00 */
        /* <DEDUP_REMOVED lines=277> */
.L_x_2983:
[----:B------:R-:W-:-:S04]  /*a610*/  LOP3.LUT R27, R29, 0xfffffff8, RZ, 0xc0, !PT ;  /* 0xfffffff81d1b7812 */ /* 0x000fc800078ec0ff */
[----:B------:R-:W-:-:S04]  /*a620*/  IADD3 R26, P1, R18, R27, RZ ;  /* 0x0000001b121a7210 */ /* 0x000fc80007f3e0ff */
[----:B------:R-:W-:-:S06]  /*a630*/  IADD3.X R27, RZ, R19, RZ, P1, !PT ;  /* 0x00000013ff1b7210 */ /* 0x000fcc0000ffe4ff */
[----:B------:R-:W5:Y:S03]  /*a640*/  LDG.E.64 R26, desc[UR60][R26.64] ;  /* 0x0000003c1a1a7981 */ /* 0x000f66000c1e1b00 */
.L_x_2979:
[----:B------:R-:W-:Y:S05]  /*a650*/  BSYNC B0 ;  /* 0x0000000000007941 */ /* 0x000fea0003800000 */
.L_x_2978:
[----:B------:R-:W-:Y:S04]  /*a660*/  BSSY B0, `(.L_x_2984) ;  /* 0x0000012000007945 */ /* 0x000fe80003800000 */
[----:B------:R-:W-:Y:S05]  /*a670*/  @P0 BRA `(.L_x_2985) ;  /* 0x0000000000400947 */ /* 0x000fea0003800000 */
[----:B------:R-:W-:Y:S02]  /*a680*/  IMAD.IADD R11, R11, 0x1, R10 ;  /* 0x000000010b0b7824 */ /* 0x000fe400078e020a */
[----:B-----5:R-:W-:Y:S01]  /*a690*/  FMUL.FTZ R3, R3, R14 ;  /* 0x0000000e03037220 */ /* 0x020fe20000410000 */
[----:B------:R-:W-:Y:S02]  /*a6a0*/  FMUL.FTZ R0, R0, R15 ;  /* 0x0000000f00007220 */ /* 0x000fe40000410000 */
[----:B------:R-:W-:-:S13]  /*a6b0*/  ISETP.GE.U32.AND P0, PT, R11, R22, PT ;  /* 0x000000160b00720c */ /* 0x000fda0003f06070 */
[----:B------:R-:W-:Y:S05]  /*a6c0*/  @P0 BRA `(.L_x_2985) ;  /* 0x00000000002c0947 */ /* 0x000fea0003800000 */
[----:B------:R-:W-:Y:S01]  /*a6d0*/  IADD3 R11, R11, R10, RZ ;  /* 0x0000000a0b0b7210 */ /* 0x000fe20007ffe0ff */
[----:B------:R-:W-:Y:S01]  /*a6e0*/  FMUL.FTZ R5, R5, R20 ;  /* 0x0000001405057220 */ /* 0x000fe20000410000 */
[----:B------:R-:W-:Y:S02]  /*a6f0*/  FMUL.FTZ R4, R4, R21 ;  /* 0x0000001504047220 */ /* 0x000fe40000410000 */
[----:B------:R-:W-:-:S13]  /*a700*/  ISETP.GE.U32.AND P0, PT, R11, R22, PT ;  /* 0x000000160b00720c */ /* 0x000fda0003f06070 */
[----:B------:R-:W-:Y:S05]  /*a710*/  @P0 BRA `(.L_x_2985) ;  /* 0x0000000000180947 */ /* 0x000fea0003800000 */
[----:B------:R-:W-:Y:S01]  /*a720*/  IADD3 R11, R11, R10, RZ ;  /* 0x0000000a0b0b7210 */ /* 0x000fe20007ffe0ff */
[----:B------:R-:W-:Y:S01]  /*a730*/  FMUL.FTZ R7, R7, R24 ;  /* 0x0000001807077220 */ /* 0x000fe20000410000 */
[----:B------:R-:W-:Y:S02]  /*a740*/  FMUL.FTZ R6, R6, R25 ;  /* 0x0000001906067220 */ /* 0x000fe40000410000 */
[----:B------:R-:W-:-:S13]  /*a750*/  ISETP.GE.U32.AND P0, PT, R11, R22, PT ;  /* 0x000000160b00720c */ /* 0x000fda0003f06070 */
[----:B------:R-:W-:Y:S01]  /*a760*/  @!P0 FMUL.FTZ R9, R9, R26 ;  /* 0x0000001a09098220 */ /* 0x000fe20000410000 */
[----:B------:R-:W-:-:S07]  /*a770*/  @!P0 FMUL.FTZ R8, R8, R27 ;  /* 0x0000001b08088220 */ /* 0x000fce0000410000 */
.L_x_2985:
[----:B------:R-:W-:Y:S05]  /*a780*/  BSYNC B0 ;  /* 0x0000000000007941 */ /* 0x000fea0003800000 */
.L_x_2984:
[----:B------:R-:W-:Y:S01]  /*a790*/  FMUL.FTZ R11, R4, R0 ;  /* 0x00000000040b7220 */ /* 0x000fe20000410000 */
[----:B------:R-:W-:-:S03]  /*a7a0*/  FMUL.FTZ R0, R5, R3 ;  /* 0x0000000305007220 */ /* 0x000fc60000410000 */
[----:B------:R-:W-:Y:S01]  /*a7b0*/  FMUL.FTZ R11, R11, R6 ;  /* 0x000000060b0b7220 */ /* 0x000fe20000410000 */
[----:B------:R-:W-:-:S03]  /*a7c0*/  FMUL.FTZ R0, R0, R7 ;  /* 0x0000000700007220 */ /* 0x000fc60000410000 */
[----:B------:R-:W-:Y:S01]  /*a7d0*/  FMUL.FTZ R19, R11, R8 ;  /* 0x000000080b137220 */ /* 0x000fe20000410000 */
[----:B------:R-:W-:Y:S01]  /*a7e0*/  FMUL.FTZ R18, R0, R9 ;  /* 0x0000000900127220 */ /* 0x000fe20000410000 */
[----:B------:R-:W-:Y:S06]  /*a7f0*/  BRA `(.L_x_2953) ;  /* 0x0000000c00247947 */ /* 0x000fec0003800000 */
.L_x_2970:
[----:B------:R-:W-:Y:S01]  /*a800*/  ISETP.GE.U32.AND P0, PT, R3, R22, PT ;  /* 0x000000160300720c */ /* 0x000fe20003f06070 */
[----:B------:R-:W-:Y:S01]  /*a810*/  BSSY B0, `(.L_x_2986) ;  /* 0x000002f000007945 */ /* 0x000fe20003800000 */
[--C-:B------:R-:W-:Y:S01]  /*a820*/  IMAD.MOV.U32 R3, RZ, RZ, R0.reuse ;  /* 0x000000ffff037224 */ /* 0x100fe200078e0000 */
[-C--:B------:R-:W-:Y:S01]  /*a830*/  MOV R5, R0.reuse ;  /* 0x0000000000057202 */ /* 0x080fe20000000f00 */
[----:B------:R-:W-:Y:S01]  /*a840*/  IMAD.MOV.U32 R7, RZ, RZ, R0 ;  /* 0x000000ffff077224 */ /* 0x000fe200078e0000 */
[-C--:B------:R-:W-:Y:S02]  /*a850*/  MOV R4, R0.reuse ;  /* 0x0000000000047202 */ /* 0x080fe40000000f00 */
[-C--:B------:R-:W-:Y:S02]  /*a860*/  MOV R6, R0.reuse ;  /* 0x0000000000067202 */ /* 0x080fe40000000f00 */
[----:B------:R-:W-:-:S04]  /*a870*/  MOV R9, R0 ;  /* 0x0000000000097202 */ /* 0x000fc80000000f00 */
[----:B------:R-:W-:Y:S05]  /*a880*/  @P0 BRA `(.L_x_2987) ;  /* 0x00000000009c0947 */ /* 0x000fea0003800000 */
[----:B------:R-:W-:Y:S01]  /*a890*/  BSSY B1, `(.L_x_2987) ;  /* 0x0000026000017945 */ /* 0x000fe20003800000 */
[--C-:B------:R-:W-:Y:S01]  /*a8a0*/  IMAD.MOV.U32 R3, RZ, RZ, R0.reuse ;  /* 0x000000ffff037224 */ /* 0x100fe200078e0000 */
[-C--:B------:R-:W-:Y:S01]  /*a8b0*/  MOV R5, R0.reuse ;  /* 0x0000000000057202 */ /* 0x080fe20000000f00 */
[----:B------:R-:W-:Y:S01]  /*a8c0*/  IMAD.MOV.U32 R7, RZ, RZ, R0 ;  /* 0x000000ffff077224 */ /* 0x000fe200078e0000 */
[-C--:B------:R-:W-:Y:S02]  /*a8d0*/  MOV R4, R0.reuse ;  /* 0x0000000000047202 */ /* 0x080fe40000000f00 */
[-C--:B------:R-:W-:Y:S02]  /*a8e0*/  MOV R6, R0.reuse ;  /* 0x0000000000067202 */ /* 0x080fe40000000f00 */
[----:B------:R-:W-:-:S07]  /*a8f0*/  MOV R9, R0 ;  /* 0x0000000000097202 */ /* 0x000fce0000000f00 */
.L_x_2988:
[----:B------:R-:W-:Y:S02]  /*a900*/  IMAD.IADD R13, R10, 0x1, R11 ;  /* 0x000000010a0d7824 */ /* 0x000fe400078e020b */
[C---:B------:R-:W-:Y:S02]  /*a910*/  IMAD R12, R26.reuse, R11, RZ ;  /* 0x0000000b1a0c7224 */ /* 0x040fe400078e02ff */
[C---:B------:R-:W-:Y:S01]  /*a920*/  IMAD R14, R26.reuse, R13, RZ ;  /* 0x0000000d1a0e7224 */ /* 0x040fe200078e02ff */
[-C--:B------:R-:W-:Y:S02]  /*a930*/  IADD3 R15, R13, R10.reuse, RZ ;  /* 0x0000000a0d0f7210 */ /* 0x080fe40007ffe0ff */
[----:B------:R-:W-:Y:S02]  /*a940*/  SHF.R.U32.HI R13, RZ, 0x1, R12 ;  /* 0x00000001ff0d7819 */ /* 0x000fe4000001160c */
[----:B------:R-:W-:Y:S01]  /*a950*/  IADD3 R11, R15, R10, RZ ;  /* 0x0000000a0f0b7210 */ /* 0x000fe20007ffe0ff */
[----:B------:R-:W-:Y:S01]  /*a960*/  IMAD R20, R26, R15, RZ ;  /* 0x0000000f1a147224 */ /* 0x000fe200078e02ff */
[----:B------:R-:W-:Y:S01]  /*a970*/  SHF.R.U32.HI R15, RZ, 0x1, R14 ;  /* 0x00000001ff0f7819 */ /* 0x000fe2000001160e */
[----:B------:R-:W-:-:S03]  /*a980*/  IMAD.WIDE.U32 R12, R13, 0x8, R18 ;  /* 0x000000080d0c7825 */ /* 0x000fc600078e0012 */
[----:B------:R-:W-:Y:S01]  /*a990*/  SHF.R.U32.HI R25, RZ, 0x1, R20 ;  /* 0x00000001ff197819 */ /* 0x000fe20000011614 */
[----:B------:R-:W-:Y:S02]  /*a9a0*/  IMAD R21, R26, R11, RZ ;  /* 0x0000000b1a157224 */ /* 0x000fe400078e02ff */
[----:B------:R-:W-:Y:S01]  /*a9b0*/  IMAD.WIDE.U32 R14, R15, 0x8, R18 ;  /* 0x000000080f0e7825 */ /* 0x000fe200078e0012 */
[----:B------:R-:W2:Y:S02]  /*a9c0*/  LDG.E.64 R12, desc[UR60][R12.64] ;  /* 0x0000003c0c0c7981 */ /* 0x000ea4000c1e1b00 */
[----:B------:R-:W-:Y:S01]  /*a9d0*/  SHF.R.U32.HI R21, RZ, 0x1, R21 ;  /* 0x00000001ff157819 */ /* 0x000fe20000011615 */
[--C-:B------:R-:W-:Y:S02]  /*a9e0*/  IMAD.WIDE.U32 R24, R25, 0x8, R18.reuse ;  /* 0x0000000819187825 */ /* 0x100fe400078e0012 */
[----:B------:R-:W3:Y:S02]  /*a9f0*/  LDG.E.64 R14, desc[UR60][R14.64] ;  /* 0x0000003c0e0e7981 */ /* 0x000ee4000c1e1b00 */
[----:B------:R-:W-:-:S02]  /*aa00*/  IMAD.WIDE.U32 R20, R21, 0x8, R18 ;  /* 0x0000000815147825 */ /* 0x000fc400078e0012 */
[----:B------:R-:W4:Y:S04]  /*aa10*/  LDG.E.64 R24, desc[UR60][R24.64] ;  /* 0x0000003c18187981 */ /* 0x000f28000c1e1b00 */
[----:B------:R-:W5:Y:S01]  /*aa20*/  LDG.E.64 R20, desc[UR60][R20.64] ;  /* 0x0000003c14147981 */ /* 0x000f62000c1e1b00 */
[----:B------:R-:W-:-:S04]  /*aa30*/  IMAD.IADD R11, R11, 0x1, R10 ;  /* 0x000000010b0b7824 */ /* 0x000fc800078e020a */
[----:B------:R-:W-:-:S05]  /*aa40*/  IMAD R27, R10, 0x3, R11 ;  /* 0x000000030a1b7824 */ /* 0x000fca00078e020b */
[----:B------:R-:W-:Y:S01]  /*aa50*/  ISETP.GE.U32.AND P0, PT, R27, R22, PT ;  /* 0x000000161b00720c */ /* 0x000fe20003f06070 */
[----:B--2---:R-:W-:Y:S01]  /*aa60*/  FMUL.FTZ R9, R12, R9 ;  /* 0x000000090c097220 */ /* 0x004fe20000410000 */
[----:B------:R-:W-:Y:S01]  /*aa70*/  FMUL.FTZ R6, R13, R6 ;  /* 0x000000060d067220 */ /* 0x000fe20000410000 */
[----:B---3--:R-:W-:Y:S01]  /*aa80*/  FMUL.FTZ R7, R14, R7 ;  /* 0x000000070e077220 */ /* 0x008fe20000410000 */
[----:B------:R-:W-:Y:S01]  /*aa90*/  FMUL.FTZ R4, R15, R4 ;  /* 0x000000040f047220 */ /* 0x000fe20000410000 */
[----:B----4-:R-:W-:Y:S01]  /*aaa0*/  FMUL.FTZ R5, R24, R5 ;  /* 0x0000000518057220 */ /* 0x010fe20000410000 */
[----:B------:R-:W-:Y:S01]  /*aab0*/  FMUL.FTZ R0, R25, R0 ;  /* 0x0000000019007220 */ /* 0x000fe20000410000 */
[----:B-----5:R-:W-:Y:S01]  /*aac0*/  FMUL.FTZ R3, R20, R3 ;  /* 0x0000000314037220 */ /* 0x020fe20000410000 */
[----:B------:R-:W-:-:S05]  /*aad0*/  FMUL.FTZ R8, R21, R8 ;  /* 0x0000000815087220 */ /* 0x000fca0000410000 */
[----:B------:R-:W-:Y:S05]  /*aae0*/  @!P0 BRA `(.L_x_2988) ;  /* 0xfffffffc00848947 */ /* 0x000fea000383ffff */
[----:B------:R-:W-:Y:S05]  /*aaf0*/  BSYNC B1 ;  /* 0x0000000000017941 */ /* 0x000fea0003800000 */
.L_x_2987:
[----:B------:R-:W-:Y:S05]  /*ab00*/  BSYNC B0 ;  /* 0x0000000000007941 */ /* 0x000fea0003800000 */
.L_x_2986:
[----:B------:R-:W-:Y:S01]  /*ab10*/  ISETP.GE.U32.AND P1, PT, R11, R22, PT ;  /* 0x000000160b00720c */ /* 0x000fe20003f26070 */
[----:B------:R-:W-:-:S12]  /*ab20*/  BSSY B0, `(.L_x_2989) ;  /* 0x000001a000007945 */ /* 0x000fd80003800000 */
[----:B------:R-:W-:Y:S05]  /*ab30*/  @P1 BRA `(.L_x_2990) ;  /* 0x0000000000601947 */ /* 0x000fea0003800000 */
[----:B------:R-:W-:-:S05]  /*ab40*/  IMAD R12, R26, R11, RZ ;  /* 0x0000000b1a0c7224 */ /* 0x000fca00078e02ff */
[----:B------:R-:W-:-:S05]  /*ab50*/  SHF.R.U32.HI R13, RZ, 0x1, R12 ;  /* 0x00000001ff0d7819 */ /* 0x000fca000001160c */
[----:B------:R-:W-:-:S06]  /*ab60*/  IMAD.WIDE.U32 R12, R13, 0x8, R18 ;  /* 0x000000080d0c7825 */ /* 0x000fcc00078e0012 */
[----:B------:R-:W5:Y:S01]  /*ab70*/  LDG.E.64 R12, desc[UR60][R12.64] ;  /* 0x0000003c0c0c7981 */ /* 0x000f62000c1e1b00 */
[----:B------:R-:W-:-:S04]  /*ab80*/  IADD3 R27, R11, R10, RZ ;  /* 0x0000000a0b1b7210 */ /* 0x000fc80007ffe0ff */
[----:B------:R-:W-:-:S13]  /*ab90*/  ISETP.GE.U32.AND P0, PT, R27, R22, PT ;  /* 0x000000161b00720c */ /* 0x000fda0003f06070 */
        /* <DEDUP_REMOVED lines=16> */
[----:B------:R-:W5:Y:S04]  /*aca0*/  LDG.E.64 R24, desc[UR60][R24.64] ;  /* 0x0000003c18187981 */ /* 0x000f68000c1e1b00 */
[----:B------:R0:W5:Y:S02]  /*acb0*/  @!P0 LDG.E.64 R20, desc[UR60][R18.64] ;  /* 0x0000003c12148981 */ /* 0x000164000c1e1b00 */
.L_x_2990:
[----:B------:R-:W-:Y:S05]  /*acc0*/  BSYNC B0 ;  /* 0x0000000000007941 */ /* 0x000fea0003800000 */
.L_x_2989:
[----:B------:R-:W-:Y:S04]  /*acd0*/  BSSY B0, `(.L_x_2991) ;  /* 0x0000012000007945 */ /* 0x000fe80003800000 */
[----:B------:R-:W-:Y:S05]  /*ace0*/  @P1 BRA `(.L_x_2992) ;  /* 0x0000000000401947 */ /* 0x000fea0003800000 */
[----:B------:R-:W-:Y:S01]  /*acf0*/  IADD3 R11, R11, R10, RZ ;  /* 0x0000000a0b0b7210 */ /* 0x000fe20007ffe0ff */
        /* <DEDUP_REMOVED lines=9> */
[----:B------:R-:W-:Y:S02]  /*ad90*/  IMAD.IADD R11, R11, 0x1, R10 ;  /* 0x000000010b0b7824 */ /* 0x000fe400078e020a */
[----:B------:R-:W-:Y:S01]  /*ada0*/  FMUL.FTZ R5, R5, R24 ;  /* 0x0000001805057220 */ /* 0x000fe20000410000 */
[----:B------:R-:W-:Y:S02]  /*adb0*/  FMUL.FTZ R0, R0, R25 ;  /* 0x0000001900007220 */ /* 0x000fe40000410000 */
[----:B------:R-:W-:-:S13]  /*adc0*/  ISETP.GE.U32.AND P0, PT, R11, R22, PT ;  /* 0x000000160b00720c */ /* 0x000fda0003f06070 */
[----:B------:R-:W-:Y:S01]  /*add0*/  @!P0 FMUL.FTZ R3, R3, R20 ;  /* 0x0000001403038220 */ /* 0x000fe20000410000 */
[----:B------:R-:W-:-:S07]  /*ade0*/  @!P0 FMUL.FTZ R8, R8, R21 ;  /* 0x0000001508088220 */ /* 0x000fce0000410000 */
.L_x_2992:
[----:B------:R-:W-:Y:S05]  /*adf0*/  BSYNC B0 ;  /* 0x0000000000007941 */ /* 0x000fea0003800000 */
.L_x_2991:
[----:B------:R-:W-:Y:S01]  /*ae00*/  FMUL.FTZ R11, R6, R4 ;  /* 0x00000004060b7220 */ /* 0x000fe20000410000 */
[----:B------:R-:W-:-:S03]  /*ae10*/  FMUL.FTZ R4, R9, R7 ;  /* 0x0000000709047220 */ /* 0x000fc60000410000 */
[----:B------:R-:W-:Y:S01]  /*ae20*/  FMUL.FTZ R11, R11, R0 ;  /* 0x000000000b0b7220 */ /* 0x000fe20000410000 */
[----:B------:R-:W-:-:S03]  /*ae30*/  FMUL.FTZ R4, R4, R5 ;  /* 0x0000000504047220 */ /* 0x000fc60000410000 */
[----:B0-----:R-:W-:Y:S01]  /*ae40*/  FMUL.FTZ R19, R11, R8 ;  /* 0x000000080b137220 */ /* 0x001fe20000410000 */
[----:B------:R-:W-:Y:S01]  /*ae50*/  FMUL.FTZ R18, R4, R3 ;  /* 0x0000000304127220 */ /* 0x000fe20000410000 */
[----:B------:R-:W-:Y:S06]  /*ae60*/  BRA `(.L_x_2953) ;  /* 0x0000000400887947 */ /* 0x000fec0003800000 */
.L_x_2969:
[----:B------:R-:W0:Y:S01]  /*ae70*/  LDC R0, c[0x0][0x224] ;  /* 0x00008900ff007b82 */ /* 0x000e220000000800 */
[----:B------:R-:W-:Y:S07]  /*ae80*/  BSSY B0, `(.L_x_2993) ;  /* 0x000002f000007945 */ /* 0x000fee0003800000 */
[----:B------:R-:W1:Y:S01]  /*ae90*/  LDC R6, c[0x0][0x214] ;  /* 0x00008500ff067b82 */ /* 0x000e620000000800 */
        /* <DEDUP_REMOVED lines=8> */
[----:B------:R-:W-:-:S03]  /*af20*/  MOV R25, R6 ;  /* 0x0000000600197202 */ /* 0x000fc60000000f00 */
        /* <DEDUP_REMOVED lines=8> */
.L_x_2995:
[----:B------:R-:W-:Y:S02]  /*afb0*/  IADD3 R13, R3, R0, RZ ;  /* 0x00000000030d7210 */ /* 0x000fe40007ffe0ff */
[----:B------:R-:W-:-:S03]  /*afc0*/  SHF.R.U32.HI R11, RZ, 0x1, R3 ;  /* 0x00000001ff0b7819 */ /* 0x000fc60000011603 */
[----:B------:R-:W-:Y:S01]  /*afd0*/  IMAD.IADD R15, R13, 0x1, R0 ;  /* 0x000000010d0f7824 */ /* 0x000fe200078e0200 */
[----:B------:R-:W-:Y:S01]  /*afe0*/  SHF.R.U32.HI R13, RZ, 0x1, R13 ;  /* 0x00000001ff0d7819 */ /* 0x000fe2000001160d */
[----:B------:R-:W-:-:S03]  /*aff0*/  IMAD.WIDE.U32 R10, R11, 0x8, R18 ;  /* 0x000000080b0a7825 */ /* 0x000fc600078e0012 */
[----:B------:R-:W-:Y:S01]  /*b000*/  IADD3 R3, R15, R0, RZ ;  /* 0x000000000f037210 */ /* 0x000fe20007ffe0ff */
[----:B------:R-:W-:Y:S01]  /*b010*/  IMAD.WIDE.U32 R12, R13, 0x8, R18 ;  /* 0x000000080d0c7825 */ /* 0x000fe200078e0012 */
[----:B------:R-:W-:Y:S01]  /*b020*/  SHF.R.U32.HI R21, RZ, 0x1, R15 ;  /* 0x00000001ff157819 */ /* 0x000fe2000001160f */
[----:B------:R-:W2:Y:S01]  /*b030*/  LDG.E.64 R10, desc[UR60][R10.64] ;  /* 0x0000003c0a0a7981 */ /* 0x000ea2000c1e1b00 */
[----:B------:R-:W-:-:S03]  /*b040*/  SHF.R.U32.HI R15, RZ, 0x1, R3 ;  /* 0x00000001ff0f7819 */ /* 0x000fc60000011603 */
[--C-:B------:R-:W-:Y:S01]  /*b050*/  IMAD.WIDE.U32 R20, R21, 0x8, R18.reuse ;  /* 0x0000000815147825 */ /* 0x100fe200078e0012 */
[----:B------:R-:W3:Y:S03]  /*b060*/  LDG.E.64 R12, desc[UR60][R12.64] ;  /* 0x0000003c0c0c7981 */ /* 0x000ee6000c1e1b00 */
[----:B------:R-:W-:Y:S02]  /*b070*/  IMAD.WIDE.U32 R14, R15, 0x8, R18 ;  /* 0x000000080f0e7825 */ /* 0x000fe400078e0012 */
[----:B------:R-:W4:Y:S04]  /*b080*/  LDG.E.64 R20, desc[UR60][R20.64] ;  /* 0x0000003c14147981 */ /* 0x000f28000c1e1b00 */
[----:B------:R-:W5:Y:S01]  /*b090*/  LDG.E.64 R14, desc[UR60][R14.64] ;  /* 0x0000003c0e0e7981 */ /* 0x000f62000c1e1b00 */
[----:B------:R-:W-:-:S05]  /*b0a0*/  IADD3 R3, R3, R0, RZ ;  /* 0x0000000003037210 */ /* 0x000fca0007ffe0ff */
        /* <DEDUP_REMOVED lines=12> */
.L_x_2994:
[----:B------:R-:W-:Y:S05]  /*b170*/  BSYNC B0 ;  /* 0x0000000000007941 */ /* 0x000fea0003800000 */
.L_x_2993:
[----:B------:R-:W-:Y:S01]  /*b180*/  ISETP.GE.U32.AND P1, PT, R3, R22, PT ;  /* 0x000000160300720c */ /* 0x000fe20003f26070 */
[----:B------:R-:W-:-:S12]  /*b190*/  BSSY B0, `(.L_x_2996) ;  /* 0x0000016000007945 */ /* 0x000fd80003800000 */
[----:B------:R-:W-:Y:S05]  /*b1a0*/  @P1 BRA `(.L_x_2997) ;  /* 0x0000000000501947 */ /* 0x000fea0003800000 */
[----:B------:R-:W-:-:S05]  /*b1b0*/  SHF.R.U32.HI R11, RZ, 0x1, R3 ;  /* 0x00000001ff0b7819 */ /* 0x000fca0000011603 */
[----:B------:R-:W-:-:S06]  /*b1c0*/  IMAD.WIDE.U32 R10, R11, 0x8, R18 ;  /* 0x000000080b0a7825 */ /* 0x000fcc00078e0012 */
[----:B------:R-:W5:Y:S01]  /*b1d0*/  LDG.E.64 R10, desc[UR60][R10.64] ;  /* 0x0000003c0a0a7981 */ /* 0x000f62000c1e1b00 */
[----:B------:R-:W-:-:S05]  /*b1e0*/  IMAD.IADD R27, R3, 0x1, R0 ;  /* 0x00000001031b7824 */ /* 0x000fca00078e0200 */
[----:B------:R-:W-:-:S13]  /*b1f0*/  ISETP.GE.U32.AND P0, PT, R27, R22, PT ;  /* 0x000000161b00720c */ /* 0x000fda0003f06070 */
[----:B------:R-:W-:Y:S05]  /*b200*/  @P0 BRA `(.L_x_2997) ;  /* 0x0000000000380947 */ /* 0x000fea0003800000 */
[----:B------:R-:W-:-:S05]  /*b210*/  SHF.R.U32.HI R13, RZ, 0x1, R27 ;  /* 0x00000001ff0d7819 */ /* 0x000fca000001161b */
[----:B------:R-:W-:-:S06]  /*b220*/  IMAD.WIDE.U32 R12, R13, 0x8, R18 ;  /* 0x000000080d0c7825 */ /* 0x000fcc00078e0012 */
[----:B------:R-:W5:Y:S01]  /*b230*/  LDG.E.64 R12, desc[UR60][R12.64] ;  /* 0x0000003c0c0c7981 */ /* 0x000f62000c1e1b00 */
[----:B------:R-:W-:-:S04]  /*b240*/  IADD3 R27, R27, R0, RZ ;  /* 0x000000001b1b7210 */ /* 0x000fc80007ffe0ff */
[----:B------:R-:W-:-:S13]  /*b250*/  ISETP.GE.U32.AND P0, PT, R27, R22, PT ;  /* 0x000000161b00720c */ /* 0x000fda0003f06070 */
[----:B------:R-:W-:Y:S05]  /*b260*/  @P0 BRA `(.L_x_2997) ;  /* 0x0000000000200947 */ /* 0x000fea0003800000 */
[----:B------:R-:W-:Y:S02]  /*b270*/  IADD3 R29, R27, R0, RZ ;  /* 0x000000001b1d7210 */ /* 0x000fe40007ffe0ff */
[----:B------:R-:W-:Y:S02]  /*b280*/  SHF.R.U32.HI R21, RZ, 0x1, R27 ;  /* 0x00000001ff157819 */ /* 0x000fe4000001161b */
[----:B------:R-:W-:-:S03]  /*b290*/  ISETP.GE.U32.AND P0, PT, R29, R22, PT ;  /* 0x000000161d00720c */ /* 0x000fc60003f06070 */
[----:B------:R-:W-:-:S06]  /*b2a0*/  IMAD.WIDE.U32 R20, R21, 0x8, R18 ;  /* 0x0000000815147825 */ /* 0x000fcc00078e0012 */
[----:B------:R-:W5:Y:S04]  /*b2b0*/  LDG.E.64 R20, desc[UR60][R20.64] ;  /* 0x0000003c14147981 */ /* 0x000f68000c1e1b00 */
[----:B------:R-:W-:-:S05]  /*b2c0*/  @!P0 SHF.R.U32.HI R27, RZ, 0x1, R29 ;  /* 0x00000001ff1b8819 */ /* 0x000fca000001161d */
[----:B------:R-:W-:-:S05]  /*b2d0*/  @!P0 IMAD.WIDE.U32 R18, R27, 0x8, R18 ;  /* 0x000000081b128825 */ /* 0x000fca00078e0012 */
[----:B------:R0:W5:Y:S02]  /*b2e0*/  @!P0 LDG.E.64 R14, desc[UR60][R18.64] ;  /* 0x0000003c120e8981 */ /* 0x000164000c1e1b00 */
.L_x_2997:
[----:B------:R-:W-:Y:S05]  /*b2f0*/  BSYNC B0 ;  /* 0x0000000000007941 */ /* 0x000fea0003800000 */
.L_x_2996:
        /* <DEDUP_REMOVED lines=18> */
.L_x_2999:
[----:B------:R-:W-:Y:S05]  /*b420*/  BSYNC B0 ;  /* 0x0000000000007941 */ /* 0x000fea0003800000 */
.L_x_2998:
[----:B------:R-:W-:Y:S01]  /*b430*/  FMUL.FTZ R3, R24, R8 ;  /* 0x0000000818037220 */ /* 0x000fe20000410000 */
[----:B------:R-:W-:-:S03]  /*b440*/  FMUL.FTZ R0, R25, R9 ;  /* 0x0000000919007220 */ /* 0x000fc60000410000 */
[----:B------:R-:W-:Y:S01]  /*b450*/  FMUL.FTZ R3, R3, R6 ;  /* 0x0000000603037220 */ /* 0x000fe20000410000 */
[----:B------:R-:W-:-:S03]  /*b460*/  FMUL.FTZ R0, R0, R7 ;  /* 0x0000000700007220 */ /* 0x000fc60000410000 */
[----:B0-----:R-:W-:Y:S01]  /*b470*/  FMUL.FTZ R19, R3, R4 ;  /* 0x0000000403137220 */ /* 0x001fe20000410000 */
[----:B------:R-:W-:-:S07]  /*b480*/  FMUL.FTZ R18, R0, R5 ;  /* 0x0000000500127220 */ /* 0x000fce0000410000 */
.L_x_2953:
[----:B------:R-:W-:Y:S05]  /*b490*/  BSYNC B6 ;  /* 0x0000000000067941 */ /* 0x000fea0003800000 */
.L_x_2952:
[----:B------:R-:W-:Y:S02]  /*b4a0*/  ULDC UR4, c[0x0][0x234] ;  /* 0x00008d0000047ab9 */ /* 0x000fe40000000800 */
[----:B------:R-:W-:-:S13]  /*b4b0*/  ISETP.NE.AND P0, PT, RZ, UR4, PT ;  /* 0x00000004ff007c0c */ /* 0x000fda000bf05270 */
[----:B------:R-:W-:Y:S05]  /*b4c0*/  @!P0 BRA `(.L_x_3000) ;  /* 0x0000000000688947 */ /* 0x000fea0003800000 */
[----:B------:R-:W1:Y:S01]  /*b4d0*/  S2R R4, SR_CgaCtaId ;  /* 0x0000000000047919 */ /* 0x000e620000008800 */
[----:B------:R-:W2:Y:S01]  /*b4e0*/  LDC R8, c[0x0][RZ] ;  /* 0x00000000ff087b82 */ /* 0x000ea20000000800 */
[----:B------:R-:W-:-:S05]  /*b4f0*/  MOV R0, 0x400 ;  /* 0x0000040000007802 */ /* 0x000fca0000000f00 */
[----:B------:R-:W-:Y:S02]  /*b500*/  VIADD R3, R0, 0x10 ;  /* 0x0000001000037836 */ /* 0x000fe40000000000 */
[----:B------:R-:W3:Y:S01]  /*b510*/  LDC R5, c[0x0][0x4] ;  /* 0x00000100ff057b82 */ /* 0x000ee20000000800 */
[----:B--2---:R-:W-:Y:S02]  /*b520*/  IMAD R0, R2, R8, R23 ;  /* 0x0000000802007224 */ /* 0x004fe400078e0217 */
[----:B-1----:R-:W-:Y:S02]  /*b530*/  LEA R3, R4, R3, 0x18 ;  /* 0x0000000304037211 */ /* 0x002fe400078ec0ff */
[----:B---3--:R-:W-:Y:S02]  /*b540*/  SHF.R.U32.HI R4, RZ, 0x1, R5 ;  /* 0x00000001ff047819 */ /* 0x008fe40000011605 */
[----:B------:R-:W-:Y:S02]  /*b550*/  LEA R0, R0, R3, 0x3 ;  /* 0x0000000300007211 */ /* 0x000fe400078e18ff */
[----:B------:R-:W-:-:S03]  /*b560*/  ISETP.NE.AND P0, PT, R4, RZ, PT ;  /* 0x000000ff0400720c */ /* 0x000fc60003f05270 */
[----:B------:R1:W-:Y:S10]  /*b570*/  STS.64 [R0], R18 ;  /* 0x0000001200007388 */ /* 0x0003f40000000a00 */
[----:B------:R-:W-:Y:S05]  /*b580*/  @!P0 BRA `(.L_x_3000) ;  /* 0x0000000000388947 */ /* 0x000fea0003800000 */
.L_x_3001:
[----:B------:R-:W-:Y:S01]  /*b590*/  IADD3 R6, R2, R4, RZ ;  /* 0x0000000402067210 */ /* 0x000fe20007ffe0ff */
[----:B------:R-:W-:Y:S05]  /*b5a0*/  WARPSYNC.ALL ;  /* 0x0000000000007948 */ /* 0x000fea0003800000 */
[----:B------:R-:W-:Y:S01]  /*b5b0*/  BAR.SYNC.DEFER_BLOCKING 0x0 ;  /* 0x0000000000007b1d */ /* 0x000fe20000010000 */
[----:B------:R-:W-:-:S04]  /*b5c0*/  ISETP.GE.U32.AND P0, PT, R6, R5, PT ;  /* 0x000000050600720c */ /* 0x000fc80003f06070 */
[----:B------:R-:W-:-:S13]  /*b5d0*/  ISETP.GE.U32.OR P0, PT, R2, R4, P0 ;  /* 0x000000040200720c */ /* 0x000fda0000706470 */
[----:B------:R-:W-:-:S04]  /*b5e0*/  @!P0 IMAD R6, R6, R8, R23 ;  /* 0x0000000806068224 */ /* 0x000fc800078e0217 */
[----:B------:R-:W-:-:S06]  /*b5f0*/  @!P0 IMAD R6, R6, 0x8, R3 ;  /* 0x0000000806068824 */ /* 0x000fcc00078e0203 */
[----:B------:R-:W1:Y:S02]  /*b600*/  @!P0 LDS.64 R6, [R6] ;  /* 0x0000000006068984 */ /* 0x000e640000000a00 */
[----:B-1----:R-:W-:Y:S01]  /*b610*/  @!P0 FMUL.FTZ R18, R18, R6 ;  /* 0x0000000612128220 */ /* 0x002fe20000410000 */
[----:B------:R-:W-:-:S05]  /*b620*/  @!P0 FMUL.FTZ R19, R19, R7 ;  /* 0x0000000713138220 */ /* 0x000fca0000410000 */
[----:B------:R2:W-:Y:S01]  /*b630*/  @!P0 STS.64 [R0], R18 ;  /* 0x0000001200008388 */ /* 0x0005e20000000a00 */
[----:B------:R-:W-:Y:S02]  /*b640*/  ISETP.GT.AND P0, PT, R4, 0x1, PT ;  /* 0x000000010400780c */ /* 0x000fe40003f04270 */
[----:B------:R-:W-:-:S11]  /*b650*/  SHF.R.S32.HI R4, RZ, 0x1, R4 ;  /* 0x00000001ff047819 */ /* 0x000fd60000011404 */
[----:B--2---:R-:W-:Y:S05]  /*b660*/  @P0 BRA `(.L_x_3001) ;  /* 0xfffffffc00c80947 */ /* 0x004fea000383ffff */
.L_x_3000:
        /* <DEDUP_REMOVED lines=10> */
[----:B------:R-:W-:-:S04]  /*b710*/  UIADD3 UR4, UR4, 0x10, URZ ;  /* 0x0000001004047890 */ /* 0x000fc8000fffe03f */
        /* <DEDUP_REMOVED lines=8> */
.L_x_3004:
[----:B------:R-:W-:Y:S01]  /*b7a0*/  IMAD.IADD R0, R23, 0x1, R4 ;  /* 0x0000000117007824 */ /* 0x000fe200078e0204 */
[----:B------:R-:W-:Y:S05]  /*b7b0*/  WARPSYNC.ALL ;  /* 0x0000000000007948 */ /* 0x000fea0003800000 */
[----:B------:R-:W-:Y:S01]  /*b7c0*/  BAR.SYNC.DEFER_BLOCKING 0x0 ;  /* 0x0000000000007b1d */ /* 0x000fe20000010000 */
[----:B------:R-:W-:-:S04]  /*b7d0*/  ISETP.GE.U32.AND P0, PT, R0, R5, PT ;  /* 0x000000050000720c */ /* 0x000fc80003f06070 */
[----:B------:R-:W-:-:S13]  /*b7e0*/  ISETP.GE.U32.OR P0, PT, R23, R4, P0 ;  /* 0x000000041700720c */ /* 0x000fda0000706470 */
[----:B------:R-:W-:Y:S02]  /*b7f0*/  @!P0 LEA R0, R4, R3, 0x3 ;  /* 0x0000000304008211 */ /* 0x000fe400078e18ff */
[----:B------:R-:W-:-:S03]  /*b800*/  SHF.R.S32.HI R4, RZ, 0x1, R4 ;  /* 0x00000001ff047819 */ /* 0x000fc60000011404 */
[----:B------:R-:W1:Y:S02]  /*b810*/  @!P0 LDS.64 R6, [R0] ;  /* 0x0000000000068984 */ /* 0x000e640000000a00 */
[----:B-1----:R-:W-:Y:S01]  /*b820*/  @!P0 FMUL.FTZ R18, R18, R6 ;  /* 0x0000000612128220 */ /* 0x002fe20000410000 */
[----:B------:R-:W-:-:S05]  /*b830*/  @!P0 FMUL.FTZ R19, R19, R7 ;  /* 0x0000000713138220 */ /* 0x000fca0000410000 */
[----:B------:R1:W-:Y:S01]  /*b840*/  @!P0 STS.64 [R3], R18 ;  /* 0x0000001203008388 */ /* 0x0003e20000000a00 */
[----:B------:R-:W-:-:S13]  /*b850*/  ISETP.GE.AND P0, PT, R4, 0x20, PT ;  /* 0x000000200400780c */ /* 0x000fda0003f06270 */
[----:B-1----:R-:W-:Y:S05]  /*b860*/  @P0 BRA `(.L_x_3004) ;  /* 0xfffffffc00cc0947 */ /* 0x002fea000383ffff */
[----:B------:R-:W-:-:S07]  /*b870*/  MOV R0, 0x20 ;  /* 0x0000002000007802 */ /* 0x000fce0000000f00 */
.L_x_3003:
[----:B------:R-:W-:Y:S01]  /*b880*/  ISETP.GE.AND P0, PT, R0, 0x2, PT ;  /* 0x000000020000780c */ /* 0x000fe20003f06270 */
[----:B------:R-:W-:Y:S05]  /*b890*/  WARPSYNC.ALL ;  /* 0x0000000000007948 */ /* 0x000fea0003800000 */
[----:B------:R-:W-:Y:S07]  /*b8a0*/  BAR.SYNC.DEFER_BLOCKING 0x0 ;  /* 0x0000000000007b1d */ /* 0x000fee0000010000 */
[----:B------:R-:W-:Y:S05]  /*b8b0*/  @!P0 BRA `(.L_x_3002) ;  /* 0x0000000000208947 */ /* 0x000fea0003800000 */
[----:B------:R-:W-:-:S07]  /*b8c0*/  IMAD.MOV.U32 R3, RZ, RZ, 0x1 ;  /* 0x00000001ff037424 */ /* 0x000fce00078e00ff */
.L_x_3005:
[----:B------:R-:W1:Y:S04]  /*b8d0*/  SHFL.DOWN PT, R5, R18, R3, 0x1f ;  /* 0x08001f0312057589 */ /* 0x000e6800000e0000 */
[----:B------:R2:W3:Y:S02]  /*b8e0*/  SHFL.DOWN PT, R4, R19, R3, 0x1f ;  /* 0x08001f0313047589 */ /* 0x0004e400000e0000 */
[----:B--2---:R-:W-:-:S04]  /*b8f0*/  SHF.L.U32 R3, R3, 0x1, RZ ;  /* 0x0000000103037819 */ /* 0x004fc800000006ff */
[----:B------:R-:W-:Y:S01]  /*b900*/  ISETP.GE.AND P0, PT, R3, R0, PT ;  /* 0x000000000300720c */ /* 0x000fe20003f06270 */
[----:B-1----:R-:W-:Y:S01]  /*b910*/  FMUL.FTZ R18, R5, R18 ;  /* 0x0000001205127220 */ /* 0x002fe20000410000 */
[----:B---3--:R-:W-:-:S11]  /*b920*/  FMUL.FTZ R19, R4, R19 ;  /* 0x0000001304137220 */ /* 0x008fd60000410000 */
[----:B------:R-:W-:Y:S05]  /*b930*/  @!P0 BRA `(.L_x_3005) ;  /* 0xfffffffc00e48947 */ /* 0x000fea000383ffff */
.L_x_3002:
[----:B-----5:R-:W2:Y:S01]  /*b940*/  LDC R14, c[0x0][0x3ec] ;  /* 0x0000fb00ff0e7b82 */ /* 0x020ea20000000800 */
[----:B------:R-:W-:Y:S01]  /*b950*/  HFMA2.MMA R22, -RZ, RZ, 0, 0 ;  /* 0x00000000ff167435 */ /* 0x000fe200000001ff */
[----:B------:R-:W-:Y:S01]  /*b960*/  IMAD.MOV.U32 R24, RZ, RZ, RZ ;  /* 0x000000ffff187224 */ /* 0x000fe200078e00ff */
[----:B--2---:R-:W-:-:S13]  /*b970*/  ISETP.NE.AND P1, PT, R14, RZ, PT ;  /* 0x000000ff0e00720c */ /* 0x004fda0003f25270 */
        /* <DEDUP_REMOVED lines=274> */
.L_x_3006:
        /* <DEDUP_REMOVED lines=272> */
[----:B-1----:R-:W-:-:S05]  /*dba0*/  IMAD.HI.U32 R0, R5, UR9, R4 ;  /* 0x0000000905007c27 */ /* 0x002fca000f8e0004 */
[----:B------:R-:W-:Y:S01]  /*dbb0*/  SHF.R.U32.HI R0, RZ, UR6, R0 ;  /* 0x00000006ff007c19 */ /* 0x000fe20008011600 */
[----:B------:R-:W-:-:S04]  /*dbc0*/  ULDC UR6, c[0x0][0x5dc] ;  /* 0x0001770000067ab9 */ /* 0x000fc80000000800 */
[----:B------:R-:W-:-:S04]  /*dbd0*/  IMAD.MOV R3, RZ, RZ, -R0 ;  /* 0x000000ffff037224 */ /* 0x000fc800078e0a00 */
[----:B------:R-:W-:-:S04]  /*dbe0*/  IMAD R5, R3, UR8, R5 ;  /* 0x0000000803057c24 */ /* 0x000fc8000f8e0205 */
[----:B------:R-:W-:-:S07]  /*dbf0*/  IMAD R22, R5, UR6, R22 ;  /* 0x0000000605167c24 */ /* 0x000fce000f8e0216 */
.L_x_3007:
        /* <DEDUP_REMOVED lines=13> */
[----:B-1----:R-:W1:Y:S01]  /*dcd0*/  S2R R0, SR_CTAID.X ;  /* 0x0000000000007919 */ /* 0x002e620000002500 */
[----:B------:R-:W-:Y:S01]  /*dce0*/  ULDC UR6, c[0x0][0x23c] ;  /* 0x00008f0000067ab9 */ /* 0x000fe20000000800 */
[----:B------:R-:W-:Y:S01]  /*dcf0*/  HFMA2.MMA R22, -RZ, RZ, 0, 0 ;  /* 0x00000000ff167435 */ /* 0x000fe200000001ff */
[----:B------:R-:W-:Y:S01]  /*dd00*/  IMAD R7, R23, UR6, RZ ;  /* 0x0000000617077c24 */ /* 0x000fe2000f8e02ff */
[----:B------:R-:W-:Y:S01]  /*dd10*/  ULDC UR6, c[0x0][0x240] ;  /* 0x0000900000067ab9 */ /* 0x000fe20000000800 */
[----:B------:R-:W-:Y:S02]  /*dd20*/  IMAD.MOV.U32 R24, RZ, RZ, RZ ;  /* 0x000000ffff187224 */ /* 0x000fe400078e00ff */
[----:B------:R-:W-:Y:S01]  /*dd30*/  IMAD R7, R2, UR6, R7 ;  /* 0x0000000602077c24 */ /* 0x000fe2000f8e0207 */
[----:B------:R-:W-:-:S03]  /*dd40*/  ULDC UR6, c[0x0][0x228] ;  /* 0x00008a0000067ab9 */ /* 0x000fc60000000800 */
[----:B-1----:R-:W-:-:S05]  /*dd50*/  IMAD R7, R0, UR6, R7 ;  /* 0x0000000600077c24 */ /* 0x002fca000f8e0207 */
[----:B------:R-:W-:Y:S01]  /*dd60*/  SHF.L.U32 R9, R7, 0x1, RZ ;  /* 0x0000000107097819 */ /* 0x000fe200000006ff */
        /* <DEDUP_REMOVED lines=274> */
.L_x_3009:
[----:B------:R-:W-:-:S04]  /*ee90*/  IADD3 R6, P0, R24, UR4, RZ ;  /* 0x0000000418067c10 */ /* 0x000fc8000ff1e0ff */
[----:B------:R-:W-:Y:S01]  /*eea0*/  IADD3.X R7, RZ, UR5, RZ, P0, !PT ;  /* 0x00000005ff077c10 */ /* 0x000fe200087fe4ff */
[----:B------:R-:W-:Y:S08]  /*eeb0*/  @!P1 BRA `(.L_x_3010) ;  /* 0x0000001000489947 */ /* 0x000ff00003800000 */
[----:B0-----:R-:W-:Y:S01]  /*eec0*/  IADD3 R13, R9, 0x1, RZ ;  /* 0x00000001090d7810 */ /* 0x001fe20007ffe0ff */
        /* <DEDUP_REMOVED lines=273> */
.L_x_3010:
        /* <DEDUP_REMOVED lines=16> */
.L_x_3012:
[----:B------:R-:W-:Y:S05]  /*100e0*/  BSYNC B0 ;  /* 0x0000000000007941 */ /* 0x000fea0003800000 */
.L_x_3011:
[----:B------:R-:W-:Y:S01]  /*100f0*/  PRMT R10, R10, 0x9910, RZ ;  /* 0x000099100a0a7816 */ /* 0x000fe200000000ff */
[----:B------:R-:W-:Y:S01]  /*10100*/  BSSY B0, `(.L_x_3013) ;  /* 0x000000e000007945 */ /* 0x000fe20003800000 */
[----:B------:R-:W-:Y:S02]  /*10110*/  LOP3.LUT P0, RZ, R23, R2, RZ, 0xfc, !PT ;  /* 0x0000000217ff7212 */ /* 0x000fe4000780fcff */
[----:B------:R-:W-:-:S13]  /*10120*/  ISETP.NE.AND P1, PT, R10, RZ, PT ;  /* 0x000000ff0a00720c */ /* 0x000fda0003f25270 */
[----:B------:R-:W-:Y:S05]  /*10130*/  @!P1 BRA `(.L_x_3014) ;  /* 0x0000000000289947 */ /* 0x000fea0003800000 */
[----:B------:R-:W1:Y:S01]  /*10140*/  S2UR UR4, SR_CTAID.Y ;  /* 0x00000000000479c3 */ /* 0x000e620000002600 */
[----:B------:R-:W-:-:S07]  /*10150*/  ISETP.NE.AND P2, PT, R16, RZ, PT ;  /* 0x000000ff1000720c */ /* 0x000fce0003f45270 */
[----:B0-----:R-:W1:Y:S08]  /*10160*/  LDC R13, c[0x0][0x10] ;  /* 0x00000400ff0d7b82 */ /* 0x001e700000000800 */
[----:B------:R-:W0:Y:S01]  /*10170*/  LDC.64 R10, c[0x0][0x608] ;  /* 0x00018200ff0a7b82 */ /* 0x000e220000000a00 */
[----:B-1----:R-:W-:Y:S01]  /*10180*/  IMAD R12, R0, R13, UR4 ;  /* 0x00000004000c7e24 */ /* 0x002fe2000f8e020d */
[----:B------:R-:W-:-:S03]  /*10190*/  ULDC UR4, c[0x0][0x0] ;  /* 0x0000000000047ab9 */ /* 0x000fc60000000800 */
[----:B------:R-:W-:-:S04]  /*101a0*/  @!P2 IMAD R12, R12, UR4, R23 ;  /* 0x000000040c0cac24 */ /* 0x000fc8000f8e0217 */
[----:B0-----:R-:W-:-:S05]  /*101b0*/  IMAD.WIDE.U32 R10, R12, 0x8, R10 ;  /* 0x000000080c0a7825 */ /* 0x001fca00078e000a */
[----:B------:R1:W-:Y:S04]  /*101c0*/  STG.E desc[UR60][R10.64], R18 ;  /* 0x000000120a007986 */ /* 0x0003e8000c10193c */
[----:B------:R1:W-:Y:S02]  /*101d0*/  STG.E desc[UR60][R10.64+0x4], R19 ;  /* 0x000004130a007986 */ /* 0x0003e4000c10193c */
.L_x_3014:
[----:B------:R-:W-:Y:S05]  /*101e0*/  BSYNC B0 ;  /* 0x0000000000007941 */ /* 0x000fea0003800000 */
.L_x_3013:
        /* <DEDUP_REMOVED lines=18> */
[----:B0-----:R-:W0:Y:S01]  /*10310*/  POPC R13, UR4 ;  /* 0x00000004000d7d09 */ /* 0x001e220008000000 */
[----:B-1----:R-:W-:Y:S01]  /*10320*/  IMAD.WIDE.U32 R10, R0, 0x4, R10 ;  /* 0x00000004000a7825 */ /* 0x002fe200078e000a */
[----:B--2---:R-:W-:-:S13]  /*10330*/  ISETP.EQ.U32.AND P0, PT, R14, R15, PT ;  /* 0x0000000f0e00720c */ /* 0x004fda0003f02070 */
[----:B0-----:R-:W2:Y:S01]  /*10340*/  @P0 ATOMG.E.ADD.STRONG.GPU PT, R11, desc[UR60][R10.64], R13 ;  /* 0x0000000d0a0b09a8 */ /* 0x001ea200081ee1fc */
        /* <DEDUP_REMOVED lines=13> */
.L_x_3016:
[----:B------:R-:W-:Y:S05]  /*10420*/  BSYNC B0 ;  /* 0x0000000000007941 */ /* 0x000fea0003800000 */
.L_x_3015:
        /* <DEDUP_REMOVED lines=23> */
[----:B0-----:R-:W-:Y:S02]  /*105a0*/  IMAD R12, R2, UR6, R23 ;  /* 0x00000006020c7c24 */ /* 0x001fe4000f8e0217 */
[----:B------:R-:W-:-:S03]  /*105b0*/  IMAD.U32 R17, RZ, RZ, UR9 ;  /* 0x00000009ff117e24 */ /* 0x000fc6000f8e00ff */
        /* <DEDUP_REMOVED lines=10> */
.L_x_3021:
[----:B------:R-:W-:-:S04]  /*10660*/  IMAD.IADD R13, R15, 0x1, R14 ;  /* 0x000000010f0d7824 */ /* 0x000fc800078e020e */
[----:B-1----:R-:W-:-:S05]  /*10670*/  IMAD.WIDE.U32 R12, R13, 0x8, R10 ;  /* 0x000000080d0c7825 */ /* 0x002fca00078e000a */
[----:B------:R-:W2:Y:S04]  /*10680*/  LDG.E R21, desc[UR60][R12.64] ;  /* 0x0000003c0c157981 */ /* 0x000ea8000c1e1900 */
[----:B------:R-:W3:Y:S01]  /*10690*/  LDG.E R0, desc[UR60][R12.64+0x4] ;  /* 0x0000043c0c007981 */ /* 0x000ee2000c1e1900 */
[----:B------:R-:W-:-:S04]  /*106a0*/  IADD3 R14, R19, R14, RZ ;  /* 0x0000000e130e7210 */ /* 0x000fc80007ffe0ff */
[----:B------:R-:W-:Y:S01]  /*106b0*/  ISETP.GE.U32.AND P0, PT, R14, UR8, PT ;  /* 0x000000080e007c0c */ /* 0x000fe2000bf06070 */
[----:B--2---:R-:W-:Y:S01]  /*106c0*/  FMUL.FTZ R16, R21, R16 ;  /* 0x0000001015107220 */ /* 0x004fe20000410000 */
[----:B---3--:R-:W-:-:S11]  /*106d0*/  FMUL.FTZ R17, R0, R17 ;  /* 0x0000001100117220 */ /* 0x008fd60000410000 */
[----:B------:R-:W-:Y:S05]  /*106e0*/  @!P0 BRA `(.L_x_3021) ;  /* 0xfffffffc00dc8947 */ /* 0x000fea000383ffff */
[----:B------:R-:W-:Y:S05]  /*106f0*/  BSYNC B1 ;  /* 0x0000000000017941 */ /* 0x000fea0003800000 */
.L_x_3020:
[----:B------:R-:W-:Y:S05]  /*10700*/  BRA `(.L_x_3019) ;  /* 0x0000000000547947 */ /* 0x000fea0003800000 */
.L_x_3018:
[----:B------:R-:W-:Y:S01]  /*10710*/  ULDC UR7, c[0x0][0x22c] ;  /* 0x00008b0000077ab9 */ /* 0x000fe20000000800 */
[----:B------:R-:W-:Y:S02]  /*10720*/  MOV R17, UR9 ;  /* 0x0000000900117c02 */ /* 0x000fe40008000f00 */
[----:B------:R-:W-:-:S13]  /*10730*/  ISETP.GE.U32.AND P0, PT, R2, UR7, PT ;  /* 0x0000000702007c0c */ /* 0x000fda000bf06070 */
[----:B------:R-:W-:Y:S05]  /*10740*/  @P0 BRA `(.L_x_3019) ;  /* 0x0000000000440947 */ /* 0x000fea0003800000 */
[----:B------:R-:W-:Y:S01]  /*10750*/  ULDC UR6, c[0x0][0x10] ;  /* 0x0000040000067ab9 */ /* 0x000fe20000000800 */
[----:B------:R-:W1:Y:S01]  /*10760*/  LDC R18, c[0x0][RZ] ;  /* 0x00000000ff127b82 */ /* 0x000e620000000800 */
[----:B------:R-:W-:Y:S01]  /*10770*/  IMAD.MOV.U32 R15, RZ, RZ, R2 ;  /* 0x000000ffff0f7224 */ /* 0x000fe200078e0002 */
[----:B------:R-:W-:Y:S01]  /*10780*/  MOV R17, UR9 ;  /* 0x0000000900117c02 */ /* 0x000fe20008000f00 */
[----:B------:R-:W-:-:S05]  /*10790*/  IMAD R0, R0, UR6, RZ ;  /* 0x0000000600007c24 */ /* 0x000fca000f8e02ff */
[----:B------:R-:W2:Y:S08]  /*107a0*/  LDC.64 R10, c[0x0][0x608] ;  /* 0x00018200ff0a7b82 */ /* 0x000eb00000000a00 */
[----:B------:R-:W3:Y:S02]  /*107b0*/  LDC R20, c[0x0][0x4] ;  /* 0x00000100ff147b82 */ /* 0x000ee40000000800 */
.L_x_3022:
[----:B0-----:R-:W-:-:S05]  /*107c0*/  IADD3 R12, R0, R15, RZ ;  /* 0x0000000f000c7210 */ /* 0x001fca0007ffe0ff */
[----:B-1----:R-:W-:-:S04]  /*107d0*/  IMAD R13, R12, R18, R23 ;  /* 0x000000120c0d7224 */ /* 0x002fc800078e0217 */
[----:B--2---:R-:W-:-:S05]  /*107e0*/  IMAD.WIDE.U32 R12, R13, 0x8, R10 ;  /* 0x000000080d0c7825 */ /* 0x004fca00078e000a */
[----:B------:R-:W2:Y:S04]  /*107f0*/  LDG.E R19, desc[UR60][R12.64] ;  /* 0x0000003c0c137981 */ /* 0x000ea8000c1e1900 */
[----:B------:R-:W4:Y:S01]  /*10800*/  LDG.E R14, desc[UR60][R12.64+0x4] ;  /* 0x0000043c0c0e7981 */ /* 0x000f22000c1e1900 */
[----:B---3--:R-:W-:-:S05]  /*10810*/  IMAD.IADD R15, R20, 0x1, R15 ;  /* 0x00000001140f7824 */ /* 0x008fca00078e020f */
[----:B------:R-:W-:Y:S01]  /*10820*/  ISETP.GE.U32.AND P0, PT, R15, UR7, PT ;  /* 0x000000070f007c0c */ /* 0x000fe2000bf06070 */
[----:B--2---:R-:W-:Y:S01]  /*10830*/  FMUL.FTZ R16, R19, R16 ;  /* 0x0000001013107220 */ /* 0x004fe20000410000 */
[----:B----4-:R-:W-:-:S11]  /*10840*/  FMUL.FTZ R17, R14, R17 ;  /* 0x000000110e117220 */ /* 0x010fd60000410000 */
[----:B------:R-:W-:Y:S05]  /*10850*/  @!P0 BRA `(.L_x_3022) ;  /* 0xfffffffc00d88947 */ /* 0x000fea000383ffff */
.L_x_3019:
[----:B------:R-:W-:Y:S05]  /*10860*/  BSYNC B0 ;  /* 0x0000000000007941 */ /* 0x000fea0003800000 */
.L_x_3017:
[----:B------:R-:W1:Y:S01]  /*10870*/  LDC R14, c[0x0][RZ] ;  /* 0x00000000ff0e7b82 */ /* 0x000e620000000800 */
[----:B------:R-:W-:Y:S01]  /*10880*/  UIADD3 UR4, UR4, 0x10, URZ ;  /* 0x0000001004047890 */ /* 0x000fe2000fffe03f */
[----:B------:R-:W-:Y:S01]  /*10890*/  ULDC UR6, c[0x0][0x4] ;  /* 0x0000010000067ab9 */ /* 0x000fe20000000800 */
[----:B------:R-:W-:Y:S02]  /*108a0*/  ULDC UR7, c[0x0][0x230] ;  /* 0x00008c0000077ab9 */ /* 0x000fe40000000800 */
[----:B------:R-:W-:Y:S01]  /*108b0*/  ULEA UR4, UR5, UR4, 0x18 ;  /* 0x0000000405047291 */ /* 0x000fe2000f8ec03f */
[----:B------:R-:W-:Y:S01]  /*108c0*/  ISETP.NE.AND P2, PT, RZ, UR7, PT ;  /* 0x00000007ff007c0c */ /* 0x000fe2000bf45270 */
[----:B------:R-:W-:-:S06]  /*108d0*/  USHF.R.U32.HI UR5, URZ, 0x1, UR6 ;  /* 0x000000013f057899 */ /* 0x000fcc0008011606 */
[----:B------:R-:W-:Y:S01]  /*108e0*/  ISETP.NE.AND P0, PT, RZ, UR5, PT ;  /* 0x00000005ff007c0c */ /* 0x000fe2000bf05270 */
[----:B-1----:R-:W-:-:S05]  /*108f0*/  IMAD R0, R2, R14, R23 ;  /* 0x0000000e02007224 */ /* 0x002fca00078e0217 */
[----:B------:R-:W-:-:S05]  /*10900*/  LEA R0, R0, UR4, 0x3 ;  /* 0x0000000400007c11 */ /* 0x000fca000f8e18ff */
[----:B------:R1:W-:Y:S02]  /*10910*/  STS.64 [R0], R16 ;  /* 0x0000001000007388 */ /* 0x0003e40000000a00 */
[----:B------:R-:W-:Y:S05]  /*10920*/  @!P0 BRA `(.L_x_3023) ;  /* 0x0000000000388947 */ /* 0x000fea0003800000 */
[----:B------:R-:W-:-:S07]  /*10930*/  MOV R11, UR5 ;  /* 0x00000005000b7c02 */ /* 0x000fce0008000f00 */
.L_x_3024:
[----:B------:R-:W-:Y:S01]  /*10940*/  IADD3 R10, R2, R11, RZ ;  /* 0x0000000b020a7210 */ /* 0x000fe20007ffe0ff */
[----:B------:R-:W-:Y:S03]  /*10950*/  BAR.SYNC.DEFER_BLOCKING 0x0 ;  /* 0x0000000000007b1d */ /* 0x000fe60000010000 */
[----:B------:R-:W-:-:S04]  /*10960*/  ISETP.GE.U32.AND P0, PT, R10, UR6, PT ;  /* 0x000000060a007c0c */ /* 0x000fc8000bf06070 */
[----:B------:R-:W-:-:S13]  /*10970*/  ISETP.GE.U32.OR P0, PT, R2, R11, P0 ;  /* 0x0000000b0200720c */ /* 0x000fda0000706470 */
[----:B------:R-:W-:-:S05]  /*10980*/  @!P0 IMAD R10, R10, R14, R23 ;  /* 0x0000000e0a0a8224 */ /* 0x000fca00078e0217 */
[----:B------:R-:W-:-:S05]  /*10990*/  @!P0 LEA R10, R10, UR4, 0x3 ;  /* 0x000000040a0a8c11 */ /* 0x000fca000f8e18ff */
[----:B0-----:R-:W1:Y:S02]  /*109a0*/  @!P0 LDS.64 R12, [R10] ;  /* 0x000000000a0c8984 */ /* 0x001e640000000a00 */
[----:B-1----:R-:W-:Y:S01]  /*109b0*/  @!P0 FMUL.FTZ R16, R16, R12 ;  /* 0x0000000c10108220 */ /* 0x002fe20000410000 */
[----:B------:R-:W-:-:S05]  /*109c0*/  @!P0 FMUL.FTZ R17, R17, R13 ;  /* 0x0000000d11118220 */ /* 0x000fca0000410000 */
[----:B------:R2:W-:Y:S01]  /*109d0*/  @!P0 STS.64 [R0], R16 ;  /* 0x0000001000008388 */ /* 0x0005e20000000a00 */
[----:B------:R-:W-:Y:S02]  /*109e0*/  ISETP.GT.AND P0, PT, R11, 0x1, PT ;  /* 0x000000010b00780c */ /* 0x000fe40003f04270 */
[----:B------:R-:W-:-:S11]  /*109f0*/  SHF.R.S32.HI R11, RZ, 0x1, R11 ;  /* 0x00000001ff0b7819 */ /* 0x000fd6000001140b */
[----:B--2---:R-:W-:Y:S05]  /*10a00*/  @P0 BRA `(.L_x_3024) ;  /* 0xfffffffc00cc0947 */ /* 0x004fea000383ffff */
.L_x_3023:
[----:B------:R-:W-:Y:S05]  /*10a10*/  @!P2 BRA `(.L_x_3025) ;  /* 0x000000000084a947 */ /* 0x000fea0003800000 */
[----:B------:R-:W-:Y:S01]  /*10a20*/  ISETP.GT.AND P0, PT, R14, 0x20, PT ;  /* 0x000000200e00780c */ /* 0x000fe20003f04270 */
[----:B------:R-:W-:-:S12]  /*10a30*/  IMAD.MOV.U32 R2, RZ, RZ, R14 ;  /* 0x000000ffff027224 */ /* 0x000fd800078e000e */
[----:B------:R-:W-:Y:S05]  /*10a40*/  @!P0 BRA `(.L_x_3026) ;  /* 0x00000000004c8947 */ /* 0x000fea0003800000 */
[----:B------:R-:W-:Y:S01]  /*10a50*/  LEA.HI R2, R14, R14, RZ, 0x1 ;  /* 0x0000000e0e027211 */ /* 0x000fe200078f08ff */
[----:B------:R2:W-:Y:S03]  /*10a60*/  STS.64 [R0], R16 ;  /* 0x0000001000007388 */ /* 0x0005e60000000a00 */
[----:B------:R-:W-:Y:S01]  /*10a70*/  SHF.R.S32.HI R10, RZ, 0x1, R2 ;  /* 0x00000001ff0a7819 */ /* 0x000fe20000011402 */
[----:B------:R-:W-:-:S03]  /*10a80*/  HFMA2.MMA R2, -RZ, RZ, 0, 1.9073486328125e-06 ;  /* 0x00000020ff027435 */ /* 0x000fc600000001ff */
[----:B------:R-:W-:-:S13]  /*10a90*/  ISETP.GE.AND P0, PT, R10, 0x20, PT ;  /* 0x000000200a00780c */ /* 0x000fda0003f06270 */
[----:B--2---:R-:W-:Y:S05]  /*10aa0*/  @!P0 BRA `(.L_x_3026) ;  /* 0x0000000000348947 */ /* 0x004fea0003800000 */
.L_x_3027:
[----:B------:R-:W-:Y:S01]  /*10ab0*/  IADD3 R2, R23, R10, RZ ;  /* 0x0000000a17027210 */ /* 0x000fe20007ffe0ff */
[----:B------:R-:W-:Y:S03]  /*10ac0*/  BAR.SYNC.DEFER_BLOCKING 0x0 ;  /* 0x0000000000007b1d */ /* 0x000fe60000010000 */
[----:B------:R-:W-:-:S04]  /*10ad0*/  ISETP.GE.U32.AND P0, PT, R2, R14, PT ;  /* 0x0000000e0200720c */ /* 0x000fc80003f06070 */
[----:B------:R-:W-:-:S13]  /*10ae0*/  ISETP.GE.U32.OR P0, PT, R23, R10, P0 ;  /* 0x0000000a1700720c */ /* 0x000fda0000706470 */
[----:B------:R-:W-:Y:S01]  /*10af0*/  @!P0 IMAD R2, R10, 0x8, R0 ;  /* 0x000000080a028824 */ /* 0x000fe200078e0200 */
[----:B------:R-:W-:-:S04]  /*10b00*/  SHF.R.S32.HI R10, RZ, 0x1, R10 ;  /* 0x00000001ff0a7819 */ /* 0x000fc8000001140a */
[----:B0-----:R-:W1:Y:S02]  /*10b10*/  @!P0 LDS.64 R12, [R2] ;  /* 0x00000000020c8984 */ /* 0x001e640000000a00 */
[----:B-1----:R-:W-:Y:S01]  /*10b20*/  @!P0 FMUL.FTZ R16, R16, R12 ;  /* 0x0000000c10108220 */ /* 0x002fe20000410000 */
[----:B------:R-:W-:-:S05]  /*10b30*/  @!P0 FMUL.FTZ R17, R17, R13 ;  /* 0x0000000d11118220 */ /* 0x000fca0000410000 */
[----:B------:R2:W-:Y:S01]  /*10b40*/  @!P0 STS.64 [R0], R16 ;  /* 0x0000001000008388 */ /* 0x0005e20000000a00 */
[----:B------:R-:W-:-:S13]  /*10b50*/  ISETP.GE.AND P0, PT, R10, 0x20, PT ;  /* 0x000000200a00780c */ /* 0x000fda0003f06270 */
[----:B--2---:R-:W-:Y:S05]  /*10b60*/  @P0 BRA `(.L_x_3027) ;  /* 0xfffffffc00d00947 */ /* 0x004fea000383ffff */
[----:B------:R-:W-:-:S07]  /*10b70*/  MOV R2, 0x20 ;  /* 0x0000002000027802 */ /* 0x000fce0000000f00 */
.L_x_3026:
[----:B------:R-:W-:Y:S01]  /*10b80*/  BAR.SYNC.DEFER_BLOCKING 0x0 ;  /* 0x0000000000007b1d */ /* 0x000fe20000010000 */
[----:B------:R-:W-:-:S13]  /*10b90*/  ISETP.GE.AND P0, PT, R2, 0x2, PT ;  /* 0x000000020200780c */ /* 0x000fda0003f06270 */
[----:B------:R-:W-:Y:S05]  /*10ba0*/  @!P0 BRA `(.L_x_3025) ;  /* 0x0000000000208947 */ /* 0x000fea0003800000 */
[----:B------:R-:W-:-:S11]  /*10bb0*/  HFMA2.MMA R11, -RZ, RZ, 0, 5.9604644775390625e-08 ;  /* 0x00000001ff0b7435 */ /* 0x000fd600000001ff */
.L_x_3028:
[----:B0-----:R-:W0:Y:S04]  /*10bc0*/  SHFL.DOWN PT, R13, R16, R11, 0x1f ;  /* 0x08001f0b100d7589 */ /* 0x001e2800000e0000 */
[----:B-1----:R1:W2:Y:S02]  /*10bd0*/  SHFL.DOWN PT, R0, R17, R11, 0x1f ;  /* 0x08001f0b11007589 */ /* 0x0022a400000e0000 */
[----:B-1----:R-:W-:-:S05]  /*10be0*/  IMAD.SHL.U32 R11, R11, 0x2, RZ ;  /* 0x000000020b0b7824 */ /* 0x002fca00078e00ff */
[----:B------:R-:W-:Y:S01]  /*10bf0*/  ISETP.GE.AND P0, PT, R11, R2, PT ;  /* 0x000000020b00720c */ /* 0x000fe20003f06270 */
[----:B0-----:R-:W-:Y:S01]  /*10c00*/  FMUL.FTZ R16, R13, R16 ;  /* 0x000000100d107220 */ /* 0x001fe20000410000 */
[----:B--2---:R-:W-:-:S11]  /*10c10*/  FMUL.FTZ R17, R0, R17 ;  /* 0x0000001100117220 */ /* 0x004fd60000410000 */
[----:B------:R-:W-:Y:S05]  /*10c20*/  @!P0 BRA `(.L_x_3028) ;  /* 0xfffffffc00e48947 */ /* 0x000fea000383ffff */
.L_x_3025:
        /* <DEDUP_REMOVED lines=9> */
[----:B------:R-:W2:Y:S04]  /*10cc0*/  LDG.E R3, desc[UR60][R4.64] ;  /* 0x0000003c04037981 */ /* 0x000ea8000c1e1900 */
[----:B-1----:R-:W3:Y:S01]  /*10cd0*/  LDG.E R0, desc[UR60][R4.64+0x4] ;  /* 0x0000043c04007981 */ /* 0x002ee2000c1e1900 */
[----:B--2---:R-:W-:Y:S01]  /*10ce0*/  FMUL.FTZ R16, R16, R3 ;  /* 0x0000000310107220 */ /* 0x004fe20000410000 */
[----:B---3--:R-:W-:-:S07]  /*10cf0*/  FMUL.FTZ R17, R17, R0 ;  /* 0x0000000011117220 */ /* 0x008fce0000410000 */
.L_x_3030:
        /* <DEDUP_REMOVED lines=17> */
[----:B0-----:R-:W-:Y:S01]  /*10e10*/  IMAD.MOV.U32 R13, RZ, RZ, RZ ;  /* 0x000000ffff0d7224 */ /* 0x001fe200078e00ff */
[----:B-1----:R-:W-:-:S07]  /*10e20*/  MOV R12, 0x1 ;  /* 0x00000001000c7802 */ /* 0x002fce0000000f00 */
[----:B------:R-:W-:-:S07]  /*10e30*/  LEPC R20, `(.L_x_3032) ;  /* 0x000000001014794e */ /* 0x000fce0000000000 */
[----:B--2---:R-:W-:Y:S05]  /*10e40*/  CALL.ABS.NOINC R2 ;  /* 0x0000000002007343 */ /* 0x004fea0003c00000 */
.L_x_3032:
[----:B------:R-:W-:Y:S01]  /*10e50*/  ULDC.64 UR4, c[0x0][0x5f0] ;  /* 0x00017c0000047ab9 */ /* 0x000fe20000000a00 */
[----:B------:R-:W-:Y:S02]  /*10e60*/  ISETP.NE.AND P6, PT, R18, 0x1, PT ;  /* 0x000000011200780c */ /* 0x000fe40003fc5270 */
[----:B------:R-:W-:-:S04]  /*10e70*/  IADD3 R24, P0, R24, UR4, RZ ;  /* 0x0000000418187c10 */ /* 0x000fc8000ff1e0ff */
[----:B------:R-:W-:-:S05]  /*10e80*/  IADD3.X R25, RZ, UR5, RZ, P0, !PT ;  /* 0x00000005ff197c10 */ /* 0x000fca00087fe4ff */
[----:B------:R1:W-:Y:S02]  /*10e90*/  STG.E desc[UR60][R24.64], R16 ;  /* 0x0000001018007986 */ /* 0x0003e4000c10193c */
        /* <DEDUP_REMOVED lines=12> */
[----:B0-----:R-:W-:Y:S01]  /*10f60*/  IMAD.MOV.U32 R12, RZ, RZ, 0x1 ;  /* 0x00000001ff0c7424 */ /* 0x001fe200078e00ff */
[----:B------:R-:W-:-:S02]  /*10f70*/  MOV R11, UR7 ;  /* 0x00000007000b7c02 */ /* 0x000fc40008000f00 */
[----:B--2---:R-:W-:-:S07]  /*10f80*/  MOV R13, RZ ;  /* 0x000000ff000d7202 */ /* 0x004fce0000000f00 */
[----:B------:R-:W-:-:S07]  /*10f90*/  LEPC R20, `(.L_x_3033) ;  /* 0x000000001014794e */ /* 0x000fce0000000000 */
[----:B-1-3--:R-:W-:Y:S05]  /*10fa0*/  CALL.ABS.NOINC R2 ;  /* 0x0000000002007343 */ /* 0x00afea0003c00000 */
.L_x_3033:
[----:B------:R-:W-:Y:S02]  /*10fb0*/  ULDC.64 UR4, c[0x0][0x5f0] ;  /* 0x00017c0000047ab9 */ /* 0x000fe40000000a00 */
[----:B------:R-:W-:-:S04]  /*10fc0*/  IADD3 R22, P0, R22, UR4, RZ ;  /* 0x0000000416167c10 */ /* 0x000fc8000ff1e0ff */
[----:B------:R-:W-:-:S05]  /*10fd0*/  IADD3.X R23, RZ, UR5, RZ, P0, !PT ;  /* 0x00000005ff177c10 */ /* 0x000fca00087fe4ff */
[----:B------:R-:W-:Y:S01]  /*10fe0*/  STG.E desc[UR60][R22.64], R17 ;  /* 0x0000001116007986 */ /* 0x000fe2000c10193c */
[----:B------:R-:W-:Y:S05]  /*10ff0*/  EXIT ;  /* 0x000000000000794d */ /* 0x000fea0003800000 */
.L_x_3031:
[----:B------:R-:W-:Y:S04]  /*11000*/  STG.E desc[UR60][R4.64], R16 ;  /* 0x0000001004007986 */ /* 0x000fe8000c10193c */
[----:B------:R-:W-:Y:S01]  /*11010*/  STG.E desc[UR60][R4.64+0x4], R17 ;  /* 0x0000041104007986 */ /* 0x000fe2000c10193c */
[----:B------:R-:W-:Y:S05]  /*11020*/  EXIT ;  /* 0x000000000000794d */ /* 0x000fea0003800000 */
.L_x_3029:
        /* <DEDUP_REMOVED lines=8> */
.L_x_3034:
        /* <DEDUP_REMOVED lines=12> */
[----:B0-----:R-:W-:Y:S01]  /*11170*/  HFMA2.MMA R12, -RZ, RZ, 0, 5.9604644775390625e-08 ;  /* 0x00000001ff0c7435 */ /* 0x001fe200000001ff */
[----:B------:R-:W-:Y:S01]  /*11180*/  MOV R6, UR4 ;  /* 0x0000000400067c02 */ /* 0x000fe20008000f00 */
[----:B------:R-:W-:Y:S01]  /*11190*/  IMAD.U32 R7, RZ, RZ, UR5 ;  /* 0x00000005ff077e24 */ /* 0x000fe2000f8e00ff */
[----:B------:R-:W-:Y:S01]  /*111a0*/  MOV R10, UR6 ;  /* 0x00000006000a7c02 */ /* 0x000fe20008000f00 */
[----:B------:R-:W-:Y:S01]  /*111b0*/  IMAD.MOV.U32 R8, RZ, RZ, 0x2ef ;  /* 0x000002efff087424 */ /* 0x000fe200078e00ff */
[----:B------:R-:W-:-:S02]  /*111c0*/  MOV R11, UR7 ;  /* 0x00000007000b7c02 */ /* 0x000fc40008000f00 */
[----:B-1----:R-:W-:-:S07]  /*111d0*/  MOV R13, RZ ;  /* 0x000000ff000d7202 */ /* 0x002fce0000000f00 */
[----:B------:R-:W-:-:S07]  /*111e0*/  LEPC R20, `(.L_x_3036) ;  /* 0x000000001014794e */ /* 0x000fce0000000000 */
[----:B--2---:R-:W-:Y:S05]  /*111f0*/  CALL.ABS.NOINC R2 ;  /* 0x0000000002007343 */ /* 0x004fea0003c00000 */
.L_x_3036:
[----:B------:R-:W-:Y:S01]  /*11200*/  ULDC.64 UR4, c[0x0][0x5f0] ;  /* 0x00017c0000047ab9 */ /* 0x000fe20000000a00 */
[----:B------:R-:W-:Y:S02]  /*11210*/  ISETP.NE.AND P6, PT, R18, 0x1, PT ;  /* 0x000000011200780c */ /* 0x000fe40003fc5270 */
[----:B------:R-:W-:-:S05]  /*11220*/  IADD3 R24, P0, R24, UR4, RZ ;  /* 0x0000000418187c10 */ /* 0x000fca000ff1e0ff */
[----:B------:R-:W-:-:S05]  /*11230*/  IMAD.X R25, RZ, RZ, UR5, P0 ;  /* 0x00000005ff197e24 */ /* 0x000fca00080e06ff */
[----:B------:R1:W-:Y:S01]  /*11240*/  STG.E desc[UR60][R24.64], R16 ;  /* 0x0000001018007986 */ /* 0x0003e2000c10193c */
        /* <DEDUP_REMOVED lines=14> */
[----:B--2---:R-:W-:-:S07]  /*11330*/  MOV R12, 0x1 ;  /* 0x00000001000c7802 */ /* 0x004fce0000000f00 */
[----:B------:R-:W-:-:S07]  /*11340*/  LEPC R20, `(.L_x_3037) ;  /* 0x000000001014794e */ /* 0x000fce0000000000 */
[----:B-1-3--:R-:W-:Y:S05]  /*11350*/  CALL.ABS.NOINC R2 ;  /* 0x0000000002007343 */ /* 0x00afea0003c00000 */
.L_x_3037:
[----:B------:R-:W-:Y:S02]  /*11360*/  ULDC.64 UR4, c[0x0][0x5f0] ;  /* 0x00017c0000047ab9 */ /* 0x000fe40000000a00 */
[----:B------:R-:W-:-:S04]  /*11370*/  IADD3 R22, P0, R22, UR4, RZ ;  /* 0x0000000416167c10 */ /* 0x000fc8000ff1e0ff */
[----:B------:R-:W-:-:S05]  /*11380*/  IADD3.X R23, RZ, UR5, RZ, P0, !PT ;  /* 0x00000005ff177c10 */ /* 0x000fca00087fe4ff */
[----:B------:R-:W-:Y:S01]  /*11390*/  STG.E desc[UR60][R22.64], R17 ;  /* 0x0000001116007986 */ /* 0x000fe2000c10193c */
[----:B------:R-:W-:Y:S05]  /*113a0*/  EXIT ;  /* 0x000000000000794d */ /* 0x000fea0003800000 */
.L_x_3035:
[----:B------:R-:W-:Y:S04]  /*113b0*/  STG.E desc[UR60][R6.64], R16 ;  /* 0x0000001006007986 */ /* 0x000fe8000c10193c */
[----:B------:R-:W-:Y:S01]  /*113c0*/  STG.E desc[UR60][R8.64], R17 ;  /* 0x0000001108007986 */ /* 0x000fe2000c10193c */
[----:B------:R-:W-:Y:S05]  /*113d0*/  EXIT ;  /* 0x000000000000794d */ /* 0x000fea0003800000 */
.L_x_3008:
        /* <DEDUP_REMOVED lines=11> */
[----:B-1----:R-:W1:Y:S01]  /*11490*/  LDC.U8 R0, c[0x0][0x620] ;  /* 0x00018800ff007b82 */ /* 0x002e620000000000 */
[----:B------:R-:W-:-:S04]  /*114a0*/  ISETP.NE.U32.AND P0, PT, R4, RZ, PT ;  /* 0x000000ff0400720c */ /* 0x000fc80003f05070 */
[----:B------:R-:W-:-:S13]  /*114b0*/  ISETP.NE.AND.EX P0, PT, R3, RZ, PT, P0 ;  /* 0x000000ff0300720c */ /* 0x000fda0003f05300 */
[----:B------:R-:W-:Y:S05]  /*114c0*/  @!P0 BRA `(.L_x_3038) ;  /* 0x0000000000ec8947 */ /* 0x000fea0003800000 */
[----:B-1----:R-:W-:Y:S01]  /*114d0*/  ISETP.NE.AND P0, PT, R0, RZ, PT ;  /* 0x000000ff0000720c */ /* 0x002fe20003f05270 */
[----:B------:R-:W-:Y:S02]  /*114e0*/  ULDC.U8 UR4, c[0x0][0x621] ;  /* 0x0001884000047ab9 */ /* 0x000fe40000000000 */
[----:B------:R-:W-:-:S10]  /*114f0*/  ISETP.NE.AND P1, PT, RZ, UR4, PT ;  /* 0x00000004ff007c0c */ /* 0x000fd4000bf25270 */
[----:B------:R-:W-:Y:S05]  /*11500*/  @!P0 BRA `(.L_x_3039) ;  /* 0x0000000000108947 */ /* 0x000fea0003800000 */
[----:B------:R-:W2:Y:S04]  /*11510*/  LDG.E R3, desc[UR60][R4.64] ;  /* 0x0000003c04037981 */ /* 0x000ea8000c1e1900 */
[----:B------:R-:W3:Y:S01]  /*11520*/  LDG.E R0, desc[UR60][R4.64+0x4] ;  /* 0x0000043c04007981 */ /* 0x000ee2000c1e1900 */
[----:B--2---:R-:W-:Y:S01]  /*11530*/  FMUL.FTZ R18, R18, R3 ;  /* 0x0000000312127220 */ /* 0x004fe20000410000 */
[----:B---3--:R-:W-:-:S07]  /*11540*/  FMUL.FTZ R19, R19, R0 ;  /* 0x0000000013137220 */ /* 0x008fce0000410000 */
.L_x_3039:
        /* <DEDUP_REMOVED lines=18> */
[----:B-1----:R-:W-:-:S07]  /*11670*/  MOV R13, RZ ;  /* 0x000000ff000d7202 */ /* 0x002fce0000000f00 */
[----:B------:R-:W-:-:S07]  /*11680*/  LEPC R20, `(.L_x_3041) ;  /* 0x000000001014794e */ /* 0x000fce0000000000 */
[----:B--2---:R-:W-:Y:S05]  /*11690*/  CALL.ABS.NOINC R2 ;  /* 0x0000000002007343 */ /* 0x004fea0003c00000 */
.L_x_3041:
        /* <DEDUP_REMOVED lines=19> */
[----:B--2---:R-:W-:-:S07]  /*117d0*/  MOV R13, RZ ;  /* 0x000000ff000d7202 */ /* 0x004fce0000000f00 */
[----:B------:R-:W-:-:S07]  /*117e0*/  LEPC R20, `(.L_x_3042) ;  /* 0x000000001014794e */ /* 0x000fce0000000000 */
[----:B-1-3--:R-:W-:Y:S05]  /*117f0*/  CALL.ABS.NOINC R2 ;  /* 0x0000000002007343 */ /* 0x00afea0003c00000 */
.L_x_3042:
[----:B------:R-:W-:Y:S02]  /*11800*/  ULDC.64 UR4, c[0x0][0x5f0] ;  /* 0x00017c0000047ab9 */ /* 0x000fe40000000a00 */
[----:B------:R-:W-:-:S05]  /*11810*/  IADD3 R22, P0, R22, UR4, RZ ;  /* 0x0000000416167c10 */ /* 0x000fca000ff1e0ff */
[----:B------:R-:W-:-:S05]  /*11820*/  IMAD.X R23, RZ, RZ, UR5, P0 ;  /* 0x00000005ff177e24 */ /* 0x000fca00080e06ff */
[----:B------:R-:W-:Y:S01]  /*11830*/  STG.E desc[UR60][R22.64], R19 ;  /* 0x0000001316007986 */ /* 0x000fe2000c10193c */
[----:B------:R-:W-:Y:S05]  /*11840*/  EXIT ;  /* 0x000000000000794d */ /* 0x000fea0003800000 */
.L_x_3040:
[----:B------:R-:W-:Y:S04]  /*11850*/  STG.E desc[UR60][R4.64], R18 ;  /* 0x0000001204007986 */ /* 0x000fe8000c10193c */
[----:B------:R-:W-:Y:S01]  /*11860*/  STG.E desc[UR60][R4.64+0x4], R19 ;  /* 0x0000041304007986 */ /* 0x000fe2000c10193c */
[----:B------:R-:W-:Y:S05]  /*11870*/  EXIT ;  /* 0x000000000000794d */ /* 0x000fea0003800000 */
.L_x_3038:
        /* <DEDUP_REMOVED lines=8> */
.L_x_3043:
        /* <DEDUP_REMOVED lines=21> */
.L_x_3045:
        /* <DEDUP_REMOVED lines=22> */
.L_x_3046:
[----:B------:R-:W-:Y:S02]  /*11bb0*/  ULDC.64 UR4, c[0x0][0x5f0] ;  /* 0x00017c0000047ab9 */ /* 0x000fe40000000a00 */
[----:B------:R-:W-:-:S04]  /*11bc0*/  IADD3 R22, P0, R22, UR4, RZ ;  /* 0x0000000416167c10 */ /* 0x000fc8000ff1e0ff */
[----:B------:R-:W-:-:S05]  /*11bd0*/  IADD3.X R23, RZ, UR5, RZ, P0, !PT ;  /* 0x00000005ff177c10 */ /* 0x000fca00087fe4ff */
[----:B------:R-:W-:Y:S01]  /*11be0*/  STG.E desc[UR60][R22.64], R19 ;  /* 0x0000001316007986 */ /* 0x000fe2000c10193c */
[----:B------:R-:W-:Y:S05]  /*11bf0*/  EXIT ;  /* 0x000000000000794d */ /* 0x000fea0003800000 */
.L_x_3044:
[----:B------:R-:W-:Y:S04]  /*11c00*/  STG.E desc[UR60][R6.64], R18 ;  /* 0x0000001206007986 */ /* 0x000fe8000c10193c */
[----:B------:R-:W-:Y:S01]  /*11c10*/  STG.E desc[UR60][R8.64], R19 ;  /* 0x0000001308007986 */ /* 0x000fe2000c10193c */
[----:B------:R-:W-:Y:S05]  /*11c20*/  EXIT ;  /* 0x000000000000794d */ /* 0x000fea0003800000 */
.L_x_3047:
        /* <DEDUP_REMOVED lines=13> */
.L_x_8786:


//--------------------- .text._ZN2at6native13reduce_kernelILi128ELi4ENS0_8ReduceOpIfNS0_14func_wrapper_tIfNS0_55_GLOBAL__N__0955718d_22_SparseCsrTensorMath_cu_868dd54514ReductionMulOpIfEEEEjfLi4ELi4EEEEEvT1_ --------------------------
	.section	.text._ZN2at6native13reduce_kernelILi128ELi4ENS0_8ReduceOpIfNS0_14func_wrapper_tIfNS0_55_GLOBAL__N__0955718d_22_SparseCsrTensorMath_cu_868dd54514ReductionMulOpIfEEEEjfLi4ELi4EEEEEvT1_,"ax",@progbits
	.align	128
.text._ZN2at6native13reduce_kernelILi128ELi4ENS0_8ReduceOpIfNS0_14func_wrapper_tIfNS0_55_GLOBAL__N__0955718d_22_SparseCsrTensorMath_cu_868dd54514ReductionMulOpIfEEEEjfLi4ELi4EEEEEvT1_:
        .type           _ZN2at6native13reduce_kernelILi128ELi4ENS0_8ReduceOpIfNS0_14func_wrapper_tIfNS0_55_GLOBAL__N__0955718d_22_SparseCsrTensorMath_cu_868dd54514ReductionMulOpIfEEEEjfLi4ELi4EEEEEvT1_,@function
        .size           _ZN2at6native13reduce_kernelILi128ELi4ENS0_8ReduceOpIfNS0_14func_wrapper_tIfNS0_55_GLOBAL__N__0955718d_22_SparseCsrTensorMath_cu_868dd54514ReductionMulOpIfEEEEjfLi4ELi4EEEEEvT1_,(.L_x_8787 - _ZN2at6native13reduce_kernelILi128ELi4ENS0_8ReduceOpIfNS0_14func_wrapper_tIfNS0_55_GLOBAL__N__0955718d_22_SparseCsrTensorMath_cu_868dd54514ReductionMulOpIfEEEEjfLi4ELi4EEEEEvT1_)
        .other          _ZN2at6native13reduce_kernelILi128ELi4ENS0_8ReduceOpIfNS0_14func_wrapper_tIfNS0_55_GLOBAL__N__0955718d_22_SparseCsrTensorMath_cu_868dd54514ReductionMulOpIfEEEEjfLi4ELi4EEEEEvT1_,@"STO_CUDA_ENTRY STV_DEFAULT"
_ZN2at6native13reduce_kernelILi128ELi4ENS0_8ReduceOpIfNS0_14func_wrapper_tIfNS0_55_GLOBAL__N__0955718d_22_SparseCsrTensorMath_cu_868dd54514ReductionMulOpIfEEEEjfLi4ELi4EEEEEvT1_:
[----:B------:R-:W0:Y:S01]  /*0000*/  LDC R1, c[0x0][0x28] ;  /* 0x00000a00ff017b82 */ /* 0x000e220000000800 */
[----:B------:R-:W1:Y:S07]  /*0010*/  S2R R17, SR_TID.X ;  /* 0x0000000000117919 */ /* 0x000e6e0000002100 */
[----:B------:R-:W2:Y:S01]  /*0020*/  LDC R3, c[0x0][0x3ec] ;  /* 0x0000fb00ff037b82 */ /* 0x000ea20000000800 */
[----:B------:R-:W-:Y:S01]  /*0030*/  ULDC.64 UR8, c[0x0][0x238] ;  /* 0x00008e0000087ab9 */ /* 0x000fe20000000a00 */
[----:B------:R-:W-:Y:S01]  /*0040*/  ULDC.64 UR6, c[0x0][0x230] ;  /* 0x00008c0000067ab9 */ /* 0x000fe20000000a00 */
[----:B------:R-:W3:Y:S01]  /*0050*/  S2R R2, SR_TID.Y ;  /* 0x0000000000027919 */ /* 0x000ee20000002200 */
[----:B------:R-:W-:Y:S01]  /*0060*/  ULDC UR5, c[0x0][0x240] ;  /* 0x0000900000057ab9 */ /* 0x000fe20000000800 */
[----:B------:R-:W4:Y:S03]  /*0070*/  S2R R16, SR_CTAID.Y ;  /* 0x0000000000107919 */ /* 0x000f260000002600 */
[----:B------:R-:W5:Y:S08]  /*0080*/  S2UR UR4, SR_CTAID.X ;  /* 0x00000000000479c3 */ /* 0x000f700000002500 */
[----:B------:R-:W5:Y:S01]  /*0090*/  LDC R0, c[0x0][0x228] ;  /* 0x00008a00ff007b82 */ /* 0x000f620000000800 */
[----:B--2---:R-:W-:Y:S01]  /*00a0*/  ISETP.NE.AND P0, PT, R3, RZ, PT ;  /* 0x000000ff0300720c */ /* 0x004fe20003f05270 */
[----:B-1----:R-:W-:-:S02]  /*00b0*/  IMAD R5, R17, UR9, RZ ;  /* 0x0000000911057c24 */ /* 0x002fc4000f8e02ff */
[----:B------:R-:W-:Y:S02]  /*00c0*/  IMAD R7, R17, UR6, RZ ;  /* 0x0000000611077c24 */ /* 0x000fe4000f8e02ff */
[C---:B---3--:R-:W-:Y:S02]  /*00d0*/  IMAD R5, R2.reuse, UR5, R5 ;  /* 0x0000000502057c24 */ /* 0x048fe4000f8e0205 */
        /* <DEDUP_REMOVED lines=279> */
.L_x_3048:
[----:B------:R-:W-:Y:S01]  /*1250*/  ULDC UR4, c[0x0][0x21c] ;  /* 0x0000870000047ab9 */ /* 0x000fe20000000800 */
[----:B------:R-:W-:Y:S01]  /*1260*/  ULDC.64 UR60, c[0x0][0x208] ;  /* 0x00008200003c7ab9 */ /* 0x000fe20000000a00 */
[----:B------:R-:W-:Y:S01]  /*1270*/  MOV R42, UR4 ;  /* 0x00000004002a7c02 */ /* 0x000fe20008000f00 */
[----:B------:R-:W-:Y:S01]  /*1280*/  ULDC UR4, c[0x0][0x220] ;  /* 0x0000880000047ab9 */ /* 0x000fe20000000800 */
[----:B------:R-:W-:Y:S02]  /*1290*/  BSSY B6, `(.L_x_3049) ;  /* 0x0000a88000067945 */ /* 0x000fe40003800000 */
        /* <DEDUP_REMOVED lines=25> */
.L_x_3052:
[----:B------:R-:W0:Y:S01]  /*1430*/  LDC R8, c[0x0][0x214] ;  /* 0x00008500ff087b82 */ /* 0x000e220000000800 */
[----:B------:R-:W-:Y:S01]  /*1440*/  SHF.R.U64 R0, R40, 0x2, R41 ;  /* 0x0000000228007819 */ /* 0x000fe20000001229 */
[----:B------:R-:W-:Y:S01]  /*1450*/  ULDC UR4, c[0x0][0x21c] ;  /* 0x0000870000047ab9 */ /* 0x000fe20000000800 */
[----:B------:R-:W-:Y:S02]  /*1460*/  BSSY B0, `(.L_x_3053) ;  /* 0x0000028000007945 */ /* 0x000fe40003800000 */
[----:B------:R-:W-:Y:S01]  /*1470*/  LOP3.LUT R6, R0, 0x3, RZ, 0xc0, !PT ;  /* 0x0000000300067812 */ /* 0x000fe200078ec0ff */
[----:B------:R-:W-:-:S03]  /*1480*/  IMAD.U32 R0, RZ, RZ, UR4 ;  /* 0x00000004ff007e24 */ /* 0x000fc6000f8e00ff */
        /* <DEDUP_REMOVED lines=19> */
.L_x_3058:
[----:B------:R-:W-:Y:S05]  /*15c0*/  BSYNC B2 ;  /* 0x0000000000027941 */ /* 0x000fea0003800000 */
.L_x_3057:
        /* <DEDUP_REMOVED lines=10> */
.L_x_3056:
[----:B------:R-:W-:Y:S05]  /*1670*/  BSYNC B1 ;  /* 0x0000000000017941 */ /* 0x000fea0003800000 */
.L_x_3055:
[----:B------:R-:W0:Y:S01]  /*1680*/  LDC R7, c[0x0][0x21c] ;  /* 0x00008700ff077b82 */ /* 0x000e220000000800 */
[----:B------:R-:W-:-:S04]  /*1690*/  IADD3 R5, P0, -R6, 0x4, RZ ;  /* 0x0000000406057810 */ /* 0x000fc80007f1e1ff */
[----:B------:R-:W-:Y:S01]  /*16a0*/  LEA R40, P1, R5, R40, 0x2 ;  /* 0x0000002805287211 */ /* 0x000fe200078210ff */
[----:B------:R-:W-:-:S05]  /*16b0*/  IMAD.X R4, RZ, RZ, -0x1, P0 ;  /* 0xffffffffff047424 */ /* 0x000fca00000e06ff */
[----:B------:R-:W-:Y:S02]  /*16c0*/  LEA.HI.X R41, R5, R41, R4, 0x2, P1 ;  /* 0x0000002905297211 */ /* 0x000fe400008f1404 */
[----:B0-----:R-:W-:-:S07]  /*16d0*/  IADD3 R0, R6, -0x4, R7 ;  /* 0xfffffffc06007810 */ /* 0x001fce0007ffe007 */
.L_x_3054:
[----:B------:R-:W-:Y:S05]  /*16e0*/  BSYNC B0 ;  /* 0x0000000000007941 */ /* 0x000fea0003800000 */
.L_x_3053:
        /* <DEDUP_REMOVED lines=13> */
[----:B------:R-:W-:-:S07]  /*17c0*/  MOV R11, R8 ;  /* 0x00000008000b7202 */ /* 0x000fce0000000f00 */
.L_x_3061:
[----:B------:R-:W-:Y:S01]  /*17d0*/  IMAD.WIDE.U32 R4, R9, 0x10, R40 ;  /* 0x0000001009047825 */ /* 0x000fe200078e0028 */
[----:B------:R-:W-:-:S05]  /*17e0*/  ULDC UR4, c[0x0][0x224] ;  /* 0x0000890000047ab9 */ /* 0x000fca0000000800 */
[----:B------:R-:W2:Y:S01]  /*17f0*/  LDG.E.128 R4, desc[UR60][R4.64] ;  /* 0x0000003c04047981 */ /* 0x000ea2000c1e1d00 */
[----:B------:R-:W-:-:S05]  /*1800*/  VIADD R9, R9, UR4 ;  /* 0x0000000409097c36 */ /* 0x000fca0008000000 */
[----:B------:R-:W-:-:S04]  /*1810*/  LEA R13, R9, 0x3, 0x2 ;  /* 0x00000003090d7811 */ /* 0x000fc800078e10ff */
[----:B------:R-:W-:Y:S01]  /*1820*/  ISETP.GE.U32.AND P0, PT, R13, R0, PT ;  /* 0x000000000d00720c */ /* 0x000fe20003f06070 */
[----:B--2---:R-:W-:Y:S01]  /*1830*/  FMUL.FTZ R3, R4, R3 ;  /* 0x0000000304037220 */ /* 0x004fe20000410000 */
[----:B------:R-:W-:Y:S01]  /*1840*/  FMUL.FTZ R8, R5, R8 ;  /* 0x0000000805087220 */ /* 0x000fe20000410000 */
[----:B------:R-:W-:Y:S01]  /*1850*/  FMUL.FTZ R11, R6, R11 ;  /* 0x0000000b060b7220 */ /* 0x000fe20000410000 */
[----:B------:R-:W-:-:S09]  /*1860*/  FMUL.FTZ R24, R7, R24 ;  /* 0x0000001807187220 */ /* 0x000fd20000410000 */
[----:B------:R-:W-:Y:S05]  /*1870*/  @!P0 BRA `(.L_x_3061) ;  /* 0xfffffffc00d48947 */ /* 0x000fea000383ffff */
.L_x_3060:
[----:B------:R-:W-:Y:S05]  /*1880*/  BSYNC B0 ;  /* 0x0000000000007941 */ /* 0x000fea0003800000 */
.L_x_3059:
        /* <DEDUP_REMOVED lines=8> */
.L_x_3063:
[----:B------:R-:W-:Y:S05]  /*1910*/  BSYNC B0 ;  /* 0x0000000000007941 */ /* 0x000fea0003800000 */
.L_x_3062:
        /* <DEDUP_REMOVED lines=11> */
.L_x_3065:
[----:B------:R-:W-:Y:S05]  /*19d0*/  BSYNC B0 ;  /* 0x0000000000007941 */ /* 0x000fea0003800000 */
.L_x_3064:
[----:B------:R-:W-:Y:S01]  /*19e0*/  FMUL.FTZ R8, R8, R3 ;  /* 0x0000000308087220 */ /* 0x000fe20000410000 */
[----:B------:R-:W-:Y:S01]  /*19f0*/  IMAD.MOV.U32 R25, RZ, RZ, RZ ;  /* 0x000000ffff197224 */ /* 0x000fe200078e00ff */
[----:B------:R-:W-:Y:S02]  /*1a00*/  CS2R R26, SRZ ;  /* 0x00000000001a7805 */ /* 0x000fe4000001ff00 */
[----:B------:R-:W-:-:S04]  /*1a10*/  FMUL.FTZ R11, R8, R11 ;  /* 0x0000000b080b7220 */ /* 0x000fc80000410000 */
[----:B------:R-:W-:Y:S01]  /*1a20*/  FMUL.FTZ R24, R11, R24 ;  /* 0x000000180b187220 */ /* 0x000fe20000410000 */
[----:B------:R-:W-:Y:S06]  /*1a30*/  BRA `(.L_x_3050) ;  /* 0x000000a000347947 */ /* 0x000fec0003800000 */
.L_x_3051:
        /* <DEDUP_REMOVED lines=29> */
[----:B------:R-:W-:Y:S01]  /*1c10*/  MOV R39, R5 ;  /* 0x0000000500277202 */ /* 0x000fe20000000f00 */
        /* <DEDUP_REMOVED lines=18> */
.L_x_3074:
        /* <DEDUP_REMOVED lines=297> */
.L_x_3070:
[----:B------:R-:W-:Y:S01]  /*2fd0*/  LOP3.LUT R21, R0, 0xfffffff0, RZ, 0xc0, !PT ;  /* 0xfffffff000157812 */ /* 0x000fe200078ec0ff */
[----:B------:R-:W-:-:S03]  /*2fe0*/  ULDC UR36, c[0x0][0x224] ;  /* 0x0000890000247ab9 */ /* 0x000fc60000000800 */
[----:B------:R-:W-:-:S04]  /*2ff0*/  IADD3 R20, P1, R40, R21, RZ ;  /* 0x0000001528147210 */ /* 0x000fc80007f3e0ff */
[----:B------:R-:W-:-:S06]  /*3000*/  IADD3.X R21, RZ, R41, RZ, P1, !PT ;  /* 0x00000029ff157210 */ /* 0x000fcc0000ffe4ff */
[----:B------:R-:W5:Y:S01]  /*3010*/  LDG.E.128 R20, desc[UR60][R20.64] ;  /* 0x0000003c14147981 */ /* 0x000f62000c1e1d00 */
[----:B------:R-:W-:-:S05]  /*3020*/  IMAD.U32 R0, RZ, RZ, UR36 ;  /* 0x00000024ff007e24 */ /* 0x000fca000f8e00ff */
[----:B------:R-:W-:Y:S01]  /*3030*/  IADD3 R43, R43, R0, RZ ;  /* 0x000000002b2b7210 */ /* 0x000fe20007ffe0ff */
[----:B------:R-:W-:Y:S06]  /*3040*/  @!P0 BRA `(.L_x_3071) ;  /* 0x0000000c00d08947 */ /* 0x000fec0003800000 */
[----:B------:R-:W-:Y:S01]  /*3050*/  HFMA2.MMA R42, -RZ, RZ, 0, 0 ;  /* 0x00000000ff2a7435 */ /* 0x000fe200000001ff */
[----:B0-----:R-:W-:-:S09]  /*3060*/  ISETP.NE.AND P1, PT, R36, 0x1, PT ;  /* 0x000000012400780c */ /* 0x001fd20003f25270 */
        /* <DEDUP_REMOVED lines=242> */
.L_x_3071:
        /* <DEDUP_REMOVED lines=253> */
.L_x_3072:
[----:B------:R-:W-:-:S04]  /*4f60*/  LOP3.LUT R9, R24, 0xfffffff0, RZ, 0xc0, !PT ;  /* 0xfffffff018097812 */ /* 0x000fc800078ec0ff */
[----:B------:R-:W-:-:S05]  /*4f70*/  IADD3 R8, P1, R40, R9, RZ ;  /* 0x0000000928087210 */ /* 0x000fca0007f3e0ff */
[----:B------:R-:W-:-:S06]  /*4f80*/  IMAD.X R9, RZ, RZ, R41, P1 ;  /* 0x000000ffff097224 */ /* 0x000fcc00008e0629 */
[----:B------:R-:W5:Y:S01]  /*4f90*/  LDG.E.128 R8, desc[UR60][R8.64] ;  /* 0x0000003c08087981 */ /* 0x000f62000c1e1d00 */
        /* <DEDUP_REMOVED lines=246> */
.L_x_3073:
[----:B------:R-:W-:Y:S01]  /*5f00*/  LOP3.LUT R25, R42, 0xfffffff0, RZ, 0xc0, !PT ;  /* 0xfffffff02a197812 */ /* 0x000fe200078ec0ff */
[----:B------:R-:W-:-:S03]  /*5f10*/  ULDC UR4, c[0x0][0x21c] ;  /* 0x0000870000047ab9 */ /* 0x000fc60000000800 */
[----:B------:R-:W-:-:S05]  /*5f20*/  IADD3 R24, P1, R40, R25, RZ ;  /* 0x0000001928187210 */ /* 0x000fca0007f3e0ff */
[----:B------:R-:W-:-:S06]  /*5f30*/  IMAD.X R25, RZ, RZ, R41, P1 ;  /* 0x000000ffff197224 */ /* 0x000fcc00008e0629 */
[----:B------:R-:W2:Y:S01]  /*5f40*/  LDG.E.128 R24, desc[UR60][R24.64] ;  /* 0x0000003c18187981 */ /* 0x000ea2000c1e1d00 */
[----:B------:R-:W-:Y:S01]  /*5f50*/  IADD3 R43, R43, R0, RZ ;  /* 0x000000002b2b7210 */ /* 0x000fe20007ffe0ff */
[----:B-----5:R-:W-:Y:S01]  /*5f60*/  FMUL.FTZ R39, R20, R39 ;  /* 0x0000002714277220 */ /* 0x020fe20000410000 */
[----:B------:R-:W-:Y:S01]  /*5f70*/  MOV R42, UR4 ;  /* 0x00000004002a7c02 */ /* 0x000fe20008000f00 */
[----:B------:R-:W-:Y:S01]  /*5f80*/  FMUL.FTZ R38, R21, R38 ;  /* 0x0000002615267220 */ /* 0x000fe20000410000 */
[----:B------:R-:W-:Y:S01]  /*5f90*/  FMUL.FTZ R35, R22, R35 ;  /* 0x0000002316237220 */ /* 0x000fe20000410000 */
[----:B------:R-:W-:Y:S02]  /*5fa0*/  IMAD R45, R0, 0x3, R43 ;  /* 0x00000003002d7824 */ /* 0x000fe400078e022b */
[----:B------:R-:W-:Y:S01]  /*5fb0*/  FMUL.FTZ R34, R23, R34 ;  /* 0x0000002217227220 */ /* 0x000fe20000410000 */
[----:B------:R-:W-:Y:S01]  /*5fc0*/  FMUL.FTZ R33, R12, R33 ;  /* 0x000000210c217220 */ /* 0x000fe20000410000 */
[----:B------:R-:W-:Y:S01]  /*5fd0*/  FMUL.FTZ R32, R13, R32 ;  /* 0x000000200d207220 */ /* 0x000fe20000410000 */
[----:B------:R-:W-:Y:S01]  /*5fe0*/  FMUL.FTZ R31, R14, R31 ;  /* 0x0000001f0e1f7220 */ /* 0x000fe20000410000 */
[----:B------:R-:W-:Y:S01]  /*5ff0*/  ISETP.GE.U32.AND P1, PT, R45, R42, PT ;  /* 0x0000002a2d00720c */ /* 0x000fe20003f26070 */
[----:B------:R-:W-:Y:S01]  /*6000*/  FMUL.FTZ R30, R15, R30 ;  /* 0x0000001e0f1e7220 */ /* 0x000fe20000410000 */
[----:B------:R-:W-:Y:S01]  /*6010*/  FMUL.FTZ R29, R8, R29 ;  /* 0x0000001d081d7220 */ /* 0x000fe20000410000 */
[----:B------:R-:W-:Y:S01]  /*6020*/  FMUL.FTZ R28, R9, R28 ;  /* 0x0000001c091c7220 */ /* 0x000fe20000410000 */
[----:B------:R-:W-:Y:S01]  /*6030*/  FMUL.FTZ R7, R10, R7 ;  /* 0x000000070a077220 */ /* 0x000fe20000410000 */
[----:B------:R-:W-:Y:S01]  /*6040*/  FMUL.FTZ R16, R11, R16 ;  /* 0x000000100b107220 */ /* 0x000fe20000410000 */
[----:B--2---:R-:W-:Y:S01]  /*6050*/  FMUL.FTZ R5, R24, R5 ;  /* 0x0000000518057220 */ /* 0x004fe20000410000 */
[----:B------:R-:W-:Y:S01]  /*6060*/  FMUL.FTZ R6, R25, R6 ;  /* 0x0000000619067220 */ /* 0x000fe20000410000 */
[----:B------:R-:W-:Y:S01]  /*6070*/  FMUL.FTZ R3, R26, R3 ;  /* 0x000000031a037220 */ /* 0x000fe20000410000 */
[----:B------:R-:W-:-:S04]  /*6080*/  FMUL.FTZ R4, R27, R4 ;  /* 0x000000041b047220 */ /* 0x000fc80000410000 */
[----:B------:R-:W-:Y:S05]  /*6090*/  @!P1 BRA `(.L_x_3074) ;  /* 0xffffffbc00289947 */ /* 0x000fea000383ffff */
[----:B------:R-:W-:Y:S05]  /*60a0*/  BSYNC B1 ;  /* 0x0000000000017941 */ /* 0x000fea0003800000 */
.L_x_3069:
[----:B------:R-:W-:Y:S05]  /*60b0*/  BSYNC B0 ;  /* 0x0000000000007941 */ /* 0x000fea0003800000 */
.L_x_3068:
[----:B------:R-:W-:Y:S01]  /*60c0*/  ISETP.GE.U32.AND P0, PT, R43, R42, PT ;  /* 0x0000002a2b00720c */ /* 0x000fe20003f06070 */
[----:B------:R-:W-:-:S12]  /*60d0*/  BSSY B0, `(.L_x_3075) ;  /* 0x0000466000007945 */ /* 0x000fd80003800000 */
[----:B------:R-:W-:Y:S05]  /*60e0*/  @P0 BRA `(.L_x_3076) ;  /* 0x0000004400900947 */ /* 0x000fea0003800000 */
[----:B------:R-:W1:Y:S01]  /*60f0*/  LDC R44, c[0x0][0x258] ;  /* 0x00009600ff2c7b82 */ /* 0x000e620000000800 */
[----:B------:R-:W-:Y:S01]  /*6100*/  IMAD.MOV.U32 R45, RZ, RZ, RZ ;  /* 0x000000ffff2d7224 */ /* 0x000fe200078e00ff */
[----:B-1----:R-:W-:-:S13]  /*6110*/  ISETP.NE.AND P1, PT, R44, RZ, PT ;  /* 0x000000ff2c00720c */ /* 0x002fda0003f25270 */
        /* <DEDUP_REMOVED lines=247> */
[----:B0-----:R-:W-:Y:S01]  /*7090*/  IMAD.HI.U32 R36, R21, UR4, R20 ;  /* 0x0000000415247c27 */ /* 0x001fe2000f8e0014 */
        /* <DEDUP_REMOVED lines=26> */
.L_x_3077:
[----:B------:R-:W-:-:S04]  /*7240*/  LOP3.LUT R21, R45, 0xfffffff0, RZ, 0xc0, !PT ;  /* 0xfffffff02d157812 */ /* 0x000fc800078ec0ff */
[----:B------:R-:W-:-:S04]  /*7250*/  IADD3 R20, P2, R40, R21, RZ ;  /* 0x0000001528147210 */ /* 0x000fc80007f5e0ff */
[----:B------:R-:W-:-:S06]  /*7260*/  IADD3.X R21, RZ, R41, RZ, P2, !PT ;  /* 0x00000029ff157210 */ /* 0x000fcc00017fe4ff */
[----:B------:R-:W5:Y:S01]  /*7270*/  LDG.E.128 R20, desc[UR60][R20.64] ;  /* 0x0000003c14147981 */ /* 0x000f62000c1e1d00 */
[----:B0-----:R-:W-:-:S04]  /*7280*/  IADD3 R37, R43, R0, RZ ;  /* 0x000000002b257210 */ /* 0x001fc80007ffe0ff */
        /* <DEDUP_REMOVED lines=276> */
.L_x_3078:
[----:B------:R-:W-:-:S04]  /*83d0*/  LOP3.LUT R13, R45, 0xfffffff0, RZ, 0xc0, !PT ;  /* 0xfffffff02d0d7812 */ /* 0x000fc800078ec0ff */
[----:B------:R-:W-:-:S05]  /*83e0*/  IADD3 R12, P2, R40, R13, RZ ;  /* 0x0000000d280c7210 */ /* 0x000fca0007f5e0ff */
[----:B------:R-:W-:-:S06]  /*83f0*/  IMAD.X R13, RZ, RZ, R41, P2 ;  /* 0x000000ffff0d7224 */ /* 0x000fcc00010e0629 */
[----:B------:R-:W5:Y:S01]  /*8400*/  LDG.E.128 R12, desc[UR60][R12.64] ;  /* 0x0000003c0c0c7981 */ /* 0x000f62000c1e1d00 */
        /* <DEDUP_REMOVED lines=277> */
.L_x_3079:
        /* <DEDUP_REMOVED lines=281> */
.L_x_3080:
[----:B------:R-:W-:-:S04]  /*a6f0*/  LOP3.LUT R25, R45, 0xfffffff0, RZ, 0xc0, !PT ;  /* 0xfffffff02d197812 */ /* 0x000fc800078ec0ff */
[----:B------:R-:W-:-:S04]  /*a700*/  IADD3 R24, P1, R40, R25, RZ ;  /* 0x0000001928187210 */ /* 0x000fc80007f3e0ff */
[----:B------:R-:W-:-:S06]  /*a710*/  IADD3.X R25, RZ, R41, RZ, P1, !PT ;  /* 0x00000029ff197210 */ /* 0x000fcc0000ffe4ff */
[----:B------:R-:W5:Y:S03]  /*a720*/  LDG.E.128 R24, desc[UR60][R24.64] ;  /* 0x0000003c18187981 */ /* 0x000f66000c1e1d00 */
.L_x_3076:
[----:B------:R-:W-:Y:S05]  /*a730*/  BSYNC B0 ;  /* 0x0000000000007941 */ /* 0x000fea0003800000 */
.L_x_3075:
[----:B------:R-:W-:Y:S04]  /*a740*/  BSSY B0, `(.L_x_3081) ;  /* 0x000001a000007945 */ /* 0x000fe80003800000 */
[----:B------:R-:W-:Y:S05]  /*a750*/  @P0 BRA `(.L_x_3082) ;  /* 0x0000000000600947 */ /* 0x000fea0003800000 */
[----:B------:R-:W-:Y:S01]  /*a760*/  IADD3 R43, R43, R0, RZ ;  /* 0x000000002b2b7210 */ /* 0x000fe20007ffe0ff */
[----:B-----5:R-:W-:Y:S01]  /*a770*/  FMUL.FTZ R39, R39, R20 ;  /* 0x0000001427277220 */ /* 0x020fe20000410000 */
[----:B------:R-:W-:Y:S01]  /*a780*/  FMUL.FTZ R38, R38, R21 ;  /* 0x0000001526267220 */ /* 0x000fe20000410000 */
[----:B------:R-:W-:Y:S01]  /*a790*/  FMUL.FTZ R35, R35, R22 ;  /* 0x0000001623237220 */ /* 0x000fe20000410000 */
[----:B------:R-:W-:Y:S01]  /*a7a0*/  ISETP.GE.U32.AND P0, PT, R43, R42, PT ;  /* 0x0000002a2b00720c */ /* 0x000fe20003f06070 */
[----:B------:R-:W-:-:S12]  /*a7b0*/  FMUL.FTZ R34, R34, R23 ;  /* 0x0000001722227220 */ /* 0x000fd80000410000 */
[----:B------:R-:W-:Y:S05]  /*a7c0*/  @P0 BRA `(.L_x_3082) ;  /* 0x0000000000440947 */ /* 0x000fea0003800000 */
[----:B------:R-:W-:Y:S02]  /*a7d0*/  IMAD.IADD R21, R43, 0x1, R0 ;  /* 0x000000012b157824 */ /* 0x000fe400078e0200 */
[----:B------:R-:W-:Y:S01]  /*a7e0*/  FMUL.FTZ R33, R33, R12 ;  /* 0x0000000c21217220 */ /* 0x000fe20000410000 */
[----:B------:R-:W-:Y:S01]  /*a7f0*/  FMUL.FTZ R32, R32, R13 ;  /* 0x0000000d20207220 */ /* 0x000fe20000410000 */
[----:B------:R-:W-:Y:S01]  /*a800*/  FMUL.FTZ R31, R31, R14 ;  /* 0x0000000e1f1f7220 */ /* 0x000fe20000410000 */
[----:B------:R-:W-:Y:S01]  /*a810*/  FMUL.FTZ R30, R30, R15 ;  /* 0x0000000f1e1e7220 */ /* 0x000fe20000410000 */
[----:B------:R-:W-:-:S13]  /*a820*/  ISETP.GE.U32.AND P0, PT, R21, R42, PT ;  /* 0x0000002a1500720c */ /* 0x000fda0003f06070 */
[----:B------:R-:W-:Y:S05]  /*a830*/  @P0 BRA `(.L_x_3082) ;  /* 0x0000000000280947 */ /* 0x000fea0003800000 */
[----:B------:R-:W-:Y:S01]  /*a840*/  IADD3 R13, R21, R0, RZ ;  /* 0x00000000150d7210 */ /* 0x000fe20007ffe0ff */
[----:B------:R-:W-:Y:S01]  /*a850*/  FMUL.FTZ R29, R29, R8 ;  /* 0x000000081d1d7220 */ /* 0x000fe20000410000 */
[----:B------:R-:W-:Y:S01]  /*a860*/  FMUL.FTZ R28, R28, R9 ;  /* 0x000000091c1c7220 */ /* 0x000fe20000410000 */
[----:B------:R-:W-:Y:S01]  /*a870*/  FMUL.FTZ R7, R7, R10 ;  /* 0x0000000a07077220 */ /* 0x000fe20000410000 */
[----:B------:R-:W-:Y:S01]  /*a880*/  ISETP.GE.U32.AND P0, PT, R13, R42, PT ;  /* 0x0000002a0d00720c */ /* 0x000fe20003f06070 */
[----:B------:R-:W-:-:S12]  /*a890*/  FMUL.FTZ R16, R16, R11 ;  /* 0x0000000b10107220 */ /* 0x000fd80000410000 */
[----:B------:R-:W-:Y:S01]  /*a8a0*/  @!P0 FMUL.FTZ R5, R5, R24 ;  /* 0x0000001805058220 */ /* 0x000fe20000410000 */
[----:B------:R-:W-:Y:S01]  /*a8b0*/  @!P0 FMUL.FTZ R6, R6, R25 ;  /* 0x0000001906068220 */ /* 0x000fe20000410000 */
[----:B------:R-:W-:Y:S01]  /*a8c0*/  @!P0 FMUL.FTZ R3, R3, R26 ;  /* 0x0000001a03038220 */ /* 0x000fe20000410000 */
[----:B------:R-:W-:-:S07]  /*a8d0*/  @!P0 FMUL.FTZ R4, R4, R27 ;  /* 0x0000001b04048220 */ /* 0x000fce0000410000 */
.L_x_3082:
[----:B------:R-:W-:Y:S05]  /*a8e0*/  BSYNC B0 ;  /* 0x0000000000007941 */ /* 0x000fea0003800000 */
.L_x_3081:
[----:B-----5:R-:W-:Y:S01]  /*a8f0*/  FMUL.FTZ R11, R30, R34 ;  /* 0x000000221e0b7220 */ /* 0x020fe20000410000 */
[----:B------:R-:W-:Y:S01]  /*a900*/  FMUL.FTZ R8, R31, R35 ;  /* 0x000000231f087220 */ /* 0x000fe20000410000 */
        /* <DEDUP_REMOVED lines=10> */
[----:B------:R-:W-:Y:S06]  /*a9b0*/  BRA `(.L_x_3050) ;  /* 0x0000001000547947 */ /* 0x000fec0003800000 */
.L_x_3067:
        /* <DEDUP_REMOVED lines=31> */
[----:B------:R-:W-:-:S07]  /*abb0*/  MOV R33, R5 ;  /* 0x0000000500217202 */ /* 0x000fce0000000f00 */
.L_x_3085:
[----:B------:R-:W-:Y:S02]  /*abc0*/  IMAD.IADD R9, R0, 0x1, R43 ;  /* 0x0000000100097824 */ /* 0x000fe400078e022b */
[----:B------:R-:W-:-:S03]  /*abd0*/  IMAD R43, R38, R43, RZ ;  /* 0x0000002b262b7224 */ /* 0x000fc600078e02ff */
[-C--:B------:R-:W-:Y:S01]  /*abe0*/  IADD3 R11, R9, R0.reuse, RZ ;  /* 0x00000000090b7210 */ /* 0x080fe20007ffe0ff */
[C---:B------:R-:W-:Y:S01]  /*abf0*/  IMAD R9, R38.reuse, R9, RZ ;  /* 0x0000000926097224 */ /* 0x040fe200078e02ff */
        /* <DEDUP_REMOVED lines=8> */
[----:B------:R-:W2:Y:S02]  /*ac80*/  LDG.E.128 R20, desc[UR60][R20.64] ;  /* 0x0000003c14147981 */ /* 0x000ea4000c1e1d00 */
[----:B------:R-:W-:Y:S01]  /*ac90*/  SHF.R.U32.HI R13, RZ, 0x2, R8 ;  /* 0x00000002ff0d7819 */ /* 0x000fe20000011608 */
[--C-:B------:R-:W-:Y:S02]  /*aca0*/  IMAD.WIDE.U32 R8, R11, 0x10, R40.reuse ;  /* 0x000000100b087825 */ /* 0x100fe400078e0028 */
[----:B------:R-:W3:Y:S02]  /*acb0*/  LDG.E.128 R24, desc[UR60][R24.64] ;  /* 0x0000003c18187981 */ /* 0x000ee4000c1e1d00 */
[----:B------:R-:W-:-:S02]  /*acc0*/  IMAD.WIDE.U32 R12, R13, 0x10, R40 ;  /* 0x000000100d0c7825 */ /* 0x000fc400078e0028 */
[----:B------:R-:W4:Y:S04]  /*acd0*/  LDG.E.128 R8, desc[UR60][R8.64] ;  /* 0x0000003c08087981 */ /* 0x000f28000c1e1d00 */
[----:B------:R-:W5:Y:S01]  /*ace0*/  LDG.E.128 R12, desc[UR60][R12.64] ;  /* 0x0000003c0c0c7981 */ /* 0x000f62000c1e1d00 */
[----:B------:R-:W-:-:S04]  /*acf0*/  IMAD.IADD R43, R43, 0x1, R0 ;  /* 0x000000012b2b7824 */ /* 0x000fc800078e0200 */
[----:B------:R-:W-:-:S05]  /*ad00*/  IMAD R39, R0, 0x3, R43 ;  /* 0x0000000300277824 */ /* 0x000fca00078e022b */
[----:B------:R-:W-:Y:S01]  /*ad10*/  ISETP.GE.U32.AND P0, PT, R39, R42, PT ;  /* 0x0000002a2700720c */ /* 0x000fe20003f06070 */
[----:B--2---:R-:W-:Y:S01]  /*ad20*/  FMUL.FTZ R33, R20, R33 ;  /* 0x0000002114217220 */ /* 0x004fe20000410000 */
[----:B------:R-:W-:Y:S01]  /*ad30*/  FMUL.FTZ R32, R21, R32 ;  /* 0x0000002015207220 */ /* 0x000fe20000410000 */
[----:B------:R-:W-:Y:S01]  /*ad40*/  FMUL.FTZ R31, R22, R31 ;  /* 0x0000001f161f7220 */ /* 0x000fe20000410000 */
[----:B------:R-:W-:Y:S01]  /*ad50*/  FMUL.FTZ R30, R23, R30 ;  /* 0x0000001e171e7220 */ /* 0x000fe20000410000 */
[----:B---3--:R-:W-:Y:S01]  /*ad60*/  FMUL.FTZ R29, R24, R29 ;  /* 0x0000001d181d7220 */ /* 0x008fe20000410000 */
[----:B------:R-:W-:Y:S01]  /*ad70*/  FMUL.FTZ R28, R25, R28 ;  /* 0x0000001c191c7220 */ /* 0x000fe20000410000 */
[----:B------:R-:W-:Y:S01]  /*ad80*/  FMUL.FTZ R7, R26, R7 ;  /* 0x000000071a077220 */ /* 0x000fe20000410000 */
[----:B------:R-:W-:Y:S01]  /*ad90*/  FMUL.FTZ R16, R27, R16 ;  /* 0x000000101b107220 */ /* 0x000fe20000410000 */
[----:B----4-:R-:W-:Y:S01]  /*ada0*/  FMUL.FTZ R35, R8, R35 ;  /* 0x0000002308237220 */ /* 0x010fe20000410000 */
[----:B------:R-:W-:Y:S01]  /*adb0*/  FMUL.FTZ R34, R9, R34 ;  /* 0x0000002209227220 */ /* 0x000fe20000410000 */
[----:B------:R-:W-:Y:S01]  /*adc0*/  FMUL.FTZ R37, R10, R37 ;  /* 0x000000250a257220 */ /* 0x000fe20000410000 */
[----:B------:R-:W-:Y:S01]  /*add0*/  FMUL.FTZ R36, R11, R36 ;  /* 0x000000240b247220 */ /* 0x000fe20000410000 */
[----:B-----5:R-:W-:Y:S01]  /*ade0*/  FMUL.FTZ R3, R12, R3 ;  /* 0x000000030c037220 */ /* 0x020fe20000410000 */
[----:B------:R-:W-:Y:S01]  /*adf0*/  FMUL.FTZ R6, R13, R6 ;  /* 0x000000060d067220 */ /* 0x000fe20000410000 */
[----:B------:R-:W-:Y:S01]  /*ae00*/  FMUL.FTZ R5, R14, R5 ;  /* 0x000000050e057220 */ /* 0x000fe20000410000 */
[----:B------:R-:W-:Y:S01]  /*ae10*/  FMUL.FTZ R4, R15, R4 ;  /* 0x000000040f047220 */ /* 0x000fe20000410000 */
[----:B------:R-:W-:Y:S06]  /*ae20*/  @!P0 BRA `(.L_x_3085) ;  /* 0xfffffffc00648947 */ /* 0x000fec000383ffff */
[----:B------:R-:W-:Y:S05]  /*ae30*/  BSYNC B1 ;  /* 0x0000000000017941 */ /* 0x000fea0003800000 */
.L_x_3084:
[----:B------:R-:W-:Y:S05]  /*ae40*/  BSYNC B0 ;  /* 0x0000000000007941 */ /* 0x000fea0003800000 */
.L_x_3083:
[----:B------:R-:W-:Y:S01]  /*ae50*/  ISETP.GE.U32.AND P1, PT, R43, R42, PT ;  /* 0x0000002a2b00720c */ /* 0x000fe20003f26070 */
[----:B------:R-:W-:-:S12]  /*ae60*/  BSSY B0, `(.L_x_3086) ;  /* 0x000001a000007945 */ /* 0x000fd80003800000 */
        /* <DEDUP_REMOVED lines=25> */
.L_x_3087:
[----:B------:R-:W-:Y:S05]  /*b000*/  BSYNC B0 ;  /* 0x0000000000007941 */ /* 0x000fea0003800000 */
.L_x_3086:
        /* <DEDUP_REMOVED lines=9> */
[----:B------:R-:W-:Y:S01]  /*b0a0*/  IADD3 R21, R43, R0, RZ ;  /* 0x000000002b157210 */ /* 0x000fe20007ffe0ff */
[----:B------:R-:W-:Y:S01]  /*b0b0*/  FMUL.FTZ R29, R29, R24 ;  /* 0x000000181d1d7220 */ /* 0x000fe20000410000 */
        /* <DEDUP_REMOVED lines=11> */
[----:B------:R-:W-:Y:S01]  /*b170*/  @!P0 FMUL.FTZ R3, R3, R12 ;  /* 0x0000000c03038220 */ /* 0x000fe20000410000 */
[----:B------:R-:W-:Y:S01]  /*b180*/  @!P0 FMUL.FTZ R6, R6, R13 ;  /* 0x0000000d06068220 */ /* 0x000fe20000410000 */
[----:B------:R-:W-:Y:S01]  /*b190*/  @!P0 FMUL.FTZ R5, R5, R14 ;  /* 0x0000000e05058220 */ /* 0x000fe20000410000 */
[----:B------:R-:W-:-:S07]  /*b1a0*/  @!P0 FMUL.FTZ R4, R4, R15 ;  /* 0x0000000f04048220 */ /* 0x000fce0000410000 */
.L_x_3089:
[----:B------:R-:W-:Y:S05]  /*b1b0*/  BSYNC B0 ;  /* 0x0000000000007941 */ /* 0x000fea0003800000 */
.L_x_3088:
        /* <DEDUP_REMOVED lines=13> */
.L_x_3066:
        /* <DEDUP_REMOVED lines=36> */
.L_x_3092:
[----:B------:R-:W-:Y:S01]  /*b4d0*/  IMAD.IADD R9, R39, 0x1, R4 ;  /* 0x0000000127097824 */ /* 0x000fe200078e0204 */
[----:B------:R-:W-:-:S04]  /*b4e0*/  SHF.R.U32.HI R21, RZ, 0x2, R39 ;  /* 0x00000002ff157819 */ /* 0x000fc80000011627 */
[-C--:B------:R-:W-:Y:S01]  /*b4f0*/  IADD3 R11, R9, R4.reuse, RZ ;  /* 0x00000004090b7210 */ /* 0x080fe20007ffe0ff */
[----:B------:R-:W-:Y:S01]  /*b500*/  IMAD.WIDE.U32 R20, R21, 0x10, R40 ;  /* 0x0000001015147825 */ /* 0x000fe200078e0028 */
[----:B------:R-:W-:Y:S02]  /*b510*/  SHF.R.U32.HI R25, RZ, 0x2, R9 ;  /* 0x00000002ff197819 */ /* 0x000fe40000011609 */
[----:B------:R-:W-:Y:S02]  /*b520*/  IADD3 R39, R11, R4, RZ ;  /* 0x000000040b277210 */ /* 0x000fe40007ffe0ff */
[----:B------:R-:W-:Y:S01]  /*b530*/  SHF.R.U32.HI R9, RZ, 0x2, R11 ;  /* 0x00000002ff097819 */ /* 0x000fe2000001160b */
[----:B------:R-:W-:Y:S01]  /*b540*/  IMAD.WIDE.U32 R24, R25, 0x10, R40 ;  /* 0x0000001019187825 */ /* 0x000fe200078e0028 */
[----:B------:R-:W-:Y:S01]  /*b550*/  SHF.R.U32.HI R13, RZ, 0x2, R39 ;  /* 0x00000002ff0d7819 */ /* 0x000fe20000011627 */
[----:B------:R-:W2:Y:S02]  /*b560*/  LDG.E.128 R20, desc[UR60][R20.64] ;  /* 0x0000003c14147981 */ /* 0x000ea4000c1e1d00 */
[----:B------:R-:W-:-:S02]  /*b570*/  IMAD.WIDE.U32 R8, R9, 0x10, R40 ;  /* 0x0000001009087825 */ /* 0x000fc400078e0028 */
[----:B------:R-:W3:Y:S02]  /*b580*/  LDG.E.128 R24, desc[UR60][R24.64] ;  /* 0x0000003c18187981 */ /* 0x000ee4000c1e1d00 */
[----:B------:R-:W-:Y:S02]  /*b590*/  IMAD.WIDE.U32 R12, R13, 0x10, R40 ;  /* 0x000000100d0c7825 */ /* 0x000fe400078e0028 */
        /* <DEDUP_REMOVED lines=23> */
.L_x_3091:
[----:B------:R-:W-:Y:S05]  /*b710*/  BSYNC B0 ;  /* 0x0000000000007941 */ /* 0x000fea0003800000 */
.L_x_3090:
        /* <DEDUP_REMOVED lines=12> */
[----:B------:R-:W-:-:S04]  /*b7e0*/  IADD3 R43, R43, R4, RZ ;  /* 0x000000042b2b7210 */ /* 0x000fc80007ffe0ff */
[----:B------:R-:W-:-:S13]  /*b7f0*/  ISETP.GE.U32.AND P0, PT, R43, R42, PT ;  /* 0x0000002a2b00720c */ /* 0x000fda0003f06070 */
[----:B------:R-:W-:Y:S05]  /*b800*/  @P0 BRA `(.L_x_3094) ;  /* 0x0000000000200947 */ /* 0x000fea0003800000 */
[----:B------:R-:W-:Y:S01]  /*b810*/  IMAD.IADD R11, R43, 0x1, R4 ;  /* 0x000000012b0b7824 */ /* 0x000fe200078e0204 */
[----:B------:R-:W-:-:S04]  /*b820*/  SHF.R.U32.HI R9, RZ, 0x2, R43 ;  /* 0x00000002ff097819 */ /* 0x000fc8000001162b */
[----:B------:R-:W-:Y:S01]  /*b830*/  ISETP.GE.U32.AND P0, PT, R11, R42, PT ;  /* 0x0000002a0b00720c */ /* 0x000fe20003f06070 */
[----:B------:R-:W-:-:S12]  /*b840*/  IMAD.WIDE.U32 R8, R9, 0x10, R40 ;  /* 0x0000001009087825 */ /* 0x000fd800078e0028 */
[----:B------:R-:W-:-:S05]  /*b850*/  @!P0 SHF.R.U32.HI R11, RZ, 0x2, R11 ;  /* 0x00000002ff0b8819 */ /* 0x000fca000001160b */
[----:B------:R-:W-:Y:S02]  /*b860*/  @!P0 IMAD.WIDE.U32 R40, R11, 0x10, R40 ;  /* 0x000000100b288825 */ /* 0x000fe400078e0028 */
[----:B------:R-:W5:Y:S04]  /*b870*/  LDG.E.128 R8, desc[UR60][R8.64] ;  /* 0x0000003c08087981 */ /* 0x000f68000c1e1d00 */
[----:B------:R0:W5:Y:S02]  /*b880*/  @!P0 LDG.E.128 R12, desc[UR60][R40.64] ;  /* 0x0000003c280c8981 */ /* 0x000164000c1e1d00 */
.L_x_3094:
[----:B------:R-:W-:Y:S05]  /*b890*/  BSYNC B0 ;  /* 0x0000000000007941 */ /* 0x000fea0003800000 */
.L_x_3093:
        /* <DEDUP_REMOVED lines=26> */
.L_x_3096:
[----:B------:R-:W-:Y:S05]  /*ba40*/  BSYNC B0 ;  /* 0x0000000000007941 */ /* 0x000fea0003800000 */
.L_x_3095:
        /* <DEDUP_REMOVED lines=11> */
[----:B------:R-:W-:-:S07]  /*bb00*/  FMUL.FTZ R24, R4, R3 ;  /* 0x0000000304187220 */ /* 0x000fce0000410000 */
.L_x_3050:
[----:B------:R-:W-:Y:S05]  /*bb10*/  BSYNC B6 ;  /* 0x0000000000067941 */ /* 0x000fea0003800000 */
.L_x_3049:
[----:B------:R-:W-:Y:S02]  /*bb20*/  ULDC UR4, c[0x0][0x234] ;  /* 0x00008d0000047ab9 */ /* 0x000fe40000000800 */
[----:B------:R-:W-:-:S13]  /*bb30*/  ISETP.NE.AND P0, PT, RZ, UR4, PT ;  /* 0x00000004ff007c0c */ /* 0x000fda000bf05270 */
[----:B------:R-:W-:Y:S05]  /*bb40*/  @!P0 BRA `(.L_x_3097) ;  /* 0x0000000000708947 */ /* 0x000fea0003800000 */
[----:B------:R-:W1:Y:S01]  /*bb50*/  S2R R4, SR_CgaCtaId ;  /* 0x0000000000047919 */ /* 0x000e620000008800 */
[----:B------:R-:W2:Y:S01]  /*bb60*/  LDC R12, c[0x0][RZ] ;  /* 0x00000000ff0c7b82 */ /* 0x000ea20000000800 */
[----:B------:R-:W-:-:S04]  /*bb70*/  MOV R0, 0x400 ;  /* 0x0000040000007802 */ /* 0x000fc80000000f00 */
[----:B------:R-:W-:-:S03]  /*bb80*/  IADD3 R3, R0, 0x10, RZ ;  /* 0x0000001000037810 */ /* 0x000fc60007ffe0ff */
[----:B------:R-:W3:Y:S01]  /*bb90*/  LDC R5, c[0x0][0x4] ;  /* 0x00000100ff057b82 */ /* 0x000ee20000000800 */
[----:B--2---:R-:W-:Y:S01]  /*bba0*/  IMAD R0, R2, R12, R17 ;  /* 0x0000000c02007224 */ /* 0x004fe200078e0211 */
[----:B-1----:R-:W-:Y:S02]  /*bbb0*/  LEA R3, R4, R3, 0x18 ;  /* 0x0000000304037211 */ /* 0x002fe400078ec0ff */
[----:B---3--:R-:W-:Y:S02]  /*bbc0*/  SHF.R.U32.HI R4, RZ, 0x1, R5 ;  /* 0x00000001ff047819 */ /* 0x008fe40000011605 */
[----:B------:R-:W-:Y:S02]  /*bbd0*/  LEA R0, R0, R3, 0x4 ;  /* 0x0000000300007211 */ /* 0x000fe400078e20ff */
[----:B------:R-:W-:-:S03]  /*bbe0*/  ISETP.NE.AND P0, PT, R4, RZ, PT ;  /* 0x000000ff0400720c */ /* 0x000fc60003f05270 */
[----:B------:R1:W-:Y:S10]  /*bbf0*/  STS.128 [R0], R24 ;  /* 0x0000001800007388 */ /* 0x0003f40000000c00 */
[----:B------:R-:W-:Y:S05]  /*bc00*/  @!P0 BRA `(.L_x_3097) ;  /* 0x0000000000408947 */ /* 0x000fea0003800000 */
.L_x_3098:
[----:B------:R-:W-:Y:S01]  /*bc10*/  IMAD.IADD R6, R2, 0x1, R4 ;  /* 0x0000000102067824 */ /* 0x000fe200078e0204 */
[----:B------:R-:W-:Y:S05]  /*bc20*/  WARPSYNC.ALL ;  /* 0x0000000000007948 */ /* 0x000fea0003800000 */
[----:B------:R-:W-:Y:S01]  /*bc30*/  BAR.SYNC.DEFER_BLOCKING 0x0 ;  /* 0x0000000000007b1d */ /* 0x000fe20000010000 */
[----:B------:R-:W-:-:S04]  /*bc40*/  ISETP.GE.U32.AND P0, PT, R6, R5, PT ;  /* 0x000000050600720c */ /* 0x000fc80003f06070 */
[----:B------:R-:W-:-:S13]  /*bc50*/  ISETP.GE.U32.OR P0, PT, R2, R4, P0 ;  /* 0x000000040200720c */ /* 0x000fda0000706470 */
[----:B------:R-:W-:-:S05]  /*bc60*/  @!P0 IMAD R6, R6, R12, R17 ;  /* 0x0000000c06068224 */ /* 0x000fca00078e0211 */
[----:B------:R-:W-:-:S05]  /*bc70*/  @!P0 LEA R6, R6, R3, 0x4 ;  /* 0x0000000306068211 */ /* 0x000fca00078e20ff */
[----:B------:R-:W1:Y:S02]  /*bc80*/  @!P0 LDS.128 R8, [R6] ;  /* 0x0000000006088984 */ /* 0x000e640000000c00 */
[----:B-12---:R-:W-:Y:S01]  /*bc90*/  @!P0 FMUL.FTZ R24, R24, R8 ;  /* 0x0000000818188220 */ /* 0x006fe20000410000 */
[----:B------:R-:W-:Y:S01]  /*bca0*/  @!P0 FMUL.FTZ R25, R25, R9 ;  /* 0x0000000919198220 */ /* 0x000fe20000410000 */
[----:B------:R-:W-:Y:S01]  /*bcb0*/  @!P0 FMUL.FTZ R26, R26, R10 ;  /* 0x0000000a1a1a8220 */ /* 0x000fe20000410000 */
[----:B------:R-:W-:-:S05]  /*bcc0*/  @!P0 FMUL.FTZ R27, R27, R11 ;  /* 0x0000000b1b1b8220 */ /* 0x000fca0000410000 */
[----:B------:R2:W-:Y:S01]  /*bcd0*/  @!P0 STS.128 [R0], R24 ;  /* 0x0000001800008388 */ /* 0x0005e20000000c00 */
[----:B------:R-:W-:Y:S02]  /*bce0*/  ISETP.GT.AND P0, PT, R4, 0x1, PT ;  /* 0x000000010400780c */ /* 0x000fe40003f04270 */
[----:B------:R-:W-:-:S11]  /*bcf0*/  SHF.R.S32.HI R4, RZ, 0x1, R4 ;  /* 0x00000001ff047819 */ /* 0x000fd60000011404 */
[----:B------:R-:W-:Y:S05]  /*bd00*/  @P0 BRA `(.L_x_3098) ;  /* 0xfffffffc00c00947 */ /* 0x000fea000383ffff */
.L_x_3097:
[----:B------:R-:W-:Y:S02]  /*bd10*/  ULDC UR4, c[0x0][0x230] ;  /* 0x00008c0000047ab9 */ /* 0x000fe40000000800 */
[----:B------:R-:W-:-:S13]  /*bd20*/  ISETP.NE.AND P0, PT, RZ, UR4, PT ;  /* 0x00000004ff007c0c */ /* 0x000fda000bf05270 */
[----:B------:R-:W-:Y:S05]  /*bd30*/  @!P0 BRA `(.L_x_3099) ;  /* 0x0000000000c08947 */ /* 0x000fea0003800000 */
[----:B------:R-:W3:Y:S02]  /*bd40*/  LDC R5, c[0x0][RZ] ;  /* 0x00000000ff057b82 */ /* 0x000ee40000000800 */
[----:B---3--:R-:W-:Y:S02]  /*bd50*/  ISETP.GT.AND P0, PT, R5, 0x20, PT ;  /* 0x000000200500780c */ /* 0x008fe40003f04270 */
[----:B-12---:R-:W-:-:S11]  /*bd60*/  MOV R0, R5 ;  /* 0x0000000500007202 */ /* 0x006fd60000000f00 */
        /* <DEDUP_REMOVED lines=8> */
[----:B------:R1:W-:Y:S01]  /*bdf0*/  STS.128 [R3], R24 ;  /* 0x0000001803007388 */ /* 0x0003e20000000c00 */
[----:B------:R-:W-:Y:S01]  /*be00*/  SHF.R.S32.HI R4, RZ, 0x1, R0 ;  /* 0x00000001ff047819 */ /* 0x000fe20000011400 */
[----:B------:R-:W-:-:S03]  /*be10*/  IMAD.MOV.U32 R0, RZ, RZ, 0x20 ;  /* 0x00000020ff007424 */ /* 0x000fc600078e00ff */
[----:B------:R-:W-:-:S13]  /*be20*/  ISETP.GE.AND P0, PT, R4, 0x20, PT ;  /* 0x000000200400780c */ /* 0x000fda0003f06270 */
[----:B-1----:R-:W-:Y:S05]  /*be30*/  @!P0 BRA `(.L_x_3100) ;  /* 0x0000000000408947 */ /* 0x002fea0003800000 */
.L_x_3101:
[----:B------:R-:W-:Y:S01]  /*be40*/  IADD3 R0, R17, R4, RZ ;  /* 0x0000000411007210 */ /* 0x000fe20007ffe0ff */
[----:B------:R-:W-:Y:S05]  /*be50*/  WARPSYNC.ALL ;  /* 0x0000000000007948 */ /* 0x000fea0003800000 */
[----:B------:R-:W-:Y:S01]  /*be60*/  BAR.SYNC.DEFER_BLOCKING 0x0 ;  /* 0x0000000000007b1d */ /* 0x000fe20000010000 */
[----:B------:R-:W-:-:S04]  /*be70*/  ISETP.GE.U32.AND P0, PT, R0, R5, PT ;  /* 0x000000050000720c */ /* 0x000fc80003f06070 */
[----:B------:R-:W-:-:S13]  /*be80*/  ISETP.GE.U32.OR P0, PT, R17, R4, P0 ;  /* 0x000000041100720c */ /* 0x000fda0000706470 */
[----:B------:R-:W-:Y:S02]  /*be90*/  @!P0 LEA R0, R4, R3, 0x4 ;  /* 0x0000000304008211 */ /* 0x000fe400078e20ff */
[----:B------:R-:W-:-:S03]  /*bea0*/  SHF.R.S32.HI R4, RZ, 0x1, R4 ;  /* 0x00000001ff047819 */ /* 0x000fc60000011404 */
[----:B-1----:R-:W1:Y:S02]  /*beb0*/  @!P0 LDS.128 R8, [R0] ;  /* 0x0000000000088984 */ /* 0x002e640000000c00 */
[----:B-1----:R-:W-:Y:S01]  /*bec0*/  @!P0 FMUL.FTZ R24, R24, R8 ;  /* 0x0000000818188220 */ /* 0x002fe20000410000 */
[----:B------:R-:W-:Y:S01]  /*bed0*/  @!P0 FMUL.FTZ R25, R25, R9 ;  /* 0x0000000919198220 */ /* 0x000fe20000410000 */
[----:B------:R-:W-:Y:S01]  /*bee0*/  @!P0 FMUL.FTZ R26, R26, R10 ;  /* 0x0000000a1a1a8220 */ /* 0x000fe20000410000 */
[----:B------:R-:W-:-:S05]  /*bef0*/  @!P0 FMUL.FTZ R27, R27, R11 ;  /* 0x0000000b1b1b8220 */ /* 0x000fca0000410000 */
[----:B------:R1:W-:Y:S01]  /*bf00*/  @!P0 STS.128 [R3], R24 ;  /* 0x0000001803008388 */ /* 0x0003e20000000c00 */
[----:B------:R-:W-:-:S13]  /*bf10*/  ISETP.GE.AND P0, PT, R4, 0x20, PT ;  /* 0x000000200400780c */ /* 0x000fda0003f06270 */
[----:B------:R-:W-:Y:S05]  /*bf20*/  @P0 BRA `(.L_x_3101) ;  /* 0xfffffffc00c40947 */ /* 0x000fea000383ffff */
[----:B------:R-:W-:-:S07]  /*bf30*/  IMAD.MOV.U32 R0, RZ, RZ, 0x20 ;  /* 0x00000020ff007424 */ /* 0x000fce00078e00ff */
.L_x_3100:
[----:B------:R-:W-:Y:S01]  /*bf40*/  ISETP.GE.AND P0, PT, R0, 0x2, PT ;  /* 0x000000020000780c */ /* 0x000fe20003f06270 */
[----:B------:R-:W-:Y:S05]  /*bf50*/  WARPSYNC.ALL ;  /* 0x0000000000007948 */ /* 0x000fea0003800000 */
[----:B------:R-:W-:Y:S07]  /*bf60*/  BAR.SYNC.DEFER_BLOCKING 0x0 ;  /* 0x0000000000007b1d */ /* 0x000fee0000010000 */
[----:B------:R-:W-:Y:S05]  /*bf70*/  @!P0 BRA `(.L_x_3099) ;  /* 0x0000000000308947 */ /* 0x000fea0003800000 */
[----:B-1----:R-:W-:-:S11]  /*bf80*/  HFMA2.MMA R3, -RZ, RZ, 0, 5.9604644775390625e-08 ;  /* 0x00000001ff037435 */ /* 0x002fd600000001ff */
.L_x_3102:
[----:B------:R-:W1:Y:S04]  /*bf90*/  SHFL.DOWN PT, R5, R24, R3, 0x1f ;  /* 0x08001f0318057589 */ /* 0x000e6800000e0000 */
[----:B------:R-:W2:Y:S04]  /*bfa0*/  SHFL.DOWN PT, R4, R25, R3, 0x1f ;  /* 0x08001f0319047589 */ /* 0x000ea800000e0000 */
[----:B------:R-:W3:Y:S04]  /*bfb0*/  SHFL.DOWN PT, R7, R26, R3, 0x1f ;  /* 0x08001f031a077589 */ /* 0x000ee800000e0000 */
[----:B------:R4:W5:Y:S02]  /*bfc0*/  SHFL.DOWN PT, R6, R27, R3, 0x1f ;  /* 0x08001f031b067589 */ /* 0x00096400000e0000 */
[----:B----4-:R-:W-:Y:S01]  /*bfd0*/  SHF.L.U32 R3, R3, 0x1, RZ ;  /* 0x0000000103037819 */ /* 0x010fe200000006ff */
[----:B-1----:R-:W-:-:S03]  /*bfe0*/  FMUL.FTZ R24, R5, R24 ;  /* 0x0000001805187220 */ /* 0x002fc60000410000 */
[----:B------:R-:W-:Y:S01]  /*bff0*/  ISETP.GE.AND P0, PT, R3, R0, PT ;  /* 0x000000000300720c */ /* 0x000fe20003f06270 */
[----:B--2---:R-:W-:Y:S01]  /*c000*/  FMUL.FTZ R25, R4, R25 ;  /* 0x0000001904197220 */ /* 0x004fe20000410000 */
[----:B---3--:R-:W-:Y:S01]  /*c010*/  FMUL.FTZ R26, R7, R26 ;  /* 0x0000001a071a7220 */ /* 0x008fe20000410000 */
[----:B-----5:R-:W-:-:S10]  /*c020*/  FMUL.FTZ R27, R6, R27 ;  /* 0x0000001b061b7220 */ /* 0x020fd40000410000 */
[----:B------:R-:W-:Y:S05]  /*c030*/  @!P0 BRA `(.L_x_3102) ;  /* 0xfffffffc00d48947 */ /* 0x000fea000383ffff */
.L_x_3099:
[----:B------:R-:W3:Y:S01]  /*c040*/  LDC R20, c[0x0][0x3ec] ;  /* 0x0000fb00ff147b82 */ /* 0x000ee20000000800 */
[----:B------:R-:W-:Y:S01]  /*c050*/  IMAD.MOV.U32 R23, RZ, RZ, RZ ;  /* 0x000000ffff177224 */ /* 0x000fe200078e00ff */
[----:B------:R-:W-:Y:S02]  /*c060*/  MOV R28, RZ ;  /* 0x000000ff001c7202 */ /* 0x000fe40000000f00 */
[----:B---3--:R-:W-:-:S13]  /*c070*/  ISETP.NE.AND P1, PT, R20, RZ, PT ;  /* 0x000000ff1400720c */ /* 0x008fda0003f25270 */
        /* <DEDUP_REMOVED lines=9> */
[----:B-1----:R-:W-:-:S05]  /*c110*/  IADD3 R3, -R5, RZ, RZ ;  /* 0x000000ff05037210 */ /* 0x002fca0007ffe1ff */
        /* <DEDUP_REMOVED lines=259> */
[----:B--2---:R-:W-:-:S05]  /*d150*/  IMAD.HI.U32 R0, R7, UR7, R6 ;  /* 0x0000000707007c27 */ /* 0x004fca000f8e0006 */
[----:B------:R-:W-:Y:S01]  /*d160*/  SHF.R.U32.HI R0, RZ, UR4, R0 ;  /* 0x00000004ff007c19 */ /* 0x000fe20008011600 */
[----:B------:R-:W-:-:S03]  /*d170*/  ULDC UR4, c[0x0][0x5dc] ;  /* 0x0001770000047ab9 */ /* 0x000fc60000000800 */
[----:B------:R-:W-:-:S05]  /*d180*/  IADD3 R3, -R0, RZ, RZ ;  /* 0x000000ff00037210 */ /* 0x000fca0007ffe1ff */
[----:B------:R-:W-:-:S04]  /*d190*/  IMAD R3, R3, UR6, R7 ;  /* 0x0000000603037c24 */ /* 0x000fc8000f8e0207 */
[----:B------:R-:W-:-:S07]  /*d1a0*/  IMAD R28, R3, UR4, R28 ;  /* 0x00000004031c7c24 */ /* 0x000fce000f8e021c */
.L_x_3103:
[----:B------:R-:W-:Y:S02]  /*d1b0*/  ULDC.64 UR4, c[0x0][0x5f0] ;  /* 0x00017c0000047ab9 */ /* 0x000fe40000000a00 */
        /* <DEDUP_REMOVED lines=271> */
[----:B-12---:R-:W-:-:S05]  /*e2b0*/  IMAD.HI.U32 R0, R7, UR9, R6 ;  /* 0x0000000907007c27 */ /* 0x006fca000f8e0006 */
[----:B------:R-:W-:Y:S01]  /*e2c0*/  SHF.R.U32.HI R0, RZ, UR6, R0 ;  /* 0x00000006ff007c19 */ /* 0x000fe20008011600 */
[----:B------:R-:W-:-:S03]  /*e2d0*/  ULDC UR6, c[0x0][0x5dc] ;  /* 0x0001770000067ab9 */ /* 0x000fc60000000800 */
[----:B------:R-:W-:-:S05]  /*e2e0*/  IADD3 R6, -R0, RZ, RZ ;  /* 0x000000ff00067210 */ /* 0x000fca0007ffe1ff */
[----:B------:R-:W-:-:S04]  /*e2f0*/  IMAD R6, R6, UR8, R7 ;  /* 0x0000000806067c24 */ /* 0x000fc8000f8e0207 */
[----:B------:R-:W-:-:S07]  /*e300*/  IMAD R23, R6, UR6, R23 ;  /* 0x0000000606177c24 */ /* 0x000fce000f8e0217 */
.L_x_3104:
        /* <DEDUP_REMOVED lines=23> */
[----:B-1----:R-:W-:-:S05]  /*e480*/  IADD3 R3, -R9, RZ, RZ ;  /* 0x000000ff09037210 */ /* 0x002fca0007ffe1ff */
        /* <DEDUP_REMOVED lines=249> */
[----:B--2---:R-:W-:-:S05]  /*f420*/  IMAD.HI.U32 R0, R9, UR9, R8 ;  /* 0x0000000909007c27 */ /* 0x004fca000f8e0008 */
[----:B------:R-:W-:Y:S01]  /*f430*/  SHF.R.U32.HI R0, RZ, UR6, R0 ;  /* 0x00000006ff007c19 */ /* 0x000fe20008011600 */
[----:B------:R-:W-:-:S03]  /*f440*/  ULDC UR6, c[0x0][0x5dc] ;  /* 0x0001770000067ab9 */ /* 0x000fc60000000800 */
[----:B------:R-:W-:-:S05]  /*f450*/  IADD3 R3, -R0, RZ, RZ ;  /* 0x000000ff00037210 */ /* 0x000fca0007ffe1ff */
[----:B------:R-:W-:-:S04]  /*f460*/  IMAD R9, R3, UR8, R9 ;  /* 0x0000000803097c24 */ /* 0x000fc8000f8e0209 */
[----:B------:R-:W-:-:S07]  /*f470*/  IMAD R22, R9, UR6, R22 ;  /* 0x0000000609167c24 */ /* 0x000fce000f8e0216 */
.L_x_3105:
        /* <DEDUP_REMOVED lines=271> */
[----:B--2---:R-:W-:-:S05]  /*10570*/  IMAD.HI.U32 R0, R9, UR9, R8 ;  /* 0x0000000909007c27 */ /* 0x004fca000f8e0008 */
[----:B------:R-:W-:Y:S01]  /*10580*/  SHF.R.U32.HI R0, RZ, UR6, R0 ;  /* 0x00000006ff007c19 */ /* 0x000fe20008011600 */
[----:B------:R-:W-:-:S04]  /*10590*/  ULDC UR6, c[0x0][0x5dc] ;  /* 0x0001770000067ab9 */ /* 0x000fc80000000800 */
[----:B------:R-:W-:-:S04]  /*105a0*/  IMAD.MOV R3, RZ, RZ, -R0 ;  /* 0x000000ffff037224 */ /* 0x000fc800078e0a00 */
[----:B------:R-:W-:-:S04]  /*105b0*/  IMAD R9, R3, UR8, R9 ;  /* 0x0000000803097c24 */ /* 0x000fc8000f8e0209 */
[----:B------:R-:W-:-:S07]  /*105c0*/  IMAD R16, R9, UR6, R16 ;  /* 0x0000000609107c24 */ /* 0x000fce000f8e0210 */
.L_x_3106:
[----:B------:R-:W-:Y:S01]  /*105d0*/  ULDC.64 UR6, c[0x0][0x600] ;  /* 0x0001800000067ab9 */ /* 0x000fe20000000a00 */
[----:B------:R-:W-:Y:S02]  /*105e0*/  CS2R R8, SRZ ;  /* 0x0000000000087805 */ /* 0x000fe4000001ff00 */
[----:B------:R-:W-:Y:S02]  /*105f0*/  ISETP.NE.U32.AND P0, PT, RZ, UR6, PT ;  /* 0x00000006ff007c0c */ /* 0x000fe4000bf05070 */
[----:B------:R-:W-:Y:S02]  /*10600*/  IADD3 R12, P2, R16, UR4, RZ ;  /* 0x00000004100c7c10 */ /* 0x000fe4000ff5e0ff */
[----:B------:R-:W-:Y:S02]  /*10610*/  ISETP.NE.AND.EX P0, PT, RZ, UR7, PT, P0 ;  /* 0x00000007ff007c0c */ /* 0x000fe4000bf05300 */
[----:B-1----:R-:W-:Y:S01]  /*10620*/  MOV R3, RZ ;  /* 0x000000ff00037202 */ /* 0x002fe20000000f00 */
[----:B------:R-:W-:-:S10]  /*10630*/  IMAD.X R13, RZ, RZ, UR5, P2 ;  /* 0x00000005ff0d7e24 */ /* 0x000fd400090e06ff */
[----:B------:R-:W-:Y:S01]  /*10640*/  @P0 IADD3 R8, P3, R28, UR6, RZ ;  /* 0x000000061c080c10 */ /* 0x000fe2000ff7e0ff */
[----:B------:R-:W-:Y:S02]  /*10650*/  ULDC UR6, c[0x0][0x238] ;  /* 0x00008e0000067ab9 */ /* 0x000fe40000000800 */
[----:B------:R-:W-:Y:S02]  /*10660*/  ISETP.NE.AND P4, PT, RZ, UR6, PT ;  /* 0x00000006ff007c0c */ /* 0x000fe4000bf85270 */
[----:B------:R-:W-:-:S04]  /*10670*/  @P0 IADD3.X R9, RZ, UR7, RZ, P3, !PT ;  /* 0x00000007ff090c10 */ /* 0x000fc80009ffe4ff */
[----:B------:R-:W-:-:S07]  /*10680*/  @P0 MOV R3, R9 ;  /* 0x0000000900030202 */ /* 0x000fce0000000f00 */
[----:B------:R-:W-:Y:S05]  /*10690*/  @!P4 BRA `(.L_x_3107) ;  /* 0x000000600070c947 */ /* 0x000fea0003800000 */
[----:B--2---:R-:W1:Y:S01]  /*106a0*/  S2R R0, SR_CTAID.X ;  /* 0x0000000000007919 */ /* 0x004e620000002500 */
        /* <DEDUP_REMOVED lines=283> */
.L_x_3108:
        /* <DEDUP_REMOVED lines=277> */
.L_x_3109:
        /* <DEDUP_REMOVED lines=279> */
.L_x_3110:
        /* <DEDUP_REMOVED lines=277> */
.L_x_3111:
[----:B------:R-:W1:Y:S01]  /*14c70*/  LDC R28, c[0x0][0x230] ;  /* 0x00008c00ff1c7b82 */ /* 0x000e620000000800 */
[----:B------:R-:W-:Y:S01]  /*14c80*/  ULDC UR6, c[0x0][0x220] ;  /* 0x0000880000067ab9 */ /* 0x000fe20000000800 */
[----:B------:R-:W-:Y:S01]  /*14c90*/  IADD3 R20, P1, R16, UR4, RZ ;  /* 0x0000000410147c10 */ /* 0x000fe2000ff3e0ff */
[----:B------:R-:W-:Y:S01]  /*14ca0*/  BSSY B0, `(.L_x_3112) ;  /* 0x000000d000007945 */ /* 0x000fe20003800000 */
[----:B------:R-:W-:-:S03]  /*14cb0*/  PRMT R4, RZ, 0x7610, R4 ;  /* 0x00007610ff047816 */ /* 0x000fc60000000004 */
[----:B------:R-:W-:Y:S01]  /*14cc0*/  IMAD.X R21, RZ, RZ, UR5, P1 ;  /* 0x00000005ff157e24 */ /* 0x000fe200088e06ff */
[----:B-1----:R-:W-:-:S04]  /*14cd0*/  ISETP.NE.AND P0, PT, R28, RZ, PT ;  /* 0x000000ff1c00720c */ /* 0x002fc80003f05270 */
[----:B------:R-:W-:-:S04]  /*14ce0*/  ISETP.NE.AND P0, PT, R17, RZ, P0 ;  /* 0x000000ff1100720c */ /* 0x000fc80000705270 */
[----:B------:R-:W-:-:S13]  /*14cf0*/  ISETP.GE.OR P0, PT, R5, UR6, P0 ;  /* 0x0000000605007c0c */ /* 0x000fda0008706670 */
[----:B------:R-:W-:Y:S05]  /*14d00*/  @P0 BRA `(.L_x_3113) ;  /* 0x0000000000180947 */ /* 0x000fea0003800000 */
[----:B------:R-:W-:Y:S01]  /*14d10*/  ULDC UR4, c[0x0][0x234] ;  /* 0x00008d0000047ab9 */ /* 0x000fe20000000800 */
[----:B------:R-:W-:Y:S02]  /*14d20*/  MOV R4, 0x1 ;  /* 0x0000000100047802 */ /* 0x000fe40000000f00 */
[----:B------:R-:W-:-:S13]  /*14d30*/  ISETP.NE.AND P1, PT, RZ, UR4, PT ;  /* 0x00000004ff007c0c */ /* 0x000fda000bf25270 */
[----:B------:R-:W-:-:S04]  /*14d40*/  @P1 ISETP.NE.AND P0, PT, R2, RZ, PT ;  /* 0x000000ff0200120c */ /* 0x000fc80003f05270 */
[----:B------:R-:W-:-:S04]  /*14d50*/  @P1 SEL R5, RZ, 0x1, P0 ;  /* 0x00000001ff051807 */ /* 0x000fc80000000000 */
[----:B------:R-:W-:-:S07]  /*14d60*/  @P1 PRMT R4, R5, 0x7610, R4 ;  /* 0x0000761005041816 */ /* 0x000fce0000000004 */
.L_x_3113:
[----:B------:R-:W-:Y:S05]  /*14d70*/  BSYNC B0 ;  /* 0x0000000000007941 */ /* 0x000fea0003800000 */
.L_x_3112:
        /* <DEDUP_REMOVED lines=13> */
[----:B------:R1:W-:Y:S04]  /*14e50*/  STG.E desc[UR60][R4.64], R24 ;  /* 0x0000001804007986 */ /* 0x0003e8000c10193c */
[----:B------:R1:W-:Y:S04]  /*14e60*/  STG.E desc[UR60][R4.64+0x4], R25 ;  /* 0x0000041904007986 */ /* 0x0003e8000c10193c */
[----:B------:R1:W-:Y:S04]  /*14e70*/  STG.E desc[UR60][R4.64+0x8], R26 ;  /* 0x0000081a04007986 */ /* 0x0003e8000c10193c */
[----:B------:R1:W-:Y:S02]  /*14e80*/  STG.E desc[UR60][R4.64+0xc], R27 ;  /* 0x00000c1b04007986 */ /* 0x0003e4000c10193c */
.L_x_3115:
[----:B------:R-:W-:Y:S05]  /*14e90*/  BSYNC B0 ;  /* 0x0000000000007941 */ /* 0x000fea0003800000 */
.L_x_3114:
        /* <DEDUP_REMOVED lines=35> */
.L_x_3117:
[----:B------:R-:W-:Y:S05]  /*150d0*/  BSYNC B0 ;  /* 0x0000000000007941 */ /* 0x000fea0003800000 */
.L_x_3116:
        /* <DEDUP_REMOVED lines=19> */
[----:B------:R-:W-:-:S03]  /*15210*/  IMAD.U32 R24, RZ, RZ, UR9 ;  /* 0x00000009ff187e24 */ /* 0x000fc6000f8e00ff */
[----:B------:R-:W-:Y:S05]  /*15220*/  @!P0 BRA `(.L_x_3119) ;  /* 0x0000000000848947 */ /* 0x000fea0003800000 */
[----:B------:R-:W-:Y:S01]  /*15230*/  ULDC UR6, c[0x0][0x0] ;  /* 0x0000000000067ab9 */ /* 0x000fe20000000800 */
[----:B------:R-:W-:Y:S01]  /*15240*/  ULDC UR8, c[0x0][0x22c] ;  /* 0x00008b0000087ab9 */ /* 0x000fe20000000800 */
[----:B------:R-:W-:Y:S01]  /*15250*/  IMAD R4, R2, UR6, R17 ;  /* 0x0000000602047c24 */ /* 0x000fe2000f8e0211 */
[----:B------:R-:W-:Y:S01]  /*15260*/  MOV R25, UR9 ;  /* 0x0000000900197c02 */ /* 0x000fe20008000f00 */
[----:B------:R-:W-:Y:S01]  /*15270*/  IMAD.U32 R27, RZ, RZ, UR9 ;  /* 0x00000009ff1b7e24 */ /* 0x000fe2000f8e00ff */
[----:B------:R-:W-:Y:S02]  /*15280*/  MOV R26, UR9 ;  /* 0x00000009001a7c02 */ /* 0x000fe40008000f00 */
        /* <DEDUP_REMOVED lines=8> */
[----:B------:R-:W-:Y:S01]  /*15310*/  IMAD R7, R0, UR7, RZ ;  /* 0x0000000700077c24 */ /* 0x000fe2000f8e02ff */
[----:B------:R-:W-:Y:S01]  /*15320*/  MOV R27, UR9 ;  /* 0x00000009001b7c02 */ /* 0x000fe20008000f00 */
[----:B-1----:R-:W-:-:S07]  /*15330*/  IMAD R23, R23, UR6, RZ ;  /* 0x0000000617177c24 */ /* 0x002fce000f8e02ff */
.L_x_3122:
[----:B------:R-:W1:Y:S01]  /*15340*/  LDC.64 R4, c[0x0][0x608] ;  /* 0x00018200ff047b82 */ /* 0x000e620000000a00 */
[----:B------:R-:W-:-:S05]  /*15350*/  IADD3 R29, R7, R6, RZ ;  /* 0x00000006071d7210 */ /* 0x000fca0007ffe0ff */
[----:B-1----:R-:W-:-:S05]  /*15360*/  IMAD.WIDE.U32 R4, R29, 0x10, R4 ;  /* 0x000000101d047825 */ /* 0x002fca00078e0004 */
[----:B------:R-:W2:Y:S04]  /*15370*/  LDG.E R29, desc[UR60][R4.64] ;  /* 0x0000003c041d7981 */ /* 0x000ea8000c1e1900 */
[----:B------:R-:W3:Y:S04]  /*15380*/  LDG.E R0, desc[UR60][R4.64+0x4] ;  /* 0x0000043c04007981 */ /* 0x000ee8000c1e1900 */
[----:B------:R-:W4:Y:S04]  /*15390*/  LDG.E R31, desc[UR60][R4.64+0x8] ;  /* 0x0000083c041f7981 */ /* 0x000f28000c1e1900 */
[----:B------:R-:W5:Y:S01]  /*153a0*/  LDG.E R28, desc[UR60][R4.64+0xc] ;  /* 0x00000c3c041c7981 */ /* 0x000f62000c1e1900 */
[----:B------:R-:W-:-:S05]  /*153b0*/  IMAD.IADD R6, R23, 0x1, R6 ;  /* 0x0000000117067824 */ /* 0x000fca00078e0206 */
[----:B------:R-:W-:Y:S01]  /*153c0*/  ISETP.GE.U32.AND P0, PT, R6, UR8, PT ;  /* 0x0000000806007c0c */ /* 0x000fe2000bf06070 */
[----:B--2---:R-:W-:Y:S01]  /*153d0*/  FMUL.FTZ R24, R29, R24 ;  /* 0x000000181d187220 */ /* 0x004fe20000410000 */
[----:B---3--:R-:W-:Y:S01]  /*153e0*/  FMUL.FTZ R25, R0, R25 ;  /* 0x0000001900197220 */ /* 0x008fe20000410000 */
[----:B----4-:R-:W-:Y:S01]  /*153f0*/  FMUL.FTZ R26, R31, R26 ;  /* 0x0000001a1f1a7220 */ /* 0x010fe20000410000 */
[----:B-----5:R-:W-:-:S09]  /*15400*/  FMUL.FTZ R27, R28, R27 ;  /* 0x0000001b1c1b7220 */ /* 0x020fd20000410000 */
[----:B------:R-:W-:Y:S05]  /*15410*/  @!P0 BRA `(.L_x_3122) ;  /* 0xfffffffc00c88947 */ /* 0x000fea000383ffff */
[----:B------:R-:W-:Y:S05]  /*15420*/  BSYNC B1 ;  /* 0x0000000000017941 */ /* 0x000fea0003800000 */
.L_x_3121:
[----:B------:R-:W-:Y:S05]  /*15430*/  BRA `(.L_x_3120) ;  /* 0x0000000000747947 */ /* 0x000fea0003800000 */
.L_x_3119:
[----:B------:R-:W-:Y:S01]  /*15440*/  ULDC UR7, c[0x0][0x22c] ;  /* 0x00008b0000077ab9 */ /* 0x000fe20000000800 */
[----:B------:R-:W-:Y:S01]  /*15450*/  MOV R25, UR9 ;  /* 0x0000000900197c02 */ /* 0x000fe20008000f00 */
[----:B------:R-:W-:Y:S01]  /*15460*/  IMAD.U32 R27, RZ, RZ, UR9 ;  /* 0x00000009ff1b7e24 */ /* 0x000fe2000f8e00ff */
[----:B------:R-:W-:Y:S02]  /*15470*/  ISETP.GE.U32.AND P0, PT, R2, UR7, PT ;  /* 0x0000000702007c0c */ /* 0x000fe4000bf06070 */
[----:B------:R-:W-:-:S11]  /*15480*/  MOV R26, UR9 ;  /* 0x00000009001a7c02 */ /* 0x000fd60008000f00 */
[----:B------:R-:W-:Y:S05]  /*15490*/  @P0 BRA `(.L_x_3120) ;  /* 0x00000000005c0947 */ /* 0x000fea0003800000 */
[----:B------:R-:W-:Y:S01]  /*154a0*/  ULDC UR6, c[0x0][0x10] ;  /* 0x0000040000067ab9 */ /* 0x000fe20000000800 */
[----:B------:R-:W1:Y:S01]  /*154b0*/  LDC R32, c[0x0][RZ] ;  /* 0x00000000ff207b82 */ /* 0x000e620000000800 */
[----:B------:R-:W-:Y:S01]  /*154c0*/  MOV R23, R2 ;  /* 0x0000000200177202 */ /* 0x000fe20000000f00 */
[----:B------:R-:W-:Y:S01]  /*154d0*/  IMAD.U32 R26, RZ, RZ, UR9 ;  /* 0x00000009ff1a7e24 */ /* 0x000fe2000f8e00ff */
[----:B------:R-:W-:Y:S01]  /*154e0*/  MOV R25, UR9 ;  /* 0x0000000900197c02 */ /* 0x000fe20008000f00 */
[----:B------:R-:W-:Y:S01]  /*154f0*/  IMAD R0, R0, UR6, RZ ;  /* 0x0000000600007c24 */ /* 0x000fe2000f8e02ff */
[----:B------:R-:W-:-:S03]  /*15500*/  MOV R27, UR9 ;  /* 0x00000009001b7c02 */ /* 0x000fc60008000f00 */
[----:B------:R-:W2:Y:S08]  /*15510*/  LDC.64 R4, c[0x0][0x608] ;  /* 0x00018200ff047b82 */ /* 0x000eb00000000a00 */
[----:B------:R-:W3:Y:S02]  /*15520*/  LDC R34, c[0x0][0x4] ;  /* 0x00000100ff227b82 */ /* 0x000ee40000000800 */
.L_x_3123:
[----:B------:R-:W-:-:S05]  /*15530*/  IADD3 R6, R0, R23, RZ ;  /* 0x0000001700067210 */ /* 0x000fca0007ffe0ff */
[----:B-1----:R-:W-:-:S04]  /*15540*/  IMAD R7, R6, R32, R17 ;  /* 0x0000002006077224 */ /* 0x002fc800078e0211 */
[----:B--2---:R-:W-:-:S05]  /*15550*/  IMAD.WIDE.U32 R6, R7, 0x10, R4 ;  /* 0x0000001007067825 */ /* 0x004fca00078e0004 */
[----:B------:R-:W2:Y:S04]  /*15560*/  LDG.E R29, desc[UR60][R6.64] ;  /* 0x0000003c061d7981 */ /* 0x000ea8000c1e1900 */
[----:B------:R-:W4:Y:S04]  /*15570*/  LDG.E R28, desc[UR60][R6.64+0x4] ;  /* 0x0000043c061c7981 */ /* 0x000f28000c1e1900 */
[----:B------:R-:W5:Y:S04]  /*15580*/  LDG.E R31, desc[UR60][R6.64+0x8] ;  /* 0x0000083c061f7981 */ /* 0x000f68000c1e1900 */
[----:B------:R-:W5:Y:S01]  /*15590*/  LDG.E R30, desc[UR60][R6.64+0xc] ;  /* 0x00000c3c061e7981 */ /* 0x000f62000c1e1900 */
[----:B---3--:R-:W-:-:S05]  /*155a0*/  IMAD.IADD R23, R34, 0x1, R23 ;  /* 0x0000000122177824 */ /* 0x008fca00078e0217 */
[----:B------:R-:W-:Y:S01]  /*155b0*/  ISETP.GE.U32.AND P0, PT, R23, UR7, PT ;  /* 0x0000000717007c0c */ /* 0x000fe2000bf06070 */
[----:B--2---:R-:W-:Y:S01]  /*155c0*/  FMUL.FTZ R24, R29, R24 ;  /* 0x000000181d187220 */ /* 0x004fe20000410000 */
[----:B----4-:R-:W-:Y:S01]  /*155d0*/  FMUL.FTZ R25, R28, R25 ;  /* 0x000000191c197220 */ /* 0x010fe20000410000 */
[----:B-----5:R-:W-:Y:S01]  /*155e0*/  FMUL.FTZ R26, R31, R26 ;  /* 0x0000001a1f1a7220 */ /* 0x020fe20000410000 */
[----:B------:R-:W-:-:S09]  /*155f0*/  FMUL.FTZ R27, R30, R27 ;  /* 0x0000001b1e1b7220 */ /* 0x000fd20000410000 */
[----:B------:R-:W-:Y:S05]  /*15600*/  @!P0 BRA `(.L_x_3123) ;  /* 0xfffffffc00c88947 */ /* 0x000fea000383ffff */
.L_x_3120:
[----:B------:R-:W-:Y:S05]  /*15610*/  BSYNC B0 ;  /* 0x0000000000007941 */ /* 0x000fea0003800000 */
.L_x_3118:
        /* <DEDUP_REMOVED lines=10> */
[----:B------:R1:W-:Y:S02]  /*156c0*/  STS.128 [R0], R24 ;  /* 0x0000001800007388 */ /* 0x0003e40000000c00 */
[----:B------:R-:W-:Y:S05]  /*156d0*/  @!P0 BRA `(.L_x_3124) ;  /* 0x0000000000408947 */ /* 0x000fea0003800000 */
[----:B------:R-:W-:-:S07]  /*156e0*/  MOV R23, UR5 ;  /* 0x0000000500177c02 */ /* 0x000fce0008000f00 */
.L_x_3125:
[----:B------:R-:W-:Y:S01]  /*156f0*/  IADD3 R4, R2, R23, RZ ;  /* 0x0000001702047210 */ /* 0x000fe20007ffe0ff */
[----:B------:R-:W-:Y:S03]  /*15700*/  BAR.SYNC.DEFER_BLOCKING 0x0 ;  /* 0x0000000000007b1d */ /* 0x000fe60000010000 */
[----:B------:R-:W-:-:S04]  /*15710*/  ISETP.GE.U32.AND P0, PT, R4, UR6, PT ;  /* 0x0000000604007c0c */ /* 0x000fc8000bf06070 */
[----:B------:R-:W-:-:S13]  /*15720*/  ISETP.GE.U32.OR P0, PT, R2, R23, P0 ;  /* 0x000000170200720c */ /* 0x000fda0000706470 */
[----:B------:R-:W-:-:S05]  /*15730*/  @!P0 IMAD R4, R4, R28, R17 ;  /* 0x0000001c04048224 */ /* 0x000fca00078e0211 */
[----:B------:R-:W-:-:S06]  /*15740*/  @!P0 LEA R4, R4, UR4, 0x4 ;  /* 0x0000000404048c11 */ /* 0x000fcc000f8e20ff */
        /* <DEDUP_REMOVED lines=9> */
.L_x_3124:
[----:B------:R-:W-:Y:S05]  /*157e0*/  @!P2 BRA `(.L_x_3126) ;  /* 0x0000000000a0a947 */ /* 0x000fea0003800000 */
[----:B------:R-:W-:Y:S01]  /*157f0*/  ISETP.GT.AND P0, PT, R28, 0x20, PT ;  /* 0x000000201c00780c */ /* 0x000fe20003f04270 */
[----:B------:R-:W-:-:S12]  /*15800*/  IMAD.MOV.U32 R2, RZ, RZ, R28 ;  /* 0x000000ffff027224 */ /* 0x000fd800078e001c */
[----:B------:R-:W-:Y:S05]  /*15810*/  @!P0 BRA `(.L_x_3127) ;  /* 0x0000000000588947 */ /* 0x000fea0003800000 */
[----:B------:R-:W-:Y:S01]  /*15820*/  LEA.HI R2, R28, R28, RZ, 0x1 ;  /* 0x0000001c1c027211 */ /* 0x000fe200078f08ff */
[----:B------:R3:W-:Y:S03]  /*15830*/  STS.128 [R0], R24 ;  /* 0x0000001800007388 */ /* 0x0007e60000000c00 */
[----:B------:R-:W-:Y:S01]  /*15840*/  SHF.R.S32.HI R4, RZ, 0x1, R2 ;  /* 0x00000001ff047819 */ /* 0x000fe20000011402 */
[----:B------:R-:W-:-:S03]  /*15850*/  HFMA2.MMA R2, -RZ, RZ, 0, 1.9073486328125e-06 ;  /* 0x00000020ff027435 */ /* 0x000fc600000001ff */
[----:B------:R-:W-:-:S13]  /*15860*/  ISETP.GE.AND P0, PT, R4, 0x20, PT ;  /* 0x000000200400780c */ /* 0x000fda0003f06270 */
[----:B---3--:R-:W-:Y:S05]  /*15870*/  @!P0 BRA `(.L_x_3127) ;  /* 0x0000000000408947 */ /* 0x008fea0003800000 */
[----:B------:R-:W-:-:S07]  /*15880*/  MOV R2, R4 ;  /* 0x0000000400027202 */ /* 0x000fce0000000f00 */
.L_x_3128:
[----:B------:R-:W-:Y:S01]  /*15890*/  IMAD.IADD R4, R17, 0x1, R2 ;  /* 0x0000000111047824 */ /* 0x000fe200078e0202 */
[----:B------:R-:W-:Y:S04]  /*158a0*/  BAR.SYNC.DEFER_BLOCKING 0x0 ;  /* 0x0000000000007b1d */ /* 0x000fe80000010000 */
[----:B------:R-:W-:-:S04]  /*158b0*/  ISETP.GE.U32.AND P0, PT, R4, R28, PT ;  /* 0x0000001c0400720c */ /* 0x000fc80003f06070 */
[----:B------:R-:W-:-:S13]  /*158c0*/  ISETP.GE.U32.OR P0, PT, R17, R2, P0 ;  /* 0x000000021100720c */ /* 0x000fda0000706470 */
[----:B------:R-:W-:Y:S02]  /*158d0*/  @!P0 LEA R4, R2, R0, 0x4 ;  /* 0x0000000002048211 */ /* 0x000fe400078e20ff */
[----:B------:R-:W-:-:S04]  /*158e0*/  SHF.R.S32.HI R2, RZ, 0x1, R2 ;  /* 0x00000001ff027819 */ /* 0x000fc80000011402 */
[----:B------:R-:W1:Y:S02]  /*158f0*/  @!P0 LDS.128 R4, [R4] ;  /* 0x0000000004048984 */ /* 0x000e640000000c00 */
[----:B-123--:R-:W-:Y:S01]  /*15900*/  @!P0 FMUL.FTZ R24, R24, R4 ;  /* 0x0000000418188220 */ /* 0x00efe20000410000 */
[----:B------:R-:W-:Y:S01]  /*15910*/  @!P0 FMUL.FTZ R25, R25, R5 ;  /* 0x0000000519198220 */ /* 0x000fe20000410000 */
[----:B------:R-:W-:Y:S01]  /*15920*/  @!P0 FMUL.FTZ R26, R26, R6 ;  /* 0x000000061a1a8220 */ /* 0x000fe20000410000 */
[----:B------:R-:W-:-:S05]  /*15930*/  @!P0 FMUL.FTZ R27, R27, R7 ;  /* 0x000000071b1b8220 */ /* 0x000fca0000410000 */
[----:B------:R3:W-:Y:S01]  /*15940*/  @!P0 STS.128 [R0], R24 ;  /* 0x0000001800008388 */ /* 0x0007e20000000c00 */
[----:B------:R-:W-:-:S13]  /*15950*/  ISETP.GE.AND P0, PT, R2, 0x20, PT ;  /* 0x000000200200780c */ /* 0x000fda0003f06270 */
[----:B------:R-:W-:Y:S05]  /*15960*/  @P0 BRA `(.L_x_3128) ;  /* 0xfffffffc00c80947 */ /* 0x000fea000383ffff */
[----:B------:R-:W-:-:S07]  /*15970*/  MOV R2, 0x20 ;  /* 0x0000002000027802 */ /* 0x000fce0000000f00 */
.L_x_3127:
[----:B------:R-:W-:Y:S01]  /*15980*/  BAR.SYNC.DEFER_BLOCKING 0x0 ;  /* 0x0000000000007b1d */ /* 0x000fe20000010000 */
[----:B------:R-:W-:-:S13]  /*15990*/  ISETP.GE.AND P0, PT, R2, 0x2, PT ;  /* 0x000000020200780c */ /* 0x000fda0003f06270 */
[----:B------:R-:W-:Y:S05]  /*159a0*/  @!P0 BRA `(.L_x_3126) ;  /* 0x0000000000308947 */ /* 0x000fea0003800000 */
[----:B------:R-:W-:-:S07]  /*159b0*/  IMAD.MOV.U32 R5, RZ, RZ, 0x1 ;  /* 0x00000001ff057424 */ /* 0x000fce00078e00ff */
.L_x_3129:
[----:B------:R-:W4:Y:S04]  /*159c0*/  SHFL.DOWN PT, R7, R24, R5, 0x1f ;  /* 0x08001f0518077589 */ /* 0x000f2800000e0000 */
[----:B-123--:R-:W1:Y:S04]  /*159d0*/  SHFL.DOWN PT, R0, R25, R5, 0x1f ;  /* 0x08001f0519007589 */ /* 0x00ee6800000e0000 */
[----:B------:R-:W2:Y:S04]  /*159e0*/  SHFL.DOWN PT, R17, R26, R5, 0x1f ;  /* 0x08001f051a117589 */ /* 0x000ea800000e0000 */
[----:B------:R3:W5:Y:S02]  /*159f0*/  SHFL.DOWN PT, R4, R27, R5, 0x1f ;  /* 0x08001f051b047589 */ /* 0x00076400000e0000 */
[----:B---3--:R-:W-:Y:S01]  /*15a00*/  SHF.L.U32 R5, R5, 0x1, RZ ;  /* 0x0000000105057819 */ /* 0x008fe200000006ff */
[----:B----4-:R-:W-:-:S03]  /*15a10*/  FMUL.FTZ R24, R7, R24 ;  /* 0x0000001807187220 */ /* 0x010fc60000410000 */
[----:B------:R-:W-:Y:S01]  /*15a20*/  ISETP.GE.AND P0, PT, R5, R2, PT ;  /* 0x000000020500720c */ /* 0x000fe20003f06270 */
[----:B-1----:R-:W-:Y:S01]  /*15a30*/  FMUL.FTZ R25, R0, R25 ;  /* 0x0000001900197220 */ /* 0x002fe20000410000 */
[----:B--2---:R-:W-:Y:S01]  /*15a40*/  FMUL.FTZ R26, R17, R26 ;  /* 0x0000001a111a7220 */ /* 0x004fe20000410000 */
[----:B-----5:R-:W-:-:S10]  /*15a50*/  FMUL.FTZ R27, R4, R27 ;  /* 0x0000001b041b7220 */ /* 0x020fd40000410000 */
[----:B------:R-:W-:Y:S05]  /*15a60*/  @!P0 BRA `(.L_x_3129) ;  /* 0xfffffffc00d48947 */ /* 0x000fea000383ffff */
.L_x_3126:
        /* <DEDUP_REMOVED lines=9> */
[----:B------:R-:W4:Y:S04]  /*15b00*/  LDG.E R3, desc[UR60][R8.64] ;  /* 0x0000003c08037981 */ /* 0x000f28000c1e1900 */
[----:B-123--:R-:W2:Y:S04]  /*15b10*/  LDG.E R0, desc[UR60][R8.64+0x4] ;  /* 0x0000043c08007981 */ /* 0x00eea8000c1e1900 */
[----:B------:R-:W3:Y:S04]  /*15b20*/  LDG.E R5, desc[UR60][R8.64+0x8] ;  /* 0x0000083c08057981 */ /* 0x000ee8000c1e1900 */
[----:B------:R-:W5:Y:S01]  /*15b30*/  LDG.E R2, desc[UR60][R8.64+0xc] ;  /* 0x00000c3c08027981 */ /* 0x000f62000c1e1900 */
[----:B----4-:R-:W-:Y:S01]  /*15b40*/  FMUL.FTZ R24, R24, R3 ;  /* 0x0000000318187220 */ /* 0x010fe20000410000 */
[----:B--2---:R-:W-:Y:S01]  /*15b50*/  FMUL.FTZ R25, R25, R0 ;  /* 0x0000000019197220 */ /* 0x004fe20000410000 */
[----:B---3--:R-:W-:Y:S01]  /*15b60*/  FMUL.FTZ R26, R26, R5 ;  /* 0x000000051a1a7220 */ /* 0x008fe20000410000 */
[----:B-----5:R-:W-:-:S07]  /*15b70*/  FMUL.FTZ R27, R27, R2 ;  /* 0x000000021b1b7220 */ /* 0x020fce0000410000 */
.L_x_3131:
[----:B------:R-:W-:Y:S05]  /*15b80*/  @!P1 BRA `(.L_x_3132) ;  /* 0x00000004006c9947 */ /* 0x000fea0003800000 */
[----:B------:R-:W4:Y:S02]  /*15b90*/  LDC R17, c[0x0][0x624] ;  /* 0x00018900ff117b82 */ /* 0x000f240000000800 */
[----:B----4-:R-:W-:-:S04]  /*15ba0*/  ISETP.NE.AND P0, PT, R17, 0x1, PT ;  /* 0x000000011100780c */ /* 0x010fc80003f05270 */
[----:B-123--:R-:W-:-:S09]  /*15bb0*/  P2R R0, PR, RZ, 0x1 ;  /* 0x00000001ff007803 */ /* 0x00efd20000000000 */
        /* <DEDUP_REMOVED lines=17> */
.L_x_3133:
        /* <DEDUP_REMOVED lines=22> */
.L_x_3134:
        /* <DEDUP_REMOVED lines=22> */
.L_x_3135:
        /* <DEDUP_REMOVED lines=21> */
[----:B01-34-:R-:W-:Y:S05]  /*160e0*/  CALL.ABS.NOINC R2 ;  /* 0x0000000002007343 */ /* 0x01bfea0003c00000 */
.L_x_3136:
[----:B------:R-:W-:Y:S02]  /*160f0*/  ULDC.64 UR4, c[0x0][0x5f0] ;  /* 0x00017c0000047ab9 */ /* 0x000fe40000000a00 */
[----:B------:R-:W-:-:S04]  /*16100*/  IADD3 R16, P0, R16, UR4, RZ ;  /* 0x0000000410107c10 */ /* 0x000fc8000ff1e0ff */
[----:B------:R-:W-:-:S05]  /*16110*/  IADD3.X R17, RZ, UR5, RZ, P0, !PT ;  /* 0x00000005ff117c10 */ /* 0x000fca00087fe4ff */
[----:B------:R-:W-:Y:S01]  /*16120*/  STG.E desc[UR60][R16.64], R27 ;  /* 0x0000001b10007986 */ /* 0x000fe2000c10193c */
[----:B------:R-:W-:Y:S05]  /*16130*/  EXIT ;  /* 0x000000000000794d */ /* 0x000fea0003800000 */
.L_x_3132:
[----:B------:R-:W-:Y:S04]  /*16140*/  STG.E desc[UR60][R8.64], R24 ;  /* 0x0000001808007986 */ /* 0x000fe8000c10193c */
[----:B------:R-:W-:Y:S04]  /*16150*/  STG.E desc[UR60][R8.64+0x4], R25 ;  /* 0x0000041908007986 */ /* 0x000fe8000c10193c */
[----:B------:R-:W-:Y:S04]  /*16160*/  STG.E desc[UR60][R8.64+0x8], R26 ;  /* 0x0000081a08007986 */ /* 0x000fe8000c10193c */
[----:B------:R-:W-:Y:S01]  /*16170*/  STG.E desc[UR60][R8.64+0xc], R27 ;  /* 0x00000c1b08007986 */ /* 0x000fe2000c10193c */
[----:B------:R-:W-:Y:S05]  /*16180*/  EXIT ;  /* 0x000000000000794d */ /* 0x000fea0003800000 */
.L_x_3130:
        /* <DEDUP_REMOVED lines=12> */
.L_x_3137:
        /* <DEDUP_REMOVED lines=21> */
.L_x_3139:
        /* <DEDUP_REMOVED lines=22> */
.L_x_3140:
        /* <DEDUP_REMOVED lines=10> */
[----:B--2---:R2:W3:Y:S01]  /*165a0*/  LDC.64 R2, c[0x4][R0] ;  /* 0x0100000000027b82 */ /* 0x0044e20000000a00 */
        /* <DEDUP_REMOVED lines=11> */
.L_x_3141:
        /* <DEDUP_REMOVED lines=10> */
[----:B--2---:R2:W4:Y:S01]  /*16700*/  LDC.64 R2, c[0x4][R0] ;  /* 0x0100000000027b82 */ /* 0x0045220000000a00 */
        /* <DEDUP_REMOVED lines=11> */
.L_x_3142:
[----:B------:R-:W-:Y:S02]  /*167c0*/  ULDC.64 UR4, c[0x0][0x5f0] ;  /* 0x00017c0000047ab9 */ /* 0x000fe40000000a00 */
[----:B------:R-:W-:-:S05]  /*167d0*/  IADD3 R16, P0, R16, UR4, RZ ;  /* 0x0000000410107c10 */ /* 0x000fca000ff1e0ff */
[----:B------:R-:W-:-:S05]  /*167e0*/  IMAD.X R17, RZ, RZ, UR5, P0 ;  /* 0x00000005ff117e24 */ /* 0x000fca00080e06ff */
[----:B------:R-:W-:Y:S01]  /*167f0*/  STG.E desc[UR60][R16.64], R27 ;  /* 0x0000001b10007986 */ /* 0x000fe2000c10193c */
[----:B------:R-:W-:Y:S05]  /*16800*/  EXIT ;  /* 0x000000000000794d */ /* 0x000fea0003800000 */
.L_x_3138:
[----:B------:R-:W-:Y:S04]  /*16810*/  STG.E desc[UR60][R10.64], R24 ;  /* 0x000000180a007986 */ /* 0x000fe8000c10193c */
[----:B------:R-:W-:Y:S04]  /*16820*/  STG.E desc[UR60][R12.64], R25 ;  /* 0x000000190c007986 */ /* 0x000fe8000c10193c */
[----:B------:R-:W-:Y:S04]  /*16830*/  STG.E desc[UR60][R14.64], R26 ;  /* 0x0000001a0e007986 */ /* 0x000fe8000c10193c */
[----:B------:R-:W-:Y:S01]  /*16840*/  STG.E desc[UR60][R20.64], R27 ;  /* 0x0000001b14007986 */ /* 0x000fe2000c10193c */
[----:B------:R-:W-:Y:S05]  /*16850*/  EXIT ;  /* 0x000000000000794d */ /* 0x000fea0003800000 */
.L_x_3107:
        /* <DEDUP_REMOVED lines=11> */
[----:B--2---:R-:W1:Y:S01]  /*16910*/  LDC.U8 R0, c[0x0][0x620] ;  /* 0x00018800ff007b82 */ /* 0x004e620000000000 */
        /* <DEDUP_REMOVED lines=8> */
[----:B------:R-:W3:Y:S04]  /*169a0*/  LDG.E R0, desc[UR60][R8.64+0x4] ;  /* 0x0000043c08007981 */ /* 0x000ee8000c1e1900 */
[----:B------:R-:W4:Y:S04]  /*169b0*/  LDG.E R5, desc[UR60][R8.64+0x8] ;  /* 0x0000083c08057981 */ /* 0x000f28000c1e1900 */
[----:B------:R-:W5:Y:S01]  /*169c0*/  LDG.E R2, desc[UR60][R8.64+0xc] ;  /* 0x00000c3c08027981 */ /* 0x000f62000c1e1900 */
[----:B--2---:R-:W-:Y:S01]  /*169d0*/  FMUL.FTZ R24, R24, R3 ;  /* 0x0000000318187220 */ /* 0x004fe20000410000 */
[----:B---3--:R-:W-:Y:S01]  /*169e0*/  FMUL.FTZ R25, R25, R0 ;  /* 0x0000000019197220 */ /* 0x008fe20000410000 */
[----:B----4-:R-:W-:Y:S01]  /*169f0*/  FMUL.FTZ R26, R26, R5 ;  /* 0x000000051a1a7220 */ /* 0x010fe20000410000 */
[----:B-----5:R-:W-:-:S07]  /*16a00*/  FMUL.FTZ R27, R27, R2 ;  /* 0x000000021b1b7220 */ /* 0x020fce0000410000 */
.L_x_3144:
        /* <DEDUP_REMOVED lines=21> */
.L_x_3146:
        /* <DEDUP_REMOVED lines=22> */
.L_x_3147:
        /* <DEDUP_REMOVED lines=22> */
.L_x_3148:
        /* <DEDUP_REMOVED lines=21> */
[----:B01-34-:R-:W-:Y:S05]  /*16f70*/  CALL.ABS.NOINC R2 ;  /* 0x0000000002007343 */ /* 0x01bfea0003c00000 */
.L_x_3149:
[----:B------:R-:W-:Y:S02]  /*16f80*/  ULDC.64 UR4, c[0x0][0x5f0] ;  /* 0x00017c0000047ab9 */ /* 0x000fe40000000a00 */
[----:B------:R-:W-:-:S04]  /*16f90*/  IADD3 R16, P0, R16, UR4, RZ ;  /* 0x0000000410107c10 */ /* 0x000fc8000ff1e0ff */
[----:B------:R-:W-:-:S05]  /*16fa0*/  IADD3.X R17, RZ, UR5, RZ, P0, !PT ;  /* 0x00000005ff117c10 */ /* 0x000fca00087fe4ff */
[----:B------:R-:W-:Y:S01]  /*16fb0*/  STG.E desc[UR60][R16.64], R27 ;  /* 0x0000001b10007986 */ /* 0x000fe2000c10193c */
[----:B------:R-:W-:Y:S05]  /*16fc0*/  EXIT ;  /* 0x000000000000794d */ /* 0x000fea0003800000 */
.L_x_3145:
[----:B------:R-:W-:Y:S04]  /*16fd0*/  STG.E desc[UR60][R8.64], R24 ;  /* 0x0000001808007986 */ /* 0x000fe8000c10193c */
[----:B------:R-:W-:Y:S04]  /*16fe0*/  STG.E desc[UR60][R8.64+0x4], R25 ;  /* 0x0000041908007986 */ /* 0x000fe8000c10193c */
[----:B------:R-:W-:Y:S04]  /*16ff0*/  STG.E desc[UR60][R8.64+0x8], R26 ;  /* 0x0000081a08007986 */ /* 0x000fe8000c10193c */
[----:B------:R-:W-:Y:S01]  /*17000*/  STG.E desc[UR60][R8.64+0xc], R27 ;  /* 0x00000c1b08007986 */ /* 0x000fe2000c10193c */
[----:B------:R-:W-:Y:S05]  /*17010*/  EXIT ;  /* 0x000000000000794d */ /* 0x000fea0003800000 */
.L_x_3143:
        /* <DEDUP_REMOVED lines=12> */
.L_x_3150:
        /* <DEDUP_REMOVED lines=21> */
.L_x_3152:
        /* <DEDUP_REMOVED lines=22> */
.L_x_3153:
        /* <DEDUP_REMOVED lines=22> */
.L_x_3154:
        /* <DEDUP_REMOVED lines=22> */
.L_x_3155:
[----:B------:R-:W-:Y:S02]  /*17650*/  ULDC.64 UR4, c[0x0][0x5f0] ;  /* 0x00017c0000047ab9 */ /* 0x000fe40000000a00 */
[----:B------:R-:W-:-:S04]  /*17660*/  IADD3 R16, P0, R16, UR4, RZ ;  /* 0x0000000410107c10 */ /* 0x000fc8000ff1e0ff */
[----:B------:R-:W-:-:S05]  /*17670*/  IADD3.X R17, RZ, UR5, RZ, P0, !PT ;  /* 0x00000005ff117c10 */ /* 0x000fca00087fe4ff */
[----:B------:R-:W-:Y:S01]  /*17680*/  STG.E desc[UR60][R16.64], R27 ;  /* 0x0000001b10007986 */ /* 0x000fe2000c10193c */
[----:B------:R-:W-:Y:S05]  /*17690*/  EXIT ;  /* 0x000000000000794d */ /* 0x000fea0003800000 */
.L_x_3151:
[----:B------:R-:W-:Y:S04]  /*176a0*/  STG.E desc[UR60][R4.64], R24 ;  /* 0x0000001804007986 */ /* 0x000fe8000c10193c */
[----:B------:R-:W-:Y:S04]  /*176b0*/  STG.E desc[UR60][R6.64], R25 ;  /* 0x0000001906007986 */ /* 0x000fe8000c10193c */
[----:B------:R-:W-:Y:S04]  /*176c0*/  STG.E desc[UR60][R10.64], R26 ;  /* 0x0000001a0a007986 */ /* 0x000fe8000c10193c */
[----:B------:R-:W-:Y:S01]  /*176d0*/  STG.E desc[UR60][R12.64], R27 ;  /* 0x0000001b0c007986 */ /* 0x000fe2000c10193c */
[----:B------:R-:W-:Y:S05]  /*176e0*/  EXIT ;  /* 0x000000000000794d */ /* 0x000fea0003800000 */
.L_x_3156:
        /* <DEDUP_REMOVED lines=9> */
.L_x_8787:


//--------------------- .text._ZN2at6native13reduce_kernelILi512ELi1ENS0_8ReduceOpIdNS0_14func_wrapper_tIdNS0_55_GLOBAL__N__0955718d_22_SparseCsrTensorMath_cu_868dd54514ReductionMulOpIdEEEEjdLi4ELi4EEEEEvT1_ --------------------------
	.section	.text._ZN2at6native13reduce_kernelILi512ELi1ENS0_8ReduceOpIdNS0_14func_wrapper_tIdNS0_55_GLOBAL__N__0955718d_22_SparseCsrTensorMath_cu_868dd54514ReductionMulOpIdEEEEjdLi4ELi4EEEEEvT1_,"ax",@progbits
	.align	128
.text._ZN2at6native13reduce_kernelILi512ELi1ENS0_8ReduceOpIdNS0_14func_wrapper_tIdNS0_55_GLOBAL__N__0955718d_22_SparseCsrTensorMath_cu_868dd54514ReductionMulOpIdEEEEjdLi4ELi4EEEEEvT1_:
        .type           _ZN2at6native13reduce_kernelILi512ELi1ENS0_8ReduceOpIdNS0_14func_wrapper_tIdNS0_55_GLOBAL__N__0955718d_22_SparseCsrTensorMath_cu_868dd54514ReductionMulOpIdEEEEjdLi4ELi4EEEEEvT1_,@function
        .size           _ZN2at6native13reduce_kernelILi512ELi1ENS0_8ReduceOpIdNS0_14func_wrapper_tIdNS0_55_GLOBAL__N__0955718d_22_SparseCsrTensorMath_cu_868dd54514ReductionMulOpIdEEEEjdLi4ELi4EEEEEvT1_,(.L_x_8788 - _ZN2at6native13reduce_kernelILi512ELi1ENS0_8ReduceOpIdNS0_14func_wrapper_tIdNS0_55_GLOBAL__N__0955718d_22_SparseCsrTensorMath_cu_868dd54514ReductionMulOpIdEEEEjdLi4ELi4EEEEEvT1_)
        .other          _ZN2at6native13reduce_kernelILi512ELi1ENS0_8ReduceOpIdNS0_14func_wrapper_tIdNS0_55_GLOBAL__N__0955718d_22_SparseCsrTensorMath_cu_868dd54514ReductionMulOpIdEEEEjdLi4ELi4EEEEEvT1_,@"STO_CUDA_ENTRY STV_DEFAULT"
_ZN2at6native13reduce_kernelILi512ELi1ENS0_8ReduceOpIdNS0_14func_wrapper_tIdNS0_55_GLOBAL__N__0955718d_22_SparseCsrTensorMath_cu_868dd54514ReductionMulOpIdEEEEjdLi4ELi4EEEEEvT1_:
[----:B------:R-:W0:Y:S08]  /*0000*/  LDC R1, c[0x0][0x28] ;  /* 0x00000a00ff017b82 */ /* 0x000e300000000800 */
[----:B------:R-:W1:Y:S01]  /*0010*/  LDC R0, c[0x0][0x3f4] ;  /* 0x0000fd00ff007b82 */ /* 0x000e620000000800 */
[----:B------:R-:W2:Y:S01]  /*0020*/  S2R R9, SR_TID.X ;  /* 0x0000000000097919 */ /* 0x000ea20000002100 */
[----:B0-----:R-:W-:Y:S01]  /*0030*/  IADD3 R1, R1, -0x8, RZ ;  /* 0xfffffff801017810 */ /* 0x001fe20007ffe0ff */
[----:B------:R-:W-:Y:S01]  /*0040*/  IMAD.MOV.U32 R2, RZ, RZ, RZ ;  /* 0x000000ffff027224 */ /* 0x000fe200078e00ff */
[----:B-1----:R-:W-:-:S13]  /*0050*/  ISETP.NE.AND P0, PT, R0, RZ, PT ;  /* 0x000000ff0000720c */ /* 0x002fda0003f05270 */
[----:B--2---:R-:W-:Y:S05]  /*0060*/  @!P0 BRA `(.L_x_3157) ;  /* 0x0000001000648947 */ /* 0x004fea0003800000 */
        /* <DEDUP_REMOVED lines=10> */
[----:B------:R-:W-:Y:S01]  /*0110*/  HFMA2.MMA R2, -RZ, RZ, 0, 0 ;  /* 0x00000000ff027435 */ /* 0x000fe200000001ff */
[----:B------:R-:W-:-:S09]  /*0120*/  ULDC UR4, c[0x0][0x400] ;  /* 0x0001000000047ab9 */ /* 0x000fd20000000800 */
        /* <DEDUP_REMOVED lines=269> */
.L_x_3157:
        /* <DEDUP_REMOVED lines=15> */
[----:B--2---:R-:W-:Y:S01]  /*12f0*/  IMAD R5, R0, UR28, R3 ;  /* 0x0000001c00057c24 */ /* 0x004fe2000f8e0203 */
[----:B------:R-:W-:Y:S01]  /*1300*/  MOV R3, UR6 ;  /* 0x0000000600037c02 */ /* 0x000fe20008000f00 */
[----:B-1----:R-:W-:-:S03]  /*1310*/  IMAD R29, R29, UR5, R4 ;  /* 0x000000051d1d7c24 */ /* 0x002fc6000f8e0204 */
        /* <DEDUP_REMOVED lines=9> */
[----:B------:R-:W0:Y:S01]  /*13b0*/  LDC.64 R14, c[0x0][0x218] ;  /* 0x00008600ff0e7b82 */ /* 0x000e220000000a00 */
[----:B------:R-:W-:Y:S01]  /*13c0*/  SHF.R.U64 R2, R18, 0x3, R19 ;  /* 0x0000000312027819 */ /* 0x000fe20000001213 */
[----:B------:R-:W-:Y:S01]  /*13d0*/  ULDC UR4, c[0x0][0x224] ;  /* 0x0000890000047ab9 */ /* 0x000fe20000000800 */
[----:B------:R-:W-:Y:S01]  /*13e0*/  BSSY B1, `(.L_x_3161) ;  /* 0x0000026000017945 */ /* 0x000fe20003800000 */
[----:B------:R-:W-:Y:S02]  /*13f0*/  MOV R20, UR4 ;  /* 0x0000000400147c02 */ /* 0x000fe40008000f00 */
[----:B------:R-:W-:-:S04]  /*1400*/  LOP3.LUT R4, R2, 0x3, RZ, 0xc0, !PT ;  /* 0x0000000302047812 */ /* 0x000fc800078ec0ff */
[----:B------:R-:W-:Y:S01]  /*1410*/  ISETP.NE.AND P0, PT, R4, RZ, PT ;  /* 0x000000ff0400720c */ /* 0x000fe20003f05270 */
[----:B0-----:R-:W-:Y:S01]  /*1420*/  IMAD.MOV.U32 R12, RZ, RZ, R14 ;  /* 0x000000ffff0c7224 */ /* 0x001fe200078e000e */
[----:B------:R-:W-:-:S11]  /*1430*/  MOV R13, R15 ;  /* 0x0000000f000d7202 */ /* 0x000fd60000000f00 */
        /* <DEDUP_REMOVED lines=15> */
.L_x_3166:
[----:B------:R-:W-:Y:S05]  /*1530*/  BSYNC B3 ;  /* 0x0000000000037941 */ /* 0x000fea0003800000 */
.L_x_3165:
[----:B------:R-:W-:-:S04]  /*1540*/  PRMT R2, R2, 0x9910, RZ ;  /* 0x0000991002027816 */ /* 0x000fc800000000ff */
[----:B------:R-:W-:-:S13]  /*1550*/  ISETP.NE.AND P0, PT, R2, RZ, PT ;  /* 0x000000ff0200720c */ /* 0x000fda0003f05270 */
[----:B------:R-:W-:Y:S05]  /*1560*/  @!P0 BRA `(.L_x_3164) ;  /* 0x00000000001c8947 */ /* 0x000fea0003800000 */
[----:B------:R-:W-:Y:S01]  /*1570*/  IADD3 R7, P0, R9, -R4, RZ ;  /* 0x8000000409077210 */ /* 0x000fe20007f1e0ff */
[----:B------:R-:W-:-:S03]  /*1580*/  ULDC.64 UR4, c[0x0][0x218] ;  /* 0x0000860000047ab9 */ /* 0x000fc60000000a00 */
[----:B------:R-:W-:Y:S02]  /*1590*/  IADD3.X R2, RZ, -0x1, RZ, P0, !PT ;  /* 0xffffffffff027810 */ /* 0x000fe400007fe4ff */
[----:B------:R-:W-:-:S04]  /*15a0*/  LEA R6, P0, R7, R18, 0x3 ;  /* 0x0000001207067211 */ /* 0x000fc800078018ff */
[----:B------:R-:W-:-:S05]  /*15b0*/  LEA.HI.X R7, R7, R19, R2, 0x3, P0 ;  /* 0x0000001307077211 */ /* 0x000fca00000f1c02 */
[----:B------:R-:W2:Y:S02]  /*15c0*/  LDG.E.64 R12, desc[UR36][R6.64] ;  /* 0x00000024060c7981 */ /* 0x000ea4000c1e1b00 */
[----:B--2---:R-:W-:-:S11]  /*15d0*/  DMUL R12, R12, UR4 ;  /* 0x000000040c0c7c28 */ /* 0x004fd60008000000 */
.L_x_3164:
[----:B------:R-:W-:Y:S05]  /*15e0*/  BSYNC B2 ;  /* 0x0000000000027941 */ /* 0x000fea0003800000 */
.L_x_3163:
[C---:B------:R-:W-:Y:S02]  /*15f0*/  IADD3 R7, P0, -R4.reuse, 0x4, RZ ;  /* 0x0000000404077810 */ /* 0x040fe40007f1e1ff */
[----:B------:R-:W-:Y:S02]  /*1600*/  IADD3 R20, R4, -0x4, R3 ;  /* 0xfffffffc04147810 */ /* 0x000fe40007ffe003 */
[----:B------:R-:W-:Y:S01]  /*1610*/  LEA R18, P1, R7, R18, 0x3 ;  /* 0x0000001207127211 */ /* 0x000fe200078218ff */
[----:B------:R-:W-:-:S05]  /*1620*/  IMAD.X R2, RZ, RZ, -0x1, P0 ;  /* 0xffffffffff027424 */ /* 0x000fca00000e06ff */
[----:B------:R-:W-:-:S07]  /*1630*/  LEA.HI.X R19, R7, R19, R2, 0x3, P1 ;  /* 0x0000001307137211 */ /* 0x000fce00008f1c02 */
.L_x_3162:
[----:B------:R-:W-:Y:S05]  /*1640*/  BSYNC B1 ;  /* 0x0000000000017941 */ /* 0x000fea0003800000 */
.L_x_3161:
[----:B------:R-:W-:Y:S01]  /*1650*/  LEA R3, R5, 0x3, 0x2 ;  /* 0x0000000305037811 */ /* 0x000fe200078e10ff */
[----:B------:R-:W-:Y:S01]  /*1660*/  BSSY B1, `(.L_x_3167) ;  /* 0x0000018000017945 */ /* 0x000fe20003800000 */
[----:B------:R-:W-:Y:S01]  /*1670*/  ISETP.NE.AND P1, PT, RZ, UR27, PT ;  /* 0x0000001bff007c0c */ /* 0x000fe2000bf25270 */
[--C-:B------:R-:W-:Y:S01]  /*1680*/  IMAD.MOV.U32 R17, RZ, RZ, R15.reuse ;  /* 0x000000ffff117224 */ /* 0x100fe200078e000f */
[----:B------:R-:W-:Y:S01]  /*1690*/  ISETP.GE.U32.AND P0, PT, R3, R20, PT ;  /* 0x000000140300720c */ /* 0x000fe20003f06070 */
[----:B------:R-:W-:Y:S01]  /*16a0*/  IMAD.MOV.U32 R3, RZ, RZ, R15 ;  /* 0x000000ffff037224 */ /* 0x000fe200078e000f */
[----:B------:R-:W-:Y:S02]  /*16b0*/  ISETP.NE.AND P2, PT, R8, RZ, PT ;  /* 0x000000ff0800720c */ /* 0x000fe40003f45270 */
[-C--:B------:R-:W-:Y:S02]  /*16c0*/  MOV R16, R14.reuse ;  /* 0x0000000e00107202 */ /* 0x080fe40000000f00 */
[----:B------:R-:W-:-:S07]  /*16d0*/  MOV R2, R14 ;  /* 0x0000000e00027202 */ /* 0x000fce0000000f00 */
[----:B------:R-:W-:Y:S05]  /*16e0*/  @P0 BRA `(.L_x_3168) ;  /* 0x00000000003c0947 */ /* 0x000fea0003800000 */
[----:B------:R-:W-:Y:S01]  /*16f0*/  MOV R21, R5 ;  /* 0x0000000500157202 */ /* 0x000fe20000000f00 */
[----:B------:R-:W-:Y:S01]  /*1700*/  IMAD.MOV.U32 R2, RZ, RZ, R14 ;  /* 0x000000ffff027224 */ /* 0x000fe200078e000e */
[----:B------:R-:W-:-:S07]  /*1710*/  MOV R3, R15 ;  /* 0x0000000f00037202 */ /* 0x000fce0000000f00 */
.L_x_3169:
[----:B------:R-:W-:Y:S01]  /*1720*/  IMAD.WIDE.U32 R22, R21, 0x20, R18 ;  /* 0x0000002015167825 */ /* 0x000fe200078e0012 */
[----:B------:R-:W-:-:S04]  /*1730*/  ULDC UR4, c[0x0][0x22c] ;  /* 0x00008b0000047ab9 */ /* 0x000fc80000000800 */
[----:B------:R-:W2:Y:S04]  /*1740*/  LDG.E.128 R4, desc[UR36][R22.64] ;  /* 0x0000002416047981 */ /* 0x000ea8000c1e1d00 */
[----:B------:R-:W3:Y:S01]  /*1750*/  LDG.E.128 R8, desc[UR36][R22.64+0x10] ;  /* 0x0000102416087981 */ /* 0x000ee2000c1e1d00 */
[----:B------:R-:W-:-:S05]  /*1760*/  VIADD R21, R21, UR4 ;  /* 0x0000000415157c36 */ /* 0x000fca0008000000 */
[----:B------:R-:W-:-:S04]  /*1770*/  LEA R25, R21, 0x3, 0x2 ;  /* 0x0000000315197811 */ /* 0x000fc800078e10ff */
[----:B------:R-:W-:Y:S01]  /*1780*/  ISETP.GE.U32.AND P0, PT, R25, R20, PT ;  /* 0x000000141900720c */ /* 0x000fe20003f06070 */
[----:B--2---:R-:W-:Y:S02]  /*1790*/  DMUL R12, R4, R12 ;  /* 0x0000000c040c7228 */ /* 0x004fe40000000000 */
[----:B------:R-:W-:Y:S02]  /*17a0*/  DMUL R14, R6, R14 ;  /* 0x0000000e060e7228 */ /* 0x000fe40000000000 */
[----:B---3--:R-:W-:Y:S02]  /*17b0*/  DMUL R2, R8, R2 ;  /* 0x0000000208027228 */ /* 0x008fe40000000000 */
[----:B------:R-:W-:-:S06]  /*17c0*/  DMUL R16, R10, R16 ;  /* 0x000000100a107228 */ /* 0x000fcc0000000000 */
[----:B------:R-:W-:Y:S05]  /*17d0*/  @!P0 BRA `(.L_x_3169) ;  /* 0xfffffffc00d08947 */ /* 0x000fea000383ffff */
.L_x_3168:
[----:B------:R-:W-:Y:S05]  /*17e0*/  BSYNC B1 ;  /* 0x0000000000017941 */ /* 0x000fea0003800000 */
.L_x_3167:
[----:B------:R-:W-:Y:S01]  /*17f0*/  BSSY B1, `(.L_x_3170) ;  /* 0x0000008000017945 */ /* 0x000fe20003800000 */
[----:B------:R-:W-:-:S03]  /*1800*/  PRMT R4, RZ, 0x7610, R4 ;  /* 0x00007610ff047816 */ /* 0x000fc60000000004 */
[----:B------:R-:W-:Y:S05]  /*1810*/  @P1 BRA P2, `(.L_x_3171) ;  /* 0x0000000000141947 */ /* 0x000fea0001000000 */
[----:B------:R-:W-:Y:S02]  /*1820*/  ISETP.NE.AND P0, PT, RZ, UR28, PT ;  /* 0x0000001cff007c0c */ /* 0x000fe4000bf05270 */
[----:B------:R-:W-:-:S11]  /*1830*/  MOV R4, 0x1 ;  /* 0x0000000100047802 */ /* 0x000fd60000000f00 */
[----:B------:R-:W-:-:S04]  /*1840*/  @P0 ISETP.NE.AND P1, PT, R0, RZ, PT ;  /* 0x000000ff0000020c */ /* 0x000fc80003f25270 */
[----:B------:R-:W-:-:S04]  /*1850*/  @P0 SEL R0, RZ, 0x1, P1 ;  /* 0x00000001ff000807 */ /* 0x000fc80000800000 */
[----:B------:R-:W-:-:S07]  /*1860*/  @P0 PRMT R4, R0, 0x7610, R4 ;  /* 0x0000761000040816 */ /* 0x000fce0000000004 */
.L_x_3171:
[----:B------:R-:W-:Y:S05]  /*1870*/  BSYNC B1 ;  /* 0x0000000000017941 */ /* 0x000fea0003800000 */
.L_x_3170:
[----:B------:R-:W-:Y:S01]  /*1880*/  PRMT R0, R4, 0x9910, RZ ;  /* 0x0000991004007816 */ /* 0x000fe200000000ff */
[----:B------:R-:W-:Y:S03]  /*1890*/  BSSY B1, `(.L_x_3172) ;  /* 0x000000b000017945 */ /* 0x000fe60003800000 */
[----:B------:R-:W-:-:S13]  /*18a0*/  ISETP.NE.AND P0, PT, R0, RZ, PT ;  /* 0x000000ff0000720c */ /* 0x000fda0003f05270 */
[----:B------:R-:W-:Y:S05]  /*18b0*/  @!P0 BRA `(.L_x_3173) ;  /* 0x0000000000208947 */ /* 0x000fea0003800000 */
[----:B------:R-:W0:Y:S01]  /*18c0*/  S2R R5, SR_TID.X ;  /* 0x0000000000057919 */ /* 0x000e220000002100 */
[----:B------:R-:W-:-:S05]  /*18d0*/  LOP3.LUT R0, R20, 0xfffffffc, RZ, 0xc0, !PT ;  /* 0xfffffffc14007812 */ /* 0x000fca00078ec0ff */
[----:B0-----:R-:W-:-:S05]  /*18e0*/  IMAD.IADD R5, R0, 0x1, R5 ;  /* 0x0000000100057824 */ /* 0x001fca00078e0205 */
[----:B------:R-:W-:-:S13]  /*18f0*/  ISETP.GE.U32.AND P0, PT, R5, R20, PT ;  /* 0x000000140500720c */ /* 0x000fda0003f06070 */
[----:B------:R-:W-:Y:S05]  /*1900*/  @P0 BRA `(.L_x_3173) ;  /* 0x00000000000c0947 */ /* 0x000fea0003800000 */
[----:B------:R-:W-:-:S06]  /*1910*/  IMAD.WIDE R18, R5, 0x8, R18 ;  /* 0x0000000805127825 */ /* 0x000fcc00078e0212 */
[----:B------:R-:W2:Y:S02]  /*1920*/  LDG.E.64 R18, desc[UR36][R18.64] ;  /* 0x0000002412127981 */ /* 0x000ea4000c1e1b00 */
[----:B--2---:R-:W-:-:S11]  /*1930*/  DMUL R12, R12, R18 ;  /* 0x000000120c0c7228 */ /* 0x004fd60000000000 */
.L_x_3173:
[----:B------:R-:W-:Y:S05]  /*1940*/  BSYNC B1 ;  /* 0x0000000000017941 */ /* 0x000fea0003800000 */
.L_x_3172:
[----:B------:R-:W-:-:S08]  /*1950*/  DMUL R12, R14, R12 ;  /* 0x0000000c0e0c7228 */ /* 0x000fd00000000000 */
[----:B------:R-:W-:-:S08]  /*1960*/  DMUL R12, R12, R2 ;  /* 0x000000020c0c7228 */ /* 0x000fd00000000000 */
[----:B------:R-:W-:Y:S01]  /*1970*/  DMUL R16, R12, R16 ;  /* 0x000000100c107228 */ /* 0x000fe20000000000 */
[----:B------:R-:W-:Y:S10]  /*1980*/  BRA `(.L_x_3159) ;  /* 0x0000009c005c7947 */ /* 0x000ff40003800000 */
.L_x_3160:
        /* <DEDUP_REMOVED lines=9> */
[----:B------:R-:W-:Y:S01]  /*1a20*/  IMAD.MOV.U32 R0, RZ, RZ, R5 ;  /* 0x000000ffff007224 */ /* 0x000fe200078e0005 */
[----:B------:R-:W-:-:S05]  /*1a30*/  MOV R2, UR4 ;  /* 0x0000000400027c02 */ /* 0x000fca0008000f00 */
[----:B------:R-:W-:Y:S01]  /*1a40*/  IMAD R6, R2, 0x3, R5 ;  /* 0x0000000302067824 */ /* 0x000fe200078e0205 */
[----:B0-----:R-:W-:Y:S01]  /*1a50*/  MOV R16, R14 ;  /* 0x0000000e00107202 */ /* 0x001fe20000000f00 */
[----:B------:R-:W-:Y:S01]  /*1a60*/  IMAD.MOV.U32 R17, RZ, RZ, R15 ;  /* 0x000000ffff117224 */ /* 0x000fe200078e000f */
[----:B------:R-:W-:Y:S06]  /*1a70*/  @!P1 BRA `(.L_x_3175) ;  /* 0x0000009000949947 */ /* 0x000fec0003800000 */
[----:B------:R-:W-:Y:S01]  /*1a80*/  ISETP.GE.U32.AND P0, PT, R6, R3, PT ;  /* 0x000000030600720c */ /* 0x000fe20003f06070 */
[----:B------:R-:W-:Y:S01]  /*1a90*/  BSSY B1, `(.L_x_3176) ;  /* 0x000041d000017945 */ /* 0x000fe20003800000 */
[-C--:B------:R-:W-:Y:S01]  /*1aa0*/  MOV R12, R14.reuse ;  /* 0x0000000e000c7202 */ /* 0x080fe20000000f00 */
[--C-:B------:R-:W-:Y:S01]  /*1ab0*/  IMAD.MOV.U32 R13, RZ, RZ, R15.reuse ;  /* 0x000000ffff0d7224 */ /* 0x100fe200078e000f */
[----:B------:R-:W-:Y:S01]  /*1ac0*/  MOV R10, R14 ;  /* 0x0000000e000a7202 */ /* 0x000fe20000000f00 */
[----:B------:R-:W-:-:S08]  /*1ad0*/  IMAD.MOV.U32 R11, RZ, RZ, R15 ;  /* 0x000000ffff0b7224 */ /* 0x000fd000078e000f */
[----:B------:R-:W-:Y:S05]  /*1ae0*/  @P0 BRA `(.L_x_3177) ;  /* 0x00000040005c0947 */ /* 0x000fea0003800000 */
[----:B------:R-:W-:Y:S01]  /*1af0*/  BSSY B2, `(.L_x_3177) ;  /* 0x0000416000027945 */ /* 0x000fe20003800000 */
[----:B------:R-:W-:Y:S01]  /*1b00*/  ISETP.NE.AND P0, PT, R7, RZ, PT ;  /* 0x000000ff0700720c */ /* 0x000fe20003f05270 */
[--C-:B------:R-:W-:Y:S01]  /*1b10*/  IMAD.MOV.U32 R13, RZ, RZ, R15.reuse ;  /* 0x000000ffff0d7224 */ /* 0x100fe200078e000f */
[-C--:B------:R-:W-:Y:S01]  /*1b20*/  MOV R12, R14.reuse ;  /* 0x0000000e000c7202 */ /* 0x080fe20000000f00 */
[----:B------:R-:W-:Y:S01]  /*1b30*/  IMAD.MOV.U32 R11, RZ, RZ, R15 ;  /* 0x000000ffff0b7224 */ /* 0x000fe200078e000f */
[----:B------:R-:W-:-:S09]  /*1b40*/  MOV R10, R14 ;  /* 0x0000000e000a7202 */ /* 0x000fd20000000f00 */
.L_x_3182:
        /* <DEDUP_REMOVED lines=299> */
.L_x_3178:
[----:B------:R-:W-:Y:S01]  /*2e00*/  LOP3.LUT R9, R20, 0xfffffff8, RZ, 0xc0, !PT ;  /* 0xfffffff814097812 */ /* 0x000fe200078ec0ff */
[----:B------:R-:W-:Y:S02]  /*2e10*/  ULDC UR38, c[0x0][0x22c] ;  /* 0x00008b0000267ab9 */ /* 0x000fe40000000800 */
[----:B------:R-:W-:Y:S02]  /*2e20*/  MOV R2, UR38 ;  /* 0x0000002600027c02 */ /* 0x000fe40008000f00 */
[----:B------:R-:W-:-:S05]  /*2e30*/  IADD3 R8, P1, R18, R9, RZ ;  /* 0x0000000912087210 */ /* 0x000fca0007f3e0ff */
[----:B------:R-:W-:-:S06]  /*2e40*/  IMAD.X R9, RZ, RZ, R19, P1 ;  /* 0x000000ffff097224 */ /* 0x000fcc00008e0613 */
[----:B------:R-:W5:Y:S01]  /*2e50*/  LDG.E.64 R8, desc[UR36][R8.64] ;  /* 0x0000002408087981 */ /* 0x000f62000c1e1b00 */
[----:B------:R-:W-:Y:S01]  /*2e60*/  IADD3 R21, R0, R2, RZ ;  /* 0x0000000200157210 */ /* 0x000fe20007ffe0ff */
[----:B------:R-:W-:Y:S06]  /*2e70*/  @!P0 BRA `(.L_x_3179) ;  /* 0x0000000c00a48947 */ /* 0x000fec0003800000 */
        /* <DEDUP_REMOVED lines=233> */
.L_x_3179:
[----:B------:R-:W-:-:S04]  /*3d10*/  LOP3.LUT R3, R3, 0xfffffff8, RZ, 0xc0, !PT ;  /* 0xfffffff803037812 */ /* 0x000fc800078ec0ff */
[----:B------:R-:W-:-:S04]  /*3d20*/  IADD3 R6, P1, R18, R3, RZ ;  /* 0x0000000312067210 */ /* 0x000fc80007f3e0ff */
[----:B------:R-:W-:-:S06]  /*3d30*/  IADD3.X R7, RZ, R19, RZ, P1, !PT ;  /* 0x00000013ff077210 */ /* 0x000fcc0000ffe4ff */
[----:B------:R-:W5:Y:S01]  /*3d40*/  LDG.E.64 R6, desc[UR36][R6.64] ;  /* 0x0000002406067981 */ /* 0x000f62000c1e1b00 */
[----:B------:R-:W-:Y:S01]  /*3d50*/  IMAD.IADD R0, R21, 0x1, R2 ;  /* 0x0000000115007824 */ /* 0x000fe200078e0202 */
[----:B------:R-:W-:Y:S01]  /*3d60*/  MOV R3, RZ ;  /* 0x000000ff00037202 */ /* 0x000fe20000000f00 */
[----:B------:R-:W-:Y:S01]  /*3d70*/  IMAD.MOV.U32 R4, RZ, RZ, RZ ;  /* 0x000000ffff047224 */ /* 0x000fe200078e00ff */
[----:B------:R-:W-:Y:S06]  /*3d80*/  @!P0 BRA `(.L_x_3180) ;  /* 0x0000000c00b08947 */ /* 0x000fec0003800000 */
[----:B------:R-:W0:Y:S01]  /*3d90*/  LDC.64 R20, c[0x0][0x260] ;  /* 0x00009800ff147b82 */ /* 0x000e220000000a00 */
[----:B------:R-:W-:Y:S01]  /*3da0*/  HFMA2.MMA R4, -RZ, RZ, 0, 0 ;  /* 0x00000000ff047435 */ /* 0x000fe200000001ff */
[----:B------:R-:W-:-:S09]  /*3db0*/  IMAD.MOV.U32 R5, RZ, RZ, R0 ;  /* 0x000000ffff057224 */ /* 0x000fd200078e0000 */
        /* <DEDUP_REMOVED lines=222> */
[----:B------:R-:W-:-:S05]  /*4ba0*/  @P1 MOV R22, RZ ;  /* 0x000000ff00161202 */ /* 0x000fca0000000f00 */
[----:B0-----:R-:W-:-:S04]  /*4bb0*/  @P1 IMAD.HI.U32 R20, R23, R20, R22 ;  /* 0x0000001417141227 */ /* 0x001fc800078e0016 */
[----:B------:R-:W-:Y:S01]  /*4bc0*/  IMAD.MOV R22, RZ, RZ, -R23 ;  /* 0x000000ffff167224 */ /* 0x000fe200078e0a17 */
[----:B------:R-:W-:Y:S02]  /*4bd0*/  @P1 SHF.R.U32.HI R20, RZ, R21, R20 ;  /* 0x00000015ff141219 */ /* 0x000fe40000011614 */
[----:B------:R-:W0:Y:S01]  /*4be0*/  @P1 LDC R21, c[0x0][0x3f0] ;  /* 0x0000fc00ff151b82 */ /* 0x000e220000000800 */
[----:B------:R-:W-:Y:S01]  /*4bf0*/  IMAD R5, R22, UR38, R5 ;  /* 0x0000002616057c24 */ /* 0x000fe2000f8e0205 */
[----:B------:R-:W-:-:S03]  /*4c00*/  @P1 IADD3 R25, -R20, RZ, RZ ;  /* 0x000000ff14191210 */ /* 0x000fc60007ffe1ff */
[----:B------:R-:W-:-:S03]  /*4c10*/  IMAD R4, R5, UR25, R4 ;  /* 0x0000001905047c24 */ /* 0x000fc6000f8e0204 */
[----:B------:R-:W1:Y:S02]  /*4c20*/  @P1 LDC R22, c[0x0][0x384] ;  /* 0x0000e100ff161b82 */ /* 0x000e640000000800 */
[----:B-1----:R-:W-:-:S04]  /*4c30*/  @P1 IMAD R22, R22, R25, R23 ;  /* 0x0000001916161224 */ /* 0x002fc800078e0217 */
[----:B0-----:R-:W-:-:S07]  /*4c40*/  @P1 IMAD R4, R22, R21, R4 ;  /* 0x0000001516041224 */ /* 0x001fce00078e0204 */
.L_x_3180:
[----:B------:R-:W-:-:S04]  /*4c50*/  LOP3.LUT R5, R4, 0xfffffff8, RZ, 0xc0, !PT ;  /* 0xfffffff804057812 */ /* 0x000fc800078ec0ff */
[----:B------:R-:W-:-:S05]  /*4c60*/  IADD3 R4, P1, R18, R5, RZ ;  /* 0x0000000512047210 */ /* 0x000fca0007f3e0ff */
[----:B------:R-:W-:-:S06]  /*4c70*/  IMAD.X R5, RZ, RZ, R19, P1 ;  /* 0x000000ffff057224 */ /* 0x000fcc00008e0613 */
[----:B------:R-:W5:Y:S01]  /*4c80*/  LDG.E.64 R4, desc[UR36][R4.64] ;  /* 0x0000002404047981 */ /* 0x000f62000c1e1b00 */
[----:B------:R-:W-:Y:S01]  /*4c90*/  IADD3 R0, R0, R2, RZ ;  /* 0x0000000200007210 */ /* 0x000fe20007ffe0ff */
[----:B------:R-:W-:Y:S06]  /*4ca0*/  @!P0 BRA `(.L_x_3181) ;  /* 0x0000000c00b08947 */ /* 0x000fec0003800000 */
[----:B------:R-:W0:Y:S01]  /*4cb0*/  LDC.64 R20, c[0x0][0x260] ;  /* 0x00009800ff147b82 */ /* 0x000e220000000a00 */
[----:B------:R-:W-:Y:S01]  /*4cc0*/  MOV R23, R0 ;  /* 0x0000000000177202 */ /* 0x000fe20000000f00 */
[----:B------:R-:W-:-:S04]  /*4cd0*/  IMAD.MOV.U32 R22, RZ, RZ, RZ ;  /* 0x000000ffff167224 */ /* 0x000fc800078e00ff */
[----:B------:R-:W-:-:S05]  /*4ce0*/  IMAD.HI.U32 R23, R0, UR30, R22 ;  /* 0x0000001e00177c27 */ /* 0x000fca000f8e0016 */
[----:B------:R-:W-:-:S05]  /*4cf0*/  SHF.R.U32.HI R23, RZ, UR31, R23 ;  /* 0x0000001fff177c19 */ /* 0x000fca0008011617 */
[----:B------:R-:W-:Y:S01]  /*4d00*/  IMAD.MOV R3, RZ, RZ, -R23 ;  /* 0x000000ffff037224 */ /* 0x000fe200078e0a17 */
[----:B0-----:R-:W-:-:S03]  /*4d10*/  ISETP.NE.AND P1, PT, R20, 0x1, PT ;  /* 0x000000011400780c */ /* 0x001fc60003f25270 */
[----:B------:R-:W-:-:S04]  /*4d20*/  IMAD R21, R21, R3, R0 ;  /* 0x0000000315157224 */ /* 0x000fc800078e0200 */
[----:B------:R-:W-:-:S06]  /*4d30*/  IMAD R3, R21, UR4, RZ ;  /* 0x0000000415037c24 */ /* 0x000fcc000f8e02ff */
[----:B------:R-:W-:Y:S05]  /*4d40*/  @!P1 BRA `(.L_x_3181) ;  /* 0x0000000c00889947 */ /* 0x000fea0003800000 */
        /* <DEDUP_REMOVED lines=226> */
.L_x_3181:
[----:B------:R-:W-:Y:S01]  /*5b70*/  LOP3.LUT R3, R3, 0xfffffff8, RZ, 0xc0, !PT ;  /* 0xfffffff803037812 */ /* 0x000fe200078ec0ff */
[----:B------:R-:W-:-:S03]  /*5b80*/  ULDC UR4, c[0x0][0x224] ;  /* 0x0000890000047ab9 */ /* 0x000fc60000000800 */
[----:B------:R-:W-:-:S04]  /*5b90*/  IADD3 R26, P1, R18, R3, RZ ;  /* 0x00000003121a7210 */ /* 0x000fc80007f3e0ff */
[----:B------:R-:W-:-:S06]  /*5ba0*/  IADD3.X R27, RZ, R19, RZ, P1, !PT ;  /* 0x00000013ff1b7210 */ /* 0x000fcc0000ffe4ff */
[----:B------:R-:W2:Y:S01]  /*5bb0*/  LDG.E.64 R26, desc[UR36][R26.64] ;  /* 0x000000241a1a7981 */ /* 0x000ea2000c1e1b00 */
[----:B------:R-:W-:Y:S01]  /*5bc0*/  IADD3 R0, R0, R2, RZ ;  /* 0x0000000200007210 */ /* 0x000fe20007ffe0ff */
[----:B------:R-:W-:Y:S01]  /*5bd0*/  IMAD.U32 R3, RZ, RZ, UR4 ;  /* 0x00000004ff037e24 */ /* 0x000fe2000f8e00ff */
[----:B-----5:R-:W-:Y:S02]  /*5be0*/  DMUL R10, R8, R10 ;  /* 0x0000000a080a7228 */ /* 0x020fe40000000000 */
[----:B------:R-:W-:Y:S01]  /*5bf0*/  DMUL R12, R6, R12 ;  /* 0x0000000c060c7228 */ /* 0x000fe20000000000 */
[----:B------:R-:W-:Y:S01]  /*5c00*/  IMAD R20, R2, 0x3, R0 ;  /* 0x0000000302147824 */ /* 0x000fe200078e0200 */
[----:B------:R-:W-:-:S04]  /*5c10*/  DMUL R14, R4, R14 ;  /* 0x0000000e040e7228 */ /* 0x000fc80000000000 */
[----:B------:R-:W-:Y:S01]  /*5c20*/  ISETP.GE.U32.AND P1, PT, R20, R3, PT ;  /* 0x000000031400720c */ /* 0x000fe20003f26070 */
[----:B--2---:R-:W-:-:S12]  /*5c30*/  DMUL R16, R26, R16 ;  /* 0x000000101a107228 */ /* 0x004fd80000000000 */
[----:B------:R-:W-:Y:S05]  /*5c40*/  @!P1 BRA `(.L_x_3182) ;  /* 0xffffffbc00c09947 */ /* 0x000fea000383ffff */
[----:B------:R-:W-:Y:S05]  /*5c50*/  BSYNC B2 ;  /* 0x0000000000027941 */ /* 0x000fea0003800000 */
.L_x_3177:
[----:B------:R-:W-:Y:S05]  /*5c60*/  BSYNC B1 ;  /* 0x0000000000017941 */ /* 0x000fea0003800000 */
.L_x_3176:
[----:B------:R-:W-:Y:S01]  /*5c70*/  ISETP.GE.U32.AND P0, PT, R0, R3, PT ;  /* 0x000000030000720c */ /* 0x000fe20003f06070 */
[----:B------:R-:W-:-:S12]  /*5c80*/  BSSY B1, `(.L_x_3183) ;  /* 0x00004ee000017945 */ /* 0x000fd80003800000 */
[----:B------:R-:W-:Y:S05]  /*5c90*/  @P0 BRA `(.L_x_3184) ;  /* 0x0000004c00b00947 */ /* 0x000fea0003800000 */
[----:B------:R-:W0:Y:S01]  /*5ca0*/  LDC R24, c[0x0][0x260] ;  /* 0x00009800ff187b82 */ /* 0x000e220000000800 */
[----:B------:R-:W-:Y:S02]  /*5cb0*/  MOV R8, RZ ;  /* 0x000000ff00087202 */ /* 0x000fe40000000f00 */
[----:B0-----:R-:W-:-:S13]  /*5cc0*/  ISETP.NE.AND P1, PT, R24, RZ, PT ;  /* 0x000000ff1800720c */ /* 0x001fda0003f25270 */
        /* <DEDUP_REMOVED lines=257> */
[----:B------:R-:W-:Y:S01]  /*6ce0*/  ISETP.NE.AND P2, PT, R24, 0x18, PT ;  /* 0x000000181800780c */ /* 0x000fe20003f45270 */
[----:B------:R-:W-:-:S07]  /*6cf0*/  ULDC UR4, c[0x0][0x380] ;  /* 0x0000e00000047ab9 */ /* 0x000fce0000000800 */
[----:B------:R-:W-:-:S05]  /*6d00*/  IMAD.HI.U32 R22, R21, UR7, R20 ;  /* 0x0000000715167c27 */ /* 0x000fca000f8e0014 */
[----:B------:R-:W-:Y:S01]  /*6d10*/  SHF.R.U32.HI R23, RZ, UR4, R22 ;  /* 0x00000004ff177c19 */ /* 0x000fe20008011616 */
[----:B------:R-:W-:Y:S01]  /*6d20*/  @P2 IMAD.MOV.U32 R22, RZ, RZ, RZ ;  /* 0x000000ffff162224 */ /* 0x000fe200078e00ff */
[----:B------:R-:W-:Y:S02]  /*6d30*/  ULDC UR4, c[0x0][0x3ec] ;  /* 0x0000fb0000047ab9 */ /* 0x000fe40000000800 */
[----:B------:R-:W-:-:S05]  /*6d40*/  IADD3 R9, -R23, RZ, RZ ;  /* 0x000000ff17097210 */ /* 0x000fca0007ffe1ff */
[----:B------:R-:W-:Y:S02]  /*6d50*/  IMAD R9, R9, UR6, R21 ;  /* 0x0000000609097c24 */ /* 0x000fe4000f8e0215 */
[----:B------:R-:W0:Y:S02]  /*6d60*/  @P2 LDC.64 R20, c[0x0][0x388] ;  /* 0x0000e200ff142b82 */ /* 0x000e240000000a00 */
[----:B------:R-:W-:-:S06]  /*6d70*/  IMAD R8, R9, UR4, R8 ;  /* 0x0000000409087c24 */ /* 0x000fcc000f8e0208 */
[----:B------:R-:W1:Y:S01]  /*6d80*/  @P2 LDC R9, c[0x0][0x384] ;  /* 0x0000e100ff092b82 */ /* 0x000e620000000800 */
[----:B0-----:R-:W-:-:S05]  /*6d90*/  @P2 IMAD.HI.U32 R20, R23, R20, R22 ;  /* 0x0000001417142227 */ /* 0x001fca00078e0016 */
[----:B------:R-:W-:-:S04]  /*6da0*/  @P2 SHF.R.U32.HI R20, RZ, R21, R20 ;  /* 0x00000015ff142219 */ /* 0x000fc80000011614 */
[----:B------:R-:W-:Y:S02]  /*6db0*/  @P2 IADD3 R22, -R20, RZ, RZ ;  /* 0x000000ff14162210 */ /* 0x000fe40007ffe1ff */
[----:B------:R-:W0:Y:S03]  /*6dc0*/  @P2 LDC R20, c[0x0][0x3f0] ;  /* 0x0000fc00ff142b82 */ /* 0x000e260000000800 */
[----:B-1----:R-:W-:-:S04]  /*6dd0*/  @P2 IMAD R9, R9, R22, R23 ;  /* 0x0000001609092224 */ /* 0x002fc800078e0217 */
[----:B0-----:R-:W-:-:S07]  /*6de0*/  @P2 IMAD R8, R9, R20, R8 ;  /* 0x0000001409082224 */ /* 0x001fce00078e0208 */
.L_x_3185:
[----:B------:R-:W-:-:S04]  /*6df0*/  LOP3.LUT R9, R8, 0xfffffff8, RZ, 0xc0, !PT ;  /* 0xfffffff808097812 */ /* 0x000fc800078ec0ff */
[----:B------:R-:W-:-:S04]  /*6e00*/  IADD3 R8, P2, R18, R9, RZ ;  /* 0x0000000912087210 */ /* 0x000fc80007f5e0ff */
[----:B------:R-:W-:-:S06]  /*6e10*/  IADD3.X R9, RZ, R19, RZ, P2, !PT ;  /* 0x00000013ff097210 */ /* 0x000fcc00017fe4ff */
[----:B------:R-:W5:Y:S01]  /*6e20*/  LDG.E.64 R8, desc[UR36][R8.64] ;  /* 0x0000002408087981 */ /* 0x000f62000c1e1b00 */
[----:B------:R-:W-:-:S05]  /*6e30*/  IMAD.IADD R21, R0, 0x1, R2 ;  /* 0x0000000100157824 */ /* 0x000fca00078e0202 */
[----:B------:R-:W-:-:S13]  /*6e40*/  ISETP.GE.U32.AND P2, PT, R21, R3, PT ;  /* 0x000000031500720c */ /* 0x000fda0003f46070 */
[----:B------:R-:W-:Y:S05]  /*6e50*/  @P2 BRA `(.L_x_3184) ;  /* 0x0000003c00402947 */ /* 0x000fea0003800000 */
[----:B------:R-:W-:Y:S01]  /*6e60*/  MOV R6, RZ ;  /* 0x000000ff00067202 */ /* 0x000fe20000000f00 */
        /* <DEDUP_REMOVED lines=12> */
[----:B------:R0:W-:Y:S01]  /*6f30*/  STL [R1], R0 ;  /* 0x0000000001007387 */ /* 0x0001e20000100800 */
[----:B------:R-:W-:Y:S01]  /*6f40*/  MOV R22, RZ ;  /* 0x000000ff00167202 */ /* 0x000fe20000000f00 */
[----:B------:R-:W-:Y:S01]  /*6f50*/  ULDC.64 UR6, c[0x0][0x270] ;  /* 0x00009c0000067ab9 */ /* 0x000fe20000000a00 */
[----:B------:R-:W-:-:S03]  /*6f60*/  ULDC UR4, c[0x0][0x278] ;  /* 0x00009e0000047ab9 */ /* 0x000fc60000000800 */
[----:B------:R-:W-:Y:S01]  /*6f70*/  IMAD.HI.U32 R24, R23, UR7, R22 ;  /* 0x0000000717187c27 */ /* 0x000fe2000f8e0016 */
[----:B0-----:R-:W0:Y:S04]  /*6f80*/  LDC R0, c[0x0][0x260] ;  /* 0x00009800ff007b82 */ /* 0x001e280000000800 */
[----:B------:R-:W-:Y:S01]  /*6f90*/  SHF.R.U32.HI R25, RZ, UR4, R24 ;  /* 0x00000004ff197c19 */ /* 0x000fe20008011618 */
[----:B------:R-:W-:-:S03]  /*6fa0*/  ULDC UR4, c[0x0][0x394] ;  /* 0x0000e50000047ab9 */ /* 0x000fc60000000800 */
[----:B------:R-:W-:Y:S02]  /*6fb0*/  IADD3 R7, -R25, RZ, RZ ;  /* 0x000000ff19077210 */ /* 0x000fe40007ffe1ff */
[----:B0-----:R-:W-:Y:S02]  /*6fc0*/  ISETP.NE.AND P2, PT, R0, 0x2, PT ;  /* 0x000000020000780c */ /* 0x001fe40003f45270 */
[----:B------:R0:W5:Y:S01]  /*6fd0*/  LDL.LU R0, [R1] ;  /* 0x0000000001007983 */ /* 0x0001620000300800 */
[----:B------:R-:W-:-:S04]  /*6fe0*/  IMAD R7, R7, UR6, R23 ;  /* 0x0000000607077c24 */ /* 0x000fc8000f8e0217 */
[----:B------:R-:W-:-:S06]  /*6ff0*/  IMAD R6, R7, UR4, R6 ;  /* 0x0000000407067c24 */ /* 0x000fcc000f8e0206 */
[----:B0-----:R-:W-:Y:S05]  /*7000*/  @!P2 BRA `(.L_x_3186) ;  /* 0x0000001000e8a947 */ /* 0x001fea0003800000 */
[----:B-----5:R0:W-:Y:S01]  /*7010*/  STL [R1], R0 ;  /* 0x0000000001007387 */ /* 0x0201e20000100800 */
[----:B------:R-:W-:Y:S01]  /*7020*/  IMAD.MOV.U32 R24, RZ, RZ, RZ ;  /* 0x000000ffff187224 */ /* 0x000fe200078e00ff */
[----:B------:R-:W-:-:S03]  /*7030*/  ULDC.64 UR4, c[0x0][0x280] ;  /* 0x0000a00000047ab9 */ /* 0x000fc60000000a00 */
[----:B------:R-:W-:Y:S01]  /*7040*/  IMAD.HI.U32 R22, R25, UR4, R24 ;  /* 0x0000000419167c27 */ /* 0x000fe2000f8e0018 */
[----:B------:R-:W-:Y:S01]  /*7050*/  ULDC UR4, c[0x0][0x27c] ;  /* 0x00009f0000047ab9 */ /* 0x000fe20000000800 */
[----:B0-----:R-:W0:Y:S03]  /*7060*/  LDC R0, c[0x0][0x260] ;  /* 0x00009800ff007b82 */ /* 0x001e260000000800 */
[----:B------:R-:W-:-:S04]  /*7070*/  SHF.R.U32.HI R23, RZ, UR5, R22 ;  /* 0x00000005ff177c19 */ /* 0x000fc80008011616 */
[----:B------:R-:W-:Y:S02]  /*7080*/  IADD3 R7, -R23, RZ, RZ ;  /* 0x000000ff17077210 */ /* 0x000fe40007ffe1ff */
[----:B0-----:R-:W-:Y:S02]  /*7090*/  ISETP.NE.AND P2, PT, R0, 0x3, PT ;  /* 0x000000030000780c */ /* 0x001fe40003f45270 */
[----:B------:R0:W5:Y:S01]  /*70a0*/  LDL.LU R0, [R1] ;  /* 0x0000000001007983 */ /* 0x0001620000300800 */
[----:B------:R-:W-:Y:S01]  /*70b0*/  IMAD R7, R7, UR4, R25 ;  /* 0x0000000407077c24 */ /* 0x000fe2000f8e0219 */
[----:B------:R-:W-:-:S03]  /*70c0*/  ULDC UR4, c[0x0][0x398] ;  /* 0x0000e60000047ab9 */ /* 0x000fc60000000800 */
[----:B------:R-:W-:-:S06]  /*70d0*/  IMAD R6, R7, UR4, R6 ;  /* 0x0000000407067c24 */ /* 0x000fcc000f8e0206 */
[----:B0-----:R-:W-:Y:S05]  /*70e0*/  @!P2 BRA `(.L_x_3186) ;  /* 0x0000001000b0a947 */ /* 0x001fea0003800000 */
[----:B-----5:R0:W-:Y:S01]  /*70f0*/  STL [R1], R0 ;  /* 0x0000000001007387 */ /* 0x0201e20000100800 */
[----:B------:R-:W-:Y:S01]  /*7100*/  MOV R22, RZ ;  /* 0x000000ff00167202 */ /* 0x000fe20000000f00 */
[----:B------:R-:W-:Y:S01]  /*7110*/  ULDC.64 UR6, c[0x0][0x288] ;  /* 0x0000a20000067ab9 */ /* 0x000fe20000000a00 */
[----:B------:R-:W-:-:S03]  /*7120*/  ULDC UR4, c[0x0][0x290] ;  /* 0x0000a40000047ab9 */ /* 0x000fc60000000800 */
[----:B------:R-:W-:Y:S01]  /*7130*/  IMAD.HI.U32 R24, R23, UR7, R22 ;  /* 0x0000000717187c27 */ /* 0x000fe2000f8e0016 */
[----:B0-----:R-:W0:Y:S04]  /*7140*/  LDC R0, c[0x0][0x260] ;  /* 0x00009800ff007b82 */ /* 0x001e280000000800 */
[----:B------:R-:W-:Y:S01]  /*7150*/  SHF.R.U32.HI R25, RZ, UR4, R24 ;  /* 0x00000004ff197c19 */ /* 0x000fe20008011618 */
[----:B------:R-:W-:-:S04]  /*7160*/  ULDC UR4, c[0x0][0x39c] ;  /* 0x0000e70000047ab9 */ /* 0x000fc80000000800 */
[----:B------:R-:W-:Y:S01]  /*7170*/  IMAD.MOV R7, RZ, RZ, -R25 ;  /* 0x000000ffff077224 */ /* 0x000fe200078e0a19 */
[----:B0-----:R-:W-:Y:S02]  /*7180*/  ISETP.NE.AND P2, PT, R0, 0x4, PT ;  /* 0x000000040000780c */ /* 0x001fe40003f45270 */
[----:B------:R0:W5:Y:S01]  /*7190*/  LDL.LU R0, [R1] ;  /* 0x0000000001007983 */ /* 0x0001620000300800 */
[----:B------:R-:W-:-:S04]  /*71a0*/  IMAD R7, R7, UR6, R23 ;  /* 0x0000000607077c24 */ /* 0x000fc8000f8e0217 */
[----:B------:R-:W-:-:S06]  /*71b0*/  IMAD R6, R7, UR4, R6 ;  /* 0x0000000407067c24 */ /* 0x000fcc000f8e0206 */
[----:B0-----:R-:W-:Y:S05]  /*71c0*/  @!P2 BRA `(.L_x_3186) ;  /* 0x000000100078a947 */ /* 0x001fea0003800000 */
[----:B-----5:R0:W-:Y:S01]  /*71d0*/  STL [R1], R0 ;  /* 0x0000000001007387 */ /* 0x0201e20000100800 */
[----:B------:R-:W-:Y:S01]  /*71e0*/  HFMA2.MMA R24, -RZ, RZ, 0, 0 ;  /* 0x00000000ff187435 */ /* 0x000fe200000001ff */
[----:B------:R-:W-:Y:S01]  /*71f0*/  ULDC.64 UR4, c[0x0][0x298] ;  /* 0x0000a60000047ab9 */ /* 0x000fe20000000a00 */
[----:B0-----:R-:W0:Y:S08]  /*7200*/  LDC R0, c[0x0][0x260] ;  /* 0x00009800ff007b82 */ /* 0x001e300000000800 */
[----:B------:R-:W-:Y:S01]  /*7210*/  IMAD.HI.U32 R22, R25, UR4, R24 ;  /* 0x0000000419167c27 */ /* 0x000fe2000f8e0018 */
[----:B------:R-:W-:-:S04]  /*7220*/  ULDC UR4, c[0x0][0x294] ;  /* 0x0000a50000047ab9 */ /* 0x000fc80000000800 */
        /* <DEDUP_REMOVED lines=9> */
[----:B------:R-:W-:Y:S01]  /*72c0*/  IMAD.MOV.U32 R22, RZ, RZ, RZ ;  /* 0x000000ffff167224 */ /* 0x000fe200078e00ff */
[----:B------:R-:W-:Y:S01]  /*72d0*/  ULDC.64 UR6, c[0x0][0x2a0] ;  /* 0x0000a80000067ab9 */ /* 0x000fe20000000a00 */
[----:B------:R-:W-:Y:S02]  /*72e0*/  ULDC UR4, c[0x0][0x2a8] ;  /* 0x0000aa0000047ab9 */ /* 0x000fe40000000800 */
        /* <DEDUP_REMOVED lines=11> */
[----:B------:R-:W-:Y:S01]  /*73a0*/  MOV R24, RZ ;  /* 0x000000ff00187202 */ /* 0x000fe20000000f00 */
[----:B------:R-:W-:-:S04]  /*73b0*/  ULDC.64 UR4, c[0x0][0x2b0] ;  /* 0x0000ac0000047ab9 */ /* 0x000fc80000000a00 */
[----:B------:R-:W-:Y:S01]  /*73c0*/  IMAD.HI.U32 R22, R25, UR4, R24 ;  /* 0x0000000419167c27 */ /* 0x000fe2000f8e0018 */
[----:B------:R-:W-:Y:S01]  /*73d0*/  ULDC UR4, c[0x0][0x2ac] ;  /* 0x0000ab0000047ab9 */ /* 0x000fe20000000800 */
[----:B0-----:R-:W0:Y:S03]  /*73e0*/  LDC R0, c[0x0][0x260] ;  /* 0x00009800ff007b82 */ /* 0x001e260000000800 */
[----:B------:R-:W-:-:S05]  /*73f0*/  SHF.R.U32.HI R23, RZ, UR5, R22 ;  /* 0x00000005ff177c19 */ /* 0x000fca0008011616 */
[----:B------:R-:W-:Y:S01]  /*7400*/  IMAD.MOV R7, RZ, RZ, -R23 ;  /* 0x000000ffff077224 */ /* 0x000fe200078e0a17 */
[----:B0-----:R-:W-:Y:S02]  /*7410*/  ISETP.NE.AND P2, PT, R0, 0x7, PT ;  /* 0x000000070000780c */ /* 0x001fe40003f45270 */
[----:B------:R0:W5:Y:S01]  /*7420*/  LDL.LU R0, [R1] ;  /* 0x0000000001007983 */ /* 0x0001620000300800 */
[----:B------:R-:W-:Y:S01]  /*7430*/  IMAD R7, R7, UR4, R25 ;  /* 0x0000000407077c24 */ /* 0x000fe2000f8e0219 */
[----:B------:R-:W-:-:S03]  /*7440*/  ULDC UR4, c[0x0][0x3a8] ;  /* 0x0000ea0000047ab9 */ /* 0x000fc60000000800 */
[----:B------:R-:W-:-:S06]  /*7450*/  IMAD R6, R7, UR4, R6 ;  /* 0x0000000407067c24 */ /* 0x000fcc000f8e0206 */
[----:B0-----:R-:W-:Y:S05]  /*7460*/  @!P2 BRA `(.L_x_3186) ;  /* 0x0000000c00d0a947 */ /* 0x001fea0003800000 */
[----:B-----5:R0:W-:Y:S01]  /*7470*/  STL [R1], R0 ;  /* 0x0000000001007387 */ /* 0x0201e20000100800 */
[----:B------:R-:W-:Y:S01]  /*7480*/  HFMA2.MMA R22, -RZ, RZ, 0, 0 ;  /* 0x00000000ff167435 */ /* 0x000fe200000001ff */
[----:B------:R-:W-:Y:S01]  /*7490*/  ULDC.64 UR6, c[0x0][0x2b8] ;  /* 0x0000ae0000067ab9 */ /* 0x000fe20000000a00 */
[----:B------:R-:W-:Y:S01]  /*74a0*/  ULDC UR4, c[0x0][0x2c0] ;  /* 0x0000b00000047ab9 */ /* 0x000fe20000000800 */
[----:B0-----:R-:W0:Y:S07]  /*74b0*/  LDC R0, c[0x0][0x260] ;  /* 0x00009800ff007b82 */ /* 0x001e2e0000000800 */
[----:B------:R-:W-:-:S05]  /*74c0*/  IMAD.HI.U32 R24, R23, UR7, R22 ;  /* 0x0000000717187c27 */ /* 0x000fca000f8e0016 */
        /* <DEDUP_REMOVED lines=218> */
[----:B------:R-:W0:Y:S01]  /*8270*/  LDC R7, c[0x0][0x260] ;  /* 0x00009800ff077b82 */ /* 0x000e220000000800 */
[----:B------:R-:W-:Y:S01]  /*8280*/  IMAD.MOV.U32 R22, RZ, RZ, RZ ;  /* 0x000000ffff167224 */ /* 0x000fe200078e00ff */
[----:B------:R-:W-:Y:S01]  /*8290*/  ULDC.64 UR6, c[0x0][0x378] ;  /* 0x0000de0000067ab9 */ /* 0x000fe20000000a00 */
[----:B------:R-:W-:Y:S02]  /*82a0*/  ULDC UR4, c[0x0][0x380] ;  /* 0x0000e00000047ab9 */ /* 0x000fe40000000800 */
[----:B------:R-:W-:-:S05]  /*82b0*/  IMAD.HI.U32 R24, R23, UR7, R22 ;  /* 0x0000000717187c27 */ /* 0x000fca000f8e0016 */
[----:B------:R-:W-:Y:S01]  /*82c0*/  SHF.R.U32.HI R25, RZ, UR4, R24 ;  /* 0x00000004ff197c19 */ /* 0x000fe20008011618 */
[----:B------:R-:W-:Y:S01]  /*82d0*/  ULDC UR4, c[0x0][0x3ec] ;  /* 0x0000fb0000047ab9 */ /* 0x000fe20000000800 */
[----:B0-----:R-:W-:Y:S02]  /*82e0*/  ISETP.NE.AND P2, PT, R7, 0x18, PT ;  /* 0x000000180700780c */ /* 0x001fe40003f45270 */
[----:B------:R-:W-:-:S05]  /*82f0*/  IADD3 R7, -R25, RZ, RZ ;  /* 0x000000ff19077210 */ /* 0x000fca0007ffe1ff */
[----:B------:R-:W-:-:S04]  /*8300*/  IMAD R7, R7, UR6, R23 ;  /* 0x0000000607077c24 */ /* 0x000fc8000f8e0217 */
[----:B------:R-:W-:Y:S02]  /*8310*/  IMAD R6, R7, UR4, R6 ;  /* 0x0000000407067c24 */ /* 0x000fe4000f8e0206 */
[----:B------:R-:W0:Y:S01]  /*8320*/  @P2 LDC.64 R22, c[0x0][0x388] ;  /* 0x0000e200ff162b82 */ /* 0x000e220000000a00 */
[----:B------:R-:W-:-:S07]  /*8330*/  @P2 MOV R24, RZ ;  /* 0x000000ff00182202 */ /* 0x000fce0000000f00 */
[----:B------:R-:W1:Y:S01]  /*8340*/  @P2 LDC R7, c[0x0][0x384] ;  /* 0x0000e100ff072b82 */ /* 0x000e620000000800 */
[----:B0-----:R-:W-:-:S05]  /*8350*/  @P2 IMAD.HI.U32 R22, R25, R22, R24 ;  /* 0x0000001619162227 */ /* 0x001fca00078e0018 */
[----:B------:R-:W-:-:S05]  /*8360*/  @P2 SHF.R.U32.HI R22, RZ, R23, R22 ;  /* 0x00000017ff162219 */ /* 0x000fca0000011616 */
[----:B------:R-:W-:-:S04]  /*8370*/  @P2 IMAD.MOV R22, RZ, RZ, -R22 ;  /* 0x000000ffff162224 */ /* 0x000fc800078e0a16 */
[----:B-1----:R-:W-:Y:S02]  /*8380*/  @P2 IMAD R7, R7, R22, R25 ;  /* 0x0000001607072224 */ /* 0x002fe400078e0219 */
[----:B------:R-:W0:Y:S02]  /*8390*/  @P2 LDC R22, c[0x0][0x3f0] ;  /* 0x0000fc00ff162b82 */ /* 0x000e240000000800 */
[----:B0-----:R-:W-:-:S07]  /*83a0*/  @P2 IMAD R6, R7, R22, R6 ;  /* 0x0000001607062224 */ /* 0x001fce00078e0206 */
.L_x_3186:
        /* <DEDUP_REMOVED lines=9> */
[----:B------:R-:W0:Y:S01]  /*8440*/  LDC R24, c[0x0][0x260] ;  /* 0x00009800ff187b82 */ /* 0x000e220000000800 */
[----:B------:R-:W-:Y:S01]  /*8450*/  MOV R20, RZ ;  /* 0x000000ff00147202 */ /* 0x000fe20000000f00 */
[----:B------:R-:W-:-:S04]  /*8460*/  ULDC.64 UR4, c[0x0][0x268] ;  /* 0x00009a0000047ab9 */ /* 0x000fc80000000a00 */
[----:B------:R-:W-:Y:S01]  /*8470*/  IMAD.HI.U32 R22, R21, UR4, R20 ;  /* 0x0000000415167c27 */ /* 0x000fe2000f8e0014 */
[----:B------:R-:W-:-:S04]  /*8480*/  ULDC UR4, c[0x0][0x264] ;  /* 0x0000990000047ab9 */ /* 0x000fc80000000800 */
[----:B------:R-:W-:-:S04]  /*8490*/  SHF.R.U32.HI R23, RZ, UR5, R22 ;  /* 0x00000005ff177c19 */ /* 0x000fc80008011616 */
[----:B------:R-:W-:-:S05]  /*84a0*/  IADD3 R5, -R23, RZ, RZ ;  /* 0x000000ff17057210 */ /* 0x000fca0007ffe1ff */
[----:B------:R-:W-:Y:S01]  /*84b0*/  IMAD R4, R5, UR4, R21 ;  /* 0x0000000405047c24 */ /* 0x000fe2000f8e0215 */
[----:B------:R-:W-:Y:S01]  /*84c0*/  ULDC UR4, c[0x0][0x390] ;  /* 0x0000e40000047ab9 */ /* 0x000fe20000000800 */
[----:B0-----:R-:W-:Y:S02]  /*84d0*/  ISETP.NE.AND P2, PT, R24, 0x1, PT ;  /* 0x000000011800780c */ /* 0x001fe40003f45270 */
[----:B------:R-:W-:-:S11]  /*84e0*/  IMAD R4, R4, UR4, RZ ;  /* 0x0000000404047c24 */ /* 0x000fd6000f8e02ff */
[----:B------:R-:W-:Y:S05]  /*84f0*/  @!P2 BRA `(.L_x_3187) ;  /* 0x000000140020a947 */ /* 0x000fea0003800000 */
        /* <DEDUP_REMOVED lines=309> */
[----:B------:R-:W-:Y:S01]  /*9850*/  MOV R22, RZ ;  /* 0x000000ff00167202 */ /* 0x000fe20000000f00 */
[----:B------:R-:W-:Y:S01]  /*9860*/  ULDC.64 UR6, c[0x0][0x378] ;  /* 0x0000de0000067ab9 */ /* 0x000fe20000000a00 */
[----:B------:R-:W-:-:S03]  /*9870*/  ULDC UR4, c[0x0][0x380] ;  /* 0x0000e00000047ab9 */ /* 0x000fc60000000800 */
[----:B------:R-:W-:-:S05]  /*9880*/  IMAD.HI.U32 R24, R23, UR7, R22 ;  /* 0x0000000717187c27 */ /* 0x000fca000f8e0016 */
[----:B------:R-:W-:Y:S01]  /*9890*/  SHF.R.U32.HI R25, RZ, UR4, R24 ;  /* 0x00000004ff197c19 */ /* 0x000fe20008011618 */
[----:B------:R-:W-:Y:S01]  /*98a0*/  ULDC UR4, c[0x0][0x3ec] ;  /* 0x0000fb0000047ab9 */ /* 0x000fe20000000800 */
[----:B0-----:R-:W-:-:S03]  /*98b0*/  ISETP.NE.AND P2, PT, R5, 0x18, PT ;  /* 0x000000180500780c */ /* 0x001fc60003f45270 */
[----:B------:R-:W-:-:S04]  /*98c0*/  IMAD.MOV R5, RZ, RZ, -R25 ;  /* 0x000000ffff057224 */ /* 0x000fc800078e0a19 */
[----:B------:R-:W-:-:S04]  /*98d0*/  IMAD R5, R5, UR6, R23 ;  /* 0x0000000605057c24 */ /* 0x000fc8000f8e0217 */
[----:B------:R-:W-:Y:S02]  /*98e0*/  IMAD R4, R5, UR4, R4 ;  /* 0x0000000405047c24 */ /* 0x000fe4000f8e0204 */
[----:B------:R-:W0:Y:S01]  /*98f0*/  @P2 LDC.64 R22, c[0x0][0x388] ;  /* 0x0000e200ff162b82 */ /* 0x000e220000000a00 */
[----:B------:R-:W-:-:S07]  /*9900*/  @P2 MOV R24, RZ ;  /* 0x000000ff00182202 */ /* 0x000fce0000000f00 */
[----:B------:R-:W1:Y:S01]  /*9910*/  @P2 LDC R5, c[0x0][0x384] ;  /* 0x0000e100ff052b82 */ /* 0x000e620000000800 */
[----:B0-----:R-:W-:-:S05]  /*9920*/  @P2 IMAD.HI.U32 R22, R25, R22, R24 ;  /* 0x0000001619162227 */ /* 0x001fca00078e0018 */
[----:B------:R-:W-:-:S04]  /*9930*/  @P2 SHF.R.U32.HI R22, RZ, R23, R22 ;  /* 0x00000017ff162219 */ /* 0x000fc80000011616 */
[----:B------:R-:W-:-:S05]  /*9940*/  @P2 IADD3 R22, -R22, RZ, RZ ;  /* 0x000000ff16162210 */ /* 0x000fca0007ffe1ff */
[----:B-1----:R-:W-:Y:S02]  /*9950*/  @P2 IMAD R5, R5, R22, R25 ;  /* 0x0000001605052224 */ /* 0x002fe400078e0219 */
[----:B------:R-:W0:Y:S02]  /*9960*/  @P2 LDC R22, c[0x0][0x3f0] ;  /* 0x0000fc00ff162b82 */ /* 0x000e240000000800 */
[----:B0-----:R-:W-:-:S07]  /*9970*/  @P2 IMAD R4, R5, R22, R4 ;  /* 0x0000001605042224 */ /* 0x001fce00078e0204 */
.L_x_3187:
[----:B------:R-:W-:-:S04]  /*9980*/  LOP3.LUT R5, R4, 0xfffffff8, RZ, 0xc0, !PT ;  /* 0xfffffff804057812 */ /* 0x000fc800078ec0ff */
[----:B------:R-:W-:-:S05]  /*9990*/  IADD3 R4, P2, R18, R5, RZ ;  /* 0x0000000512047210 */ /* 0x000fca0007f5e0ff */
[----:B------:R-:W-:-:S06]  /*99a0*/  IMAD.X R5, RZ, RZ, R19, P2 ;  /* 0x000000ffff057224 */ /* 0x000fcc00010e0613 */
[----:B------:R-:W5:Y:S01]  /*99b0*/  LDG.E.64 R4, desc[UR36][R4.64] ;  /* 0x0000002404047981 */ /* 0x000f62000c1e1b00 */
[----:B------:R-:W-:-:S04]  /*99c0*/  IADD3 R23, R21, R2, RZ ;  /* 0x0000000215177210 */ /* 0x000fc80007ffe0ff */
[----:B------:R-:W-:-:S13]  /*99d0*/  ISETP.GE.U32.AND P2, PT, R23, R3, PT ;  /* 0x000000031700720c */ /* 0x000fda0003f46070 */
[----:B------:R-:W-:Y:S05]  /*99e0*/  @P2 BRA `(.L_x_3184) ;  /* 0x00000010005c2947 */ /* 0x000fea0003800000 */
[----:B------:R-:W-:Y:S01]  /*99f0*/  HFMA2.MMA R26, -RZ, RZ, 0, 0 ;  /* 0x00000000ff1a7435 */ /* 0x000fe200000001ff */
[----:B------:R-:W-:Y:S10]  /*9a00*/  @!P1 BRA `(.L_x_3188) ;  /* 0x0000001000449947 */ /* 0x000ff40003800000 */
[----:B------:R-:W0:Y:S01]  /*9a10*/  LDC R24, c[0x0][0x260] ;  /* 0x00009800ff187b82 */ /* 0x000e220000000800 */
        /* <DEDUP_REMOVED lines=8> */
[----:B------:R-:W-:Y:S01]  /*9aa0*/  IMAD R26, R22, UR4, RZ ;  /* 0x00000004161a7c24 */ /* 0x000fe2000f8e02ff */
[----:B0-----:R-:W-:-:S13]  /*9ab0*/  ISETP.NE.AND P1, PT, R24, 0x1, PT ;  /* 0x000000011800780c */ /* 0x001fda0003f25270 */
[----:B------:R-:W-:Y:S05]  /*9ac0*/  @!P1 BRA `(.L_x_3188) ;  /* 0x0000001000149947 */ /* 0x000fea0003800000 */
        /* <DEDUP_REMOVED lines=251> */
[----:B------:R-:W-:-:S04]  /*aa80*/  IMAD.MOV R20, RZ, RZ, -R25 ;  /* 0x000000ffff147224 */ /* 0x000fc800078e0a19 */
[----:B------:R-:W-:Y:S02]  /*aa90*/  IMAD R21, R20, UR6, R21 ;  /* 0x0000000614157c24 */ /* 0x000fe4000f8e0215 */
[----:B------:R-:W1:Y:S02]  /*aaa0*/  @P1 LDC R20, c[0x0][0x3f0] ;  /* 0x0000fc00ff141b82 */ /* 0x000e640000000800 */
[----:B------:R-:W-:Y:S02]  /*aab0*/  IMAD R26, R21, UR4, R26 ;  /* 0x00000004151a7c24 */ /* 0x000fe4000f8e021a */
[----:B0-----:R-:W-:-:S04]  /*aac0*/  @P1 IMAD.HI.U32 R22, R25, R22, R24 ;  /* 0x0000001619161227 */ /* 0x001fc800078e0018 */
[----:B------:R-:W0:Y:S01]  /*aad0*/  @P1 LDC R24, c[0x0][0x384] ;  /* 0x0000e100ff181b82 */ /* 0x000e220000000800 */
[----:B------:R-:W-:-:S04]  /*aae0*/  @P1 SHF.R.U32.HI R22, RZ, R23, R22 ;  /* 0x00000017ff161219 */ /* 0x000fc80000011616 */
[----:B------:R-:W-:-:S05]  /*aaf0*/  @P1 IADD3 R21, -R22, RZ, RZ ;  /* 0x000000ff16151210 */ /* 0x000fca0007ffe1ff */
[----:B0-----:R-:W-:-:S04]  /*ab00*/  @P1 IMAD R25, R24, R21, R25 ;  /* 0x0000001518191224 */ /* 0x001fc800078e0219 */
[----:B-1----:R-:W-:-:S07]  /*ab10*/  @P1 IMAD R26, R25, R20, R26 ;  /* 0x00000014191a1224 */ /* 0x002fce00078e021a */
.L_x_3188:
[----:B------:R-:W-:-:S04]  /*ab20*/  LOP3.LUT R27, R26, 0xfffffff8, RZ, 0xc0, !PT ;  /* 0xfffffff81a1b7812 */ /* 0x000fc800078ec0ff */
[----:B------:R-:W-:-:S04]  /*ab30*/  IADD3 R26, P1, R18, R27, RZ ;  /* 0x0000001b121a7210 */ /* 0x000fc80007f3e0ff */
[----:B------:R-:W-:-:S06]  /*ab40*/  IADD3.X R27, RZ, R19, RZ, P1, !PT ;  /* 0x00000013ff1b7210 */ /* 0x000fcc0000ffe4ff */
[----:B------:R-:W5:Y:S03]  /*ab50*/  LDG.E.64 R26, desc[UR36][R26.64] ;  /* 0x000000241a1a7981 */ /* 0x000f66000c1e1b00 */
.L_x_3184:
[----:B------:R-:W-:Y:S05]  /*ab60*/  BSYNC B1 ;  /* 0x0000000000017941 */ /* 0x000fea0003800000 */
.L_x_3183:
[----:B------:R-:W-:Y:S04]  /*ab70*/  BSSY B1, `(.L_x_3189) ;  /* 0x0000011000017945 */ /* 0x000fe80003800000 */
[----:B------:R-:W-:Y:S05]  /*ab80*/  @P0 BRA `(.L_x_3190) ;  /* 0x00000000003c0947 */ /* 0x000fea0003800000 */
[----:B-----5:R-:W-:Y:S01]  /*ab90*/  IMAD.IADD R0, R0, 0x1, R2 ;  /* 0x0000000100007824 */ /* 0x020fe200078e0202 */
[----:B------:R-:W-:-:S04]  /*aba0*/  DMUL R10, R10, R8 ;  /* 0x000000080a0a7228 */ /* 0x000fc80000000000 */
[----:B------:R-:W-:-:S13]  /*abb0*/  ISETP.GE.U32.AND P0, PT, R0, R3, PT ;  /* 0x000000030000720c */ /* 0x000fda0003f06070 */
[----:B------:R-:W-:Y:S05]  /*abc0*/  @P0 BRA `(.L_x_3190) ;  /* 0x00000000002c0947 */ /* 0x000fea0003800000 */
[----:B------:R-:W-:Y:S01]  /*abd0*/  IADD3 R0, R0, R2, RZ ;  /* 0x0000000200007210 */ /* 0x000fe20007ffe0ff */
[----:B------:R-:W-:-:S03]  /*abe0*/  DMUL R12, R12, R6 ;  /* 0x000000060c0c7228 */ /* 0x000fc60000000000 */
[----:B------:R-:W-:-:S13]  /*abf0*/  ISETP.GE.U32.AND P0, PT, R0, R3, PT ;  /* 0x000000030000720c */ /* 0x000fda0003f06070 */
[----:B------:R-:W-:Y:S01]  /*ac00*/  @!P0 DMUL R26, R16, R26 ;  /* 0x0000001a101a8228 */ /* 0x000fe20000000000 */
[----:B------:R-:W-:Y:S01]  /*ac10*/  @!P0 IADD3 R2, R0, R2, RZ ;  /* 0x0000000200028210 */ /* 0x000fe20007ffe0ff */
[----:B------:R-:W-:-:S03]  /*ac20*/  @!P0 DMUL R14, R14, R4 ;  /* 0x000000040e0e8228 */ /* 0x000fc60000000000 */
[----:B------:R-:W-:-:S05]  /*ac30*/  @!P0 ISETP.GE.U32.AND P1, PT, R2, R3, PT ;  /* 0x000000030200820c */ /* 0x000fca0003f26070 */
[----:B------:R-:W-:Y:S02]  /*ac40*/  @!P0 FSEL R0, R26, R16, !P1 ;  /* 0x000000101a008208 */ /* 0x000fe40004800000 */
[----:B------:R-:W-:-:S03]  /*ac50*/  @!P0 FSEL R27, R27, R17, !P1 ;  /* 0x000000111b1b8208 */ /* 0x000fc60004800000 */
[----:B------:R-:W-:Y:S01]  /*ac60*/  @!P0 IMAD.MOV.U32 R16, RZ, RZ, R0 ;  /* 0x000000ffff108224 */ /* 0x000fe200078e0000 */
[----:B------:R-:W-:-:S07]  /*ac70*/  @!P0 MOV R17, R27 ;  /* 0x0000001b00118202 */ /* 0x000fce0000000f00 */
.L_x_3190:
[----:B------:R-:W-:Y:S05]  /*ac80*/  BSYNC B1 ;  /* 0x0000000000017941 */ /* 0x000fea0003800000 */
.L_x_3189:
[----:B------:R-:W-:-:S08]  /*ac90*/  DMUL R10, R12, R10 ;  /* 0x0000000a0c0a7228 */ /* 0x000fd00000000000 */
[----:B------:R-:W-:-:S08]  /*aca0*/  DMUL R10, R10, R14 ;  /* 0x0000000e0a0a7228 */ /* 0x000fd00000000000 */
[----:B------:R-:W-:Y:S01]  /*acb0*/  DMUL R16, R10, R16 ;  /* 0x000000100a107228 */ /* 0x000fe20000000000 */
[----:B------:R-:W-:Y:S10]  /*acc0*/  BRA `(.L_x_3159) ;  /* 0x00000008008c7947 */ /* 0x000ff40003800000 */
.L_x_3175:
[----:B------:R-:W-:Y:S01]  /*acd0*/  ISETP.GE.U32.AND P0, PT, R6, R3, PT ;  /* 0x000000030600720c */ /* 0x000fe20003f06070 */
[----:B------:R-:W-:Y:S01]  /*ace0*/  BSSY B1, `(.L_x_3191) ;  /* 0x0000023000017945 */ /* 0x000fe20003800000 */
[-C--:B------:R-:W-:Y:S01]  /*acf0*/  MOV R20, R14.reuse ;  /* 0x0000000e00147202 */ /* 0x080fe20000000f00 */
[----:B------:R-:W-:Y:S01]  /*ad00*/  IMAD.MOV.U32 R21, RZ, RZ, R15 ;  /* 0x000000ffff157224 */ /* 0x000fe200078e000f */
[----:B------:R-:W-:Y:S02]  /*ad10*/  MOV R22, R14 ;  /* 0x0000000e00167202 */ /* 0x000fe40000000f00 */
[----:B------:R-:W-:-:S07]  /*ad20*/  MOV R23, R15 ;  /* 0x0000000f00177202 */ /* 0x000fce0000000f00 */
[----:B------:R-:W-:Y:S05]  /*ad30*/  @P0 BRA `(.L_x_3192) ;  /* 0x0000000000740947 */ /* 0x000fea0003800000 */
[----:B------:R-:W-:Y:S01]  /*ad40*/  BSSY B2, `(.L_x_3192) ;  /* 0x000001c000027945 */ /* 0x000fe20003800000 */
[----:B------:R-:W-:Y:S01]  /*ad50*/  IMAD.MOV.U32 R20, RZ, RZ, R14 ;  /* 0x000000ffff147224 */ /* 0x000fe200078e000e */
[----:B------:R-:W-:Y:S01]  /*ad60*/  MOV R21, R15 ;  /* 0x0000000f00157202 */ /* 0x000fe20000000f00 */
[----:B------:R-:W-:Y:S01]  /*ad70*/  IMAD.MOV.U32 R23, RZ, RZ, R15 ;  /* 0x000000ffff177224 */ /* 0x000fe200078e000f */
[----:B------:R-:W-:-:S07]  /*ad80*/  MOV R22, R14 ;  /* 0x0000000e00167202 */ /* 0x000fce0000000f00 */
.L_x_3193:
[-C--:B------:R-:W-:Y:S01]  /*ad90*/  IADD3 R7, R2, R0.reuse, RZ ;  /* 0x0000000002077210 */ /* 0x080fe20007ffe0ff */
[----:B------:R-:W-:-:S03]  /*ada0*/  IMAD R13, R4, R0, RZ ;  /* 0x00000000040d7224 */ /* 0x000fc600078e02ff */
[----:B------:R-:W-:Y:S01]  /*adb0*/  IADD3 R9, R7, R2, RZ ;  /* 0x0000000207097210 */ /* 0x000fe20007ffe0ff */
[----:B------:R-:W-:Y:S02]  /*adc0*/  IMAD R11, R4, R7, RZ ;  /* 0x00000007040b7224 */ /* 0x000fe400078e02ff */
[----:B------:R-:W-:-:S04]  /*add0*/  IMAD.WIDE.U32 R12, R13, 0x8, R18 ;  /* 0x000000080d0c7825 */ /* 0x000fc800078e0012 */
[----:B------:R-:W-:Y:S02]  /*ade0*/  IMAD.IADD R5, R9, 0x1, R2 ;  /* 0x0000000109057824 */ /* 0x000fe400078e0202 */
[C---:B------:R-:W-:Y:S01]  /*adf0*/  IMAD R9, R4.reuse, R9, RZ ;  /* 0x0000000904097224 */ /* 0x040fe200078e02ff */
[----:B------:R-:W2:Y:S01]  /*ae00*/  LDG.E.64 R12, desc[UR36][R12.64] ;  /* 0x000000240c0c7981 */ /* 0x000ea2000c1e1b00 */
[----:B------:R-:W-:Y:S02]  /*ae10*/  IMAD R7, R4, R5, RZ ;  /* 0x0000000504077224 */ /* 0x000fe400078e02ff */
        /* <DEDUP_REMOVED lines=9> */
[----:B--2---:R-:W-:Y:S02]  /*aeb0*/  DMUL R14, R12, R14 ;  /* 0x0000000e0c0e7228 */ /* 0x004fe40000000000 */
[----:B---3--:R-:W-:Y:S02]  /*aec0*/  DMUL R22, R10, R22 ;  /* 0x000000160a167228 */ /* 0x008fe40000000000 */
[----:B----4-:R-:W-:Y:S02]  /*aed0*/  DMUL R20, R8, R20 ;  /* 0x0000001408147228 */ /* 0x010fe40000000000 */
[----:B-----5:R-:W-:-:S06]  /*aee0*/  DMUL R16, R6, R16 ;  /* 0x0000001006107228 */ /* 0x020fcc0000000000 */
[----:B------:R-:W-:Y:S05]  /*aef0*/  @!P0 BRA `(.L_x_3193) ;  /* 0xfffffffc00a48947 */ /* 0x000fea000383ffff */
[----:B------:R-:W-:Y:S05]  /*af00*/  BSYNC B2 ;  /* 0x0000000000027941 */ /* 0x000fea0003800000 */
.L_x_3192:
[----:B------:R-:W-:Y:S05]  /*af10*/  BSYNC B1 ;  /* 0x0000000000017941 */ /* 0x000fea0003800000 */
.L_x_3191:
        /* <DEDUP_REMOVED lines=23> */
.L_x_3195:
[----:B------:R-:W-:Y:S05]  /*b090*/  BSYNC B1 ;  /* 0x0000000000017941 */ /* 0x000fea0003800000 */
.L_x_3194:
[----:B------:R-:W-:Y:S04]  /*b0a0*/  BSSY B1, `(.L_x_3196) ;  /* 0x0000011000017945 */ /* 0x000fe80003800000 */
[----:B------:R-:W-:Y:S05]  /*b0b0*/  @P1 BRA `(.L_x_3197) ;  /* 0x00000000003c1947 */ /* 0x000fea0003800000 */
[----:B------:R-:W-:Y:S01]  /*b0c0*/  IADD3 R0, R0, R2, RZ ;  /* 0x0000000200007210 */ /* 0x000fe20007ffe0ff */
[----:B-----5:R-:W-:-:S03]  /*b0d0*/  DMUL R14, R14, R12 ;  /* 0x0000000c0e0e7228 */ /* 0x020fc60000000000 */
[----:B------:R-:W-:-:S13]  /*b0e0*/  ISETP.GE.U32.AND P0, PT, R0, R3, PT ;  /* 0x000000030000720c */ /* 0x000fda0003f06070 */
[----:B------:R-:W-:Y:S05]  /*b0f0*/  @P0 BRA `(.L_x_3197) ;  /* 0x00000000002c0947 */ /* 0x000fea0003800000 */
[----:B------:R-:W-:Y:S01]  /*b100*/  IMAD.IADD R0, R0, 0x1, R2 ;  /* 0x0000000100007824 */ /* 0x000fe200078e0202 */
[----:B------:R-:W-:-:S04]  /*b110*/  DMUL R22, R22, R10 ;  /* 0x0000000a16167228 */ /* 0x000fc80000000000 */
        /* <DEDUP_REMOVED lines=9> */
.L_x_3197:
[----:B------:R-:W-:Y:S05]  /*b1b0*/  BSYNC B1 ;  /* 0x0000000000017941 */ /* 0x000fea0003800000 */
.L_x_3196:
[----:B------:R-:W-:-:S08]  /*b1c0*/  DMUL R14, R14, R22 ;  /* 0x000000160e0e7228 */ /* 0x000fd00000000000 */
[----:B------:R-:W-:-:S08]  /*b1d0*/  DMUL R14, R14, R20 ;  /* 0x000000140e0e7228 */ /* 0x000fd00000000000 */
[----:B------:R-:W-:Y:S01]  /*b1e0*/  DMUL R16, R14, R16 ;  /* 0x000000100e107228 */ /* 0x000fe20000000000 */
[----:B------:R-:W-:Y:S10]  /*b1f0*/  BRA `(.L_x_3159) ;  /* 0x0000000400407947 */ /* 0x000ff40003800000 */
.L_x_3174:
[----:B------:R-:W0:Y:S01]  /*b200*/  LDC R2, c[0x0][0x22c] ;  /* 0x00008b00ff027b82 */ /* 0x000e220000000800 */
[----:B------:R-:W-:Y:S07]  /*b210*/  BSSY B1, `(.L_x_3198) ;  /* 0x0000025000017945 */ /* 0x000fee0003800000 */
[----:B------:R-:W1:Y:S01]  /*b220*/  LDC.64 R6, c[0x0][0x218] ;  /* 0x00008600ff067b82 */ /* 0x000e620000000a00 */
[----:B0-----:R-:W-:-:S05]  /*b230*/  IMAD R0, R2, 0x3, R5 ;  /* 0x0000000302007824 */ /* 0x001fca00078e0205 */
[----:B------:R-:W-:Y:S02]  /*b240*/  ISETP.GE.U32.AND P0, PT, R0, R3, PT ;  /* 0x000000030000720c */ /* 0x000fe40003f06070 */
[----:B------:R-:W-:Y:S01]  /*b250*/  MOV R0, R5 ;  /* 0x0000000500007202 */ /* 0x000fe20000000f00 */
[----:B-1----:R-:W-:Y:S01]  /*b260*/  IMAD.MOV.U32 R17, RZ, RZ, R7 ;  /* 0x000000ffff117224 */ /* 0x002fe200078e0007 */
[-C--:B------:R-:W-:Y:S01]  /*b270*/  MOV R16, R6.reuse ;  /* 0x0000000600107202 */ /* 0x080fe20000000f00 */
[----:B------:R-:W-:Y:S01]  /*b280*/  IMAD.MOV.U32 R8, RZ, RZ, R6 ;  /* 0x000000ffff087224 */ /* 0x000fe200078e0006 */
[----:B------:R-:W-:Y:S02]  /*b290*/  MOV R4, R6 ;  /* 0x0000000600047202 */ /* 0x000fe40000000f00 */
[-C--:B------:R-:W-:Y:S02]  /*b2a0*/  MOV R5, R7.reuse ;  /* 0x0000000700057202 */ /* 0x080fe40000000f00 */
[----:B------:R-:W-:-:S03]  /*b2b0*/  MOV R9, R7 ;  /* 0x0000000700097202 */ /* 0x000fc60000000f00 */
[----:B------:R-:W-:Y:S05]  /*b2c0*/  @P0 BRA `(.L_x_3199) ;  /* 0x0000000000640947 */ /* 0x000fea0003800000 */
[----:B------:R-:W-:Y:S01]  /*b2d0*/  BSSY B2, `(.L_x_3199) ;  /* 0x0000018000027945 */ /* 0x000fe20003800000 */
[-C--:B------:R-:W-:Y:S01]  /*b2e0*/  MOV R4, R6.reuse ;  /* 0x0000000600047202 */ /* 0x080fe20000000f00 */
[----:B------:R-:W-:Y:S01]  /*b2f0*/  IMAD.MOV.U32 R5, RZ, RZ, R7 ;  /* 0x000000ffff057224 */ /* 0x000fe200078e0007 */
[----:B------:R-:W-:Y:S02]  /*b300*/  MOV R8, R6 ;  /* 0x0000000600087202 */ /* 0x000fe40000000f00 */
[----:B------:R-:W-:-:S07]  /*b310*/  MOV R9, R7 ;  /* 0x0000000700097202 */ /* 0x000fce0000000f00 */
.L_x_3200:
[C---:B------:R-:W-:Y:S02]  /*b320*/  IMAD.IADD R13, R0.reuse, 0x1, R2 ;  /* 0x00000001000d7824 */ /* 0x040fe400078e0202 */
[----:B------:R-:W-:-:S03]  /*b330*/  IMAD.WIDE.U32 R10, R0, 0x8, R18 ;  /* 0x00000008000a7825 */ /* 0x000fc600078e0012 */
[CC--:B------:R-:W-:Y:S01]  /*b340*/  IADD3 R21, R13.reuse, R2.reuse, RZ ;  /* 0x000000020d157210 */ /* 0x0c0fe20007ffe0ff */
[--C-:B------:R-:W-:Y:S02]  /*b350*/  IMAD.WIDE.U32 R12, R13, 0x8, R18.reuse ;  /* 0x000000080d0c7825 */ /* 0x100fe400078e0012 */
[----:B------:R-:W2:Y:S01]  /*b360*/  LDG.E.64 R10, desc[UR36][R10.64] ;  /* 0x000000240a0a7981 */ /* 0x000ea2000c1e1b00 */
[C---:B------:R-:W-:Y:S01]  /*b370*/  IADD3 R22, R21.reuse, R2, RZ ;  /* 0x0000000215167210 */ /* 0x040fe20007ffe0ff */
[--C-:B------:R-:W-:Y:S02]  /*b380*/  IMAD.WIDE.U32 R20, R21, 0x8, R18.reuse ;  /* 0x0000000815147825 */ /* 0x100fe400078e0012 */
[----:B------:R-:W3:Y:S02]  /*b390*/  LDG.E.64 R12, desc[UR36][R12.64] ;  /* 0x000000240c0c7981 */ /* 0x000ee4000c1e1b00 */
[C---:B------:R-:W-:Y:S02]  /*b3a0*/  IMAD.WIDE.U32 R14, R22.reuse, 0x8, R18 ;  /* 0x00000008160e7825 */ /* 0x040fe400078e0012 */
[----:B------:R-:W4:Y:S04]  /*b3b0*/  LDG.E.64 R20, desc[UR36][R20.64] ;  /* 0x0000002414147981 */ /* 0x000f28000c1e1b00 */
[----:B------:R-:W5:Y:S01]  /*b3c0*/  LDG.E.64 R14, desc[UR36][R14.64] ;  /* 0x000000240e0e7981 */ /* 0x000f62000c1e1b00 */
[----:B------:R-:W-:-:S04]  /*b3d0*/  IMAD.IADD R0, R22, 0x1, R2 ;  /* 0x0000000116007824 */ /* 0x000fc800078e0202 */
        /* <DEDUP_REMOVED lines=8> */
.L_x_3199:
[----:B------:R-:W-:Y:S05]  /*b460*/  BSYNC B1 ;  /* 0x0000000000017941 */ /* 0x000fea0003800000 */
.L_x_3198:
[----:B------:R-:W-:Y:S01]  /*b470*/  ISETP.GE.U32.AND P1, PT, R0, R3, PT ;  /* 0x000000030000720c */ /* 0x000fe20003f26070 */
[----:B------:R-:W-:-:S12]  /*b480*/  BSSY B1, `(.L_x_3201) ;  /* 0x0000012000017945 */ /* 0x000fd80003800000 */
[----:B------:R-:W-:Y:S05]  /*b490*/  @P1 BRA `(.L_x_3202) ;  /* 0x0000000000401947 */ /* 0x000fea0003800000 */
[----:B------:R-:W-:-:S06]  /*b4a0*/  IMAD.WIDE.U32 R10, R0, 0x8, R18 ;  /* 0x00000008000a7825 */ /* 0x000fcc00078e0012 */
[----:B------:R-:W5:Y:S01]  /*b4b0*/  LDG.E.64 R10, desc[UR36][R10.64] ;  /* 0x000000240a0a7981 */ /* 0x000f62000c1e1b00 */
[----:B------:R-:W-:-:S04]  /*b4c0*/  IADD3 R23, R0, R2, RZ ;  /* 0x0000000200177210 */ /* 0x000fc80007ffe0ff */
[----:B------:R-:W-:-:S13]  /*b4d0*/  ISETP.GE.U32.AND P0, PT, R23, R3, PT ;  /* 0x000000031700720c */ /* 0x000fda0003f06070 */
[----:B------:R-:W-:Y:S05]  /*b4e0*/  @P0 BRA `(.L_x_3202) ;  /* 0x00000000002c0947 */ /* 0x000fea0003800000 */
[----:B------:R-:W-:-:S06]  /*b4f0*/  IMAD.WIDE.U32 R12, R23, 0x8, R18 ;  /* 0x00000008170c7825 */ /* 0x000fcc00078e0012 */
[----:B------:R-:W5:Y:S01]  /*b500*/  LDG.E.64 R12, desc[UR36][R12.64] ;  /* 0x000000240c0c7981 */ /* 0x000f62000c1e1b00 */
[----:B------:R-:W-:-:S04]  /*b510*/  IADD3 R23, R23, R2, RZ ;  /* 0x0000000217177210 */ /* 0x000fc80007ffe0ff */
[----:B------:R-:W-:-:S13]  /*b520*/  ISETP.GE.U32.AND P0, PT, R23, R3, PT ;  /* 0x000000031700720c */ /* 0x000fda0003f06070 */
[----:B------:R-:W-:Y:S05]  /*b530*/  @P0 BRA `(.L_x_3202) ;  /* 0x0000000000180947 */ /* 0x000fea0003800000 */
[C---:B------:R-:W-:Y:S02]  /*b540*/  IMAD.IADD R22, R23.reuse, 0x1, R2 ;  /* 0x0000000117167824 */ /* 0x040fe400078e0202 */
[----:B------:R-:W-:-:S03]  /*b550*/  IMAD.WIDE.U32 R20, R23, 0x8, R18 ;  /* 0x0000000817147825 */ /* 0x000fc600078e0012 */
[----:B------:R-:W-:-:S03]  /*b560*/  ISETP.GE.U32.AND P0, PT, R22, R3, PT ;  /* 0x000000031600720c */ /* 0x000fc60003f06070 */
[----:B------:R-:W5:Y:S10]  /*b570*/  LDG.E.64 R20, desc[UR36][R20.64] ;  /* 0x0000002414147981 */ /* 0x000f74000c1e1b00 */
[----:B------:R-:W-:-:S05]  /*b580*/  @!P0 IMAD.WIDE.U32 R18, R22, 0x8, R18 ;  /* 0x0000000816128825 */ /* 0x000fca00078e0012 */
[----:B------:R0:W5:Y:S02]  /*b590*/  @!P0 LDG.E.64 R14, desc[UR36][R18.64] ;  /* 0x00000024120e8981 */ /* 0x000164000c1e1b00 */
.L_x_3202:
[----:B------:R-:W-:Y:S05]  /*b5a0*/  BSYNC B1 ;  /* 0x0000000000017941 */ /* 0x000fea0003800000 */
.L_x_3201:
[----:B------:R-:W-:Y:S04]  /*b5b0*/  BSSY B1, `(.L_x_3203) ;  /* 0x0000011000017945 */ /* 0x000fe80003800000 */
[----:B------:R-:W-:Y:S05]  /*b5c0*/  @P1 BRA `(.L_x_3204) ;  /* 0x00000000003c1947 */ /* 0x000fea0003800000 */
[----:B------:R-:W-:Y:S01]  /*b5d0*/  IADD3 R0, R0, R2, RZ ;  /* 0x0000000200007210 */ /* 0x000fe20007ffe0ff */
[----:B-----5:R-:W-:-:S03]  /*b5e0*/  DMUL R8, R8, R10 ;  /* 0x0000000a08087228 */ /* 0x020fc60000000000 */
[----:B------:R-:W-:-:S13]  /*b5f0*/  ISETP.GE.U32.AND P0, PT, R0, R3, PT ;  /* 0x000000030000720c */ /* 0x000fda0003f06070 */
[----:B------:R-:W-:Y:S05]  /*b600*/  @P0 BRA `(.L_x_3204) ;  /* 0x00000000002c0947 */ /* 0x000fea0003800000 */
[----:B------:R-:W-:Y:S01]  /*b610*/  IADD3 R0, R0, R2, RZ ;  /* 0x0000000200007210 */ /* 0x000fe20007ffe0ff */
[----:B------:R-:W-:-:S03]  /*b620*/  DMUL R6, R6, R12 ;  /* 0x0000000c06067228 */ /* 0x000fc60000000000 */
[----:B------:R-:W-:-:S13]  /*b630*/  ISETP.GE.U32.AND P0, PT, R0, R3, PT ;  /* 0x000000030000720c */ /* 0x000fda0003f06070 */
[----:B------:R-:W-:Y:S01]  /*b640*/  @!P0 DMUL R14, R16, R14 ;  /* 0x0000000e100e8228 */ /* 0x000fe20000000000 */
[----:B------:R-:W-:Y:S01]  /*b650*/  @!P0 IMAD.IADD R2, R0, 0x1, R2 ;  /* 0x0000000100028824 */ /* 0x000fe200078e0202 */
[----:B------:R-:W-:-:S04]  /*b660*/  @!P0 DMUL R4, R4, R20 ;  /* 0x0000001404048228 */ /* 0x000fc80000000000 */
[----:B------:R-:W-:-:S04]  /*b670*/  @!P0 ISETP.GE.U32.AND P1, PT, R2, R3, PT ;  /* 0x000000030200820c */ /* 0x000fc80003f26070 */
[----:B------:R-:W-:Y:S02]  /*b680*/  @!P0 FSEL R0, R14, R16, !P1 ;  /* 0x000000100e008208 */ /* 0x000fe40004800000 */
[----:B------:R-:W-:Y:S02]  /*b690*/  @!P0 FSEL R15, R15, R17, !P1 ;  /* 0x000000110f0f8208 */ /* 0x000fe40004800000 */
[----:B------:R-:W-:Y:S02]  /*b6a0*/  @!P0 MOV R16, R0 ;  /* 0x0000000000108202 */ /* 0x000fe40000000f00 */
[----:B------:R-:W-:-:S07]  /*b6b0*/  @!P0 MOV R17, R15 ;  /* 0x0000000f00118202 */ /* 0x000fce0000000f00 */
.L_x_3204:
[----:B------:R-:W-:Y:S05]  /*b6c0*/  BSYNC B1 ;  /* 0x0000000000017941 */ /* 0x000fea0003800000 */
.L_x_3203:
[----:B------:R-:W-:-:S08]  /*b6d0*/  DMUL R6, R8, R6 ;  /* 0x0000000608067228 */ /* 0x000fd00000000000 */
[----:B------:R-:W-:-:S08]  /*b6e0*/  DMUL R6, R6, R4 ;  /* 0x0000000406067228 */ /* 0x000fd00000000000 */
[----:B------:R-:W-:-:S11]  /*b6f0*/  DMUL R16, R6, R16 ;  /* 0x0000001006107228 */ /* 0x000fd60000000000 */
.L_x_3159:
[----:B------:R-:W-:Y:S05]  /*b700*/  BSYNC B0 ;  /* 0x0000000000007941 */ /* 0x000fea0003800000 */
.L_x_3158:
[----:B------:R-:W-:Y:S02]  /*b710*/  ULDC UR4, c[0x0][0x23c] ;  /* 0x00008f0000047ab9 */ /* 0x000fe40000000800 */
[----:B------:R-:W-:-:S13]  /*b720*/  ISETP.NE.AND P0, PT, RZ, UR4, PT ;  /* 0x00000004ff007c0c */ /* 0x000fda000bf05270 */
[----:B------:R-:W-:Y:S05]  /*b730*/  @!P0 BRA `(.L_x_3205) ;  /* 0x0000000000748947 */ /* 0x000fea0003800000 */
[----:B-----5:R-:W1:Y:S01]  /*b740*/  S2R R0, SR_TID.Y ;  /* 0x0000000000007919 */ /* 0x020e620000002200 */
[----:B------:R-:W2:Y:S01]  /*b750*/  S2UR UR5, SR_CgaCtaId ;  /* 0x00000000000579c3 */ /* 0x000ea20000008800 */
[----:B------:R-:W-:Y:S01]  /*b760*/  UMOV UR4, 0x400 ;  /* 0x0000040000047882 */ /* 0x000fe20000000000 */
[----:B------:R-:W-:Y:S01]  /*b770*/  ULDC UR6, c[0x0][0x0] ;  /* 0x0000000000067ab9 */ /* 0x000fe20000000800 */
[----:B------:R-:W1:Y:S01]  /*b780*/  S2R R2, SR_TID.X ;  /* 0x0000000000027919 */ /* 0x000e620000002100 */
[----:B------:R-:W-:Y:S01]  /*b790*/  UIADD3 UR4, UR4, 0x10, URZ ;  /* 0x0000001004047890 */ /* 0x000fe2000fffe03f */
[----:B------:R-:W-:-:S03]  /*b7a0*/  ULDC UR7, c[0x0][0x4] ;  /* 0x0000010000077ab9 */ /* 0x000fc60000000800 */
[----:B--2---:R-:W-:Y:S02]  /*b7b0*/  ULEA UR4, UR5, UR4, 0x18 ;  /* 0x0000000405047291 */ /* 0x004fe4000f8ec03f */
[----:B------:R-:W-:-:S06]  /*b7c0*/  USHF.R.U32.HI UR5, URZ, 0x1, UR7 ;  /* 0x000000013f057899 */ /* 0x000fcc0008011607 */
[----:B------:R-:W-:Y:S01]  /*b7d0*/  ISETP.NE.AND P0, PT, RZ, UR5, PT ;  /* 0x00000005ff007c0c */ /* 0x000fe2000bf05270 */
[----:B-1----:R-:W-:-:S05]  /*b7e0*/  IMAD R0, R0, UR6, R2 ;  /* 0x0000000600007c24 */ /* 0x002fca000f8e0202 */
[----:B------:R-:W-:-:S05]  /*b7f0*/  LEA R5, R0, UR4, 0x3 ;  /* 0x0000000400057c11 */ /* 0x000fca000f8e18ff */
[----:B------:R1:W-:Y:S02]  /*b800*/  STS.64 [R5], R16 ;  /* 0x0000001005007388 */ /* 0x0003e40000000a00 */
[----:B------:R-:W-:Y:S05]  /*b810*/  @!P0 BRA `(.L_x_3205) ;  /* 0x00000000003c8947 */ /* 0x000fea0003800000 */
[----:B------:R-:W-:-:S07]  /*b820*/  IMAD.U32 R0, RZ, RZ, UR5 ;  /* 0x00000005ff007e24 */ /* 0x000fce000f8e00ff */
.L_x_3206:
[----:B------:R-:W2:Y:S01]  /*b830*/  S2R R4, SR_TID.Y ;  /* 0x0000000000047919 */ /* 0x000ea20000002200 */
[----:B------:R-:W3:Y:S01]  /*b840*/  S2R R3, SR_TID.X ;  /* 0x0000000000037919 */ /* 0x000ee20000002100 */
[----:B------:R-:W-:Y:S01]  /*b850*/  BAR.SYNC.DEFER_BLOCKING 0x0 ;  /* 0x0000000000007b1d */ /* 0x000fe20000010000 */
[----:B--2---:R-:W-:-:S04]  /*b860*/  IADD3 R2, R4, R0, RZ ;  /* 0x0000000004027210 */ /* 0x004fc80007ffe0ff */
[----:B------:R-:W-:-:S04]  /*b870*/  ISETP.GE.U32.AND P0, PT, R2, UR7, PT ;  /* 0x0000000702007c0c */ /* 0x000fc8000bf06070 */
[----:B------:R-:W-:-:S13]  /*b880*/  ISETP.GE.U32.OR P0, PT, R4, R0, P0 ;  /* 0x000000000400720c */ /* 0x000fda0000706470 */
[----:B---3--:R-:W-:-:S05]  /*b890*/  @!P0 IMAD R2, R2, UR6, R3 ;  /* 0x0000000602028c24 */ /* 0x008fca000f8e0203 */
[----:B------:R-:W-:-:S06]  /*b8a0*/  @!P0 LEA R2, R2, UR4, 0x3 ;  /* 0x0000000402028c11 */ /* 0x000fcc000f8e18ff */
[----:B------:R-:W1:Y:S02]  /*b8b0*/  @!P0 LDS.64 R2, [R2] ;  /* 0x0000000002028984 */ /* 0x000e640000000a00 */
[----:B-1----:R-:W-:-:S07]  /*b8c0*/  @!P0 DMUL R16, R16, R2 ;  /* 0x0000000210108228 */ /* 0x002fce0000000000 */
[----:B------:R2:W-:Y:S01]  /*b8d0*/  @!P0 STS.64 [R5], R16 ;  /* 0x0000001005008388 */ /* 0x0005e20000000a00 */
[----:B------:R-:W-:Y:S02]  /*b8e0*/  ISETP.GT.AND P0, PT, R0, 0x1, PT ;  /* 0x000000010000780c */ /* 0x000fe40003f04270 */
[----:B------:R-:W-:-:S11]  /*b8f0*/  SHF.R.S32.HI R0, RZ, 0x1, R0 ;  /* 0x00000001ff007819 */ /* 0x000fd60000011400 */
[----:B--2---:R-:W-:Y:S05]  /*b900*/  @P0 BRA `(.L_x_3206) ;  /* 0xfffffffc00c80947 */ /* 0x004fea000383ffff */
.L_x_3205:
[----:B------:R-:W-:Y:S02]  /*b910*/  ULDC UR4, c[0x0][0x238] ;  /* 0x00008e0000047ab9 */ /* 0x000fe40000000800 */
[----:B------:R-:W-:-:S13]  /*b920*/  ISETP.NE.AND P0, PT, RZ, UR4, PT ;  /* 0x00000004ff007c0c */ /* 0x000fda000bf05270 */
[----:B------:R-:W-:Y:S05]  /*b930*/  @!P0 BRA `(.L_x_3207) ;  /* 0x0000000000a88947 */ /* 0x000fea0003800000 */
[----:B-----5:R-:W2:Y:S02]  /*b940*/  LDC R7, c[0x0][RZ] ;  /* 0x00000000ff077b82 */ /* 0x020ea40000000800 */
[----:B--2---:R-:W-:Y:S02]  /*b950*/  ISETP.GT.AND P0, PT, R7, 0x20, PT ;  /* 0x000000200700780c */ /* 0x004fe40003f04270 */
[----:B------:R-:W-:-:S11]  /*b960*/  MOV R0, R7 ;  /* 0x0000000700007202 */ /* 0x000fd60000000f00 */
[----:B------:R-:W-:Y:S05]  /*b970*/  @!P0 BRA `(.L_x_3208) ;  /* 0x0000000000708947 */ /* 0x000fea0003800000 */
[----:B------:R-:W2:Y:S01]  /*b980*/  S2R R2, SR_TID.Y ;  /* 0x0000000000027919 */ /* 0x000ea20000002200 */
[----:B------:R-:W3:Y:S01]  /*b990*/  S2UR UR5, SR_CgaCtaId ;  /* 0x00000000000579c3 */ /* 0x000ee20000008800 */
[----:B------:R-:W-:Y:S01]  /*b9a0*/  UMOV UR4, 0x400 ;  /* 0x0000040000047882 */ /* 0x000fe20000000000 */
[----:B------:R-:W2:Y:S01]  /*b9b0*/  S2R R3, SR_TID.X ;  /* 0x0000000000037919 */ /* 0x000ea20000002100 */
[----:B------:R-:W-:-:S04]  /*b9c0*/  UIADD3 UR4, UR4, 0x10, URZ ;  /* 0x0000001004047890 */ /* 0x000fc8000fffe03f */
[----:B---3--:R-:W-:Y:S01]  /*b9d0*/  ULEA UR4, UR5, UR4, 0x18 ;  /* 0x0000000405047291 */ /* 0x008fe2000f8ec03f */
[----:B--2---:R-:W-:-:S05]  /*b9e0*/  IMAD R0, R2, R7, R3 ;  /* 0x0000000702007224 */ /* 0x004fca00078e0203 */
[----:B-1----:R-:W-:Y:S02]  /*b9f0*/  LEA R5, R0, UR4, 0x3 ;  /* 0x0000000400057c11 */ /* 0x002fe4000f8e18ff */
[----:B------:R-:W-:-:S03]  /*ba00*/  LEA.HI R0, R7, R7, RZ, 0x1 ;  /* 0x0000000707007211 */ /* 0x000fc600078f08ff */
[----:B------:R2:W-:Y:S01]  /*ba10*/  STS.64 [R5], R16 ;  /* 0x0000001005007388 */ /* 0x0005e20000000a00 */
[----:B------:R-:W-:Y:S01]  /*ba20*/  SHF.R.S32.HI R2, RZ, 0x1, R0 ;  /* 0x00000001ff027819 */ /* 0x000fe20000011400 */
[----:B------:R-:W-:-:S03]  /*ba30*/  IMAD.MOV.U32 R0, RZ, RZ, 0x20 ;  /* 0x00000020ff007424 */ /* 0x000fc600078e00ff */
[----:B------:R-:W-:-:S13]  /*ba40*/  ISETP.GE.AND P0, PT, R2, 0x20, PT ;  /* 0x000000200200780c */ /* 0x000fda0003f06270 */
[----:B--2---:R-:W-:Y:S05]  /*ba50*/  @!P0 BRA `(.L_x_3208) ;  /* 0x0000000000388947 */ /* 0x004fea0003800000 */
[----:B------:R-:W-:-:S07]  /*ba60*/  MOV R0, R2 ;  /* 0x0000000200007202 */ /* 0x000fce0000000f00 */
.L_x_3209:
[----:B------:R-:W1:Y:S01]  /*ba70*/  S2R R3, SR_TID.X ;  /* 0x0000000000037919 */ /* 0x000e620000002100 */
[----:B------:R-:W-:Y:S01]  /*ba80*/  BAR.SYNC.DEFER_BLOCKING 0x0 ;  /* 0x0000000000007b1d */ /* 0x000fe20000010000 */
[----:B-1----:R-:W-:-:S04]  /*ba90*/  IADD3 R2, R3, R0, RZ ;  /* 0x0000000003027210 */ /* 0x002fc80007ffe0ff */
[----:B------:R-:W-:-:S04]  /*baa0*/  ISETP.GE.U32.AND P0, PT, R2, R7, PT ;  /* 0x000000070200720c */ /* 0x000fc80003f06070 */
[----:B------:R-:W-:-:S13]  /*bab0*/  ISETP.GE.U32.OR P0, PT, R3, R0, P0 ;  /* 0x000000000300720c */ /* 0x000fda0000706470 */
[----:B------:R-:W-:Y:S01]  /*bac0*/  @!P0 IMAD R2, R0, 0x8, R5 ;  /* 0x0000000800028824 */ /* 0x000fe200078e0205 */
[----:B------:R-:W-:-:S05]  /*bad0*/  SHF.R.S32.HI R0, RZ, 0x1, R0 ;  /* 0x00000001ff007819 */ /* 0x000fca0000011400 */
[----:B------:R-:W1:Y:S02]  /*bae0*/  @!P0 LDS.64 R2, [R2] ;  /* 0x0000000002028984 */ /* 0x000e640000000a00 */
[----:B-1----:R-:W-:-:S07]  /*baf0*/  @!P0 DMUL R16, R16, R2 ;  /* 0x0000000210108228 */ /* 0x002fce0000000000 */
[----:B------:R1:W-:Y:S01]  /*bb00*/  @!P0 STS.64 [R5], R16 ;  /* 0x0000001005008388 */ /* 0x0003e20000000a00 */
[----:B------:R-:W-:-:S13]  /*bb10*/  ISETP.GE.AND P0, PT, R0, 0x20, PT ;  /* 0x000000200000780c */ /* 0x000fda0003f06270 */
[----:B-1----:R-:W-:Y:S05]  /*bb20*/  @P0 BRA `(.L_x_3209) ;  /* 0xfffffffc00d00947 */ /* 0x002fea000383ffff */
[----:B------:R-:W-:-:S07]  /*bb30*/  MOV R0, 0x20 ;  /* 0x0000002000007802 */ /* 0x000fce0000000f00 */
.L_x_3208:
[----:B------:R-:W-:Y:S01]  /*bb40*/  BAR.SYNC.DEFER_BLOCKING 0x0 ;  /* 0x0000000000007b1d */ /* 0x000fe20000010000 */
[----:B------:R-:W-:-:S13]  /*bb50*/  ISETP.GE.AND P0, PT, R0, 0x2, PT ;  /* 0x000000020000780c */ /* 0x000fda0003f06270 */
[----:B------:R-:W-:Y:S05]  /*bb60*/  @!P0 BRA `(.L_x_3207) ;  /* 0x00000000001c8947 */ /* 0x000fea0003800000 */
[----:B-1----:R-:W-:-:S07]  /*bb70*/  MOV R5, 0x1 ;  /* 0x0000000100057802 */ /* 0x002fce0000000f00 */
.L_x_3210:
[----:B------:R-:W-:Y:S04]  /*bb80*/  SHFL.DOWN PT, R3, R17, R5, 0x1f ;  /* 0x08001f0511037589 */ /* 0x000fe800000e0000 */
[----:B------:R1:W2:Y:S02]  /*bb90*/  SHFL.DOWN PT, R2, R16, R5, 0x1f ;  /* 0x08001f0510027589 */ /* 0x0002a400000e0000 */
[----:B-1----:R-:W-:-:S05]  /*bba0*/  IMAD.SHL.U32 R5, R5, 0x2, RZ ;  /* 0x0000000205057824 */ /* 0x002fca00078e00ff */
[----:B------:R-:W-:Y:S01]  /*bbb0*/  ISETP.GE.AND P0, PT, R5, R0, PT ;  /* 0x000000000500720c */ /* 0x000fe20003f06270 */
[----:B--2---:R-:W-:-:S12]  /*bbc0*/  DMUL R16, R2, R16 ;  /* 0x0000001002107228 */ /* 0x004fd80000000000 */
[----:B------:R-:W-:Y:S05]  /*bbd0*/  @!P0 BRA `(.L_x_3210) ;  /* 0xfffffffc00e88947 */ /* 0x000fea000383ffff */
.L_x_3207:
[----:B-----5:R-:W2:Y:S01]  /*bbe0*/  LDC R11, c[0x0][0x3f4] ;  /* 0x0000fd00ff0b7b82 */ /* 0x020ea20000000800 */
[----:B0-----:R-:W-:Y:S02]  /*bbf0*/  MOV R18, RZ ;  /* 0x000000ff00127202 */ /* 0x001fe40000000f00 */
        /* <DEDUP_REMOVED lines=9> */
[----:B-1----:R-:W-:-:S04]  /*bc90*/  IMAD.MOV R5, RZ, RZ, -R3 ;  /* 0x000000ffff057224 */ /* 0x002fc800078e0a03 */
        /* <DEDUP_REMOVED lines=265> */
.L_x_3211:
[----:B------:R-:W-:Y:S01]  /*cd30*/  ULDC.64 UR6, c[0x0][0x608] ;  /* 0x0001820000067ab9 */ /* 0x000fe20000000a00 */
[----:B------:R-:W-:Y:S02]  /*cd40*/  CS2R R2, SRZ ;  /* 0x0000000000027805 */ /* 0x000fe4000001ff00 */
[----:B------:R-:W-:Y:S01]  /*cd50*/  ISETP.NE.U32.AND P0, PT, RZ, UR6, PT ;  /* 0x00000006ff007c0c */ /* 0x000fe2000bf05070 */
[----:B------:R-:W-:Y:S01]  /*cd60*/  ULDC.64 UR4, c[0x0][0x5f8] ;  /* 0x00017e0000047ab9 */ /* 0x000fe20000000a00 */
[----:B------:R-:W-:Y:S02]  /*cd70*/  MOV R10, RZ ;  /* 0x000000ff000a7202 */ /* 0x000fe40000000f00 */
[----:B------:R-:W-:Y:S02]  /*cd80*/  ISETP.NE.AND.EX P0, PT, RZ, UR7, PT, P0 ;  /* 0x00000007ff007c0c */ /* 0x000fe4000bf05300 */
[----:B------:R-:W-:-:S05]  /*cd90*/  IADD3 R4, P2, R18, UR4, RZ ;  /* 0x0000000412047c10 */ /* 0x000fca000ff5e0ff */
[----:B-1----:R-:W-:-:S06]  /*cda0*/  IMAD.X R5, RZ, RZ, UR5, P2 ;  /* 0x00000005ff057e24 */ /* 0x002fcc00090e06ff */
[----:B------:R-:W-:Y:S01]  /*cdb0*/  @P0 IADD3 R2, P3, R18, UR6, RZ ;  /* 0x0000000612020c10 */ /* 0x000fe2000ff7e0ff */
[----:B------:R-:W-:Y:S02]  /*cdc0*/  ULDC UR6, c[0x0][0x240] ;  /* 0x0000900000067ab9 */ /* 0x000fe40000000800 */
[----:B------:R-:W-:Y:S02]  /*cdd0*/  ISETP.NE.AND P4, PT, RZ, UR6, PT ;  /* 0x00000006ff007c0c */ /* 0x000fe4000bf85270 */
[----:B------:R-:W-:-:S04]  /*cde0*/  @P0 IADD3.X R3, RZ, UR7, RZ, P3, !PT ;  /* 0x00000007ff030c10 */ /* 0x000fc80009ffe4ff */
[----:B------:R-:W-:-:S07]  /*cdf0*/  @P0 MOV R10, R3 ;  /* 0x00000003000a0202 */ /* 0x000fce0000000f00 */
[----:B------:R-:W-:Y:S05]  /*ce00*/  @!P4 BRA `(.L_x_3212) ;  /* 0x000000200090c947 */ /* 0x000fea0003800000 */
[----:B------:R-:W0:Y:S01]  /*ce10*/  S2R R15, SR_TID.X ;  /* 0x00000000000f7919 */ /* 0x000e220000002100 */
[----:B------:R-:W-:Y:S01]  /*ce20*/  ULDC UR6, c[0x0][0x244] ;  /* 0x0000910000067ab9 */ /* 0x000fe20000000800 */
[----:B------:R-:W-:Y:S01]  /*ce30*/  HFMA2.MMA R18, -RZ, RZ, 0, 0 ;  /* 0x00000000ff127435 */ /* 0x000fe200000001ff */
[----:B------:R-:W1:Y:S01]  /*ce40*/  S2R R14, SR_TID.Y ;  /* 0x00000000000e7919 */ /* 0x000e620000002200 */
[----:B------:R-:W2:Y:S01]  /*ce50*/  S2R R0, SR_CTAID.X ;  /* 0x0000000000007919 */ /* 0x000ea20000002500 */
[----:B0-----:R-:W-:Y:S01]  /*ce60*/  IMAD R4, R15, UR6, RZ ;  /* 0x000000060f047c24 */ /* 0x001fe2000f8e02ff */
[----:B------:R-:W-:-:S03]  /*ce70*/  ULDC UR6, c[0x0][0x248] ;  /* 0x0000920000067ab9 */ /* 0x000fc60000000800 */
[----:B-1----:R-:W-:Y:S01]  /*ce80*/  IMAD R5, R14, UR6, R4 ;  /* 0x000000060e057c24 */ /* 0x002fe2000f8e0204 */
[----:B------:R-:W-:-:S03]  /*ce90*/  ULDC UR6, c[0x0][0x230] ;  /* 0x00008c0000067ab9 */ /* 0x000fc60000000800 */
[----:B--2---:R-:W-:Y:S01]  /*cea0*/  IMAD R5, R0, UR6, R5 ;  /* 0x0000000600057c24 */ /* 0x004fe2000f8e0205 */
        /* <DEDUP_REMOVED lines=274> */
.L_x_3213:
        /* <DEDUP_REMOVED lines=17> */
.L_x_3215:
[----:B0-----:R-:W-:Y:S05]  /*e0e0*/  BSYNC B0 ;  /* 0x0000000000007941 */ /* 0x001fea0003800000 */
.L_x_3214:
[----:B------:R-:W-:Y:S01]  /*e0f0*/  PRMT R6, R6, 0x9910, RZ ;  /* 0x0000991006067816 */ /* 0x000fe200000000ff */
[----:B------:R-:W-:Y:S01]  /*e100*/  BSSY B0, `(.L_x_3216) ;  /* 0x000000d000007945 */ /* 0x000fe20003800000 */
[----:B------:R-:W-:Y:S02]  /*e110*/  LOP3.LUT P0, RZ, R15, R14, RZ, 0xfc, !PT ;  /* 0x0000000e0fff7212 */ /* 0x000fe4000780fcff */
[----:B------:R-:W-:-:S13]  /*e120*/  ISETP.NE.AND P1, PT, R6, RZ, PT ;  /* 0x000000ff0600720c */ /* 0x000fda0003f25270 */
[----:B------:R-:W-:Y:S05]  /*e130*/  @!P1 BRA `(.L_x_3217) ;  /* 0x0000000000249947 */ /* 0x000fea0003800000 */
[----:B------:R-:W0:Y:S01]  /*e140*/  S2UR UR4, SR_CTAID.Y ;  /* 0x00000000000479c3 */ /* 0x000e220000002600 */
[----:B------:R-:W-:-:S07]  /*e150*/  ISETP.NE.AND P2, PT, RZ, UR9, PT ;  /* 0x00000009ff007c0c */ /* 0x000fce000bf45270 */
[----:B------:R-:W0:Y:S08]  /*e160*/  LDC R9, c[0x0][0x10] ;  /* 0x00000400ff097b82 */ /* 0x000e300000000800 */
[----:B------:R-:W1:Y:S01]  /*e170*/  LDC.64 R6, c[0x0][0x610] ;  /* 0x00018400ff067b82 */ /* 0x000e620000000a00 */
[----:B0-----:R-:W-:Y:S01]  /*e180*/  IMAD R9, R0, R9, UR4 ;  /* 0x0000000400097e24 */ /* 0x001fe2000f8e0209 */
[----:B------:R-:W-:-:S03]  /*e190*/  ULDC UR4, c[0x0][0x0] ;  /* 0x0000000000047ab9 */ /* 0x000fc60000000800 */
[----:B------:R-:W-:-:S04]  /*e1a0*/  @!P2 IMAD R9, R9, UR4, R15 ;  /* 0x000000040909ac24 */ /* 0x000fc8000f8e020f */
[----:B-1----:R-:W-:-:S05]  /*e1b0*/  IMAD.WIDE.U32 R6, R9, 0x8, R6 ;  /* 0x0000000809067825 */ /* 0x002fca00078e0006 */
[----:B------:R0:W-:Y:S02]  /*e1c0*/  STG.E.64 desc[UR36][R6.64], R16 ;  /* 0x0000001006007986 */ /* 0x0001e4000c101b24 */
.L_x_3217:
[----:B------:R-:W-:Y:S05]  /*e1d0*/  BSYNC B0 ;  /* 0x0000000000007941 */ /* 0x000fea0003800000 */
.L_x_3216:
        /* <DEDUP_REMOVED lines=35> */
.L_x_3219:
[----:B------:R-:W-:Y:S05]  /*e410*/  BSYNC B0 ;  /* 0x0000000000007941 */ /* 0x000fea0003800000 */
.L_x_3218:
        /* <DEDUP_REMOVED lines=17> */
[----:B------:R-:W-:Y:S01]  /*e530*/  MOV R16, UR4 ;  /* 0x0000000400107c02 */ /* 0x000fe20008000f00 */
[----:B------:R-:W-:-:S02]  /*e540*/  IMAD.U32 R17, RZ, RZ, UR5 ;  /* 0x00000005ff117e24 */ /* 0x000fc4000f8e00ff */
        /* <DEDUP_REMOVED lines=13> */
.L_x_3224:
[----:B------:R-:W-:-:S05]  /*e620*/  IADD3 R9, R0, R11, RZ ;  /* 0x0000000b00097210 */ /* 0x000fca0007ffe0ff */
[----:B-1----:R-:W-:-:S06]  /*e630*/  IMAD.WIDE.U32 R8, R9, 0x8, R6 ;  /* 0x0000000809087825 */ /* 0x002fcc00078e0006 */
[----:B------:R-:W2:Y:S01]  /*e640*/  LDG.E.64 R8, desc[UR36][R8.64] ;  /* 0x0000002408087981 */ /* 0x000ea2000c1e1b00 */
[----:B------:R-:W-:-:S05]  /*e650*/  IMAD.IADD R11, R12, 0x1, R11 ;  /* 0x000000010c0b7824 */ /* 0x000fca00078e020b */
[----:B------:R-:W-:Y:S01]  /*e660*/  ISETP.GE.U32.AND P0, PT, R11, UR6, PT ;  /* 0x000000060b007c0c */ /* 0x000fe2000bf06070 */
[----:B--2---:R-:W-:-:S12]  /*e670*/  DMUL R16, R8, R16 ;  /* 0x0000001008107228 */ /* 0x004fd80000000000 */
[----:B------:R-:W-:Y:S05]  /*e680*/  @!P0 BRA `(.L_x_3224) ;  /* 0xfffffffc00e48947 */ /* 0x000fea000383ffff */
[----:B------:R-:W-:Y:S05]  /*e690*/  BSYNC B1 ;  /* 0x0000000000017941 */ /* 0x000fea0003800000 */
.L_x_3223:
[----:B------:R-:W-:Y:S05]  /*e6a0*/  BRA `(.L_x_3222) ;  /* 0x00000000004c7947 */ /* 0x000fea0003800000 */
.L_x_3221:
[----:B------:R-:W0:Y:S01]  /*e6b0*/  S2R R8, SR_TID.Y ;  /* 0x0000000000087919 */ /* 0x000e220000002200 */
[----:B------:R-:W-:Y:S02]  /*e6c0*/  ULDC UR5, c[0x0][0x234] ;  /* 0x00008d0000057ab9 */ /* 0x000fe40000000800 */
[----:B0-----:R-:W-:-:S13]  /*e6d0*/  ISETP.GE.U32.AND P0, PT, R8, UR5, PT ;  /* 0x0000000508007c0c */ /* 0x001fda000bf06070 */
[----:B------:R-:W-:Y:S05]  /*e6e0*/  @P0 BRA `(.L_x_3222) ;  /* 0x00000000003c0947 */ /* 0x000fea0003800000 */
[----:B------:R-:W-:Y:S01]  /*e6f0*/  ULDC UR4, c[0x0][0x10] ;  /* 0x0000040000047ab9 */ /* 0x000fe20000000800 */
[----:B------:R-:W0:Y:S01]  /*e700*/  LDC R13, c[0x0][RZ] ;  /* 0x00000000ff0d7b82 */ /* 0x000e220000000800 */
[----:B------:R-:W-:Y:S01]  /*e710*/  MOV R11, R8 ;  /* 0x00000008000b7202 */ /* 0x000fe20000000f00 */
[----:B------:R-:W-:-:S06]  /*e720*/  IMAD R0, R0, UR4, RZ ;  /* 0x0000000400007c24 */ /* 0x000fcc000f8e02ff */
[----:B------:R-:W1:Y:S08]  /*e730*/  LDC.64 R6, c[0x0][0x610] ;  /* 0x00018400ff067b82 */ /* 0x000e700000000a00 */
[----:B------:R-:W2:Y:S02]  /*e740*/  LDC R12, c[0x0][0x4] ;  /* 0x00000100ff0c7b82 */ /* 0x000ea40000000800 */
.L_x_3225:
[----:B------:R-:W0:Y:S01]  /*e750*/  S2R R9, SR_TID.X ;  /* 0x0000000000097919 */ /* 0x000e220000002100 */
[----:B------:R-:W-:-:S05]  /*e760*/  IADD3 R8, R0, R11, RZ ;  /* 0x0000000b00087210 */ /* 0x000fca0007ffe0ff */
[----:B0-----:R-:W-:-:S04]  /*e770*/  IMAD R9, R8, R13, R9 ;  /* 0x0000000d08097224 */ /* 0x001fc800078e0209 */
[----:B-1----:R-:W-:-:S06]  /*e780*/  IMAD.WIDE.U32 R8, R9, 0x8, R6 ;  /* 0x0000000809087825 */ /* 0x002fcc00078e0006 */
[----:B------:R-:W3:Y:S01]  /*e790*/  LDG.E.64 R8, desc[UR36][R8.64] ;  /* 0x0000002408087981 */ /* 0x000ee2000c1e1b00 */
[----:B--2---:R-:W-:-:S05]  /*e7a0*/  IMAD.IADD R11, R12, 0x1, R11 ;  /* 0x000000010c0b7824 */ /* 0x004fca00078e020b */
[----:B------:R-:W-:Y:S01]  /*e7b0*/  ISETP.GE.U32.AND P0, PT, R11, UR5, PT ;  /* 0x000000050b007c0c */ /* 0x000fe2000bf06070 */
[----:B---3--:R-:W-:-:S12]  /*e7c0*/  DMUL R16, R8, R16 ;  /* 0x0000001008107228 */ /* 0x008fd80000000000 */
[----:B------:R-:W-:Y:S05]  /*e7d0*/  @!P0 BRA `(.L_x_3225) ;  /* 0xfffffffc00dc8947 */ /* 0x000fea000383ffff */
.L_x_3222:
[----:B------:R-:W-:Y:S05]  /*e7e0*/  BSYNC B0 ;  /* 0x0000000000007941 */ /* 0x000fea0003800000 */
.L_x_3220:
[----:B------:R-:W0:Y:S01]  /*e7f0*/  S2R R8, SR_TID.Y ;  /* 0x0000000000087919 */ /* 0x000e220000002200 */
[----:B------:R-:W0:Y:S01]  /*e800*/  LDC R11, c[0x0][RZ] ;  /* 0x00000000ff0b7b82 */ /* 0x000e220000000800 */
[----:B------:R-:W-:Y:S01]  /*e810*/  UIADD3 UR7, UR7, 0x10, URZ ;  /* 0x0000001007077890 */ /* 0x000fe2000fffe03f */
[----:B------:R-:W0:Y:S01]  /*e820*/  S2R R9, SR_TID.X ;  /* 0x0000000000097919 */ /* 0x000e220000002100 */
[----:B------:R-:W-:Y:S02]  /*e830*/  ULDC UR5, c[0x0][0x4] ;  /* 0x0000010000057ab9 */ /* 0x000fe40000000800 */
        /* <DEDUP_REMOVED lines=9> */
[----:B------:R-:W-:-:S07]  /*e8d0*/  MOV R0, UR4 ;  /* 0x0000000400007c02 */ /* 0x000fce0008000f00 */
.L_x_3227:
[----:B------:R-:W1:Y:S01]  /*e8e0*/  S2R R8, SR_TID.Y ;  /* 0x0000000000087919 */ /* 0x000e620000002200 */
[----:B------:R-:W2:Y:S01]  /*e8f0*/  S2R R7, SR_TID.X ;  /* 0x0000000000077919 */ /* 0x000ea20000002100 */
[----:B------:R-:W-:Y:S01]  /*e900*/  BAR.SYNC.DEFER_BLOCKING 0x0 ;  /* 0x0000000000007b1d */ /* 0x000fe20000010000 */
[----:B-1----:R-:W-:-:S04]  /*e910*/  IADD3 R6, R8, R0, RZ ;  /* 0x0000000008067210 */ /* 0x002fc80007ffe0ff */
[----:B------:R-:W-:-:S04]  /*e920*/  ISETP.GE.U32.AND P0, PT, R6, UR5, PT ;  /* 0x0000000506007c0c */ /* 0x000fc8000bf06070 */
[----:B------:R-:W-:-:S13]  /*e930*/  ISETP.GE.U32.OR P0, PT, R8, R0, P0 ;  /* 0x000000000800720c */ /* 0x000fda0000706470 */
[----:B--2---:R-:W-:-:S05]  /*e940*/  @!P0 IMAD R6, R6, R11, R7 ;  /* 0x0000000b06068224 */ /* 0x004fca00078e0207 */
[----:B------:R-:W-:-:S06]  /*e950*/  @!P0 LEA R6, R6, UR7, 0x3 ;  /* 0x0000000706068c11 */ /* 0x000fcc000f8e18ff */
[----:B------:R-:W0:Y:S02]  /*e960*/  @!P0 LDS.64 R6, [R6] ;  /* 0x0000000006068984 */ /* 0x000e240000000a00 */
[----:B0-----:R-:W-:-:S07]  /*e970*/  @!P0 DMUL R16, R16, R6 ;  /* 0x0000000610108228 */ /* 0x001fce0000000000 */
[----:B------:R1:W-:Y:S01]  /*e980*/  @!P0 STS.64 [R9], R16 ;  /* 0x0000001009008388 */ /* 0x0003e20000000a00 */
[----:B------:R-:W-:Y:S02]  /*e990*/  ISETP.GT.AND P0, PT, R0, 0x1, PT ;  /* 0x000000010000780c */ /* 0x000fe40003f04270 */
[----:B------:R-:W-:-:S11]  /*e9a0*/  SHF.R.S32.HI R0, RZ, 0x1, R0 ;  /* 0x00000001ff007819 */ /* 0x000fd60000011400 */
[----:B-1----:R-:W-:Y:S05]  /*e9b0*/  @P0 BRA `(.L_x_3227) ;  /* 0xfffffffc00c80947 */ /* 0x002fea000383ffff */
.L_x_3226:
[----:B------:R-:W-:Y:S05]  /*e9c0*/  @!P2 BRA `(.L_x_3228) ;  /* 0x000000000084a947 */ /* 0x000fea0003800000 */
[----:B------:R-:W-:Y:S01]  /*e9d0*/  ISETP.GT.AND P0, PT, R11, 0x20, PT ;  /* 0x000000200b00780c */ /* 0x000fe20003f04270 */
[----:B------:R-:W-:-:S12]  /*e9e0*/  IMAD.MOV.U32 R0, RZ, RZ, R11 ;  /* 0x000000ffff007224 */ /* 0x000fd800078e000b */
[----:B------:R-:W-:Y:S05]  /*e9f0*/  @!P0 BRA `(.L_x_3229) ;  /* 0x0000000000508947 */ /* 0x000fea0003800000 */
[----:B------:R-:W-:Y:S01]  /*ea00*/  LEA.HI R0, R11, R11, RZ, 0x1 ;  /* 0x0000000b0b007211 */ /* 0x000fe200078f08ff */
[----:B------:R1:W-:Y:S03]  /*ea10*/  STS.64 [R9], R16 ;  /* 0x0000001009007388 */ /* 0x0003e60000000a00 */
[----:B------:R-:W-:Y:S02]  /*ea20*/  SHF.R.S32.HI R6, RZ, 0x1, R0 ;  /* 0x00000001ff067819 */ /* 0x000fe40000011400 */
[----:B------:R-:W-:Y:S02]  /*ea30*/  MOV R0, 0x20 ;  /* 0x0000002000007802 */ /* 0x000fe40000000f00 */
[----:B------:R-:W-:-:S13]  /*ea40*/  ISETP.GE.AND P0, PT, R6, 0x20, PT ;  /* 0x000000200600780c */ /* 0x000fda0003f06270 */
[----:B-1----:R-:W-:Y:S05]  /*ea50*/  @!P0 BRA `(.L_x_3229) ;  /* 0x0000000000388947 */ /* 0x002fea0003800000 */
[----:B------:R-:W-:-:S07]  /*ea60*/  MOV R0, R6 ;  /* 0x0000000600007202 */ /* 0x000fce0000000f00 */
.L_x_3230:
[----:B------:R-:W1:Y:S01]  /*ea70*/  S2R R7, SR_TID.X ;  /* 0x0000000000077919 */ /* 0x000e620000002100 */
[----:B------:R-:W-:Y:S01]  /*ea80*/  BAR.SYNC.DEFER_BLOCKING 0x0 ;  /* 0x0000000000007b1d */ /* 0x000fe20000010000 */
[----:B-1----:R-:W-:-:S05]  /*ea90*/  IMAD.IADD R6, R7, 0x1, R0 ;  /* 0x0000000107067824 */ /* 0x002fca00078e0200 */
[----:B------:R-:W-:-:S04]  /*eaa0*/  ISETP.GE.U32.AND P0, PT, R6, R11, PT ;  /* 0x0000000b0600720c */ /* 0x000fc80003f06070 */
[----:B------:R-:W-:-:S13]  /*eab0*/  ISETP.GE.U32.OR P0, PT, R7, R0, P0 ;  /* 0x000000000700720c */ /* 0x000fda0000706470 */
[----:B------:R-:W-:Y:S02]  /*eac0*/  @!P0 LEA R6, R0, R9, 0x3 ;  /* 0x0000000900068211 */ /* 0x000fe400078e18ff */
[----:B------:R-:W-:-:S04]  /*ead0*/  SHF.R.S32.HI R0, RZ, 0x1, R0 ;  /* 0x00000001ff007819 */ /* 0x000fc80000011400 */
[----:B------:R-:W0:Y:S02]  /*eae0*/  @!P0 LDS.64 R6, [R6] ;  /* 0x0000000006068984 */ /* 0x000e240000000a00 */
[----:B0-----:R-:W-:-:S07]  /*eaf0*/  @!P0 DMUL R16, R16, R6 ;  /* 0x0000000610108228 */ /* 0x001fce0000000000 */
[----:B------:R1:W-:Y:S01]  /*eb00*/  @!P0 STS.64 [R9], R16 ;  /* 0x0000001009008388 */ /* 0x0003e20000000a00 */
[----:B------:R-:W-:-:S13]  /*eb10*/  ISETP.GE.AND P0, PT, R0, 0x20, PT ;  /* 0x000000200000780c */ /* 0x000fda0003f06270 */
[----:B-1----:R-:W-:Y:S05]  /*eb20*/  @P0 BRA `(.L_x_3230) ;  /* 0xfffffffc00d00947 */ /* 0x002fea000383ffff */
[----:B------:R-:W-:-:S07]  /*eb30*/  MOV R0, 0x20 ;  /* 0x0000002000007802 */ /* 0x000fce0000000f00 */
.L_x_3229:
[----:B------:R-:W-:Y:S01]  /*eb40*/  BAR.SYNC.DEFER_BLOCKING 0x0 ;  /* 0x0000000000007b1d */ /* 0x000fe20000010000 */
[----:B------:R-:W-:-:S13]  /*eb50*/  ISETP.GE.AND P0, PT, R0, 0x2, PT ;  /* 0x000000020000780c */ /* 0x000fda0003f06270 */
[----:B------:R-:W-:Y:S05]  /*eb60*/  @!P0 BRA `(.L_x_3228) ;  /* 0x00000000001c8947 */ /* 0x000fea0003800000 */
[----:B0-----:R-:W-:-:S07]  /*eb70*/  IMAD.MOV.U32 R9, RZ, RZ, 0x1 ;  /* 0x00000001ff097424 */ /* 0x001fce00078e00ff */
.L_x_3231:
[----:B------:R-:W-:Y:S04]  /*eb80*/  SHFL.DOWN PT, R7, R17, R9, 0x1f ;  /* 0x08001f0911077589 */ /* 0x000fe800000e0000 */
[----:B------:R0:W1:Y:S02]  /*eb90*/  SHFL.DOWN PT, R6, R16, R9, 0x1f ;  /* 0x08001f0910067589 */ /* 0x00006400000e0000 */
[----:B0-----:R-:W-:-:S04]  /*eba0*/  SHF.L.U32 R9, R9, 0x1, RZ ;  /* 0x0000000109097819 */ /* 0x001fc800000006ff */
[----:B------:R-:W-:Y:S01]  /*ebb0*/  ISETP.GE.AND P0, PT, R9, R0, PT ;  /* 0x000000000900720c */ /* 0x000fe20003f06270 */
[----:B-1----:R-:W-:-:S12]  /*ebc0*/  DMUL R16, R6, R16 ;  /* 0x0000001006107228 */ /* 0x002fd80000000000 */
[----:B------:R-:W-:Y:S05]  /*ebd0*/  @!P0 BRA `(.L_x_3231) ;  /* 0xfffffffc00e88947 */ /* 0x000fea000383ffff */
.L_x_3228:
        /* <DEDUP_REMOVED lines=9> */
[----:B------:R-:W0:Y:S02]  /*ec70*/  LDG.E.64 R4, desc[UR36][R2.64] ;  /* 0x0000002402047981 */ /* 0x000e24000c1e1b00 */
[----:B0-----:R-:W-:-:S11]  /*ec80*/  DMUL R16, R16, R4 ;  /* 0x0000000410107228 */ /* 0x001fd60000000000 */
.L_x_3233:
        /* <DEDUP_REMOVED lines=13> */
[----:B------:R-:W-:Y:S01]  /*ed60*/  IMAD.U32 R10, RZ, RZ, UR6 ;  /* 0x00000006ff0a7e24 */ /* 0x000fe2000f8e00ff */
[----:B------:R-:W-:Y:S01]  /*ed70*/  MOV R7, UR5 ;  /* 0x0000000500077c02 */ /* 0x000fe20008000f00 */
[----:B------:R-:W-:Y:S01]  /*ed80*/  IMAD.MOV.U32 R12, RZ, RZ, 0x1 ;  /* 0x00000001ff0c7424 */ /* 0x000fe200078e00ff */
[----:B------:R-:W-:-:S02]  /*ed90*/  MOV R11, UR7 ;  /* 0x00000007000b7c02 */ /* 0x000fc40008000f00 */
[----:B------:R-:W-:-:S07]  /*eda0*/  MOV R13, RZ ;  /* 0x000000ff000d7202 */ /* 0x000fce0000000f00 */
[----:B------:R-:W-:-:S07]  /*edb0*/  LEPC R20, `(.L_x_3235) ;  /* 0x000000001014794e */ /* 0x000fce0000000000 */
[----:B01----:R-:W-:Y:S05]  /*edc0*/  CALL.ABS.NOINC R2 ;  /* 0x0000000002007343 */ /* 0x003fea0003c00000 */
.L_x_3235:
[----:B------:R-:W-:Y:S02]  /*edd0*/  ULDC.64 UR4, c[0x0][0x5f8] ;  /* 0x00017e0000047ab9 */ /* 0x000fe40000000a00 */
[----:B------:R-:W-:-:S04]  /*ede0*/  IADD3 R18, P0, R18, UR4, RZ ;  /* 0x0000000412127c10 */ /* 0x000fc8000ff1e0ff */
[----:B------:R-:W-:-:S05]  /*edf0*/  IADD3.X R19, RZ, UR5, RZ, P0, !PT ;  /* 0x00000005ff137c10 */ /* 0x000fca00087fe4ff */
[----:B------:R-:W-:Y:S01]  /*ee00*/  STG.E.64 desc[UR36][R18.64], R16 ;  /* 0x0000001012007986 */ /* 0x000fe2000c101b24 */
[----:B------:R-:W-:Y:S05]  /*ee10*/  EXIT ;  /* 0x000000000000794d */ /* 0x000fea0003800000 */
.L_x_3234:
[----:B------:R-:W-:Y:S01]  /*ee20*/  STG.E.64 desc[UR36][R2.64], R16 ;  /* 0x0000001002007986 */ /* 0x000fe2000c101b24 */
[----:B------:R-:W-:Y:S05]  /*ee30*/  EXIT ;  /* 0x000000000000794d */ /* 0x000fea0003800000 */
.L_x_3232:
[----:B------:R-:W-:Y:S01]  /*ee40*/  ISETP.NE.AND P0, PT, RZ, UR38, PT ;  /* 0x00000026ff007c0c */ /* 0x000fe2000bf05270 */
[----:B------:R-:W-:Y:S02]  /*ee50*/  ULDC.U8 UR4, c[0x0][0x629] ;  /* 0x00018a4000047ab9 */ /* 0x000fe40000000000 */
[----:B------:R-:W-:-:S10]  /*ee60*/  ISETP.NE.AND P1, PT, RZ, UR4, PT ;  /* 0x00000004ff007c0c */ /* 0x000fd4000bf25270 */
[----:B------:R-:W-:Y:S05]  /*ee70*/  @!P0 BRA `(.L_x_3236) ;  /* 0x0000000000088947 */ /* 0x000fea0003800000 */
[----:B------:R-:W0:Y:S02]  /*ee80*/  LDG.E.64 R2, desc[UR36][R4.64] ;  /* 0x0000002404027981 */ /* 0x000e24000c1e1b00 */
[----:B0-----:R-:W-:-:S11]  /*ee90*/  DMUL R16, R16, R2 ;  /* 0x0000000210107228 */ /* 0x001fd60000000000 */
.L_x_3236:
        /* <DEDUP_REMOVED lines=20> */
.L_x_3238:
[----:B------:R-:W-:Y:S02]  /*efe0*/  ULDC.64 UR4, c[0x0][0x5f8] ;  /* 0x00017e0000047ab9 */ /* 0x000fe40000000a00 */
[----:B------:R-:W-:-:S05]  /*eff0*/  IADD3 R18, P0, R18, UR4, RZ ;  /* 0x0000000412127c10 */ /* 0x000fca000ff1e0ff */
[----:B------:R-:W-:-:S05]  /*f000*/  IMAD.X R19, RZ, RZ, UR5, P0 ;  /* 0x00000005ff137e24 */ /* 0x000fca00080e06ff */
[----:B------:R-:W-:Y:S01]  /*f010*/  STG.E.64 desc[UR36][R18.64], R16 ;  /* 0x0000001012007986 */ /* 0x000fe2000c101b24 */
[----:B------:R-:W-:Y:S05]  /*f020*/  EXIT ;  /* 0x000000000000794d */ /* 0x000fea0003800000 */
.L_x_3237:
[----:B------:R-:W-:Y:S01]  /*f030*/  STG.E.64 desc[UR36][R4.64], R16 ;  /* 0x0000001004007986 */ /* 0x000fe2000c101b24 */
[----:B------:R-:W-:Y:S05]  /*f040*/  EXIT ;  /* 0x000000000000794d */ /* 0x000fea0003800000 */
.L_x_3212:
[----:B------:R-:W-:Y:S02]  /*f050*/  ULDC UR4, c[0x0][0x228] ;  /* 0x00008a0000047ab9 */ /* 0x000fe40000000800 */
[----:B------:R-:W-:-:S13]  /*f060*/  ISETP.GE.AND P0, PT, R29, UR4, PT ;  /* 0x000000041d007c0c */ /* 0x000fda000bf06270 */
[----:B------:R-:W-:Y:S05]  /*f070*/  @P0 EXIT ;  /* 0x000000000000094d */ /* 0x000fea0003800000 */
[----:B------:R-:W0:Y:S01]  /*f080*/  S2R R0, SR_TID.X ;  /* 0x0000000000007919 */ /* 0x000e220000002100 */
        /* <DEDUP_REMOVED lines=18> */
[----:B--2---:R-:W-:-:S11]  /*f1b0*/  DMUL R16, R16, R4 ;  /* 0x0000000410107228 */ /* 0x004fd60000000000 */
.L_x_3240:
        /* <DEDUP_REMOVED lines=12> */
[----:B------:R-:W-:Y:S01]  /*f280*/  MOV R10, UR6 ;  /* 0x00000006000a7c02 */ /* 0x000fe20008000f00 */
[----:B------:R-:W-:Y:S01]  /*f290*/  IMAD.U32 R6, RZ, RZ, UR4 ;  /* 0x00000004ff067e24 */ /* 0x000fe2000f8e00ff */
[----:B------:R-:W-:Y:S01]  /*f2a0*/  MOV R7, UR5 ;  /* 0x0000000500077c02 */ /* 0x000fe20008000f00 */
[----:B------:R-:W-:Y:S01]  /*f2b0*/  IMAD.U32 R11, RZ, RZ, UR7 ;  /* 0x00000007ff0b7e24 */ /* 0x000fe2000f8e00ff */
[----:B------:R-:W-:Y:S01]  /*f2c0*/  MOV R12, 0x1 ;  /* 0x00000001000c7802 */ /* 0x000fe20000000f00 */
[----:B------:R-:W-:-:S07]  /*f2d0*/  IMAD.MOV.U32 R13, RZ, RZ, RZ ;  /* 0x000000ffff0d7224 */ /* 0x000fce00078e00ff */
[----:B------:R-:W-:-:S07]  /*f2e0*/  LEPC R20, `(.L_x_3242) ;  /* 0x000000001014794e */ /* 0x000fce0000000000 */
[----:B0-----:R-:W-:Y:S05]  /*f2f0*/  CALL.ABS.NOINC R2 ;  /* 0x0000000002007343 */ /* 0x001fea0003c00000 */
.L_x_3242:
[----:B------:R-:W-:Y:S02]  /*f300*/  ULDC.64 UR4, c[0x0][0x5f8] ;  /* 0x00017e0000047ab9 */ /* 0x000fe40000000a00 */
[----:B------:R-:W-:-:S04]  /*f310*/  IADD3 R18, P0, R18, UR4, RZ ;  /* 0x0000000412127c10 */ /* 0x000fc8000ff1e0ff */
[----:B------:R-:W-:-:S05]  /*f320*/  IADD3.X R19, RZ, UR5, RZ, P0, !PT ;  /* 0x00000005ff137c10 */ /* 0x000fca00087fe4ff */
[----:B------:R-:W-:Y:S01]  /*f330*/  STG.E.64 desc[UR36][R18.64], R16 ;  /* 0x0000001012007986 */ /* 0x000fe2000c101b24 */
[----:B------:R-:W-:Y:S05]  /*f340*/  EXIT ;  /* 0x000000000000794d */ /* 0x000fea0003800000 */
.L_x_3241:
[----:B------:R-:W-:Y:S01]  /*f350*/  STG.E.64 desc[UR36][R2.64], R16 ;  /* 0x0000001002007986 */ /* 0x000fe2000c101b24 */
[----:B------:R-:W-:Y:S05]  /*f360*/  EXIT ;  /* 0x000000000000794d */ /* 0x000fea0003800000 */
.L_x_3239:
[----:B------:R-:W-:Y:S01]  /*f370*/  ISETP.NE.AND P0, PT, RZ, UR38, PT ;  /* 0x00000026ff007c0c */ /* 0x000fe2000bf05270 */
[----:B------:R-:W-:Y:S02]  /*f380*/  ULDC.U8 UR4, c[0x0][0x629] ;  /* 0x00018a4000047ab9 */ /* 0x000fe40000000000 */
[----:B------:R-:W-:-:S10]  /*f390*/  ISETP.NE.AND P1, PT, RZ, UR4, PT ;  /* 0x00000004ff007c0c */ /* 0x000fd4000bf25270 */
[----:B------:R-:W-:Y:S05]  /*f3a0*/  @!P0 BRA `(.L_x_3243) ;  /* 0x0000000000088947 */ /* 0x000fea0003800000 */
[----:B------:R-:W2:Y:S02]  /*f3b0*/  LDG.E.64 R2, desc[UR36][R4.64] ;  /* 0x0000002404027981 */ /* 0x000ea4000c1e1b00 */
[----:B--2---:R-:W-:-:S11]  /*f3c0*/  DMUL R16, R16, R2 ;  /* 0x0000000210107228 */ /* 0x004fd60000000000 */
.L_x_3243:
        /* <DEDUP_REMOVED lines=19> */
[----:B0-----:R-:W-:Y:S05]  /*f500*/  CALL.ABS.NOINC R2 ;  /* 0x0000000002007343 */ /* 0x001fea0003c00000 */
.L_x_3245:
[----:B------:R-:W-:Y:S02]  /*f510*/  ULDC.64 UR4, c[0x0][0x5f8] ;  /* 0x00017e0000047ab9 */ /* 0x000fe40000000a00 */
[----:B------:R-:W-:-:S04]  /*f520*/  IADD3 R18, P0, R18, UR4, RZ ;  /* 0x0000000412127c10 */ /* 0x000fc8000ff1e0ff */
[----:B------:R-:W-:-:S05]  /*f530*/  IADD3.X R19, RZ, UR5, RZ, P0, !PT ;  /* 0x00000005ff137c10 */ /* 0x000fca00087fe4ff */
[----:B------:R-:W-:Y:S01]  /*f540*/  STG.E.64 desc[UR36][R18.64], R16 ;  /* 0x0000001012007986 */ /* 0x000fe2000c101b24 */
[----:B------:R-:W-:Y:S05]  /*f550*/  EXIT ;  /* 0x000000000000794d */ /* 0x000fea0003800000 */
.L_x_3244:
[----:B------:R-:W-:Y:S01]  /*f560*/  STG.E.64 desc[UR36][R4.64], R16 ;  /* 0x0000001004007986 */ /* 0x000fe2000c101b24 */
[----:B------:R-:W-:Y:S05]  /*f570*/  EXIT ;  /* 0x000000000000794d */ /* 0x000fea0003800000 */
.L_x_3246:
        /* <DEDUP_REMOVED lines=16> */
.L_x_8788:


//--------------------- .text._ZN2at6native13reduce_kernelILi256ELi2ENS0_8ReduceOpIdNS0_14func_wrapper_tIdNS0_55_GLOBAL__N__0955718d_22_SparseCsrTensorMath_cu_868dd54514ReductionMulOpIdEEEEjdLi4ELi4EEEEEvT1_ --------------------------
	.section	.text._ZN2at6native13reduce_kernelILi256ELi2ENS0_8ReduceOpIdNS0_14func_wrapper_tIdNS0_55_GLOBAL__N__0955718d_22_SparseCsrTensorMath_cu_868dd54514ReductionMulOpIdEEEEjdLi4ELi4EEEEEvT1_,"ax",@progbits
	.align	128
.text._ZN2at6native13reduce_kernelILi256ELi2ENS0_8ReduceOpIdNS0_14func_wrapper_tIdNS0_55_GLOBAL__N__0955718d_22_SparseCsrTensorMath_cu_868dd54514ReductionMulOpIdEEEEjdLi4ELi4EEEEEvT1_:
        .type           _ZN2at6native13reduce_kernelILi256ELi2ENS0_8ReduceOpIdNS0_14func_wrapper_tIdNS0_55_GLOBAL__N__0955718d_22_SparseCsrTensorMath_cu_868dd54514ReductionMulOpIdEEEEjdLi4ELi4EEEEEvT1_,@function
        .size           _ZN2at6native13reduce_kernelILi256ELi2ENS0_8ReduceOpIdNS0_14func_wrapper_tIdNS0_55_GLOBAL__N__0955718d_22_SparseCsrTensorMath_cu_868dd54514ReductionMulOpIdEEEEjdLi4ELi4EEEEEvT1_,(.L_x_8789 - _ZN2at6native13reduce_kernelILi256ELi2ENS0_8ReduceOpIdNS0_14func_wrapper_tIdNS0_55_GLOBAL__N__0955718d_22_SparseCsrTensorMath_cu_868dd54514ReductionMulOpIdEEEEjdLi4ELi4EEEEEvT1_)
        .other          _ZN2at6native13reduce_kernelILi256ELi2ENS0_8ReduceOpIdNS0_14func_wrapper_tIdNS0_55_GLOBAL__N__0955718d_22_SparseCsrTensorMath_cu_868dd54514ReductionMulOpIdEEEEjdLi4ELi4EEEEEvT1_,@"STO_CUDA_ENTRY STV_DEFAULT"
_ZN2at6native13reduce_kernelILi256ELi2ENS0_8ReduceOpIdNS0_14func_wrapper_tIdNS0_55_GLOBAL__N__0955718d_22_SparseCsrTensorMath_cu_868dd54514ReductionMulOpIdEEEEjdLi4ELi4EEEEEvT1_:
        /* <DEDUP_REMOVED lines=288> */
.L_x_3247:
        /* <DEDUP_REMOVED lines=44> */
.L_x_3251:
[----:B------:R-:W0:Y:S01]  /*14c0*/  LDC.64 R4, c[0x0][0x218] ;  /* 0x00008600ff047b82 */ /* 0x000e220000000a00 */
[----:B------:R-:W-:Y:S01]  /*14d0*/  SHF.R.U64 R0, R22, 0x3, R23 ;  /* 0x0000000316007819 */ /* 0x000fe20000001217 */
[----:B------:R-:W-:Y:S01]  /*14e0*/  ULDC UR4, c[0x0][0x224] ;  /* 0x0000890000047ab9 */ /* 0x000fe20000000800 */
[----:B------:R-:W-:Y:S02]  /*14f0*/  BSSY B0, `(.L_x_3252) ;  /* 0x0000029000007945 */ /* 0x000fe40003800000 */
[----:B------:R-:W-:Y:S02]  /*1500*/  LOP3.LUT R8, R0, 0x3, RZ, 0xc0, !PT ;  /* 0x0000000300087812 */ /* 0x000fe400078ec0ff */
[----:B------:R-:W-:Y:S02]  /*1510*/  MOV R0, UR4 ;  /* 0x0000000400007c02 */ /* 0x000fe40008000f00 */
        /* <DEDUP_REMOVED lines=20> */
.L_x_3257:
[----:B------:R-:W-:Y:S05]  /*1660*/  BSYNC B2 ;  /* 0x0000000000027941 */ /* 0x000fea0003800000 */
.L_x_3256:
        /* <DEDUP_REMOVED lines=10> */
.L_x_3255:
[----:B------:R-:W-:Y:S05]  /*1710*/  BSYNC B1 ;  /* 0x0000000000017941 */ /* 0x000fea0003800000 */
.L_x_3254:
[----:B------:R-:W0:Y:S01]  /*1720*/  LDC R7, c[0x0][0x224] ;  /* 0x00008900ff077b82 */ /* 0x000e220000000800 */
[----:B------:R-:W-:-:S04]  /*1730*/  IADD3 R3, P0, -R8, 0x4, RZ ;  /* 0x0000000408037810 */ /* 0x000fc80007f1e1ff */
[----:B------:R-:W-:Y:S01]  /*1740*/  LEA R22, P1, R3, R22, 0x3 ;  /* 0x0000001603167211 */ /* 0x000fe200078218ff */
[----:B------:R-:W-:-:S05]  /*1750*/  IMAD.X R6, RZ, RZ, -0x1, P0 ;  /* 0xffffffffff067424 */ /* 0x000fca00000e06ff */
[----:B------:R-:W-:Y:S02]  /*1760*/  LEA.HI.X R23, R3, R23, R6, 0x3, P1 ;  /* 0x0000001703177211 */ /* 0x000fe400008f1c06 */
[----:B0-----:R-:W-:-:S07]  /*1770*/  IADD3 R0, R8, -0x4, R7 ;  /* 0xfffffffc08007810 */ /* 0x001fce0007ffe007 */
.L_x_3253:
[----:B------:R-:W-:Y:S05]  /*1780*/  BSYNC B0 ;  /* 0x0000000000007941 */ /* 0x000fea0003800000 */
.L_x_3252:
        /* <DEDUP_REMOVED lines=8> */
[----:B------:R-:W1:Y:S01]  /*1810*/  LDC R28, c[0x0][0x240] ;  /* 0x00009000ff1c7b82 */ /* 0x000e620000000800 */
[----:B------:R-:W-:Y:S01]  /*1820*/  MOV R20, R4 ;  /* 0x0000000400147202 */ /* 0x000fe20000000f00 */
[----:B0-----:R-:W-:Y:S01]  /*1830*/  IMAD R6, R17, R6, RZ ;  /* 0x0000000611067224 */ /* 0x001fe200078e02ff */
[----:B------:R-:W-:-:S03]  /*1840*/  ISETP.NE.AND P1, PT, R7, RZ, PT ;  /* 0x000000ff0700720c */ /* 0x000fc60003f25270 */
[----:B------:R-:W-:-:S04]  /*1850*/  IMAD R3, R2, R7, R6 ;  /* 0x0000000702037224 */ /* 0x000fc800078e0206 */
[----:B-1----:R-:W-:-:S05]  /*1860*/  IMAD R6, R16, R28, R3 ;  /* 0x0000001c10067224 */ /* 0x002fca00078e0203 */
[----:B------:R-:W-:-:S04]  /*1870*/  LEA R3, R6, 0x3, 0x2 ;  /* 0x0000000306037811 */ /* 0x000fc800078e10ff */
[----:B------:R-:W-:-:S13]  /*1880*/  ISETP.GE.U32.AND P0, PT, R3, R0, PT ;  /* 0x000000000300720c */ /* 0x000fda0003f06070 */
[----:B------:R-:W-:Y:S05]  /*1890*/  @P0 BRA `(.L_x_3259) ;  /* 0x0000000000440947 */ /* 0x000fea0003800000 */
[----:B------:R-:W-:Y:S01]  /*18a0*/  MOV R3, R6 ;  /* 0x0000000600037202 */ /* 0x000fe20000000f00 */
[--C-:B------:R-:W-:Y:S01]  /*18b0*/  IMAD.MOV.U32 R14, RZ, RZ, R4.reuse ;  /* 0x000000ffff0e7224 */ /* 0x100fe200078e0004 */
[-C--:B------:R-:W-:Y:S01]  /*18c0*/  MOV R15, R5.reuse ;  /* 0x00000005000f7202 */ /* 0x080fe20000000f00 */
[----:B------:R-:W-:Y:S01]  /*18d0*/  IMAD.MOV.U32 R20, RZ, RZ, R4 ;  /* 0x000000ffff147224 */ /* 0x000fe200078e0004 */
[----:B------:R-:W-:-:S07]  /*18e0*/  MOV R21, R5 ;  /* 0x0000000500157202 */ /* 0x000fce0000000f00 */
.L_x_3260:
        /* <DEDUP_REMOVED lines=12> */
.L_x_3259:
[----:B------:R-:W-:Y:S05]  /*19b0*/  BSYNC B0 ;  /* 0x0000000000007941 */ /* 0x000fea0003800000 */
.L_x_3258:
[----:B------:R-:W-:Y:S01]  /*19c0*/  BSSY B0, `(.L_x_3261) ;  /* 0x0000008000007945 */ /* 0x000fe20003800000 */
[----:B------:R-:W-:-:S03]  /*19d0*/  PRMT R3, RZ, 0x7610, R3 ;  /* 0x00007610ff037816 */ /* 0x000fc60000000003 */
[----:B------:R-:W-:Y:S05]  /*19e0*/  @P1 BRA P2, `(.L_x_3262) ;  /* 0x0000000000141947 */ /* 0x000fea0001000000 */
[----:B------:R-:W-:Y:S02]  /*19f0*/  ISETP.NE.AND P0, PT, R28, RZ, PT ;  /* 0x000000ff1c00720c */ /* 0x000fe40003f05270 */
[----:B------:R-:W-:-:S11]  /*1a00*/  MOV R3, 0x1 ;  /* 0x0000000100037802 */ /* 0x000fd60000000f00 */
[----:B------:R-:W-:-:S04]  /*1a10*/  @P0 ISETP.NE.AND P1, PT, R16, RZ, PT ;  /* 0x000000ff1000020c */ /* 0x000fc80003f25270 */
[----:B------:R-:W-:-:S04]  /*1a20*/  @P0 SEL R4, RZ, 0x1, P1 ;  /* 0x00000001ff040807 */ /* 0x000fc80000800000 */
[----:B------:R-:W-:-:S07]  /*1a30*/  @P0 PRMT R3, R4, 0x7610, R3 ;  /* 0x0000761004030816 */ /* 0x000fce0000000003 */
.L_x_3262:
[----:B------:R-:W-:Y:S05]  /*1a40*/  BSYNC B0 ;  /* 0x0000000000007941 */ /* 0x000fea0003800000 */
.L_x_3261:
        /* <DEDUP_REMOVED lines=9> */
[----:B------:R-:W2:Y:S02]  /*1ae0*/  LDG.E.64 R22, desc[UR60][R22.64] ;  /* 0x0000003c16167981 */ /* 0x000ea4000c1e1b00 */
[----:B--2---:R-:W-:-:S11]  /*1af0*/  DMUL R12, R12, R22 ;  /* 0x000000160c0c7228 */ /* 0x004fd60000000000 */
.L_x_3264:
[----:B------:R-:W-:Y:S05]  /*1b00*/  BSYNC B0 ;  /* 0x0000000000007941 */ /* 0x000fea0003800000 */
.L_x_3263:
[----:B------:R-:W-:Y:S01]  /*1b10*/  DMUL R12, R20, R12 ;  /* 0x0000000c140c7228 */ /* 0x000fe20000000000 */
[----:B------:R-:W-:-:S07]  /*1b20*/  CS2R R26, SRZ ;  /* 0x00000000001a7805 */ /* 0x000fce000001ff00 */
[----:B------:R-:W-:-:S08]  /*1b30*/  DMUL R12, R12, R14 ;  /* 0x0000000e0c0c7228 */ /* 0x000fd00000000000 */
[----:B------:R-:W-:Y:S01]  /*1b40*/  DMUL R24, R12, R24 ;  /* 0x000000180c187228 */ /* 0x000fe20000000000 */
[----:B------:R-:W-:Y:S10]  /*1b50*/  BRA `(.L_x_3249) ;  /* 0x0000009800507947 */ /* 0x000ff40003800000 */
.L_x_3250:
        /* <DEDUP_REMOVED lines=9> */
[----:B------:R-:W-:-:S05]  /*1bf0*/  MOV R0, UR4 ;  /* 0x0000000400007c02 */ /* 0x000fca0008000f00 */
[----:B------:R-:W-:Y:S02]  /*1c00*/  IMAD R5, R0, 0x3, R3 ;  /* 0x0000000300057824 */ /* 0x000fe400078e0203 */
[----:B0-----:R-:W-:Y:S01]  /*1c10*/  IMAD.MOV.U32 R42, RZ, RZ, R20 ;  /* 0x000000ffff2a7224 */ /* 0x001fe200078e0014 */
[----:B------:R-:W-:Y:S01]  /*1c20*/  MOV R43, R21 ;  /* 0x00000015002b7202 */ /* 0x000fe20000000f00 */
        /* <DEDUP_REMOVED lines=31> */
.L_x_3273:
        /* <DEDUP_REMOVED lines=287> */
.L_x_3269:
        /* <DEDUP_REMOVED lines=242> */
.L_x_3270:
[----:B------:R-:W-:-:S04]  /*3f30*/  LOP3.LUT R9, R4, 0xfffffff0, RZ, 0xc0, !PT ;  /* 0xfffffff004097812 */ /* 0x000fc800078ec0ff */
[----:B------:R-:W-:-:S04]  /*3f40*/  IADD3 R8, P1, R22, R9, RZ ;  /* 0x0000000916087210 */ /* 0x000fc80007f3e0ff */
[----:B------:R-:W-:-:S06]  /*3f50*/  IADD3.X R9, RZ, R23, RZ, P1, !PT ;  /* 0x00000017ff097210 */ /* 0x000fcc0000ffe4ff */
[----:B------:R-:W5:Y:S01]  /*3f60*/  LDG.E.128 R8, desc[UR60][R8.64] ;  /* 0x0000003c08087981 */ /* 0x000f62000c1e1d00 */
[----:B------:R-:W-:Y:S01]  /*3f70*/  IMAD.IADD R25, R3, 0x1, R0 ;  /* 0x0000000103197824 */ /* 0x000fe200078e0200 */
[----:B------:R-:W-:Y:S01]  /*3f80*/  MOV R3, RZ ;  /* 0x000000ff00037202 */ /* 0x000fe20000000f00 */
[----:B------:R-:W-:Y:S01]  /*3f90*/  IMAD.MOV.U32 R4, RZ, RZ, RZ ;  /* 0x000000ffff047224 */ /* 0x000fe200078e00ff */
        /* <DEDUP_REMOVED lines=234> */
.L_x_3271:
[----:B------:R-:W-:-:S04]  /*4e40*/  LOP3.LUT R5, R4, 0xfffffff0, RZ, 0xc0, !PT ;  /* 0xfffffff004057812 */ /* 0x000fc800078ec0ff */
[----:B------:R-:W-:-:S04]  /*4e50*/  IADD3 R4, P1, R22, R5, RZ ;  /* 0x0000000516047210 */ /* 0x000fc80007f3e0ff */
[----:B------:R-:W-:-:S06]  /*4e60*/  IADD3.X R5, RZ, R23, RZ, P1, !PT ;  /* 0x00000017ff057210 */ /* 0x000fcc0000ffe4ff */
[----:B------:R-:W5:Y:S01]  /*4e70*/  LDG.E.128 R4, desc[UR60][R4.64] ;  /* 0x0000003c04047981 */ /* 0x000f62000c1e1d00 */
[----:B------:R-:W-:Y:S01]  /*4e80*/  IMAD.IADD R37, R25, 0x1, R0 ;  /* 0x0000000119257824 */ /* 0x000fe200078e0200 */
        /* <DEDUP_REMOVED lines=233> */
.L_x_3272:
[----:B------:R-:W-:Y:S01]  /*5d20*/  LOP3.LUT R3, R3, 0xfffffff0, RZ, 0xc0, !PT ;  /* 0xfffffff003037812 */ /* 0x000fe200078ec0ff */
[----:B------:R-:W-:-:S03]  /*5d30*/  ULDC UR4, c[0x0][0x224] ;  /* 0x0000890000047ab9 */ /* 0x000fc60000000800 */
[----:B------:R-:W-:-:S05]  /*5d40*/  IADD3 R24, P1, R22, R3, RZ ;  /* 0x0000000316187210 */ /* 0x000fca0007f3e0ff */
[----:B------:R-:W-:-:S06]  /*5d50*/  IMAD.X R25, RZ, RZ, R23, P1 ;  /* 0x000000ffff197224 */ /* 0x000fcc00008e0617 */
[----:B------:R-:W2:Y:S01]  /*5d60*/  LDG.E.128 R24, desc[UR60][R24.64] ;  /* 0x0000003c18187981 */ /* 0x000ea2000c1e1d00 */
[----:B------:R-:W-:Y:S01]  /*5d70*/  IADD3 R3, R37, R0, RZ ;  /* 0x0000000025037210 */ /* 0x000fe20007ffe0ff */
[----:B------:R-:W-:Y:S01]  /*5d80*/  IMAD.U32 R36, RZ, RZ, UR4 ;  /* 0x00000004ff247e24 */ /* 0x000fe2000f8e00ff */
[----:B-----5:R-:W-:Y:S02]  /*5d90*/  DMUL R28, R12, R28 ;  /* 0x0000001c0c1c7228 */ /* 0x020fe40000000000 */
[----:B------:R-:W-:Y:S01]  /*5da0*/  DMUL R30, R14, R30 ;  /* 0x0000001e0e1e7228 */ /* 0x000fe20000000000 */
[----:B------:R-:W-:Y:S01]  /*5db0*/  IMAD R37, R0, 0x3, R3 ;  /* 0x0000000300257824 */ /* 0x000fe200078e0203 */
[----:B------:R-:W-:Y:S02]  /*5dc0*/  DMUL R32, R8, R32 ;  /* 0x0000002008207228 */ /* 0x000fe40000000000 */
[----:B------:R-:W-:Y:S02]  /*5dd0*/  DMUL R34, R10, R34 ;  /* 0x000000220a227228 */ /* 0x000fe40000000000 */
[----:B------:R-:W-:Y:S01]  /*5de0*/  ISETP.GE.U32.AND P1, PT, R37, R36, PT ;  /* 0x000000242500720c */ /* 0x000fe20003f26070 */
[----:B------:R-:W-:-:S02]  /*5df0*/  DMUL R38, R4, R38 ;  /* 0x0000002604267228 */ /* 0x000fc40000000000 */
[----:B------:R-:W-:Y:S02]  /*5e00*/  DMUL R40, R6, R40 ;  /* 0x0000002806287228 */ /* 0x000fe40000000000 */
[----:B--2---:R-:W-:Y:S02]  /*5e10*/  DMUL R20, R24, R20 ;  /* 0x0000001418147228 */ /* 0x004fe40000000000 */
[----:B------:R-:W-:-:S06]  /*5e20*/  DMUL R42, R26, R42 ;  /* 0x0000002a1a2a7228 */ /* 0x000fcc0000000000 */
[----:B------:R-:W-:Y:S05]  /*5e30*/  @!P1 BRA `(.L_x_3273) ;  /* 0xffffffbc00f89947 */ /* 0x000fea000383ffff */
[----:B------:R-:W-:Y:S05]  /*5e40*/  BSYNC B1 ;  /* 0x0000000000017941 */ /* 0x000fea0003800000 */
.L_x_3268:
[----:B------:R-:W-:Y:S05]  /*5e50*/  BSYNC B0 ;  /* 0x0000000000007941 */ /* 0x000fea0003800000 */
.L_x_3267:
        /* <DEDUP_REMOVED lines=280> */
.L_x_3276:
        /* <DEDUP_REMOVED lines=281> */
.L_x_3277:
        /* <DEDUP_REMOVED lines=281> */
.L_x_3278:
        /* <DEDUP_REMOVED lines=281> */
.L_x_3279:
[----:B------:R-:W-:-:S04]  /*a490*/  LOP3.LUT R25, R24, 0xfffffff0, RZ, 0xc0, !PT ;  /* 0xfffffff018197812 */ /* 0x000fc800078ec0ff */
[----:B------:R-:W-:-:S04]  /*a4a0*/  IADD3 R24, P1, R22, R25, RZ ;  /* 0x0000001916187210 */ /* 0x000fc80007f3e0ff */
[----:B------:R-:W-:-:S06]  /*a4b0*/  IADD3.X R25, RZ, R23, RZ, P1, !PT ;  /* 0x00000017ff197210 */ /* 0x000fcc0000ffe4ff */
[----:B------:R-:W5:Y:S03]  /*a4c0*/  LDG.E.128 R24, desc[UR60][R24.64] ;  /* 0x0000003c18187981 */ /* 0x000f66000c1e1d00 */
.L_x_3275:
[----:B------:R-:W-:Y:S05]  /*a4d0*/  BSYNC B0 ;  /* 0x0000000000007941 */ /* 0x000fea0003800000 */
.L_x_3274:
[----:B------:R-:W-:Y:S04]  /*a4e0*/  BSSY B0, `(.L_x_3280) ;  /* 0x0000012000007945 */ /* 0x000fe80003800000 */
[----:B------:R-:W-:Y:S05]  /*a4f0*/  @P0 BRA `(.L_x_3281) ;  /* 0x0000000000400947 */ /* 0x000fea0003800000 */
[----:B------:R-:W-:Y:S01]  /*a500*/  IADD3 R3, R3, R0, RZ ;  /* 0x0000000003037210 */ /* 0x000fe20007ffe0ff */
[----:B-----5:R-:W-:Y:S02]  /*a510*/  DMUL R28, R28, R12 ;  /* 0x0000000c1c1c7228 */ /* 0x020fe40000000000 */
[----:B------:R-:W-:Y:S01]  /*a520*/  DMUL R30, R30, R14 ;  /* 0x0000000e1e1e7228 */ /* 0x000fe20000000000 */
[----:B------:R-:W-:-:S13]  /*a530*/  ISETP.GE.U32.AND P0, PT, R3, R36, PT ;  /* 0x000000240300720c */ /* 0x000fda0003f06070 */
[----:B------:R-:W-:Y:S05]  /*a540*/  @P0 BRA `(.L_x_3281) ;  /* 0x00000000002c0947 */ /* 0x000fea0003800000 */
[----:B------:R-:W-:Y:S01]  /*a550*/  IMAD.IADD R3, R3, 0x1, R0 ;  /* 0x0000000103037824 */ /* 0x000fe200078e0200 */
[----:B------:R-:W-:Y:S02]  /*a560*/  DMUL R32, R32, R8 ;  /* 0x0000000820207228 */ /* 0x000fe40000000000 */
[----:B------:R-:W-:Y:S02]  /*a570*/  DMUL R34, R34, R10 ;  /* 0x0000000a22227228 */ /* 0x000fe40000000000 */
[----:B------:R-:W-:-:S13]  /*a580*/  ISETP.GE.U32.AND P0, PT, R3, R36, PT ;  /* 0x000000240300720c */ /* 0x000fda0003f06070 */
[----:B------:R-:W-:Y:S05]  /*a590*/  @P0 BRA `(.L_x_3281) ;  /* 0x0000000000180947 */ /* 0x000fea0003800000 */
[----:B------:R-:W-:Y:S01]  /*a5a0*/  IADD3 R3, R3, R0, RZ ;  /* 0x0000000003037210 */ /* 0x000fe20007ffe0ff */
[----:B------:R-:W-:Y:S02]  /*a5b0*/  DMUL R38, R38, R4 ;  /* 0x0000000426267228 */ /* 0x000fe40000000000 */
[----:B------:R-:W-:Y:S01]  /*a5c0*/  DMUL R40, R40, R6 ;  /* 0x0000000628287228 */ /* 0x000fe20000000000 */
[----:B------:R-:W-:-:S13]  /*a5d0*/  ISETP.GE.U32.AND P0, PT, R3, R36, PT ;  /* 0x000000240300720c */ /* 0x000fda0003f06070 */
[----:B------:R-:W-:Y:S02]  /*a5e0*/  @!P0 DMUL R20, R20, R24 ;  /* 0x0000001814148228 */ /* 0x000fe40000000000 */
[----:B------:R-:W-:-:S11]  /*a5f0*/  @!P0 DMUL R42, R42, R26 ;  /* 0x0000001a2a2a8228 */ /* 0x000fd60000000000 */
.L_x_3281:
[----:B------:R-:W-:Y:S05]  /*a600*/  BSYNC B0 ;  /* 0x0000000000007941 */ /* 0x000fea0003800000 */
.L_x_3280:
[----:B------:R-:W-:Y:S02]  /*a610*/  DMUL R30, R34, R30 ;  /* 0x0000001e221e7228 */ /* 0x000fe40000000000 */
[----:B------:R-:W-:-:S06]  /*a620*/  DMUL R28, R32, R28 ;  /* 0x0000001c201c7228 */ /* 0x000fcc0000000000 */
[----:B------:R-:W-:Y:S02]  /*a630*/  DMUL R30, R30, R40 ;  /* 0x000000281e1e7228 */ /* 0x000fe40000000000 */
[----:B------:R-:W-:-:S06]  /*a640*/  DMUL R28, R28, R38 ;  /* 0x000000261c1c7228 */ /* 0x000fcc0000000000 */
[----:B-----5:R-:W-:Y:S02]  /*a650*/  DMUL R26, R30, R42 ;  /* 0x0000002a1e1a7228 */ /* 0x020fe40000000000 */
[----:B------:R-:W-:Y:S01]  /*a660*/  DMUL R24, R28, R20 ;  /* 0x000000141c187228 */ /* 0x000fe20000000000 */
[----:B------:R-:W-:Y:S10]  /*a670*/  BRA `(.L_x_3249) ;  /* 0x0000000c00887947 */ /* 0x000ff40003800000 */
.L_x_3266:
[----:B------:R-:W-:Y:S01]  /*a680*/  ISETP.GE.U32.AND P0, PT, R5, R36, PT ;  /* 0x000000240500720c */ /* 0x000fe20003f06070 */
[----:B------:R-:W-:Y:S01]  /*a690*/  BSSY B0, `(.L_x_3282) ;  /* 0x000003b000007945 */ /* 0x000fe20003800000 */
[-C--:B------:R-:W-:Y:S01]  /*a6a0*/  MOV R24, R20.reuse ;  /* 0x0000001400187202 */ /* 0x080fe20000000f00 */
[--C-:B------:R-:W-:Y:S01]  /*a6b0*/  IMAD.MOV.U32 R25, RZ, RZ, R21.reuse ;  /* 0x000000ffff197224 */ /* 0x100fe200078e0015 */
[-C--:B------:R-:W-:Y:S01]  /*a6c0*/  MOV R40, R20.reuse ;  /* 0x0000001400287202 */ /* 0x080fe20000000f00 */
[--C-:B------:R-:W-:Y:S01]  /*a6d0*/  IMAD.MOV.U32 R38, RZ, RZ, R20.reuse ;  /* 0x000000ffff267224 */ /* 0x100fe200078e0014 */
[-C--:B------:R-:W-:Y:S01]  /*a6e0*/  MOV R41, R21.reuse ;  /* 0x0000001500297202 */ /* 0x080fe20000000f00 */
[----:B------:R-:W-:Y:S01]  /*a6f0*/  IMAD.MOV.U32 R5, RZ, RZ, R21 ;  /* 0x000000ffff057224 */ /* 0x000fe200078e0015 */
[----:B------:R-:W-:Y:S01]  /*a700*/  MOV R39, R21 ;  /* 0x0000001500277202 */ /* 0x000fe20000000f00 */
[----:B------:R-:W-:Y:S01]  /*a710*/  IMAD.MOV.U32 R26, RZ, RZ, R20 ;  /* 0x000000ffff1a7224 */ /* 0x000fe200078e0014 */
[----:B------:R-:W-:-:S02]  /*a720*/  MOV R4, R20 ;  /* 0x0000001400047202 */ /* 0x000fc40000000f00 */
[----:B------:R-:W-:Y:S02]  /*a730*/  MOV R6, R20 ;  /* 0x0000001400067202 */ /* 0x000fe40000000f00 */
        /* <DEDUP_REMOVED lines=12> */
[-C--:B------:R-:W-:Y:S02]  /*a800*/  MOV R4, R20.reuse ;  /* 0x0000001400047202 */ /* 0x080fe40000000f00 */
[----:B------:R-:W-:-:S02]  /*a810*/  MOV R6, R20 ;  /* 0x0000001400067202 */ /* 0x000fc40000000f00 */
[-C--:B------:R-:W-:Y:S02]  /*a820*/  MOV R7, R21.reuse ;  /* 0x0000001500077202 */ /* 0x080fe40000000f00 */
[----:B------:R-:W-:-:S07]  /*a830*/  MOV R27, R21 ;  /* 0x00000015001b7202 */ /* 0x000fce0000000f00 */
.L_x_3284:
[-C--:B------:R-:W-:Y:S01]  /*a840*/  IADD3 R9, R0, R3.reuse, RZ ;  /* 0x0000000300097210 */ /* 0x080fe20007ffe0ff */
[----:B------:R-:W-:-:S04]  /*a850*/  IMAD R8, R16, R3, RZ ;  /* 0x0000000310087224 */ /* 0x000fc800078e02ff */
[----:B------:R-:W-:Y:S01]  /*a860*/  IMAD.IADD R11, R9, 0x1, R0 ;  /* 0x00000001090b7824 */ /* 0x000fe200078e0200 */
[----:B------:R-:W-:Y:S01]  /*a870*/  SHF.R.U32.HI R29, RZ, 0x1, R8 ;  /* 0x00000001ff1d7819 */ /* 0x000fe20000011608 */
[----:B------:R-:W-:-:S03]  /*a880*/  IMAD R9, R16, R9, RZ ;  /* 0x0000000910097224 */ /* 0x000fc600078e02ff */
        /* <DEDUP_REMOVED lines=17> */
[----:B--2---:R-:W-:Y:S02]  /*a9a0*/  DMUL R26, R28, R26 ;  /* 0x0000001a1c1a7228 */ /* 0x004fe40000000000 */
[----:B------:R-:W-:Y:S02]  /*a9b0*/  DMUL R20, R30, R20 ;  /* 0x000000141e147228 */ /* 0x000fe40000000000 */
[----:B---3--:R-:W-:Y:S02]  /*a9c0*/  DMUL R6, R32, R6 ;  /* 0x0000000620067228 */ /* 0x008fe40000000000 */
[----:B------:R-:W-:Y:S02]  /*a9d0*/  DMUL R4, R34, R4 ;  /* 0x0000000422047228 */ /* 0x000fe40000000000 */
[----:B----4-:R-:W-:Y:S02]  /*a9e0*/  DMUL R38, R8, R38 ;  /* 0x0000002608267228 */ /* 0x010fe40000000000 */
[----:B------:R-:W-:-:S02]  /*a9f0*/  DMUL R40, R10, R40 ;  /* 0x000000280a287228 */ /* 0x000fc40000000000 */
[----:B-----5:R-:W-:Y:S02]  /*aa00*/  DMUL R24, R12, R24 ;  /* 0x000000180c187228 */ /* 0x020fe40000000000 */
[----:B------:R-:W-:Y:S01]  /*aa10*/  DMUL R42, R14, R42 ;  /* 0x0000002a0e2a7228 */ /* 0x000fe20000000000 */
[----:B------:R-:W-:Y:S10]  /*aa20*/  @!P0 BRA `(.L_x_3284) ;  /* 0xfffffffc00848947 */ /* 0x000ff4000383ffff */
[----:B------:R-:W-:Y:S05]  /*aa30*/  BSYNC B1 ;  /* 0x0000000000017941 */ /* 0x000fea0003800000 */
.L_x_3283:
[----:B------:R-:W-:Y:S05]  /*aa40*/  BSYNC B0 ;  /* 0x0000000000007941 */ /* 0x000fea0003800000 */
.L_x_3282:
        /* <DEDUP_REMOVED lines=27> */
.L_x_3286:
[----:B------:R-:W-:Y:S05]  /*ac00*/  BSYNC B0 ;  /* 0x0000000000007941 */ /* 0x000fea0003800000 */
.L_x_3285:
[----:B------:R-:W-:Y:S04]  /*ac10*/  BSSY B0, `(.L_x_3287) ;  /* 0x0000012000007945 */ /* 0x000fe80003800000 */
[----:B------:R-:W-:Y:S05]  /*ac20*/  @P1 BRA `(.L_x_3288) ;  /* 0x0000000000401947 */ /* 0x000fea0003800000 */
[----:B------:R-:W-:Y:S01]  /*ac30*/  IMAD.IADD R3, R3, 0x1, R0 ;  /* 0x0000000103037824 */ /* 0x000fe200078e0200 */
[----:B-----5:R-:W-:Y:S02]  /*ac40*/  DMUL R26, R26, R28 ;  /* 0x0000001c1a1a7228 */ /* 0x020fe40000000000 */
[----:B------:R-:W-:Y:S02]  /*ac50*/  DMUL R20, R20, R30 ;  /* 0x0000001e14147228 */ /* 0x000fe40000000000 */
[----:B------:R-:W-:-:S13]  /*ac60*/  ISETP.GE.U32.AND P0, PT, R3, R36, PT ;  /* 0x000000240300720c */ /* 0x000fda0003f06070 */
[----:B------:R-:W-:Y:S05]  /*ac70*/  @P0 BRA `(.L_x_3288) ;  /* 0x00000000002c0947 */ /* 0x000fea0003800000 */
[----:B------:R-:W-:Y:S01]  /*ac80*/  IADD3 R3, R3, R0, RZ ;  /* 0x0000000003037210 */ /* 0x000fe20007ffe0ff */
[----:B------:R-:W-:Y:S02]  /*ac90*/  DMUL R6, R6, R32 ;  /* 0x0000002006067228 */ /* 0x000fe40000000000 */
[----:B------:R-:W-:Y:S01]  /*aca0*/  DMUL R4, R4, R34 ;  /* 0x0000002204047228 */ /* 0x000fe20000000000 */
        /* <DEDUP_REMOVED lines=8> */
.L_x_3288:
[----:B------:R-:W-:Y:S05]  /*ad30*/  BSYNC B0 ;  /* 0x0000000000007941 */ /* 0x000fea0003800000 */
.L_x_3287:
[----:B------:R-:W-:Y:S02]  /*ad40*/  DMUL R4, R20, R4 ;  /* 0x0000000414047228 */ /* 0x000fe40000000000 */
[----:B------:R-:W-:-:S06]  /*ad50*/  DMUL R6, R26, R6 ;  /* 0x000000061a067228 */ /* 0x000fcc0000000000 */
[----:B------:R-:W-:Y:S02]  /*ad60*/  DMUL R4, R4, R40 ;  /* 0x0000002804047228 */ /* 0x000fe40000000000 */
[----:B------:R-:W-:-:S06]  /*ad70*/  DMUL R6, R6, R38 ;  /* 0x0000002606067228 */ /* 0x000fcc0000000000 */
[----:B------:R-:W-:Y:S02]  /*ad80*/  DMUL R26, R4, R42 ;  /* 0x0000002a041a7228 */ /* 0x000fe40000000000 */
[----:B------:R-:W-:Y:S01]  /*ad90*/  DMUL R24, R6, R24 ;  /* 0x0000001806187228 */ /* 0x000fe20000000000 */
[----:B------:R-:W-:Y:S10]  /*ada0*/  BRA `(.L_x_3249) ;  /* 0x0000000400bc7947 */ /* 0x000ff40003800000 */
.L_x_3265:
[----:B------:R-:W0:Y:S01]  /*adb0*/  LDC R0, c[0x0][0x22c] ;  /* 0x00008b00ff007b82 */ /* 0x000e220000000800 */
[----:B------:R-:W-:Y:S07]  /*adc0*/  BSSY B0, `(.L_x_3289) ;  /* 0x000003c000007945 */ /* 0x000fee0003800000 */
[----:B------:R-:W1:Y:S01]  /*add0*/  LDC.64 R4, c[0x0][0x218] ;  /* 0x00008600ff047b82 */ /* 0x000e620000000a00 */
        /* <DEDUP_REMOVED lines=8> */
[----:B------:R-:W-:Y:S01]  /*ae60*/  IMAD.MOV.U32 R7, RZ, RZ, R5 ;  /* 0x000000ffff077224 */ /* 0x000fe200078e0005 */
[-C--:B------:R-:W-:Y:S01]  /*ae70*/  MOV R41, R5.reuse ;  /* 0x0000000500297202 */ /* 0x080fe20000000f00 */
[----:B------:R-:W-:Y:S01]  /*ae80*/  IMAD.MOV.U32 R26, RZ, RZ, R4 ;  /* 0x000000ffff1a7224 */ /* 0x000fe200078e0004 */
[----:B------:R-:W-:-:S02]  /*ae90*/  MOV R39, R5 ;  /* 0x0000000500277202 */ /* 0x000fc40000000f00 */
[-C--:B------:R-:W-:Y:S02]  /*aea0*/  MOV R6, R4.reuse ;  /* 0x0000000400067202 */ /* 0x080fe40000000f00 */
        /* <DEDUP_REMOVED lines=17> */
.L_x_3291:
        /* <DEDUP_REMOVED lines=8> */
[----:B------:R-:W2:Y:S01]  /*b040*/  LDG.E.128 R28, desc[UR60][R28.64] ;  /* 0x0000003c1c1c7981 */ /* 0x000ea2000c1e1d00 */
[----:B------:R-:W-:-:S03]  /*b050*/  SHF.R.U32.HI R13, RZ, 0x1, R37 ;  /* 0x00000001ff0d7819 */ /* 0x000fc60000011625 */
[--C-:B------:R-:W-:Y:S01]  /*b060*/  IMAD.WIDE.U32 R8, R9, 0x10, R22.reuse ;  /* 0x0000001009087825 */ /* 0x100fe200078e0016 */
[----:B------:R-:W3:Y:S03]  /*b070*/  LDG.E.128 R32, desc[UR60][R32.64] ;  /* 0x0000003c20207981 */ /* 0x000ee6000c1e1d00 */
[----:B------:R-:W-:Y:S02]  /*b080*/  IMAD.WIDE.U32 R12, R13, 0x10, R22 ;  /* 0x000000100d0c7825 */ /* 0x000fe400078e0016 */
        /* <DEDUP_REMOVED lines=15> */
.L_x_3290:
[----:B------:R-:W-:Y:S05]  /*b180*/  BSYNC B0 ;  /* 0x0000000000007941 */ /* 0x000fea0003800000 */
.L_x_3289:
[----:B------:R-:W-:Y:S01]  /*b190*/  ISETP.GE.U32.AND P1, PT, R3, R36, PT ;  /* 0x000000240300720c */ /* 0x000fe20003f26070 */
[----:B------:R-:W-:-:S12]  /*b1a0*/  BSSY B0, `(.L_x_3292) ;  /* 0x0000016000007945 */ /* 0x000fd80003800000 */
[----:B------:R-:W-:Y:S05]  /*b1b0*/  @P1 BRA `(.L_x_3293) ;  /* 0x0000000000501947 */ /* 0x000fea0003800000 */
[----:B------:R-:W-:-:S05]  /*b1c0*/  SHF.R.U32.HI R29, RZ, 0x1, R3 ;  /* 0x00000001ff1d7819 */ /* 0x000fca0000011603 */
[----:B------:R-:W-:-:S06]  /*b1d0*/  IMAD.WIDE.U32 R28, R29, 0x10, R22 ;  /* 0x000000101d1c7825 */ /* 0x000fcc00078e0016 */
[----:B------:R-:W5:Y:S01]  /*b1e0*/  LDG.E.128 R28, desc[UR60][R28.64] ;  /* 0x0000003c1c1c7981 */ /* 0x000f62000c1e1d00 */
[----:B------:R-:W-:-:S05]  /*b1f0*/  IMAD.IADD R37, R3, 0x1, R0 ;  /* 0x0000000103257824 */ /* 0x000fca00078e0200 */
        /* <DEDUP_REMOVED lines=16> */
.L_x_3293:
[----:B------:R-:W-:Y:S05]  /*b300*/  BSYNC B0 ;  /* 0x0000000000007941 */ /* 0x000fea0003800000 */
.L_x_3292:
        /* <DEDUP_REMOVED lines=18> */
.L_x_3295:
[----:B------:R-:W-:Y:S05]  /*b430*/  BSYNC B0 ;  /* 0x0000000000007941 */ /* 0x000fea0003800000 */
.L_x_3294:
[----:B------:R-:W-:Y:S02]  /*b440*/  DMUL R4, R20, R4 ;  /* 0x0000000414047228 */ /* 0x000fe40000000000 */
[----:B------:R-:W-:-:S06]  /*b450*/  DMUL R6, R26, R6 ;  /* 0x000000061a067228 */ /* 0x000fcc0000000000 */
[----:B------:R-:W-:Y:S02]  /*b460*/  DMUL R4, R4, R40 ;  /* 0x0000002804047228 */ /* 0x000fe40000000000 */
[----:B------:R-:W-:-:S06]  /*b470*/  DMUL R6, R6, R38 ;  /* 0x0000002606067228 */ /* 0x000fcc0000000000 */
[----:B------:R-:W-:Y:S02]  /*b480*/  DMUL R26, R4, R42 ;  /* 0x0000002a041a7228 */ /* 0x000fe40000000000 */
[----:B------:R-:W-:-:S11]  /*b490*/  DMUL R24, R6, R24 ;  /* 0x0000001806187228 */ /* 0x000fd60000000000 */
.L_x_3249:
[----:B------:R-:W-:Y:S05]  /*b4a0*/  BSYNC B6 ;  /* 0x0000000000067941 */ /* 0x000fea0003800000 */
.L_x_3248:
[----:B------:R-:W-:Y:S02]  /*b4b0*/  ULDC UR4, c[0x0][0x23c] ;  /* 0x00008f0000047ab9 */ /* 0x000fe40000000800 */
[----:B------:R-:W-:-:S13]  /*b4c0*/  ISETP.NE.AND P0, PT, RZ, UR4, PT ;  /* 0x00000004ff007c0c */ /* 0x000fda000bf05270 */
[----:B------:R-:W-:Y:S05]  /*b4d0*/  @!P0 BRA `(.L_x_3296) ;  /* 0x0000000000688947 */ /* 0x000fea0003800000 */
[----:B------:R-:W1:Y:S01]  /*b4e0*/  S2R R4, SR_CgaCtaId ;  /* 0x0000000000047919 */ /* 0x000e620000008800 */
[----:B-----5:R-:W2:Y:S01]  /*b4f0*/  LDC R8, c[0x0][RZ] ;  /* 0x00000000ff087b82 */ /* 0x020ea20000000800 */
[----:B------:R-:W-:-:S05]  /*b500*/  MOV R0, 0x400 ;  /* 0x0000040000007802 */ /* 0x000fca0000000f00 */
[----:B------:R-:W-:Y:S02]  /*b510*/  VIADD R3, R0, 0x10 ;  /* 0x0000001000037836 */ /* 0x000fe40000000000 */
[----:B------:R-:W3:Y:S01]  /*b520*/  LDC R10, c[0x0][0x4] ;  /* 0x00000100ff0a7b82 */ /* 0x000ee20000000800 */
[----:B--2---:R-:W-:Y:S02]  /*b530*/  IMAD R0, R2, R8, R17 ;  /* 0x0000000802007224 */ /* 0x004fe400078e0211 */
[----:B-1----:R-:W-:-:S04]  /*b540*/  LEA R3, R4, R3, 0x18 ;  /* 0x0000000304037211 */ /* 0x002fc800078ec0ff */
[----:B------:R-:W-:Y:S02]  /*b550*/  LEA R9, R0, R3, 0x4 ;  /* 0x0000000300097211 */ /* 0x000fe400078e20ff */
[----:B---3--:R-:W-:-:S03]  /*b560*/  SHF.R.U32.HI R0, RZ, 0x1, R10 ;  /* 0x00000001ff007819 */ /* 0x008fc6000001160a */
[----:B------:R1:W-:Y:S01]  /*b570*/  STS.128 [R9], R24 ;  /* 0x0000001809007388 */ /* 0x0003e20000000c00 */
[----:B------:R-:W-:-:S13]  /*b580*/  ISETP.NE.AND P0, PT, R0, RZ, PT ;  /* 0x000000ff0000720c */ /* 0x000fda0003f05270 */
[----:B------:R-:W-:Y:S05]  /*b590*/  @!P0 BRA `(.L_x_3296) ;  /* 0x0000000000388947 */ /* 0x000fea0003800000 */
.L_x_3297:
[----:B------:R-:W-:Y:S01]  /*b5a0*/  IADD3 R5, R2, R0, RZ ;  /* 0x0000000002057210 */ /* 0x000fe20007ffe0ff */
[----:B------:R-:W-:Y:S05]  /*b5b0*/  WARPSYNC.ALL ;  /* 0x0000000000007948 */ /* 0x000fea0003800000 */
[----:B------:R-:W-:Y:S01]  /*b5c0*/  BAR.SYNC.DEFER_BLOCKING 0x0 ;  /* 0x0000000000007b1d */ /* 0x000fe20000010000 */
[----:B------:R-:W-:-:S04]  /*b5d0*/  ISETP.GE.U32.AND P0, PT, R5, R10, PT ;  /* 0x0000000a0500720c */ /* 0x000fc80003f06070 */
[----:B------:R-:W-:-:S13]  /*b5e0*/  ISETP.GE.U32.OR P0, PT, R2, R0, P0 ;  /* 0x000000000200720c */ /* 0x000fda0000706470 */
[----:B------:R-:W-:-:S04]  /*b5f0*/  @!P0 IMAD R4, R5, R8, R17 ;  /* 0x0000000805048224 */ /* 0x000fc800078e0211 */
[----:B------:R-:W-:-:S06]  /*b600*/  @!P0 IMAD R4, R4, 0x10, R3 ;  /* 0x0000001004048824 */ /* 0x000fcc00078e0203 */
[----:B------:R-:W1:Y:S02]  /*b610*/  @!P0 LDS.128 R4, [R4] ;  /* 0x0000000004048984 */ /* 0x000e640000000c00 */
[----:B-12---:R-:W-:Y:S02]  /*b620*/  @!P0 DMUL R24, R24, R4 ;  /* 0x0000000418188228 */ /* 0x006fe40000000000 */
[----:B------:R-:W-:-:S07]  /*b630*/  @!P0 DMUL R26, R26, R6 ;  /* 0x000000061a1a8228 */ /* 0x000fce0000000000 */
[----:B------:R2:W-:Y:S01]  /*b640*/  @!P0 STS.128 [R9], R24 ;  /* 0x0000001809008388 */ /* 0x0005e20000000c00 */
[----:B------:R-:W-:Y:S02]  /*b650*/  ISETP.GT.AND P0, PT, R0, 0x1, PT ;  /* 0x000000010000780c */ /* 0x000fe40003f04270 */
[----:B------:R-:W-:-:S11]  /*b660*/  SHF.R.S32.HI R0, RZ, 0x1, R0 ;  /* 0x00000001ff007819 */ /* 0x000fd60000011400 */
[----:B------:R-:W-:Y:S05]  /*b670*/  @P0 BRA `(.L_x_3297) ;  /* 0xfffffffc00c80947 */ /* 0x000fea000383ffff */
.L_x_3296:
[----:B------:R-:W-:Y:S02]  /*b680*/  ULDC UR4, c[0x0][0x238] ;  /* 0x00008e0000047ab9 */ /* 0x000fe40000000800 */
[----:B------:R-:W-:-:S13]  /*b690*/  ISETP.NE.AND P0, PT, RZ, UR4, PT ;  /* 0x00000004ff007c0c */ /* 0x000fda000bf05270 */
[----:B------:R-:W-:Y:S05]  /*b6a0*/  @!P0 BRA `(.L_x_3298) ;  /* 0x0000000000b48947 */ /* 0x000fea0003800000 */
[----:B-12--5:R-:W1:Y:S02]  /*b6b0*/  LDC R9, c[0x0][RZ] ;  /* 0x00000000ff097b82 */ /* 0x026e640000000800 */
[----:B-1----:R-:W-:Y:S02]  /*b6c0*/  ISETP.GT.AND P0, PT, R9, 0x20, PT ;  /* 0x000000200900780c */ /* 0x002fe40003f04270 */
[----:B------:R-:W-:-:S11]  /*b6d0*/  MOV R0, R9 ;  /* 0x0000000900007202 */ /* 0x000fd60000000f00 */
        /* <DEDUP_REMOVED lines=10> */
[----:B------:R-:W-:-:S03]  /*b780*/  HFMA2.MMA R0, -RZ, RZ, 0, 1.9073486328125e-06 ;  /* 0x00000020ff007435 */ /* 0x000fc600000001ff */
[----:B------:R-:W-:-:S13]  /*b790*/  ISETP.GE.AND P0, PT, R4, 0x20, PT ;  /* 0x000000200400780c */ /* 0x000fda0003f06270 */
[----:B-1----:R-:W-:Y:S05]  /*b7a0*/  @!P0 BRA `(.L_x_3299) ;  /* 0x00000000003c8947 */ /* 0x002fea0003800000 */
[----:B------:R-:W-:-:S07]  /*b7b0*/  IMAD.MOV.U32 R0, RZ, RZ, R4 ;  /* 0x000000ffff007224 */ /* 0x000fce00078e0004 */
.L_x_3300:
[----:B------:R-:W-:Y:S01]  /*b7c0*/  IADD3 R4, R17, R0, RZ ;  /* 0x0000000011047210 */ /* 0x000fe20007ffe0ff */
[----:B------:R-:W-:Y:S05]  /*b7d0*/  WARPSYNC.ALL ;  /* 0x0000000000007948 */ /* 0x000fea0003800000 */
[----:B------:R-:W-:Y:S01]  /*b7e0*/  BAR.SYNC.DEFER_BLOCKING 0x0 ;  /* 0x0000000000007b1d */ /* 0x000fe20000010000 */
[----:B------:R-:W-:-:S04]  /*b7f0*/  ISETP.GE.U32.AND P0, PT, R4, R9, PT ;  /* 0x000000090400720c */ /* 0x000fc80003f06070 */
[----:B------:R-:W-:-:S13]  /*b800*/  ISETP.GE.U32.OR P0, PT, R17, R0, P0 ;  /* 0x000000001100720c */ /* 0x000fda0000706470 */
[----:B------:R-:W-:Y:S02]  /*b810*/  @!P0 LEA R4, R0, R3, 0x4 ;  /* 0x0000000300048211 */ /* 0x000fe400078e20ff */
[----:B------:R-:W-:-:S04]  /*b820*/  SHF.R.S32.HI R0, RZ, 0x1, R0 ;  /* 0x00000001ff007819 */ /* 0x000fc80000011400 */
[----:B-1----:R-:W1:Y:S02]  /*b830*/  @!P0 LDS.128 R4, [R4] ;  /* 0x0000000004048984 */ /* 0x002e640000000c00 */
[----:B-1----:R-:W-:Y:S02]  /*b840*/  @!P0 DMUL R24, R24, R4 ;  /* 0x0000000418188228 */ /* 0x002fe40000000000 */
[----:B------:R-:W-:-:S07]  /*b850*/  @!P0 DMUL R26, R26, R6 ;  /* 0x000000061a1a8228 */ /* 0x000fce0000000000 */
[----:B------:R1:W-:Y:S01]  /*b860*/  @!P0 STS.128 [R3], R24 ;  /* 0x0000001803008388 */ /* 0x0003e20000000c00 */
[----:B------:R-:W-:-:S13]  /*b870*/  ISETP.GE.AND P0, PT, R0, 0x20, PT ;  /* 0x000000200000780c */ /* 0x000fda0003f06270 */
[----:B------:R-:W-:Y:S05]  /*b880*/  @P0 BRA `(.L_x_3300) ;  /* 0xfffffffc00cc0947 */ /* 0x000fea000383ffff */
[----:B------:R-:W-:-:S07]  /*b890*/  IMAD.MOV.U32 R0, RZ, RZ, 0x20 ;  /* 0x00000020ff007424 */ /* 0x000fce00078e00ff */
.L_x_3299:
[----:B------:R-:W-:Y:S01]  /*b8a0*/  ISETP.GE.AND P0, PT, R0, 0x2, PT ;  /* 0x000000020000780c */ /* 0x000fe20003f06270 */
[----:B------:R-:W-:Y:S05]  /*b8b0*/  WARPSYNC.ALL ;  /* 0x0000000000007948 */ /* 0x000fea0003800000 */
[----:B------:R-:W-:Y:S07]  /*b8c0*/  BAR.SYNC.DEFER_BLOCKING 0x0 ;  /* 0x0000000000007b1d */ /* 0x000fee0000010000 */
[----:B------:R-:W-:Y:S05]  /*b8d0*/  @!P0 BRA `(.L_x_3298) ;  /* 0x0000000000288947 */ /* 0x000fea0003800000 */
[----:B-1----:R-:W-:-:S07]  /*b8e0*/  MOV R3, 0x1 ;  /* 0x0000000100037802 */ /* 0x002fce0000000f00 */
.L_x_3301:
[----:B------:R-:W-:Y:S04]  /*b8f0*/  SHFL.DOWN PT, R5, R25, R3, 0x1f ;  /* 0x08001f0319057589 */ /* 0x000fe800000e0000 */
[----:B------:R-:W1:Y:S04]  /*b900*/  SHFL.DOWN PT, R4, R24, R3, 0x1f ;  /* 0x08001f0318047589 */ /* 0x000e6800000e0000 */
[----:B------:R-:W-:Y:S04]  /*b910*/  SHFL.DOWN PT, R7, R27, R3, 0x1f ;  /* 0x08001f031b077589 */ /* 0x000fe800000e0000 */
[----:B------:R2:W3:Y:S02]  /*b920*/  SHFL.DOWN PT, R6, R26, R3, 0x1f ;  /* 0x08001f031a067589 */ /* 0x0004e400000e0000 */
[----:B--2---:R-:W-:-:S04]  /*b930*/  SHF.L.U32 R3, R3, 0x1, RZ ;  /* 0x0000000103037819 */ /* 0x004fc800000006ff */
[----:B------:R-:W-:Y:S01]  /*b940*/  ISETP.GE.AND P0, PT, R3, R0, PT ;  /* 0x000000000300720c */ /* 0x000fe20003f06270 */
[----:B-1----:R-:W-:Y:S02]  /*b950*/  DMUL R24, R4, R24 ;  /* 0x0000001804187228 */ /* 0x002fe40000000000 */
[----:B---3--:R-:W-:-:S10]  /*b960*/  DMUL R26, R6, R26 ;  /* 0x0000001a061a7228 */ /* 0x008fd40000000000 */
[----:B------:R-:W-:Y:S05]  /*b970*/  @!P0 BRA `(.L_x_3301) ;  /* 0xfffffffc00dc8947 */ /* 0x000fea000383ffff */
.L_x_3298:
[----:B-----5:R-:W3:Y:S01]  /*b980*/  LDC R10, c[0x0][0x3f4] ;  /* 0x0000fd00ff0a7b82 */ /* 0x020ee20000000800 */
[----:B------:R-:W-:Y:S01]  /*b990*/  IMAD.MOV.U32 R16, RZ, RZ, RZ ;  /* 0x000000ffff107224 */ /* 0x000fe200078e00ff */
[----:B0-----:R-:W-:Y:S02]  /*b9a0*/  MOV R22, RZ ;  /* 0x000000ff00167202 */ /* 0x001fe40000000f00 */
[----:B---3--:R-:W-:-:S13]  /*b9b0*/  ISETP.NE.AND P1, PT, R10, RZ, PT ;  /* 0x000000ff0a00720c */ /* 0x008fda0003f25270 */
        /* <DEDUP_REMOVED lines=274> */
.L_x_3302:
        /* <DEDUP_REMOVED lines=10> */
[----:B-12---:R-:W-:Y:S01]  /*cb80*/  SHF.R.U32.HI R9, RZ, UR6, R8 ;  /* 0x00000006ff097c19 */ /* 0x006fe20008011608 */
        /* <DEDUP_REMOVED lines=267> */
.L_x_3303:
[----:B------:R-:W-:Y:S01]  /*dc40*/  ULDC.64 UR6, c[0x0][0x608] ;  /* 0x0001820000067ab9 */ /* 0x000fe20000000a00 */
[----:B------:R-:W-:Y:S02]  /*dc50*/  CS2R R4, SRZ ;  /* 0x0000000000047805 */ /* 0x000fe4000001ff00 */
[----:B------:R-:W-:Y:S01]  /*dc60*/  ISETP.NE.U32.AND P0, PT, RZ, UR6, PT ;  /* 0x00000006ff007c0c */ /* 0x000fe2000bf05070 */
[----:B-1----:R-:W-:Y:S01]  /*dc70*/  IMAD.MOV.U32 R3, RZ, RZ, RZ ;  /* 0x000000ffff037224 */ /* 0x002fe200078e00ff */
[----:B------:R-:W-:Y:S02]  /*dc80*/  IADD3 R8, P2, R16, UR4, RZ ;  /* 0x0000000410087c10 */ /* 0x000fe4000ff5e0ff */
[----:B------:R-:W-:Y:S02]  /*dc90*/  ISETP.NE.AND.EX P0, PT, RZ, UR7, PT, P0 ;  /* 0x00000007ff007c0c */ /* 0x000fe4000bf05300 */
[----:B--2---:R-:W-:-:S11]  /*dca0*/  IADD3.X R9, RZ, UR5, RZ, P2, !PT ;  /* 0x00000005ff097c10 */ /* 0x004fd600097fe4ff */
[----:B------:R-:W-:Y:S01]  /*dcb0*/  @P0 IADD3 R4, P3, R22, UR6, RZ ;  /* 0x0000000616040c10 */ /* 0x000fe2000ff7e0ff */
[----:B------:R-:W-:Y:S02]  /*dcc0*/  ULDC UR6, c[0x0][0x240] ;  /* 0x0000900000067ab9 */ /* 0x000fe40000000800 */
[----:B------:R-:W-:Y:S02]  /*dcd0*/  ISETP.NE.AND P4, PT, RZ, UR6, PT ;  /* 0x00000006ff007c0c */ /* 0x000fe4000bf85270 */
[----:B------:R-:W-:-:S04]  /*dce0*/  @P0 IADD3.X R5, RZ, UR7, RZ, P3, !PT ;  /* 0x00000007ff050c10 */ /* 0x000fc80009ffe4ff */
[----:B------:R-:W-:-:S07]  /*dcf0*/  @P0 MOV R3, R5 ;  /* 0x0000000500030202 */ /* 0x000fce0000000f00 */
[----:B------:R-:W-:Y:S05]  /*dd00*/  @!P4 BRA `(.L_x_3304) ;  /* 0x0000003400e0c947 */ /* 0x000fea0003800000 */
[----:B------:R-:W0:Y:S01]  /*dd10*/  S2R R0, SR_CTAID.X ;  /* 0x0000000000007919 */ /* 0x000e220000002500 */
[----:B------:R-:W-:Y:S01]  /*dd20*/  ULDC UR6, c[0x0][0x244] ;  /* 0x0000910000067ab9 */ /* 0x000fe20000000800 */
[----:B------:R-:W-:Y:S01]  /*dd30*/  IMAD.MOV.U32 R16, RZ, RZ, RZ ;  /* 0x000000ffff107224 */ /* 0x000fe200078e00ff */
[----:B------:R-:W-:Y:S01]  /*dd40*/  MOV R18, RZ ;  /* 0x000000ff00127202 */ /* 0x000fe20000000f00 */
[----:B------:R-:W-:Y:S01]  /*dd50*/  IMAD R7, R17, UR6, RZ ;  /* 0x0000000611077c24 */ /* 0x000fe2000f8e02ff */
[----:B------:R-:W-:-:S03]  /*dd60*/  ULDC UR6, c[0x0][0x248] ;  /* 0x0000920000067ab9 */ /* 0x000fc60000000800 */
[----:B------:R-:W-:Y:S01]  /*dd70*/  IMAD R7, R2, UR6, R7 ;  /* 0x0000000602077c24 */ /* 0x000fe2000f8e0207 */
[----:B------:R-:W-:-:S03]  /*dd80*/  ULDC UR6, c[0x0][0x230] ;  /* 0x00008c0000067ab9 */ /* 0x000fc60000000800 */
[----:B0-----:R-:W-:-:S05]  /*dd90*/  IMAD R7, R0, UR6, R7 ;  /* 0x0000000600077c24 */ /* 0x001fca000f8e0207 */
        /* <DEDUP_REMOVED lines=275> */
.L_x_3305:
        /* <DEDUP_REMOVED lines=277> */
.L_x_3306:
        /* <DEDUP_REMOVED lines=16> */
.L_x_3308:
[----:B------:R-:W-:Y:S05]  /*10120*/  BSYNC B0 ;  /* 0x0000000000007941 */ /* 0x000fea0003800000 */
.L_x_3307:
        /* <DEDUP_REMOVED lines=15> */
.L_x_3310:
[----:B------:R-:W-:Y:S05]  /*10220*/  BSYNC B0 ;  /* 0x0000000000007941 */ /* 0x000fea0003800000 */
.L_x_3309:
        /* <DEDUP_REMOVED lines=35> */
.L_x_3312:
[----:B------:R-:W-:Y:S05]  /*10460*/  BSYNC B0 ;  /* 0x0000000000007941 */ /* 0x000fea0003800000 */
.L_x_3311:
        /* <DEDUP_REMOVED lines=24> */
[----:B------:R-:W-:Y:S01]  /*105f0*/  IMAD R10, R2, UR6, R17 ;  /* 0x00000006020a7c24 */ /* 0x000fe2000f8e0211 */
[----:B------:R-:W-:Y:S01]  /*10600*/  MOV R26, UR10 ;  /* 0x0000000a001a7c02 */ /* 0x000fe20008000f00 */
[----:B------:R-:W-:-:S03]  /*10610*/  IMAD.U32 R27, RZ, RZ, UR11 ;  /* 0x0000000bff1b7e24 */ /* 0x000fc6000f8e00ff */
[----:B------:R-:W-:-:S13]  /*10620*/  ISETP.GE.U32.AND P0, PT, R10, UR8, PT ;  /* 0x000000080a007c0c */ /* 0x000fda000bf06070 */
[----:B------:R-:W-:Y:S05]  /*10630*/  @P0 BRA `(.L_x_3315) ;  /* 0x0000000000ac0947 */ /* 0x000fea0003800000 */
[----:B------:R-:W-:Y:S01]  /*10640*/  ULDC UR7, c[0x0][0x10] ;  /* 0x0000040000077ab9 */ /* 0x000fe20000000800 */
[----:B------:R-:W0:Y:S01]  /*10650*/  LDC R22, c[0x0][0x4] ;  /* 0x00000100ff167b82 */ /* 0x000e220000000800 */
[----:B------:R-:W-:Y:S01]  /*10660*/  BSSY B1, `(.L_x_3316) ;  /* 0x0000010000017945 */ /* 0x000fe20003800000 */
[----:B------:R-:W-:Y:S01]  /*10670*/  MOV R19, R10 ;  /* 0x0000000a00137202 */ /* 0x000fe20000000f00 */
[----:B------:R-:W-:Y:S01]  /*10680*/  IMAD.U32 R27, RZ, RZ, UR11 ;  /* 0x0000000bff1b7e24 */ /* 0x000fe2000f8e00ff */
[----:B------:R-:W-:Y:S01]  /*10690*/  MOV R26, UR10 ;  /* 0x0000000a001a7c02 */ /* 0x000fe20008000f00 */
[----:B------:R-:W-:-:S03]  /*106a0*/  IMAD R0, R0, UR7, RZ ;  /* 0x0000000700007c24 */ /* 0x000fc6000f8e02ff */
[----:B------:R-:W1:Y:S01]  /*106b0*/  LDC.64 R20, c[0x0][0x610] ;  /* 0x00018400ff147b82 */ /* 0x000e620000000a00 */
[----:B0-----:R-:W-:-:S07]  /*106c0*/  IMAD R22, R22, UR6, RZ ;  /* 0x0000000616167c24 */ /* 0x001fce000f8e02ff */
.L_x_3317:
[----:B------:R-:W-:-:S05]  /*106d0*/  IADD3 R11, R0, R19, RZ ;  /* 0x00000013000b7210 */ /* 0x000fca0007ffe0ff */
[----:B-1----:R-:W-:-:S05]  /*106e0*/  IMAD.WIDE.U32 R10, R11, 0x10, R20 ;  /* 0x000000100b0a7825 */ /* 0x002fca00078e0014 */
[----:B------:R-:W2:Y:S04]  /*106f0*/  LDG.E.64 R12, desc[UR60][R10.64] ;  /* 0x0000003c0a0c7981 */ /* 0x000ea8000c1e1b00 */
[----:B------:R-:W3:Y:S01]  /*10700*/  LDG.E.64 R14, desc[UR60][R10.64+0x8] ;  /* 0x0000083c0a0e7981 */ /* 0x000ee2000c1e1b00 */
[----:B------:R-:W-:-:S04]  /*10710*/  IADD3 R19, R22, R19, RZ ;  /* 0x0000001316137210 */ /* 0x000fc80007ffe0ff */
[----:B------:R-:W-:Y:S01]  /*10720*/  ISETP.GE.U32.AND P0, PT, R19, UR8, PT ;  /* 0x0000000813007c0c */ /* 0x000fe2000bf06070 */
[----:B--2---:R-:W-:Y:S02]  /*10730*/  DMUL R24, R12, R24 ;  /* 0x000000180c187228 */ /* 0x004fe40000000000 */
[----:B---3--:R-:W-:-:S10]  /*10740*/  DMUL R26, R14, R26 ;  /* 0x0000001a0e1a7228 */ /* 0x008fd40000000000 */
[----:B------:R-:W-:Y:S05]  /*10750*/  @!P0 BRA `(.L_x_3317) ;  /* 0xfffffffc00dc8947 */ /* 0x000fea000383ffff */
[----:B------:R-:W-:Y:S05]  /*10760*/  BSYNC B1 ;  /* 0x0000000000017941 */ /* 0x000fea0003800000 */
.L_x_3316:
[----:B------:R-:W-:Y:S05]  /*10770*/  BRA `(.L_x_3315) ;  /* 0x00000000005c7947 */ /* 0x000fea0003800000 */
.L_x_3314:
[----:B------:R-:W-:Y:S01]  /*10780*/  ULDC UR7, c[0x0][0x234] ;  /* 0x00008d0000077ab9 */ /* 0x000fe20000000800 */
[----:B------:R-:W-:Y:S01]  /*10790*/  IMAD.U32 R26, RZ, RZ, UR10 ;  /* 0x0000000aff1a7e24 */ /* 0x000fe2000f8e00ff */
[----:B------:R-:W-:Y:S02]  /*107a0*/  ISETP.GE.U32.AND P0, PT, R2, UR7, PT ;  /* 0x0000000702007c0c */ /* 0x000fe4000bf06070 */
[----:B------:R-:W-:-:S11]  /*107b0*/  MOV R27, UR11 ;  /* 0x0000000b001b7c02 */ /* 0x000fd60008000f00 */
[----:B------:R-:W-:Y:S05]  /*107c0*/  @P0 BRA `(.L_x_3315) ;  /* 0x0000000000480947 */ /* 0x000fea0003800000 */
[----:B------:R-:W-:Y:S01]  /*107d0*/  ULDC UR6, c[0x0][0x10] ;  /* 0x0000040000067ab9 */ /* 0x000fe20000000800 */
[----:B------:R-:W0:Y:S01]  /*107e0*/  LDC R22, c[0x0][RZ] ;  /* 0x00000000ff167b82 */ /* 0x000e220000000800 */
[----:B------:R-:W-:Y:S01]  /*107f0*/  MOV R19, R2 ;  /* 0x0000000200137202 */ /* 0x000fe20000000f00 */
[----:B------:R-:W-:Y:S01]  /*10800*/  IMAD.U32 R26, RZ, RZ, UR10 ;  /* 0x0000000aff1a7e24 */ /* 0x000fe2000f8e00ff */
[----:B------:R-:W-:Y:S01]  /*10810*/  MOV R27, UR11 ;  /* 0x0000000b001b7c02 */ /* 0x000fe20008000f00 */
[----:B------:R-:W-:-:S04]  /*10820*/  IMAD R0, R0, UR6, RZ ;  /* 0x0000000600007c24 */ /* 0x000fc8000f8e02ff */
[----:B------:R-:W1:Y:S08]  /*10830*/  LDC.64 R20, c[0x0][0x610] ;  /* 0x00018400ff147b82 */ /* 0x000e700000000a00 */
[----:B------:R-:W2:Y:S02]  /*10840*/  LDC R28, c[0x0][0x4] ;  /* 0x00000100ff1c7b82 */ /* 0x000ea40000000800 */
.L_x_3318:
[----:B------:R-:W-:-:S05]  /*10850*/  IADD3 R10, R0, R19, RZ ;  /* 0x00000013000a7210 */ /* 0x000fca0007ffe0ff */
[----:B0-----:R-:W-:-:S04]  /*10860*/  IMAD R11, R10, R22, R17 ;  /* 0x000000160a0b7224 */ /* 0x001fc800078e0211 */
[----:B-1----:R-:W-:-:S05]  /*10870*/  IMAD.WIDE.U32 R10, R11, 0x10, R20 ;  /* 0x000000100b0a7825 */ /* 0x002fca00078e0014 */
[----:B------:R-:W3:Y:S04]  /*10880*/  LDG.E.64 R12, desc[UR60][R10.64] ;  /* 0x0000003c0a0c7981 */ /* 0x000ee8000c1e1b00 */
[----:B------:R-:W4:Y:S01]  /*10890*/  LDG.E.64 R14, desc[UR60][R10.64+0x8] ;  /* 0x0000083c0a0e7981 */ /* 0x000f22000c1e1b00 */
[----:B--2---:R-:W-:-:S05]  /*108a0*/  IMAD.IADD R19, R28, 0x1, R19 ;  /* 0x000000011c137824 */ /* 0x004fca00078e0213 */
[----:B------:R-:W-:Y:S01]  /*108b0*/  ISETP.GE.U32.AND P0, PT, R19, UR7, PT ;  /* 0x0000000713007c0c */ /* 0x000fe2000bf06070 */
[----:B---3--:R-:W-:Y:S02]  /*108c0*/  DMUL R24, R12, R24 ;  /* 0x000000180c187228 */ /* 0x008fe40000000000 */
[----:B----4-:R-:W-:-:S10]  /*108d0*/  DMUL R26, R14, R26 ;  /* 0x0000001a0e1a7228 */ /* 0x010fd40000000000 */
[----:B------:R-:W-:Y:S05]  /*108e0*/  @!P0 BRA `(.L_x_3318) ;  /* 0xfffffffc00d88947 */ /* 0x000fea000383ffff */
.L_x_3315:
[----:B------:R-:W-:Y:S05]  /*108f0*/  BSYNC B0 ;  /* 0x0000000000007941 */ /* 0x000fea0003800000 */
.L_x_3313:
        /* <DEDUP_REMOVED lines=10> */
[----:B------:R0:W-:Y:S02]  /*109a0*/  STS.128 [R11], R24 ;  /* 0x000000180b007388 */ /* 0x0001e40000000c00 */
[----:B------:R-:W-:Y:S05]  /*109b0*/  @!P0 BRA `(.L_x_3319) ;  /* 0x0000000000388947 */ /* 0x000fea0003800000 */
[----:B------:R-:W-:-:S07]  /*109c0*/  MOV R19, UR5 ;  /* 0x0000000500137c02 */ /* 0x000fce0008000f00 */
.L_x_3320:
[----:B------:R-:W-:Y:S01]  /*109d0*/  IADD3 R0, R2, R19, RZ ;  /* 0x0000001302007210 */ /* 0x000fe20007ffe0ff */
[----:B------:R-:W-:Y:S03]  /*109e0*/  BAR.SYNC.DEFER_BLOCKING 0x0 ;  /* 0x0000000000007b1d */ /* 0x000fe60000010000 */
[----:B------:R-:W-:-:S04]  /*109f0*/  ISETP.GE.U32.AND P0, PT, R0, UR6, PT ;  /* 0x0000000600007c0c */ /* 0x000fc8000bf06070 */
[----:B------:R-:W-:-:S13]  /*10a00*/  ISETP.GE.U32.OR P0, PT, R2, R19, P0 ;  /* 0x000000130200720c */ /* 0x000fda0000706470 */
[----:B------:R-:W-:-:S05]  /*10a10*/  @!P0 IMAD R0, R0, R10, R17 ;  /* 0x0000000a00008224 */ /* 0x000fca00078e0211 */
[----:B------:R-:W-:-:S05]  /*10a20*/  @!P0 LEA R0, R0, UR4, 0x4 ;  /* 0x0000000400008c11 */ /* 0x000fca000f8e20ff */
[----:B------:R-:W0:Y:S02]  /*10a30*/  @!P0 LDS.128 R12, [R0] ;  /* 0x00000000000c8984 */ /* 0x000e240000000c00 */
[----:B01----:R-:W-:Y:S02]  /*10a40*/  @!P0 DMUL R24, R24, R12 ;  /* 0x0000000c18188228 */ /* 0x003fe40000000000 */
[----:B------:R-:W-:-:S07]  /*10a50*/  @!P0 DMUL R26, R26, R14 ;  /* 0x0000000e1a1a8228 */ /* 0x000fce0000000000 */
[----:B------:R1:W-:Y:S01]  /*10a60*/  @!P0 STS.128 [R11], R24 ;  /* 0x000000180b008388 */ /* 0x0003e20000000c00 */
[----:B------:R-:W-:Y:S02]  /*10a70*/  ISETP.GT.AND P0, PT, R19, 0x1, PT ;  /* 0x000000011300780c */ /* 0x000fe40003f04270 */
[----:B------:R-:W-:-:S11]  /*10a80*/  SHF.R.S32.HI R19, RZ, 0x1, R19 ;  /* 0x00000001ff137819 */ /* 0x000fd60000011413 */
[----:B------:R-:W-:Y:S05]  /*10a90*/  @P0 BRA `(.L_x_3320) ;  /* 0xfffffffc00cc0947 */ /* 0x000fea000383ffff */
.L_x_3319:
[----:B------:R-:W-:Y:S05]  /*10aa0*/  @!P2 BRA `(.L_x_3321) ;  /* 0x00000000008ca947 */ /* 0x000fea0003800000 */
[----:B------:R-:W-:Y:S01]  /*10ab0*/  ISETP.GT.AND P0, PT, R10, 0x20, PT ;  /* 0x000000200a00780c */ /* 0x000fe20003f04270 */
[----:B------:R-:W-:-:S12]  /*10ac0*/  IMAD.MOV.U32 R0, RZ, RZ, R10 ;  /* 0x000000ffff007224 */ /* 0x000fd800078e000a */
[----:B------:R-:W-:Y:S05]  /*10ad0*/  @!P0 BRA `(.L_x_3322) ;  /* 0x00000000004c8947 */ /* 0x000fea0003800000 */
[----:B------:R-:W-:Y:S01]  /*10ae0*/  LEA.HI R0, R10, R10, RZ, 0x1 ;  /* 0x0000000a0a007211 */ /* 0x000fe200078f08ff */
[----:B------:R2:W-:Y:S03]  /*10af0*/  STS.128 [R11], R24 ;  /* 0x000000180b007388 */ /* 0x0005e60000000c00 */
[----:B------:R-:W-:Y:S02]  /*10b00*/  SHF.R.S32.HI R2, RZ, 0x1, R0 ;  /* 0x00000001ff027819 */ /* 0x000fe40000011400 */
[----:B------:R-:W-:Y:S02]  /*10b10*/  MOV R0, 0x20 ;  /* 0x0000002000007802 */ /* 0x000fe40000000f00 */
[----:B------:R-:W-:-:S13]  /*10b20*/  ISETP.GE.AND P0, PT, R2, 0x20, PT ;  /* 0x000000200200780c */ /* 0x000fda0003f06270 */
[----:B--2---:R-:W-:Y:S05]  /*10b30*/  @!P0 BRA `(.L_x_3322) ;  /* 0x0000000000348947 */ /* 0x004fea0003800000 */
.L_x_3323:
[----:B------:R-:W-:Y:S01]  /*10b40*/  IADD3 R0, R17, R2, RZ ;  /* 0x0000000211007210 */ /* 0x000fe20007ffe0ff */
[----:B------:R-:W-:Y:S03]  /*10b50*/  BAR.SYNC.DEFER_BLOCKING 0x0 ;  /* 0x0000000000007b1d */ /* 0x000fe60000010000 */
[----:B------:R-:W-:-:S04]  /*10b60*/  ISETP.GE.U32.AND P0, PT, R0, R10, PT ;  /* 0x0000000a0000720c */ /* 0x000fc80003f06070 */
[----:B------:R-:W-:-:S13]  /*10b70*/  ISETP.GE.U32.OR P0, PT, R17, R2, P0 ;  /* 0x000000021100720c */ /* 0x000fda0000706470 */
[----:B------:R-:W-:Y:S01]  /*10b80*/  @!P0 IMAD R12, R2, 0x10, R11 ;  /* 0x00000010020c8824 */ /* 0x000fe200078e020b */
[----:B------:R-:W-:-:S05]  /*10b90*/  SHF.R.S32.HI R2, RZ, 0x1, R2 ;  /* 0x00000001ff027819 */ /* 0x000fca0000011402 */
[----:B------:R-:W0:Y:S02]  /*10ba0*/  @!P0 LDS.128 R12, [R12] ;  /* 0x000000000c0c8984 */ /* 0x000e240000000c00 */
[----:B012---:R-:W-:Y:S02]  /*10bb0*/  @!P0 DMUL R24, R24, R12 ;  /* 0x0000000c18188228 */ /* 0x007fe40000000000 */
[----:B------:R-:W-:-:S07]  /*10bc0*/  @!P0 DMUL R26, R26, R14 ;  /* 0x0000000e1a1a8228 */ /* 0x000fce0000000000 */
[----:B------:R2:W-:Y:S01]  /*10bd0*/  @!P0 STS.128 [R11], R24 ;  /* 0x000000180b008388 */ /* 0x0005e20000000c00 */
[----:B------:R-:W-:-:S13]  /*10be0*/  ISETP.GE.AND P0, PT, R2, 0x20, PT ;  /* 0x000000200200780c */ /* 0x000fda0003f06270 */
[----:B------:R-:W-:Y:S05]  /*10bf0*/  @P0 BRA `(.L_x_3323) ;  /* 0xfffffffc00d00947 */ /* 0x000fea000383ffff */
[----:B------:R-:W-:-:S07]  /*10c00*/  MOV R0, 0x20 ;  /* 0x0000002000007802 */ /* 0x000fce0000000f00 */
.L_x_3322:
[----:B------:R-:W-:Y:S01]  /*10c10*/  BAR.SYNC.DEFER_BLOCKING 0x0 ;  /* 0x0000000000007b1d */ /* 0x000fe20000010000 */
[----:B------:R-:W-:-:S13]  /*10c20*/  ISETP.GE.AND P0, PT, R0, 0x2, PT ;  /* 0x000000020000780c */ /* 0x000fda0003f06270 */
[----:B------:R-:W-:Y:S05]  /*10c30*/  @!P0 BRA `(.L_x_3321) ;  /* 0x0000000000288947 */ /* 0x000fea0003800000 */
[----:B------:R-:W-:-:S07]  /*10c40*/  MOV R15, 0x1 ;  /* 0x00000001000f7802 */ /* 0x000fce0000000f00 */
.L_x_3324:
[----:B012---:R-:W-:Y:S04]  /*10c50*/  SHFL.DOWN PT, R11, R25, R15, 0x1f ;  /* 0x08001f0f190b7589 */ /* 0x007fe800000e0000 */
[----:B------:R-:W0:Y:S04]  /*10c60*/  SHFL.DOWN PT, R10, R24, R15, 0x1f ;  /* 0x08001f0f180a7589 */ /* 0x000e2800000e0000 */
[----:B------:R-:W-:Y:S04]  /*10c70*/  SHFL.DOWN PT, R13, R27, R15, 0x1f ;  /* 0x08001f0f1b0d7589 */ /* 0x000fe800000e0000 */
[----:B------:R1:W2:Y:S02]  /*10c80*/  SHFL.DOWN PT, R12, R26, R15, 0x1f ;  /* 0x08001f0f1a0c7589 */ /* 0x0002a400000e0000 */
[----:B-1----:R-:W-:-:S05]  /*10c90*/  IMAD.SHL.U32 R15, R15, 0x2, RZ ;  /* 0x000000020f0f7824 */ /* 0x002fca00078e00ff */
[----:B------:R-:W-:Y:S01]  /*10ca0*/  ISETP.GE.AND P0, PT, R15, R0, PT ;  /* 0x000000000f00720c */ /* 0x000fe20003f06270 */
[----:B0-----:R-:W-:Y:S02]  /*10cb0*/  DMUL R24, R10, R24 ;  /* 0x000000180a187228 */ /* 0x001fe40000000000 */
[----:B--2---:R-:W-:-:S10]  /*10cc0*/  DMUL R26, R12, R26 ;  /* 0x0000001a0c1a7228 */ /* 0x004fd40000000000 */
[----:B------:R-:W-:Y:S05]  /*10cd0*/  @!P0 BRA `(.L_x_3324) ;  /* 0xfffffffc00dc8947 */ /* 0x000fea000383ffff */
.L_x_3321:
        /* <DEDUP_REMOVED lines=9> */
[----:B------:R-:W0:Y:S04]  /*10d70*/  LDG.E.64 R2, desc[UR60][R4.64] ;  /* 0x0000003c04027981 */ /* 0x000e28000c1e1b00 */
[----:B------:R-:W3:Y:S01]  /*10d80*/  LDG.E.64 R6, desc[UR60][R4.64+0x8] ;  /* 0x0000083c04067981 */ /* 0x000ee2000c1e1b00 */
[----:B012---:R-:W-:Y:S02]  /*10d90*/  DMUL R24, R24, R2 ;  /* 0x0000000218187228 */ /* 0x007fe40000000000 */
[----:B---3--:R-:W-:-:S11]  /*10da0*/  DMUL R26, R26, R6 ;  /* 0x000000061a1a7228 */ /* 0x008fd60000000000 */
.L_x_3326:
        /* <DEDUP_REMOVED lines=15> */
[----:B012---:R-:W-:Y:S01]  /*10ea0*/  IMAD.U32 R11, RZ, RZ, UR5 ;  /* 0x00000005ff0b7e24 */ /* 0x007fe2000f8e00ff */
[----:B------:R-:W-:Y:S01]  /*10eb0*/  MOV R10, UR4 ;  /* 0x00000004000a7c02 */ /* 0x000fe20008000f00 */
[----:B------:R-:W-:Y:S01]  /*10ec0*/  IMAD.MOV.U32 R13, RZ, RZ, RZ ;  /* 0x000000ffff0d7224 */ /* 0x000fe200078e00ff */
[----:B---3--:R-:W-:-:S07]  /*10ed0*/  MOV R12, 0x1 ;  /* 0x00000001000c7802 */ /* 0x008fce0000000f00 */
[----:B------:R-:W-:-:S07]  /*10ee0*/  LEPC R20, `(.L_x_3328) ;  /* 0x000000001014794e */ /* 0x000fce0000000000 */
[----:B----4-:R-:W-:Y:S05]  /*10ef0*/  CALL.ABS.NOINC R2 ;  /* 0x0000000002007343 */ /* 0x010fea0003c00000 */
.L_x_3328:
[----:B------:R-:W-:Y:S01]  /*10f00*/  ULDC.64 UR4, c[0x0][0x5f8] ;  /* 0x00017e0000047ab9 */ /* 0x000fe20000000a00 */
[----:B------:R-:W-:Y:S02]  /*10f10*/  ISETP.NE.AND P6, PT, R17, 0x1, PT ;  /* 0x000000011100780c */ /* 0x000fe40003fc5270 */
        /* <DEDUP_REMOVED lines=16> */
[----:B012---:R-:W-:-:S02]  /*11020*/  MOV R11, UR7 ;  /* 0x00000007000b7c02 */ /* 0x007fc40008000f00 */
[----:B----4-:R-:W-:-:S07]  /*11030*/  MOV R13, RZ ;  /* 0x000000ff000d7202 */ /* 0x010fce0000000f00 */
[----:B------:R-:W-:-:S07]  /*11040*/  LEPC R20, `(.L_x_3329) ;  /* 0x000000001014794e */ /* 0x000fce0000000000 */
[----:B---3--:R-:W-:Y:S05]  /*11050*/  CALL.ABS.NOINC R2 ;  /* 0x0000000002007343 */ /* 0x008fea0003c00000 */
.L_x_3329:
[----:B------:R-:W-:Y:S02]  /*11060*/  ULDC.64 UR4, c[0x0][0x5f8] ;  /* 0x00017e0000047ab9 */ /* 0x000fe40000000a00 */
[----:B------:R-:W-:-:S04]  /*11070*/  IADD3 R16, P0, R16, UR4, RZ ;  /* 0x0000000410107c10 */ /* 0x000fc8000ff1e0ff */
[----:B------:R-:W-:-:S05]  /*11080*/  IADD3.X R17, RZ, UR5, RZ, P0, !PT ;  /* 0x00000005ff117c10 */ /* 0x000fca00087fe4ff */
[----:B------:R-:W-:Y:S01]  /*11090*/  STG.E.64 desc[UR60][R16.64], R26 ;  /* 0x0000001a10007986 */ /* 0x000fe2000c101b3c */
[----:B------:R-:W-:Y:S05]  /*110a0*/  EXIT ;  /* 0x000000000000794d */ /* 0x000fea0003800000 */
.L_x_3327:
[----:B------:R-:W-:Y:S04]  /*110b0*/  STG.E.64 desc[UR60][R4.64], R24 ;  /* 0x0000001804007986 */ /* 0x000fe8000c101b3c */
[----:B------:R-:W-:Y:S01]  /*110c0*/  STG.E.64 desc[UR60][R4.64+0x8], R26 ;  /* 0x0000081a04007986 */ /* 0x000fe2000c101b3c */
[----:B------:R-:W-:Y:S05]  /*110d0*/  EXIT ;  /* 0x000000000000794d */ /* 0x000fea0003800000 */
.L_x_3325:
        /* <DEDUP_REMOVED lines=8> */
.L_x_3330:
        /* <DEDUP_REMOVED lines=17> */
[----:B012---:R-:W-:-:S02]  /*11270*/  MOV R11, UR7 ;  /* 0x00000007000b7c02 */ /* 0x007fc40008000f00 */
[----:B---3--:R-:W-:-:S07]  /*11280*/  MOV R13, RZ ;  /* 0x000000ff000d7202 */ /* 0x008fce0000000f00 */
[----:B------:R-:W-:-:S07]  /*11290*/  LEPC R20, `(.L_x_3332) ;  /* 0x000000001014794e */ /* 0x000fce0000000000 */
[----:B----4-:R-:W-:Y:S05]  /*112a0*/  CALL.ABS.NOINC R2 ;  /* 0x0000000002007343 */ /* 0x010fea0003c00000 */
.L_x_3332:
[----:B------:R-:W-:Y:S01]  /*112b0*/  ULDC.64 UR4, c[0x0][0x5f8] ;  /* 0x00017e0000047ab9 */ /* 0x000fe20000000a00 */
[----:B------:R-:W-:Y:S02]  /*112c0*/  ISETP.NE.AND P6, PT, R17, 0x1, PT ;  /* 0x000000011100780c */ /* 0x000fe40003fc5270 */
[----:B------:R-:W-:-:S05]  /*112d0*/  IADD3 R18, P0, R18, UR4, RZ ;  /* 0x0000000412127c10 */ /* 0x000fca000ff1e0ff */
[----:B------:R-:W-:-:S05]  /*112e0*/  IMAD.X R19, RZ, RZ, UR5, P0 ;  /* 0x00000005ff137e24 */ /* 0x000fca00080e06ff */
[----:B------:R3:W-:Y:S01]  /*112f0*/  STG.E.64 desc[UR60][R18.64], R24 ;  /* 0x0000001812007986 */ /* 0x0007e2000c101b3c */
        /* <DEDUP_REMOVED lines=14> */
[----:B----4-:R-:W-:-:S07]  /*113e0*/  MOV R12, 0x1 ;  /* 0x00000001000c7802 */ /* 0x010fce0000000f00 */
[----:B------:R-:W-:-:S07]  /*113f0*/  LEPC R20, `(.L_x_3333) ;  /* 0x000000001014794e */ /* 0x000fce0000000000 */
[----:B---3--:R-:W-:Y:S05]  /*11400*/  CALL.ABS.NOINC R2 ;  /* 0x0000000002007343 */ /* 0x008fea0003c00000 */
.L_x_3333:
[----:B------:R-:W-:Y:S02]  /*11410*/  ULDC.64 UR4, c[0x0][0x5f8] ;  /* 0x00017e0000047ab9 */ /* 0x000fe40000000a00 */
[----:B------:R-:W-:-:S04]  /*11420*/  IADD3 R16, P0, R16, UR4, RZ ;  /* 0x0000000410107c10 */ /* 0x000fc8000ff1e0ff */
[----:B------:R-:W-:-:S05]  /*11430*/  IADD3.X R17, RZ, UR5, RZ, P0, !PT ;  /* 0x00000005ff117c10 */ /* 0x000fca00087fe4ff */
[----:B------:R-:W-:Y:S01]  /*11440*/  STG.E.64 desc[UR60][R16.64], R26 ;  /* 0x0000001a10007986 */ /* 0x000fe2000c101b3c */
[----:B------:R-:W-:Y:S05]  /*11450*/  EXIT ;  /* 0x000000000000794d */ /* 0x000fea0003800000 */
.L_x_3331:
[----:B------:R-:W-:Y:S04]  /*11460*/  STG.E.64 desc[UR60][R6.64], R24 ;  /* 0x0000001806007986 */ /* 0x000fe8000c101b3c */
[----:B------:R-:W-:Y:S01]  /*11470*/  STG.E.64 desc[UR60][R8.64], R26 ;  /* 0x0000001a08007986 */ /* 0x000fe2000c101b3c */
[----:B------:R-:W-:Y:S05]  /*11480*/  EXIT ;  /* 0x000000000000794d */ /* 0x000fea0003800000 */
.L_x_3304:
        /* <DEDUP_REMOVED lines=21> */
[----:B--2---:R-:W-:Y:S02]  /*115e0*/  DMUL R24, R24, R2 ;  /* 0x0000000218187228 */ /* 0x004fe40000000000 */
[----:B---3--:R-:W-:-:S11]  /*115f0*/  DMUL R26, R26, R6 ;  /* 0x000000061a1a7228 */ /* 0x008fd60000000000 */
.L_x_3335:
        /* <DEDUP_REMOVED lines=21> */
.L_x_3337:
        /* <DEDUP_REMOVED lines=22> */
.L_x_3338:
[----:B------:R-:W-:Y:S02]  /*118b0*/  ULDC.64 UR4, c[0x0][0x5f8] ;  /* 0x00017e0000047ab9 */ /* 0x000fe40000000a00 */
[----:B------:R-:W-:-:S05]  /*118c0*/  IADD3 R16, P0, R16, UR4, RZ ;  /* 0x0000000410107c10 */ /* 0x000fca000ff1e0ff */
[----:B------:R-:W-:-:S05]  /*118d0*/  IMAD.X R17, RZ, RZ, UR5, P0 ;  /* 0x00000005ff117e24 */ /* 0x000fca00080e06ff */
[----:B------:R-:W-:Y:S01]  /*118e0*/  STG.E.64 desc[UR60][R16.64], R26 ;  /* 0x0000001a10007986 */ /* 0x000fe2000c101b3c */
[----:B------:R-:W-:Y:S05]  /*118f0*/  EXIT ;  /* 0x000000000000794d */ /* 0x000fea0003800000 */
.L_x_3336:
[----:B------:R-:W-:Y:S04]  /*11900*/  STG.E.64 desc[UR60][R4.64], R24 ;  /* 0x0000001804007986 */ /* 0x000fe8000c101b3c */
[----:B------:R-:W-:Y:S01]  /*11910*/  STG.E.64 desc[UR60][R4.64+0x8], R26 ;  /* 0x0000081a04007986 */ /* 0x000fe2000c101b3c */
[----:B------:R-:W-:Y:S05]  /*11920*/  EXIT ;  /* 0x000000000000794d */ /* 0x000fea0003800000 */
.L_x_3334:
        /* <DEDUP_REMOVED lines=8> */
.L_x_3339:
        /* <DEDUP_REMOVED lines=21> */
.L_x_3341:
        /* <DEDUP_REMOVED lines=22> */
.L_x_3342:
[----:B------:R-:W-:Y:S02]  /*11c60*/  ULDC.64 UR4, c[0x0][0x5f8] ;  /* 0x00017e0000047ab9 */ /* 0x000fe40000000a00 */
[----:B------:R-:W-:-:S04]  /*11c70*/  IADD3 R16, P0, R16, UR4, RZ ;  /* 0x0000000410107c10 */ /* 0x000fc8000ff1e0ff */
[----:B------:R-:W-:-:S05]  /*11c80*/  IADD3.X R17, RZ, UR5, RZ, P0, !PT ;  /* 0x00000005ff117c10 */ /* 0x000fca00087fe4ff */
[----:B------:R-:W-:Y:S01]  /*11c90*/  STG.E.64 desc[UR60][R16.64], R26 ;  /* 0x0000001a10007986 */ /* 0x000fe2000c101b3c */
[----:B------:R-:W-:Y:S05]  /*11ca0*/  EXIT ;  /* 0x000000000000794d */ /* 0x000fea0003800000 */
.L_x_3340:
[----:B------:R-:W-:Y:S04]  /*11cb0*/  STG.E.64 desc[UR60][R6.64], R24 ;  /* 0x0000001806007986 */ /* 0x000fe8000c101b3c */
[----:B------:R-:W-:Y:S01]  /*11cc0*/  STG.E.64 desc[UR60][R8.64], R26 ;  /* 0x0000001a08007986 */ /* 0x000fe2000c101b3c */
[----:B------:R-:W-:Y:S05]  /*11cd0*/  EXIT ;  /* 0x000000000000794d */ /* 0x000fea0003800000 */
.L_x_3343:
        /* <DEDUP_REMOVED lines=10> */
.L_x_8789:


//--------------------- .text._ZN2at6native13reduce_kernelILi128ELi4ENS0_8ReduceOpIdNS0_14func_wrapper_tIdNS0_55_GLOBAL__N__0955718d_22_SparseCsrTensorMath_cu_868dd54514ReductionMulOpIdEEEEjdLi4ELi4EEEEEvT1_ --------------------------
	.section	.text._ZN2at6native13reduce_kernelILi128ELi4ENS0_8ReduceOpIdNS0_14func_wrapper_tIdNS0_55_GLOBAL__N__0955718d_22_SparseCsrTensorMath_cu_868dd54514ReductionMulOpIdEEEEjdLi4ELi4EEEEEvT1_,"ax",@progbits
	.align	128
.text._ZN2at6native13reduce_kernelILi128ELi4ENS0_8ReduceOpIdNS0_14func_wrapper_tIdNS0_55_GLOBAL__N__0955718d_22_SparseCsrTensorMath_cu_868dd54514ReductionMulOpIdEEEEjdLi4ELi4EEEEEvT1_:
        .type           _ZN2at6native13reduce_kernelILi128ELi4ENS0_8ReduceOpIdNS0_14func_wrapper_tIdNS0_55_GLOBAL__N__0955718d_22_SparseCsrTensorMath_cu_868dd54514ReductionMulOpIdEEEEjdLi4ELi4EEEEEvT1_,@function
        .size           _ZN2at6native13reduce_kernelILi128ELi4ENS0_8ReduceOpIdNS0_14func_wrapper_tIdNS0_55_GLOBAL__N__0955718d_22_SparseCsrTensorMath_cu_868dd54514ReductionMulOpIdEEEEjdLi4ELi4EEEEEvT1_,(.L_x_8790 - _ZN2at6native13reduce_kernelILi128ELi4ENS0_8ReduceOpIdNS0_14func_wrapper_tIdNS0_55_GLOBAL__N__0955718d_22_SparseCsrTensorMath_cu_868dd54514ReductionMulOpIdEEEEjdLi4ELi4EEEEEvT1_)
        .other          _ZN2at6native13reduce_kernelILi128ELi4ENS0_8ReduceOpIdNS0_14func_wrapper_tIdNS0_55_GLOBAL__N__0955718d_22_SparseCsrTensorMath_cu_868dd54514ReductionMulOpIdEEEEjdLi4ELi4EEEEEvT1_,@"STO_CUDA_ENTRY STV_DEFAULT"
_ZN2at6native13reduce_kernelILi128ELi4ENS0_8ReduceOpIdNS0_14func_wrapper_tIdNS0_55_GLOBAL__N__0955718d_22_SparseCsrTensorMath_cu_868dd54514ReductionMulOpIdEEEEjdLi4ELi4EEEEEvT1_:
        /* <DEDUP_REMOVED lines=293> */
.L_x_3344:
        /* <DEDUP_REMOVED lines=30> */
.L_x_3348:
[----:B------:R-:W0:Y:S01]  /*1430*/  LDC.64 R8, c[0x0][0x218] ;  /* 0x00008600ff087b82 */ /* 0x000e220000000a00 */
[----:B------:R-:W-:Y:S01]  /*1440*/  SHF.R.U64 R0, R18, 0x3, R19 ;  /* 0x0000000312007819 */ /* 0x000fe20000001213 */
[----:B------:R-:W-:Y:S01]  /*1450*/  ULDC UR4, c[0x0][0x224] ;  /* 0x0000890000047ab9 */ /* 0x000fe20000000800 */
[----:B------:R-:W-:Y:S02]  /*1460*/  BSSY B0, `(.L_x_3349) ;  /* 0x0000029000007945 */ /* 0x000fe40003800000 */
[----:B------:R-:W-:Y:S01]  /*1470*/  LOP3.LUT R11, R0, 0x3, RZ, 0xc0, !PT ;  /* 0x00000003000b7812 */ /* 0x000fe200078ec0ff */
[----:B------:R-:W-:-:S03]  /*1480*/  IMAD.U32 R0, RZ, RZ, UR4 ;  /* 0x00000004ff007e24 */ /* 0x000fc6000f8e00ff */
[----:B------:R-:W-:Y:S02]  /*1490*/  ISETP.NE.AND P0, PT, R11, RZ, PT ;  /* 0x000000ff0b00720c */ /* 0x000fe40003f05270 */
[----:B0-----:R-:W-:Y:S01]  /*14a0*/  MOV R4, R8 ;  /* 0x0000000800047202 */ /* 0x001fe20000000f00 */
[----:B------:R-:W-:-:S10]  /*14b0*/  IMAD.MOV.U32 R5, RZ, RZ, R9 ;  /* 0x000000ffff057224 */ /* 0x000fd400078e0009 */
        /* <DEDUP_REMOVED lines=17> */
.L_x_3354:
[----:B------:R-:W-:Y:S05]  /*15d0*/  BSYNC B2 ;  /* 0x0000000000027941 */ /* 0x000fea0003800000 */
.L_x_3353:
[----:B------:R-:W-:-:S04]  /*15e0*/  PRMT R0, R0, 0x9910, RZ ;  /* 0x0000991000007816 */ /* 0x000fc800000000ff */
[----:B------:R-:W-:-:S13]  /*15f0*/  ISETP.NE.AND P0, PT, R0, RZ, PT ;  /* 0x000000ff0000720c */ /* 0x000fda0003f05270 */
[----:B------:R-:W-:Y:S05]  /*1600*/  @!P0 BRA `(.L_x_3352) ;  /* 0x00000000001c8947 */ /* 0x000fea0003800000 */
[----:B------:R-:W-:Y:S01]  /*1610*/  IADD3 R3, P0, R16, -R11, RZ ;  /* 0x8000000b10037210 */ /* 0x000fe20007f1e0ff */
[----:B------:R-:W-:-:S04]  /*1620*/  ULDC.64 UR4, c[0x0][0x218] ;  /* 0x0000860000047ab9 */ /* 0x000fc80000000a00 */
[----:B------:R-:W-:Y:S01]  /*1630*/  IMAD.X R0, RZ, RZ, -0x1, P0 ;  /* 0xffffffffff007424 */ /* 0x000fe200000e06ff */
[----:B------:R-:W-:-:S04]  /*1640*/  LEA R6, P0, R3, R18, 0x3 ;  /* 0x0000001203067211 */ /* 0x000fc800078018ff */
[----:B------:R-:W-:-:S05]  /*1650*/  LEA.HI.X R7, R3, R19, R0, 0x3, P0 ;  /* 0x0000001303077211 */ /* 0x000fca00000f1c00 */
[----:B------:R-:W2:Y:S02]  /*1660*/  LDG.E.64 R4, desc[UR60][R6.64] ;  /* 0x0000003c06047981 */ /* 0x000ea4000c1e1b00 */
[----:B--2---:R-:W-:-:S11]  /*1670*/  DMUL R4, R4, UR4 ;  /* 0x0000000404047c28 */ /* 0x004fd60008000000 */
.L_x_3352:
[----:B------:R-:W-:Y:S05]  /*1680*/  BSYNC B1 ;  /* 0x0000000000017941 */ /* 0x000fea0003800000 */
.L_x_3351:
[----:B------:R-:W0:Y:S01]  /*1690*/  LDC R0, c[0x0][0x224] ;  /* 0x00008900ff007b82 */ /* 0x000e220000000800 */
[----:B------:R-:W-:-:S04]  /*16a0*/  IADD3 R3, P0, -R11, 0x4, RZ ;  /* 0x000000040b037810 */ /* 0x000fc80007f1e1ff */
[----:B------:R-:W-:Y:S02]  /*16b0*/  LEA R18, P1, R3, R18, 0x3 ;  /* 0x0000001203127211 */ /* 0x000fe400078218ff */
[----:B------:R-:W-:-:S04]  /*16c0*/  IADD3.X R6, RZ, -0x1, RZ, P0, !PT ;  /* 0xffffffffff067810 */ /* 0x000fc800007fe4ff */
[----:B------:R-:W-:Y:S02]  /*16d0*/  LEA.HI.X R19, R3, R19, R6, 0x3, P1 ;  /* 0x0000001303137211 */ /* 0x000fe400008f1c06 */
[----:B0-----:R-:W-:-:S07]  /*16e0*/  IADD3 R0, R11, -0x4, R0 ;  /* 0xfffffffc0b007810 */ /* 0x001fce0007ffe000 */
.L_x_3350:
[----:B------:R-:W-:Y:S05]  /*16f0*/  BSYNC B0 ;  /* 0x0000000000007941 */ /* 0x000fea0003800000 */
.L_x_3349:
        /* <DEDUP_REMOVED lines=8> */
[----:B------:R-:W-:Y:S01]  /*1780*/  IMAD R6, R2, R7, R6 ;  /* 0x0000000702067224 */ /* 0x000fe200078e0206 */
[----:B------:R-:W-:-:S03]  /*1790*/  MOV R7, R9 ;  /* 0x0000000900077202 */ /* 0x000fc60000000f00 */
[----:B-1----:R-:W-:Y:S02]  /*17a0*/  IMAD R10, R17, R20, R6 ;  /* 0x00000014110a7224 */ /* 0x002fe400078e0206 */
[----:B------:R-:W-:-:S03]  /*17b0*/  IMAD.MOV.U32 R6, RZ, RZ, R8 ;  /* 0x000000ffff067224 */ /* 0x000fc600078e0008 */
[----:B------:R-:W-:-:S04]  /*17c0*/  LEA R3, R10, 0x3, 0x2 ;  /* 0x000000030a037811 */ /* 0x000fc800078e10ff */
[----:B------:R-:W-:-:S13]  /*17d0*/  ISETP.GE.U32.AND P0, PT, R3, R0, PT ;  /* 0x000000000300720c */ /* 0x000fda0003f06070 */
[----:B------:R-:W-:Y:S05]  /*17e0*/  @P0 BRA `(.L_x_3356) ;  /* 0x00000000003c0947 */ /* 0x000fea0003800000 */
[----:B------:R-:W-:Y:S01]  /*17f0*/  IMAD.MOV.U32 R3, RZ, RZ, R10 ;  /* 0x000000ffff037224 */ /* 0x000fe200078e000a */
[----:B------:R-:W-:Y:S01]  /*1800*/  MOV R6, R8 ;  /* 0x0000000800067202 */ /* 0x000fe20000000f00 */
[----:B------:R-:W-:-:S07]  /*1810*/  IMAD.MOV.U32 R7, RZ, RZ, R9 ;  /* 0x000000ffff077224 */ /* 0x000fce00078e0009 */
.L_x_3357:
[----:B------:R-:W-:Y:S01]  /*1820*/  IMAD.WIDE.U32 R10, R3, 0x20, R18 ;  /* 0x00000020030a7825 */ /* 0x000fe200078e0012 */
[----:B------:R-:W-:-:S04]  /*1830*/  ULDC UR4, c[0x0][0x22c] ;  /* 0x00008b0000047ab9 */ /* 0x000fc80000000800 */
[----:B------:R-:W2:Y:S04]  /*1840*/  LDG.E.128 R12, desc[UR60][R10.64] ;  /* 0x0000003c0a0c7981 */ /* 0x000ea8000c1e1d00 */
[----:B------:R-:W3:Y:S01]  /*1850*/  LDG.E.128 R24, desc[UR60][R10.64+0x10] ;  /* 0x0000103c0a187981 */ /* 0x000ee2000c1e1d00 */
[----:B------:R-:W-:-:S04]  /*1860*/  IADD3 R3, R3, UR4, RZ ;  /* 0x0000000403037c10 */ /* 0x000fc8000fffe0ff */
[----:B------:R-:W-:-:S04]  /*1870*/  LEA R21, R3, 0x3, 0x2 ;  /* 0x0000000303157811 */ /* 0x000fc800078e10ff */
[----:B------:R-:W-:Y:S01]  /*1880*/  ISETP.GE.U32.AND P0, PT, R21, R0, PT ;  /* 0x000000001500720c */ /* 0x000fe20003f06070 */
[----:B--2---:R-:W-:Y:S02]  /*1890*/  DMUL R4, R12, R4 ;  /* 0x000000040c047228 */ /* 0x004fe40000000000 */
[----:B------:R-:W-:Y:S02]  /*18a0*/  DMUL R8, R14, R8 ;  /* 0x000000080e087228 */ /* 0x000fe40000000000 */
[----:B---3--:R-:W-:Y:S02]  /*18b0*/  DMUL R6, R24, R6 ;  /* 0x0000000618067228 */ /* 0x008fe40000000000 */
[----:B------:R-:W-:-:S06]  /*18c0*/  DMUL R68, R26, R68 ;  /* 0x000000441a447228 */ /* 0x000fcc0000000000 */
[----:B------:R-:W-:Y:S05]  /*18d0*/  @!P0 BRA `(.L_x_3357) ;  /* 0xfffffffc00d08947 */ /* 0x000fea000383ffff */
.L_x_3356:
[----:B------:R-:W-:Y:S05]  /*18e0*/  BSYNC B0 ;  /* 0x0000000000007941 */ /* 0x000fea0003800000 */
.L_x_3355:
        /* <DEDUP_REMOVED lines=8> */
.L_x_3359:
[----:B------:R-:W-:Y:S05]  /*1970*/  BSYNC B0 ;  /* 0x0000000000007941 */ /* 0x000fea0003800000 */
.L_x_3358:
        /* <DEDUP_REMOVED lines=10> */
[----:B--2---:R-:W-:-:S11]  /*1a20*/  DMUL R4, R4, R18 ;  /* 0x0000001204047228 */ /* 0x004fd60000000000 */
.L_x_3361:
[----:B------:R-:W-:Y:S05]  /*1a30*/  BSYNC B0 ;  /* 0x0000000000007941 */ /* 0x000fea0003800000 */
.L_x_3360:
[----:B------:R-:W-:Y:S01]  /*1a40*/  DMUL R4, R8, R4 ;  /* 0x0000000408047228 */ /* 0x000fe20000000000 */
[----:B------:R-:W-:Y:S02]  /*1a50*/  CS2R R70, SRZ ;  /* 0x0000000000467805 */ /* 0x000fe4000001ff00 */
[----:B------:R-:W-:Y:S02]  /*1a60*/  CS2R R72, SRZ ;  /* 0x0000000000487805 */ /* 0x000fe4000001ff00 */
[----:B------:R-:W-:-:S03]  /*1a70*/  CS2R R74, SRZ ;  /* 0x00000000004a7805 */ /* 0x000fc6000001ff00 */
[----:B------:R-:W-:-:S08]  /*1a80*/  DMUL R4, R4, R6 ;  /* 0x0000000604047228 */ /* 0x000fd00000000000 */
[----:B------:R-:W-:Y:S01]  /*1a90*/  DMUL R68, R4, R68 ;  /* 0x0000004404447228 */ /* 0x000fe20000000000 */
[----:B------:R-:W-:Y:S10]  /*1aa0*/  BRA `(.L_x_3346) ;  /* 0x000000a400447947 */ /* 0x000ff40003800000 */
.L_x_3347:
        /* <DEDUP_REMOVED lines=76> */
.L_x_3370:
        /* <DEDUP_REMOVED lines=287> */
.L_x_3366:
        /* <DEDUP_REMOVED lines=243> */
.L_x_3367:
[----:B-1----:R-:W-:-:S04]  /*4090*/  LOP3.LUT R13, R4, 0xffffffe0, RZ, 0xc0, !PT ;  /* 0xffffffe0040d7812 */ /* 0x002fc800078ec0ff */
[----:B------:R-:W-:-:S05]  /*40a0*/  IADD3 R12, P1, R18, R13, RZ ;  /* 0x0000000d120c7210 */ /* 0x000fca0007f3e0ff */
[----:B------:R-:W-:-:S05]  /*40b0*/  IMAD.X R13, RZ, RZ, R19, P1 ;  /* 0x000000ffff0d7224 */ /* 0x000fca00008e0613 */
[----:B------:R1:W5:Y:S04]  /*40c0*/  LDG.E.128 R32, desc[UR60][R12.64] ;  /* 0x0000003c0c207981 */ /* 0x000368000c1e1d00 */
[----:B------:R1:W5:Y:S01]  /*40d0*/  LDG.E.128 R28, desc[UR60][R12.64+0x10] ;  /* 0x0000103c0c1c7981 */ /* 0x000362000c1e1d00 */
        /* <DEDUP_REMOVED lines=238> */
.L_x_3368:
[----:B------:R-:W-:-:S04]  /*4fc0*/  LOP3.LUT R5, R4, 0xffffffe0, RZ, 0xc0, !PT ;  /* 0xffffffe004057812 */ /* 0x000fc800078ec0ff */
[----:B------:R-:W-:-:S04]  /*4fd0*/  IADD3 R4, P1, R18, R5, RZ ;  /* 0x0000000512047210 */ /* 0x000fc80007f3e0ff */
[----:B------:R-:W-:-:S05]  /*4fe0*/  IADD3.X R5, RZ, R19, RZ, P1, !PT ;  /* 0x00000013ff057210 */ /* 0x000fca0000ffe4ff */
[----:B------:R2:W5:Y:S04]  /*4ff0*/  LDG.E.128 R24, desc[UR60][R4.64] ;  /* 0x0000003c04187981 */ /* 0x000568000c1e1d00 */
[----:B-1----:R2:W5:Y:S01]  /*5000*/  LDG.E.128 R12, desc[UR60][R4.64+0x10] ;  /* 0x0000103c040c7981 */ /* 0x002562000c1e1d00 */
[----:B------:R-:W-:Y:S01]  /*5010*/  IMAD.IADD R0, R0, 0x1, R3 ;  /* 0x0000000100007824 */ /* 0x000fe200078e0203 */
[----:B------:R-:W-:Y:S06]  /*5020*/  @!P0 BRA `(.L_x_3369) ;  /* 0x0000000c00a88947 */ /* 0x000fec0003800000 */
[----:B--2---:R-:W-:Y:S01]  /*5030*/  HFMA2.MMA R4, -RZ, RZ, 0, 0 ;  /* 0x00000000ff047435 */ /* 0x004fe200000001ff */
        /* <DEDUP_REMOVED lines=233> */
.L_x_3369:
[----:B--2---:R-:W-:Y:S01]  /*5ed0*/  LOP3.LUT R5, R17, 0xffffffe0, RZ, 0xc0, !PT ;  /* 0xffffffe011057812 */ /* 0x004fe200078ec0ff */
[----:B------:R-:W-:-:S03]  /*5ee0*/  ULDC UR4, c[0x0][0x224] ;  /* 0x0000890000047ab9 */ /* 0x000fc60000000800 */
[----:B------:R-:W-:-:S05]  /*5ef0*/  IADD3 R4, P1, R18, R5, RZ ;  /* 0x0000000512047210 */ /* 0x000fca0007f3e0ff */
[----:B------:R-:W-:-:S05]  /*5f00*/  IMAD.X R5, RZ, RZ, R19, P1 ;  /* 0x000000ffff057224 */ /* 0x000fca00008e0613 */
[----:B------:R-:W2:Y:S04]  /*5f10*/  LDG.E.128 R48, desc[UR60][R4.64] ;  /* 0x0000003c04307981 */ /* 0x000ea8000c1e1d00 */
[----:B------:R1:W3:Y:S01]  /*5f20*/  LDG.E.128 R44, desc[UR60][R4.64+0x10] ;  /* 0x0000103c042c7981 */ /* 0x0002e2000c1e1d00 */
[----:B------:R-:W-:Y:S01]  /*5f30*/  IADD3 R0, R0, R3, RZ ;  /* 0x0000000300007210 */ /* 0x000fe20007ffe0ff */
[----:B-----5:R-:W-:Y:S02]  /*5f40*/  DMUL R60, R40, R60 ;  /* 0x0000003c283c7228 */ /* 0x020fe40000000000 */
[----:B------:R-:W-:Y:S02]  /*5f50*/  DMUL R58, R42, R58 ;  /* 0x0000003a2a3a7228 */ /* 0x000fe40000000000 */
[----:B------:R-:W-:-:S02]  /*5f60*/  DMUL R56, R36, R56 ;  /* 0x0000003824387228 */ /* 0x000fc40000000000 */
[----:B------:R-:W-:Y:S01]  /*5f70*/  DMUL R54, R38, R54 ;  /* 0x0000003626367228 */ /* 0x000fe20000000000 */
[----:B-1----:R-:W-:Y:S01]  /*5f80*/  IMAD R4, R3, 0x3, R0 ;  /* 0x0000000303047824 */ /* 0x002fe200078e0200 */
[----:B------:R-:W-:Y:S01]  /*5f90*/  DMUL R52, R32, R52 ;  /* 0x0000003420347228 */ /* 0x000fe20000000000 */
[----:B------:R-:W-:Y:S01]  /*5fa0*/  IMAD.U32 R5, RZ, RZ, UR4 ;  /* 0x00000004ff057e24 */ /* 0x000fe2000f8e00ff */
[----:B------:R-:W-:Y:S02]  /*5fb0*/  DMUL R20, R34, R20 ;  /* 0x0000001422147228 */ /* 0x000fe40000000000 */
[----:B------:R-:W-:Y:S02]  /*5fc0*/  DMUL R10, R28, R10 ;  /* 0x0000000a1c0a7228 */ /* 0x000fe40000000000 */
[----:B------:R-:W-:Y:S01]  /*5fd0*/  ISETP.GE.U32.AND P1, PT, R4, R5, PT ;  /* 0x000000050400720c */ /* 0x000fe20003f26070 */
[----:B------:R-:W-:Y:S02]  /*5fe0*/  DMUL R62, R30, R62 ;  /* 0x0000003e1e3e7228 */ /* 0x000fe40000000000 */
[----:B------:R-:W-:-:S02]  /*5ff0*/  DMUL R64, R24, R64 ;  /* 0x0000004018407228 */ /* 0x000fc40000000000 */
[----:B------:R-:W-:Y:S02]  /*6000*/  DMUL R66, R26, R66 ;  /* 0x000000421a427228 */ /* 0x000fe40000000000 */
[----:B------:R-:W-:Y:S02]  /*6010*/  DMUL R70, R12, R70 ;  /* 0x000000460c467228 */ /* 0x000fe40000000000 */
[----:B------:R-:W-:Y:S02]  /*6020*/  DMUL R76, R14, R76 ;  /* 0x0000004c0e4c7228 */ /* 0x000fe40000000000 */
[----:B--2---:R-:W-:Y:S02]  /*6030*/  DMUL R6, R48, R6 ;  /* 0x0000000630067228 */ /* 0x004fe40000000000 */
[----:B------:R-:W-:Y:S02]  /*6040*/  DMUL R8, R50, R8 ;  /* 0x0000000832087228 */ /* 0x000fe40000000000 */
[----:B---3--:R-:W-:-:S02]  /*6050*/  DMUL R72, R44, R72 ;  /* 0x000000482c487228 */ /* 0x008fc40000000000 */
[----:B------:R-:W-:Y:S01]  /*6060*/  DMUL R74, R46, R74 ;  /* 0x0000004a2e4a7228 */ /* 0x000fe20000000000 */
[----:B------:R-:W-:Y:S10]  /*6070*/  @!P1 BRA `(.L_x_3370) ;  /* 0xffffffbc00bc9947 */ /* 0x000ff4000383ffff */
[----:B------:R-:W-:Y:S05]  /*6080*/  BSYNC B1 ;  /* 0x0000000000017941 */ /* 0x000fea0003800000 */
.L_x_3365:
[----:B------:R-:W-:Y:S05]  /*6090*/  BSYNC B0 ;  /* 0x0000000000007941 */ /* 0x000fea0003800000 */
.L_x_3364:
        /* <DEDUP_REMOVED lines=270> */
[----:B0-----:R-:W-:-:S05]  /*7180*/  IADD3 R69, -R39, RZ, RZ ;  /* 0x000000ff27457210 */ /* 0x001fca0007ffe1ff */
[----:B------:R-:W0:Y:S08]  /*7190*/  @P2 LDC R43, c[0x0][0x384] ;  /* 0x0000e100ff2b2b82 */ /* 0x000e300000000800 */
[----:B------:R-:W2:Y:S01]  /*71a0*/  @P2 LDC R40, c[0x0][0x3f0] ;  /* 0x0000fc00ff282b82 */ /* 0x000ea20000000800 */
[----:B-1----:R-:W-:-:S05]  /*71b0*/  @P2 IMAD.HI.U32 R36, R39, R36, R38 ;  /* 0x0000002427242227 */ /* 0x002fca00078e0026 */
[----:B------:R-:W-:Y:S01]  /*71c0*/  @P2 SHF.R.U32.HI R37, RZ, R37, R36 ;  /* 0x00000025ff252219 */ /* 0x000fe20000011624 */
[----:B------:R-:W-:-:S04]  /*71d0*/  IMAD R36, R69, UR6, R41 ;  /* 0x0000000645247c24 */ /* 0x000fc8000f8e0229 */
[----:B------:R-:W-:Y:S02]  /*71e0*/  @P2 IMAD.MOV R38, RZ, RZ, -R37 ;  /* 0x000000ffff262224 */ /* 0x000fe400078e0a25 */
[----:B------:R-:W-:Y:S02]  /*71f0*/  IMAD R17, R36, UR4, R17 ;  /* 0x0000000424117c24 */ /* 0x000fe4000f8e0211 */
[----:B0-----:R-:W-:-:S04]  /*7200*/  @P2 IMAD R43, R43, R38, R39 ;  /* 0x000000262b2b2224 */ /* 0x001fc800078e0227 */
[----:B--2---:R-:W-:-:S07]  /*7210*/  @P2 IMAD R17, R43, R40, R17 ;  /* 0x000000282b112224 */ /* 0x004fce00078e0211 */
.L_x_3373:
[----:B------:R-:W-:-:S04]  /*7220*/  LOP3.LUT R17, R17, 0xffffffe0, RZ, 0xc0, !PT ;  /* 0xffffffe011117812 */ /* 0x000fc800078ec0ff */
[----:B------:R-:W-:-:S04]  /*7230*/  IADD3 R36, P2, R18, R17, RZ ;  /* 0x0000001112247210 */ /* 0x000fc80007f5e0ff */
[----:B------:R-:W-:-:S05]  /*7240*/  IADD3.X R37, RZ, R19, RZ, P2, !PT ;  /* 0x00000013ff257210 */ /* 0x000fca00017fe4ff */
[----:B------:R1:W5:Y:S04]  /*7250*/  LDG.E.128 R40, desc[UR60][R36.64] ;  /* 0x0000003c24287981 */ /* 0x000368000c1e1d00 */
[----:B------:R-:W5:Y:S01]  /*7260*/  LDG.E.128 R36, desc[UR60][R36.64+0x10] ;  /* 0x0000103c24247981 */ /* 0x000f62000c1e1d00 */
        /* <DEDUP_REMOVED lines=277> */
.L_x_3374:
[----:B------:R-:W-:-:S04]  /*83c0*/  LOP3.LUT R17, R17, 0xffffffe0, RZ, 0xc0, !PT ;  /* 0xffffffe011117812 */ /* 0x000fc800078ec0ff */
[----:B------:R-:W-:-:S05]  /*83d0*/  IADD3 R28, P2, R18, R17, RZ ;  /* 0x00000011121c7210 */ /* 0x000fca0007f5e0ff */
[----:B------:R-:W-:-:S05]  /*83e0*/  IMAD.X R29, RZ, RZ, R19, P2 ;  /* 0x000000ffff1d7224 */ /* 0x000fca00010e0613 */
[----:B------:R1:W5:Y:S04]  /*83f0*/  LDG.E.128 R32, desc[UR60][R28.64] ;  /* 0x0000003c1c207981 */ /* 0x000368000c1e1d00 */
[----:B------:R-:W5:Y:S01]  /*8400*/  LDG.E.128 R28, desc[UR60][R28.64+0x10] ;  /* 0x0000103c1c1c7981 */ /* 0x000f62000c1e1d00 */
        /* <DEDUP_REMOVED lines=266> */
[----:B------:R-:W-:-:S06]  /*94b0*/  ULDC UR4, c[0x0][0x3ec] ;  /* 0x0000fb0000047ab9 */ /* 0x000fcc0000000800 */
        /* <DEDUP_REMOVED lines=10> */
.L_x_3375:
[----:B------:R-:W-:-:S04]  /*9560*/  LOP3.LUT R13, R17, 0xffffffe0, RZ, 0xc0, !PT ;  /* 0xffffffe0110d7812 */ /* 0x000fc800078ec0ff */
[----:B------:R-:W-:-:S04]  /*9570*/  IADD3 R12, P2, R18, R13, RZ ;  /* 0x0000000d120c7210 */ /* 0x000fc80007f5e0ff */
[----:B------:R-:W-:-:S05]  /*9580*/  IADD3.X R13, RZ, R19, RZ, P2, !PT ;  /* 0x00000013ff0d7210 */ /* 0x000fca00017fe4ff */
[----:B------:R1:W5:Y:S04]  /*9590*/  LDG.E.128 R24, desc[UR60][R12.64] ;  /* 0x0000003c0c187981 */ /* 0x000368000c1e1d00 */
[----:B------:R-:W5:Y:S01]  /*95a0*/  LDG.E.128 R12, desc[UR60][R12.64+0x10] ;  /* 0x0000103c0c0c7981 */ /* 0x000f62000c1e1d00 */
        /* <DEDUP_REMOVED lines=277> */
.L_x_3376:
[----:B------:R-:W-:-:S04]  /*a700*/  LOP3.LUT R17, R17, 0xffffffe0, RZ, 0xc0, !PT ;  /* 0xffffffe011117812 */ /* 0x000fc800078ec0ff */
[----:B------:R-:W-:-:S05]  /*a710*/  IADD3 R18, P1, R18, R17, RZ ;  /* 0x0000001112127210 */ /* 0x000fca0007f3e0ff */
[----:B------:R-:W-:-:S05]  /*a720*/  IMAD.X R19, RZ, RZ, R19, P1 ;  /* 0x000000ffff137224 */ /* 0x000fca00008e0613 */
[----:B------:R1:W5:Y:S04]  /*a730*/  LDG.E.128 R48, desc[UR60][R18.64] ;  /* 0x0000003c12307981 */ /* 0x000368000c1e1d00 */
[----:B------:R1:W5:Y:S02]  /*a740*/  LDG.E.128 R44, desc[UR60][R18.64+0x10] ;  /* 0x0000103c122c7981 */ /* 0x000364000c1e1d00 */
.L_x_3372:
[----:B------:R-:W-:Y:S05]  /*a750*/  BSYNC B0 ;  /* 0x0000000000007941 */ /* 0x000fea0003800000 */
.L_x_3371:
[----:B------:R-:W-:Y:S04]  /*a760*/  BSSY B0, `(.L_x_3377) ;  /* 0x000001a000007945 */ /* 0x000fe80003800000 */
[----:B------:R-:W-:Y:S05]  /*a770*/  @P0 BRA `(.L_x_3378) ;  /* 0x0000000000600947 */ /* 0x000fea0003800000 */
[----:B------:R-:W-:Y:S01]  /*a780*/  IADD3 R0, R0, R3, RZ ;  /* 0x0000000300007210 */ /* 0x000fe20007ffe0ff */
[----:B-----5:R-:W-:Y:S02]  /*a790*/  DMUL R60, R60, R40 ;  /* 0x000000283c3c7228 */ /* 0x020fe40000000000 */
[----:B------:R-:W-:Y:S01]  /*a7a0*/  DMUL R58, R58, R42 ;  /* 0x0000002a3a3a7228 */ /* 0x000fe20000000000 */
[----:B------:R-:W-:Y:S01]  /*a7b0*/  ISETP.GE.U32.AND P0, PT, R0, R5, PT ;  /* 0x000000050000720c */ /* 0x000fe20003f06070 */
[----:B------:R-:W-:Y:S02]  /*a7c0*/  DMUL R56, R56, R36 ;  /* 0x0000002438387228 */ /* 0x000fe40000000000 */
[----:B------:R-:W-:-:S10]  /*a7d0*/  DMUL R54, R54, R38 ;  /* 0x0000002636367228 */ /* 0x000fd40000000000 */
[----:B------:R-:W-:Y:S05]  /*a7e0*/  @P0 BRA `(.L_x_3378) ;  /* 0x0000000000440947 */ /* 0x000fea0003800000 */
[----:B------:R-:W-:Y:S01]  /*a7f0*/  IMAD.IADD R0, R0, 0x1, R3 ;  /* 0x0000000100007824 */ /* 0x000fe200078e0203 */
[----:B------:R-:W-:Y:S02]  /*a800*/  DMUL R52, R52, R32 ;  /* 0x0000002034347228 */ /* 0x000fe40000000000 */
[----:B------:R-:W-:Y:S02]  /*a810*/  DMUL R20, R20, R34 ;  /* 0x0000002214147228 */ /* 0x000fe40000000000 */
[----:B------:R-:W-:Y:S01]  /*a820*/  ISETP.GE.U32.AND P0, PT, R0, R5, PT ;  /* 0x000000050000720c */ /* 0x000fe20003f06070 */
[----:B------:R-:W-:Y:S02]  /*a830*/  DMUL R10, R10, R28 ;  /* 0x0000001c0a0a7228 */ /* 0x000fe40000000000 */
[----:B------:R-:W-:-:S10]  /*a840*/  DMUL R62, R62, R30 ;  /* 0x0000001e3e3e7228 */ /* 0x000fd40000000000 */
[----:B------:R-:W-:Y:S05]  /*a850*/  @P0 BRA `(.L_x_3378) ;  /* 0x0000000000280947 */ /* 0x000fea0003800000 */
[----:B------:R-:W-:Y:S01]  /*a860*/  IADD3 R0, R0, R3, RZ ;  /* 0x0000000300007210 */ /* 0x000fe20007ffe0ff */
[----:B------:R-:W-:Y:S02]  /*a870*/  DMUL R64, R64, R24 ;  /* 0x0000001840407228 */ /* 0x000fe40000000000 */
[----:B------:R-:W-:Y:S01]  /*a880*/  DMUL R66, R66, R26 ;  /* 0x0000001a42427228 */ /* 0x000fe20000000000 */
[----:B------:R-:W-:Y:S01]  /*a890*/  ISETP.GE.U32.AND P0, PT, R0, R5, PT ;  /* 0x000000050000720c */ /* 0x000fe20003f06070 */
[----:B------:R-:W-:Y:S02]  /*a8a0*/  DMUL R70, R70, R12 ;  /* 0x0000000c46467228 */ /* 0x000fe40000000000 */
[----:B------:R-:W-:-:S10]  /*a8b0*/  DMUL R76, R76, R14 ;  /* 0x0000000e4c4c7228 */ /* 0x000fd40000000000 */
[----:B------:R-:W-:Y:S02]  /*a8c0*/  @!P0 DMUL R6, R6, R48 ;  /* 0x0000003006068228 */ /* 0x000fe40000000000 */
[----:B------:R-:W-:Y:S02]  /*a8d0*/  @!P0 DMUL R8, R8, R50 ;  /* 0x0000003208088228 */ /* 0x000fe40000000000 */
[----:B------:R-:W-:Y:S02]  /*a8e0*/  @!P0 DMUL R72, R72, R44 ;  /* 0x0000002c48488228 */ /* 0x000fe40000000000 */
[----:B------:R-:W-:-:S11]  /*a8f0*/  @!P0 DMUL R74, R74, R46 ;  /* 0x0000002e4a4a8228 */ /* 0x000fd60000000000 */
.L_x_3378:
[----:B------:R-:W-:Y:S05]  /*a900*/  BSYNC B0 ;  /* 0x0000000000007941 */ /* 0x000fea0003800000 */
.L_x_3377:
[----:B------:R-:W-:Y:S02]  /*a910*/  DMUL R20, R20, R58 ;  /* 0x0000003a14147228 */ /* 0x000fe40000000000 */
[----:B------:R-:W-:Y:S02]  /*a920*/  DMUL R54, R62, R54 ;  /* 0x000000363e367228 */ /* 0x000fe40000000000 */
        /* <DEDUP_REMOVED lines=9> */
[----:B0-----:R-:W-:Y:S01]  /*a9c0*/  DMUL R68, R52, R6 ;  /* 0x0000000634447228 */ /* 0x001fe20000000000 */
[----:B------:R-:W-:Y:S10]  /*a9d0*/  BRA `(.L_x_3346) ;  /* 0x0000001400787947 */ /* 0x000ff40003800000 */
.L_x_3363:
        /* <DEDUP_REMOVED lines=60> */
.L_x_3381:
[----:B------:R-:W-:Y:S02]  /*ada0*/  IMAD.IADD R12, R3, 0x1, R0 ;  /* 0x00000001030c7824 */ /* 0x000fe400078e0200 */
[----:B------:R-:W-:-:S03]  /*adb0*/  IMAD R0, R4, R0, RZ ;  /* 0x0000000004007224 */ /* 0x000fc600078e02ff */
[----:B------:R-:W-:Y:S01]  /*adc0*/  IADD3 R13, R12, R3, RZ ;  /* 0x000000030c0d7210 */ /* 0x000fe20007ffe0ff */
[----:B------:R-:W-:Y:S01]  /*add0*/  IMAD R12, R4, R12, RZ ;  /* 0x0000000c040c7224 */ /* 0x000fe200078e02ff */
[----:B------:R-:W-:-:S03]  /*ade0*/  SHF.R.U32.HI R41, RZ, 0x2, R0 ;  /* 0x00000002ff297819 */ /* 0x000fc60000011600 */
[----:B------:R-:W-:Y:S01]  /*adf0*/  IMAD.IADD R0, R13, 0x1, R3 ;  /* 0x000000010d007824 */ /* 0x000fe200078e0203 */
[----:B------:R-:W-:Y:S01]  /*ae00*/  SHF.R.U32.HI R49, RZ, 0x2, R12 ;  /* 0x00000002ff317819 */ /* 0x000fe2000001160c */
[C---:B------:R-:W-:Y:S02]  /*ae10*/  IMAD R13, R4.reuse, R13, RZ ;  /* 0x0000000d040d7224 */ /* 0x040fe400078e02ff */
[----:B------:R-:W-:Y:S02]  /*ae20*/  IMAD R12, R4, R0, RZ ;  /* 0x00000000040c7224 */ /* 0x000fe400078e02ff */
[----:B------:R-:W-:Y:S01]  /*ae30*/  IMAD.WIDE.U32 R40, R41, 0x20, R18 ;  /* 0x0000002029287825 */ /* 0x000fe200078e0012 */
[----:B------:R-:W-:Y:S02]  /*ae40*/  SHF.R.U32.HI R13, RZ, 0x2, R13 ;  /* 0x00000002ff0d7819 */ /* 0x000fe4000001160d */
[----:B------:R-:W-:Y:S01]  /*ae50*/  SHF.R.U32.HI R77, RZ, 0x2, R12 ;  /* 0x00000002ff4d7819 */ /* 0x000fe2000001160c */
[--C-:B------:R-:W-:Y:S01]  /*ae60*/  IMAD.WIDE.U32 R48, R49, 0x20, R18.reuse ;  /* 0x0000002031307825 */ /* 0x100fe200078e0012 */
[----:B------:R-:W2:Y:S03]  /*ae70*/  LDG.E.128 R36, desc[UR60][R40.64] ;  /* 0x0000003c28247981 */ /* 0x000ea6000c1e1d00 */
[--C-:B------:R-:W-:Y:S01]  /*ae80*/  IMAD.WIDE.U32 R24, R13, 0x20, R18.reuse ;  /* 0x000000200d187825 */ /* 0x100fe200078e0012 */
[----:B------:R-:W3:Y:S03]  /*ae90*/  LDG.E.128 R44, desc[UR60][R48.64] ;  /* 0x0000003c302c7981 */ /* 0x000ee6000c1e1d00 */
[----:B------:R-:W-:Y:S01]  /*aea0*/  IMAD.WIDE.U32 R76, R77, 0x20, R18 ;  /* 0x000000204d4c7825 */ /* 0x000fe200078e0012 */
[----:B------:R-:W4:Y:S04]  /*aeb0*/  LDG.E.128 R12, desc[UR60][R24.64] ;  /* 0x0000003c180c7981 */ /* 0x000f28000c1e1d00 */
[----:B------:R-:W5:Y:S04]  /*aec0*/  LDG.E.128 R40, desc[UR60][R40.64+0x10] ;  /* 0x0000103c28287981 */ /* 0x000f68000c1e1d00 */
[----:B------:R-:W5:Y:S04]  /*aed0*/  LDG.E.128 R48, desc[UR60][R48.64+0x10] ;  /* 0x0000103c30307981 */ /* 0x000f68000c1e1d00 */
[----:B------:R-:W5:Y:S04]  /*aee0*/  LDG.E.128 R24, desc[UR60][R24.64+0x10] ;  /* 0x0000103c18187981 */ /* 0x000f68000c1e1d00 */
[----:B------:R-:W5:Y:S04]  /*aef0*/  LDG.E.128 R28, desc[UR60][R76.64] ;  /* 0x0000003c4c1c7981 */ /* 0x000f68000c1e1d00 */
[----:B------:R0:W5:Y:S01]  /*af00*/  LDG.E.128 R32, desc[UR60][R76.64+0x10] ;  /* 0x0000103c4c207981 */ /* 0x000162000c1e1d00 */
[----:B------:R-:W-:-:S05]  /*af10*/  IADD3 R0, R0, R3, RZ ;  /* 0x0000000300007210 */ /* 0x000fca0007ffe0ff */
[----:B0-----:R-:W-:-:S05]  /*af20*/  IMAD R76, R3, 0x3, R0 ;  /* 0x00000003034c7824 */ /* 0x001fca00078e0200 */
        /* <DEDUP_REMOVED lines=16> */
[----:B------:R-:W-:Y:S01]  /*b030*/  DMUL R74, R34, R74 ;  /* 0x0000004a224a7228 */ /* 0x000fe20000000000 */
[----:B------:R-:W-:Y:S10]  /*b040*/  @!P0 BRA `(.L_x_3381) ;  /* 0xfffffffc00548947 */ /* 0x000ff4000383ffff */
[----:B------:R-:W-:Y:S05]  /*b050*/  BSYNC B1 ;  /* 0x0000000000017941 */ /* 0x000fea0003800000 */
.L_x_3380:
[----:B------:R-:W-:Y:S05]  /*b060*/  BSYNC B0 ;  /* 0x0000000000007941 */ /* 0x000fea0003800000 */
.L_x_3379:
        /* <DEDUP_REMOVED lines=15> */
[----:B------:R-:W5:Y:S01]  /*b160*/  LDG.E.128 R48, desc[UR60][R48.64+0x10] ;  /* 0x0000103c30307981 */ /* 0x000f62000c1e1d00 */
[----:B------:R-:W-:-:S04]  /*b170*/  IADD3 R76, R17, R3, RZ ;  /* 0x00000003114c7210 */ /* 0x000fc80007ffe0ff */
[----:B------:R-:W-:-:S13]  /*b180*/  ISETP.GE.U32.AND P0, PT, R76, R5, PT ;  /* 0x000000054c00720c */ /* 0x000fda0003f06070 */
[----:B0-----:R-:W-:Y:S05]  /*b190*/  @P0 BRA `(.L_x_3383) ;  /* 0x0000000000300947 */ /* 0x001fea0003800000 */
[----:B------:R-:W-:Y:S02]  /*b1a0*/  IMAD.IADD R13, R76, 0x1, R3 ;  /* 0x000000014c0d7824 */ /* 0x000fe400078e0203 */
[----:B------:R-:W-:-:S03]  /*b1b0*/  IMAD R12, R4, R76, RZ ;  /* 0x0000004c040c7224 */ /* 0x000fc600078e02ff */
[----:B------:R-:W-:Y:S02]  /*b1c0*/  ISETP.GE.U32.AND P0, PT, R13, R5, PT ;  /* 0x000000050d00720c */ /* 0x000fe40003f06070 */
[----:B------:R-:W-:-:S05]  /*b1d0*/  SHF.R.U32.HI R77, RZ, 0x2, R12 ;  /* 0x00000002ff4d7819 */ /* 0x000fca000001160c */
[----:B------:R-:W-:-:S05]  /*b1e0*/  IMAD.WIDE.U32 R76, R77, 0x20, R18 ;  /* 0x000000204d4c7825 */ /* 0x000fca00078e0012 */
[----:B------:R0:W5:Y:S01]  /*b1f0*/  LDG.E.128 R24, desc[UR60][R76.64+0x10] ;  /* 0x0000103c4c187981 */ /* 0x000162000c1e1d00 */
[----:B------:R-:W-:-:S05]  /*b200*/  @!P0 IMAD R4, R4, R13, RZ ;  /* 0x0000000d04048224 */ /* 0x000fca00078e02ff */
[----:B------:R-:W-:-:S05]  /*b210*/  @!P0 SHF.R.U32.HI R13, RZ, 0x2, R4 ;  /* 0x00000002ff0d8819 */ /* 0x000fca0000011604 */
[----:B------:R-:W-:Y:S02]  /*b220*/  @!P0 IMAD.WIDE.U32 R18, R13, 0x20, R18 ;  /* 0x000000200d128825 */ /* 0x000fe400078e0012 */
[----:B------:R0:W5:Y:S04]  /*b230*/  LDG.E.128 R12, desc[UR60][R76.64] ;  /* 0x0000003c4c0c7981 */ /* 0x000168000c1e1d00 */
[----:B------:R0:W5:Y:S04]  /*b240*/  @!P0 LDG.E.128 R28, desc[UR60][R18.64] ;  /* 0x0000003c121c8981 */ /* 0x000168000c1e1d00 */
[----:B------:R0:W5:Y:S02]  /*b250*/  @!P0 LDG.E.128 R32, desc[UR60][R18.64+0x10] ;  /* 0x0000103c12208981 */ /* 0x000164000c1e1d00 */
.L_x_3383:
[----:B------:R-:W-:Y:S05]  /*b260*/  BSYNC B0 ;  /* 0x0000000000007941 */ /* 0x000fea0003800000 */
.L_x_3382:
        /* <DEDUP_REMOVED lines=26> */
.L_x_3385:
[----:B------:R-:W-:Y:S05]  /*b410*/  BSYNC B0 ;  /* 0x0000000000007941 */ /* 0x000fea0003800000 */
.L_x_3384:
        /* <DEDUP_REMOVED lines=11> */
[----:B------:R-:W-:Y:S01]  /*b4d0*/  DMUL R68, R6, R68 ;  /* 0x0000004406447228 */ /* 0x000fe20000000000 */
[----:B------:R-:W-:Y:S10]  /*b4e0*/  BRA `(.L_x_3346) ;  /* 0x0000000800b47947 */ /* 0x000ff40003800000 */
.L_x_3362:
        /* <DEDUP_REMOVED lines=63> */
[----:B------:R-:W-:Y:S02]  /*b8e0*/  MOV R21, R7 ;  /* 0x0000000700157202 */ /* 0x000fe40000000f00 */
[----:B------:R-:W-:-:S07]  /*b8f0*/  MOV R10, R6 ;  /* 0x00000006000a7202 */ /* 0x000fce0000000f00 */
.L_x_3388:
[-C--:B------:R-:W-:Y:S02]  /*b900*/  IADD3 R4, R0, R3.reuse, RZ ;  /* 0x0000000300047210 */ /* 0x080fe40007ffe0ff */
[----:B------:R-:W-:Y:S02]  /*b910*/  SHF.R.U32.HI R41, RZ, 0x2, R0 ;  /* 0x00000002ff297819 */ /* 0x000fe40000011600 */
[----:B------:R-:W-:Y:S02]  /*b920*/  IADD3 R0, R4, R3, RZ ;  /* 0x0000000304007210 */ /* 0x000fe40007ffe0ff */
[----:B------:R-:W-:Y:S01]  /*b930*/  SHF.R.U32.HI R49, RZ, 0x2, R4 ;  /* 0x00000002ff317819 */ /* 0x000fe20000011604 */
[----:B------:R-:W-:Y:S01]  /*b940*/  IMAD.WIDE.U32 R40, R41, 0x20, R18 ;  /* 0x0000002029287825 */ /* 0x000fe200078e0012 */
[----:B------:R-:W-:-:S03]  /*b950*/  SHF.R.U32.HI R25, RZ, 0x2, R0 ;  /* 0x00000002ff197819 */ /* 0x000fc60000011600 */
[----:B------:R-:W-:Y:S01]  /*b960*/  IMAD.IADD R0, R0, 0x1, R3 ;  /* 0x0000000100007824 */ /* 0x000fe200078e0203 */
[----:B------:R-:W2:Y:S01]  /*b970*/  LDG.E.128 R36, desc[UR60][R40.64] ;  /* 0x0000003c28247981 */ /* 0x000ea2000c1e1d00 */
[----:B------:R-:W-:-:S03]  /*b980*/  IMAD.WIDE.U32 R48, R49, 0x20, R18 ;  /* 0x0000002031307825 */ /* 0x000fc600078e0012 */
[----:B------:R-:W-:Y:S01]  /*b990*/  SHF.R.U32.HI R77, RZ, 0x2, R0 ;  /* 0x00000002ff4d7819 */ /* 0x000fe20000011600 */
        /* <DEDUP_REMOVED lines=30> */
.L_x_3387:
[----:B------:R-:W-:Y:S05]  /*bb80*/  BSYNC B0 ;  /* 0x0000000000007941 */ /* 0x000fea0003800000 */
.L_x_3386:
        /* <DEDUP_REMOVED lines=14> */
[----:B------:R-:W-:-:S05]  /*bc70*/  IMAD.IADD R4, R4, 0x1, R3 ;  /* 0x0000000104047824 */ /* 0x000fca00078e0203 */
[----:B------:R-:W-:-:S13]  /*bc80*/  ISETP.GE.U32.AND P0, PT, R4, R5, PT ;  /* 0x000000050400720c */ /* 0x000fda0003f06070 */
[----:B0-----:R-:W-:Y:S05]  /*bc90*/  @P0 BRA `(.L_x_3390) ;  /* 0x0000000000280947 */ /* 0x001fea0003800000 */
[----:B------:R-:W-:Y:S02]  /*bca0*/  IADD3 R12, R4, R3, RZ ;  /* 0x00000003040c7210 */ /* 0x000fe40007ffe0ff */
[----:B------:R-:W-:Y:S02]  /*bcb0*/  SHF.R.U32.HI R77, RZ, 0x2, R4 ;  /* 0x00000002ff4d7819 */ /* 0x000fe40000011604 */
[----:B------:R-:W-:-:S03]  /*bcc0*/  ISETP.GE.U32.AND P0, PT, R12, R5, PT ;  /* 0x000000050c00720c */ /* 0x000fc60003f06070 */
[----:B------:R-:W-:-:S05]  /*bcd0*/  IMAD.WIDE.U32 R76, R77, 0x20, R18 ;  /* 0x000000204d4c7825 */ /* 0x000fca00078e0012 */
[----:B------:R0:W5:Y:S05]  /*bce0*/  LDG.E.128 R24, desc[UR60][R76.64+0x10] ;  /* 0x0000103c4c187981 */ /* 0x00016a000c1e1d00 */
[----:B------:R-:W-:-:S05]  /*bcf0*/  @!P0 SHF.R.U32.HI R13, RZ, 0x2, R12 ;  /* 0x00000002ff0d8819 */ /* 0x000fca000001160c */
[----:B------:R-:W-:Y:S02]  /*bd00*/  @!P0 IMAD.WIDE.U32 R18, R13, 0x20, R18 ;  /* 0x000000200d128825 */ /* 0x000fe400078e0012 */
[----:B------:R0:W5:Y:S04]  /*bd10*/  LDG.E.128 R12, desc[UR60][R76.64] ;  /* 0x0000003c4c0c7981 */ /* 0x000168000c1e1d00 */
[----:B------:R0:W5:Y:S04]  /*bd20*/  @!P0 LDG.E.128 R28, desc[UR60][R18.64] ;  /* 0x0000003c121c8981 */ /* 0x000168000c1e1d00 */
[----:B------:R0:W5:Y:S02]  /*bd30*/  @!P0 LDG.E.128 R32, desc[UR60][R18.64+0x10] ;  /* 0x0000103c12208981 */ /* 0x000164000c1e1d00 */
.L_x_3390:
[----:B------:R-:W-:Y:S05]  /*bd40*/  BSYNC B0 ;  /* 0x0000000000007941 */ /* 0x000fea0003800000 */
.L_x_3389:
        /* <DEDUP_REMOVED lines=26> */
.L_x_3392:
[----:B------:R-:W-:Y:S05]  /*bef0*/  BSYNC B0 ;  /* 0x0000000000007941 */ /* 0x000fea0003800000 */
.L_x_3391:
        /* <DEDUP_REMOVED lines=11> */
[----:B------:R-:W-:-:S11]  /*bfb0*/  DMUL R68, R10, R6 ;  /* 0x000000060a447228 */ /* 0x000fd60000000000 */
.L_x_3346:
[----:B------:R-:W-:Y:S05]  /*bfc0*/  BSYNC B6 ;  /* 0x0000000000067941 */ /* 0x000fea0003800000 */
.L_x_3345:
[----:B------:R-:W-:Y:S02]  /*bfd0*/  ULDC UR4, c[0x0][0x23c] ;  /* 0x00008f0000047ab9 */ /* 0x000fe40000000800 */
[----:B------:R-:W-:-:S13]  /*bfe0*/  ISETP.NE.AND P0, PT, RZ, UR4, PT ;  /* 0x00000004ff007c0c */ /* 0x000fda000bf05270 */
[----:B------:R-:W-:Y:S05]  /*bff0*/  @!P0 BRA `(.L_x_3393) ;  /* 0x00000000008c8947 */ /* 0x000fea0003800000 */
[----:B------:R-:W2:Y:S01]  /*c000*/  S2R R4, SR_CgaCtaId ;  /* 0x0000000000047919 */ /* 0x000ea20000008800 */
[----:B-----5:R-:W3:Y:S01]  /*c010*/  LDC R15, c[0x0][RZ] ;  /* 0x00000000ff0f7b82 */ /* 0x020ee20000000800 */
[----:B------:R-:W-:-:S04]  /*c020*/  MOV R0, 0x400 ;  /* 0x0000040000007802 */ /* 0x000fc80000000f00 */
[----:B------:R-:W-:-:S03]  /*c030*/  IADD3 R3, R0, 0x10, RZ ;  /* 0x0000001000037810 */ /* 0x000fc60007ffe0ff */
[----:B------:R-:W4:Y:S01]  /*c040*/  LDC R14, c[0x0][0x4] ;  /* 0x00000100ff0e7b82 */ /* 0x000f220000000800 */
[----:B---3--:R-:W-:Y:S01]  /*c050*/  IMAD R0, R2, R15, R16 ;  /* 0x0000000f02007224 */ /* 0x008fe200078e0210 */
[----:B--2---:R-:W-:-:S05]  /*c060*/  LEA R3, R4, R3, 0x18 ;  /* 0x0000000304037211 */ /* 0x004fca00078ec0ff */
[----:B------:R-:W-:Y:S01]  /*c070*/  IMAD R13, R0, 0x20, R3 ;  /* 0x00000020000d7824 */ /* 0x000fe200078e0203 */
[----:B----4-:R-:W-:-:S04]  /*c080*/  SHF.R.U32.HI R0, RZ, 0x1, R14 ;  /* 0x00000001ff007819 */ /* 0x010fc8000001160e */
[----:B------:R2:W-:Y:S01]  /*c090*/  STS.128 [R13], R68 ;  /* 0x000000440d007388 */ /* 0x0005e20000000c00 */
[----:B------:R-:W-:-:S03]  /*c0a0*/  ISETP.NE.AND P0, PT, R0, RZ, PT ;  /* 0x000000ff0000720c */ /* 0x000fc60003f05270 */
[----:B------:R2:W-:Y:S10]  /*c0b0*/  STS.128 [R13+0x10], R72 ;  /* 0x000010480d007388 */ /* 0x0005f40000000c00 */
[----:B------:R-:W-:Y:S05]  /*c0c0*/  @!P0 BRA `(.L_x_3393) ;  /* 0x0000000000588947 */ /* 0x000fea0003800000 */
.L_x_3396:
        /* <DEDUP_REMOVED lines=11> */
[----:B------:R-:W2:Y:S04]  /*c180*/  LDS.128 R4, [R0] ;  /* 0x0000000000047984 */ /* 0x000ea80000000c00 */
[----:B------:R-:W3:Y:S01]  /*c190*/  LDS.128 R8, [R0+0x10] ;  /* 0x0000100000087984 */ /* 0x000ee20000000c00 */
[----:B--2---:R-:W-:Y:S02]  /*c1a0*/  DMUL R68, R68, R4 ;  /* 0x0000000444447228 */ /* 0x004fe40000000000 */
[----:B------:R-:W-:Y:S02]  /*c1b0*/  DMUL R70, R70, R6 ;  /* 0x0000000646467228 */ /* 0x000fe40000000000 */
[----:B---3--:R-:W-:Y:S02]  /*c1c0*/  DMUL R72, R72, R8 ;  /* 0x0000000848487228 */ /* 0x008fe40000000000 */
[----:B------:R-:W-:-:S03]  /*c1d0*/  DMUL R74, R74, R10 ;  /* 0x0000000a4a4a7228 */ /* 0x000fc60000000000 */
[----:B------:R3:W-:Y:S04]  /*c1e0*/  STS.128 [R13], R68 ;  /* 0x000000440d007388 */ /* 0x0007e80000000c00 */
[----:B------:R3:W-:Y:S04]  /*c1f0*/  STS.128 [R13+0x10], R72 ;  /* 0x000010480d007388 */ /* 0x0007e80000000c00 */
.L_x_3395:
[----:B------:R-:W-:Y:S05]  /*c200*/  BSYNC B0 ;  /* 0x0000000000007941 */ /* 0x000fea0003800000 */
.L_x_3394:
[----:B------:R-:W-:Y:S01]  /*c210*/  IMAD.MOV.U32 R0, RZ, RZ, R12 ;  /* 0x000000ffff007224 */ /* 0x000fe200078e000c */
[----:B------:R-:W-:Y:S06]  /*c220*/  @P1 BRA `(.L_x_3396) ;  /* 0xfffffffc00a81947 */ /* 0x000fec000383ffff */
.L_x_3393:
[----:B------:R-:W-:Y:S02]  /*c230*/  ULDC UR4, c[0x0][0x238] ;  /* 0x00008e0000047ab9 */ /* 0x000fe40000000800 */
[----:B------:R-:W-:-:S13]  /*c240*/  ISETP.NE.AND P0, PT, RZ, UR4, PT ;  /* 0x00000004ff007c0c */ /* 0x000fda000bf05270 */
[----:B------:R-:W-:Y:S05]  /*c250*/  @!P0 BRA `(.L_x_3397) ;  /* 0x0000000000ec8947 */ /* 0x000fea0003800000 */
[----:B-----5:R-:W4:Y:S02]  /*c260*/  LDC R15, c[0x0][RZ] ;  /* 0x00000000ff0f7b82 */ /* 0x020f240000000800 */
[----:B----4-:R-:W-:Y:S02]  /*c270*/  ISETP.GT.AND P0, PT, R15, 0x20, PT ;  /* 0x000000200f00780c */ /* 0x010fe40003f04270 */
[----:B------:R-:W-:-:S11]  /*c280*/  MOV R0, R15 ;  /* 0x0000000f00007202 */ /* 0x000fd60000000f00 */
[----:B------:R-:W-:Y:S05]  /*c290*/  @!P0 BRA `(.L_x_3398) ;  /* 0x00000000008c8947 */ /* 0x000fea0003800000 */
[----:B------:R-:W4:Y:S01]  /*c2a0*/  S2UR UR5, SR_CgaCtaId ;  /* 0x00000000000579c3 */ /* 0x000f220000008800 */
[----:B------:R-:W-:Y:S01]  /*c2b0*/  UMOV UR4, 0x400 ;  /* 0x0000040000047882 */ /* 0x000fe20000000000 */
[----:B------:R-:W-:Y:S01]  /*c2c0*/  IMAD R0, R2, R15, R16 ;  /* 0x0000000f02007224 */ /* 0x000fe200078e0210 */
[----:B------:R-:W-:-:S04]  /*c2d0*/  UIADD3 UR4, UR4, 0x10, URZ ;  /* 0x0000001004047890 */ /* 0x000fc8000fffe03f */
[----:B----4-:R-:W-:-:S06]  /*c2e0*/  ULEA UR4, UR5, UR4, 0x18 ;  /* 0x0000000405047291 */ /* 0x010fcc000f8ec03f */
[----:B------:R-:W-:Y:S02]  /*c2f0*/  LEA R3, R0, UR4, 0x5 ;  /* 0x0000000400037c11 */ /* 0x000fe4000f8e28ff */
[----:B------:R-:W-:-:S03]  /*c300*/  LEA.HI R0, R15, R15, RZ, 0x1 ;  /* 0x0000000f0f007211 */ /* 0x000fc600078f08ff */
[----:B------:R4:W-:Y:S01]  /*c310*/  STS.128 [R3], R68 ;  /* 0x0000004403007388 */ /* 0x0009e20000000c00 */
[----:B------:R-:W-:Y:S01]  /*c320*/  SHF.R.S32.HI R4, RZ, 0x1, R0 ;  /* 0x00000001ff047819 */ /* 0x000fe20000011400 */
[----:B------:R-:W-:Y:S02]  /*c330*/  HFMA2.MMA R0, -RZ, RZ, 0, 1.9073486328125e-06 ;  /* 0x00000020ff007435 */ /* 0x000fe400000001ff */
[----:B------:R4:W-:Y:S01]  /*c340*/  STS.128 [R3+0x10], R72 ;  /* 0x0000104803007388 */ /* 0x0009e20000000c00 */
[----:B------:R-:W-:-:S13]  /*c350*/  ISETP.GE.AND P0, PT, R4, 0x20, PT ;  /* 0x000000200400780c */ /* 0x000fda0003f06270 */
[----:B------:R-:W-:Y:S05]  /*c360*/  @!P0 BRA `(.L_x_3398) ;  /* 0x0000000000588947 */ /* 0x000fea0003800000 */
[----:B--23--:R-:W-:-:S07]  /*c370*/  IMAD.MOV.U32 R13, RZ, RZ, R4 ;  /* 0x000000ffff0d7224 */ /* 0x00cfce00078e0004 */
.L_x_3401:
[----:B------:R-:W-:Y:S01]  /*c380*/  IADD3 R0, R16, R13, RZ ;  /* 0x0000000d10007210 */ /* 0x000fe20007ffe0ff */
[----:B------:R-:W-:Y:S05]  /*c390*/  WARPSYNC.ALL ;  /* 0x0000000000007948 */ /* 0x000fea0003800000 */
[----:B------:R-:W-:Y:S01]  /*c3a0*/  BAR.SYNC.DEFER_BLOCKING 0x0 ;  /* 0x0000000000007b1d */ /* 0x000fe20000010000 */
[----:B------:R-:W-:-:S04]  /*c3b0*/  ISETP.GE.U32.AND P0, PT, R0, R15, PT ;  /* 0x0000000f0000720c */ /* 0x000fc80003f06070 */
[----:B------:R-:W-:Y:S01]  /*c3c0*/  ISETP.GE.U32.OR P0, PT, R16, R13, P0 ;  /* 0x0000000d1000720c */ /* 0x000fe20000706470 */
[----:B------:R-:W-:-:S12]  /*c3d0*/  BSSY B0, `(.L_x_3399) ;  /* 0x000000b000007945 */ /* 0x000fd80003800000 */
[----:B--2---:R-:W-:Y:S05]  /*c3e0*/  @P0 BRA `(.L_x_3400) ;  /* 0x0000000000240947 */ /* 0x004fea0003800000 */
[----:B------:R-:W-:-:S05]  /*c3f0*/  LEA R0, R13, R3, 0x5 ;  /* 0x000000030d007211 */ /* 0x000fca00078e28ff */
[----:B------:R-:W4:Y:S04]  /*c400*/  LDS.128 R4, [R0] ;  /* 0x0000000000047984 */ /* 0x000f280000000c00 */
[----:B------:R-:W2:Y:S01]  /*c410*/  LDS.128 R8, [R0+0x10] ;  /* 0x0000100000087984 */ /* 0x000ea20000000c00 */
[----:B----4-:R-:W-:Y:S02]  /*c420*/  DMUL R68, R68, R4 ;  /* 0x0000000444447228 */ /* 0x010fe40000000000 */
[----:B------:R-:W-:Y:S02]  /*c430*/  DMUL R70, R70, R6 ;  /* 0x0000000646467228 */ /* 0x000fe40000000000 */
[----:B--2---:R-:W-:Y:S02]  /*c440*/  DMUL R72, R72, R8 ;  /* 0x0000000848487228 */ /* 0x004fe40000000000 */
[----:B------:R-:W-:-:S03]  /*c450*/  DMUL R74, R74, R10 ;  /* 0x0000000a4a4a7228 */ /* 0x000fc60000000000 */
[----:B------:R2:W-:Y:S04]  /*c460*/  STS.128 [R3], R68 ;  /* 0x0000004403007388 */ /* 0x0005e80000000c00 */
[----:B------:R2:W-:Y:S04]  /*c470*/  STS.128 [R3+0x10], R72 ;  /* 0x0000104803007388 */ /* 0x0005e80000000c00 */
.L_x_3400:
[----:B------:R-:W-:Y:S05]  /*c480*/  BSYNC B0 ;  /* 0x0000000000007941 */ /* 0x000fea0003800000 */
.L_x_3399:
[----:B------:R-:W-:-:S04]  /*c490*/  SHF.R.S32.HI R13, RZ, 0x1, R13 ;  /* 0x00000001ff0d7819 */ /* 0x000fc8000001140d */
[----:B------:R-:W-:-:S13]  /*c4a0*/  ISETP.GE.AND P0, PT, R13, 0x20, PT ;  /* 0x000000200d00780c */ /* 0x000fda0003f06270 */
[----:B------:R-:W-:Y:S05]  /*c4b0*/  @P0 BRA `(.L_x_3401) ;  /* 0xfffffffc00b00947 */ /* 0x000fea000383ffff */
[----:B------:R-:W-:-:S07]  /*c4c0*/  IMAD.MOV.U32 R0, RZ, RZ, 0x20 ;  /* 0x00000020ff007424 */ /* 0x000fce00078e00ff */
.L_x_3398:
[----:B------:R-:W-:Y:S01]  /*c4d0*/  ISETP.GE.AND P0, PT, R0, 0x2, PT ;  /* 0x000000020000780c */ /* 0x000fe20003f06270 */
[----:B------:R-:W-:Y:S05]  /*c4e0*/  WARPSYNC.ALL ;  /* 0x0000000000007948 */ /* 0x000fea0003800000 */
[----:B------:R-:W-:Y:S07]  /*c4f0*/  BAR.SYNC.DEFER_BLOCKING 0x0 ;  /* 0x0000000000007b1d */ /* 0x000fee0000010000 */
[----:B------:R-:W-:Y:S05]  /*c500*/  @!P0 BRA `(.L_x_3397) ;  /* 0x0000000000408947 */ /* 0x000fea0003800000 */
[----:B--2-4-:R-:W-:-:S07]  /*c510*/  MOV R3, 0x1 ;  /* 0x0000000100037802 */ /* 0x014fce0000000f00 */
.L_x_3402:
[----:B------:R-:W-:Y:S04]  /*c520*/  SHFL.DOWN PT, R5, R69, R3, 0x1f ;  /* 0x08001f0345057589 */ /* 0x000fe800000e0000 */
[----:B------:R-:W3:Y:S04]  /*c530*/  SHFL.DOWN PT, R4, R68, R3, 0x1f ;  /* 0x08001f0344047589 */ /* 0x000ee800000e0000 */
[----:B------:R-:W-:Y:S04]  /*c540*/  SHFL.DOWN PT, R7, R71, R3, 0x1f ;  /* 0x08001f0347077589 */ /* 0x000fe800000e0000 */
[----:B------:R-:W2:Y:S04]  /*c550*/  SHFL.DOWN PT, R6, R70, R3, 0x1f ;  /* 0x08001f0346067589 */ /* 0x000ea800000e0000 */
[----:B------:R-:W-:Y:S04]  /*c560*/  SHFL.DOWN PT, R9, R73, R3, 0x1f ;  /* 0x08001f0349097589 */ /* 0x000fe800000e0000 */
[----:B------:R-:W4:Y:S04]  /*c570*/  SHFL.DOWN PT, R8, R72, R3, 0x1f ;  /* 0x08001f0348087589 */ /* 0x000f2800000e0000 */
[----:B------:R-:W-:Y:S04]  /*c580*/  SHFL.DOWN PT, R11, R75, R3, 0x1f ;  /* 0x08001f034b0b7589 */ /* 0x000fe800000e0000 */
[----:B------:R5:W0:Y:S01]  /*c590*/  SHFL.DOWN PT, R10, R74, R3, 0x1f ;  /* 0x08001f034a0a7589 */ /* 0x000a2200000e0000 */
[----:B---3--:R-:W-:-:S02]  /*c5a0*/  DMUL R68, R4, R68 ;  /* 0x0000004404447228 */ /* 0x008fc40000000000 */
[----:B--2---:R-:W-:Y:S01]  /*c5b0*/  DMUL R70, R6, R70 ;  /* 0x0000004606467228 */ /* 0x004fe20000000000 */
[----:B-----5:R-:W-:-:S04]  /*c5c0*/  SHF.L.U32 R3, R3, 0x1, RZ ;  /* 0x0000000103037819 */ /* 0x020fc800000006ff */
[----:B------:R-:W-:Y:S01]  /*c5d0*/  ISETP.GE.AND P0, PT, R3, R0, PT ;  /* 0x000000000300720c */ /* 0x000fe20003f06270 */
[----:B----4-:R-:W-:Y:S02]  /*c5e0*/  DMUL R72, R8, R72 ;  /* 0x0000004808487228 */ /* 0x010fe40000000000 */
[----:B0-----:R-:W-:-:S10]  /*c5f0*/  DMUL R74, R10, R74 ;  /* 0x0000004a0a4a7228 */ /* 0x001fd40000000000 */
[----:B------:R-:W-:Y:S05]  /*c600*/  @!P0 BRA `(.L_x_3402) ;  /* 0xfffffffc00c48947 */ /* 0x000fea000383ffff */
.L_x_3397:
[----:B-----5:R-:W2:Y:S01]  /*c610*/  LDC R14, c[0x0][0x3f4] ;  /* 0x0000fd00ff0e7b82 */ /* 0x020ea20000000800 */
[----:B01----:R-:W-:Y:S01]  /*c620*/  IMAD.MOV.U32 R19, RZ, RZ, RZ ;  /* 0x000000ffff137224 */ /* 0x003fe200078e00ff */
[----:B------:R-:W-:Y:S02]  /*c630*/  MOV R24, RZ ;  /* 0x000000ff00187202 */ /* 0x000fe40000000f00 */
[----:B--2---:R-:W-:-:S13]  /*c640*/  ISETP.NE.AND P1, PT, R14, RZ, PT ;  /* 0x000000ff0e00720c */ /* 0x004fda0003f25270 */
        /* <DEDUP_REMOVED lines=9> */
[----:B----4-:R-:W-:-:S05]  /*c6e0*/  IADD3 R3, -R5, RZ, RZ ;  /* 0x000000ff05037210 */ /* 0x010fca0007ffe1ff */
        /* <DEDUP_REMOVED lines=265> */
.L_x_3403:
        /* <DEDUP_REMOVED lines=278> */
.L_x_3404:
        /* <DEDUP_REMOVED lines=23> */
[----:B----4-:R-:W-:-:S05]  /*ea50*/  IADD3 R3, -R5, RZ, RZ ;  /* 0x000000ff05037210 */ /* 0x010fca0007ffe1ff */
        /* <DEDUP_REMOVED lines=255> */
.L_x_3405:
        /* <DEDUP_REMOVED lines=9> */
[----:B---3--:R-:W-:Y:S01]  /*fae0*/  SHF.R.U32.HI R13, RZ, UR6, R12 ;  /* 0x00000006ff0d7c19 */ /* 0x008fe2000801160c */
        /* <DEDUP_REMOVED lines=267> */
.L_x_3406:
[----:B------:R-:W-:Y:S01]  /*10ba0*/  ULDC.64 UR6, c[0x0][0x608] ;  /* 0x0001820000067ab9 */ /* 0x000fe20000000a00 */
[----:B------:R-:W-:Y:S02]  /*10bb0*/  CS2R R4, SRZ ;  /* 0x0000000000047805 */ /* 0x000fe4000001ff00 */
[----:B------:R-:W-:Y:S02]  /*10bc0*/  ISETP.NE.U32.AND P0, PT, RZ, UR6, PT ;  /* 0x00000006ff007c0c */ /* 0x000fe4000bf05070 */
[----:B------:R-:W-:Y:S02]  /*10bd0*/  IADD3 R20, P2, R17, UR4, RZ ;  /* 0x0000000411147c10 */ /* 0x000fe4000ff5e0ff */
[----:B------:R-:W-:Y:S02]  /*10be0*/  ISETP.NE.AND.EX P0, PT, RZ, UR7, PT, P0 ;  /* 0x00000007ff007c0c */ /* 0x000fe4000bf05300 */
[----:B----4-:R-:W-:Y:S01]  /*10bf0*/  MOV R3, RZ ;  /* 0x000000ff00037202 */ /* 0x010fe20000000f00 */
        /* <DEDUP_REMOVED lines=9> */
[----:B------:R-:W-:Y:S01]  /*10c90*/  HFMA2.MMA R19, -RZ, RZ, 0, 0 ;  /* 0x00000000ff137435 */ /* 0x000fe200000001ff */
[----:B------:R-:W-:Y:S01]  /*10ca0*/  IMAD R7, R16, UR6, RZ ;  /* 0x0000000610077c24 */ /* 0x000fe2000f8e02ff */
[----:B------:R-:W-:Y:S01]  /*10cb0*/  ULDC UR6, c[0x0][0x248] ;  /* 0x0000920000067ab9 */ /* 0x000fe20000000800 */
[----:B------:R-:W-:Y:S02]  /*10cc0*/  IMAD.MOV.U32 R22, RZ, RZ, RZ ;  /* 0x000000ffff167224 */ /* 0x000fe400078e00ff */
[----:B------:R-:W-:Y:S01]  /*10cd0*/  IMAD R7, R2, UR6, R7 ;  /* 0x0000000602077c24 */ /* 0x000fe2000f8e0207 */
[----:B------:R-:W-:-:S03]  /*10ce0*/  ULDC UR6, c[0x0][0x230] ;  /* 0x00008c0000067ab9 */ /* 0x000fc60000000800 */
[----:B0-----:R-:W-:-:S05]  /*10cf0*/  IMAD R7, R0, UR6, R7 ;  /* 0x0000000600077c24 */ /* 0x001fca000f8e0207 */
[----:B---3--:R-:W-:Y:S01]  /*10d00*/  SHF.L.U32 R13, R7, 0x2, RZ ;  /* 0x00000002070d7819 */ /* 0x008fe200000006ff */
        /* <DEDUP_REMOVED lines=274> */
.L_x_3408:
        /* <DEDUP_REMOVED lines=277> */
.L_x_3409:
        /* <DEDUP_REMOVED lines=279> */
.L_x_3410:
        /* <DEDUP_REMOVED lines=277> */
.L_x_3411:
        /* <DEDUP_REMOVED lines=16> */
.L_x_3413:
[----:B------:R-:W-:Y:S05]  /*15340*/  BSYNC B0 ;  /* 0x0000000000007941 */ /* 0x000fea0003800000 */
.L_x_3412:
        /* <DEDUP_REMOVED lines=14> */
[----:B------:R0:W-:Y:S04]  /*15430*/  STG.E.64 desc[UR60][R14.64+0x8], R70 ;  /* 0x000008460e007986 */ /* 0x0001e8000c101b3c */
[----:B------:R0:W-:Y:S04]  /*15440*/  STG.E.64 desc[UR60][R14.64+0x10], R72 ;  /* 0x000010480e007986 */ /* 0x0001e8000c101b3c */
[----:B------:R0:W-:Y:S02]  /*15450*/  STG.E.64 desc[UR60][R14.64+0x18], R74 ;  /* 0x0000184a0e007986 */ /* 0x0001e4000c101b3c */
.L_x_3415:
[----:B------:R-:W-:Y:S05]  /*15460*/  BSYNC B0 ;  /* 0x0000000000007941 */ /* 0x000fea0003800000 */
.L_x_3414:
        /* <DEDUP_REMOVED lines=35> */
.L_x_3417:
[----:B------:R-:W-:Y:S05]  /*156a0*/  BSYNC B0 ;  /* 0x0000000000007941 */ /* 0x000fea0003800000 */
.L_x_3416:
        /* <DEDUP_REMOVED lines=29> */
[----:B------:R-:W-:Y:S02]  /*15880*/  ISETP.GE.U32.AND P0, PT, R14, UR8, PT ;  /* 0x000000080e007c0c */ /* 0x000fe4000bf06070 */
[----:B------:R-:W-:Y:S02]  /*15890*/  MOV R25, UR11 ;  /* 0x0000000b00197c02 */ /* 0x000fe40008000f00 */
[----:B------:R-:W-:-:S09]  /*158a0*/  MOV R27, UR11 ;  /* 0x0000000b001b7c02 */ /* 0x000fd20008000f00 */
        /* <DEDUP_REMOVED lines=9> */
[----:B------:R-:W-:Y:S01]  /*15940*/  IMAD R0, R0, UR7, RZ ;  /* 0x0000000700007c24 */ /* 0x000fe2000f8e02ff */
[----:B------:R-:W-:Y:S02]  /*15950*/  MOV R26, UR10 ;  /* 0x0000000a001a7c02 */ /* 0x000fe40008000f00 */
[----:B------:R-:W-:Y:S01]  /*15960*/  MOV R27, UR11 ;  /* 0x0000000b001b7c02 */ /* 0x000fe20008000f00 */
[----:B0-----:R-:W-:-:S07]  /*15970*/  IMAD R38, R38, UR6, RZ ;  /* 0x0000000626267c24 */ /* 0x001fce000f8e02ff */
.L_x_3422:
[----:B------:R-:W0:Y:S01]  /*15980*/  LDC.64 R14, c[0x0][0x610] ;  /* 0x00018400ff0e7b82 */ /* 0x000e220000000a00 */
[----:B------:R-:W-:-:S04]  /*15990*/  IMAD.IADD R21, R0, 0x1, R23 ;  /* 0x0000000100157824 */ /* 0x000fc800078e0217 */
[----:B0-----:R-:W-:-:S05]  /*159a0*/  IMAD.WIDE.U32 R14, R21, 0x20, R14 ;  /* 0x00000020150e7825 */ /* 0x001fca00078e000e */
[----:B------:R-:W2:Y:S04]  /*159b0*/  LDG.E.64 R20, desc[UR60][R14.64] ;  /* 0x0000003c0e147981 */ /* 0x000ea8000c1e1b00 */
[----:B------:R-:W3:Y:S04]  /*159c0*/  LDG.E.64 R32, desc[UR60][R14.64+0x8] ;  /* 0x0000083c0e207981 */ /* 0x000ee8000c1e1b00 */
[----:B------:R-:W4:Y:S04]  /*159d0*/  LDG.E.64 R34, desc[UR60][R14.64+0x10] ;  /* 0x0000103c0e227981 */ /* 0x000f28000c1e1b00 */
[----:B------:R-:W5:Y:S01]  /*159e0*/  LDG.E.64 R36, desc[UR60][R14.64+0x18] ;  /* 0x0000183c0e247981 */ /* 0x000f62000c1e1b00 */
[----:B------:R-:W-:-:S04]  /*159f0*/  IADD3 R23, R38, R23, RZ ;  /* 0x0000001726177210 */ /* 0x000fc80007ffe0ff */
[----:B------:R-:W-:Y:S01]  /*15a00*/  ISETP.GE.U32.AND P0, PT, R23, UR8, PT ;  /* 0x0000000817007c0c */ /* 0x000fe2000bf06070 */
[----:B--2---:R-:W-:Y:S02]  /*15a10*/  DMUL R28, R20, R28 ;  /* 0x0000001c141c7228 */ /* 0x004fe40000000000 */
[----:B---3--:R-:W-:Y:S02]  /*15a20*/  DMUL R30, R32, R30 ;  /* 0x0000001e201e7228 */ /* 0x008fe40000000000 */
[----:B----4-:R-:W-:Y:S02]  /*15a30*/  DMUL R24, R34, R24 ;  /* 0x0000001822187228 */ /* 0x010fe40000000000 */
[----:B-----5:R-:W-:-:S06]  /*15a40*/  DMUL R26, R36, R26 ;  /* 0x0000001a241a7228 */ /* 0x020fcc0000000000 */
[----:B------:R-:W-:Y:S05]  /*15a50*/  @!P0 BRA `(.L_x_3422) ;  /* 0xfffffffc00c88947 */ /* 0x000fea000383ffff */
[----:B------:R-:W-:Y:S05]  /*15a60*/  BSYNC B1 ;  /* 0x0000000000017941 */ /* 0x000fea0003800000 */
.L_x_3421:
[----:B------:R-:W-:Y:S05]  /*15a70*/  BRA `(.L_x_3420) ;  /* 0x00000000008c7947 */ /* 0x000fea0003800000 */
.L_x_3419:
[----:B------:R-:W-:Y:S01]  /*15a80*/  ULDC UR7, c[0x0][0x234] ;  /* 0x00008d0000077ab9 */ /* 0x000fe20000000800 */
[----:B------:R-:W-:Y:S01]  /*15a90*/  MOV R30, UR10 ;  /* 0x0000000a001e7c02 */ /* 0x000fe20008000f00 */
[----:B------:R-:W-:Y:S01]  /*15aa0*/  IMAD.U32 R31, RZ, RZ, UR11 ;  /* 0x0000000bff1f7e24 */ /* 0x000fe2000f8e00ff */
[----:B------:R-:W-:Y:S01]  /*15ab0*/  ISETP.GE.U32.AND P0, PT, R2, UR7, PT ;  /* 0x0000000702007c0c */ /* 0x000fe2000bf06070 */
[----:B------:R-:W-:Y:S01]  /*15ac0*/  IMAD.U32 R26, RZ, RZ, UR10 ;  /* 0x0000000aff1a7e24 */ /* 0x000fe2000f8e00ff */
[----:B------:R-:W-:Y:S02]  /*15ad0*/  MOV R24, UR10 ;  /* 0x0000000a00187c02 */ /* 0x000fe40008000f00 */
[----:B------:R-:W-:Y:S02]  /*15ae0*/  MOV R25, UR11 ;  /* 0x0000000b00197c02 */ /* 0x000fe40008000f00 */
[----:B------:R-:W-:-:S07]  /*15af0*/  MOV R27, UR11 ;  /* 0x0000000b001b7c02 */ /* 0x000fce0008000f00 */
[----:B------:R-:W-:Y:S05]  /*15b00*/  @P0 BRA `(.L_x_3420) ;  /* 0x0000000000680947 */ /* 0x000fea0003800000 */
[----:B------:R-:W-:Y:S01]  /*15b10*/  ULDC UR6, c[0x0][0x10] ;  /* 0x0000040000067ab9 */ /* 0x000fe20000000800 */
[----:B------:R-:W0:Y:S01]  /*15b20*/  LDC R40, c[0x0][RZ] ;  /* 0x00000000ff287b82 */ /* 0x000e220000000800 */
[----:B------:R-:W-:Y:S01]  /*15b30*/  MOV R23, R2 ;  /* 0x0000000200177202 */ /* 0x000fe20000000f00 */
[----:B------:R-:W-:Y:S01]  /*15b40*/  IMAD.U32 R30, RZ, RZ, UR10 ;  /* 0x0000000aff1e7e24 */ /* 0x000fe2000f8e00ff */
[----:B------:R-:W-:Y:S01]  /*15b50*/  MOV R31, UR11 ;  /* 0x0000000b001f7c02 */ /* 0x000fe20008000f00 */
[----:B------:R-:W-:Y:S01]  /*15b60*/  IMAD.U32 R25, RZ, RZ, UR11 ;  /* 0x0000000bff197e24 */ /* 0x000fe2000f8e00ff */
[----:B------:R-:W-:Y:S01]  /*15b70*/  MOV R24, UR10 ;  /* 0x0000000a00187c02 */ /* 0x000fe20008000f00 */
[----:B------:R-:W-:Y:S01]  /*15b80*/  IMAD R0, R0, UR6, RZ ;  /* 0x0000000600007c24 */ /* 0x000fe2000f8e02ff */
[----:B------:R-:W-:Y:S01]  /*15b90*/  MOV R26, UR10 ;  /* 0x0000000a001a7c02 */ /* 0x000fe20008000f00 */
[----:B------:R-:W1:Y:S01]  /*15ba0*/  LDC.64 R38, c[0x0][0x610] ;  /* 0x00018400ff267b82 */ /* 0x000e620000000a00 */
[----:B------:R-:W-:-:S07]  /*15bb0*/  MOV R27, UR11 ;  /* 0x0000000b001b7c02 */ /* 0x000fce0008000f00 */
[----:B------:R-:W2:Y:S02]  /*15bc0*/  LDC R42, c[0x0][0x4] ;  /* 0x00000100ff2a7b82 */ /* 0x000ea40000000800 */
.L_x_3423:
[----:B------:R-:W-:-:S04]  /*15bd0*/  IMAD.IADD R15, R0, 0x1, R23 ;  /* 0x00000001000f7824 */ /* 0x000fc800078e0217 */
[----:B0-----:R-:W-:-:S04]  /*15be0*/  IMAD R15, R15, R40, R16 ;  /* 0x000000280f0f7224 */ /* 0x001fc800078e0210 */
[----:B-1----:R-:W-:-:S05]  /*15bf0*/  IMAD.WIDE.U32 R14, R15, 0x20, R38 ;  /* 0x000000200f0e7825 */ /* 0x002fca00078e0026 */
[----:B------:R-:W3:Y:S04]  /*15c00*/  LDG.E.64 R20, desc[UR60][R14.64] ;  /* 0x0000003c0e147981 */ /* 0x000ee8000c1e1b00 */
[----:B------:R-:W4:Y:S04]  /*15c10*/  LDG.E.64 R32, desc[UR60][R14.64+0x8] ;  /* 0x0000083c0e207981 */ /* 0x000f28000c1e1b00 */
[----:B------:R-:W5:Y:S04]  /*15c20*/  LDG.E.64 R34, desc[UR60][R14.64+0x10] ;  /* 0x0000103c0e227981 */ /* 0x000f68000c1e1b00 */
[----:B------:R-:W5:Y:S01]  /*15c30*/  LDG.E.64 R36, desc[UR60][R14.64+0x18] ;  /* 0x0000183c0e247981 */ /* 0x000f62000c1e1b00 */
[----:B--2---:R-:W-:-:S04]  /*15c40*/  IADD3 R23, R42, R23, RZ ;  /* 0x000000172a177210 */ /* 0x004fc80007ffe0ff */
[----:B------:R-:W-:Y:S01]  /*15c50*/  ISETP.GE.U32.AND P0, PT, R23, UR7, PT ;  /* 0x0000000717007c0c */ /* 0x000fe2000bf06070 */
[----:B---3--:R-:W-:Y:S02]  /*15c60*/  DMUL R28, R20, R28 ;  /* 0x0000001c141c7228 */ /* 0x008fe40000000000 */
[----:B----4-:R-:W-:Y:S02]  /*15c70*/  DMUL R30, R32, R30 ;  /* 0x0000001e201e7228 */ /* 0x010fe40000000000 */
[----:B-----5:R-:W-:Y:S02]  /*15c80*/  DMUL R24, R34, R24 ;  /* 0x0000001822187228 */ /* 0x020fe40000000000 */
[----:B------:R-:W-:-:S06]  /*15c90*/  DMUL R26, R36, R26 ;  /* 0x0000001a241a7228 */ /* 0x000fcc0000000000 */
[----:B------:R-:W-:Y:S05]  /*15ca0*/  @!P0 BRA `(.L_x_3423) ;  /* 0xfffffffc00c88947 */ /* 0x000fea000383ffff */
.L_x_3420:
[----:B------:R-:W-:Y:S05]  /*15cb0*/  BSYNC B0 ;  /* 0x0000000000007941 */ /* 0x000fea0003800000 */
.L_x_3418:
[----:B------:R-:W0:Y:S01]  /*15cc0*/  LDC R23, c[0x0][RZ] ;  /* 0x00000000ff177b82 */ /* 0x000e220000000800 */
[----:B------:R-:W-:Y:S01]  /*15cd0*/  UIADD3 UR4, UR4, 0x10, URZ ;  /* 0x0000001004047890 */ /* 0x000fe2000fffe03f */
[----:B------:R-:W-:-:S03]  /*15ce0*/  ULDC UR6, c[0x0][0x4] ;  /* 0x0000010000067ab9 */ /* 0x000fc60000000800 */
[----:B------:R-:W-:Y:S02]  /*15cf0*/  ULEA UR4, UR5, UR4, 0x18 ;  /* 0x0000000405047291 */ /* 0x000fe4000f8ec03f */
[----:B------:R-:W-:-:S06]  /*15d00*/  USHF.R.U32.HI UR5, URZ, 0x1, UR6 ;  /* 0x000000013f057899 */ /* 0x000fcc0008011606 */
[----:B------:R-:W-:Y:S01]  /*15d10*/  ISETP.NE.AND P0, PT, RZ, UR5, PT ;  /* 0x00000005ff007c0c */ /* 0x000fe2000bf05270 */
[----:B0-----:R-:W-:-:S05]  /*15d20*/  IMAD R0, R2, R23, R16 ;  /* 0x0000001702007224 */ /* 0x001fca00078e0210 */
[----:B------:R-:W-:-:S05]  /*15d30*/  LEA R15, R0, UR4, 0x5 ;  /* 0x00000004000f7c11 */ /* 0x000fca000f8e28ff */
[----:B------:R0:W-:Y:S04]  /*15d40*/  STS.128 [R15], R28 ;  /* 0x0000001c0f007388 */ /* 0x0001e80000000c00 */
[----:B------:R0:W-:Y:S01]  /*15d50*/  STS.128 [R15+0x10], R24 ;  /* 0x000010180f007388 */ /* 0x0001e20000000c00 */
[----:B------:R-:W-:Y:S05]  /*15d60*/  @!P0 BRA `(.L_x_3424) ;  /* 0x0000000000548947 */ /* 0x000fea0003800000 */
[----:B------:R-:W-:-:S07]  /*15d70*/  MOV R21, UR5 ;  /* 0x0000000500157c02 */ /* 0x000fce0008000f00 */
.L_x_3427:
[----:B------:R-:W-:Y:S01]  /*15d80*/  IMAD.IADD R0, R2, 0x1, R21 ;  /* 0x0000000102007824 */ /* 0x000fe200078e0215 */
[----:B------:R-:W-:Y:S01]  /*15d90*/  BAR.SYNC.DEFER_BLOCKING 0x0 ;  /* 0x0000000000007b1d */ /* 0x000fe20000010000 */
[----:B------:R-:W-:-:S03]  /*15da0*/  ISETP.GT.AND P2, PT, R21, 0x1, PT ;  /* 0x000000011500780c */ /* 0x000fc60003f44270 */
[----:B------:R-:W-:Y:S02]  /*15db0*/  ISETP.GE.U32.AND P0, PT, R0, UR6, PT ;  /* 0x0000000600007c0c */ /* 0x000fe4000bf06070 */
[----:B------:R-:W-:Y:S02]  /*15dc0*/  BSSY B0, `(.L_x_3425) ;  /* 0x000000e000007945 */ /* 0x000fe40003800000 */
[----:B------:R-:W-:Y:S02]  /*15dd0*/  ISETP.GE.U32.OR P0, PT, R2, R21, P0 ;  /* 0x000000150200720c */ /* 0x000fe40000706470 */
[----:B------:R-:W-:-:S11]  /*15de0*/  SHF.R.S32.HI R21, RZ, 0x1, R21 ;  /* 0x00000001ff157819 */ /* 0x000fd60000011415 */
[----:B-1----:R-:W-:Y:S05]  /*15df0*/  @P0 BRA `(.L_x_3426) ;  /* 0x0000000000280947 */ /* 0x002fea0003800000 */
[----:B------:R-:W-:-:S05]  /*15e00*/  IMAD R0, R0, R23, R16 ;  /* 0x0000001700007224 */ /* 0x000fca00078e0210 */
[----:B------:R-:W-:-:S05]  /*15e10*/  LEA R0, R0, UR4, 0x5 ;  /* 0x0000000400007c11 */ /* 0x000fca000f8e28ff */
[----:B------:R-:W0:Y:S04]  /*15e20*/  LDS.128 R32, [R0] ;  /* 0x0000000000207984 */ /* 0x000e280000000c00 */
[----:B------:R-:W1:Y:S01]  /*15e30*/  LDS.128 R36, [R0+0x10] ;  /* 0x0000100000247984 */ /* 0x000e620000000c00 */
[----:B0-----:R-:W-:Y:S02]  /*15e40*/  DMUL R28, R28, R32 ;  /* 0x000000201c1c7228 */ /* 0x001fe40000000000 */
[----:B------:R-:W-:Y:S02]  /*15e50*/  DMUL R30, R30, R34 ;  /* 0x000000221e1e7228 */ /* 0x000fe40000000000 */
[----:B-1----:R-:W-:Y:S02]  /*15e60*/  DMUL R24, R24, R36 ;  /* 0x0000002418187228 */ /* 0x002fe40000000000 */
[----:B------:R-:W-:-:S03]  /*15e70*/  DMUL R26, R26, R38 ;  /* 0x000000261a1a7228 */ /* 0x000fc60000000000 */
[----:B------:R1:W-:Y:S04]  /*15e80*/  STS.128 [R15], R28 ;  /* 0x0000001c0f007388 */ /* 0x0003e80000000c00 */
[----:B------:R1:W-:Y:S04]  /*15e90*/  STS.128 [R15+0x10], R24 ;  /* 0x000010180f007388 */ /* 0x0003e80000000c00 */
.L_x_3426:
[----:B------:R-:W-:Y:S05]  /*15ea0*/  BSYNC B0 ;  /* 0x0000000000007941 */ /* 0x000fea0003800000 */
.L_x_3425:
[----:B------:R-:W-:Y:S05]  /*15eb0*/  @P2 BRA `(.L_x_3427) ;  /* 0xfffffffc00b02947 */ /* 0x000fea000383ffff */
.L_x_3424:
[----:B------:R-:W-:Y:S02]  /*15ec0*/  ULDC UR4, c[0x0][0x238] ;  /* 0x00008e0000047ab9 */ /* 0x000fe40000000800 */
[----:B------:R-:W-:-:S13]  /*15ed0*/  ISETP.NE.AND P0, PT, RZ, UR4, PT ;  /* 0x00000004ff007c0c */ /* 0x000fda000bf05270 */
[----:B------:R-:W-:Y:S05]  /*15ee0*/  @!P0 BRA `(.L_x_3428) ;  /* 0x0000000000c48947 */ /* 0x000fea0003800000 */
[----:B------:R-:W-:Y:S02]  /*15ef0*/  ISETP.GT.AND P0, PT, R23, 0x20, PT ;  /* 0x000000201700780c */ /* 0x000fe40003f04270 */
[----:B------:R-:W-:-:S11]  /*15f00*/  MOV R0, R23 ;  /* 0x0000001700007202 */ /* 0x000fd60000000f00 */
[----:B------:R-:W-:Y:S05]  /*15f10*/  @!P0 BRA `(.L_x_3429) ;  /* 0x00000000006c8947 */ /* 0x000fea0003800000 */
[----:B------:R-:W-:Y:S01]  /*15f20*/  LEA.HI R0, R23, R23, RZ, 0x1 ;  /* 0x0000001717007211 */ /* 0x000fe200078f08ff */
[----:B------:R2:W-:Y:S03]  /*15f30*/  STS.128 [R15], R28 ;  /* 0x0000001c0f007388 */ /* 0x0005e60000000c00 */
[----:B------:R-:W-:Y:S01]  /*15f40*/  SHF.R.S32.HI R2, RZ, 0x1, R0 ;  /* 0x00000001ff027819 */ /* 0x000fe20000011400 */
[----:B------:R2:W-:Y:S01]  /*15f50*/  STS.128 [R15+0x10], R24 ;  /* 0x000010180f007388 */ /* 0x0005e20000000c00 */
[----:B------:R-:W-:Y:S02]  /*15f60*/  HFMA2.MMA R0, -RZ, RZ, 0, 1.9073486328125e-06 ;  /* 0x00000020ff007435 */ /* 0x000fe400000001ff */
[----:B------:R-:W-:-:S13]  /*15f70*/  ISETP.GE.AND P0, PT, R2, 0x20, PT ;  /* 0x000000200200780c */ /* 0x000fda0003f06270 */
[----:B--2---:R-:W-:Y:S05]  /*15f80*/  @!P0 BRA `(.L_x_3429) ;  /* 0x0000000000508947 */ /* 0x004fea0003800000 */
.L_x_3432:
[----:B------:R-:W-:Y:S01]  /*15f90*/  IMAD.IADD R0, R16, 0x1, R2 ;  /* 0x0000000110007824 */ /* 0x000fe200078e0202 */
[----:B------:R-:W-:Y:S04]  /*15fa0*/  BAR.SYNC.DEFER_BLOCKING 0x0 ;  /* 0x0000000000007b1d */ /* 0x000fe80000010000 */
[----:B------:R-:W-:Y:S02]  /*15fb0*/  ISETP.GE.U32.AND P0, PT, R0, R23, PT ;  /* 0x000000170000720c */ /* 0x000fe40003f06070 */
[----:B------:R-:W-:Y:S02]  /*15fc0*/  BSSY B0, `(.L_x_3430) ;  /* 0x000000c000007945 */ /* 0x000fe40003800000 */
[----:B------:R-:W-:-:S13]  /*15fd0*/  ISETP.GE.U32.OR P0, PT, R16, R2, P0 ;  /* 0x000000021000720c */ /* 0x000fda0000706470 */
[----:B--2---:R-:W-:Y:S05]  /*15fe0*/  @P0 BRA `(.L_x_3431) ;  /* 0x0000000000240947 */ /* 0x004fea0003800000 */
[----:B------:R-:W-:-:S05]  /*15ff0*/  LEA R0, R2, R15, 0x5 ;  /* 0x0000000f02007211 */ /* 0x000fca00078e28ff */
[----:B------:R-:W0:Y:S04]  /*16000*/  LDS.128 R32, [R0] ;  /* 0x0000000000207984 */ /* 0x000e280000000c00 */
[----:B------:R-:W2:Y:S01]  /*16010*/  LDS.128 R36, [R0+0x10] ;  /* 0x0000100000247984 */ /* 0x000ea20000000c00 */
[----:B01----:R-:W-:Y:S02]  /*16020*/  DMUL R28, R28, R32 ;  /* 0x000000201c1c7228 */ /* 0x003fe40000000000 */
[----:B------:R-:W-:Y:S02]  /*16030*/  DMUL R30, R30, R34 ;  /* 0x000000221e1e7228 */ /* 0x000fe40000000000 */
[----:B--2---:R-:W-:Y:S02]  /*16040*/  DMUL R24, R24, R36 ;  /* 0x0000002418187228 */ /* 0x004fe40000000000 */
[----:B------:R-:W-:-:S03]  /*16050*/  DMUL R26, R26, R38 ;  /* 0x000000261a1a7228 */ /* 0x000fc60000000000 */
[----:B------:R2:W-:Y:S04]  /*16060*/  STS.128 [R15], R28 ;  /* 0x0000001c0f007388 */ /* 0x0005e80000000c00 */
[----:B------:R2:W-:Y:S04]  /*16070*/  STS.128 [R15+0x10], R24 ;  /* 0x000010180f007388 */ /* 0x0005e80000000c00 */
.L_x_3431:
[----:B------:R-:W-:Y:S05]  /*16080*/  BSYNC B0 ;  /* 0x0000000000007941 */ /* 0x000fea0003800000 */
.L_x_3430:
[----:B------:R-:W-:-:S04]  /*16090*/  SHF.R.S32.HI R2, RZ, 0x1, R2 ;  /* 0x00000001ff027819 */ /* 0x000fc80000011402 */
[----:B------:R-:W-:-:S13]  /*160a0*/  ISETP.GE.AND P0, PT, R2, 0x20, PT ;  /* 0x000000200200780c */ /* 0x000fda0003f06270 */
[----:B------:R-:W-:Y:S05]  /*160b0*/  @P0 BRA `(.L_x_3432) ;  /* 0xfffffffc00b40947 */ /* 0x000fea000383ffff */
[----:B------:R-:W-:-:S07]  /*160c0*/  MOV R0, 0x20 ;  /* 0x0000002000007802 */ /* 0x000fce0000000f00 */
.L_x_3429:
[----:B------:R-:W-:Y:S01]  /*160d0*/  BAR.SYNC.DEFER_BLOCKING 0x0 ;  /* 0x0000000000007b1d */ /* 0x000fe20000010000 */
[----:B------:R-:W-:-:S13]  /*160e0*/  ISETP.GE.AND P0, PT, R0, 0x2, PT ;  /* 0x000000020000780c */ /* 0x000fda0003f06270 */
[----:B------:R-:W-:Y:S05]  /*160f0*/  @!P0 BRA `(.L_x_3428) ;  /* 0x0000000000408947 */ /* 0x000fea0003800000 */
[----:B------:R-:W-:-:S07]  /*16100*/  IMAD.MOV.U32 R23, RZ, RZ, 0x1 ;  /* 0x00000001ff177424 */ /* 0x000fce00078e00ff */
.L_x_3433:
[----:B012---:R-:W-:Y:S04]  /*16110*/  SHFL.DOWN PT, R15, R29, R23, 0x1f ;  /* 0x08001f171d0f7589 */ /* 0x007fe800000e0000 */
[----:B------:R-:W0:Y:S04]  /*16120*/  SHFL.DOWN PT, R14, R28, R23, 0x1f ;  /* 0x08001f171c0e7589 */ /* 0x000e2800000e0000 */
[----:B------:R-:W-:Y:S04]  /*16130*/  SHFL.DOWN PT, R21, R31, R23, 0x1f ;  /* 0x08001f171f157589 */ /* 0x000fe800000e0000 */
[----:B------:R-:W1:Y:S04]  /*16140*/  SHFL.DOWN PT, R20, R30, R23, 0x1f ;  /* 0x08001f171e147589 */ /* 0x000e6800000e0000 */
[----:B------:R-:W-:Y:S04]  /*16150*/  SHFL.DOWN PT, R33, R25, R23, 0x1f ;  /* 0x08001f1719217589 */ /* 0x000fe800000e0000 */
[----:B------:R-:W2:Y:S04]  /*16160*/  SHFL.DOWN PT, R32, R24, R23, 0x1f ;  /* 0x08001f1718207589 */ /* 0x000ea800000e0000 */
[----:B------:R-:W-:Y:S04]  /*16170*/  SHFL.DOWN PT, R35, R27, R23, 0x1f ;  /* 0x08001f171b237589 */ /* 0x000fe800000e0000 */
[----:B------:R3:W4:Y:S01]  /*16180*/  SHFL.DOWN PT, R34, R26, R23, 0x1f ;  /* 0x08001f171a227589 */ /* 0x00072200000e0000 */
[----:B0-----:R-:W-:-:S02]  /*16190*/  DMUL R28, R14, R28 ;  /* 0x0000001c0e1c7228 */ /* 0x001fc40000000000 */
[----:B-1----:R-:W-:Y:S01]  /*161a0*/  DMUL R30, R20, R30 ;  /* 0x0000001e141e7228 */ /* 0x002fe20000000000 */
[----:B---3--:R-:W-:-:S04]  /*161b0*/  SHF.L.U32 R23, R23, 0x1, RZ ;  /* 0x0000000117177819 */ /* 0x008fc800000006ff */
[----:B------:R-:W-:Y:S01]  /*161c0*/  ISETP.GE.AND P0, PT, R23, R0, PT ;  /* 0x000000001700720c */ /* 0x000fe20003f06270 */
[----:B--2---:R-:W-:Y:S02]  /*161d0*/  DMUL R24, R32, R24 ;  /* 0x0000001820187228 */ /* 0x004fe40000000000 */
[----:B----4-:R-:W-:-:S10]  /*161e0*/  DMUL R26, R34, R26 ;  /* 0x0000001a221a7228 */ /* 0x010fd40000000000 */
[----:B------:R-:W-:Y:S05]  /*161f0*/  @!P0 BRA `(.L_x_3433) ;  /* 0xfffffffc00c48947 */ /* 0x000fea000383ffff */
.L_x_3428:
        /* <DEDUP_REMOVED lines=10> */
[----:B------:R-:W3:Y:S04]  /*162a0*/  LDG.E.64 R6, desc[UR60][R4.64+0x8] ;  /* 0x0000083c04067981 */ /* 0x000ee8000c1e1b00 */
[----:B------:R-:W4:Y:S04]  /*162b0*/  LDG.E.64 R8, desc[UR60][R4.64+0x10] ;  /* 0x0000103c04087981 */ /* 0x000f28000c1e1b00 */
[----:B------:R-:W5:Y:S01]  /*162c0*/  LDG.E.64 R10, desc[UR60][R4.64+0x18] ;  /* 0x0000183c040a7981 */ /* 0x000f62000c1e1b00 */
[----:B012---:R-:W-:-:S02]  /*162d0*/  DMUL R28, R28, R2 ;  /* 0x000000021c1c7228 */ /* 0x007fc40000000000 */
[----:B---3--:R-:W-:Y:S02]  /*162e0*/  DMUL R30, R30, R6 ;  /* 0x000000061e1e7228 */ /* 0x008fe40000000000 */
[----:B----4-:R-:W-:Y:S02]  /*162f0*/  DMUL R24, R24, R8 ;  /* 0x0000000818187228 */ /* 0x010fe40000000000 */
[----:B-----5:R-:W-:-:S11]  /*16300*/  DMUL R26, R26, R10 ;  /* 0x0000000a1a1a7228 */ /* 0x020fd60000000000 */
.L_x_3435:
        /* <DEDUP_REMOVED lines=19> */
[----:B------:R-:W-:-:S07]  /*16440*/  LEPC R20, `(.L_x_3437) ;  /* 0x000000001014794e */ /* 0x000fce0000000000 */
[----:B012-4-:R-:W-:Y:S05]  /*16450*/  CALL.ABS.NOINC R2 ;  /* 0x0000000002007343 */ /* 0x017fea0003c00000 */
.L_x_3437:
        /* <DEDUP_REMOVED lines=10> */
[----:B------:R4:W0:Y:S01]  /*16500*/  LDC.64 R2, c[0x4][R0] ;  /* 0x0100000000027b82 */ /* 0x0008220000000a00 */
        /* <DEDUP_REMOVED lines=8> */
[----:B----4-:R-:W-:-:S07]  /*16590*/  MOV R13, RZ ;  /* 0x000000ff000d7202 */ /* 0x010fce0000000f00 */
[----:B------:R-:W-:-:S07]  /*165a0*/  LEPC R20, `(.L_x_3438) ;  /* 0x000000001014794e */ /* 0x000fce0000000000 */
[----:B0123--:R-:W-:Y:S05]  /*165b0*/  CALL.ABS.NOINC R2 ;  /* 0x0000000002007343 */ /* 0x00ffea0003c00000 */
.L_x_3438:
        /* <DEDUP_REMOVED lines=10> */
[----:B----4-:R4:W0:Y:S01]  /*16660*/  LDC.64 R2, c[0x4][R0] ;  /* 0x0100000000027b82 */ /* 0x0108220000000a00 */
        /* <DEDUP_REMOVED lines=8> */
[----:B----4-:R-:W-:-:S07]  /*166f0*/  MOV R12, 0x1 ;  /* 0x00000001000c7802 */ /* 0x010fce0000000f00 */
[----:B------:R-:W-:-:S07]  /*16700*/  LEPC R20, `(.L_x_3439) ;  /* 0x000000001014794e */ /* 0x000fce0000000000 */
[----:B0123--:R-:W-:Y:S05]  /*16710*/  CALL.ABS.NOINC R2 ;  /* 0x0000000002007343 */ /* 0x00ffea0003c00000 */
.L_x_3439:
        /* <DEDUP_REMOVED lines=10> */
[----:B----4-:R4:W0:Y:S01]  /*167c0*/  LDC.64 R2, c[0x4][R0] ;  /* 0x0100000000027b82 */ /* 0x0108220000000a00 */
        /* <DEDUP_REMOVED lines=11> */
.L_x_3440:
[----:B------:R-:W-:Y:S02]  /*16880*/  ULDC.64 UR4, c[0x0][0x5f8] ;  /* 0x00017e0000047ab9 */ /* 0x000fe40000000a00 */
[----:B----4-:R-:W-:-:S04]  /*16890*/  IADD3 R2, P0, R17, UR4, RZ ;  /* 0x0000000411027c10 */ /* 0x010fc8000ff1e0ff */
[----:B------:R-:W-:-:S05]  /*168a0*/  IADD3.X R3, RZ, UR5, RZ, P0, !PT ;  /* 0x00000005ff037c10 */ /* 0x000fca00087fe4ff */
[----:B------:R-:W-:Y:S01]  /*168b0*/  STG.E.64 desc[UR60][R2.64], R26 ;  /* 0x0000001a02007986 */ /* 0x000fe2000c101b3c */
[----:B------:R-:W-:Y:S05]  /*168c0*/  EXIT ;  /* 0x000000000000794d */ /* 0x000fea0003800000 */
.L_x_3436:
[----:B------:R-:W-:Y:S04]  /*168d0*/  STG.E.64 desc[UR60][R4.64], R28 ;  /* 0x0000001c04007986 */ /* 0x000fe8000c101b3c */
[----:B------:R-:W-:Y:S04]  /*168e0*/  STG.E.64 desc[UR60][R4.64+0x8], R30 ;  /* 0x0000081e04007986 */ /* 0x000fe8000c101b3c */
[----:B------:R-:W-:Y:S04]  /*168f0*/  STG.E.64 desc[UR60][R4.64+0x10], R24 ;  /* 0x0000101804007986 */ /* 0x000fe8000c101b3c */
[----:B------:R-:W-:Y:S01]  /*16900*/  STG.E.64 desc[UR60][R4.64+0x18], R26 ;  /* 0x0000181a04007986 */ /* 0x000fe2000c101b3c */
[----:B------:R-:W-:Y:S05]  /*16910*/  EXIT ;  /* 0x000000000000794d */ /* 0x000fea0003800000 */
.L_x_3434:
[----:B------:R-:W-:Y:S01]  /*16920*/  ISETP.NE.AND P0, PT, RZ, UR36, PT ;  /* 0x00000024ff007c0c */ /* 0x000fe2000bf05270 */
[----:B------:R-:W-:Y:S02]  /*16930*/  ULDC.U8 UR4, c[0x0][0x629] ;  /* 0x00018a4000047ab9 */ /* 0x000fe40000000000 */
[----:B------:R-:W-:-:S10]  /*16940*/  ISETP.NE.AND P1, PT, RZ, UR4, PT ;  /* 0x00000004ff007c0c */ /* 0x000fd4000bf25270 */
[----:B------:R-:W-:Y:S05]  /*16950*/  @!P0 BRA `(.L_x_3441) ;  /* 0x0000000000208947 */ /* 0x000fea0003800000 */
[----:B------:R-:W3:Y:S04]  /*16960*/  LDG.E.64 R2, desc[UR60][R6.64] ;  /* 0x0000003c06027981 */ /* 0x000ee8000c1e1b00 */
[----:B------:R-:W4:Y:S04]  /*16970*/  LDG.E.64 R4, desc[UR60][R8.64] ;  /* 0x0000003c08047981 */ /* 0x000f28000c1e1b00 */
[----:B012---:R-:W2:Y:S04]  /*16980*/  LDG.E.64 R14, desc[UR60][R10.64] ;  /* 0x0000003c0a0e7981 */ /* 0x007ea8000c1e1b00 */
[----:B------:R-:W5:Y:S01]  /*16990*/  LDG.E.64 R20, desc[UR60][R12.64] ;  /* 0x0000003c0c147981 */ /* 0x000f62000c1e1b00 */
[----:B---3--:R-:W-:-:S02]  /*169a0*/  DMUL R28, R28, R2 ;  /* 0x000000021c1c7228 */ /* 0x008fc40000000000 */
[----:B----4-:R-:W-:Y:S02]  /*169b0*/  DMUL R30, R30, R4 ;  /* 0x000000041e1e7228 */ /* 0x010fe40000000000 */
[----:B--2---:R-:W-:Y:S02]  /*169c0*/  DMUL R24, R24, R14 ;  /* 0x0000000e18187228 */ /* 0x004fe40000000000 */
[----:B-----5:R-:W-:-:S11]  /*169d0*/  DMUL R26, R26, R20 ;  /* 0x000000141a1a7228 */ /* 0x020fd60000000000 */
.L_x_3441:
        /* <DEDUP_REMOVED lines=21> */
.L_x_3443:
        /* <DEDUP_REMOVED lines=10> */
[----:B------:R4:W0:Y:S01]  /*16bd0*/  LDC.64 R2, c[0x4][R0] ;  /* 0x0100000000027b82 */ /* 0x0008220000000a00 */
        /* <DEDUP_REMOVED lines=11> */
.L_x_3444:
        /* <DEDUP_REMOVED lines=22> */
.L_x_3445:
        /* <DEDUP_REMOVED lines=10> */
[----:B----4-:R4:W0:Y:S01]  /*16e90*/  LDC.64 R2, c[0x4][R0] ;  /* 0x0100000000027b82 */ /* 0x0108220000000a00 */
        /* <DEDUP_REMOVED lines=11> */
.L_x_3446:
[----:B------:R-:W-:Y:S02]  /*16f50*/  ULDC.64 UR4, c[0x0][0x5f8] ;  /* 0x00017e0000047ab9 */ /* 0x000fe40000000a00 */
[----:B----4-:R-:W-:-:S05]  /*16f60*/  IADD3 R2, P0, R17, UR4, RZ ;  /* 0x0000000411027c10 */ /* 0x010fca000ff1e0ff */
[----:B------:R-:W-:-:S05]  /*16f70*/  IMAD.X R3, RZ, RZ, UR5, P0 ;  /* 0x00000005ff037e24 */ /* 0x000fca00080e06ff */
[----:B------:R-:W-:Y:S01]  /*16f80*/  STG.E.64 desc[UR60][R2.64], R26 ;  /* 0x0000001a02007986 */ /* 0x000fe2000c101b3c */
[----:B------:R-:W-:Y:S05]  /*16f90*/  EXIT ;  /* 0x000000000000794d */ /* 0x000fea0003800000 */
.L_x_3442:
[----:B------:R-:W-:Y:S04]  /*16fa0*/  STG.E.64 desc[UR60][R6.64], R28 ;  /* 0x0000001c06007986 */ /* 0x000fe8000c101b3c */
[----:B------:R-:W-:Y:S04]  /*16fb0*/  STG.E.64 desc[UR60][R8.64], R30 ;  /* 0x0000001e08007986 */ /* 0x000fe8000c101b3c */
[----:B------:R-:W-:Y:S04]  /*16fc0*/  STG.E.64 desc[UR60][R10.64], R24 ;  /* 0x000000180a007986 */ /* 0x000fe8000c101b3c */
[----:B------:R-:W-:Y:S01]  /*16fd0*/  STG.E.64 desc[UR60][R12.64], R26 ;  /* 0x0000001a0c007986 */ /* 0x000fe2000c101b3c */
[----:B------:R-:W-:Y:S05]  /*16fe0*/  EXIT ;  /* 0x000000000000794d */ /* 0x000fea0003800000 */
.L_x_3407:
        /* <DEDUP_REMOVED lines=19> */
[----:B------:R-:W3:Y:S04]  /*17120*/  LDG.E.64 R2, desc[UR60][R4.64] ;  /* 0x0000003c04027981 */ /* 0x000ee8000c1e1b00 */
[----:B------:R-:W2:Y:S04]  /*17130*/  LDG.E.64 R6, desc[UR60][R4.64+0x8] ;  /* 0x0000083c04067981 */ /* 0x000ea8000c1e1b00 */
[----:B------:R-:W4:Y:S04]  /*17140*/  LDG.E.64 R8, desc[UR60][R4.64+0x10] ;  /* 0x0000103c04087981 */ /* 0x000f28000c1e1b00 */
[----:B------:R-:W5:Y:S01]  /*17150*/  LDG.E.64 R10, desc[UR60][R4.64+0x18] ;  /* 0x0000183c040a7981 */ /* 0x000f62000c1e1b00 */
[----:B---3--:R-:W-:-:S02]  /*17160*/  DMUL R68, R68, R2 ;  /* 0x0000000244447228 */ /* 0x008fc40000000000 */
[----:B--2---:R-:W-:Y:S02]  /*17170*/  DMUL R70, R70, R6 ;  /* 0x0000000646467228 */ /* 0x004fe40000000000 */
[----:B----4-:R-:W-:Y:S02]  /*17180*/  DMUL R72, R72, R8 ;  /* 0x0000000848487228 */ /* 0x010fe40000000000 */
[----:B-----5:R-:W-:-:S11]  /*17190*/  DMUL R74, R74, R10 ;  /* 0x0000000a4a4a7228 */ /* 0x020fd60000000000 */
.L_x_3448:
        /* <DEDUP_REMOVED lines=17> */
[----:B---3--:R-:W-:Y:S01]  /*172b0*/  IMAD.MOV.U32 R13, RZ, RZ, RZ ;  /* 0x000000ffff0d7224 */ /* 0x008fe200078e00ff */
[----:B0-----:R-:W-:-:S07]  /*172c0*/  MOV R12, 0x1 ;  /* 0x00000001000c7802 */ /* 0x001fce0000000f00 */
[----:B------:R-:W-:-:S07]  /*172d0*/  LEPC R20, `(.L_x_3450) ;  /* 0x000000001014794e */ /* 0x000fce0000000000 */
[----:B-1----:R-:W-:Y:S05]  /*172e0*/  CALL.ABS.NOINC R2 ;  /* 0x0000000002007343 */ /* 0x002fea0003c00000 */
.L_x_3450:
        /* <DEDUP_REMOVED lines=19> */
[----:B-1-3--:R-:W-:-:S07]  /*17420*/  MOV R13, RZ ;  /* 0x000000ff000d7202 */ /* 0x00afce0000000f00 */
[----:B------:R-:W-:-:S07]  /*17430*/  LEPC R20, `(.L_x_3451) ;  /* 0x000000001014794e */ /* 0x000fce0000000000 */
[----:B0-2---:R-:W-:Y:S05]  /*17440*/  CALL.ABS.NOINC R2 ;  /* 0x0000000002007343 */ /* 0x005fea0003c00000 */
.L_x_3451:
        /* <DEDUP_REMOVED lines=22> */
.L_x_3452:
        /* <DEDUP_REMOVED lines=10> */
[----:B-1----:R1:W4:Y:S01]  /*17650*/  LDC.64 R2, c[0x4][R0] ;  /* 0x0100000000027b82 */ /* 0x0023220000000a00 */
        /* <DEDUP_REMOVED lines=8> */
[----:B-1----:R-:W-:-:S07]  /*176e0*/  MOV R12, 0x1 ;  /* 0x00000001000c7802 */ /* 0x002fce0000000f00 */
[----:B------:R-:W-:-:S07]  /*176f0*/  LEPC R20, `(.L_x_3453) ;  /* 0x000000001014794e */ /* 0x000fce0000000000 */
[----:B0-2-4-:R-:W-:Y:S05]  /*17700*/  CALL.ABS.NOINC R2 ;  /* 0x0000000002007343 */ /* 0x015fea0003c00000 */
.L_x_3453:
[----:B------:R-:W-:Y:S02]  /*17710*/  ULDC.64 UR4, c[0x0][0x5f8] ;  /* 0x00017e0000047ab9 */ /* 0x000fe40000000a00 */
[----:B-1----:R-:W-:-:S04]  /*17720*/  IADD3 R2, P0, R17, UR4, RZ ;  /* 0x0000000411027c10 */ /* 0x002fc8000ff1e0ff */
[----:B------:R-:W-:-:S05]  /*17730*/  IADD3.X R3, RZ, UR5, RZ, P0, !PT ;  /* 0x00000005ff037c10 */ /* 0x000fca00087fe4ff */
[----:B------:R-:W-:Y:S01]  /*17740*/  STG.E.64 desc[UR60][R2.64], R74 ;  /* 0x0000004a02007986 */ /* 0x000fe2000c101b3c */
[----:B------:R-:W-:Y:S05]  /*17750*/  EXIT ;  /* 0x000000000000794d */ /* 0x000fea0003800000 */
.L_x_3449:
[----:B------:R-:W-:Y:S04]  /*17760*/  STG.E.64 desc[UR60][R4.64], R68 ;  /* 0x0000004404007986 */ /* 0x000fe8000c101b3c */
[----:B------:R-:W-:Y:S04]  /*17770*/  STG.E.64 desc[UR60][R4.64+0x8], R70 ;  /* 0x0000084604007986 */ /* 0x000fe8000c101b3c */
[----:B------:R-:W-:Y:S04]  /*17780*/  STG.E.64 desc[UR60][R4.64+0x10], R72 ;  /* 0x0000104804007986 */ /* 0x000fe8000c101b3c */
[----:B------:R-:W-:Y:S01]  /*17790*/  STG.E.64 desc[UR60][R4.64+0x18], R74 ;  /* 0x0000184a04007986 */ /* 0x000fe2000c101b3c */
[----:B------:R-:W-:Y:S05]  /*177a0*/  EXIT ;  /* 0x000000000000794d */ /* 0x000fea0003800000 */
.L_x_3447:
[----:B0-----:R-:W-:Y:S01]  /*177b0*/  ISETP.NE.AND P0, PT, R0, RZ, PT ;  /* 0x000000ff0000720c */ /* 0x001fe20003f05270 */
[----:B------:R-:W-:Y:S02]  /*177c0*/  ULDC.U8 UR4, c[0x0][0x629] ;  /* 0x00018a4000047ab9 */ /* 0x000fe40000000000 */
[----:B------:R-:W-:-:S10]  /*177d0*/  ISETP.NE.AND P1, PT, RZ, UR4, PT ;  /* 0x00000004ff007c0c */ /* 0x000fd4000bf25270 */
[----:B------:R-:W-:Y:S05]  /*177e0*/  @!P0 BRA `(.L_x_3454) ;  /* 0x0000000000208947 */ /* 0x000fea0003800000 */
[----:B------:R-:W2:Y:S04]  /*177f0*/  LDG.E.64 R2, desc[UR60][R6.64] ;  /* 0x0000003c06027981 */ /* 0x000ea8000c1e1b00 */
[----:B------:R-:W4:Y:S04]  /*17800*/  LDG.E.64 R4, desc[UR60][R8.64] ;  /* 0x0000003c08047981 */ /* 0x000f28000c1e1b00 */
[----:B---3--:R-:W3:Y:S04]  /*17810*/  LDG.E.64 R12, desc[UR60][R10.64] ;  /* 0x0000003c0a0c7981 */ /* 0x008ee8000c1e1b00 */
[----:B------:R-:W5:Y:S01]  /*17820*/  LDG.E.64 R14, desc[UR60][R20.64] ;  /* 0x0000003c140e7981 */ /* 0x000f62000c1e1b00 */
[----:B--2---:R-:W-:-:S02]  /*17830*/  DMUL R68, R68, R2 ;  /* 0x0000000244447228 */ /* 0x004fc40000000000 */
[----:B----4-:R-:W-:Y:S02]  /*17840*/  DMUL R70, R70, R4 ;  /* 0x0000000446467228 */ /* 0x010fe40000000000 */
[----:B---3--:R-:W-:Y:S02]  /*17850*/  DMUL R72, R72, R12 ;  /* 0x0000000c48487228 */ /* 0x008fe40000000000 */
[----:B-----5:R-:W-:-:S11]  /*17860*/  DMUL R74, R74, R14 ;  /* 0x0000000e4a4a7228 */ /* 0x020fd60000000000 */
.L_x_3454:
        /* <DEDUP_REMOVED lines=18> */
[----:B0--3--:R-:W-:-:S07]  /*17990*/  MOV R13, RZ ;  /* 0x000000ff000d7202 */ /* 0x009fce0000000f00 */
[----:B------:R-:W-:-:S07]  /*179a0*/  LEPC R20, `(.L_x_3456) ;  /* 0x000000001014794e */ /* 0x000fce0000000000 */
[----:B-1----:R-:W-:Y:S05]  /*179b0*/  CALL.ABS.NOINC R2 ;  /* 0x0000000002007343 */ /* 0x002fea0003c00000 */
.L_x_3456:
        /* <DEDUP_REMOVED lines=22> */
.L_x_3457:
        /* <DEDUP_REMOVED lines=21> */
[----:B0-2---:R-:W-:Y:S05]  /*17c70*/  CALL.ABS.NOINC R2 ;  /* 0x0000000002007343 */ /* 0x005fea0003c00000 */
.L_x_3458:
        /* <DEDUP_REMOVED lines=10> */
[----:B-1----:R1:W4:Y:S01]  /*17d20*/  LDC.64 R2, c[0x4][R0] ;  /* 0x0100000000027b82 */ /* 0x0023220000000a00 */
        /* <DEDUP_REMOVED lines=10> */
[----:B0-2-4-:R-:W-:Y:S05]  /*17dd0*/  CALL.ABS.NOINC R2 ;  /* 0x0000000002007343 */ /* 0x015fea0003c00000 */
.L_x_3459:
[----:B------:R-:W-:Y:S02]  /*17de0*/  ULDC.64 UR4, c[0x0][0x5f8] ;  /* 0x00017e0000047ab9 */ /* 0x000fe40000000a00 */
[----:B-1----:R-:W-:-:S04]  /*17df0*/  IADD3 R2, P0, R17, UR4, RZ ;  /* 0x0000000411027c10 */ /* 0x002fc8000ff1e0ff */
[----:B------:R-:W-:-:S05]  /*17e00*/  IADD3.X R3, RZ, UR5, RZ, P0, !PT ;  /* 0x00000005ff037c10 */ /* 0x000fca00087fe4ff */
[----:B------:R-:W-:Y:S01]  /*17e10*/  STG.E.64 desc[UR60][R2.64], R74 ;  /* 0x0000004a02007986 */ /* 0x000fe2000c101b3c */
[----:B------:R-:W-:Y:S05]  /*17e20*/  EXIT ;  /* 0x000000000000794d */ /* 0x000fea0003800000 */
.L_x_3455:
[----:B------:R-:W-:Y:S04]  /*17e30*/  STG.E.64 desc[UR60][R6.64], R68 ;  /* 0x0000004406007986 */ /* 0x000fe8000c101b3c */
[----:B------:R-:W-:Y:S04]  /*17e40*/  STG.E.64 desc[UR60][R8.64], R70 ;  /* 0x0000004608007986 */ /* 0x000fe8000c101b3c */
[----:B------:R-:W-:Y:S04]  /*17e50*/  STG.E.64 desc[UR60][R10.64], R72 ;  /* 0x000000480a007986 */ /* 0x000fe8000c101b3c */
[----:B------:R-:W-:Y:S01]  /*17e60*/  STG.E.64 desc[UR60][R20.64], R74 ;  /* 0x0000004a14007986 */ /* 0x000fe2000c101b3c */
[----:B------:R-:W-:Y:S05]  /*17e70*/  EXIT ;  /* 0x000000000000794d */ /* 0x000fea0003800000 */
.L_x_3460:
        /* <DEDUP_REMOVED lines=16> */
.L_x_8790:


//--------------------- .text._ZN2at6native13reduce_kernelILi512ELi1ENS0_8ReduceOpIsNS0_14func_wrapper_tIsNS0_55_GLOBAL__N__0955718d_22_SparseCsrTensorMath_cu_868dd54514ReductionMulOpIsEEEEjsLi4ELi4EEEEEvT1_ --------------------------
	.section	.text._ZN2at6native13reduce_kernelILi512ELi1ENS0_8ReduceOpIsNS0_14func_wrapper_tIsNS0_55_GLOBAL__N__0955718d_22_SparseCsrTensorMath_cu_868dd54514ReductionMulOpIsEEEEjsLi4ELi4EEEEEvT1_,"ax",@progbits
	.align	128
.text._ZN2at6native13reduce_kernelILi512ELi1ENS0_8ReduceOpIsNS0_14func_wrapper_tIsNS0_55_GLOBAL__N__0955718d_22_SparseCsrTensorMath_cu_868dd54514ReductionMulOpIsEEEEjsLi4ELi4EEEEEvT1_:
        .type           _ZN2at6native13reduce_kernelILi512ELi1ENS0_8ReduceOpIsNS0_14func_wrapper_tIsNS0_55_GLOBAL__N__0955718d_22_SparseCsrTensorMath_cu_868dd54514ReductionMulOpIsEEEEjsLi4ELi4EEEEEvT1_,@function
        .size           _ZN2at6native13reduce_kernelILi512ELi1ENS0_8ReduceOpIsNS0_14func_wrapper_tIsNS0_55_GLOBAL__N__0955718d_22_SparseCsrTensorMath_cu_868dd54514ReductionMulOpIsEEEEjsLi4ELi4EEEEEvT1_,(.L_x_8791 - _ZN2at6native13reduce_kernelILi512ELi1ENS0_8ReduceOpIsNS0_14func_wrapper_tIsNS0_55_GLOBAL__N__0955718d_22_SparseCsrTensorMath_cu_868dd54514ReductionMulOpIsEEEEjsLi4ELi4EEEEEvT1_)
        .other          _ZN2at6native13reduce_kernelILi512ELi1ENS0_8ReduceOpIsNS0_14func_wrapper_tIsNS0_55_GLOBAL__N__0955718d_22_SparseCsrTensorMath_cu_868dd54514ReductionMulOpIsEEEEjsLi4ELi4EEEEEvT1_,@"STO_CUDA_ENTRY STV_DEFAULT"
_ZN2at6native13reduce_kernelILi512ELi1ENS0_8ReduceOpIsNS0_14func_wrapper_tIsNS0_55_GLOBAL__N__0955718d_22_SparseCsrTensorMath_cu_868dd54514ReductionMulOpIsEEEEjsLi4ELi4EEEEEvT1_:
        /* <DEDUP_REMOVED lines=286> */
.L_x_3461:
        /* <DEDUP_REMOVED lines=49> */
.L_x_3470:
[----:B------:R-:W-:Y:S05]  /*14f0*/  BSYNC B3 ;  /* 0x0000000000037941 */ /* 0x000fea0003800000 */
.L_x_3469:
        /* <DEDUP_REMOVED lines=8> */
[----:B------:R-:W-:Y:S02]  /*1580*/  PRMT R4, R7, 0x9910, RZ ;  /* 0x0000991007047816 */ /* 0x000fe400000000ff */
[----:B--2---:R-:W-:-:S05]  /*1590*/  PRMT R19, R16, 0x9910, RZ ;  /* 0x0000991010137816 */ /* 0x004fca00000000ff */
[----:B------:R-:W-:-:S07]  /*15a0*/  IMAD R4, R4, R19, RZ ;  /* 0x0000001304047224 */ /* 0x000fce00078e02ff */
.L_x_3468:
[----:B------:R-:W-:Y:S05]  /*15b0*/  BSYNC B2 ;  /* 0x0000000000027941 */ /* 0x000fea0003800000 */
.L_x_3467:
[C---:B------:R-:W-:Y:S02]  /*15c0*/  IADD3 R17, P0, -R11.reuse, 0x4, RZ ;  /* 0x000000040b117810 */ /* 0x040fe40007f1e1ff */
[----:B------:R-:W-:Y:S02]  /*15d0*/  IADD3 R6, R11, -0x4, R2 ;  /* 0xfffffffc0b067810 */ /* 0x000fe40007ffe002 */
[----:B------:R-:W-:Y:S01]  /*15e0*/  LEA R12, P1, R17, R12, 0x1 ;  /* 0x0000000c110c7211 */ /* 0x000fe200078208ff */
[----:B------:R-:W-:-:S05]  /*15f0*/  IMAD.X R8, RZ, RZ, -0x1, P0 ;  /* 0xffffffffff087424 */ /* 0x000fca00000e06ff */
[----:B------:R-:W-:-:S07]  /*1600*/  LEA.HI.X R13, R17, R13, R8, 0x1, P1 ;  /* 0x0000000d110d7211 */ /* 0x000fce00008f0c08 */
.L_x_3466:
[----:B------:R-:W-:Y:S05]  /*1610*/  BSYNC B1 ;  /* 0x0000000000017941 */ /* 0x000fea0003800000 */
.L_x_3465:
        /* <DEDUP_REMOVED lines=9> */
.L_x_3473:
[----:B------:R-:W-:Y:S01]  /*16b0*/  IMAD.WIDE.U32 R10, R9, 0x8, R12 ;  /* 0x00000008090a7825 */ /* 0x000fe200078e000c */
[----:B------:R-:W-:-:S05]  /*16c0*/  ULDC UR4, c[0x0][0x220] ;  /* 0x0000880000047ab9 */ /* 0x000fca0000000800 */
[----:B------:R-:W2:Y:S01]  /*16d0*/  LDG.E.64 R10, desc[UR36][R10.64] ;  /* 0x000000240a0a7981 */ /* 0x000ea2000c1e1b00 */
[----:B------:R-:W-:Y:S01]  /*16e0*/  PRMT R7, R7, 0x9910, RZ ;  /* 0x0000991007077816 */ /* 0x000fe200000000ff */
[----:B------:R-:W-:Y:S01]  /*16f0*/  VIADD R9, R9, UR4 ;  /* 0x0000000409097c36 */ /* 0x000fe20008000000 */
[----:B------:R-:W-:Y:S02]  /*1700*/  PRMT R4, R4, 0x9910, RZ ;  /* 0x0000991004047816 */ /* 0x000fe400000000ff */
[----:B------:R-:W-:Y:S02]  /*1710*/  PRMT R8, R8, 0x9910, RZ ;  /* 0x0000991008087816 */ /* 0x000fe400000000ff */
[C---:B--2---:R-:W-:Y:S02]  /*1720*/  PRMT R16, R10.reuse, 0x9910, RZ ;  /* 0x000099100a107816 */ /* 0x044fe400000000ff */
[----:B------:R-:W-:Y:S02]  /*1730*/  PRMT R17, R10, 0xbb32, RZ ;  /* 0x0000bb320a117816 */ /* 0x000fe400000000ff */
[----:B------:R-:W-:-:S02]  /*1740*/  PRMT R10, R2, 0x9910, RZ ;  /* 0x00009910020a7816 */ /* 0x000fc400000000ff */
[----:B------:R-:W-:Y:S01]  /*1750*/  MOV R2, R7 ;  /* 0x0000000700027202 */ /* 0x000fe20000000f00 */
[----:B------:R-:W-:Y:S01]  /*1760*/  IMAD R8, R8, R17, RZ ;  /* 0x0000001108087224 */ /* 0x000fe200078e02ff */
[----:B------:R-:W-:Y:S02]  /*1770*/  LEA R7, R9, 0x3, 0x2 ;  /* 0x0000000309077811 */ /* 0x000fe400078e10ff */
[----:B------:R-:W-:Y:S02]  /*1780*/  PRMT R19, R11, 0x9910, RZ ;  /* 0x000099100b137816 */ /* 0x000fe400000000ff */
[----:B------:R-:W-:Y:S02]  /*1790*/  ISETP.GE.U32.AND P0, PT, R7, R6, PT ;  /* 0x000000060700720c */ /* 0x000fe40003f06070 */
[----:B------:R-:W-:Y:S01]  /*17a0*/  PRMT R21, R11, 0xbb32, RZ ;  /* 0x0000bb320b157816 */ /* 0x000fe200000000ff */
[----:B------:R-:W-:Y:S02]  /*17b0*/  IMAD.MOV.U32 R11, RZ, RZ, R16 ;  /* 0x000000ffff0b7224 */ /* 0x000fe400078e0010 */
[----:B------:R-:W-:-:S02]  /*17c0*/  IMAD R7, R2, R19, RZ ;  /* 0x0000001302077224 */ /* 0x000fc400078e02ff */
[----:B------:R-:W-:Y:S02]  /*17d0*/  IMAD R4, R4, R11, RZ ;  /* 0x0000000b04047224 */ /* 0x000fe400078e02ff */
[----:B------:R-:W-:-:S04]  /*17e0*/  IMAD R2, R10, R21, RZ ;  /* 0x000000150a027224 */ /* 0x000fc800078e02ff */
[----:B------:R-:W-:Y:S05]  /*17f0*/  @!P0 BRA `(.L_x_3473) ;  /* 0xfffffffc00ac8947 */ /* 0x000fea000383ffff */
.L_x_3472:
[----:B------:R-:W-:Y:S05]  /*1800*/  BSYNC B1 ;  /* 0x0000000000017941 */ /* 0x000fea0003800000 */
.L_x_3471:
        /* <DEDUP_REMOVED lines=8> */
.L_x_3475:
[----:B------:R-:W-:Y:S05]  /*1890*/  BSYNC B1 ;  /* 0x0000000000017941 */ /* 0x000fea0003800000 */
.L_x_3474:
        /* <DEDUP_REMOVED lines=10> */
[----:B------:R-:W-:Y:S02]  /*1940*/  PRMT R5, R4, 0x9910, RZ ;  /* 0x0000991004057816 */ /* 0x000fe400000000ff */
[----:B--2---:R-:W-:-:S05]  /*1950*/  PRMT R4, R12, 0x9910, RZ ;  /* 0x000099100c047816 */ /* 0x004fca00000000ff */
[----:B------:R-:W-:-:S07]  /*1960*/  IMAD R4, R4, R5, RZ ;  /* 0x0000000504047224 */ /* 0x000fce00078e02ff */
.L_x_3477:
[----:B------:R-:W-:Y:S05]  /*1970*/  BSYNC B1 ;  /* 0x0000000000017941 */ /* 0x000fea0003800000 */
.L_x_3476:
        /* <DEDUP_REMOVED lines=8> */
[----:B------:R-:W-:Y:S01]  /*1a00*/  IMAD R16, R16, R5, RZ ;  /* 0x0000000510107224 */ /* 0x000fe200078e02ff */
[----:B------:R-:W-:Y:S06]  /*1a10*/  BRA `(.L_x_3463) ;  /* 0x00000098009c7947 */ /* 0x000fec0003800000 */
.L_x_3464:
        /* <DEDUP_REMOVED lines=24> */
.L_x_3487:
        /* <DEDUP_REMOVED lines=293> */
.L_x_3483:
        /* <DEDUP_REMOVED lines=251> */
.L_x_3484:
        /* <DEDUP_REMOVED lines=251> */
.L_x_3485:
        /* <DEDUP_REMOVED lines=249> */
.L_x_3486:
[----:B-1----:R-:W-:Y:S02]  /*5ce0*/  LOP3.LUT R17, R2, 0xfffffffe, RZ, 0xc0, !PT ;  /* 0xfffffffe02117812 */ /* 0x002fe400078ec0ff */
[----:B------:R-:W-:Y:S02]  /*5cf0*/  PRMT R8, R8, 0x9910, RZ ;  /* 0x0000991008087816 */ /* 0x000fe400000000ff */
[----:B------:R-:W-:Y:S01]  /*5d00*/  PRMT R19, R6, 0x9910, RZ ;  /* 0x0000991006137816 */ /* 0x000fe200000000ff */
[----:B------:R-:W-:Y:S01]  /*5d10*/  IMAD.IADD R5, R5, 0x1, R4 ;  /* 0x0000000105057824 */ /* 0x000fe200078e0204 */
[----:B------:R-:W-:Y:S01]  /*5d20*/  IADD3 R16, P1, R12, R17, RZ ;  /* 0x000000110c107210 */ /* 0x000fe20007f3e0ff */
[----:B------:R-:W-:-:S03]  /*5d30*/  ULDC UR4, c[0x0][0x218] ;  /* 0x0000860000047ab9 */ /* 0x000fc60000000800 */
[----:B------:R-:W-:-:S05]  /*5d40*/  IADD3.X R17, RZ, R13, RZ, P1, !PT ;  /* 0x0000000dff117210 */ /* 0x000fca0000ffe4ff */
[----:B------:R1:W2:Y:S01]  /*5d50*/  LDG.E.U16 R16, desc[UR36][R16.64] ;  /* 0x0000002410107981 */ /* 0x0002a2000c1e1500 */
[----:B------:R-:W-:Y:S02]  /*5d60*/  PRMT R9, R9, 0x9910, RZ ;  /* 0x0000991009097816 */ /* 0x000fe400000000ff */
[----:B------:R-:W-:Y:S01]  /*5d70*/  PRMT R2, R7, 0x9910, RZ ;  /* 0x0000991007027816 */ /* 0x000fe200000000ff */
[----:B------:R-:W-:Y:S01]  /*5d80*/  IMAD.MOV.U32 R7, RZ, RZ, R8 ;  /* 0x000000ffff077224 */ /* 0x000fe200078e0008 */
[----:B------:R-:W-:Y:S01]  /*5d90*/  MOV R6, R9 ;  /* 0x0000000900067202 */ /* 0x000fe20000000f00 */
[----:B------:R-:W-:Y:S01]  /*5da0*/  IMAD.MOV.U32 R8, RZ, RZ, R19 ;  /* 0x000000ffff087224 */ /* 0x000fe200078e0013 */
[----:B------:R-:W-:Y:S01]  /*5db0*/  MOV R9, R2 ;  /* 0x0000000200097202 */ /* 0x000fe20000000f00 */
[----:B------:R-:W-:Y:S01]  /*5dc0*/  IMAD R19, R4, 0x3, R5 ;  /* 0x0000000304137824 */ /* 0x000fe200078e0205 */
[----:B------:R-:W-:Y:S02]  /*5dd0*/  MOV R2, UR4 ;  /* 0x0000000400027c02 */ /* 0x000fe40008000f00 */
[----:B-1---5:R-:W-:-:S02]  /*5de0*/  PRMT R17, R21, 0x9910, RZ ;  /* 0x0000991015117816 */ /* 0x022fc400000000ff */
[----:B------:R-:W-:Y:S02]  /*5df0*/  ISETP.GE.U32.AND P1, PT, R19, R2, PT ;  /* 0x000000021300720c */ /* 0x000fe40003f26070 */
[----:B------:R-:W-:Y:S01]  /*5e00*/  PRMT R18, R11, 0x9910, RZ ;  /* 0x000099100b127816 */ /* 0x000fe200000000ff */
[----:B------:R-:W-:Y:S01]  /*5e10*/  IMAD R6, R6, R17, RZ ;  /* 0x0000001106067224 */ /* 0x000fe200078e02ff */
[----:B------:R-:W-:-:S03]  /*5e20*/  PRMT R22, R10, 0x9910, RZ ;  /* 0x000099100a167816 */ /* 0x000fc600000000ff */
[----:B------:R-:W-:Y:S02]  /*5e30*/  IMAD R7, R7, R18, RZ ;  /* 0x0000001207077224 */ /* 0x000fe400078e02ff */
[----:B------:R-:W-:Y:S01]  /*5e40*/  IMAD R17, R9, R22, RZ ;  /* 0x0000001609117224 */ /* 0x000fe200078e02ff */
[----:B------:R-:W-:Y:S02]  /*5e50*/  PRMT R9, R6, 0x7610, R9 ;  /* 0x0000761006097816 */ /* 0x000fe40000000009 */
[----:B--2---:R-:W-:-:S05]  /*5e60*/  PRMT R23, R16, 0x9910, RZ ;  /* 0x0000991010177816 */ /* 0x004fca00000000ff */
[----:B------:R-:W-:Y:S01]  /*5e70*/  IMAD R18, R8, R23, RZ ;  /* 0x0000001708127224 */ /* 0x000fe200078e02ff */
[----:B------:R-:W-:Y:S02]  /*5e80*/  PRMT R8, R7, 0x7610, R8 ;  /* 0x0000761007087816 */ /* 0x000fe40000000008 */
[----:B------:R-:W-:Y:S02]  /*5e90*/  PRMT R7, R17, 0x7610, R7 ;  /* 0x0000761011077816 */ /* 0x000fe40000000007 */
[----:B------:R-:W-:Y:S01]  /*5ea0*/  PRMT R6, R18, 0x7610, R6 ;  /* 0x0000761012067816 */ /* 0x000fe20000000006 */
[----:B------:R-:W-:Y:S06]  /*5eb0*/  @!P1 BRA `(.L_x_3487) ;  /* 0xffffffbc00389947 */ /* 0x000fec000383ffff */
[----:B------:R-:W-:Y:S05]  /*5ec0*/  BSYNC B2 ;  /* 0x0000000000027941 */ /* 0x000fea0003800000 */
.L_x_3482:
[----:B------:R-:W-:-:S07]  /*5ed0*/  PRMT R22, R16, 0x7610, R22 ;  /* 0x0000761010167816 */ /* 0x000fce0000000016 */
.L_x_3481:
[----:B------:R-:W-:Y:S05]  /*5ee0*/  BSYNC B1 ;  /* 0x0000000000017941 */ /* 0x000fea0003800000 */
.L_x_3480:
        /* <DEDUP_REMOVED lines=280> */
.L_x_3490:
        /* <DEDUP_REMOVED lines=276> */
[----:B------:R-:W-:-:S03]  /*81b0*/  ULDC UR4, c[0x0][0x3e0] ;  /* 0x0000f80000047ab9 */ /* 0x000fc60000000800 */
[----:B------:R-:W-:Y:S02]  /*81c0*/  @P2 IMAD.MOV R23, RZ, RZ, -R23 ;  /* 0x000000ffff172224 */ /* 0x000fe400078e0a17 */
[----:B------:R-:W-:Y:S02]  /*81d0*/  IMAD R11, R24, UR4, R11 ;  /* 0x00000004180b7c24 */ /* 0x000fe4000f8e020b */
[----:B------:R-:W-:-:S04]  /*81e0*/  @P2 IMAD R16, R16, R23, R25 ;  /* 0x0000001710102224 */ /* 0x000fc800078e0219 */
[----:B--2---:R-:W-:-:S07]  /*81f0*/  @P2 IMAD R11, R16, R26, R11 ;  /* 0x0000001a100b2224 */ /* 0x004fce00078e020b */
.L_x_3491:
        /* <DEDUP_REMOVED lines=281> */
.L_x_3492:
        /* <DEDUP_REMOVED lines=281> */
.L_x_3493:
[----:B------:R-:W-:-:S04]  /*a520*/  LOP3.LUT R23, R22, 0xfffffffe, RZ, 0xc0, !PT ;  /* 0xfffffffe16177812 */ /* 0x000fc800078ec0ff */
[----:B------:R-:W-:-:S04]  /*a530*/  IADD3 R22, P1, R12, R23, RZ ;  /* 0x000000170c167210 */ /* 0x000fc80007f3e0ff */
[----:B------:R-:W-:-:S05]  /*a540*/  IADD3.X R23, RZ, R13, RZ, P1, !PT ;  /* 0x0000000dff177210 */ /* 0x000fca0000ffe4ff */
[----:B------:R1:W5:Y:S04]  /*a550*/  LDG.E.U16 R22, desc[UR36][R22.64] ;  /* 0x0000002416167981 */ /* 0x000368000c1e1500 */
.L_x_3489:
[----:B------:R-:W-:Y:S05]  /*a560*/  BSYNC B1 ;  /* 0x0000000000017941 */ /* 0x000fea0003800000 */
.L_x_3488:
[----:B------:R-:W-:Y:S04]  /*a570*/  BSSY B1, `(.L_x_3494) ;  /* 0x0000018000017945 */ /* 0x000fe80003800000 */
[----:B------:R-:W-:Y:S05]  /*a580*/  @P0 BRA `(.L_x_3495) ;  /* 0x0000000000580947 */ /* 0x000fea0003800000 */
[----:B------:R-:W-:Y:S02]  /*a590*/  IADD3 R5, R5, R4, RZ ;  /* 0x0000000405057210 */ /* 0x000fe40007ffe0ff */
[----:B------:R-:W-:Y:S02]  /*a5a0*/  PRMT R9, R9, 0x9910, RZ ;  /* 0x0000991009097816 */ /* 0x000fe400000000ff */
[----:B------:R-:W-:Y:S02]  /*a5b0*/  ISETP.GE.U32.AND P0, PT, R5, R2, PT ;  /* 0x000000020500720c */ /* 0x000fe40003f06070 */
[----:B-----5:R-:W-:-:S05]  /*a5c0*/  PRMT R12, R21, 0x9910, RZ ;  /* 0x00009910150c7816 */ /* 0x020fca00000000ff */
[----:B------:R-:W-:-:S06]  /*a5d0*/  IMAD R9, R9, R12, RZ ;  /* 0x0000000c09097224 */ /* 0x000fcc00078e02ff */
[----:B------:R-:W-:Y:S05]  /*a5e0*/  @P0 BRA `(.L_x_3495) ;  /* 0x0000000000400947 */ /* 0x000fea0003800000 */
[----:B------:R-:W-:Y:S01]  /*a5f0*/  PRMT R12, R11, 0x9910, RZ ;  /* 0x000099100b0c7816 */ /* 0x000fe200000000ff */
[----:B------:R-:W-:Y:S01]  /*a600*/  IMAD.IADD R11, R5, 0x1, R4 ;  /* 0x00000001050b7824 */ /* 0x000fe200078e0204 */
[----:B------:R-:W-:Y:S02]  /*a610*/  PRMT R8, R8, 0x9910, RZ ;  /* 0x0000991008087816 */ /* 0x000fe400000000ff */
[----:B------:R-:W-:Y:S02]  /*a620*/  MOV R5, R12 ;  /* 0x0000000c00057202 */ /* 0x000fe40000000f00 */
[----:B------:R-:W-:-:S03]  /*a630*/  ISETP.GE.U32.AND P0, PT, R11, R2, PT ;  /* 0x000000020b00720c */ /* 0x000fc60003f06070 */
[----:B------:R-:W-:-:S10]  /*a640*/  IMAD R8, R8, R5, RZ ;  /* 0x0000000508087224 */ /* 0x000fd400078e02ff */
[----:B------:R-:W-:Y:S05]  /*a650*/  @P0 BRA `(.L_x_3495) ;  /* 0x0000000000240947 */ /* 0x000fea0003800000 */
[----:B------:R-:W-:Y:S02]  /*a660*/  IADD3 R5, R11, R4, RZ ;  /* 0x000000040b057210 */ /* 0x000fe40007ffe0ff */
[----:B------:R-:W-:Y:S02]  /*a670*/  PRMT R7, R7, 0x9910, RZ ;  /* 0x0000991007077816 */ /* 0x000fe400000000ff */
[----:B------:R-:W-:Y:S02]  /*a680*/  ISETP.GE.U32.AND P0, PT, R5, R2, PT ;  /* 0x000000020500720c */ /* 0x000fe40003f06070 */
[----:B------:R-:W-:Y:S02]  /*a690*/  PRMT R5, R6, 0x9910, RZ ;  /* 0x0000991006057816 */ /* 0x000fe400000000ff */
[----:B------:R-:W-:Y:S02]  /*a6a0*/  SEL R22, R22, 0x1, !P0 ;  /* 0x0000000116167807 */ /* 0x000fe40004000000 */
[----:B------:R-:W-:-:S02]  /*a6b0*/  PRMT R2, R10, 0x9910, RZ ;  /* 0x000099100a027816 */ /* 0x000fc400000000ff */
[----:B------:R-:W-:-:S03]  /*a6c0*/  PRMT R6, R22, 0x9910, RZ ;  /* 0x0000991016067816 */ /* 0x000fc600000000ff */
[----:B------:R-:W-:Y:S02]  /*a6d0*/  IMAD R7, R7, R2, RZ ;  /* 0x0000000207077224 */ /* 0x000fe400078e02ff */
[----:B------:R-:W-:-:S07]  /*a6e0*/  IMAD R6, R6, R5, RZ ;  /* 0x0000000506067224 */ /* 0x000fce00078e02ff */
.L_x_3495:
[----:B------:R-:W-:Y:S05]  /*a6f0*/  BSYNC B1 ;  /* 0x0000000000017941 */ /* 0x000fea0003800000 */
.L_x_3494:
        /* <DEDUP_REMOVED lines=10> */
.L_x_3479:
        /* <DEDUP_REMOVED lines=10> */
.L_x_3499:
[----:B------:R-:W-:Y:S02]  /*a840*/  IMAD.IADD R11, R4, 0x1, R5 ;  /* 0x00000001040b7824 */ /* 0x000fe400078e0205 */
[----:B------:R-:W-:-:S03]  /*a850*/  IMAD R9, R22, R5, RZ ;  /* 0x0000000516097224 */ /* 0x000fc600078e02ff */
[----:B------:R-:W-:Y:S01]  /*a860*/  IADD3 R17, R11, R4, RZ ;  /* 0x000000040b117210 */ /* 0x000fe20007ffe0ff */
[----:B------:R-:W-:-:S03]  /*a870*/  IMAD.WIDE.U32 R8, R9, 0x2, R12 ;  /* 0x0000000209087825 */ /* 0x000fc600078e000c */
[----:B------:R-:W-:Y:S01]  /*a880*/  IADD3 R5, R17, R4, RZ ;  /* 0x0000000411057210 */ /* 0x000fe20007ffe0ff */
[C---:B------:R-:W-:Y:S02]  /*a890*/  IMAD R17, R22.reuse, R17, RZ ;  /* 0x0000001116117224 */ /* 0x040fe400078e02ff */
[C---:B------:R-:W-:Y:S01]  /*a8a0*/  IMAD R11, R22.reuse, R11, RZ ;  /* 0x0000000b160b7224 */ /* 0x040fe200078e02ff */
[----:B------:R-:W2:Y:S01]  /*a8b0*/  LDG.E.U16 R8, desc[UR36][R8.64] ;  /* 0x0000002408087981 */ /* 0x000ea2000c1e1500 */
[----:B------:R-:W-:Y:S02]  /*a8c0*/  IMAD R19, R22, R5, RZ ;  /* 0x0000000516137224 */ /* 0x000fe400078e02ff */
[----:B------:R-:W-:-:S04]  /*a8d0*/  IMAD.WIDE.U32 R16, R17, 0x2, R12 ;  /* 0x0000000211107825 */ /* 0x000fc800078e000c */
[--C-:B------:R-:W-:Y:S02]  /*a8e0*/  IMAD.WIDE.U32 R18, R19, 0x2, R12.reuse ;  /* 0x0000000213127825 */ /* 0x100fe400078e000c */
[----:B------:R-:W3:Y:S02]  /*a8f0*/  LDG.E.U16 R16, desc[UR36][R16.64] ;  /* 0x0000002410107981 */ /* 0x000ee4000c1e1500 */
[----:B------:R-:W-:Y:S02]  /*a900*/  IMAD.WIDE.U32 R10, R11, 0x2, R12 ;  /* 0x000000020b0a7825 */ /* 0x000fe400078e000c */
[----:B------:R-:W4:Y:S04]  /*a910*/  LDG.E.U16 R18, desc[UR36][R18.64] ;  /* 0x0000002412127981 */ /* 0x000f28000c1e1500 */
[----:B------:R0:W5:Y:S01]  /*a920*/  LDG.E.U16 R10, desc[UR36][R10.64] ;  /* 0x000000240a0a7981 */ /* 0x000162000c1e1500 */
[----:B------:R-:W-:-:S02]  /*a930*/  IADD3 R5, R5, R4, RZ ;  /* 0x0000000405057210 */ /* 0x000fc40007ffe0ff */
[----:B------:R-:W-:-:S03]  /*a940*/  PRMT R21, R21, 0x9910, RZ ;  /* 0x0000991015157816 */ /* 0x000fc600000000ff */
[----:B0-----:R-:W-:Y:S01]  /*a950*/  IMAD R11, R4, 0x3, R5 ;  /* 0x00000003040b7824 */ /* 0x001fe200078e0205 */
[----:B------:R-:W-:-:S04]  /*a960*/  PRMT R9, R7, 0x9910, RZ ;  /* 0x0000991007097816 */ /* 0x000fc800000000ff */
[----:B------:R-:W-:Y:S02]  /*a970*/  ISETP.GE.U32.AND P0, PT, R11, R2, PT ;  /* 0x000000020b00720c */ /* 0x000fe40003f06070 */
[----:B------:R-:W-:Y:S01]  /*a980*/  PRMT R7, R6, 0x9910, RZ ;  /* 0x0000991006077816 */ /* 0x000fe200000000ff */
[----:B------:R-:W-:Y:S01]  /*a990*/  IMAD.MOV.U32 R6, RZ, RZ, R21 ;  /* 0x000000ffff067224 */ /* 0x000fe200078e0015 */
[----:B------:R-:W-:Y:S02]  /*a9a0*/  PRMT R20, R20, 0x9910, RZ ;  /* 0x0000991014147816 */ /* 0x000fe400000000ff */
[----:B--2---:R-:W-:-:S05]  /*a9b0*/  PRMT R17, R8, 0x9910, RZ ;  /* 0x0000991008117816 */ /* 0x004fca00000000ff */
[----:B------:R-:W-:Y:S01]  /*a9c0*/  IMAD R6, R6, R17, RZ ;  /* 0x0000001106067224 */ /* 0x000fe200078e02ff */
[----:B---3--:R-:W-:Y:S02]  /*a9d0*/  PRMT R24, R16, 0x9910, RZ ;  /* 0x0000991010187816 */ /* 0x008fe400000000ff */
[----:B----4-:R-:W-:-:S03]  /*a9e0*/  PRMT R26, R18, 0x9910, RZ ;  /* 0x00009910121a7816 */ /* 0x010fc600000000ff */
[----:B------:R-:W-:Y:S01]  /*a9f0*/  IMAD R9, R9, R24, RZ ;  /* 0x0000001809097224 */ /* 0x000fe200078e02ff */
[----:B-----5:R-:W-:Y:S01]  /*aa00*/  PRMT R19, R10, 0x9910, RZ ;  /* 0x000099100a137816 */ /* 0x020fe200000000ff */
[----:B------:R-:W-:Y:S01]  /*aa10*/  IMAD R11, R26, R7, RZ ;  /* 0x000000071a0b7224 */ /* 0x000fe200078e02ff */
[----:B------:R-:W-:Y:S02]  /*aa20*/  PRMT R21, R6, 0x7610, R21 ;  /* 0x0000761006157816 */ /* 0x000fe40000000015 */
[----:B------:R-:W-:Y:S01]  /*aa30*/  PRMT R7, R9, 0x7610, R7 ;  /* 0x0000761009077816 */ /* 0x000fe20000000007 */
[----:B------:R-:W-:Y:S01]  /*aa40*/  IMAD R20, R20, R19, RZ ;  /* 0x0000001314147224 */ /* 0x000fe200078e02ff */
[----:B------:R-:W-:Y:S01]  /*aa50*/  PRMT R6, R11, 0x7610, R6 ;  /* 0x000076100b067816 */ /* 0x000fe20000000006 */
[----:B------:R-:W-:Y:S06]  /*aa60*/  @!P0 BRA `(.L_x_3499) ;  /* 0xfffffffc00748947 */ /* 0x000fec000383ffff */
[----:B------:R-:W-:Y:S05]  /*aa70*/  BSYNC B2 ;  /* 0x0000000000027941 */ /* 0x000fea0003800000 */
.L_x_3498:
[----:B------:R-:W-:-:S07]  /*aa80*/  PRMT R11, R8, 0x7610, R11 ;  /* 0x00007610080b7816 */ /* 0x000fce000000000b */
.L_x_3497:
[----:B------:R-:W-:Y:S05]  /*aa90*/  BSYNC B1 ;  /* 0x0000000000017941 */ /* 0x000fea0003800000 */
.L_x_3496:
[----:B------:R-:W-:Y:S01]  /*aaa0*/  ISETP.GE.U32.AND P1, PT, R5, R2, PT ;  /* 0x000000020500720c */ /* 0x000fe20003f26070 */
[----:B------:R-:W-:-:S12]  /*aab0*/  BSSY B1, `(.L_x_3500) ;  /* 0x0000016000017945 */ /* 0x000fd80003800000 */
[----:B------:R-:W-:Y:S05]  /*aac0*/  @P1 BRA `(.L_x_3501) ;  /* 0x0000000000501947 */ /* 0x000fea0003800000 */
[----:B------:R-:W-:-:S04]  /*aad0*/  IMAD R9, R22, R5, RZ ;  /* 0x0000000516097224 */ /* 0x000fc800078e02ff */
[----:B------:R-:W-:-:S05]  /*aae0*/  IMAD.WIDE.U32 R8, R9, 0x2, R12 ;  /* 0x0000000209087825 */ /* 0x000fca00078e000c */
[----:B------:R0:W5:Y:S01]  /*aaf0*/  LDG.E.U16 R11, desc[UR36][R8.64] ;  /* 0x00000024080b7981 */ /* 0x000162000c1e1500 */
[----:B------:R-:W-:-:S04]  /*ab00*/  IADD3 R17, R5, R4, RZ ;  /* 0x0000000405117210 */ /* 0x000fc80007ffe0ff */
[----:B------:R-:W-:-:S13]  /*ab10*/  ISETP.GE.U32.AND P0, PT, R17, R2, PT ;  /* 0x000000021100720c */ /* 0x000fda0003f06070 */
[----:B0-----:R-:W-:Y:S05]  /*ab20*/  @P0 BRA `(.L_x_3501) ;  /* 0x0000000000380947 */ /* 0x001fea0003800000 */
[----:B------:R-:W-:-:S04]  /*ab30*/  IMAD R9, R22, R17, RZ ;  /* 0x0000001116097224 */ /* 0x000fc800078e02ff */
[----:B------:R-:W-:-:S05]  /*ab40*/  IMAD.WIDE.U32 R8, R9, 0x2, R12 ;  /* 0x0000000209087825 */ /* 0x000fca00078e000c */
[----:B------:R0:W5:Y:S01]  /*ab50*/  LDG.E.U16 R10, desc[UR36][R8.64] ;  /* 0x00000024080a7981 */ /* 0x000162000c1e1500 */
[----:B------:R-:W-:-:S05]  /*ab60*/  IMAD.IADD R17, R17, 0x1, R4 ;  /* 0x0000000111117824 */ /* 0x000fca00078e0204 */
        /* <DEDUP_REMOVED lines=10> */
.L_x_3501:
[----:B------:R-:W-:Y:S05]  /*ac10*/  BSYNC B1 ;  /* 0x0000000000017941 */ /* 0x000fea0003800000 */
.L_x_3500:
[----:B------:R-:W-:Y:S04]  /*ac20*/  BSSY B1, `(.L_x_3502) ;  /* 0x0000018000017945 */ /* 0x000fe80003800000 */
[----:B------:R-:W-:Y:S05]  /*ac30*/  @P1 BRA `(.L_x_3503) ;  /* 0x0000000000581947 */ /* 0x000fea0003800000 */
[----:B------:R-:W-:Y:S02]  /*ac40*/  IADD3 R5, R5, R4, RZ ;  /* 0x0000000405057210 */ /* 0x000fe40007ffe0ff */
[----:B------:R-:W-:Y:S02]  /*ac50*/  PRMT R21, R21, 0x9910, RZ ;  /* 0x0000991015157816 */ /* 0x000fe400000000ff */
[----:B------:R-:W-:Y:S02]  /*ac60*/  ISETP.GE.U32.AND P0, PT, R5, R2, PT ;  /* 0x000000020500720c */ /* 0x000fe40003f06070 */
[----:B0----5:R-:W-:-:S05]  /*ac70*/  PRMT R8, R11, 0x9910, RZ ;  /* 0x000099100b087816 */ /* 0x021fca00000000ff */
[----:B------:R-:W-:-:S06]  /*ac80*/  IMAD R21, R21, R8, RZ ;  /* 0x0000000815157224 */ /* 0x000fcc00078e02ff */
[----:B------:R-:W-:Y:S05]  /*ac90*/  @P0 BRA `(.L_x_3503) ;  /* 0x0000000000400947 */ /* 0x000fea0003800000 */
[----:B------:R-:W-:Y:S01]  /*aca0*/  IMAD.IADD R9, R5, 0x1, R4 ;  /* 0x0000000105097824 */ /* 0x000fe200078e0204 */
[----:B------:R-:W-:Y:S02]  /*acb0*/  PRMT R10, R10, 0x9910, RZ ;  /* 0x000099100a0a7816 */ /* 0x000fe400000000ff */
[----:B------:R-:W-:Y:S02]  /*acc0*/  PRMT R20, R20, 0x9910, RZ ;  /* 0x0000991014147816 */ /* 0x000fe400000000ff */
[----:B------:R-:W-:Y:S02]  /*acd0*/  ISETP.GE.U32.AND P0, PT, R9, R2, PT ;  /* 0x000000020900720c */ /* 0x000fe40003f06070 */
[----:B------:R-:W-:-:S05]  /*ace0*/  MOV R5, R10 ;  /* 0x0000000a00057202 */ /* 0x000fca0000000f00 */
[----:B------:R-:W-:-:S06]  /*acf0*/  IMAD R20, R20, R5, RZ ;  /* 0x0000000514147224 */ /* 0x000fcc00078e02ff */
        /* <DEDUP_REMOVED lines=10> */
.L_x_3503:
[----:B------:R-:W-:Y:S05]  /*ada0*/  BSYNC B1 ;  /* 0x0000000000017941 */ /* 0x000fea0003800000 */
.L_x_3502:
[----:B------:R-:W-:Y:S02]  /*adb0*/  PRMT R2, R21, 0x9910, RZ ;  /* 0x0000991015027816 */ /* 0x000fe400000000ff */
[----:B------:R-:W-:-:S05]  /*adc0*/  PRMT R5, R20, 0x9910, RZ ;  /* 0x0000991014057816 */ /* 0x000fca00000000ff */
[----:B------:R-:W-:Y:S01]  /*add0*/  IMAD R2, R2, R5, RZ ;  /* 0x0000000502027224 */ /* 0x000fe200078e02ff */
[----:B------:R-:W-:-:S04]  /*ade0*/  PRMT R5, R7, 0x9910, RZ ;  /* 0x0000991007057816 */ /* 0x000fc800000000ff */
[----:B------:R-:W-:-:S05]  /*adf0*/  PRMT R2, R2, 0x9910, RZ ;  /* 0x0000991002027816 */ /* 0x000fca00000000ff */
[----:B------:R-:W-:Y:S01]  /*ae00*/  IMAD R2, R5, R2, RZ ;  /* 0x0000000205027224 */ /* 0x000fe200078e02ff */
[----:B------:R-:W-:-:S04]  /*ae10*/  PRMT R5, R6, 0x9910, RZ ;  /* 0x0000991006057816 */ /* 0x000fc800000000ff */
[----:B-----5:R-:W-:-:S05]  /*ae20*/  PRMT R16, R2, 0x9910, RZ ;  /* 0x0000991002107816 */ /* 0x020fca00000000ff */
[----:B------:R-:W-:Y:S01]  /*ae30*/  IMAD R16, R16, R5, RZ ;  /* 0x0000000510107224 */ /* 0x000fe200078e02ff */
[----:B------:R-:W-:Y:S06]  /*ae40*/  BRA `(.L_x_3463) ;  /* 0x0000000400907947 */ /* 0x000fec0003800000 */
.L_x_3478:
        /* <DEDUP_REMOVED lines=12> */
.L_x_3507:
        /* <DEDUP_REMOVED lines=11> */
[----:B------:R-:W-:Y:S01]  /*afc0*/  PRMT R22, R7, 0x9910, RZ ;  /* 0x0000991007167816 */ /* 0x000fe200000000ff */
[----:B------:R-:W-:Y:S01]  /*afd0*/  IMAD.IADD R9, R23, 0x1, R4 ;  /* 0x0000000117097824 */ /* 0x000fe200078e0204 */
[----:B------:R-:W-:-:S04]  /*afe0*/  PRMT R7, R5, 0x9910, RZ ;  /* 0x0000991005077816 */ /* 0x000fc800000000ff */
[----:B------:R-:W-:Y:S01]  /*aff0*/  MOV R23, R7 ;  /* 0x0000000700177202 */ /* 0x000fe20000000f00 */
[----:B------:R-:W-:Y:S01]  /*b000*/  IMAD R7, R4, 0x3, R9 ;  /* 0x0000000304077824 */ /* 0x000fe200078e0209 */
[----:B------:R-:W-:-:S04]  /*b010*/  PRMT R8, R8, 0x9910, RZ ;  /* 0x0000991008087816 */ /* 0x000fc800000000ff */
[----:B------:R-:W-:Y:S02]  /*b020*/  ISETP.GE.U32.AND P0, PT, R7, R2, PT ;  /* 0x000000020700720c */ /* 0x000fe40003f06070 */
[----:B------:R-:W-:Y:S02]  /*b030*/  MOV R5, R8 ;  /* 0x0000000800057202 */ /* 0x000fe40000000f00 */
[----:B------:R-:W-:Y:S02]  /*b040*/  PRMT R6, R6, 0x9910, RZ ;  /* 0x0000991006067816 */ /* 0x000fe400000000ff */
[----:B--2---:R-:W-:Y:S02]  /*b050*/  PRMT R11, R10, 0x9910, RZ ;  /* 0x000099100a0b7816 */ /* 0x004fe400000000ff */
[----:B---3--:R-:W-:-:S03]  /*b060*/  PRMT R8, R16, 0x9910, RZ ;  /* 0x0000991010087816 */ /* 0x008fc600000000ff */
[----:B------:R-:W-:Y:S01]  /*b070*/  IMAD R6, R6, R11, RZ ;  /* 0x0000000b06067224 */ /* 0x000fe200078e02ff */
[----:B-----5:R-:W-:Y:S01]  /*b080*/  PRMT R24, R20, 0x9910, RZ ;  /* 0x0000991014187816 */ /* 0x020fe200000000ff */
[----:B------:R-:W-:Y:S01]  /*b090*/  IMAD R5, R5, R8, RZ ;  /* 0x0000000805057224 */ /* 0x000fe200078e02ff */
[----:B----4-:R-:W-:-:S03]  /*b0a0*/  PRMT R17, R18, 0x9910, RZ ;  /* 0x0000991012117816 */ /* 0x010fc600000000ff */
[----:B------:R-:W-:Y:S01]  /*b0b0*/  IMAD R11, R23, R24, RZ ;  /* 0x00000018170b7224 */ /* 0x000fe200078e02ff */
[----:B------:R-:W-:Y:S01]  /*b0c0*/  PRMT R8, R5, 0x7610, R8 ;  /* 0x0000761005087816 */ /* 0x000fe20000000008 */
[----:B------:R-:W-:-:S03]  /*b0d0*/  IMAD R7, R22, R17, RZ ;  /* 0x0000001116077224 */ /* 0x000fc600078e02ff */
[----:B------:R-:W-:Y:S01]  /*b0e0*/  PRMT R5, R11, 0x7610, R5 ;  /* 0x000076100b057816 */ /* 0x000fe20000000005 */
[----:B------:R-:W-:Y:S06]  /*b0f0*/  @!P0 BRA `(.L_x_3507) ;  /* 0xfffffffc00848947 */ /* 0x000fec000383ffff */
[----:B------:R-:W-:Y:S05]  /*b100*/  BSYNC B2 ;  /* 0x0000000000027941 */ /* 0x000fea0003800000 */
.L_x_3506:
[----:B------:R-:W-:-:S07]  /*b110*/  PRMT R17, R10, 0x7610, R17 ;  /* 0x000076100a117816 */ /* 0x000fce0000000011 */
.L_x_3505:
[----:B------:R-:W-:Y:S05]  /*b120*/  BSYNC B1 ;  /* 0x0000000000017941 */ /* 0x000fea0003800000 */
.L_x_3504:
        /* <DEDUP_REMOVED lines=10> */
[----:B------:R-:W-:-:S05]  /*b1d0*/  IMAD.IADD R19, R19, 0x1, R4 ;  /* 0x0000000113137824 */ /* 0x000fca00078e0204 */
        /* <DEDUP_REMOVED lines=8> */
.L_x_3509:
[----:B------:R-:W-:Y:S05]  /*b260*/  BSYNC B1 ;  /* 0x0000000000017941 */ /* 0x000fea0003800000 */
.L_x_3508:
[----:B------:R-:W-:Y:S04]  /*b270*/  BSSY B1, `(.L_x_3510) ;  /* 0x0000018000017945 */ /* 0x000fe80003800000 */
[----:B------:R-:W-:Y:S05]  /*b280*/  @P1 BRA `(.L_x_3511) ;  /* 0x0000000000581947 */ /* 0x000fea0003800000 */
[----:B0-----:R-:W-:Y:S02]  /*b290*/  IADD3 R11, R9, R4, RZ ;  /* 0x00000004090b7210 */ /* 0x001fe40007ffe0ff */
[----:B-----5:R-:W-:Y:S02]  /*b2a0*/  PRMT R17, R17, 0x9910, RZ ;  /* 0x0000991011117816 */ /* 0x020fe400000000ff */
[----:B------:R-:W-:Y:S02]  /*b2b0*/  ISETP.GE.U32.AND P0, PT, R11, R2, PT ;  /* 0x000000020b00720c */ /* 0x000fe40003f06070 */
[----:B------:R-:W-:Y:S01]  /*b2c0*/  PRMT R6, R6, 0x9910, RZ ;  /* 0x0000991006067816 */ /* 0x000fe200000000ff */
[----:B------:R-:W-:-:S04]  /*b2d0*/  IMAD.MOV.U32 R9, RZ, RZ, R17 ;  /* 0x000000ffff097224 */ /* 0x000fc800078e0011 */
[----:B------:R-:W-:-:S06]  /*b2e0*/  IMAD R6, R6, R9, RZ ;  /* 0x0000000906067224 */ /* 0x000fcc00078e02ff */
[----:B------:R-:W-:Y:S05]  /*b2f0*/  @P0 BRA `(.L_x_3511) ;  /* 0x00000000003c0947 */ /* 0x000fea0003800000 */
[----:B------:R-:W-:Y:S02]  /*b300*/  IADD3 R11, R11, R4, RZ ;  /* 0x000000040b0b7210 */ /* 0x000fe40007ffe0ff */
[----:B------:R-:W-:Y:S02]  /*b310*/  PRMT R8, R8, 0x9910, RZ ;  /* 0x0000991008087816 */ /* 0x000fe400000000ff */
[----:B------:R-:W-:Y:S02]  /*b320*/  ISETP.GE.U32.AND P0, PT, R11, R2, PT ;  /* 0x000000020b00720c */ /* 0x000fe40003f06070 */
[----:B------:R-:W-:-:S05]  /*b330*/  PRMT R9, R16, 0x9910, RZ ;  /* 0x0000991010097816 */ /* 0x000fca00000000ff */
        /* <DEDUP_REMOVED lines=11> */
.L_x_3511:
[----:B------:R-:W-:Y:S05]  /*b3f0*/  BSYNC B1 ;  /* 0x0000000000017941 */ /* 0x000fea0003800000 */
.L_x_3510:
[----:B------:R-:W-:Y:S02]  /*b400*/  PRMT R2, R6, 0x9910, RZ ;  /* 0x0000991006027816 */ /* 0x000fe400000000ff */
[----:B------:R-:W-:Y:S02]  /*b410*/  PRMT R9, R8, 0x9910, RZ ;  /* 0x0000991008097816 */ /* 0x000fe400000000ff */
[----:B------:R-:W-:Y:S02]  /*b420*/  PRMT R7, R7, 0x9910, RZ ;  /* 0x0000991007077816 */ /* 0x000fe400000000ff */
[----:B------:R-:W-:Y:S01]  /*b430*/  PRMT R5, R5, 0x9910, RZ ;  /* 0x0000991005057816 */ /* 0x000fe200000000ff */
[----:B------:R-:W-:-:S05]  /*b440*/  IMAD R2, R2, R9, RZ ;  /* 0x0000000902027224 */ /* 0x000fca00078e02ff */
[----:B------:R-:W-:-:S05]  /*b450*/  PRMT R2, R2, 0x9910, RZ ;  /* 0x0000991002027816 */ /* 0x000fca00000000ff */
[----:B------:R-:W-:-:S05]  /*b460*/  IMAD R2, R7, R2, RZ ;  /* 0x0000000207027224 */ /* 0x000fca00078e02ff */
[----:B-----5:R-:W-:-:S05]  /*b470*/  PRMT R16, R2, 0x9910, RZ ;  /* 0x0000991002107816 */ /* 0x020fca00000000ff */
[----:B------:R-:W-:-:S07]  /*b480*/  IMAD R16, R5, R16, RZ ;  /* 0x0000001005107224 */ /* 0x000fce00078e02ff */
.L_x_3463:
[----:B------:R-:W-:Y:S05]  /*b490*/  BSYNC B0 ;  /* 0x0000000000007941 */ /* 0x000fea0003800000 */
.L_x_3462:
        /* <DEDUP_REMOVED lines=16> */
.L_x_3513:
[----:B------:R-:W-:Y:S01]  /*b5a0*/  IADD3 R7, R3, R2, RZ ;  /* 0x0000000203077210 */ /* 0x000fe20007ffe0ff */
[----:B------:R-:W-:Y:S01]  /*b5b0*/  BAR.SYNC.DEFER_BLOCKING 0x0 ;  /* 0x0000000000007b1d */ /* 0x000fe20000010000 */
[----:B------:R-:W-:Y:S02]  /*b5c0*/  ISETP.GT.AND P1, PT, R2, 0x1, PT ;  /* 0x000000010200780c */ /* 0x000fe40003f24270 */
[----:B------:R-:W-:-:S04]  /*b5d0*/  ISETP.GE.U32.AND P0, PT, R7, UR7, PT ;  /* 0x0000000707007c0c */ /* 0x000fc8000bf06070 */
[----:B------:R-:W-:Y:S02]  /*b5e0*/  ISETP.GE.U32.OR P0, PT, R3, R2, P0 ;  /* 0x000000020300720c */ /* 0x000fe40000706470 */
[----:B------:R-:W-:-:S11]  /*b5f0*/  SHF.R.S32.HI R2, RZ, 0x1, R2 ;  /* 0x00000001ff027819 */ /* 0x000fd60000011402 */
[----:B------:R-:W-:Y:S01]  /*b600*/  @!P0 IMAD R4, R7, UR6, R0 ;  /* 0x0000000607048c24 */ /* 0x000fe2000f8e0200 */
[----:B--2---:R-:W-:-:S04]  /*b610*/  @!P0 PRMT R6, R16, 0x9910, RZ ;  /* 0x0000991010068816 */ /* 0x004fc800000000ff */
[----:B------:R-:W-:-:S06]  /*b620*/  @!P0 LEA R4, R4, UR4, 0x1 ;  /* 0x0000000404048c11 */ /* 0x000fcc000f8e08ff */
[----:B------:R-:W2:Y:S02]  /*b630*/  @!P0 LDS.U16 R4, [R4] ;  /* 0x0000000004048984 */ /* 0x000ea40000000400 */
[----:B--2---:R-:W-:-:S05]  /*b640*/  @!P0 PRMT R7, R4, 0x9910, RZ ;  /* 0x0000991004078816 */ /* 0x004fca00000000ff */
[----:B------:R-:W-:-:S05]  /*b650*/  @!P0 IMAD R6, R6, R7, RZ ;  /* 0x0000000706068224 */ /* 0x000fca00078e02ff */
[----:B------:R2:W-:Y:S01]  /*b660*/  @!P0 STS.U16 [R5], R6 ;  /* 0x0000000605008388 */ /* 0x0005e20000000400 */
[----:B------:R-:W-:Y:S01]  /*b670*/  @!P0 PRMT R16, R6, 0x7610, R16 ;  /* 0x0000761006108816 */ /* 0x000fe20000000010 */
[----:B------:R-:W-:Y:S06]  /*b680*/  @P1 BRA `(.L_x_3513) ;  /* 0xfffffffc00c41947 */ /* 0x000fec000383ffff */
.L_x_3512:
        /* <DEDUP_REMOVED lines=10> */
[----:B------:R-:W-:-:S04]  /*b730*/  UIADD3 UR4, UR4, 0x10, URZ ;  /* 0x0000001004047890 */ /* 0x000fc8000fffe03f */
[----:B---3--:R-:W-:-:S06]  /*b740*/  ULEA UR4, UR5, UR4, 0x18 ;  /* 0x0000000405047291 */ /* 0x008fcc000f8ec03f */
[----:B--2---:R-:W-:Y:S02]  /*b750*/  LEA R5, R2, UR4, 0x1 ;  /* 0x0000000402057c11 */ /* 0x004fe4000f8e08ff */
[----:B------:R-:W-:-:S03]  /*b760*/  LEA.HI R2, R7, R7, RZ, 0x1 ;  /* 0x0000000707027211 */ /* 0x000fc600078f08ff */
[----:B------:R3:W-:Y:S01]  /*b770*/  STS.U16 [R5], R16 ;  /* 0x0000001005007388 */ /* 0x0007e20000000400 */
[----:B------:R-:W-:Y:S01]  /*b780*/  SHF.R.S32.HI R4, RZ, 0x1, R2 ;  /* 0x00000001ff047819 */ /* 0x000fe20000011402 */
[----:B------:R-:W-:-:S03]  /*b790*/  IMAD.MOV.U32 R2, RZ, RZ, 0x20 ;  /* 0x00000020ff027424 */ /* 0x000fc600078e00ff */
[----:B------:R-:W-:-:S13]  /*b7a0*/  ISETP.GE.AND P0, PT, R4, 0x20, PT ;  /* 0x000000200400780c */ /* 0x000fda0003f06270 */
[----:B---3--:R-:W-:Y:S05]  /*b7b0*/  @!P0 BRA `(.L_x_3515) ;  /* 0x00000000003c8947 */ /* 0x008fea0003800000 */
.L_x_3516:
[----:B------:R-:W-:Y:S01]  /*b7c0*/  IADD3 R2, R0, R4, RZ ;  /* 0x0000000400027210 */ /* 0x000fe20007ffe0ff */
[----:B------:R-:W-:Y:S03]  /*b7d0*/  BAR.SYNC.DEFER_BLOCKING 0x0 ;  /* 0x0000000000007b1d */ /* 0x000fe60000010000 */
[----:B------:R-:W-:-:S04]  /*b7e0*/  ISETP.GE.U32.AND P0, PT, R2, R7, PT ;  /* 0x000000070200720c */ /* 0x000fc80003f06070 */
[----:B------:R-:W-:-:S13]  /*b7f0*/  ISETP.GE.U32.OR P0, PT, R0, R4, P0 ;  /* 0x000000040000720c */ /* 0x000fda0000706470 */
[----:B------:R-:W-:Y:S02]  /*b800*/  @!P0 LEA R2, R4, R5, 0x1 ;  /* 0x0000000504028211 */ /* 0x000fe400078e08ff */
[----:B0-----:R-:W-:Y:S02]  /*b810*/  @!P0 PRMT R9, R16, 0x9910, RZ ;  /* 0x0000991010098816 */ /* 0x001fe400000000ff */
[----:B------:R-:W-:Y:S02]  /*b820*/  SHF.R.S32.HI R4, RZ, 0x1, R4 ;  /* 0x00000001ff047819 */ /* 0x000fe40000011404 */
[----:B------:R-:W0:Y:S02]  /*b830*/  @!P0 LDS.U16 R2, [R2] ;  /* 0x0000000002028984 */ /* 0x000e240000000400 */
[----:B------:R-:W-:Y:S02]  /*b840*/  ISETP.GE.AND P1, PT, R4, 0x20, PT ;  /* 0x000000200400780c */ /* 0x000fe40003f26270 */
[----:B0-2---:R-:W-:-:S05]  /*b850*/  @!P0 PRMT R6, R2, 0x9910, RZ ;  /* 0x0000991002068816 */ /* 0x005fca00000000ff */
[----:B------:R-:W-:-:S05]  /*b860*/  @!P0 IMAD R6, R9, R6, RZ ;  /* 0x0000000609068224 */ /* 0x000fca00078e02ff */
[----:B------:R2:W-:Y:S01]  /*b870*/  @!P0 STS.U16 [R5], R6 ;  /* 0x0000000605008388 */ /* 0x0005e20000000400 */
[----:B------:R-:W-:Y:S01]  /*b880*/  @!P0 PRMT R16, R6, 0x7610, R16 ;  /* 0x0000761006108816 */ /* 0x000fe20000000010 */
[----:B------:R-:W-:Y:S06]  /*b890*/  @P1 BRA `(.L_x_3516) ;  /* 0xfffffffc00c81947 */ /* 0x000fec000383ffff */
[----:B------:R-:W-:-:S07]  /*b8a0*/  IMAD.MOV.U32 R2, RZ, RZ, 0x20 ;  /* 0x00000020ff027424 */ /* 0x000fce00078e00ff */
.L_x_3515:
[----:B------:R-:W-:Y:S01]  /*b8b0*/  BAR.SYNC.DEFER_BLOCKING 0x0 ;  /* 0x0000000000007b1d */ /* 0x000fe20000010000 */
[----:B------:R-:W-:-:S13]  /*b8c0*/  ISETP.GE.AND P0, PT, R2, 0x2, PT ;  /* 0x000000020200780c */ /* 0x000fda0003f06270 */
[----:B------:R-:W-:Y:S05]  /*b8d0*/  @!P0 BRA `(.L_x_3514) ;  /* 0x0000000000208947 */ /* 0x000fea0003800000 */
[----:B--2---:R-:W-:-:S11]  /*b8e0*/  HFMA2.MMA R5, -RZ, RZ, 0, 5.9604644775390625e-08 ;  /* 0x00000001ff057435 */ /* 0x004fd600000001ff */
.L_x_3517:
[----:B------:R-:W-:-:S05]  /*b8f0*/  PRMT R4, R16, 0x9910, RZ ;  /* 0x0000991010047816 */ /* 0x000fca00000000ff */
[----:B------:R2:W3:Y:S02]  /*b900*/  SHFL.DOWN PT, R6, R4, R5, 0x1f ;  /* 0x08001f0504067589 */ /* 0x0004e400000e0000 */
[----:B--2---:R-:W-:-:S04]  /*b910*/  SHF.L.U32 R5, R5, 0x1, RZ ;  /* 0x0000000105057819 */ /* 0x004fc800000006ff */
[----:B------:R-:W-:Y:S02]  /*b920*/  ISETP.GE.AND P0, PT, R5, R2, PT ;  /* 0x000000020500720c */ /* 0x000fe40003f06270 */
[----:B---3--:R-:W-:-:S05]  /*b930*/  PRMT R7, R6, 0x9910, RZ ;  /* 0x0000991006077816 */ /* 0x008fca00000000ff */
[----:B------:R-:W-:-:S06]  /*b940*/  IMAD R16, R4, R7, RZ ;  /* 0x0000000704107224 */ /* 0x000fcc00078e02ff */
[----:B------:R-:W-:Y:S05]  /*b950*/  @!P0 BRA `(.L_x_3517) ;  /* 0xfffffffc00e48947 */ /* 0x000fea000383ffff */
.L_x_3514:
        /* <DEDUP_REMOVED lines=277> */
.L_x_3518:
[----:B------:R-:W-:Y:S01]  /*cab0*/  ULDC.64 UR6, c[0x0][0x5f8] ;  /* 0x00017e0000067ab9 */ /* 0x000fe20000000a00 */
[----:B--2---:R-:W-:Y:S02]  /*cac0*/  CS2R R4, SRZ ;  /* 0x0000000000047805 */ /* 0x004fe4000001ff00 */
        /* <DEDUP_REMOVED lines=293> */
.L_x_3520:
        /* <DEDUP_REMOVED lines=17> */
.L_x_3522:
[----:B0-----:R-:W-:Y:S05]  /*de30*/  BSYNC B0 ;  /* 0x0000000000007941 */ /* 0x001fea0003800000 */
.L_x_3521:
        /* <DEDUP_REMOVED lines=14> */
.L_x_3524:
[----:B------:R-:W-:Y:S05]  /*df20*/  BSYNC B0 ;  /* 0x0000000000007941 */ /* 0x000fea0003800000 */
.L_x_3523:
        /* <DEDUP_REMOVED lines=35> */
.L_x_3526:
[----:B------:R-:W-:Y:S05]  /*e160*/  BSYNC B0 ;  /* 0x0000000000007941 */ /* 0x000fea0003800000 */
.L_x_3525:
        /* <DEDUP_REMOVED lines=31> */
.L_x_3531:
[----:B------:R-:W-:-:S04]  /*e360*/  IMAD.IADD R11, R2, 0x1, R13 ;  /* 0x00000001020b7824 */ /* 0x000fc800078e020d */
[----:B--2---:R-:W-:-:S06]  /*e370*/  IMAD.WIDE.U32 R10, R11, 0x2, R8 ;  /* 0x000000020b0a7825 */ /* 0x004fcc00078e0008 */
[----:B------:R-:W2:Y:S01]  /*e380*/  LDG.E.U16 R10, desc[UR36][R10.64] ;  /* 0x000000240a0a7981 */ /* 0x000ea2000c1e1500 */
[----:B------:R-:W-:Y:S02]  /*e390*/  IADD3 R13, R14, R13, RZ ;  /* 0x0000000d0e0d7210 */ /* 0x000fe40007ffe0ff */
[----:B------:R-:W-:Y:S02]  /*e3a0*/  PRMT R15, R16, 0x9910, RZ ;  /* 0x00009910100f7816 */ /* 0x000fe400000000ff */
[----:B------:R-:W-:Y:S02]  /*e3b0*/  ISETP.GE.U32.AND P0, PT, R13, UR6, PT ;  /* 0x000000060d007c0c */ /* 0x000fe4000bf06070 */
[----:B--2---:R-:W-:-:S05]  /*e3c0*/  PRMT R16, R10, 0x9910, RZ ;  /* 0x000099100a107816 */ /* 0x004fca00000000ff */
[----:B------:R-:W-:-:S06]  /*e3d0*/  IMAD R16, R16, R15, RZ ;  /* 0x0000000f10107224 */ /* 0x000fcc00078e02ff */
[----:B------:R-:W-:Y:S05]  /*e3e0*/  @!P0 BRA `(.L_x_3531) ;  /* 0xfffffffc00dc8947 */ /* 0x000fea000383ffff */
[----:B------:R-:W-:Y:S05]  /*e3f0*/  BSYNC B1 ;  /* 0x0000000000017941 */ /* 0x000fea0003800000 */
.L_x_3530:
[----:B------:R-:W-:Y:S05]  /*e400*/  BRA `(.L_x_3529) ;  /* 0x00000000004c7947 */ /* 0x000fea0003800000 */
.L_x_3528:
        /* <DEDUP_REMOVED lines=9> */
.L_x_3532:
[----:B-----5:R-:W-:-:S04]  /*e4a0*/  IMAD.IADD R11, R2, 0x1, R13 ;  /* 0x00000001020b7824 */ /* 0x020fc800078e020d */
[----:B0-----:R-:W-:-:S04]  /*e4b0*/  IMAD R11, R11, R14, R0 ;  /* 0x0000000e0b0b7224 */ /* 0x001fc800078e0200 */
[----:B--2---:R-:W-:-:S06]  /*e4c0*/  IMAD.WIDE.U32 R10, R11, 0x2, R8 ;  /* 0x000000020b0a7825 */ /* 0x004fcc00078e0008 */
[----:B------:R-:W2:Y:S01]  /*e4d0*/  LDG.E.U16 R10, desc[UR36][R10.64] ;  /* 0x000000240a0a7981 */ /* 0x000ea2000c1e1500 */
[----:B---3--:R-:W-:Y:S02]  /*e4e0*/  IADD3 R13, R18, R13, RZ ;  /* 0x0000000d120d7210 */ /* 0x008fe40007ffe0ff */
[----:B------:R-:W-:Y:S02]  /*e4f0*/  PRMT R15, R16, 0x9910, RZ ;  /* 0x00009910100f7816 */ /* 0x000fe400000000ff */
[----:B------:R-:W-:Y:S02]  /*e500*/  ISETP.GE.U32.AND P0, PT, R13, UR5, PT ;  /* 0x000000050d007c0c */ /* 0x000fe4000bf06070 */
[----:B--2---:R-:W-:-:S05]  /*e510*/  PRMT R16, R10, 0x9910, RZ ;  /* 0x000099100a107816 */ /* 0x004fca00000000ff */
[----:B------:R-:W-:-:S06]  /*e520*/  IMAD R16, R15, R16, RZ ;  /* 0x000000100f107224 */ /* 0x000fcc00078e02ff */
[----:B------:R-:W-:Y:S05]  /*e530*/  @!P0 BRA `(.L_x_3532) ;  /* 0xfffffffc00d88947 */ /* 0x000fea000383ffff */
.L_x_3529:
[----:B------:R-:W-:Y:S05]  /*e540*/  BSYNC B0 ;  /* 0x0000000000007941 */ /* 0x000fea0003800000 */
.L_x_3527:
        /* <DEDUP_REMOVED lines=13> */
.L_x_3534:
[----:B------:R-:W-:Y:S01]  /*e620*/  IMAD.IADD R8, R3, 0x1, R2 ;  /* 0x0000000103087824 */ /* 0x000fe200078e0202 */
[----:B------:R-:W-:Y:S01]  /*e630*/  BAR.SYNC.DEFER_BLOCKING 0x0 ;  /* 0x0000000000007b1d */ /* 0x000fe20000010000 */
[----:B------:R-:W-:-:S03]  /*e640*/  ISETP.GT.AND P3, PT, R2, 0x1, PT ;  /* 0x000000010200780c */ /* 0x000fc60003f64270 */
[----:B------:R-:W-:-:S04]  /*e650*/  ISETP.GE.U32.AND P0, PT, R8, UR5, PT ;  /* 0x0000000508007c0c */ /* 0x000fc8000bf06070 */
[----:B------:R-:W-:Y:S02]  /*e660*/  ISETP.GE.U32.OR P0, PT, R3, R2, P0 ;  /* 0x000000020300720c */ /* 0x000fe40000706470 */
[----:B------:R-:W-:-:S11]  /*e670*/  SHF.R.S32.HI R2, RZ, 0x1, R2 ;  /* 0x00000001ff027819 */ /* 0x000fd60000011402 */
[----:B------:R-:W-:Y:S01]  /*e680*/  @!P0 IMAD R8, R8, R9, R0 ;  /* 0x0000000908088224 */ /* 0x000fe200078e0200 */
[----:B--2---:R-:W-:-:S04]  /*e690*/  @!P0 PRMT R10, R16, 0x9910, RZ ;  /* 0x00009910100a8816 */ /* 0x004fc800000000ff */
[----:B------:R-:W-:-:S06]  /*e6a0*/  @!P0 LEA R8, R8, UR7, 0x1 ;  /* 0x0000000708088c11 */ /* 0x000fcc000f8e08ff */
[----:B------:R-:W2:Y:S02]  /*e6b0*/  @!P0 LDS.U16 R8, [R8] ;  /* 0x0000000008088984 */ /* 0x000ea40000000400 */
[----:B--2---:R-:W-:-:S05]  /*e6c0*/  @!P0 PRMT R13, R8, 0x9910, RZ ;  /* 0x00009910080d8816 */ /* 0x004fca00000000ff */
[----:B------:R-:W-:-:S05]  /*e6d0*/  @!P0 IMAD R10, R10, R13, RZ ;  /* 0x0000000d0a0a8224 */ /* 0x000fca00078e02ff */
[----:B------:R2:W-:Y:S01]  /*e6e0*/  @!P0 STS.U16 [R11], R10 ;  /* 0x0000000a0b008388 */ /* 0x0005e20000000400 */
[----:B0-----:R-:W-:Y:S01]  /*e6f0*/  @!P0 PRMT R16, R10, 0x7610, R16 ;  /* 0x000076100a108816 */ /* 0x001fe20000000010 */
[----:B------:R-:W-:Y:S06]  /*e700*/  @P3 BRA `(.L_x_3534) ;  /* 0xfffffffc00c43947 */ /* 0x000fec000383ffff */
.L_x_3533:
        /* <DEDUP_REMOVED lines=9> */
[----:B---3--:R-:W-:Y:S05]  /*e7a0*/  @!P0 BRA `(.L_x_3536) ;  /* 0x00000000003c8947 */ /* 0x008fea0003800000 */
.L_x_3537:
[----:B------:R-:W-:Y:S01]  /*e7b0*/  IMAD.IADD R2, R0, 0x1, R3 ;  /* 0x0000000100027824 */ /* 0x000fe200078e0203 */
[----:B------:R-:W-:Y:S04]  /*e7c0*/  BAR.SYNC.DEFER_BLOCKING 0x0 ;  /* 0x0000000000007b1d */ /* 0x000fe80000010000 */
[----:B------:R-:W-:-:S04]  /*e7d0*/  ISETP.GE.U32.AND P0, PT, R2, R9, PT ;  /* 0x000000090200720c */ /* 0x000fc80003f06070 */
[----:B------:R-:W-:-:S13]  /*e7e0*/  ISETP.GE.U32.OR P0, PT, R0, R3, P0 ;  /* 0x000000030000720c */ /* 0x000fda0000706470 */
[----:B------:R-:W-:Y:S02]  /*e7f0*/  @!P0 LEA R2, R3, R11, 0x1 ;  /* 0x0000000b03028211 */ /* 0x000fe400078e08ff */
[----:B------:R-:W-:Y:S02]  /*e800*/  @!P0 PRMT R13, R16, 0x9910, RZ ;  /* 0x00009910100d8816 */ /* 0x000fe400000000ff */
[----:B------:R-:W-:Y:S02]  /*e810*/  SHF.R.S32.HI R3, RZ, 0x1, R3 ;  /* 0x00000001ff037819 */ /* 0x000fe40000011403 */
[----:B---3--:R-:W3:Y:S02]  /*e820*/  @!P0 LDS.U16 R2, [R2] ;  /* 0x0000000002028984 */ /* 0x008ee40000000400 */
[----:B------:R-:W-:Y:S02]  /*e830*/  ISETP.GE.AND P2, PT, R3, 0x20, PT ;  /* 0x000000200300780c */ /* 0x000fe40003f46270 */
[----:B---3--:R-:W-:-:S05]  /*e840*/  @!P0 PRMT R8, R2, 0x9910, RZ ;  /* 0x0000991002088816 */ /* 0x008fca00000000ff */
[----:B------:R-:W-:-:S05]  /*e850*/  @!P0 IMAD R8, R13, R8, RZ ;  /* 0x000000080d088224 */ /* 0x000fca00078e02ff */
[----:B------:R3:W-:Y:S01]  /*e860*/  @!P0 STS.U16 [R11], R8 ;  /* 0x000000080b008388 */ /* 0x0007e20000000400 */
[----:B0-----:R-:W-:Y:S01]  /*e870*/  @!P0 PRMT R16, R8, 0x7610, R16 ;  /* 0x0000761008108816 */ /* 0x001fe20000000010 */
[----:B------:R-:W-:Y:S06]  /*e880*/  @P2 BRA `(.L_x_3537) ;  /* 0xfffffffc00c82947 */ /* 0x000fec000383ffff */
[----:B------:R-:W-:-:S07]  /*e890*/  MOV R2, 0x20 ;  /* 0x0000002000027802 */ /* 0x000fce0000000f00 */
.L_x_3536:
[----:B------:R-:W-:Y:S01]  /*e8a0*/  BAR.SYNC.DEFER_BLOCKING 0x0 ;  /* 0x0000000000007b1d */ /* 0x000fe20000010000 */
[----:B------:R-:W-:-:S13]  /*e8b0*/  ISETP.GE.AND P0, PT, R2, 0x2, PT ;  /* 0x000000020200780c */ /* 0x000fda0003f06270 */
[----:B------:R-:W-:Y:S05]  /*e8c0*/  @!P0 BRA `(.L_x_3535) ;  /* 0x0000000000208947 */ /* 0x000fea0003800000 */
[----:B------:R-:W-:-:S07]  /*e8d0*/  IMAD.MOV.U32 R3, RZ, RZ, 0x1 ;  /* 0x00000001ff037424 */ /* 0x000fce00078e00ff */
.L_x_3538:
[----:B---3--:R-:W-:-:S05]  /*e8e0*/  PRMT R8, R16, 0x9910, RZ ;  /* 0x0000991010087816 */ /* 0x008fca00000000ff */
[----:B------:R3:W0:Y:S02]  /*e8f0*/  SHFL.DOWN PT, R0, R8, R3, 0x1f ;  /* 0x08001f0308007589 */ /* 0x00062400000e0000 */
[----:B---3--:R-:W-:-:S04]  /*e900*/  SHF.L.U32 R3, R3, 0x1, RZ ;  /* 0x0000000103037819 */ /* 0x008fc800000006ff */
[----:B------:R-:W-:Y:S02]  /*e910*/  ISETP.GE.AND P0, PT, R3, R2, PT ;  /* 0x000000020300720c */ /* 0x000fe40003f06270 */
[----:B0-----:R-:W-:-:S05]  /*e920*/  PRMT R16, R0, 0x9910, RZ ;  /* 0x0000991000107816 */ /* 0x001fca00000000ff */
[----:B------:R-:W-:-:S06]  /*e930*/  IMAD R16, R8, R16, RZ ;  /* 0x0000001008107224 */ /* 0x000fcc00078e02ff */
[----:B------:R-:W-:Y:S05]  /*e940*/  @!P0 BRA `(.L_x_3538) ;  /* 0xfffffffc00e48947 */ /* 0x000fea000383ffff */
.L_x_3535:
        /* <DEDUP_REMOVED lines=9> */
[----:B------:R-:W0:Y:S01]  /*e9e0*/  LDG.E.U16 R0, desc[UR36][R4.64] ;  /* 0x0000002404007981 */ /* 0x000e22000c1e1500 */
[----:B------:R-:W-:Y:S02]  /*e9f0*/  PRMT R3, R16, 0x9910, RZ ;  /* 0x0000991010037816 */ /* 0x000fe400000000ff */
[----:B0-----:R-:W-:-:S05]  /*ea00*/  PRMT R16, R0, 0x9910, RZ ;  /* 0x0000991000107816 */ /* 0x001fca00000000ff */
[----:B------:R-:W-:-:S07]  /*ea10*/  IMAD R16, R3, R16, RZ ;  /* 0x0000001003107224 */ /* 0x000fce00078e02ff */
.L_x_3540:
[----:B------:R-:W-:Y:S05]  /*ea20*/  @!P1 BRA `(.L_x_3541) ;  /* 0x0000000000609947 */ /* 0x000fea0003800000 */
[----:B------:R-:W4:Y:S02]  /*ea30*/  LDC R0, c[0x0][0x61c] ;  /* 0x00018700ff007b82 */ /* 0x000f240000000800 */
[----:B----4-:R-:W-:-:S13]  /*ea40*/  ISETP.NE.AND P0, PT, R0, 0x1, PT ;  /* 0x000000010000780c */ /* 0x010fda0003f05270 */
[----:B------:R-:W-:Y:S05]  /*ea50*/  @!P0 BRA `(.L_x_3542) ;  /* 0x0000000000408947 */ /* 0x000fea0003800000 */
[----:B------:R-:W-:Y:S01]  /*ea60*/  MOV R2, 0x660 ;  /* 0x0000066000027802 */ /* 0x000fe20000000f00 */
[----:B------:R-:W-:Y:S01]  /*ea70*/  ULDC.64 UR4, c[0x4][0x650] ;  /* 0x0101940000047ab9 */ /* 0x000fe20000000a00 */
[----:B------:R-:W-:Y:S01]  /*ea80*/  ULDC.64 UR6, c[0x4][0x358] ;  /* 0x0100d60000067ab9 */ /* 0x000fe20000000a00 */
[----:B------:R-:W-:Y:S01]  /*ea90*/  MOV R4, UR4 ;  /* 0x0000000400047c02 */ /* 0x000fe20008000f00 */
[----:B------:R-:W-:Y:S01]  /*eaa0*/  IMAD.U32 R5, RZ, RZ, UR5 ;  /* 0x00000005ff057e24 */ /* 0x000fe2000f8e00ff */
[----:B------:R-:W-:Y:S01]  /*eab0*/  ULDC.64 UR4, c[0x4][0x640] ;  /* 0x0101900000047ab9 */ /* 0x000fe20000000a00 */
[----:B------:R-:W4:Y:S01]  /*eac0*/  LDC.64 R2, c[0x4][R2] ;  /* 0x0100000002027b82 */ /* 0x000f220000000a00 */
[----:B---3--:R-:W-:Y:S01]  /*ead0*/  HFMA2.MMA R8, -RZ, RZ, 0, 4.4763088226318359375e-05 ;  /* 0x000002efff087435 */ /* 0x008fe200000001ff */
[----:B------:R-:W-:Y:S01]  /*eae0*/  MOV R6, UR4 ;  /* 0x0000000400067c02 */ /* 0x000fe20008000f00 */
[----:B--2---:R-:W-:Y:S01]  /*eaf0*/  IMAD.U32 R10, RZ, RZ, UR6 ;  /* 0x00000006ff0a7e24 */ /* 0x004fe2000f8e00ff */
[----:B------:R-:W-:Y:S01]  /*eb00*/  MOV R7, UR5 ;  /* 0x0000000500077c02 */ /* 0x000fe20008000f00 */
[----:B------:R-:W-:Y:S01]  /*eb10*/  IMAD.MOV.U32 R12, RZ, RZ, 0x1 ;  /* 0x00000001ff0c7424 */ /* 0x000fe200078e00ff */
[----:B0-----:R-:W-:-:S02]  /*eb20*/  MOV R11, UR7 ;  /* 0x00000007000b7c02 */ /* 0x001fc40008000f00 */
[----:B------:R-:W-:-:S07]  /*eb30*/  MOV R13, RZ ;  /* 0x000000ff000d7202 */ /* 0x000fce0000000f00 */
[----:B------:R-:W-:-:S07]  /*eb40*/  LEPC R20, `(.L_x_3542) ;  /* 0x000000001014794e */ /* 0x000fce0000000000 */
[----:B-1--4-:R-:W-:Y:S05]  /*eb50*/  CALL.ABS.NOINC R2 ;  /* 0x0000000002007343 */ /* 0x012fea0003c00000 */
.L_x_3542:
[----:B------:R-:W-:Y:S02]  /*eb60*/  ULDC.64 UR4, c[0x0][0x5e8] ;  /* 0x00017a0000047ab9 */ /* 0x000fe40000000a00 */
[----:B------:R-:W-:-:S04]  /*eb70*/  IADD3 R2, P0, R17, UR4, RZ ;  /* 0x0000000411027c10 */ /* 0x000fc8000ff1e0ff */
[----:B------:R-:W-:-:S05]  /*eb80*/  IADD3.X R3, RZ, UR5, RZ, P0, !PT ;  /* 0x00000005ff037c10 */ /* 0x000fca00087fe4ff */
[----:B------:R-:W-:Y:S01]  /*eb90*/  STG.E.U16 desc[UR36][R2.64], R16 ;  /* 0x0000001002007986 */ /* 0x000fe2000c101524 */
[----:B------:R-:W-:Y:S05]  /*eba0*/  EXIT ;  /* 0x000000000000794d */ /* 0x000fea0003800000 */
.L_x_3541:
[----:B------:R-:W-:Y:S01]  /*ebb0*/  STG.E.U16 desc[UR36][R4.64], R16 ;  /* 0x0000001004007986 */ /* 0x000fe2000c101524 */
[----:B------:R-:W-:Y:S05]  /*ebc0*/  EXIT ;  /* 0x000000000000794d */ /* 0x000fea0003800000 */
.L_x_3539:
        /* <DEDUP_REMOVED lines=8> */
.L_x_3543:
[----:B------:R-:W-:Y:S05]  /*ec50*/  @!P1 BRA `(.L_x_3544) ;  /* 0x0000000000609947 */ /* 0x000fea0003800000 */
[----:B------:R-:W4:Y:S02]  /*ec60*/  LDC R0, c[0x0][0x61c] ;  /* 0x00018700ff007b82 */ /* 0x000f240000000800 */
[----:B----4-:R-:W-:-:S13]  /*ec70*/  ISETP.NE.AND P0, PT, R0, 0x1, PT ;  /* 0x000000010000780c */ /* 0x010fda0003f05270 */
[----:B------:R-:W-:Y:S05]  /*ec80*/  @!P0 BRA `(.L_x_3545) ;  /* 0x0000000000408947 */ /* 0x000fea0003800000 */
[----:B------:R-:W-:Y:S01]  /*ec90*/  MOV R2, 0x660 ;  /* 0x0000066000027802 */ /* 0x000fe20000000f00 */
[----:B------:R-:W-:Y:S01]  /*eca0*/  ULDC.64 UR4, c[0x4][0x650] ;  /* 0x0101940000047ab9 */ /* 0x000fe20000000a00 */
[----:B------:R-:W-:Y:S01]  /*ecb0*/  ULDC.64 UR6, c[0x4][0x358] ;  /* 0x0100d60000067ab9 */ /* 0x000fe20000000a00 */
[----:B------:R-:W-:Y:S01]  /*ecc0*/  IMAD.U32 R4, RZ, RZ, UR4 ;  /* 0x00000004ff047e24 */ /* 0x000fe2000f8e00ff */
[----:B------:R-:W-:Y:S01]  /*ecd0*/  MOV R5, UR5 ;  /* 0x0000000500057c02 */ /* 0x000fe20008000f00 */
[----:B------:R-:W-:Y:S01]  /*ece0*/  ULDC.64 UR4, c[0x4][0x640] ;  /* 0x0101900000047ab9 */ /* 0x000fe20000000a00 */
[----:B------:R-:W4:Y:S01]  /*ecf0*/  LDC.64 R2, c[0x4][R2] ;  /* 0x0100000002027b82 */ /* 0x000f220000000a00 */
[----:B------:R-:W-:Y:S01]  /*ed00*/  HFMA2.MMA R12, -RZ, RZ, 0, 5.9604644775390625e-08 ;  /* 0x00000001ff0c7435 */ /* 0x000fe200000001ff */
[----:B------:R-:W-:Y:S01]  /*ed10*/  MOV R6, UR4 ;  /* 0x0000000400067c02 */ /* 0x000fe20008000f00 */
[----:B------:R-:W-:Y:S01]  /*ed20*/  IMAD.U32 R7, RZ, RZ, UR5 ;  /* 0x00000005ff077e24 */ /* 0x000fe2000f8e00ff */
[----:B--2---:R-:W-:Y:S01]  /*ed30*/  MOV R10, UR6 ;  /* 0x00000006000a7c02 */ /* 0x004fe20008000f00 */
[----:B---3--:R-:W-:Y:S01]  /*ed40*/  IMAD.MOV.U32 R8, RZ, RZ, 0x2ef ;  /* 0x000002efff087424 */ /* 0x008fe200078e00ff */
[----:B0-----:R-:W-:-:S02]  /*ed50*/  MOV R11, UR7 ;  /* 0x00000007000b7c02 */ /* 0x001fc40008000f00 */
[----:B------:R-:W-:-:S07]  /*ed60*/  MOV R13, RZ ;  /* 0x000000ff000d7202 */ /* 0x000fce0000000f00 */
[----:B------:R-:W-:-:S07]  /*ed70*/  LEPC R20, `(.L_x_3545) ;  /* 0x000000001014794e */ /* 0x000fce0000000000 */
[----:B-1--4-:R-:W-:Y:S05]  /*ed80*/  CALL.ABS.NOINC R2 ;  /* 0x0000000002007343 */ /* 0x012fea0003c00000 */
.L_x_3545:
[----:B------:R-:W-:Y:S02]  /*ed90*/  ULDC.64 UR4, c[0x0][0x5e8] ;  /* 0x00017a0000047ab9 */ /* 0x000fe40000000a00 */
[----:B------:R-:W-:-:S05]  /*eda0*/  IADD3 R2, P0, R17, UR4, RZ ;  /* 0x0000000411027c10 */ /* 0x000fca000ff1e0ff */
[----:B------:R-:W-:-:S05]  /*edb0*/  IMAD.X R3, RZ, RZ, UR5, P0 ;  /* 0x00000005ff037e24 */ /* 0x000fca00080e06ff */
[----:B------:R-:W-:Y:S01]  /*edc0*/  STG.E.U16 desc[UR36][R2.64], R16 ;  /* 0x0000001002007986 */ /* 0x000fe2000c101524 */
[----:B------:R-:W-:Y:S05]  /*edd0*/  EXIT ;  /* 0x000000000000794d */ /* 0x000fea0003800000 */
.L_x_3544:
[----:B------:R-:W-:Y:S01]  /*ede0*/  STG.E.U16 desc[UR36][R6.64], R16 ;  /* 0x0000001006007986 */ /* 0x000fe2000c101524 */
[----:B------:R-:W-:Y:S05]  /*edf0*/  EXIT ;  /* 0x000000000000794d */ /* 0x000fea0003800000 */
.L_x_3519:
        /* <DEDUP_REMOVED lines=20> */
[----:B------:R-:W-:Y:S02]  /*ef40*/  PRMT R3, R16, 0x9910, RZ ;  /* 0x0000991010037816 */ /* 0x000fe400000000ff */
[----:B--2---:R-:W-:-:S05]  /*ef50*/  PRMT R16, R0, 0x9910, RZ ;  /* 0x0000991000107816 */ /* 0x004fca00000000ff */
[----:B------:R-:W-:-:S07]  /*ef60*/  IMAD R16, R3, R16, RZ ;  /* 0x0000001003107224 */ /* 0x000fce00078e02ff */
.L_x_3547:
        /* <DEDUP_REMOVED lines=20> */
.L_x_3549:
[----:B------:R-:W-:Y:S02]  /*f0b0*/  ULDC.64 UR4, c[0x0][0x5e8] ;  /* 0x00017a0000047ab9 */ /* 0x000fe40000000a00 */
[----:B------:R-:W-:-:S04]  /*f0c0*/  IADD3 R2, P0, R17, UR4, RZ ;  /* 0x0000000411027c10 */ /* 0x000fc8000ff1e0ff */
[----:B------:R-:W-:-:S05]  /*f0d0*/  IADD3.X R3, RZ, UR5, RZ, P0, !PT ;  /* 0x00000005ff037c10 */ /* 0x000fca00087fe4ff */
[----:B------:R-:W-:Y:S01]  /*f0e0*/  STG.E.U16 desc[UR36][R2.64], R16 ;  /* 0x0000001002007986 */ /* 0x000fe2000c101524 */
[----:B------:R-:W-:Y:S05]  /*f0f0*/  EXIT ;  /* 0x000000000000794d */ /* 0x000fea0003800000 */
.L_x_3548:
[----:B------:R-:W-:Y:S01]  /*f100*/  STG.E.U16 desc[UR36][R4.64], R16 ;  /* 0x0000001004007986 */ /* 0x000fe2000c101524 */
[----:B------:R-:W-:Y:S05]  /*f110*/  EXIT ;  /* 0x000000000000794d */ /* 0x000fea0003800000 */
.L_x_3546:
        /* <DEDUP_REMOVED lines=8> */
.L_x_3550:
        /* <DEDUP_REMOVED lines=20> */
.L_x_3552:
[----:B------:R-:W-:Y:S02]  /*f2e0*/  ULDC.64 UR4, c[0x0][0x5e8] ;  /* 0x00017a0000047ab9 */ /* 0x000fe40000000a00 */
[----:B------:R-:W-:-:S04]  /*f2f0*/  IADD3 R2, P0, R17, UR4, RZ ;  /* 0x0000000411027c10 */ /* 0x000fc8000ff1e0ff */
[----:B------:R-:W-:-:S05]  /*f300*/  IADD3.X R3, RZ, UR5, RZ, P0, !PT ;  /* 0x00000005ff037c10 */ /* 0x000fca00087fe4ff */
[----:B------:R-:W-:Y:S01]  /*f310*/  STG.E.U16 desc[UR36][R2.64], R16 ;  /* 0x0000001002007986 */ /* 0x000fe2000c101524 */
[----:B------:R-:W-:Y:S05]  /*f320*/  EXIT ;  /* 0x000000000000794d */ /* 0x000fea0003800000 */
.L_x_3551:
[----:B------:R-:W-:Y:S01]  /*f330*/  STG.E.U16 desc[UR36][R6.64], R16 ;  /* 0x0000001006007986 */ /* 0x000fe2000c101524 */
[----:B------:R-:W-:Y:S05]  /*f340*/  EXIT ;  /* 0x000000000000794d */ /* 0x000fea0003800000 */
.L_x_3553:
        /* <DEDUP_REMOVED lines=11> */
.L_x_8791:


//--------------------- .text._ZN2at6native13reduce_kernelILi256ELi2ENS0_8ReduceOpIsNS0_14func_wrapper_tIsNS0_55_GLOBAL__N__0955718d_22_SparseCsrTensorMath_cu_868dd54514ReductionMulOpIsEEEEjsLi4ELi4EEEEEvT1_ --------------------------
	.section	.text._ZN2at6native13reduce_kernelILi256ELi2ENS0_8ReduceOpIsNS0_14func_wrapper_tIsNS0_55_GLOBAL__N__0955718d_22_SparseCsrTensorMath_cu_868dd54514ReductionMulOpIsEEEEjsLi4ELi4EEEEEvT1_,"ax",@progbits
	.align	128
.text._ZN2at6native13reduce_kernelILi256ELi2ENS0_8ReduceOpIsNS0_14func_wrapper_tIsNS0_55_GLOBAL__N__0955718d_22_SparseCsrTensorMath_cu_868dd54514ReductionMulOpIsEEEEjsLi4ELi4EEEEEvT1_:
        .type           _ZN2at6native13reduce_kernelILi256ELi2ENS0_8ReduceOpIsNS0_14func_wrapper_tIsNS0_55_GLOBAL__N__0955718d_22_SparseCsrTensorMath_cu_868dd54514ReductionMulOpIsEEEEjsLi4ELi4EEEEEvT1_,@function
        .size           _ZN2at6native13reduce_kernelILi256ELi2ENS0_8ReduceOpIsNS0_14func_wrapper_tIsNS0_55_GLOBAL__N__0955718d_22_SparseCsrTensorMath_cu_868dd54514ReductionMulOpIsEEEEjsLi4ELi4EEEEEvT1_,(.L_x_8792 - _ZN2at6native13reduce_kernelILi256ELi2ENS0_8ReduceOpIsNS0_14func_wrapper_tIsNS0_55_GLOBAL__N__0955718d_22_SparseCsrTensorMath_cu_868dd54514ReductionMulOpIsEEEEjsLi4ELi4EEEEEvT1_)
        .other          _ZN2at6native13reduce_kernelILi256ELi2ENS0_8ReduceOpIsNS0_14func_wrapper_tIsNS0_55_GLOBAL__N__0955718d_22_SparseCsrTensorMath_cu_868dd54514ReductionMulOpIsEEEEjsLi4ELi4EEEEEvT1_,@"STO_CUDA_ENTRY STV_DEFAULT"
_ZN2at6native13reduce_kernelILi256ELi2ENS0_8ReduceOpIsNS0_14func_wrapper_tIsNS0_55_GLOBAL__N__0955718d_22_SparseCsrTensorMath_cu_868dd54514ReductionMulOpIsEEEEjsLi4ELi4EEEEEvT1_:
        /* <DEDUP_REMOVED lines=287> */
.L_x_3554:
        /* <DEDUP_REMOVED lines=43> */
.L_x_3558:
        /* <DEDUP_REMOVED lines=25> */
.L_x_3564:
[----:B------:R-:W-:Y:S05]  /*1630*/  BSYNC B2 ;  /* 0x0000000000027941 */ /* 0x000fea0003800000 */
.L_x_3563:
        /* <DEDUP_REMOVED lines=8> */
[----:B------:R-:W-:Y:S02]  /*16c0*/  PRMT R3, R6, 0x9910, RZ ;  /* 0x0000991006037816 */ /* 0x000fe400000000ff */
[----:B--2---:R-:W-:-:S05]  /*16d0*/  PRMT R0, R4, 0x9910, RZ ;  /* 0x0000991004007816 */ /* 0x004fca00000000ff */
[----:B------:R-:W-:-:S07]  /*16e0*/  IMAD R3, R3, R0, RZ ;  /* 0x0000000003037224 */ /* 0x000fce00078e02ff */
.L_x_3562:
[----:B------:R-:W-:Y:S05]  /*16f0*/  BSYNC B1 ;  /* 0x0000000000017941 */ /* 0x000fea0003800000 */
.L_x_3561:
[----:B------:R-:W0:Y:S01]  /*1700*/  LDC R0, c[0x0][0x218] ;  /* 0x00008600ff007b82 */ /* 0x000e220000000800 */
[----:B------:R-:W-:-:S04]  /*1710*/  IADD3 R5, P0, -R7, 0x4, RZ ;  /* 0x0000000407057810 */ /* 0x000fc80007f1e1ff */
[----:B------:R-:W-:Y:S02]  /*1720*/  LEA R18, P1, R5, R18, 0x1 ;  /* 0x0000001205127211 */ /* 0x000fe400078208ff */
[----:B------:R-:W-:-:S04]  /*1730*/  IADD3.X R4, RZ, -0x1, RZ, P0, !PT ;  /* 0xffffffffff047810 */ /* 0x000fc800007fe4ff */
[----:B------:R-:W-:Y:S02]  /*1740*/  LEA.HI.X R19, R5, R19, R4, 0x1, P1 ;  /* 0x0000001305137211 */ /* 0x000fe400008f0c04 */
[----:B0-----:R-:W-:-:S07]  /*1750*/  IADD3 R0, R7, -0x4, R0 ;  /* 0xfffffffc07007810 */ /* 0x001fce0007ffe000 */
.L_x_3560:
[----:B------:R-:W-:Y:S05]  /*1760*/  BSYNC B0 ;  /* 0x0000000000007941 */ /* 0x000fea0003800000 */
.L_x_3559:
        /* <DEDUP_REMOVED lines=13> */
[----:B------:R-:W-:Y:S01]  /*1840*/  IMAD.MOV.U32 R7, RZ, RZ, R9 ;  /* 0x000000ffff077224 */ /* 0x000fe200078e0009 */
[----:B------:R-:W-:Y:S01]  /*1850*/  MOV R4, R6 ;  /* 0x0000000600047202 */ /* 0x000fe20000000f00 */
[----:B------:R-:W-:-:S07]  /*1860*/  IMAD.MOV.U32 R8, RZ, RZ, R6 ;  /* 0x000000ffff087224 */ /* 0x000fce00078e0006 */
.L_x_3567:
[----:B------:R-:W-:Y:S01]  /*1870*/  IMAD.WIDE.U32 R10, R7, 0x8, R18 ;  /* 0x00000008070a7825 */ /* 0x000fe200078e0012 */
[----:B------:R-:W-:-:S05]  /*1880*/  ULDC UR4, c[0x0][0x220] ;  /* 0x0000880000047ab9 */ /* 0x000fca0000000800 */
[----:B------:R-:W2:Y:S01]  /*1890*/  LDG.E.64 R10, desc[UR58][R10.64] ;  /* 0x0000003a0a0a7981 */ /* 0x000ea2000c1e1b00 */
[----:B------:R-:W-:Y:S01]  /*18a0*/  PRMT R3, R3, 0x9910, RZ ;  /* 0x0000991003037816 */ /* 0x000fe200000000ff */
[----:B------:R-:W-:Y:S01]  /*18b0*/  VIADD R7, R7, UR4 ;  /* 0x0000000407077c36 */ /* 0x000fe20008000000 */
[----:B------:R-:W-:Y:S02]  /*18c0*/  PRMT R13, R4, 0x9910, RZ ;  /* 0x00009910040d7816 */ /* 0x000fe400000000ff */
[----:B------:R-:W-:Y:S02]  /*18d0*/  MOV R4, R3 ;  /* 0x0000000300047202 */ /* 0x000fe40000000f00 */
[----:B------:R-:W-:Y:S02]  /*18e0*/  LEA R3, R7, 0x3, 0x2 ;  /* 0x0000000307037811 */ /* 0x000fe400078e10ff */
[----:B------:R-:W-:Y:S02]  /*18f0*/  PRMT R8, R8, 0x9910, RZ ;  /* 0x0000991008087816 */ /* 0x000fe400000000ff */
[----:B------:R-:W-:-:S02]  /*1900*/  ISETP.GE.U32.AND P0, PT, R3, R0, PT ;  /* 0x000000000300720c */ /* 0x000fc40003f06070 */
[----:B--2---:R-:W-:Y:S02]  /*1910*/  PRMT R14, R11, 0x9910, RZ ;  /* 0x000099100b0e7816 */ /* 0x004fe400000000ff */
[C---:B------:R-:W-:Y:S02]  /*1920*/  PRMT R9, R10.reuse, 0x9910, RZ ;  /* 0x000099100a097816 */ /* 0x040fe400000000ff */
[----:B------:R-:W-:Y:S02]  /*1930*/  PRMT R12, R10, 0xbb32, RZ ;  /* 0x0000bb320a0c7816 */ /* 0x000fe400000000ff */
[----:B------:R-:W-:Y:S01]  /*1940*/  PRMT R10, R6, 0x9910, RZ ;  /* 0x00009910060a7816 */ /* 0x000fe200000000ff */
[----:B------:R-:W-:Y:S01]  /*1950*/  IMAD R3, R4, R9, RZ ;  /* 0x0000000904037224 */ /* 0x000fe200078e02ff */
[----:B------:R-:W-:Y:S02]  /*1960*/  MOV R6, R13 ;  /* 0x0000000d00067202 */ /* 0x000fe40000000f00 */
[----:B------:R-:W-:-:S02]  /*1970*/  MOV R13, R14 ;  /* 0x0000000e000d7202 */ /* 0x000fc40000000f00 */
[----:B------:R-:W-:Y:S01]  /*1980*/  PRMT R15, R11, 0xbb32, RZ ;  /* 0x0000bb320b0f7816 */ /* 0x000fe200000000ff */
[----:B------:R-:W-:Y:S02]  /*1990*/  IMAD.MOV.U32 R11, RZ, RZ, R12 ;  /* 0x000000ffff0b7224 */ /* 0x000fe400078e000c */
[----:B------:R-:W-:Y:S02]  /*19a0*/  IMAD R4, R6, R13, RZ ;  /* 0x0000000d06047224 */ /* 0x000fe400078e02ff */
[----:B------:R-:W-:Y:S02]  /*19b0*/  IMAD R8, R8, R11, RZ ;  /* 0x0000000b08087224 */ /* 0x000fe400078e02ff */
[----:B------:R-:W-:Y:S01]  /*19c0*/  IMAD R6, R10, R15, RZ ;  /* 0x0000000f0a067224 */ /* 0x000fe200078e02ff */
[----:B------:R-:W-:Y:S06]  /*19d0*/  @!P0 BRA `(.L_x_3567) ;  /* 0xfffffffc00a48947 */ /* 0x000fec000383ffff */
.L_x_3566:
[----:B------:R-:W-:Y:S05]  /*19e0*/  BSYNC B0 ;  /* 0x0000000000007941 */ /* 0x000fea0003800000 */
.L_x_3565:
        /* <DEDUP_REMOVED lines=8> */
.L_x_3569:
[----:B------:R-:W-:Y:S05]  /*1a70*/  BSYNC B0 ;  /* 0x0000000000007941 */ /* 0x000fea0003800000 */
.L_x_3568:
        /* <DEDUP_REMOVED lines=10> */
[----:B------:R-:W-:Y:S02]  /*1b20*/  PRMT R0, R3, 0x9910, RZ ;  /* 0x0000991003007816 */ /* 0x000fe400000000ff */
[----:B--2---:R-:W-:-:S05]  /*1b30*/  PRMT R3, R18, 0x9910, RZ ;  /* 0x0000991012037816 */ /* 0x004fca00000000ff */
[----:B------:R-:W-:-:S07]  /*1b40*/  IMAD R3, R3, R0, RZ ;  /* 0x0000000003037224 */ /* 0x000fce00078e02ff */
.L_x_3571:
[----:B------:R-:W-:Y:S05]  /*1b50*/  BSYNC B0 ;  /* 0x0000000000007941 */ /* 0x000fea0003800000 */
.L_x_3570:
[----:B------:R-:W-:Y:S02]  /*1b60*/  PRMT R3, R3, 0x9910, RZ ;  /* 0x0000991003037816 */ /* 0x000fe400000000ff */
[----:B------:R-:W-:Y:S02]  /*1b70*/  PRMT R0, R8, 0x9910, RZ ;  /* 0x0000991008007816 */ /* 0x000fe400000000ff */
[----:B------:R-:W-:Y:S02]  /*1b80*/  PRMT R6, R6, 0x9910, RZ ;  /* 0x0000991006067816 */ /* 0x000fe400000000ff */
[----:B------:R-:W-:Y:S01]  /*1b90*/  PRMT R18, RZ, 0x7610, R18 ;  /* 0x00007610ff127816 */ /* 0x000fe20000000012 */
[----:B------:R-:W-:Y:S01]  /*1ba0*/  IMAD R0, R3, R0, RZ ;  /* 0x0000000003007224 */ /* 0x000fe200078e02ff */
[----:B------:R-:W-:-:S04]  /*1bb0*/  PRMT R3, R4, 0x9910, RZ ;  /* 0x0000991004037816 */ /* 0x000fc800000000ff */
[----:B------:R-:W-:-:S05]  /*1bc0*/  PRMT R0, R0, 0x9910, RZ ;  /* 0x0000991000007816 */ /* 0x000fca00000000ff */
[----:B------:R-:W-:-:S05]  /*1bd0*/  IMAD R0, R0, R3, RZ ;  /* 0x0000000300007224 */ /* 0x000fca00078e02ff */
[----:B------:R-:W-:Y:S01]  /*1be0*/  PRMT R25, R0, 0x9910, RZ ;  /* 0x0000991000197816 */ /* 0x000fe200000000ff */
[----:B------:R-:W-:-:S04]  /*1bf0*/  IMAD.MOV.U32 R0, RZ, RZ, R6 ;  /* 0x000000ffff007224 */ /* 0x000fc800078e0006 */
[----:B------:R-:W-:Y:S01]  /*1c00*/  IMAD R25, R25, R0, RZ ;  /* 0x0000000019197224 */ /* 0x000fe200078e02ff */
[----:B------:R-:W-:Y:S06]  /*1c10*/  BRA `(.L_x_3556) ;  /* 0x000000a400087947 */ /* 0x000fec0003800000 */
.L_x_3557:
        /* <DEDUP_REMOVED lines=32> */
.L_x_3581:
        /* <DEDUP_REMOVED lines=284> */
.L_x_3577:
        /* <DEDUP_REMOVED lines=242> */
.L_x_3578:
        /* <DEDUP_REMOVED lines=243> */
.L_x_3579:
        /* <DEDUP_REMOVED lines=250> */
.L_x_3580:
[----:B------:R-:W-:Y:S01]  /*5dd0*/  LOP3.LUT R15, R26, 0xfffffffc, RZ, 0xc0, !PT ;  /* 0xfffffffc1a0f7812 */ /* 0x000fe200078ec0ff */
[----:B------:R-:W-:-:S03]  /*5de0*/  ULDC UR4, c[0x0][0x218] ;  /* 0x0000860000047ab9 */ /* 0x000fc60000000800 */
[----:B------:R-:W-:-:S05]  /*5df0*/  IADD3 R14, P1, R18, R15, RZ ;  /* 0x0000000f120e7210 */ /* 0x000fca0007f3e0ff */
[----:B------:R-:W-:-:S05]  /*5e00*/  IMAD.X R15, RZ, RZ, R19, P1 ;  /* 0x000000ffff0f7224 */ /* 0x000fca00008e0613 */
[----:B------:R1:W2:Y:S01]  /*5e10*/  LDG.E R14, desc[UR58][R14.64] ;  /* 0x0000003a0e0e7981 */ /* 0x0002a2000c1e1900 */
[----:B------:R-:W-:Y:S02]  /*5e20*/  PRMT R9, R9, 0x9910, RZ ;  /* 0x0000991009097816 */ /* 0x000fe400000000ff */
[----:B------:R-:W-:Y:S02]  /*5e30*/  PRMT R20, R25, 0x9910, RZ ;  /* 0x0000991019147816 */ /* 0x000fe400000000ff */
[----:B------:R-:W-:Y:S02]  /*5e40*/  PRMT R21, R7, 0x9910, RZ ;  /* 0x0000991007157816 */ /* 0x000fe400000000ff */
[----:B------:R-:W-:Y:S02]  /*5e50*/  PRMT R10, R10, 0x9910, RZ ;  /* 0x000099100a0a7816 */ /* 0x000fe400000000ff */
[----:B------:R-:W-:Y:S02]  /*5e60*/  PRMT R7, R12, 0x9910, RZ ;  /* 0x000099100c077816 */ /* 0x000fe400000000ff */
[----:B-1----:R-:W-:-:S02]  /*5e70*/  PRMT R15, R8, 0x9910, RZ ;  /* 0x00009910080f7816 */ /* 0x002fc400000000ff */
[----:B------:R-:W-:Y:S01]  /*5e80*/  PRMT R8, R11, 0x9910, RZ ;  /* 0x000099100b087816 */ /* 0x000fe200000000ff */
[----:B------:R-:W-:Y:S01]  /*5e90*/  IMAD R10, R10, R7, RZ ;  /* 0x000000070a0a7224 */ /* 0x000fe200078e02ff */
[----:B------:R-:W-:Y:S02]  /*5ea0*/  PRMT R26, R24, 0x9910, RZ ;  /* 0x00009910181a7816 */ /* 0x000fe400000000ff */
[----:B------:R-:W-:Y:S01]  /*5eb0*/  PRMT R29, R3, 0x9910, RZ ;  /* 0x00009910031d7816 */ /* 0x000fe200000000ff */
[----:B------:R-:W-:Y:S01]  /*5ec0*/  IMAD R9, R9, R8, RZ ;  /* 0x0000000809097224 */ /* 0x000fe200078e02ff */
[----:B------:R-:W-:Y:S01]  /*5ed0*/  IADD3 R27, R27, R0, RZ ;  /* 0x000000001b1b7210 */ /* 0x000fe20007ffe0ff */
[----:B------:R-:W-:Y:S01]  /*5ee0*/  IMAD R8, R15, R20, RZ ;  /* 0x000000140f087224 */ /* 0x000fe200078e02ff */
[----:B------:R-:W-:Y:S01]  /*5ef0*/  PRMT R15, R5, 0x9910, RZ ;  /* 0x00009910050f7816 */ /* 0x000fe200000000ff */
[----:B------:R-:W-:Y:S01]  /*5f00*/  IMAD R7, R21, R26, RZ ;  /* 0x0000001a15077224 */ /* 0x000fe200078e02ff */
[----:B------:R-:W-:Y:S01]  /*5f10*/  PRMT R3, R13, 0x9910, RZ ;  /* 0x000099100d037816 */ /* 0x000fe200000000ff */
[----:B------:R-:W-:Y:S01]  /*5f20*/  IMAD.U32 R26, RZ, RZ, UR4 ;  /* 0x00000004ff1a7e24 */ /* 0x000fe2000f8e00ff */
[----:B------:R-:W-:Y:S01]  /*5f30*/  PRMT R20, R4, 0x9910, RZ ;  /* 0x0000991004147816 */ /* 0x000fe200000000ff */
[----:B------:R-:W-:Y:S01]  /*5f40*/  IMAD.MOV.U32 R4, RZ, RZ, R15 ;  /* 0x000000ffff047224 */ /* 0x000fe200078e000f */
[----:B------:R-:W-:Y:S01]  /*5f50*/  MOV R15, R3 ;  /* 0x00000003000f7202 */ /* 0x000fe20000000f00 */
[----:B------:R-:W-:Y:S01]  /*5f60*/  IMAD R3, R0, 0x3, R27 ;  /* 0x0000000300037824 */ /* 0x000fe200078e021b */
[----:B------:R-:W-:-:S02]  /*5f70*/  PRMT R6, R6, 0x9910, RZ ;  /* 0x0000991006067816 */ /* 0x000fc400000000ff */
[----:B------:R-:W-:Y:S02]  /*5f80*/  PRMT R5, R22, 0x9910, RZ ;  /* 0x0000991016057816 */ /* 0x000fe400000000ff */
[----:B------:R-:W-:-:S03]  /*5f90*/  ISETP.GE.U32.AND P1, PT, R3, R26, PT ;  /* 0x0000001a0300720c */ /* 0x000fc60003f26070 */
[----:B------:R-:W-:Y:S02]  /*5fa0*/  IMAD R6, R6, R5, RZ ;  /* 0x0000000506067224 */ /* 0x000fe400078e02ff */
[----:B------:R-:W-:Y:S01]  /*5fb0*/  IMAD R5, R4, R15, RZ ;  /* 0x0000000f04057224 */ /* 0x000fe200078e02ff */
[C---:B--2---:R-:W-:Y:S02]  /*5fc0*/  PRMT R21, R14.reuse, 0x9910, RZ ;  /* 0x000099100e157816 */ /* 0x044fe400000000ff */
[----:B------:R-:W-:-:S03]  /*5fd0*/  PRMT R30, R14, 0xbb32, RZ ;  /* 0x0000bb320e1e7816 */ /* 0x000fc600000000ff */
[----:B------:R-:W-:Y:S02]  /*5fe0*/  IMAD R4, R20, R21, RZ ;  /* 0x0000001514047224 */ /* 0x000fe400078e02ff */
[----:B------:R-:W-:Y:S01]  /*5ff0*/  IMAD R3, R29, R30, RZ ;  /* 0x0000001e1d037224 */ /* 0x000fe200078e02ff */
[----:B------:R-:W-:Y:S06]  /*6000*/  @!P1 BRA `(.L_x_3581) ;  /* 0xffffffbc00849947 */ /* 0x000fec000383ffff */
[----:B------:R-:W-:Y:S05]  /*6010*/  BSYNC B1 ;  /* 0x0000000000017941 */ /* 0x000fea0003800000 */
.L_x_3576:
[C---:B------:R-:W-:Y:S02]  /*6020*/  PRMT R29, R14.reuse, 0x7610, R29 ;  /* 0x000076100e1d7816 */ /* 0x040fe4000000001d */
[----:B------:R-:W-:-:S07]  /*6030*/  PRMT R30, R14, 0x7632, R30 ;  /* 0x000076320e1e7816 */ /* 0x000fce000000001e */
.L_x_3575:
[----:B------:R-:W-:Y:S05]  /*6040*/  BSYNC B0 ;  /* 0x0000000000007941 */ /* 0x000fea0003800000 */
.L_x_3574:
        /* <DEDUP_REMOVED lines=280> */
.L_x_3584:
        /* <DEDUP_REMOVED lines=283> */
.L_x_3585:
        /* <DEDUP_REMOVED lines=283> */
.L_x_3586:
        /* <DEDUP_REMOVED lines=283> */
.L_x_3587:
[----:B------:R-:W-:-:S04]  /*a6e0*/  LOP3.LUT R15, R29, 0xfffffffc, RZ, 0xc0, !PT ;  /* 0xfffffffc1d0f7812 */ /* 0x000fc800078ec0ff */
[----:B------:R-:W-:-:S05]  /*a6f0*/  IADD3 R14, P1, R18, R15, RZ ;  /* 0x0000000f120e7210 */ /* 0x000fca0007f3e0ff */
[----:B------:R-:W-:-:S05]  /*a700*/  IMAD.X R15, RZ, RZ, R19, P1 ;  /* 0x000000ffff0f7224 */ /* 0x000fca00008e0613 */
[----:B------:R-:W2:Y:S02]  /*a710*/  LDG.E R14, desc[UR58][R14.64] ;  /* 0x0000003a0e0e7981 */ /* 0x000ea4000c1e1900 */
[C---:B--2---:R-:W-:Y:S02]  /*a720*/  PRMT R29, R14.reuse, 0x7610, R29 ;  /* 0x000076100e1d7816 */ /* 0x044fe4000000001d */
[----:B------:R-:W-:-:S07]  /*a730*/  PRMT R30, R14, 0x7632, R30 ;  /* 0x000076320e1e7816 */ /* 0x000fce000000001e */
.L_x_3583:
[----:B------:R-:W-:Y:S05]  /*a740*/  BSYNC B0 ;  /* 0x0000000000007941 */ /* 0x000fea0003800000 */
.L_x_3582:
[----:B------:R-:W-:Y:S04]  /*a750*/  BSSY B0, `(.L_x_3588) ;  /* 0x0000029000007945 */ /* 0x000fe80003800000 */
[----:B------:R-:W-:Y:S05]  /*a760*/  @P0 BRA `(.L_x_3589) ;  /* 0x00000000009c0947 */ /* 0x000fea0003800000 */
[----:B------:R-:W-:Y:S02]  /*a770*/  IADD3 R15, R27, R0, RZ ;  /* 0x000000001b0f7210 */ /* 0x000fe40007ffe0ff */
[----:B------:R-:W-:Y:S02]  /*a780*/  PRMT R12, R12, 0x9910, RZ ;  /* 0x000099100c0c7816 */ /* 0x000fe400000000ff */
[----:B------:R-:W-:Y:S02]  /*a790*/  ISETP.GE.U32.AND P0, PT, R15, R26, PT ;  /* 0x0000001a0f00720c */ /* 0x000fe40003f06070 */
[----:B------:R-:W-:Y:S01]  /*a7a0*/  PRMT R14, R9, 0x9910, RZ ;  /* 0x00009910090e7816 */ /* 0x000fe200000000ff */
[----:B------:R-:W-:Y:S01]  /*a7b0*/  IMAD.MOV.U32 R9, RZ, RZ, R12 ;  /* 0x000000ffff097224 */ /* 0x000fe200078e000c */
[----:B------:R-:W-:Y:S02]  /*a7c0*/  PRMT R18, R11, 0x9910, RZ ;  /* 0x000099100b127816 */ /* 0x000fe400000000ff */
[----:B------:R-:W-:-:S02]  /*a7d0*/  PRMT R10, R10, 0x9910, RZ ;  /* 0x000099100a0a7816 */ /* 0x000fc400000000ff */
[----:B------:R-:W-:Y:S01]  /*a7e0*/  MOV R11, R14 ;  /* 0x0000000e000b7202 */ /* 0x000fe20000000f00 */
[----:B------:R-:W-:Y:S02]  /*a7f0*/  IMAD.MOV.U32 R12, RZ, RZ, R18 ;  /* 0x000000ffff0c7224 */ /* 0x000fe400078e0012 */
[----:B------:R-:W-:Y:S02]  /*a800*/  IMAD R10, R10, R9, RZ ;  /* 0x000000090a0a7224 */ /* 0x000fe400078e02ff */
[----:B------:R-:W-:Y:S01]  /*a810*/  IMAD R9, R11, R12, RZ ;  /* 0x0000000c0b097224 */ /* 0x000fe200078e02ff */
[----:B------:R-:W-:Y:S06]  /*a820*/  @P0 BRA `(.L_x_3589) ;  /* 0x00000000006c0947 */ /* 0x000fec0003800000 */
[----:B------:R-:W-:Y:S02]  /*a830*/  IADD3 R15, R15, R0, RZ ;  /* 0x000000000f0f7210 */ /* 0x000fe40007ffe0ff */
[----:B------:R-:W-:Y:S02]  /*a840*/  PRMT R25, R25, 0x9910, RZ ;  /* 0x0000991019197816 */ /* 0x000fe400000000ff */
[----:B------:R-:W-:Y:S02]  /*a850*/  ISETP.GE.U32.AND P0, PT, R15, R26, PT ;  /* 0x0000001a0f00720c */ /* 0x000fe40003f06070 */
[----:B------:R-:W-:Y:S02]  /*a860*/  PRMT R8, R8, 0x9910, RZ ;  /* 0x0000991008087816 */ /* 0x000fe400000000ff */
[----:B------:R-:W-:Y:S01]  /*a870*/  PRMT R11, R7, 0x9910, RZ ;  /* 0x00009910070b7816 */ /* 0x000fe200000000ff */
[----:B------:R-:W-:Y:S01]  /*a880*/  IMAD.MOV.U32 R7, RZ, RZ, R25 ;  /* 0x000000ffff077224 */ /* 0x000fe200078e0019 */
[----:B------:R-:W-:-:S03]  /*a890*/  PRMT R12, R24, 0x9910, RZ ;  /* 0x00009910180c7816 */ /* 0x000fc600000000ff */
[----:B------:R-:W-:Y:S02]  /*a8a0*/  IMAD R8, R8, R7, RZ ;  /* 0x0000000708087224 */ /* 0x000fe400078e02ff */
[----:B------:R-:W-:Y:S02]  /*a8b0*/  IMAD R7, R11, R12, RZ ;  /* 0x0000000c0b077224 */ /* 0x000fe400078e02ff */
[----:B------:R-:W-:Y:S05]  /*a8c0*/  @P0 BRA `(.L_x_3589) ;  /* 0x0000000000440947 */ /* 0x000fea0003800000 */
        /* <DEDUP_REMOVED lines=9> */
[----:B------:R-:W-:Y:S02]  /*a960*/  @!P0 PRMT R11, R29, 0x9910, RZ ;  /* 0x000099101d0b8816 */ /* 0x000fe400000000ff */
[----:B------:R-:W-:Y:S02]  /*a970*/  @!P0 PRMT R0, R4, 0x9910, RZ ;  /* 0x0000991004008816 */ /* 0x000fe400000000ff */
[----:B------:R-:W-:Y:S02]  /*a980*/  @!P0 PRMT R15, R30, 0x9910, RZ ;  /* 0x000099101e0f8816 */ /* 0x000fe400000000ff */
[----:B------:R-:W-:Y:S01]  /*a990*/  @!P0 PRMT R14, R3, 0x9910, RZ ;  /* 0x00009910030e8816 */ /* 0x000fe200000000ff */
[----:B------:R-:W-:-:S04]  /*a9a0*/  @!P0 IMAD R0, R0, R11, RZ ;  /* 0x0000000b00008224 */ /* 0x000fc800078e02ff */
[----:B------:R-:W-:Y:S01]  /*a9b0*/  @!P0 IMAD R11, R14, R15, RZ ;  /* 0x0000000f0e0b8224 */ /* 0x000fe200078e02ff */
[----:B------:R-:W-:-:S04]  /*a9c0*/  @!P0 PRMT R4, R0, 0x7610, R4 ;  /* 0x0000761000048816 */ /* 0x000fc80000000004 */
[----:B------:R-:W-:-:S07]  /*a9d0*/  @!P0 PRMT R3, R11, 0x7610, R3 ;  /* 0x000076100b038816 */ /* 0x000fce0000000003 */
.L_x_3589:
[----:B------:R-:W-:Y:S05]  /*a9e0*/  BSYNC B0 ;  /* 0x0000000000007941 */ /* 0x000fea0003800000 */
.L_x_3588:
[----:B------:R-:W-:Y:S02]  /*a9f0*/  PRMT R0, R10, 0x9910, RZ ;  /* 0x000099100a007816 */ /* 0x000fe400000000ff */
[----:B------:R-:W-:Y:S02]  /*aa00*/  PRMT R10, R9, 0x9910, RZ ;  /* 0x00009910090a7816 */ /* 0x000fe400000000ff */
[----:B------:R-:W-:Y:S02]  /*aa10*/  PRMT R11, R7, 0x9910, RZ ;  /* 0x00009910070b7816 */ /* 0x000fe400000000ff */
[----:B------:R-:W-:Y:S02]  /*aa20*/  PRMT R9, R8, 0x9910, RZ ;  /* 0x0000991008097816 */ /* 0x000fe400000000ff */
[----:B------:R-:W-:Y:S01]  /*aa30*/  MOV R7, R10 ;  /* 0x0000000a00077202 */ /* 0x000fe20000000f00 */
[----:B------:R-:W-:Y:S01]  /*aa40*/  IMAD.MOV.U32 R8, RZ, RZ, R11 ;  /* 0x000000ffff087224 */ /* 0x000fe200078e000b */
[----:B------:R-:W-:Y:S01]  /*aa50*/  PRMT R6, R6, 0x9910, RZ ;  /* 0x0000991006067816 */ /* 0x000fe200000000ff */
[----:B------:R-:W-:Y:S01]  /*aa60*/  IMAD R0, R0, R9, RZ ;  /* 0x0000000900007224 */ /* 0x000fe200078e02ff */
[----:B------:R-:W-:Y:S01]  /*aa70*/  PRMT R4, R4, 0x9910, RZ ;  /* 0x0000991004047816 */ /* 0x000fe200000000ff */
[----:B------:R-:W-:Y:S01]  /*aa80*/  IMAD R7, R7, R8, RZ ;  /* 0x0000000807077224 */ /* 0x000fe200078e02ff */
[----:B------:R-:W-:-:S02]  /*aa90*/  PRMT R8, R5, 0x9910, RZ ;  /* 0x0000991005087816 */ /* 0x000fc400000000ff */
[----:B------:R-:W-:Y:S02]  /*aaa0*/  PRMT R0, R0, 0x9910, RZ ;  /* 0x0000991000007816 */ /* 0x000fe400000000ff */
[----:B------:R-:W-:Y:S02]  /*aab0*/  PRMT R5, R7, 0x9910, RZ ;  /* 0x0000991007057816 */ /* 0x000fe400000000ff */
[----:B------:R-:W-:Y:S01]  /*aac0*/  MOV R7, R6 ;  /* 0x0000000600077202 */ /* 0x000fe20000000f00 */
[----:B------:R-:W-:Y:S01]  /*aad0*/  IMAD.MOV.U32 R6, RZ, RZ, R8 ;  /* 0x000000ffff067224 */ /* 0x000fe200078e0008 */
[----:B------:R-:W-:-:S03]  /*aae0*/  PRMT R3, R3, 0x9910, RZ ;  /* 0x0000991003037816 */ /* 0x000fc600000000ff */
[----:B------:R-:W-:Y:S02]  /*aaf0*/  IMAD R0, R0, R7, RZ ;  /* 0x0000000700007224 */ /* 0x000fe400078e02ff */
[----:B------:R-:W-:-:S03]  /*ab00*/  IMAD R5, R5, R6, RZ ;  /* 0x0000000605057224 */ /* 0x000fc600078e02ff */
[----:B------:R-:W-:Y:S02]  /*ab10*/  PRMT R25, R0, 0x9910, RZ ;  /* 0x0000991000197816 */ /* 0x000fe400000000ff */
[----:B------:R-:W-:Y:S02]  /*ab20*/  PRMT R18, R5, 0x9910, RZ ;  /* 0x0000991005127816 */ /* 0x000fe400000000ff */
[----:B------:R-:W-:-:S03]  /*ab30*/  MOV R0, R4 ;  /* 0x0000000400007202 */ /* 0x000fc60000000f00 */
[----:B------:R-:W-:Y:S02]  /*ab40*/  IMAD R18, R18, R3, RZ ;  /* 0x0000000312127224 */ /* 0x000fe400078e02ff */
[----:B------:R-:W-:Y:S01]  /*ab50*/  IMAD R25, R25, R0, RZ ;  /* 0x0000000019197224 */ /* 0x000fe200078e02ff */
[----:B------:R-:W-:Y:S06]  /*ab60*/  BRA `(.L_x_3556) ;  /* 0x0000001400347947 */ /* 0x000fec0003800000 */
.L_x_3573:
        /* <DEDUP_REMOVED lines=16> */
.L_x_3593:
[----:B------:R-:W-:Y:S02]  /*ac70*/  IMAD.IADD R5, R0, 0x1, R27 ;  /* 0x0000000100057824 */ /* 0x000fe400078e021b */
[C---:B------:R-:W-:Y:S02]  /*ac80*/  IMAD R27, R20.reuse, R27, RZ ;  /* 0x0000001b141b7224 */ /* 0x040fe400078e02ff */
[----:B------:R-:W-:Y:S01]  /*ac90*/  IMAD R4, R20, R5, RZ ;  /* 0x0000000514047224 */ /* 0x000fe200078e02ff */
[----:B------:R-:W-:Y:S02]  /*aca0*/  IADD3 R5, R5, R0, RZ ;  /* 0x0000000005057210 */ /* 0x000fe40007ffe0ff */
[----:B------:R-:W-:Y:S02]  /*acb0*/  SHF.R.U32.HI R27, RZ, 0x1, R27 ;  /* 0x00000001ff1b7819 */ /* 0x000fe4000001161b */
[----:B------:R-:W-:-:S03]  /*acc0*/  SHF.R.U32.HI R25, RZ, 0x1, R4 ;  /* 0x00000001ff197819 */ /* 0x000fc60000011604 */
[----:B------:R-:W-:-:S04]  /*acd0*/  IMAD.WIDE.U32 R28, R27, 0x4, R18 ;  /* 0x000000041b1c7825 */ /* 0x000fc800078e0012 */
[----:B------:R-:W-:Y:S02]  /*ace0*/  IMAD.IADD R27, R5, 0x1, R0 ;  /* 0x00000001051b7824 */ /* 0x000fe400078e0200 */
[C---:B------:R-:W-:Y:S01]  /*acf0*/  IMAD R5, R20.reuse, R5, RZ ;  /* 0x0000000514057224 */ /* 0x040fe200078e02ff */
[----:B------:R-:W2:Y:S01]  /*ad00*/  LDG.E R28, desc[UR58][R28.64] ;  /* 0x0000003a1c1c7981 */ /* 0x000ea2000c1e1900 */
[----:B------:R-:W-:Y:S02]  /*ad10*/  IMAD R4, R20, R27, RZ ;  /* 0x0000001b14047224 */ /* 0x000fe400078e02ff */
[----:B------:R-:W-:Y:S01]  /*ad20*/  IMAD.WIDE.U32 R24, R25, 0x4, R18 ;  /* 0x0000000419187825 */ /* 0x000fe200078e0012 */
[----:B------:R-:W-:Y:S02]  /*ad30*/  SHF.R.U32.HI R5, RZ, 0x1, R5 ;  /* 0x00000001ff057819 */ /* 0x000fe40000011605 */
[----:B------:R-:W-:-:S03]  /*ad40*/  SHF.R.U32.HI R7, RZ, 0x1, R4 ;  /* 0x00000001ff077819 */ /* 0x000fc60000011604 */
[--C-:B------:R-:W-:Y:S01]  /*ad50*/  IMAD.WIDE.U32 R4, R5, 0x4, R18.reuse ;  /* 0x0000000405047825 */ /* 0x100fe200078e0012 */
[----:B------:R-:W3:Y:S03]  /*ad60*/  LDG.E R24, desc[UR58][R24.64] ;  /* 0x0000003a18187981 */ /* 0x000ee6000c1e1900 */
[----:B------:R-:W-:Y:S02]  /*ad70*/  IMAD.WIDE.U32 R6, R7, 0x4, R18 ;  /* 0x0000000407067825 */ /* 0x000fe400078e0012 */
[----:B------:R0:W4:Y:S04]  /*ad80*/  LDG.E R4, desc[UR58][R4.64] ;  /* 0x0000003a04047981 */ /* 0x000128000c1e1900 */
[----:B------:R1:W5:Y:S01]  /*ad90*/  LDG.E R6, desc[UR58][R6.64] ;  /* 0x0000003a06067981 */ /* 0x000362000c1e1900 */
[----:B------:R-:W-:-:S05]  /*ada0*/  IADD3 R27, R27, R0, RZ ;  /* 0x000000001b1b7210 */ /* 0x000fca0007ffe0ff */
[----:B0-----:R-:W-:Y:S01]  /*adb0*/  IMAD R5, R0, 0x3, R27 ;  /* 0x0000000300057824 */ /* 0x001fe200078e021b */
[----:B------:R-:W-:Y:S02]  /*adc0*/  PRMT R15, R10, 0x9910, RZ ;  /* 0x000099100a0f7816 */ /* 0x000fe400000000ff */
[----:B------:R-:W-:Y:S02]  /*add0*/  PRMT R12, R12, 0x9910, RZ ;  /* 0x000099100c0c7816 */ /* 0x000fe400000000ff */
[----:B------:R-:W-:Y:S02]  /*ade0*/  ISETP.GE.U32.AND P0, PT, R5, R26, PT ;  /* 0x0000001a0500720c */ /* 0x000fe40003f06070 */
[----:B------:R-:W-:Y:S02]  /*adf0*/  PRMT R9, R9, 0x9910, RZ ;  /* 0x0000991009097816 */ /* 0x000fe400000000ff */
[----:B------:R-:W-:Y:S02]  /*ae00*/  PRMT R8, R8, 0x9910, RZ ;  /* 0x0000991008087816 */ /* 0x000fe400000000ff */
[----:B------:R-:W-:Y:S01]  /*ae10*/  PRMT R32, R3, 0x9910, RZ ;  /* 0x0000991003207816 */ /* 0x000fe200000000ff */
[----:B------:R-:W-:Y:S01]  /*ae20*/  IMAD.MOV.U32 R3, RZ, RZ, R12 ;  /* 0x000000ffff037224 */ /* 0x000fe200078e000c */
[----:B------:R-:W-:-:S02]  /*ae30*/  PRMT R11, R11, 0x9910, RZ ;  /* 0x000099100b0b7816 */ /* 0x000fc400000000ff */
[----:B------:R-:W-:Y:S02]  /*ae40*/  PRMT R5, R14, 0x9910, RZ ;  /* 0x000099100e057816 */ /* 0x000fe400000000ff */
[----:B------:R-:W-:Y:S02]  /*ae50*/  PRMT R13, R13, 0x9910, RZ ;  /* 0x000099100d0d7816 */ /* 0x000fe400000000ff */
[C---:B--2---:R-:W-:Y:S02]  /*ae60*/  PRMT R10, R28.reuse, 0xbb32, RZ ;  /* 0x0000bb321c0a7816 */ /* 0x044fe400000000ff */
[----:B-1----:R-:W-:-:S03]  /*ae70*/  PRMT R7, R28, 0x9910, RZ ;  /* 0x000099101c077816 */ /* 0x002fc600000000ff */
[----:B------:R-:W-:Y:S01]  /*ae80*/  IMAD R9, R9, R10, RZ ;  /* 0x0000000a09097224 */ /* 0x000fe200078e02ff */
[----:B---3--:R-:W-:Y:S01]  /*ae90*/  PRMT R22, R24, 0x9910, RZ ;  /* 0x0000991018167816 */ /* 0x008fe200000000ff */
[----:B------:R-:W-:Y:S01]  /*aea0*/  IMAD R8, R8, R7, RZ ;  /* 0x0000000708087224 */ /* 0x000fe200078e02ff */
[----:B------:R-:W-:-:S03]  /*aeb0*/  PRMT R12, R24, 0xbb32, RZ ;  /* 0x0000bb32180c7816 */ /* 0x000fc600000000ff */
[----:B------:R-:W-:Y:S01]  /*aec0*/  IMAD R10, R15, R22, RZ ;  /* 0x000000160f0a7224 */ /* 0x000fe200078e02ff */
[C---:B----4-:R-:W-:Y:S02]  /*aed0*/  PRMT R14, R4.reuse, 0x9910, RZ ;  /* 0x00009910040e7816 */ /* 0x050fe400000000ff */
[----:B------:R-:W-:Y:S02]  /*aee0*/  PRMT R22, R4, 0xbb32, RZ ;  /* 0x0000bb3204167816 */ /* 0x000fe400000000ff */
[C---:B-----5:R-:W-:Y:S02]  /*aef0*/  PRMT R30, R6.reuse, 0x9910, RZ ;  /* 0x00009910061e7816 */ /* 0x060fe400000000ff */
[----:B------:R-:W-:Y:S01]  /*af00*/  PRMT R7, R6, 0xbb32, RZ ;  /* 0x0000bb3206077816 */ /* 0x000fe200000000ff */
[----:B------:R-:W-:Y:S02]  /*af10*/  IMAD R11, R11, R12, RZ ;  /* 0x0000000c0b0b7224 */ /* 0x000fe400078e02ff */
[----:B------:R-:W-:-:S02]  /*af20*/  IMAD R12, R3, R14, RZ ;  /* 0x0000000e030c7224 */ /* 0x000fc400078e02ff */
[----:B------:R-:W-:Y:S02]  /*af30*/  IMAD R13, R13, R22, RZ ;  /* 0x000000160d0d7224 */ /* 0x000fe400078e02ff */
[----:B------:R-:W-:Y:S02]  /*af40*/  IMAD R14, R5, R30, RZ ;  /* 0x0000001e050e7224 */ /* 0x000fe400078e02ff */
[----:B------:R-:W-:Y:S01]  /*af50*/  IMAD R3, R7, R32, RZ ;  /* 0x0000002007037224 */ /* 0x000fe200078e02ff */
[----:B------:R-:W-:Y:S06]  /*af60*/  @!P0 BRA `(.L_x_3593) ;  /* 0xfffffffc00408947 */ /* 0x000fec000383ffff */
[----:B------:R-:W-:Y:S05]  /*af70*/  BSYNC B1 ;  /* 0x0000000000017941 */ /* 0x000fea0003800000 */
.L_x_3592:
        /* <DEDUP_REMOVED lines=8> */
.L_x_3591:
[----:B------:R-:W-:Y:S05]  /*b000*/  BSYNC B0 ;  /* 0x0000000000007941 */ /* 0x000fea0003800000 */
.L_x_3590:
[----:B------:R-:W-:Y:S01]  /*b010*/  ISETP.GE.U32.AND P1, PT, R27, R26, PT ;  /* 0x0000001a1b00720c */ /* 0x000fe20003f26070 */
[----:B------:R-:W-:-:S12]  /*b020*/  BSSY B0, `(.L_x_3594) ;  /* 0x0000022000007945 */ /* 0x000fd80003800000 */
        /* <DEDUP_REMOVED lines=33> */
.L_x_3595:
[----:B------:R-:W-:Y:S05]  /*b240*/  BSYNC B0 ;  /* 0x0000000000007941 */ /* 0x000fea0003800000 */
.L_x_3594:
[----:B------:R-:W-:Y:S04]  /*b250*/  BSSY B0, `(.L_x_3596) ;  /* 0x0000025000007945 */ /* 0x000fe80003800000 */
[----:B------:R-:W-:Y:S05]  /*b260*/  @P1 BRA `(.L_x_3597) ;  /* 0x00000000008c1947 */ /* 0x000fea0003800000 */
[----:B------:R-:W-:Y:S01]  /*b270*/  PRMT R5, R15, 0x9910, RZ ;  /* 0x000099100f057816 */ /* 0x000fe200000000ff */
[----:B------:R-:W-:Y:S01]  /*b280*/  IMAD.IADD R15, R27, 0x1, R0 ;  /* 0x000000011b0f7824 */ /* 0x000fe200078e0200 */
[----:B------:R-:W-:Y:S02]  /*b290*/  PRMT R8, R8, 0x9910, RZ ;  /* 0x0000991008087816 */ /* 0x000fe400000000ff */
[----:B------:R-:W-:Y:S02]  /*b2a0*/  PRMT R9, R9, 0x9910, RZ ;  /* 0x0000991009097816 */ /* 0x000fe400000000ff */
[----:B------:R-:W-:Y:S01]  /*b2b0*/  ISETP.GE.U32.AND P0, PT, R15, R26, PT ;  /* 0x0000001a0f00720c */ /* 0x000fe20003f06070 */
[----:B------:R-:W-:Y:S01]  /*b2c0*/  IMAD R8, R8, R5, RZ ;  /* 0x0000000508087224 */ /* 0x000fe200078e02ff */
[----:B------:R-:W-:-:S05]  /*b2d0*/  PRMT R4, R28, 0x9910, RZ ;  /* 0x000099101c047816 */ /* 0x000fca00000000ff */
[----:B------:R-:W-:-:S06]  /*b2e0*/  IMAD R9, R9, R4, RZ ;  /* 0x0000000409097224 */ /* 0x000fcc00078e02ff */
[----:B------:R-:W-:Y:S05]  /*b2f0*/  @P0 BRA `(.L_x_3597) ;  /* 0x0000000000680947 */ /* 0x000fea0003800000 */
[----:B------:R-:W-:Y:S02]  /*b300*/  IADD3 R15, R15, R0, RZ ;  /* 0x000000000f0f7210 */ /* 0x000fe40007ffe0ff */
[----:B------:R-:W-:Y:S02]  /*b310*/  PRMT R10, R10, 0x9910, RZ ;  /* 0x000099100a0a7816 */ /* 0x000fe400000000ff */
[----:B------:R-:W-:Y:S02]  /*b320*/  ISETP.GE.U32.AND P0, PT, R15, R26, PT ;  /* 0x0000001a0f00720c */ /* 0x000fe40003f06070 */
[----:B------:R-:W-:Y:S02]  /*b330*/  PRMT R5, R21, 0x9910, RZ ;  /* 0x0000991015057816 */ /* 0x000fe400000000ff */
[----:B------:R-:W-:Y:S02]  /*b340*/  PRMT R11, R11, 0x9910, RZ ;  /* 0x000099100b0b7816 */ /* 0x000fe400000000ff */
[----:B------:R-:W-:Y:S01]  /*b350*/  PRMT R4, R24, 0x9910, RZ ;  /* 0x0000991018047816 */ /* 0x000fe200000000ff */
[----:B------:R-:W-:-:S04]  /*b360*/  IMAD R10, R10, R5, RZ ;  /* 0x000000050a0a7224 */ /* 0x000fc800078e02ff */
[----:B------:R-:W-:Y:S02]  /*b370*/  IMAD R11, R11, R4, RZ ;  /* 0x000000040b0b7224 */ /* 0x000fe400078e02ff */
[----:B------:R-:W-:Y:S05]  /*b380*/  @P0 BRA `(.L_x_3597) ;  /* 0x0000000000440947 */ /* 0x000fea0003800000 */
[----:B------:R-:W-:Y:S01]  /*b390*/  IMAD.IADD R5, R15, 0x1, R0 ;  /* 0x000000010f057824 */ /* 0x000fe200078e0200 */
[----:B------:R-:W-:Y:S02]  /*b3a0*/  PRMT R25, R25, 0x9910, RZ ;  /* 0x0000991019197816 */ /* 0x000fe400000000ff */
[----:B------:R-:W-:Y:S02]  /*b3b0*/  PRMT R12, R12, 0x9910, RZ ;  /* 0x000099100c0c7816 */ /* 0x000fe400000000ff */
[----:B------:R-:W-:Y:S02]  /*b3c0*/  ISETP.GE.U32.AND P0, PT, R5, R26, PT ;  /* 0x0000001a0500720c */ /* 0x000fe40003f06070 */
[----:B------:R-:W-:Y:S02]  /*b3d0*/  PRMT R5, R22, 0x9910, RZ ;  /* 0x0000991016057816 */ /* 0x000fe400000000ff */
[----:B------:R-:W-:-:S03]  /*b3e0*/  PRMT R13, R13, 0x9910, RZ ;  /* 0x000099100d0d7816 */ /* 0x000fc600000000ff */
[----:B------:R-:W-:-:S06]  /*b3f0*/  IMAD R12, R12, R5, RZ ;  /* 0x000000050c0c7224 */ /* 0x000fcc00078e02ff */
[----:B------:R-:W-:Y:S02]  /*b400*/  @!P0 PRMT R7, R7, 0x9910, RZ ;  /* 0x0000991007078816 */ /* 0x000fe400000000ff */
[----:B------:R-:W-:Y:S02]  /*b410*/  @!P0 PRMT R4, R6, 0x9910, RZ ;  /* 0x0000991006048816 */ /* 0x000fe400000000ff */
[----:B------:R-:W-:Y:S02]  /*b420*/  @!P0 PRMT R0, R14, 0x9910, RZ ;  /* 0x000099100e008816 */ /* 0x000fe400000000ff */
[----:B------:R-:W-:Y:S02]  /*b430*/  @!P0 PRMT R15, R3, 0x9910, RZ ;  /* 0x00009910030f8816 */ /* 0x000fe400000000ff */
[----:B------:R-:W-:Y:S01]  /*b440*/  MOV R6, R25 ;  /* 0x0000001900067202 */ /* 0x000fe20000000f00 */
[----:B------:R-:W-:Y:S02]  /*b450*/  @!P0 IMAD R0, R0, R7, RZ ;  /* 0x0000000700008224 */ /* 0x000fe400078e02ff */
[----:B------:R-:W-:-:S02]  /*b460*/  @!P0 IMAD R4, R4, R15, RZ ;  /* 0x0000000f04048224 */ /* 0x000fc400078e02ff */
[----:B------:R-:W-:Y:S01]  /*b470*/  IMAD R13, R13, R6, RZ ;  /* 0x000000060d0d7224 */ /* 0x000fe200078e02ff */
[----:B------:R-:W-:Y:S02]  /*b480*/  @!P0 PRMT R14, R0, 0x7610, R14 ;  /* 0x00007610000e8816 */ /* 0x000fe4000000000e */
[----:B------:R-:W-:-:S07]  /*b490*/  @!P0 PRMT R3, R4, 0x7610, R3 ;  /* 0x0000761004038816 */ /* 0x000fce0000000003 */
.L_x_3597:
[----:B------:R-:W-:Y:S05]  /*b4a0*/  BSYNC B0 ;  /* 0x0000000000007941 */ /* 0x000fea0003800000 */
.L_x_3596:
[----:B------:R-:W-:Y:S02]  /*b4b0*/  PRMT R0, R8, 0x9910, RZ ;  /* 0x0000991008007816 */ /* 0x000fe400000000ff */
[----:B------:R-:W-:Y:S02]  /*b4c0*/  PRMT R4, R9, 0x9910, RZ ;  /* 0x0000991009047816 */ /* 0x000fe400000000ff */
[----:B------:R-:W-:Y:S02]  /*b4d0*/  PRMT R7, R11, 0x9910, RZ ;  /* 0x000099100b077816 */ /* 0x000fe400000000ff */
[----:B------:R-:W-:Y:S02]  /*b4e0*/  PRMT R5, R10, 0x9910, RZ ;  /* 0x000099100a057816 */ /* 0x000fe400000000ff */
[----:B------:R-:W-:Y:S01]  /*b4f0*/  PRMT R14, R14, 0x9910, RZ ;  /* 0x000099100e0e7816 */ /* 0x000fe200000000ff */
[----:B------:R-:W-:Y:S01]  /*b500*/  IMAD R4, R4, R7, RZ ;  /* 0x0000000704047224 */ /* 0x000fe200078e02ff */
[----:B------:R-:W-:Y:S01]  /*b510*/  PRMT R7, R13, 0x9910, RZ ;  /* 0x000099100d077816 */ /* 0x000fe200000000ff */
[----:B------:R-:W-:Y:S01]  /*b520*/  IMAD R0, R0, R5, RZ ;  /* 0x0000000500007224 */ /* 0x000fe200078e02ff */
[----:B------:R-:W-:-:S02]  /*b530*/  PRMT R5, R12, 0x9910, RZ ;  /* 0x000099100c057816 */ /* 0x000fc400000000ff */
[----:B------:R-:W-:Y:S02]  /*b540*/  PRMT R4, R4, 0x9910, RZ ;  /* 0x0000991004047816 */ /* 0x000fe400000000ff */
[----:B------:R-:W-:Y:S02]  /*b550*/  PRMT R0, R0, 0x9910, RZ ;  /* 0x0000991000007816 */ /* 0x000fe400000000ff */
[----:B------:R-:W-:Y:S01]  /*b560*/  PRMT R3, R3, 0x9910, RZ ;  /* 0x0000991003037816 */ /* 0x000fe200000000ff */
[----:B------:R-:W-:Y:S02]  /*b570*/  IMAD R4, R7, R4, RZ ;  /* 0x0000000407047224 */ /* 0x000fe400078e02ff */
[----:B------:R-:W-:-:S03]  /*b580*/  IMAD R0, R5, R0, RZ ;  /* 0x0000000005007224 */ /* 0x000fc600078e02ff */
[----:B------:R-:W-:Y:S02]  /*b590*/  PRMT R18, R4, 0x9910, RZ ;  /* 0x0000991004127816 */ /* 0x000fe400000000ff */
[----:B------:R-:W-:Y:S01]  /*b5a0*/  PRMT R25, R0, 0x9910, RZ ;  /* 0x0000991000197816 */ /* 0x000fe200000000ff */
[----:B------:R-:W-:Y:S02]  /*b5b0*/  IMAD.MOV.U32 R0, RZ, RZ, R14 ;  /* 0x000000ffff007224 */ /* 0x000fe400078e000e */
[----:B------:R-:W-:Y:S02]  /*b5c0*/  IMAD R18, R18, R3, RZ ;  /* 0x0000000312127224 */ /* 0x000fe400078e02ff */
[----:B------:R-:W-:Y:S01]  /*b5d0*/  IMAD R25, R0, R25, RZ ;  /* 0x0000001900197224 */ /* 0x000fe200078e02ff */
[----:B------:R-:W-:Y:S06]  /*b5e0*/  BRA `(.L_x_3556) ;  /* 0x0000000800947947 */ /* 0x000fec0003800000 */
.L_x_3572:
        /* <DEDUP_REMOVED lines=10> */
[----:B------:R-:W-:Y:S01]  /*b690*/  IMAD.MOV.U32 R11, RZ, RZ, R7 ;  /* 0x000000ffff0b7224 */ /* 0x000fe200078e0007 */
[----:B------:R-:W-:-:S05]  /*b6a0*/  MOV R10, R7 ;  /* 0x00000007000a7202 */ /* 0x000fca0000000f00 */
        /* <DEDUP_REMOVED lines=8> */
.L_x_3601:
[----:B------:R-:W-:Y:S01]  /*b730*/  IMAD.IADD R5, R13, 0x1, R0 ;  /* 0x000000010d057824 */ /* 0x000fe200078e0200 */
[----:B------:R-:W-:-:S04]  /*b740*/  SHF.R.U32.HI R25, RZ, 0x1, R13 ;  /* 0x00000001ff197819 */ /* 0x000fc8000001160d */
[----:B------:R-:W-:Y:S01]  /*b750*/  SHF.R.U32.HI R29, RZ, 0x1, R5 ;  /* 0x00000001ff1d7819 */ /* 0x000fe20000011605 */
[----:B------:R-:W-:Y:S01]  /*b760*/  IMAD.WIDE.U32 R24, R25, 0x4, R18 ;  /* 0x0000000419187825 */ /* 0x000fe200078e0012 */
[----:B------:R-:W-:-:S03]  /*b770*/  IADD3 R5, R5, R0, RZ ;  /* 0x0000000005057210 */ /* 0x000fc60007ffe0ff */
[----:B------:R-:W-:Y:S01]  /*b780*/  IMAD.WIDE.U32 R28, R29, 0x4, R18 ;  /* 0x000000041d1c7825 */ /* 0x000fe200078e0012 */
[----:B------:R-:W2:Y:S03]  /*b790*/  LDG.E R20, desc[UR58][R24.64] ;  /* 0x0000003a18147981 */ /* 0x000ea6000c1e1900 */
[----:B------:R-:W-:Y:S01]  /*b7a0*/  IMAD.IADD R13, R5, 0x1, R0 ;  /* 0x00000001050d7824 */ /* 0x000fe200078e0200 */
[----:B------:R-:W-:Y:S01]  /*b7b0*/  SHF.R.U32.HI R15, RZ, 0x1, R5 ;  /* 0x00000001ff0f7819 */ /* 0x000fe20000011605 */
[----:B------:R-:W3:Y:S03]  /*b7c0*/  LDG.E R21, desc[UR58][R28.64] ;  /* 0x0000003a1c157981 */ /* 0x000ee6000c1e1900 */
[----:B------:R-:W-:Y:S01]  /*b7d0*/  SHF.R.U32.HI R5, RZ, 0x1, R13 ;  /* 0x00000001ff057819 */ /* 0x000fe2000001160d */
[----:B------:R-:W-:-:S04]  /*b7e0*/  IMAD.WIDE.U32 R14, R15, 0x4, R18 ;  /* 0x000000040f0e7825 */ /* 0x000fc800078e0012 */
[----:B------:R-:W-:Y:S02]  /*b7f0*/  IMAD.WIDE.U32 R4, R5, 0x4, R18 ;  /* 0x0000000405047825 */ /* 0x000fe400078e0012 */
[----:B------:R-:W4:Y:S04]  /*b800*/  LDG.E R14, desc[UR58][R14.64] ;  /* 0x0000003a0e0e7981 */ /* 0x000f28000c1e1900 */
[----:B------:R0:W5:Y:S01]  /*b810*/  LDG.E R4, desc[UR58][R4.64] ;  /* 0x0000003a04047981 */ /* 0x000162000c1e1900 */
[----:B------:R-:W-:Y:S01]  /*b820*/  IMAD.IADD R13, R13, 0x1, R0 ;  /* 0x000000010d0d7824 */ /* 0x000fe200078e0200 */
[----:B------:R-:W-:Y:S02]  /*b830*/  PRMT R11, R11, 0x9910, RZ ;  /* 0x000099100b0b7816 */ /* 0x000fe400000000ff */
[----:B------:R-:W-:-:S02]  /*b840*/  PRMT R22, R12, 0x9910, RZ ;  /* 0x000099100c167816 */ /* 0x000fc400000000ff */
[----:B------:R-:W-:Y:S02]  /*b850*/  MOV R12, R11 ;  /* 0x0000000b000c7202 */ /* 0x000fe40000000f00 */
[----:B------:R-:W-:Y:S01]  /*b860*/  PRMT R10, R10, 0x9910, RZ ;  /* 0x000099100a0a7816 */ /* 0x000fe200000000ff */
[----:B0-----:R-:W-:Y:S01]  /*b870*/  IMAD R5, R0, 0x3, R13 ;  /* 0x0000000300057824 */ /* 0x001fe200078e020d */
[----:B------:R-:W-:Y:S02]  /*b880*/  PRMT R9, R9, 0x9910, RZ ;  /* 0x0000991009097816 */ /* 0x000fe400000000ff */
[----:B------:R-:W-:Y:S02]  /*b890*/  PRMT R3, R3, 0x9910, RZ ;  /* 0x0000991003037816 */ /* 0x000fe400000000ff */
[----:B------:R-:W-:Y:S02]  /*b8a0*/  ISETP.GE.U32.AND P0, PT, R5, R26, PT ;  /* 0x0000001a0500720c */ /* 0x000fe40003f06070 */
[----:B------:R-:W-:-:S02]  /*b8b0*/  PRMT R5, R8, 0x9910, RZ ;  /* 0x0000991008057816 */ /* 0x000fc400000000ff */
[----:B------:R-:W-:Y:S02]  /*b8c0*/  PRMT R7, R7, 0x9910, RZ ;  /* 0x0000991007077816 */ /* 0x000fe400000000ff */
[C---:B--2---:R-:W-:Y:S02]  /*b8d0*/  PRMT R11, R20.reuse, 0x9910, RZ ;  /* 0x00009910140b7816 */ /* 0x044fe400000000ff */
[----:B------:R-:W-:Y:S02]  /*b8e0*/  PRMT R15, R20, 0xbb32, RZ ;  /* 0x0000bb32140f7816 */ /* 0x000fe400000000ff */
[C---:B---3--:R-:W-:Y:S01]  /*b8f0*/  PRMT R25, R21.reuse, 0x9910, RZ ;  /* 0x0000991015197816 */ /* 0x048fe200000000ff */
[----:B------:R-:W-:Y:S02]  /*b900*/  IMAD R10, R10, R11, RZ ;  /* 0x0000000b0a0a7224 */ /* 0x000fe400078e02ff */
[----:B------:R-:W-:Y:S01]  /*b910*/  IMAD R11, R12, R15, RZ ;  /* 0x0000000f0c0b7224 */ /* 0x000fe200078e02ff */
[----:B------:R-:W-:Y:S01]  /*b920*/  PRMT R15, R6, 0x9910, RZ ;  /* 0x00009910060f7816 */ /* 0x000fe200000000ff */
[----:B------:R-:W-:Y:S01]  /*b930*/  IMAD R12, R22, R25, RZ ;  /* 0x00000019160c7224 */ /* 0x000fe200078e02ff */
[----:B------:R-:W-:-:S02]  /*b940*/  PRMT R6, R21, 0xbb32, RZ ;  /* 0x0000bb3215067816 */ /* 0x000fc400000000ff */
[----:B----4-:R-:W-:-:S03]  /*b950*/  PRMT R8, R14, 0x9910, RZ ;  /* 0x000099100e087816 */ /* 0x010fc600000000ff */
[----:B------:R-:W-:Y:S01]  /*b960*/  IMAD R9, R9, R6, RZ ;  /* 0x0000000609097224 */ /* 0x000fe200078e02ff */
[----:B------:R-:W-:Y:S02]  /*b970*/  PRMT R22, R14, 0xbb32, RZ ;  /* 0x0000bb320e167816 */ /* 0x000fe400000000ff */
[C---:B-----5:R-:W-:Y:S01]  /*b980*/  PRMT R24, R4.reuse, 0x9910, RZ ;  /* 0x0000991004187816 */ /* 0x060fe200000000ff */
[----:B------:R-:W-:Y:S01]  /*b990*/  IMAD R3, R3, R8, RZ ;  /* 0x0000000803037224 */ /* 0x000fe200078e02ff */
[----:B------:R-:W-:Y:S01]  /*b9a0*/  PRMT R28, R4, 0xbb32, RZ ;  /* 0x0000bb32041c7816 */ /* 0x000fe200000000ff */
[----:B------:R-:W-:Y:S02]  /*b9b0*/  IMAD R7, R7, R22, RZ ;  /* 0x0000001607077224 */ /* 0x000fe400078e02ff */
[----:B------:R-:W-:Y:S02]  /*b9c0*/  IMAD R8, R5, R24, RZ ;  /* 0x0000001805087224 */ /* 0x000fe400078e02ff */
[----:B------:R-:W-:Y:S01]  /*b9d0*/  IMAD R6, R15, R28, RZ ;  /* 0x0000001c0f067224 */ /* 0x000fe200078e02ff */
[----:B------:R-:W-:Y:S06]  /*b9e0*/  @!P0 BRA `(.L_x_3601) ;  /* 0xfffffffc00508947 */ /* 0x000fec000383ffff */
[----:B------:R-:W-:Y:S05]  /*b9f0*/  BSYNC B1 ;  /* 0x0000000000017941 */ /* 0x000fea0003800000 */
.L_x_3600:
[C---:B------:R-:W-:Y:S02]  /*ba00*/  PRMT R25, R20.reuse, 0x7610, R25 ;  /* 0x0000761014197816 */ /* 0x040fe40000000019 */
[----:B------:R-:W-:Y:S02]  /*ba10*/  PRMT R27, R20, 0x7632, R27 ;  /* 0x00007632141b7816 */ /* 0x000fe4000000001b */
[C---:B------:R-:W-:Y:S02]  /*ba20*/  PRMT R20, R21.reuse, 0x7610, R20 ;  /* 0x0000761015147816 */ /* 0x040fe40000000014 */
[C---:B------:R-:W-:Y:S02]  /*ba30*/  PRMT R22, R14.reuse, 0x7610, R22 ;  /* 0x000076100e167816 */ /* 0x040fe40000000016 */
[----:B------:R-:W-:Y:S02]  /*ba40*/  PRMT R24, R14, 0x7632, R24 ;  /* 0x000076320e187816 */ /* 0x000fe40000000018 */
[----:B------:R-:W-:-:S02]  /*ba50*/  PRMT R21, R21, 0x7632, R21 ;  /* 0x0000763215157816 */ /* 0x000fc40000000015 */
[C---:B------:R-:W-:Y:S02]  /*ba60*/  PRMT R14, R4.reuse, 0x7610, R14 ;  /* 0x00007610040e7816 */ /* 0x040fe4000000000e */
[----:B------:R-:W-:-:S07]  /*ba70*/  PRMT R15, R4, 0x7632, R15 ;  /* 0x00007632040f7816 */ /* 0x000fce000000000f */
.L_x_3599:
[----:B------:R-:W-:Y:S05]  /*ba80*/  BSYNC B0 ;  /* 0x0000000000007941 */ /* 0x000fea0003800000 */
.L_x_3598:
        /* <DEDUP_REMOVED lines=31> */
.L_x_3603:
[----:B------:R-:W-:Y:S05]  /*bc80*/  BSYNC B0 ;  /* 0x0000000000007941 */ /* 0x000fea0003800000 */
.L_x_3602:
[----:B------:R-:W-:Y:S04]  /*bc90*/  BSSY B0, `(.L_x_3604) ;  /* 0x0000025000007945 */ /* 0x000fe80003800000 */
[----:B------:R-:W-:Y:S05]  /*bca0*/  @P1 BRA `(.L_x_3605) ;  /* 0x00000000008c1947 */ /* 0x000fea0003800000 */
[----:B------:R-:W-:Y:S01]  /*bcb0*/  IMAD.IADD R13, R13, 0x1, R0 ;  /* 0x000000010d0d7824 */ /* 0x000fe200078e0200 */
[----:B------:R-:W-:Y:S02]  /*bcc0*/  PRMT R10, R10, 0x9910, RZ ;  /* 0x000099100a0a7816 */ /* 0x000fe400000000ff */
[----:B------:R-:W-:Y:S02]  /*bcd0*/  PRMT R5, R25, 0x9910, RZ ;  /* 0x0000991019057816 */ /* 0x000fe400000000ff */
[----:B------:R-:W-:Y:S02]  /*bce0*/  ISETP.GE.U32.AND P0, PT, R13, R26, PT ;  /* 0x0000001a0d00720c */ /* 0x000fe40003f06070 */
[----:B------:R-:W-:Y:S01]  /*bcf0*/  PRMT R11, R11, 0x9910, RZ ;  /* 0x000099100b0b7816 */ /* 0x000fe200000000ff */
[----:B------:R-:W-:Y:S01]  /*bd00*/  IMAD R10, R10, R5, RZ ;  /* 0x000000050a0a7224 */ /* 0x000fe200078e02ff */
[----:B------:R-:W-:-:S05]  /*bd10*/  PRMT R4, R27, 0x9910, RZ ;  /* 0x000099101b047816 */ /* 0x000fca00000000ff */
[----:B------:R-:W-:-:S04]  /*bd20*/  IMAD R11, R11, R4, RZ ;  /* 0x000000040b0b7224 */ /* 0x000fc800078e02ff */
        /* <DEDUP_REMOVED lines=27> */
.L_x_3605:
[----:B------:R-:W-:Y:S05]  /*bee0*/  BSYNC B0 ;  /* 0x0000000000007941 */ /* 0x000fea0003800000 */
.L_x_3604:
[----:B------:R-:W-:Y:S02]  /*bef0*/  PRMT R4, R11, 0x9910, RZ ;  /* 0x000099100b047816 */ /* 0x000fe400000000ff */
[----:B------:R-:W-:Y:S02]  /*bf00*/  PRMT R9, R9, 0x9910, RZ ;  /* 0x0000991009097816 */ /* 0x000fe400000000ff */
[----:B------:R-:W-:Y:S02]  /*bf10*/  PRMT R0, R10, 0x9910, RZ ;  /* 0x000099100a007816 */ /* 0x000fe400000000ff */
[----:B------:R-:W-:Y:S01]  /*bf20*/  PRMT R5, R12, 0x9910, RZ ;  /* 0x000099100c057816 */ /* 0x000fe200000000ff */
[----:B------:R-:W-:Y:S01]  /*bf30*/  IMAD R4, R4, R9, RZ ;  /* 0x0000000904047224 */ /* 0x000fe200078e02ff */
[----:B------:R-:W-:Y:S02]  /*bf40*/  PRMT R7, R7, 0x9910, RZ ;  /* 0x0000991007077816 */ /* 0x000fe400000000ff */
[----:B------:R-:W-:Y:S01]  /*bf50*/  PRMT R6, R6, 0x9910, RZ ;  /* 0x0000991006067816 */ /* 0x000fe200000000ff */
[----:B------:R-:W-:Y:S01]  /*bf60*/  IMAD R0, R0, R5, RZ ;  /* 0x0000000500007224 */ /* 0x000fe200078e02ff */
[----:B------:R-:W-:-:S02]  /*bf70*/  PRMT R5, R3, 0x9910, RZ ;  /* 0x0000991003057816 */ /* 0x000fc400000000ff */
[----:B------:R-:W-:Y:S01]  /*bf80*/  PRMT R3, R4, 0x9910, RZ ;  /* 0x0000991004037816 */ /* 0x000fe200000000ff */
[----:B------:R-:W-:Y:S01]  /*bf90*/  IMAD.MOV.U32 R4, RZ, RZ, R7 ;  /* 0x000000ffff047224 */ /* 0x000fe200078e0007 */
[----:B------:R-:W-:Y:S02]  /*bfa0*/  PRMT R0, R0, 0x9910, RZ ;  /* 0x0000991000007816 */ /* 0x000fe400000000ff */
[----:B------:R-:W-:Y:S01]  /*bfb0*/  PRMT R8, R8, 0x9910, RZ ;  /* 0x0000991008087816 */ /* 0x000fe200000000ff */
[----:B------:R-:W-:Y:S02]  /*bfc0*/  IMAD R3, R4, R3, RZ ;  /* 0x0000000304037224 */ /* 0x000fe400078e02ff */
[----:B------:R-:W-:-:S03]  /*bfd0*/  IMAD R0, R5, R0, RZ ;  /* 0x0000000005007224 */ /* 0x000fc600078e02ff */
[----:B------:R-:W-:Y:S02]  /*bfe0*/  PRMT R18, R3, 0x9910, RZ ;  /* 0x0000991003127816 */ /* 0x000fe400000000ff */
[----:B------:R-:W-:Y:S01]  /*bff0*/  PRMT R25, R0, 0x9910, RZ ;  /* 0x0000991000197816 */ /* 0x000fe200000000ff */
[----:B------:R-:W-:Y:S01]  /*c000*/  IMAD.MOV.U32 R0, RZ, RZ, R8 ;  /* 0x000000ffff007224 */ /* 0x000fe200078e0008 */
[----:B------:R-:W-:-:S03]  /*c010*/  MOV R3, R6 ;  /* 0x0000000600037202 */ /* 0x000fc60000000f00 */
[----:B------:R-:W-:Y:S02]  /*c020*/  IMAD R25, R0, R25, RZ ;  /* 0x0000001900197224 */ /* 0x000fe400078e02ff */
[----:B------:R-:W-:-:S07]  /*c030*/  IMAD R18, R3, R18, RZ ;  /* 0x0000001203127224 */ /* 0x000fce00078e02ff */
.L_x_3556:
[----:B------:R-:W-:Y:S05]  /*c040*/  BSYNC B6 ;  /* 0x0000000000067941 */ /* 0x000fea0003800000 */
.L_x_3555:
        /* <DEDUP_REMOVED lines=16> */
.L_x_3609:
        /* <DEDUP_REMOVED lines=10> */
[----:B------:R-:W-:Y:S02]  /*c1f0*/  PRMT R25, R25, 0x9910, RZ ;  /* 0x0000991019197816 */ /* 0x000fe400000000ff */
[----:B------:R-:W-:Y:S01]  /*c200*/  PRMT R18, R18, 0x9910, RZ ;  /* 0x0000991012127816 */ /* 0x000fe200000000ff */
[----:B------:R-:W-:-:S06]  /*c210*/  IMAD R4, R4, 0x4, R3 ;  /* 0x0000000404047824 */ /* 0x000fcc00078e0203 */
[----:B------:R-:W1:Y:S02]  /*c220*/  LDS R4, [R4] ;  /* 0x0000000004047984 */ /* 0x000e640000000800 */
[C---:B-1----:R-:W-:Y:S02]  /*c230*/  PRMT R6, R4.reuse, 0x9910, RZ ;  /* 0x0000991004067816 */ /* 0x042fe400000000ff */
[----:B------:R-:W-:-:S03]  /*c240*/  PRMT R7, R4, 0xbb32, RZ ;  /* 0x0000bb3204077816 */ /* 0x000fc600000000ff */
[----:B------:R-:W-:Y:S02]  /*c250*/  IMAD R25, R25, R6, RZ ;  /* 0x0000000619197224 */ /* 0x000fe400078e02ff */
[----:B------:R-:W-:-:S05]  /*c260*/  IMAD R18, R18, R7, RZ ;  /* 0x0000000712127224 */ /* 0x000fca00078e02ff */
[----:B------:R-:W-:-:S05]  /*c270*/  PRMT R7, R25, 0x5410, R18 ;  /* 0x0000541019077816 */ /* 0x000fca0000000012 */
[----:B------:R1:W-:Y:S02]  /*c280*/  STS [R0], R7 ;  /* 0x0000000700007388 */ /* 0x0003e40000000800 */
.L_x_3608:
[----:B------:R-:W-:Y:S05]  /*c290*/  BSYNC B0 ;  /* 0x0000000000007941 */ /* 0x000fea0003800000 */
.L_x_3607:
[----:B------:R-:W-:Y:S01]  /*c2a0*/  MOV R4, R5 ;  /* 0x0000000500047202 */ /* 0x000fe20000000f00 */
[----:B------:R-:W-:Y:S06]  /*c2b0*/  @P1 BRA `(.L_x_3609) ;  /* 0xfffffffc00a41947 */ /* 0x000fec000383ffff */
.L_x_3606:
        /* <DEDUP_REMOVED lines=20> */
.L_x_3614:
[----:B-1----:R-:W-:Y:S01]  /*c400*/  IMAD.IADD R0, R2, 0x1, R4 ;  /* 0x0000000102007824 */ /* 0x002fe200078e0204 */
[----:B------:R-:W-:Y:S05]  /*c410*/  WARPSYNC.ALL ;  /* 0x0000000000007948 */ /* 0x000fea0003800000 */
[----:B------:R-:W-:Y:S01]  /*c420*/  BAR.SYNC.DEFER_BLOCKING 0x0 ;  /* 0x0000000000007b1d */ /* 0x000fe20000010000 */
[----:B------:R-:W-:-:S04]  /*c430*/  ISETP.GE.U32.AND P0, PT, R0, R5, PT ;  /* 0x000000050000720c */ /* 0x000fc80003f06070 */
[----:B------:R-:W-:Y:S01]  /*c440*/  ISETP.GE.U32.OR P0, PT, R2, R4, P0 ;  /* 0x000000040200720c */ /* 0x000fe20000706470 */
[----:B------:R-:W-:-:S12]  /*c450*/  BSSY B0, `(.L_x_3612) ;  /* 0x000000c000007945 */ /* 0x000fd80003800000 */
[----:B------:R-:W-:Y:S05]  /*c460*/  @P0 BRA `(.L_x_3613) ;  /* 0x0000000000280947 */ /* 0x000fea0003800000 */
[----:B------:R-:W-:Y:S02]  /*c470*/  LEA R0, R4, R3, 0x2 ;  /* 0x0000000304007211 */ /* 0x000fe400078e10ff */
[----:B------:R-:W-:Y:S02]  /*c480*/  PRMT R6, R25, 0x9910, RZ ;  /* 0x0000991019067816 */ /* 0x000fe400000000ff */
[----:B------:R-:W-:Y:S02]  /*c490*/  PRMT R7, R18, 0x9910, RZ ;  /* 0x0000991012077816 */ /* 0x000fe400000000ff */
[----:B------:R-:W1:Y:S02]  /*c4a0*/  LDS R0, [R0] ;  /* 0x0000000000007984 */ /* 0x000e640000000800 */
[C---:B-1----:R-:W-:Y:S02]  /*c4b0*/  PRMT R25, R0.reuse, 0x9910, RZ ;  /* 0x0000991000197816 */ /* 0x042fe400000000ff */
[----:B------:R-:W-:-:S03]  /*c4c0*/  PRMT R18, R0, 0xbb32, RZ ;  /* 0x0000bb3200127816 */ /* 0x000fc600000000ff */
[----:B------:R-:W-:Y:S02]  /*c4d0*/  IMAD R25, R6, R25, RZ ;  /* 0x0000001906197224 */ /* 0x000fe400078e02ff */
[----:B------:R-:W-:-:S05]  /*c4e0*/  IMAD R18, R7, R18, RZ ;  /* 0x0000001207127224 */ /* 0x000fca00078e02ff */
[----:B------:R-:W-:-:S05]  /*c4f0*/  PRMT R0, R25, 0x5410, R18 ;  /* 0x0000541019007816 */ /* 0x000fca0000000012 */
[----:B------:R1:W-:Y:S02]  /*c500*/  STS [R3], R0 ;  /* 0x0000000003007388 */ /* 0x0003e40000000800 */
.L_x_3613:
[----:B------:R-:W-:Y:S05]  /*c510*/  BSYNC B0 ;  /* 0x0000000000007941 */ /* 0x000fea0003800000 */
.L_x_3612:
[----:B------:R-:W-:-:S04]  /*c520*/  SHF.R.S32.HI R4, RZ, 0x1, R4 ;  /* 0x00000001ff047819 */ /* 0x000fc80000011404 */
[----:B------:R-:W-:-:S13]  /*c530*/  ISETP.GE.AND P0, PT, R4, 0x20, PT ;  /* 0x000000200400780c */ /* 0x000fda0003f06270 */
[----:B------:R-:W-:Y:S05]  /*c540*/  @P0 BRA `(.L_x_3614) ;  /* 0xfffffffc00ac0947 */ /* 0x000fea000383ffff */
[----:B-1----:R-:W-:-:S07]  /*c550*/  IMAD.MOV.U32 R0, RZ, RZ, 0x20 ;  /* 0x00000020ff007424 */ /* 0x002fce00078e00ff */
.L_x_3611:
[----:B------:R-:W-:Y:S01]  /*c560*/  ISETP.GE.AND P0, PT, R0, 0x2, PT ;  /* 0x000000020000780c */ /* 0x000fe20003f06270 */
[----:B------:R-:W-:Y:S05]  /*c570*/  WARPSYNC.ALL ;  /* 0x0000000000007948 */ /* 0x000fea0003800000 */
[----:B------:R-:W-:Y:S07]  /*c580*/  BAR.SYNC.DEFER_BLOCKING 0x0 ;  /* 0x0000000000007b1d */ /* 0x000fee0000010000 */
[----:B------:R-:W-:Y:S05]  /*c590*/  @!P0 BRA `(.L_x_3610) ;  /* 0x0000000000308947 */ /* 0x000fea0003800000 */
[----:B------:R-:W-:-:S07]  /*c5a0*/  MOV R3, 0x1 ;  /* 0x0000000100037802 */ /* 0x000fce0000000f00 */
.L_x_3615:
[----:B------:R-:W-:Y:S02]  /*c5b0*/  PRMT R4, R25, 0x9910, RZ ;  /* 0x0000991019047816 */ /* 0x000fe400000000ff */
[----:B------:R-:W-:-:S03]  /*c5c0*/  PRMT R6, R18, 0x9910, RZ ;  /* 0x0000991012067816 */ /* 0x000fc600000000ff */
[----:B------:R-:W1:Y:S04]  /*c5d0*/  SHFL.DOWN PT, R5, R4, R3, 0x1f ;  /* 0x08001f0304057589 */ /* 0x000e6800000e0000 */
[----:B------:R2:W3:Y:S02]  /*c5e0*/  SHFL.DOWN PT, R7, R6, R3, 0x1f ;  /* 0x08001f0306077589 */ /* 0x0004e400000e0000 */
[----:B--2---:R-:W-:-:S05]  /*c5f0*/  IMAD.SHL.U32 R3, R3, 0x2, RZ ;  /* 0x0000000203037824 */ /* 0x004fca00078e00ff */
[----:B------:R-:W-:Y:S02]  /*c600*/  ISETP.GE.AND P0, PT, R3, R0, PT ;  /* 0x000000000300720c */ /* 0x000fe40003f06270 */
[----:B-1----:R-:W-:Y:S02]  /*c610*/  PRMT R25, R5, 0x9910, RZ ;  /* 0x0000991005197816 */ /* 0x002fe400000000ff */
[----:B---3--:R-:W-:-:S03]  /*c620*/  PRMT R5, R7, 0x9910, RZ ;  /* 0x0000991007057816 */ /* 0x008fc600000000ff */
[----:B------:R-:W-:Y:S02]  /*c630*/  IMAD R25, R4, R25, RZ ;  /* 0x0000001904197224 */ /* 0x000fe400078e02ff */
[----:B------:R-:W-:-:S04]  /*c640*/  IMAD R18, R6, R5, RZ ;  /* 0x0000000506127224 */ /* 0x000fc800078e02ff */
[----:B------:R-:W-:Y:S05]  /*c650*/  @!P0 BRA `(.L_x_3615) ;  /* 0xfffffffc00d48947 */ /* 0x000fea000383ffff */
.L_x_3610:
        /* <DEDUP_REMOVED lines=10> */
[----:B------:R-:W-:-:S05]  /*c700*/  SHF.R.U32.HI R5, RZ, UR5, R4 ;  /* 0x00000005ff057c19 */ /* 0x000fca0008011604 */
[----:B-1----:R-:W-:-:S04]  /*c710*/  IMAD.MOV R7, RZ, RZ, -R5 ;  /* 0x000000ffff077224 */ /* 0x002fc800078e0a05 */
        /* <DEDUP_REMOVED lines=266> */
.L_x_3616:
[----:B------:R-:W-:Y:S02]  /*d7c0*/  ULDC.64 UR4, c[0x0][0x5e8] ;  /* 0x00017a0000047ab9 */ /* 0x000fe40000000a00 */
[----:B------:R-:W-:-:S04]  /*d7d0*/  IADD3 R6, P0, R22, UR4, RZ ;  /* 0x0000000416067c10 */ /* 0x000fc8000ff1e0ff */
[----:B-1----:R-:W-:Y:S01]  /*d7e0*/  IADD3.X R7, RZ, UR5, RZ, P0, !PT ;  /* 0x00000005ff077c10 */ /* 0x002fe200087fe4ff */
        /* <DEDUP_REMOVED lines=275> */
.L_x_3617:
        /* <DEDUP_REMOVED lines=296> */
.L_x_3619:
        /* <DEDUP_REMOVED lines=277> */
.L_x_3620:
[----:B------:R-:W1:Y:S01]  /*10cf0*/  LDC R15, c[0x0][0x22c] ;  /* 0x00008b00ff0f7b82 */ /* 0x000e620000000800 */
[----:B------:R-:W-:Y:S01]  /*10d00*/  ULDC UR6, c[0x0][0x21c] ;  /* 0x0000870000067ab9 */ /* 0x000fe20000000800 */
[----:B------:R-:W-:Y:S01]  /*10d10*/  IADD3 R8, P1, R16, UR4, RZ ;  /* 0x0000000410087c10 */ /* 0x000fe2000ff3e0ff */
[----:B------:R-:W-:Y:S01]  /*10d20*/  BSSY B0, `(.L_x_3621) ;  /* 0x000000d000007945 */ /* 0x000fe20003800000 */
[----:B------:R-:W-:Y:S02]  /*10d30*/  PRMT R3, RZ, 0x7610, R3 ;  /* 0x00007610ff037816 */ /* 0x000fe40000000003 */
[----:B-1----:R-:W-:-:S04]  /*10d40*/  ISETP.NE.AND P0, PT, R15, RZ, PT ;  /* 0x000000ff0f00720c */ /* 0x002fc80003f05270 */
        /* <DEDUP_REMOVED lines=10> */
.L_x_3622:
[----:B------:R-:W-:Y:S05]  /*10df0*/  BSYNC B0 ;  /* 0x0000000000007941 */ /* 0x000fea0003800000 */
.L_x_3621:
        /* <DEDUP_REMOVED lines=15> */
.L_x_3624:
[----:B------:R-:W-:Y:S05]  /*10ef0*/  BSYNC B0 ;  /* 0x0000000000007941 */ /* 0x000fea0003800000 */
.L_x_3623:
        /* <DEDUP_REMOVED lines=31> */
[----:B-1----:R-:W-:-:S05]  /*110f0*/  IMAD.IADD R3, R3, 0x1, R18 ;  /* 0x0000000103037824 */ /* 0x002fca00078e0212 */
[----:B------:R-:W-:-:S04]  /*11100*/  ISETP.NE.AND P0, PT, R3, UR4, PT ;  /* 0x0000000403007c0c */ /* 0x000fc8000bf05270 */
[----:B------:R-:W-:-:S05]  /*11110*/  SEL R3, RZ, 0x1, P0 ;  /* 0x00000001ff037807 */ /* 0x000fca0000000000 */
[----:B------:R2:W-:Y:S04]  /*11120*/  STS.U8 [UR5], R3 ;  /* 0x00000003ff007988 */ /* 0x0005e80008000005 */
.L_x_3626:
[----:B------:R-:W-:Y:S05]  /*11130*/  BSYNC B0 ;  /* 0x0000000000007941 */ /* 0x000fea0003800000 */
.L_x_3625:
        /* <DEDUP_REMOVED lines=34> */
.L_x_3631:
[----:B------:R-:W-:-:S04]  /*11360*/  IMAD.IADD R15, R0, 0x1, R3 ;  /* 0x00000001000f7824 */ /* 0x000fc800078e0203 */
[----:B--2---:R-:W-:-:S05]  /*11370*/  IMAD.WIDE.U32 R14, R15, 0x4, R10 ;  /* 0x000000040f0e7825 */ /* 0x004fca00078e000a */
[----:B------:R-:W2:Y:S04]  /*11380*/  LDG.E.U16 R13, desc[UR58][R14.64] ;  /* 0x0000003a0e0d7981 */ /* 0x000ea8000c1e1500 */
[----:B------:R-:W3:Y:S01]  /*11390*/  LDG.E.U16 R21, desc[UR58][R14.64+0x2] ;  /* 0x0000023a0e157981 */ /* 0x000ee2000c1e1500 */
[----:B------:R-:W-:Y:S02]  /*113a0*/  IADD3 R3, R20, R3, RZ ;  /* 0x0000000314037210 */ /* 0x000fe40007ffe0ff */
[----:B------:R-:W-:Y:S02]  /*113b0*/  PRMT R18, R18, 0x9910, RZ ;  /* 0x0000991012127816 */ /* 0x000fe400000000ff */
[----:B------:R-:W-:Y:S02]  /*113c0*/  ISETP.GE.U32.AND P0, PT, R3, UR8, PT ;  /* 0x0000000803007c0c */ /* 0x000fe4000bf06070 */
[----:B------:R-:W-:-:S02]  /*113d0*/  PRMT R17, R17, 0x9910, RZ ;  /* 0x0000991011117816 */ /* 0x000fc400000000ff */
[----:B--2---:R-:W-:Y:S02]  /*113e0*/  PRMT R13, R13, 0x9910, RZ ;  /* 0x000099100d0d7816 */ /* 0x004fe400000000ff */
[----:B---3--:R-:W-:-:S03]  /*113f0*/  PRMT R22, R21, 0x9910, RZ ;  /* 0x0000991015167816 */ /* 0x008fc600000000ff */
[----:B------:R-:W-:Y:S02]  /*11400*/  IMAD R18, R18, R13, RZ ;  /* 0x0000000d12127224 */ /* 0x000fe400078e02ff */
[----:B------:R-:W-:Y:S02]  /*11410*/  IMAD R17, R17, R22, RZ ;  /* 0x0000001611117224 */ /* 0x000fe400078e02ff */
[----:B------:R-:W-:Y:S05]  /*11420*/  @!P0 BRA `(.L_x_3631) ;  /* 0xfffffffc00cc8947 */ /* 0x000fea000383ffff */
[----:B------:R-:W-:Y:S05]  /*11430*/  BSYNC B1 ;  /* 0x0000000000017941 */ /* 0x000fea0003800000 */
.L_x_3630:
[----:B------:R-:W-:Y:S05]  /*11440*/  BRA `(.L_x_3629) ;  /* 0x0000000000747947 */ /* 0x000fea0003800000 */
.L_x_3628:
[----:B------:R-:W-:Y:S01]  /*11450*/  ULDC UR7, c[0x0][0x228] ;  /* 0x00008a0000077ab9 */ /* 0x000fe20000000800 */
[----:B------:R-:W-:Y:S01]  /*11460*/  IMAD.U32 R17, RZ, RZ, UR9 ;  /* 0x00000009ff117e24 */ /* 0x000fe2000f8e00ff */
[----:B------:R-:W-:-:S13]  /*11470*/  ISETP.GE.U32.AND P0, PT, R23, UR7, PT ;  /* 0x0000000717007c0c */ /* 0x000fda000bf06070 */
[----:B------:R-:W-:Y:S05]  /*11480*/  @P0 BRA `(.L_x_3629) ;  /* 0x0000000000640947 */ /* 0x000fea0003800000 */
[----:B------:R-:W-:Y:S01]  /*11490*/  ULDC UR6, c[0x0][0x10] ;  /* 0x0000040000067ab9 */ /* 0x000fe20000000800 */
[----:B------:R-:W1:Y:S01]  /*114a0*/  LDC R21, c[0x0][RZ] ;  /* 0x00000000ff157b82 */ /* 0x000e620000000800 */
[----:B------:R-:W-:Y:S01]  /*114b0*/  MOV R17, UR9 ;  /* 0x0000000900117c02 */ /* 0x000fe20008000f00 */
[----:B------:R-:W-:Y:S02]  /*114c0*/  IMAD.MOV.U32 R3, RZ, RZ, R23 ;  /* 0x000000ffff037224 */ /* 0x000fe400078e0017 */
[----:B------:R-:W-:-:S04]  /*114d0*/  IMAD R0, R0, UR6, RZ ;  /* 0x0000000600007c24 */ /* 0x000fc8000f8e02ff */
[----:B------:R-:W2:Y:S08]  /*114e0*/  LDC.64 R10, c[0x0][0x600] ;  /* 0x00018000ff0a7b82 */ /* 0x000eb00000000a00 */
[----:B------:R-:W3:Y:S02]  /*114f0*/  LDC R22, c[0x0][0x4] ;  /* 0x00000100ff167b82 */ /* 0x000ee40000000800 */
.L_x_3632:
[----:B------:R-:W-:-:S05]  /*11500*/  IADD3 R15, R0, R3, RZ ;  /* 0x00000003000f7210 */ /* 0x000fca0007ffe0ff */
[----:B-1----:R-:W-:-:S04]  /*11510*/  IMAD R15, R15, R21, R2 ;  /* 0x000000150f0f7224 */ /* 0x002fc800078e0202 */
[----:B--2---:R-:W-:-:S05]  /*11520*/  IMAD.WIDE.U32 R14, R15, 0x4, R10 ;  /* 0x000000040f0e7825 */ /* 0x004fca00078e000a */
[----:B------:R-:W2:Y:S04]  /*11530*/  LDG.E.U16 R13, desc[UR58][R14.64] ;  /* 0x0000003a0e0d7981 */ /* 0x000ea8000c1e1500 */
[----:B------:R-:W4:Y:S01]  /*11540*/  LDG.E.U16 R20, desc[UR58][R14.64+0x2] ;  /* 0x0000023a0e147981 */ /* 0x000f22000c1e1500 */
[----:B---3--:R-:W-:Y:S01]  /*11550*/  IMAD.IADD R3, R22, 0x1, R3 ;  /* 0x0000000116037824 */ /* 0x008fe200078e0203 */
[----:B------:R-:W-:Y:S02]  /*11560*/  PRMT R18, R18, 0x9910, RZ ;  /* 0x0000991012127816 */ /* 0x000fe400000000ff */
[----:B------:R-:W-:Y:S02]  /*11570*/  PRMT R24, R17, 0x9910, RZ ;  /* 0x0000991011187816 */ /* 0x000fe400000000ff */
[----:B------:R-:W-:-:S02]  /*11580*/  ISETP.GE.U32.AND P0, PT, R3, UR7, PT ;  /* 0x0000000703007c0c */ /* 0x000fc4000bf06070 */
[----:B--2---:R-:W-:Y:S01]  /*11590*/  PRMT R17, R13, 0x9910, RZ ;  /* 0x000099100d117816 */ /* 0x004fe200000000ff */
[----:B------:R-:W-:Y:S01]  /*115a0*/  IMAD.MOV.U32 R13, RZ, RZ, R18 ;  /* 0x000000ffff0d7224 */ /* 0x000fe200078e0012 */
[----:B----4-:R-:W-:-:S03]  /*115b0*/  PRMT R25, R20, 0x9910, RZ ;  /* 0x0000991014197816 */ /* 0x010fc600000000ff */
[----:B------:R-:W-:Y:S01]  /*115c0*/  IMAD.MOV.U32 R18, RZ, RZ, R17 ;  /* 0x000000ffff127224 */ /* 0x000fe200078e0011 */
[----:B------:R-:W-:Y:S02]  /*115d0*/  MOV R20, R24 ;  /* 0x0000001800147202 */ /* 0x000fe40000000f00 */
[----:B------:R-:W-:Y:S01]  /*115e0*/  MOV R17, R25 ;  /* 0x0000001900117202 */ /* 0x000fe20000000f00 */
[----:B------:R-:W-:-:S04]  /*115f0*/  IMAD R18, R13, R18, RZ ;  /* 0x000000120d127224 */ /* 0x000fc800078e02ff */
[----:B------:R-:W-:Y:S01]  /*11600*/  IMAD R17, R20, R17, RZ ;  /* 0x0000001114117224 */ /* 0x000fe200078e02ff */
[----:B------:R-:W-:Y:S06]  /*11610*/  @!P0 BRA `(.L_x_3632) ;  /* 0xfffffffc00b88947 */ /* 0x000fec000383ffff */
.L_x_3629:
[----:B------:R-:W-:Y:S05]  /*11620*/  BSYNC B0 ;  /* 0x0000000000007941 */ /* 0x000fea0003800000 */
.L_x_3627:
        /* <DEDUP_REMOVED lines=12> */
.L_x_3636:
[--C-:B-1----:R-:W-:Y:S01]  /*116f0*/  IMAD.IADD R13, R23, 0x1, R10.reuse ;  /* 0x00000001170d7824 */ /* 0x102fe200078e020a */
[----:B------:R-:W-:Y:S01]  /*11700*/  BAR.SYNC.DEFER_BLOCKING 0x0 ;  /* 0x0000000000007b1d */ /* 0x000fe20000010000 */
[----:B------:R-:W-:Y:S02]  /*11710*/  ISETP.GT.AND P2, PT, R10, 0x1, PT ;  /* 0x000000010a00780c */ /* 0x000fe40003f44270 */
[----:B-1----:R-:W-:Y:S02]  /*11720*/  SHF.R.S32.HI R11, RZ, 0x1, R10 ;  /* 0x00000001ff0b7819 */ /* 0x002fe4000001140a */
[----:B------:R-:W-:Y:S01]  /*11730*/  ISETP.GE.U32.AND P0, PT, R13, UR6, PT ;  /* 0x000000060d007c0c */ /* 0x000fe2000bf06070 */
[----:B------:R-:W-:Y:S03]  /*11740*/  BSSY B0, `(.L_x_3634) ;  /* 0x000000e000007945 */ /* 0x000fe60003800000 */
[----:B------:R-:W-:-:S13]  /*11750*/  ISETP.GE.U32.OR P0, PT, R23, R10, P0 ;  /* 0x0000000a1700720c */ /* 0x000fda0000706470 */
[----:B------:R-:W-:Y:S05]  /*11760*/  @P0 BRA `(.L_x_3635) ;  /* 0x00000000002c0947 */ /* 0x000fea0003800000 */
[----:B------:R-:W-:Y:S01]  /*11770*/  IMAD R10, R13, R3, R2 ;  /* 0x000000030d0a7224 */ /* 0x000fe200078e0202 */
[----:B------:R-:W-:Y:S02]  /*11780*/  PRMT R18, R18, 0x9910, RZ ;  /* 0x0000991012127816 */ /* 0x000fe400000000ff */
[----:B------:R-:W-:Y:S02]  /*11790*/  PRMT R17, R17, 0x9910, RZ ;  /* 0x0000991011117816 */ /* 0x000fe400000000ff */
[----:B------:R-:W-:-:S06]  /*117a0*/  LEA R10, R10, UR4, 0x2 ;  /* 0x000000040a0a7c11 */ /* 0x000fcc000f8e10ff */
[----:B------:R-:W1:Y:S02]  /*117b0*/  LDS R10, [R10] ;  /* 0x000000000a0a7984 */ /* 0x000e640000000800 */
[C---:B-1----:R-:W-:Y:S02]  /*117c0*/  PRMT R13, R10.reuse, 0x9910, RZ ;  /* 0x000099100a0d7816 */ /* 0x042fe400000000ff */
[----:B------:R-:W-:-:S03]  /*117d0*/  PRMT R14, R10, 0xbb32, RZ ;  /* 0x0000bb320a0e7816 */ /* 0x000fc600000000ff */
[----:B------:R-:W-:Y:S02]  /*117e0*/  IMAD R18, R18, R13, RZ ;  /* 0x0000000d12127224 */ /* 0x000fe400078e02ff */
[----:B------:R-:W-:-:S05]  /*117f0*/  IMAD R17, R17, R14, RZ ;  /* 0x0000000e11117224 */ /* 0x000fca00078e02ff */
[----:B------:R-:W-:-:S05]  /*11800*/  PRMT R13, R18, 0x5410, R17 ;  /* 0x00005410120d7816 */ /* 0x000fca0000000011 */
[----:B------:R1:W-:Y:S02]  /*11810*/  STS [R0], R13 ;  /* 0x0000000d00007388 */ /* 0x0003e40000000800 */
.L_x_3635:
[----:B------:R-:W-:Y:S05]  /*11820*/  BSYNC B0 ;  /* 0x0000000000007941 */ /* 0x000fea0003800000 */
.L_x_3634:
[----:B------:R-:W-:Y:S01]  /*11830*/  MOV R10, R11 ;  /* 0x0000000b000a7202 */ /* 0x000fe20000000f00 */
[----:B------:R-:W-:Y:S06]  /*11840*/  @P2 BRA `(.L_x_3636) ;  /* 0xfffffffc00a82947 */ /* 0x000fec000383ffff */
.L_x_3633:
[----:B------:R-:W-:Y:S02]  /*11850*/  ULDC UR4, c[0x0][0x22c] ;  /* 0x00008b0000047ab9 */ /* 0x000fe40000000800 */
[----:B------:R-:W-:-:S13]  /*11860*/  ISETP.NE.AND P0, PT, RZ, UR4, PT ;  /* 0x00000004ff007c0c */ /* 0x000fda000bf05270 */
[----:B------:R-:W-:Y:S05]  /*11870*/  @!P0 BRA `(.L_x_3637) ;  /* 0x0000000000b88947 */ /* 0x000fea0003800000 */
[----:B------:R-:W-:Y:S01]  /*11880*/  ISETP.GT.AND P0, PT, R3, 0x20, PT ;  /* 0x000000200300780c */ /* 0x000fe20003f04270 */
[----:B------:R-:W-:-:S12]  /*11890*/  IMAD.MOV.U32 R10, RZ, RZ, R3 ;  /* 0x000000ffff0a7224 */ /* 0x000fd800078e0003 */
[----:B------:R-:W-:Y:S05]  /*118a0*/  @!P0 BRA `(.L_x_3638) ;  /* 0x0000000000708947 */ /* 0x000fea0003800000 */
[----:B-1----:R-:W-:Y:S02]  /*118b0*/  PRMT R13, R18, 0x5410, R17 ;  /* 0x00005410120d7816 */ /* 0x002fe40000000011 */
[----:B------:R-:W-:-:S03]  /*118c0*/  LEA.HI R10, R3, R3, RZ, 0x1 ;  /* 0x00000003030a7211 */ /* 0x000fc600078f08ff */
[----:B------:R2:W-:Y:S01]  /*118d0*/  STS [R0], R13 ;  /* 0x0000000d00007388 */ /* 0x0005e20000000800 */
[----:B------:R-:W-:Y:S01]  /*118e0*/  SHF.R.S32.HI R11, RZ, 0x1, R10 ;  /* 0x00000001ff0b7819 */ /* 0x000fe2000001140a */
[----:B------:R-:W-:-:S03]  /*118f0*/  HFMA2.MMA R10, -RZ, RZ, 0, 1.9073486328125e-06 ;  /* 0x00000020ff0a7435 */ /* 0x000fc600000001ff */
[----:B------:R-:W-:-:S13]  /*11900*/  ISETP.GE.AND P0, PT, R11, 0x20, PT ;  /* 0x000000200b00780c */ /* 0x000fda0003f06270 */
[----:B--2---:R-:W-:Y:S05]  /*11910*/  @!P0 BRA `(.L_x_3638) ;  /* 0x0000000000548947 */ /* 0x004fea0003800000 */
.L_x_3641:
[----:B------:R-:W-:Y:S01]  /*11920*/  IMAD.IADD R10, R2, 0x1, R11 ;  /* 0x00000001020a7824 */ /* 0x000fe200078e020b */
[----:B------:R-:W-:Y:S04]  /*11930*/  BAR.SYNC.DEFER_BLOCKING 0x0 ;  /* 0x0000000000007b1d */ /* 0x000fe80000010000 */
[----:B------:R-:W-:Y:S02]  /*11940*/  ISETP.GE.U32.AND P0, PT, R10, R3, PT ;  /* 0x000000030a00720c */ /* 0x000fe40003f06070 */
[----:B------:R-:W-:Y:S02]  /*11950*/  BSSY B0, `(.L_x_3639) ;  /* 0x000000d000007945 */ /* 0x000fe40003800000 */
[----:B------:R-:W-:-:S13]  /*11960*/  ISETP.GE.U32.OR P0, PT, R2, R11, P0 ;  /* 0x0000000b0200720c */ /* 0x000fda0000706470 */
[----:B-1----:R-:W-:Y:S05]  /*11970*/  @P0 BRA `(.L_x_3640) ;  /* 0x0000000000280947 */ /* 0x002fea0003800000 */
        /* <DEDUP_REMOVED lines=10> */
.L_x_3640:
[----:B------:R-:W-:Y:S05]  /*11a20*/  BSYNC B0 ;  /* 0x0000000000007941 */ /* 0x000fea0003800000 */
.L_x_3639:
[----:B------:R-:W-:-:S04]  /*11a30*/  SHF.R.S32.HI R11, RZ, 0x1, R11 ;  /* 0x00000001ff0b7819 */ /* 0x000fc8000001140b */
[----:B------:R-:W-:-:S13]  /*11a40*/  ISETP.GE.AND P0, PT, R11, 0x20, PT ;  /* 0x000000200b00780c */ /* 0x000fda0003f06270 */
[----:B------:R-:W-:Y:S05]  /*11a50*/  @P0 BRA `(.L_x_3641) ;  /* 0xfffffffc00b00947 */ /* 0x000fea000383ffff */
[----:B------:R-:W-:-:S07]  /*11a60*/  IMAD.MOV.U32 R10, RZ, RZ, 0x20 ;  /* 0x00000020ff0a7424 */ /* 0x000fce00078e00ff */
.L_x_3638:
[----:B------:R-:W-:Y:S01]  /*11a70*/  BAR.SYNC.DEFER_BLOCKING 0x0 ;  /* 0x0000000000007b1d */ /* 0x000fe20000010000 */
[----:B------:R-:W-:-:S13]  /*11a80*/  ISETP.GE.AND P0, PT, R10, 0x2, PT ;  /* 0x000000020a00780c */ /* 0x000fda0003f06270 */
[----:B------:R-:W-:Y:S05]  /*11a90*/  @!P0 BRA `(.L_x_3637) ;  /* 0x0000000000308947 */ /* 0x000fea0003800000 */
[----:B------:R-:W-:-:S07]  /*11aa0*/  MOV R3, 0x1 ;  /* 0x0000000100037802 */ /* 0x000fce0000000f00 */
.L_x_3642:
[----:B-1----:R-:W-:Y:S02]  /*11ab0*/  PRMT R11, R18, 0x9910, RZ ;  /* 0x00009910120b7816 */ /* 0x002fe400000000ff */
        /* <DEDUP_REMOVED lines=10> */
.L_x_3637:
        /* <DEDUP_REMOVED lines=11> */
[----:B------:R-:W-:Y:S02]  /*11c10*/  PRMT R6, R17, 0x9910, RZ ;  /* 0x0000991011067816 */ /* 0x000fe400000000ff */
[----:B------:R-:W-:Y:S02]  /*11c20*/  PRMT R3, R18, 0x9910, RZ ;  /* 0x0000991012037816 */ /* 0x000fe400000000ff */
[----:B--2---:R-:W-:Y:S02]  /*11c30*/  PRMT R18, R0, 0x9910, RZ ;  /* 0x0000991000127816 */ /* 0x004fe400000000ff */
[----:B------:R-:W-:-:S02]  /*11c40*/  MOV R0, R6 ;  /* 0x0000000600007202 */ /* 0x000fc40000000f00 */
[----:B---3--:R-:W-:Y:S01]  /*11c50*/  PRMT R17, R2, 0x9910, RZ ;  /* 0x0000991002117816 */ /* 0x008fe200000000ff */
[----:B------:R-:W-:-:S04]  /*11c60*/  IMAD R18, R3, R18, RZ ;  /* 0x0000001203127224 */ /* 0x000fc800078e02ff */
[----:B------:R-:W-:-:S07]  /*11c70*/  IMAD R17, R0, R17, RZ ;  /* 0x0000001100117224 */ /* 0x000fce00078e02ff */
.L_x_3644:
        /* <DEDUP_REMOVED lines=18> */
[----:B-1----:R-:W-:-:S07]  /*11da0*/  IMAD.MOV.U32 R13, RZ, RZ, RZ ;  /* 0x000000ffff0d7224 */ /* 0x002fce00078e00ff */
[----:B------:R-:W-:-:S07]  /*11db0*/  LEPC R20, `(.L_x_3646) ;  /* 0x000000001014794e */ /* 0x000fce0000000000 */
[----:B0-2---:R-:W-:Y:S05]  /*11dc0*/  CALL.ABS.NOINC R2 ;  /* 0x0000000002007343 */ /* 0x005fea0003c00000 */
.L_x_3646:
        /* <DEDUP_REMOVED lines=22> */
.L_x_3647:
[----:B------:R-:W-:Y:S02]  /*11f30*/  ULDC.64 UR4, c[0x0][0x5e8] ;  /* 0x00017a0000047ab9 */ /* 0x000fe40000000a00 */
[----:B-1----:R-:W-:-:S04]  /*11f40*/  IADD3 R2, P0, R16, UR4, RZ ;  /* 0x0000000410027c10 */ /* 0x002fc8000ff1e0ff */
[----:B------:R-:W-:-:S05]  /*11f50*/  IADD3.X R3, RZ, UR5, RZ, P0, !PT ;  /* 0x00000005ff037c10 */ /* 0x000fca00087fe4ff */
[----:B------:R-:W-:Y:S01]  /*11f60*/  STG.E.U16 desc[UR58][R2.64], R17 ;  /* 0x0000001102007986 */ /* 0x000fe2000c10153a */
[----:B------:R-:W-:Y:S05]  /*11f70*/  EXIT ;  /* 0x000000000000794d */ /* 0x000fea0003800000 */
.L_x_3645:
[----:B------:R-:W-:Y:S04]  /*11f80*/  STG.E.U16 desc[UR58][R4.64], R18 ;  /* 0x0000001204007986 */ /* 0x000fe8000c10153a */
[----:B------:R-:W-:Y:S01]  /*11f90*/  STG.E.U16 desc[UR58][R4.64+0x2], R17 ;  /* 0x0000021104007986 */ /* 0x000fe2000c10153a */
[----:B------:R-:W-:Y:S05]  /*11fa0*/  EXIT ;  /* 0x000000000000794d */ /* 0x000fea0003800000 */
.L_x_3643:
        /* <DEDUP_REMOVED lines=8> */
[----:B--2---:R-:W-:Y:S01]  /*12030*/  PRMT R18, R0, 0x9910, RZ ;  /* 0x0000991000127816 */ /* 0x004fe200000000ff */
[----:B------:R-:W-:Y:S01]  /*12040*/  IMAD.MOV.U32 R0, RZ, RZ, R4 ;  /* 0x000000ffff007224 */ /* 0x000fe200078e0004 */
[----:B---3--:R-:W-:-:S03]  /*12050*/  PRMT R17, R2, 0x9910, RZ ;  /* 0x0000991002117816 */ /* 0x008fc600000000ff */
[----:B------:R-:W-:Y:S02]  /*12060*/  IMAD R18, R3, R18, RZ ;  /* 0x0000001203127224 */ /* 0x000fe400078e02ff */
[----:B------:R-:W-:-:S07]  /*12070*/  IMAD R17, R0, R17, RZ ;  /* 0x0000001100117224 */ /* 0x000fce00078e02ff */
.L_x_3648:
        /* <DEDUP_REMOVED lines=16> */
[----:B------:R-:W-:Y:S01]  /*12180*/  IMAD.U32 R11, RZ, RZ, UR7 ;  /* 0x00000007ff0b7e24 */ /* 0x000fe2000f8e00ff */
[----:B------:R-:W-:Y:S01]  /*12190*/  MOV R13, RZ ;  /* 0x000000ff000d7202 */ /* 0x000fe20000000f00 */
[----:B-1----:R-:W-:-:S07]  /*121a0*/  IMAD.MOV.U32 R12, RZ, RZ, 0x1 ;  /* 0x00000001ff0c7424 */ /* 0x002fce00078e00ff */
[----:B------:R-:W-:-:S07]  /*121b0*/  LEPC R20, `(.L_x_3650) ;  /* 0x000000001014794e */ /* 0x000fce0000000000 */
[----:B0-2---:R-:W-:Y:S05]  /*121c0*/  CALL.ABS.NOINC R2 ;  /* 0x0000000002007343 */ /* 0x005fea0003c00000 */
.L_x_3650:
        /* <DEDUP_REMOVED lines=22> */
.L_x_3651:
[----:B------:R-:W-:Y:S02]  /*12330*/  ULDC.64 UR4, c[0x0][0x5e8] ;  /* 0x00017a0000047ab9 */ /* 0x000fe40000000a00 */
[----:B-1----:R-:W-:-:S05]  /*12340*/  IADD3 R2, P0, R16, UR4, RZ ;  /* 0x0000000410027c10 */ /* 0x002fca000ff1e0ff */
[----:B------:R-:W-:-:S05]  /*12350*/  IMAD.X R3, RZ, RZ, UR5, P0 ;  /* 0x00000005ff037e24 */ /* 0x000fca00080e06ff */
[----:B------:R-:W-:Y:S01]  /*12360*/  STG.E.U16 desc[UR58][R2.64], R17 ;  /* 0x0000001102007986 */ /* 0x000fe2000c10153a */
[----:B------:R-:W-:Y:S05]  /*12370*/  EXIT ;  /* 0x000000000000794d */ /* 0x000fea0003800000 */
.L_x_3649:
[----:B------:R-:W-:Y:S04]  /*12380*/  STG.E.U16 desc[UR58][R6.64], R18 ;  /* 0x0000001206007986 */ /* 0x000fe8000c10153a */
[----:B------:R-:W-:Y:S01]  /*12390*/  STG.E.U16 desc[UR58][R8.64], R17 ;  /* 0x0000001108007986 */ /* 0x000fe2000c10153a */
[----:B------:R-:W-:Y:S05]  /*123a0*/  EXIT ;  /* 0x000000000000794d */ /* 0x000fea0003800000 */
.L_x_3618:
        /* <DEDUP_REMOVED lines=21> */
[----:B------:R-:W-:Y:S02]  /*12500*/  PRMT R3, R25, 0x9910, RZ ;  /* 0x0000991019037816 */ /* 0x000fe400000000ff */
[----:B------:R-:W-:Y:S02]  /*12510*/  PRMT R6, R18, 0x9910, RZ ;  /* 0x0000991012067816 */ /* 0x000fe400000000ff */
[----:B--2---:R-:W-:Y:S02]  /*12520*/  PRMT R25, R0, 0x9910, RZ ;  /* 0x0000991000197816 */ /* 0x004fe400000000ff */
[----:B------:R-:W-:Y:S01]  /*12530*/  MOV R0, R3 ;  /* 0x0000000300007202 */ /* 0x000fe20000000f00 */
[----:B------:R-:W-:Y:S01]  /*12540*/  IMAD.MOV.U32 R3, RZ, RZ, R6 ;  /* 0x000000ffff037224 */ /* 0x000fe200078e0006 */
[----:B---3--:R-:W-:-:S03]  /*12550*/  PRMT R18, R2, 0x9910, RZ ;  /* 0x0000991002127816 */ /* 0x008fc600000000ff */
[----:B------:R-:W-:Y:S02]  /*12560*/  IMAD R25, R0, R25, RZ ;  /* 0x0000001900197224 */ /* 0x000fe400078e02ff */
[----:B------:R-:W-:-:S07]  /*12570*/  IMAD R18, R3, R18, RZ ;  /* 0x0000001203127224 */ /* 0x000fce00078e02ff */
.L_x_3653:
        /* <DEDUP_REMOVED lines=21> */
.L_x_3655:
        /* <DEDUP_REMOVED lines=17> */
[----:B------:R-:W-:Y:S01]  /*127e0*/  IMAD.U32 R11, RZ, RZ, UR7 ;  /* 0x00000007ff0b7e24 */ /* 0x000fe2000f8e00ff */
[----:B------:R-:W-:Y:S01]  /*127f0*/  MOV R12, 0x1 ;  /* 0x00000001000c7802 */ /* 0x000fe20000000f00 */
[----:B--2---:R-:W-:-:S07]  /*12800*/  IMAD.MOV.U32 R13, RZ, RZ, RZ ;  /* 0x000000ffff0d7224 */ /* 0x004fce00078e00ff */
[----:B------:R-:W-:-:S07]  /*12810*/  LEPC R20, `(.L_x_3656) ;  /* 0x000000001014794e */ /* 0x000fce0000000000 */
[----:B01-3--:R-:W-:Y:S05]  /*12820*/  CALL.ABS.NOINC R2 ;  /* 0x0000000002007343 */ /* 0x00bfea0003c00000 */
.L_x_3656:
[----:B------:R-:W-:Y:S02]  /*12830*/  ULDC.64 UR4, c[0x0][0x5e8] ;  /* 0x00017a0000047ab9 */ /* 0x000fe40000000a00 */
[----:B------:R-:W-:-:S04]  /*12840*/  IADD3 R2, P0, R19, UR4, RZ ;  /* 0x0000000413027c10 */ /* 0x000fc8000ff1e0ff */
[----:B------:R-:W-:-:S05]  /*12850*/  IADD3.X R3, RZ, UR5, RZ, P0, !PT ;  /* 0x00000005ff037c10 */ /* 0x000fca00087fe4ff */
[----:B------:R-:W-:Y:S01]  /*12860*/  STG.E.U16 desc[UR58][R2.64], R18 ;  /* 0x0000001202007986 */ /* 0x000fe2000c10153a */
[----:B------:R-:W-:Y:S05]  /*12870*/  EXIT ;  /* 0x000000000000794d */ /* 0x000fea0003800000 */
.L_x_3654:
[----:B------:R-:W-:Y:S04]  /*12880*/  STG.E.U16 desc[UR58][R4.64], R25 ;  /* 0x0000001904007986 */ /* 0x000fe8000c10153a */
[----:B------:R-:W-:Y:S01]  /*12890*/  STG.E.U16 desc[UR58][R4.64+0x2], R18 ;  /* 0x0000021204007986 */ /* 0x000fe2000c10153a */
[----:B------:R-:W-:Y:S05]  /*128a0*/  EXIT ;  /* 0x000000000000794d */ /* 0x000fea0003800000 */
.L_x_3652:
        /* <DEDUP_REMOVED lines=14> */
.L_x_3657:
        /* <DEDUP_REMOVED lines=21> */
.L_x_3659:
        /* <DEDUP_REMOVED lines=22> */
.L_x_3660:
[----:B------:R-:W-:Y:S02]  /*12c40*/  ULDC.64 UR4, c[0x0][0x5e8] ;  /* 0x00017a0000047ab9 */ /* 0x000fe40000000a00 */
[----:B------:R-:W-:-:S04]  /*12c50*/  IADD3 R2, P0, R19, UR4, RZ ;  /* 0x0000000413027c10 */ /* 0x000fc8000ff1e0ff */
[----:B------:R-:W-:-:S05]  /*12c60*/  IADD3.X R3, RZ, UR5, RZ, P0, !PT ;  /* 0x00000005ff037c10 */ /* 0x000fca00087fe4ff */
[----:B------:R-:W-:Y:S01]  /*12c70*/  STG.E.U16 desc[UR58][R2.64], R18 ;  /* 0x0000001202007986 */ /* 0x000fe2000c10153a */
[----:B------:R-:W-:Y:S05]  /*12c80*/  EXIT ;  /* 0x000000000000794d */ /* 0x000fea0003800000 */
.L_x_3658:
[----:B------:R-:W-:Y:S04]  /*12c90*/  STG.E.U16 desc[UR58][R6.64], R25 ;  /* 0x0000001906007986 */ /* 0x000fe8000c10153a */
[----:B------:R-:W-:Y:S01]  /*12ca0*/  STG.E.U16 desc[UR58][R8.64], R18 ;  /* 0x0000001208007986 */ /* 0x000fe2000c10153a */
[----:B------:R-:W-:Y:S05]  /*12cb0*/  EXIT ;  /* 0x000000000000794d */ /* 0x000fea0003800000 */
.L_x_3661:
        /* <DEDUP_REMOVED lines=12> */
.L_x_8792:


//--------------------- .text._ZN2at6native13reduce_kernelILi128ELi4ENS0_8ReduceOpIsNS0_14func_wrapper_tIsNS0_55_GLOBAL__N__0955718d_22_SparseCsrTensorMath_cu_868dd54514ReductionMulOpIsEEEEjsLi4ELi4EEEEEvT1_ --------------------------
	.section	.text._ZN2at6native13reduce_kernelILi128ELi4ENS0_8ReduceOpIsNS0_14func_wrapper_tIsNS0_55_GLOBAL__N__0955718d_22_SparseCsrTensorMath_cu_868dd54514ReductionMulOpIsEEEEjsLi4ELi4EEEEEvT1_,"ax",@progbits
	.align	128
.text._ZN2at6native13reduce_kernelILi128ELi4ENS0_8ReduceOpIsNS0_14func_wrapper_tIsNS0_55_GLOBAL__N__0955718d_22_SparseCsrTensorMath_cu_868dd54514ReductionMulOpIsEEEEjsLi4ELi4EEEEEvT1_:
        .type           _ZN2at6native13reduce_kernelILi128ELi4ENS0_8ReduceOpIsNS0_14func_wrapper_tIsNS0_55_GLOBAL__N__0955718d_22_SparseCsrTensorMath_cu_868dd54514ReductionMulOpIsEEEEjsLi4ELi4EEEEEvT1_,@function
        .size           _ZN2at6native13reduce_kernelILi128ELi4ENS0_8ReduceOpIsNS0_14func_wrapper_tIsNS0_55_GLOBAL__N__0955718d_22_SparseCsrTensorMath_cu_868dd54514ReductionMulOpIsEEEEjsLi4ELi4EEEEEvT1_,(.L_x_8793 - _ZN2at6native13reduce_kernelILi128ELi4ENS0_8ReduceOpIsNS0_14func_wrapper_tIsNS0_55_GLOBAL__N__0955718d_22_SparseCsrTensorMath_cu_868dd54514ReductionMulOpIsEEEEjsLi4ELi4EEEEEvT1_)
        .other          _ZN2at6native13reduce_kernelILi128ELi4ENS0_8ReduceOpIsNS0_14func_wrapper_tIsNS0_55_GLOBAL__N__0955718d_22_SparseCsrTensorMath_cu_868dd54514ReductionMulOpIsEEEEjsLi4ELi4EEEEEvT1_,@"STO_CUDA_ENTRY STV_DEFAULT"
_ZN2at6native13reduce_kernelILi128ELi4ENS0_8ReduceOpIsNS0_14func_wrapper_tIsNS0_55_GLOBAL__N__0955718d_22_SparseCsrTensorMath_cu_868dd54514ReductionMulOpIsEEEEjsLi4ELi4EEEEEvT1_:
        /* <DEDUP_REMOVED lines=15> */
[----:B-----5:R-:W-:Y:S02]  /*00f0*/  IMAD R22, R5, UR4, R0 ;  /* 0x0000000405167c24 */ /* 0x020fe4000f8e0200 */
[----:B----4-:R-:W-:Y:S02]  /*0100*/  IMAD R15, R16, UR7, R15 ;  /* 0x00000007100f7c24 */ /* 0x010fe4000f8e020f */
[----:B------:R-:W-:-:S02]  /*0110*/  IMAD.MOV.U32 R0, RZ, RZ, RZ ;  /* 0x000000ffff007224 */ /* 0x000fc400078e00ff */
[----:B------:R-:W-:Y:S01]  /*0120*/  IMAD.SHL.U32 R23, R22, 0x4, RZ ;  /* 0x0000000416177824 */ /* 0x000fe200078e00ff */
[----:B0-----:R-:W-:Y:S06]  /*0130*/  @!P0 BRA `(.L_x_3662) ;  /* 0x0000001000448947 */ /* 0x001fec0003800000 */
        /* <DEDUP_REMOVED lines=273> */
.L_x_3662:
[----:B------:R-:W-:Y:S01]  /*1250*/  ULDC.64 UR4, c[0x0][0x218] ;  /* 0x0000860000047ab9 */ /* 0x000fe20000000a00 */
[----:B------:R-:W-:Y:S01]  /*1260*/  ULDC.64 UR58, c[0x0][0x208] ;  /* 0x00008200003a7ab9 */ /* 0x000fe20000000a00 */
[----:B------:R-:W-:Y:S01]  /*1270*/  IMAD.U32 R36, RZ, RZ, UR4 ;  /* 0x00000004ff247e24 */ /* 0x000fe2000f8e00ff */
[----:B------:R-:W-:Y:S04]  /*1280*/  BSSY B6, `(.L_x_3663) ;  /* 0x0000c1a000067945 */ /* 0x000fe80003800000 */
        /* <DEDUP_REMOVED lines=14> */
[----:B------:R-:W-:Y:S01]  /*1370*/  IMAD.U32 R5, RZ, RZ, UR5 ;  /* 0x00000005ff057e24 */ /* 0x000fe2000f8e00ff */
[----:B------:R-:W-:Y:S01]  /*1380*/  ULDC.64 UR4, c[0x4][0x640] ;  /* 0x0101900000047ab9 */ /* 0x000fe20000000a00 */
[----:B------:R-:W-:Y:S01]  /*1390*/  HFMA2.MMA R13, -RZ, RZ, 0, 0 ;  /* 0x00000000ff0d7435 */ /* 0x000fe200000001ff */
[----:B------:R-:W-:Y:S01]  /*13a0*/  MOV R6, UR4 ;  /* 0x0000000400067c02 */ /* 0x000fe20008000f00 */
[----:B------:R-:W-:Y:S01]  /*13b0*/  IMAD.U32 R7, RZ, RZ, UR5 ;  /* 0x00000005ff077e24 */ /* 0x000fe2000f8e00ff */
[----:B------:R-:W-:Y:S01]  /*13c0*/  MOV R11, UR7 ;  /* 0x00000007000b7c02 */ /* 0x000fe20008000f00 */
[----:B------:R-:W-:-:S02]  /*13d0*/  IMAD.U32 R10, RZ, RZ, UR6 ;  /* 0x00000006ff0a7e24 */ /* 0x000fc4000f8e00ff */
[----:B------:R-:W-:Y:S02]  /*13e0*/  IMAD.MOV.U32 R8, RZ, RZ, 0x1e3 ;  /* 0x000001e3ff087424 */ /* 0x000fe400078e00ff */
[----:B0-----:R-:W-:-:S07]  /*13f0*/  IMAD.MOV.U32 R12, RZ, RZ, 0x1 ;  /* 0x00000001ff0c7424 */ /* 0x001fce00078e00ff */
[----:B------:R-:W-:-:S07]  /*1400*/  LEPC R20, `(.L_x_3666) ;  /* 0x000000001014794e */ /* 0x000fce0000000000 */
[----:B-1----:R-:W-:Y:S05]  /*1410*/  CALL.ABS.NOINC R14 ;  /* 0x000000000e007343 */ /* 0x002fea0003c00000 */
.L_x_3666:
[----:B------:R-:W0:Y:S01]  /*1420*/  LDC.U16 R8, c[0x0][0x212] ;  /* 0x00008480ff087b82 */ /* 0x000e220000000400 */
[----:B------:R-:W-:Y:S01]  /*1430*/  SHF.R.U64 R0, R18, 0x1, R19 ;  /* 0x0000000112007819 */ /* 0x000fe20000001213 */
[----:B------:R-:W-:Y:S01]  /*1440*/  ULDC UR4, c[0x0][0x218] ;  /* 0x0000860000047ab9 */ /* 0x000fe20000000800 */
[----:B------:R-:W-:Y:S02]  /*1450*/  BSSY B0, `(.L_x_3667) ;  /* 0x0000029000007945 */ /* 0x000fe40003800000 */
[----:B------:R-:W-:Y:S01]  /*1460*/  LOP3.LUT R7, R0, 0x3, RZ, 0xc0, !PT ;  /* 0x0000000300077812 */ /* 0x000fe200078ec0ff */
[----:B------:R-:W-:-:S03]  /*1470*/  IMAD.U32 R0, RZ, RZ, UR4 ;  /* 0x00000004ff007e24 */ /* 0x000fc6000f8e00ff */
        /* <DEDUP_REMOVED lines=19> */
.L_x_3672:
[----:B------:R-:W-:Y:S05]  /*15b0*/  BSYNC B2 ;  /* 0x0000000000027941 */ /* 0x000fea0003800000 */
.L_x_3671:
        /* <DEDUP_REMOVED lines=11> */
.L_x_3670:
[----:B------:R-:W-:Y:S05]  /*1670*/  BSYNC B1 ;  /* 0x0000000000017941 */ /* 0x000fea0003800000 */
.L_x_3669:
[----:B------:R-:W0:Y:S01]  /*1680*/  LDC R0, c[0x0][0x218] ;  /* 0x00008600ff007b82 */ /* 0x000e220000000800 */
[----:B------:R-:W-:-:S04]  /*1690*/  IADD3 R5, P0, -R7, 0x4, RZ ;  /* 0x0000000407057810 */ /* 0x000fc80007f1e1ff */
[----:B------:R-:W-:Y:S01]  /*16a0*/  LEA R18, P1, R5, R18, 0x1 ;  /* 0x0000001205127211 */ /* 0x000fe200078208ff */
[----:B------:R-:W-:-:S05]  /*16b0*/  IMAD.X R4, RZ, RZ, -0x1, P0 ;  /* 0xffffffffff047424 */ /* 0x000fca00000e06ff */
[----:B------:R-:W-:Y:S02]  /*16c0*/  LEA.HI.X R19, R5, R19, R4, 0x1, P1 ;  /* 0x0000001305137211 */ /* 0x000fe400008f0c04 */
[----:B0-----:R-:W-:-:S07]  /*16d0*/  IADD3 R0, R7, -0x4, R0 ;  /* 0xfffffffc07007810 */ /* 0x001fce0007ffe000 */
.L_x_3668:
[----:B------:R-:W-:Y:S05]  /*16e0*/  BSYNC B0 ;  /* 0x0000000000007941 */ /* 0x000fea0003800000 */
.L_x_3667:
        /* <DEDUP_REMOVED lines=13> */
[----:B------:R-:W-:-:S07]  /*17c0*/  IMAD.MOV.U32 R10, RZ, RZ, R8 ;  /* 0x000000ffff0a7224 */ /* 0x000fce00078e0008 */
.L_x_3675:
        /* <DEDUP_REMOVED lines=10> */
[----:B------:R-:W-:Y:S02]  /*1870*/  MOV R4, R3 ;  /* 0x0000000300047202 */ /* 0x000fe40000000f00 */
[----:B------:R-:W-:Y:S02]  /*1880*/  LEA R3, R9, 0x3, 0x2 ;  /* 0x0000000309037811 */ /* 0x000fe400078e10ff */
[----:B------:R-:W-:Y:S02]  /*1890*/  PRMT R13, R7, 0x9910, RZ ;  /* 0x00009910070d7816 */ /* 0x000fe400000000ff */
[----:B------:R-:W-:Y:S02]  /*18a0*/  ISETP.GE.U32.AND P0, PT, R3, R0, PT ;  /* 0x000000000300720c */ /* 0x000fe40003f06070 */
[----:B------:R-:W-:Y:S01]  /*18b0*/  PRMT R15, R7, 0xbb32, RZ ;  /* 0x0000bb32070f7816 */ /* 0x000fe200000000ff */
[----:B------:R-:W-:Y:S01]  /*18c0*/  IMAD.MOV.U32 R7, RZ, RZ, R11 ;  /* 0x000000ffff077224 */ /* 0x000fe200078e000b */
[----:B------:R-:W-:Y:S01]  /*18d0*/  MOV R11, R12 ;  /* 0x0000000c000b7202 */ /* 0x000fe20000000f00 */
[----:B------:R-:W-:-:S02]  /*18e0*/  IMAD R8, R8, R13, RZ ;  /* 0x0000000d08087224 */ /* 0x000fc400078e02ff */
[----:B------:R-:W-:Y:S02]  /*18f0*/  IMAD R3, R4, R7, RZ ;  /* 0x0000000704037224 */ /* 0x000fe400078e02ff */
[----:B------:R-:W-:Y:S02]  /*1900*/  IMAD R10, R10, R11, RZ ;  /* 0x0000000b0a0a7224 */ /* 0x000fe400078e02ff */
[----:B------:R-:W-:Y:S02]  /*1910*/  IMAD R4, R6, R15, RZ ;  /* 0x0000000f06047224 */ /* 0x000fe400078e02ff */
[----:B------:R-:W-:Y:S05]  /*1920*/  @!P0 BRA `(.L_x_3675) ;  /* 0xfffffffc00a88947 */ /* 0x000fea000383ffff */
.L_x_3674:
[----:B------:R-:W-:Y:S05]  /*1930*/  BSYNC B0 ;  /* 0x0000000000007941 */ /* 0x000fea0003800000 */
.L_x_3673:
        /* <DEDUP_REMOVED lines=8> */
.L_x_3677:
[----:B------:R-:W-:Y:S05]  /*19c0*/  BSYNC B0 ;  /* 0x0000000000007941 */ /* 0x000fea0003800000 */
.L_x_3676:
        /* <DEDUP_REMOVED lines=13> */
.L_x_3679:
[----:B------:R-:W-:Y:S05]  /*1aa0*/  BSYNC B0 ;  /* 0x0000000000007941 */ /* 0x000fea0003800000 */
.L_x_3678:
[----:B------:R-:W-:Y:S02]  /*1ab0*/  PRMT R3, R3, 0x9910, RZ ;  /* 0x0000991003037816 */ /* 0x000fe400000000ff */
[----:B------:R-:W-:Y:S02]  /*1ac0*/  PRMT R0, R10, 0x9910, RZ ;  /* 0x000099100a007816 */ /* 0x000fe400000000ff */
[----:B------:R-:W-:Y:S02]  /*1ad0*/  PRMT R4, R4, 0x9910, RZ ;  /* 0x0000991004047816 */ /* 0x000fe400000000ff */
[----:B------:R-:W-:Y:S01]  /*1ae0*/  PRMT R24, RZ, 0x7610, R24 ;  /* 0x00007610ff187816 */ /* 0x000fe20000000018 */
[----:B------:R-:W-:Y:S01]  /*1af0*/  IMAD R0, R3, R0, RZ ;  /* 0x0000000003007224 */ /* 0x000fe200078e02ff */
[----:B------:R-:W-:Y:S02]  /*1b00*/  PRMT R3, R8, 0x9910, RZ ;  /* 0x0000991008037816 */ /* 0x000fe400000000ff */
[----:B------:R-:W-:-:S02]  /*1b10*/  PRMT R19, RZ, 0x7610, R19 ;  /* 0x00007610ff137816 */ /* 0x000fc40000000013 */
[----:B------:R-:W-:Y:S02]  /*1b20*/  PRMT R0, R0, 0x9910, RZ ;  /* 0x0000991000007816 */ /* 0x000fe400000000ff */
[----:B------:R-:W-:-:S03]  /*1b30*/  PRMT R16, RZ, 0x7610, R16 ;  /* 0x00007610ff107816 */ /* 0x000fc60000000010 */
[----:B------:R-:W-:-:S05]  /*1b40*/  IMAD R0, R0, R3, RZ ;  /* 0x0000000300007224 */ /* 0x000fca00078e02ff */
[----:B------:R-:W-:Y:S02]  /*1b50*/  PRMT R25, R0, 0x9910, RZ ;  /* 0x0000991000197816 */ /* 0x000fe400000000ff */
[----:B------:R-:W-:-:S05]  /*1b60*/  MOV R0, R4 ;  /* 0x0000000400007202 */ /* 0x000fca0000000f00 */
[----:B------:R-:W-:Y:S01]  /*1b70*/  IMAD R25, R25, R0, RZ ;  /* 0x0000000019197224 */ /* 0x000fe200078e02ff */
[----:B------:R-:W-:Y:S06]  /*1b80*/  BRA `(.L_x_3664) ;  /* 0x000000b800247947 */ /* 0x000fec0003800000 */
.L_x_3665:
        /* <DEDUP_REMOVED lines=9> */
[----:B------:R-:W-:Y:S02]  /*1c20*/  IMAD.MOV.U32 R37, RZ, RZ, R15 ;  /* 0x000000ffff257224 */ /* 0x000fe400078e000f */
        /* <DEDUP_REMOVED lines=14> */
[----:B------:R-:W-:-:S02]  /*1d10*/  IMAD.MOV.U32 R11, RZ, RZ, R4 ;  /* 0x000000ffff0b7224 */ /* 0x000fc400078e0004 */
[--C-:B------:R-:W-:Y:S02]  /*1d20*/  IMAD.MOV.U32 R12, RZ, RZ, R4.reuse ;  /* 0x000000ffff0c7224 */ /* 0x100fe400078e0004 */
[--C-:B------:R-:W-:Y:S02]  /*1d30*/  IMAD.MOV.U32 R14, RZ, RZ, R4.reuse ;  /* 0x000000ffff0e7224 */ /* 0x100fe400078e0004 */
[--C-:B------:R-:W-:Y:S02]  /*1d40*/  IMAD.MOV.U32 R15, RZ, RZ, R4.reuse ;  /* 0x000000ffff0f7224 */ /* 0x100fe400078e0004 */
[--C-:B------:R-:W-:Y:S02]  /*1d50*/  IMAD.MOV.U32 R20, RZ, RZ, R4.reuse ;  /* 0x000000ffff147224 */ /* 0x100fe400078e0004 */
[----:B------:R-:W-:Y:S01]  /*1d60*/  IMAD.MOV.U32 R21, RZ, RZ, R4 ;  /* 0x000000ffff157224 */ /* 0x000fe200078e0004 */
        /* <DEDUP_REMOVED lines=17> */
[----:B------:R-:W-:-:S07]  /*1e80*/  IMAD.MOV.U32 R21, RZ, RZ, R4 ;  /* 0x000000ffff157224 */ /* 0x000fce00078e0004 */
.L_x_3689:
        /* <DEDUP_REMOVED lines=283> */
[----:B------:R-:W-:Y:S02]  /*3040*/  @P1 IMAD.MOV.U32 R26, RZ, RZ, RZ ;  /* 0x000000ffff1a1224 */ /* 0x000fe400078e00ff */
[----:B------:R-:W-:-:S05]  /*3050*/  IMAD.MOV R28, RZ, RZ, -R27 ;  /* 0x000000ffff1c7224 */ /* 0x000fca00078e0a1b */
        /* <DEDUP_REMOVED lines=9> */
.L_x_3685:
[----:B------:R-:W-:Y:S01]  /*30f0*/  LOP3.LUT R29, R0, 0xfffffff8, RZ, 0xc0, !PT ;  /* 0xfffffff8001d7812 */ /* 0x000fe200078ec0ff */
[----:B------:R-:W-:-:S03]  /*3100*/  ULDC UR36, c[0x0][0x220] ;  /* 0x0000880000247ab9 */ /* 0x000fc60000000800 */
[----:B------:R-:W-:-:S05]  /*3110*/  IADD3 R28, P1, R18, R29, RZ ;  /* 0x0000001d121c7210 */ /* 0x000fca0007f3e0ff */
[----:B------:R-:W-:-:S05]  /*3120*/  IMAD.X R29, RZ, RZ, R19, P1 ;  /* 0x000000ffff1d7224 */ /* 0x000fca00008e0613 */
[----:B------:R-:W2:Y:S01]  /*3130*/  LDG.E.64 R26, desc[UR58][R28.64] ;  /* 0x0000003a1c1a7981 */ /* 0x000ea2000c1e1b00 */
[----:B------:R-:W-:-:S05]  /*3140*/  IMAD.U32 R0, RZ, RZ, UR36 ;  /* 0x00000024ff007e24 */ /* 0x000fca000f8e00ff */
[----:B------:R-:W-:Y:S02]  /*3150*/  IADD3 R37, R37, R0, RZ ;  /* 0x0000000025257210 */ /* 0x000fe40007ffe0ff */
[C---:B--2---:R-:W-:Y:S02]  /*3160*/  PRMT R24, R26.reuse, 0x7610, R24 ;  /* 0x000076101a187816 */ /* 0x044fe40000000018 */
[----:B------:R-:W-:Y:S02]  /*3170*/  PRMT R25, R26, 0x7632, R25 ;  /* 0x000076321a197816 */ /* 0x000fe40000000019 */
[C---:B------:R-:W-:Y:S02]  /*3180*/  PRMT R26, R27.reuse, 0x7610, R26 ;  /* 0x000076101b1a7816 */ /* 0x040fe4000000001a */
[----:B------:R-:W-:Y:S01]  /*3190*/  PRMT R27, R27, 0x7632, R27 ;  /* 0x000076321b1b7816 */ /* 0x000fe2000000001b */
[----:B------:R-:W-:Y:S06]  /*31a0*/  @!P0 BRA `(.L_x_3686) ;  /* 0x0000000c00c88947 */ /* 0x000fec0003800000 */
[----:B------:R-:W-:Y:S01]  /*31b0*/  IMAD.MOV.U32 R36, RZ, RZ, RZ ;  /* 0x000000ffff247224 */ /* 0x000fe200078e00ff */
[----:B------:R-:W-:Y:S01]  /*31c0*/  ULDC.64 UR36, c[0x0][0x260] ;  /* 0x0000980000247ab9 */ /* 0x000fe20000000a00 */
[----:B0-----:R-:W-:Y:S02]  /*31d0*/  ISETP.NE.AND P1, PT, R40, 0x2, PT ;  /* 0x000000022800780c */ /* 0x001fe40003f25270 */
        /* <DEDUP_REMOVED lines=239> */
.L_x_3686:
        /* <DEDUP_REMOVED lines=254> */
.L_x_3687:
        /* <DEDUP_REMOVED lines=242> */
.L_x_3688:
[----:B------:R-:W-:Y:S01]  /*5fd0*/  LOP3.LUT R29, R41, 0xfffffff8, RZ, 0xc0, !PT ;  /* 0xfffffff8291d7812 */ /* 0x000fe200078ec0ff */
[----:B------:R-:W-:-:S03]  /*5fe0*/  ULDC UR4, c[0x0][0x218] ;  /* 0x0000860000047ab9 */ /* 0x000fc60000000800 */
[----:B------:R-:W-:-:S04]  /*5ff0*/  IADD3 R28, P1, R18, R29, RZ ;  /* 0x0000001d121c7210 */ /* 0x000fc80007f3e0ff */
[----:B------:R-:W-:-:S06]  /*6000*/  IADD3.X R29, RZ, R19, RZ, P1, !PT ;  /* 0x00000013ff1d7210 */ /* 0x000fcc0000ffe4ff */
[----:B------:R-:W2:Y:S01]  /*6010*/  LDG.E.64 R28, desc[UR58][R28.64] ;  /* 0x0000003a1c1c7981 */ /* 0x000ea2000c1e1b00 */
        /* <DEDUP_REMOVED lines=10> */
[----:B------:R-:W-:Y:S01]  /*60c0*/  PRMT R36, R13, 0x9910, RZ ;  /* 0x000099100d247816 */ /* 0x000fe200000000ff */
[----:B------:R-:W-:Y:S01]  /*60d0*/  IMAD R14, R14, R37, RZ ;  /* 0x000000250e0e7224 */ /* 0x000fe200078e02ff */
[----:B------:R-:W-:Y:S02]  /*60e0*/  PRMT R12, R27, 0x9910, RZ ;  /* 0x000099101b0c7816 */ /* 0x000fe400000000ff */
[----:B------:R-:W-:Y:S02]  /*60f0*/  PRMT R16, R16, 0x9910, RZ ;  /* 0x0000991010107816 */ /* 0x000fe400000000ff */
[----:B------:R-:W-:Y:S01]  /*6100*/  PRMT R13, R26, 0x9910, RZ ;  /* 0x000099101a0d7816 */ /* 0x000fe200000000ff */
[----:B------:R-:W-:Y:S01]  /*6110*/  IMAD R15, R15, R12, RZ ;  /* 0x0000000c0f0f7224 */ /* 0x000fe200078e02ff */
[----:B------:R-:W-:-:S02]  /*6120*/  PRMT R45, R32, 0x9910, RZ ;  /* 0x00009910202d7816 */ /* 0x000fc400000000ff */
[----:B------:R-:W-:Y:S01]  /*6130*/  PRMT R41, R31, 0x9910, RZ ;  /* 0x000099101f297816 */ /* 0x000fe200000000ff */
[----:B------:R-:W-:Y:S01]  /*6140*/  IMAD R16, R16, R13, RZ ;  /* 0x0000000d10107224 */ /* 0x000fe200078e02ff */
[----:B------:R-:W-:Y:S01]  /*6150*/  PRMT R37, R8, 0x9910, RZ ;  /* 0x0000991008257816 */ /* 0x000fe200000000ff */
[----:B------:R-:W-:Y:S01]  /*6160*/  IMAD R12, R42, R45, RZ ;  /* 0x0000002d2a0c7224 */ /* 0x000fe200078e02ff */
[----:B------:R-:W-:Y:S01]  /*6170*/  PRMT R11, R11, 0x9910, RZ ;  /* 0x000099100b0b7816 */ /* 0x000fe200000000ff */
[----:B------:R-:W-:Y:S01]  /*6180*/  IMAD R13, R36, R41, RZ ;  /* 0x00000029240d7224 */ /* 0x000fe200078e02ff */
[----:B------:R-:W-:Y:S02]  /*6190*/  PRMT R8, R33, 0x9910, RZ ;  /* 0x0000991021087816 */ /* 0x000fe400000000ff */
[----:B------:R-:W-:Y:S02]  /*61a0*/  PRMT R42, R38, 0x9910, RZ ;  /* 0x00009910262a7816 */ /* 0x000fe400000000ff */
[----:B------:R-:W-:Y:S01]  /*61b0*/  PRMT R41, R7, 0x9910, RZ ;  /* 0x0000991007297816 */ /* 0x000fe200000000ff */
[----:B------:R-:W-:Y:S01]  /*61c0*/  IMAD R11, R11, R8, RZ ;  /* 0x000000080b0b7224 */ /* 0x000fe200078e02ff */
[----:B------:R-:W-:Y:S01]  /*61d0*/  PRMT R10, R10, 0x9910, RZ ;  /* 0x000099100a0a7816 */ /* 0x000fe200000000ff */
[----:B------:R-:W-:Y:S01]  /*61e0*/  IMAD R8, R37, R42, RZ ;  /* 0x0000002a25087224 */ /* 0x000fe200078e02ff */
[----:B------:R-:W-:Y:S01]  /*61f0*/  PRMT R7, R34, 0x9910, RZ ;  /* 0x0000991022077816 */ /* 0x000fe200000000ff */
[----:B------:R-:W-:Y:S01]  /*6200*/  IMAD.IADD R37, R43, 0x1, R0 ;  /* 0x000000012b257824 */ /* 0x000fe200078e0200 */
[----:B------:R-:W-:-:S02]  /*6210*/  PRMT R44, R39, 0x9910, RZ ;  /* 0x00009910272c7816 */ /* 0x000fc400000000ff */
[----:B------:R-:W-:Y:S01]  /*6220*/  PRMT R9, R9, 0x9910, RZ ;  /* 0x0000991009097816 */ /* 0x000fe200000000ff */
[----:B------:R-:W-:Y:S01]  /*6230*/  IMAD R10, R10, R7, RZ ;  /* 0x000000070a0a7224 */ /* 0x000fe200078e02ff */
[----:B------:R-:W-:Y:S01]  /*6240*/  PRMT R36, R35, 0x9910, RZ ;  /* 0x0000991023247816 */ /* 0x000fe200000000ff */
[----:B------:R-:W-:Y:S01]  /*6250*/  IMAD R7, R41, R44, RZ ;  /* 0x0000002c29077224 */ /* 0x000fe200078e02ff */
[----:B------:R-:W-:Y:S01]  /*6260*/  PRMT R44, R3, 0x9910, RZ ;  /* 0x00009910032c7816 */ /* 0x000fe200000000ff */
[----:B------:R-:W-:Y:S01]  /*6270*/  IMAD R3, R0, 0x3, R37 ;  /* 0x0000000300037824 */ /* 0x000fe200078e0225 */
[----:B------:R-:W-:Y:S01]  /*6280*/  PRMT R5, R5, 0x9910, RZ ;  /* 0x0000991005057816 */ /* 0x000fe200000000ff */
[----:B------:R-:W-:Y:S01]  /*6290*/  IMAD R9, R9, R36, RZ ;  /* 0x0000002409097224 */ /* 0x000fe200078e02ff */
[----:B------:R-:W-:Y:S01]  /*62a0*/  PRMT R42, R4, 0x9910, RZ ;  /* 0x00009910042a7816 */ /* 0x000fe200000000ff */
[----:B------:R-:W-:Y:S01]  /*62b0*/  IMAD.U32 R36, RZ, RZ, UR4 ;  /* 0x00000004ff247e24 */ /* 0x000fe2000f8e00ff */
[----:B------:R-:W-:-:S02]  /*62c0*/  MOV R4, R5 ;  /* 0x0000000500047202 */ /* 0x000fc40000000f00 */
[----:B------:R-:W-:Y:S02]  /*62d0*/  PRMT R6, R6, 0x9910, RZ ;  /* 0x0000991006067816 */ /* 0x000fe400000000ff */
[----:B------:R-:W-:Y:S02]  /*62e0*/  ISETP.GE.U32.AND P1, PT, R3, R36, PT ;  /* 0x000000240300720c */ /* 0x000fe40003f26070 */
[C---:B--2---:R-:W-:Y:S02]  /*62f0*/  PRMT R5, R28.reuse, 0x9910, RZ ;  /* 0x000099101c057816 */ /* 0x044fe400000000ff */
[----:B------:R-:W-:Y:S02]  /*6300*/  PRMT R41, R28, 0xbb32, RZ ;  /* 0x0000bb321c297816 */ /* 0x000fe400000000ff */
[C---:B------:R-:W-:Y:S01]  /*6310*/  PRMT R43, R29.reuse, 0x9910, RZ ;  /* 0x000099101d2b7816 */ /* 0x040fe200000000ff */
[----:B------:R-:W-:Y:S01]  /*6320*/  IMAD R6, R6, R5, RZ ;  /* 0x0000000506067224 */ /* 0x000fe200078e02ff */
[----:B------:R-:W-:Y:S01]  /*6330*/  PRMT R45, R29, 0xbb32, RZ ;  /* 0x0000bb321d2d7816 */ /* 0x000fe200000000ff */
[----:B------:R-:W-:-:S02]  /*6340*/  IMAD R5, R4, R41, RZ ;  /* 0x0000002904057224 */ /* 0x000fc400078e02ff */
[----:B------:R-:W-:Y:S02]  /*6350*/  IMAD R4, R42, R43, RZ ;  /* 0x0000002b2a047224 */ /* 0x000fe400078e02ff */
[----:B------:R-:W-:Y:S01]  /*6360*/  IMAD R3, R44, R45, RZ ;  /* 0x0000002d2c037224 */ /* 0x000fe200078e02ff */
[----:B------:R-:W-:Y:S06]  /*6370*/  @!P1 BRA `(.L_x_3689) ;  /* 0xffffffb800c49947 */ /* 0x000fec000383ffff */
[----:B------:R-:W-:Y:S05]  /*6380*/  BSYNC B1 ;  /* 0x0000000000017941 */ /* 0x000fea0003800000 */
.L_x_3684:
[C---:B0-----:R-:W-:Y:S02]  /*6390*/  PRMT R40, R28.reuse, 0x7610, R40 ;  /* 0x000076101c287816 */ /* 0x041fe40000000028 */
[----:B------:R-:W-:Y:S02]  /*63a0*/  PRMT R41, R28, 0x7632, R41 ;  /* 0x000076321c297816 */ /* 0x000fe40000000029 */
[C---:B------:R-:W-:Y:S02]  /*63b0*/  PRMT R44, R29.reuse, 0x7610, R44 ;  /* 0x000076101d2c7816 */ /* 0x040fe4000000002c */
[----:B------:R-:W-:-:S07]  /*63c0*/  PRMT R42, R29, 0x7632, R42 ;  /* 0x000076321d2a7816 */ /* 0x000fce000000002a */
.L_x_3683:
[----:B------:R-:W-:Y:S05]  /*63d0*/  BSYNC B0 ;  /* 0x0000000000007941 */ /* 0x000fea0003800000 */
.L_x_3682:
[----:B------:R-:W-:Y:S01]  /*63e0*/  ISETP.GE.U32.AND P0, PT, R37, R36, PT ;  /* 0x000000242500720c */ /* 0x000fe20003f06070 */
[----:B------:R-:W-:-:S12]  /*63f0*/  BSSY B0, `(.L_x_3690) ;  /* 0x0000476000007945 */ /* 0x000fd80003800000 */
[----:B------:R-:W-:Y:S05]  /*6400*/  @P0 BRA `(.L_x_3691) ;  /* 0x0000004400d00947 */ /* 0x000fea0003800000 */
[----:B------:R-:W0:Y:S01]  /*6410*/  LDC R43, c[0x0][0x254] ;  /* 0x00009500ff2b7b82 */ /* 0x000e220000000800 */
        /* <DEDUP_REMOVED lines=276> */
.L_x_3692:
[----:B------:R-:W-:-:S04]  /*7560*/  LOP3.LUT R29, R45, 0xfffffff8, RZ, 0xc0, !PT ;  /* 0xfffffff82d1d7812 */ /* 0x000fc800078ec0ff */
[----:B------:R-:W-:-:S04]  /*7570*/  IADD3 R28, P2, R18, R29, RZ ;  /* 0x0000001d121c7210 */ /* 0x000fc80007f5e0ff */
[----:B------:R-:W-:-:S05]  /*7580*/  IADD3.X R29, RZ, R19, RZ, P2, !PT ;  /* 0x00000013ff1d7210 */ /* 0x000fca00017fe4ff */
        /* <DEDUP_REMOVED lines=282> */
.L_x_3693:
        /* <DEDUP_REMOVED lines=285> */
.L_x_3694:
        /* <DEDUP_REMOVED lines=285> */
.L_x_3695:
[----:B------:R-:W-:-:S04]  /*aad0*/  LOP3.LUT R29, R42, 0xfffffff8, RZ, 0xc0, !PT ;  /* 0xfffffff82a1d7812 */ /* 0x000fc800078ec0ff */
[----:B------:R-:W-:-:S05]  /*aae0*/  IADD3 R18, P1, R18, R29, RZ ;  /* 0x0000001d12127210 */ /* 0x000fca0007f3e0ff */
[----:B------:R-:W-:-:S06]  /*aaf0*/  IMAD.X R19, RZ, RZ, R19, P1 ;  /* 0x000000ffff137224 */ /* 0x000fcc00008e0613 */
[----:B------:R-:W2:Y:S02]  /*ab00*/  LDG.E.64 R18, desc[UR58][R18.64] ;  /* 0x0000003a12127981 */ /* 0x000ea4000c1e1b00 */
[C---:B--2---:R-:W-:Y:S02]  /*ab10*/  PRMT R40, R18.reuse, 0x7610, R40 ;  /* 0x0000761012287816 */ /* 0x044fe40000000028 */
[----:B------:R-:W-:Y:S02]  /*ab20*/  PRMT R41, R18, 0x7632, R41 ;  /* 0x0000763212297816 */ /* 0x000fe40000000029 */
[C---:B------:R-:W-:Y:S02]  /*ab30*/  PRMT R44, R19.reuse, 0x7610, R44 ;  /* 0x00007610132c7816 */ /* 0x040fe4000000002c */
[----:B------:R-:W-:-:S07]  /*ab40*/  PRMT R42, R19, 0x7632, R42 ;  /* 0x00007632132a7816 */ /* 0x000fce000000002a */
.L_x_3691:
[----:B------:R-:W-:Y:S05]  /*ab50*/  BSYNC B0 ;  /* 0x0000000000007941 */ /* 0x000fea0003800000 */
.L_x_3690:
[----:B------:R-:W-:Y:S04]  /*ab60*/  BSSY B0, `(.L_x_3696) ;  /* 0x0000043000007945 */ /* 0x000fe80003800000 */
[----:B------:R-:W-:Y:S05]  /*ab70*/  @P0 BRA `(.L_x_3697) ;  /* 0x0000000400040947 */ /* 0x000fea0003800000 */
[----:B------:R-:W-:Y:S02]  /*ab80*/  IADD3 R37, R37, R0, RZ ;  /* 0x0000000025257210 */ /* 0x000fe40007ffe0ff */
[----:B------:R-:W-:Y:S02]  /*ab90*/  PRMT R24, R24, 0x9910, RZ ;  /* 0x0000991018187816 */ /* 0x000fe400000000ff */
[----:B------:R-:W-:Y:S02]  /*aba0*/  ISETP.GE.U32.AND P0, PT, R37, R36, PT ;  /* 0x000000242500720c */ /* 0x000fe40003f06070 */
[----:B------:R-:W-:Y:S02]  /*abb0*/  PRMT R25, R25, 0x9910, RZ ;  /* 0x0000991019197816 */ /* 0x000fe400000000ff */
[----:B------:R-:W-:Y:S02]  /*abc0*/  PRMT R19, R26, 0x9910, RZ ;  /* 0x000099101a137816 */ /* 0x000fe400000000ff */
[----:B------:R-:W-:-:S02]  /*abd0*/  PRMT R26, R15, 0x9910, RZ ;  /* 0x000099100f1a7816 */ /* 0x000fc400000000ff */
[----:B------:R-:W-:Y:S02]  /*abe0*/  PRMT R27, R27, 0x9910, RZ ;  /* 0x000099101b1b7816 */ /* 0x000fe400000000ff */
[----:B------:R-:W-:Y:S02]  /*abf0*/  PRMT R21, R21, 0x9910, RZ ;  /* 0x0000991015157816 */ /* 0x000fe400000000ff */
[----:B------:R-:W-:Y:S02]  /*ac00*/  PRMT R20, R20, 0x9910, RZ ;  /* 0x0000991014147816 */ /* 0x000fe400000000ff */
[----:B------:R-:W-:Y:S01]  /*ac10*/  PRMT R18, R16, 0x9910, RZ ;  /* 0x0000991010127816 */ /* 0x000fe200000000ff */
[----:B------:R-:W-:Y:S01]  /*ac20*/  IMAD.MOV.U32 R16, RZ, RZ, R24 ;  /* 0x000000ffff107224 */ /* 0x000fe200078e0018 */
[----:B------:R-:W-:Y:S01]  /*ac30*/  MOV R15, R25 ;  /* 0x00000019000f7202 */ /* 0x000fe20000000f00 */
[----:B------:R-:W-:Y:S01]  /*ac40*/  IMAD.MOV.U32 R24, RZ, RZ, R26 ;  /* 0x000000ffff187224 */ /* 0x000fe200078e001a */
[----:B------:R-:W-:Y:S01]  /*ac50*/  MOV R25, R27 ;  /* 0x0000001b00197202 */ /* 0x000fe20000000f00 */
[----:B------:R-:W-:-:S02]  /*ac60*/  IMAD R21, R21, R16, RZ ;  /* 0x0000001015157224 */ /* 0x000fc400078e02ff */
[----:B------:R-:W-:Y:S02]  /*ac70*/  IMAD R20, R20, R15, RZ ;  /* 0x0000000f14147224 */ /* 0x000fe400078e02ff */
[----:B------:R-:W-:Y:S02]  /*ac80*/  IMAD R16, R18, R19, RZ ;  /* 0x0000001312107224 */ /* 0x000fe400078e02ff */
[----:B------:R-:W-:Y:S01]  /*ac90*/  IMAD R15, R24, R25, RZ ;  /* 0x00000019180f7224 */ /* 0x000fe200078e02ff */
[----:B------:R-:W-:Y:S06]  /*aca0*/  @P0 BRA `(.L_x_3697) ;  /* 0x0000000000b80947 */ /* 0x000fec0003800000 */
[----:B------:R-:W-:Y:S01]  /*acb0*/  IMAD.IADD R37, R37, 0x1, R0 ;  /* 0x0000000125257824 */ /* 0x000fe200078e0200 */
[----:B------:R-:W-:Y:S02]  /*acc0*/  PRMT R30, R30, 0x9910, RZ ;  /* 0x000099101e1e7816 */ /* 0x000fe400000000ff */
[----:B------:R-:W-:Y:S02]  /*acd0*/  PRMT R31, R31, 0x9910, RZ ;  /* 0x000099101f1f7816 */ /* 0x000fe400000000ff */
[----:B------:R-:W-:Y:S02]  /*ace0*/  ISETP.GE.U32.AND P0, PT, R37, R36, PT ;  /* 0x000000242500720c */ /* 0x000fe40003f06070 */
[----:B------:R-:W-:Y:S02]  /*acf0*/  PRMT R24, R11, 0x9910, RZ ;  /* 0x000099100b187816 */ /* 0x000fe400000000ff */
[----:B------:R-:W-:Y:S02]  /*ad00*/  PRMT R14, R14, 0x9910, RZ ;  /* 0x000099100e0e7816 */ /* 0x000fe400000000ff */
[----:B------:R-:W-:-:S02]  /*ad10*/  PRMT R13, R13, 0x9910, RZ ;  /* 0x000099100d0d7816 */ /* 0x000fc400000000ff */
[----:B------:R-:W-:Y:S01]  /*ad20*/  PRMT R18, R12, 0x9910, RZ ;  /* 0x000099100c127816 */ /* 0x000fe200000000ff */
[----:B------:R-:W-:Y:S01]  /*ad30*/  IMAD.MOV.U32 R12, RZ, RZ, R31 ;  /* 0x000000ffff0c7224 */ /* 0x000fe200078e001f */
[----:B------:R-:W-:Y:S02]  /*ad40*/  MOV R11, R30 ;  /* 0x0000001e000b7202 */ /* 0x000fe40000000f00 */
[----:B------:R-:W-:Y:S01]  /*ad50*/  PRMT R19, R32, 0x9910, RZ ;  /* 0x0000991020137816 */ /* 0x000fe200000000ff */
[----:B------:R-:W-:Y:S01]  /*ad60*/  IMAD R13, R13, R12, RZ ;  /* 0x0000000c0d0d7224 */ /* 0x000fe200078e02ff */
[----:B------:R-:W-:Y:S01]  /*ad70*/  PRMT R25, R33, 0x9910, RZ ;  /* 0x0000991021197816 */ /* 0x000fe200000000ff */
[----:B------:R-:W-:Y:S02]  /*ad80*/  IMAD R14, R14, R11, RZ ;  /* 0x0000000b0e0e7224 */ /* 0x000fe400078e02ff */
        /* <DEDUP_REMOVED lines=9> */
[----:B------:R-:W-:-:S02]  /*ae20*/  PRMT R9, R9, 0x9910, RZ ;  /* 0x0000991009097816 */ /* 0x000fc400000000ff */
[----:B------:R-:W-:Y:S01]  /*ae30*/  PRMT R0, R35, 0x9910, RZ ;  /* 0x0000991023007816 */ /* 0x000fe200000000ff */
[----:B------:R-:W-:Y:S01]  /*ae40*/  IMAD R10, R10, R7, RZ ;  /* 0x000000070a0a7224 */ /* 0x000fe200078e02ff */
[----:B------:R-:W-:Y:S02]  /*ae50*/  PRMT R8, R8, 0x9910, RZ ;  /* 0x0000991008087816 */ /* 0x000fe400000000ff */
[----:B------:R-:W-:Y:S01]  /*ae60*/  PRMT R25, R38, 0x9910, RZ ;  /* 0x0000991026197816 */ /* 0x000fe200000000ff */
[----:B------:R-:W-:Y:S01]  /*ae70*/  IMAD R9, R9, R0, RZ ;  /* 0x0000000009097224 */ /* 0x000fe200078e02ff */
[----:B------:R-:W-:-:S03]  /*ae80*/  PRMT R27, R39, 0x9910, RZ ;  /* 0x00009910271b7816 */ /* 0x000fc600000000ff */
[----:B------:R-:W-:Y:S02]  /*ae90*/  IMAD R8, R8, R25, RZ ;  /* 0x0000001908087224 */ /* 0x000fe400078e02ff */
[----:B------:R-:W-:Y:S01]  /*aea0*/  IMAD R7, R18, R27, RZ ;  /* 0x0000001b12077224 */ /* 0x000fe200078e02ff */
[----:B------:R-:W-:Y:S06]  /*aeb0*/  @P0 BRA `(.L_x_3697) ;  /* 0x0000000000340947 */ /* 0x000fec0003800000 */
[----:B------:R-:W-:Y:S02]  /*aec0*/  PRMT R40, R40, 0x9910, RZ ;  /* 0x0000991028287816 */ /* 0x000fe400000000ff */
[----:B------:R-:W-:Y:S02]  /*aed0*/  PRMT R18, R3, 0x9910, RZ ;  /* 0x0000991003127816 */ /* 0x000fe400000000ff */
[----:B------:R-:W-:Y:S02]  /*aee0*/  PRMT R6, R6, 0x9910, RZ ;  /* 0x0000991006067816 */ /* 0x000fe400000000ff */
[----:B------:R-:W-:Y:S02]  /*aef0*/  MOV R3, R40 ;  /* 0x0000002800037202 */ /* 0x000fe40000000f00 */
[----:B------:R-:W-:Y:S02]  /*af00*/  PRMT R5, R5, 0x9910, RZ ;  /* 0x0000991005057816 */ /* 0x000fe400000000ff */
[----:B------:R-:W-:Y:S01]  /*af10*/  PRMT R0, R41, 0x9910, RZ ;  /* 0x0000991029007816 */ /* 0x000fe200000000ff */
[----:B------:R-:W-:Y:S01]  /*af20*/  IMAD R6, R6, R3, RZ ;  /* 0x0000000306067224 */ /* 0x000fe200078e02ff */
[----:B------:R-:W-:-:S02]  /*af30*/  PRMT R4, R4, 0x9910, RZ ;  /* 0x0000991004047816 */ /* 0x000fc400000000ff */
[----:B------:R-:W-:Y:S01]  /*af40*/  PRMT R19, R44, 0x9910, RZ ;  /* 0x000099102c137816 */ /* 0x000fe200000000ff */
[----:B------:R-:W-:Y:S01]  /*af50*/  IMAD R5, R5, R0, RZ ;  /* 0x0000000005057224 */ /* 0x000fe200078e02ff */
[----:B------:R-:W-:-:S03]  /*af60*/  PRMT R25, R42, 0x9910, RZ ;  /* 0x000099102a197816 */ /* 0x000fc600000000ff */
[----:B------:R-:W-:Y:S02]  /*af70*/  IMAD R4, R4, R19, RZ ;  /* 0x0000001304047224 */ /* 0x000fe400078e02ff */
[----:B------:R-:W-:-:S07]  /*af80*/  IMAD R3, R18, R25, RZ ;  /* 0x0000001912037224 */ /* 0x000fce00078e02ff */
.L_x_3697:
[----:B------:R-:W-:Y:S05]  /*af90*/  BSYNC B0 ;  /* 0x0000000000007941 */ /* 0x000fea0003800000 */
.L_x_3696:
[----:B------:R-:W-:Y:S02]  /*afa0*/  PRMT R14, R14, 0x9910, RZ ;  /* 0x000099100e0e7816 */ /* 0x000fe400000000ff */
[----:B------:R-:W-:Y:S02]  /*afb0*/  PRMT R16, R16, 0x9910, RZ ;  /* 0x0000991010107816 */ /* 0x000fe400000000ff */
[----:B------:R-:W-:Y:S02]  /*afc0*/  PRMT R19, R15, 0x9910, RZ ;  /* 0x000099100f137816 */ /* 0x000fe400000000ff */
[----:B------:R-:W-:Y:S02]  /*afd0*/  PRMT R0, R21, 0x9910, RZ ;  /* 0x0000991015007816 */ /* 0x000fe400000000ff */
[----:B------:R-:W-:Y:S02]  /*afe0*/  PRMT R20, R20, 0x9910, RZ ;  /* 0x0000991014147816 */ /* 0x000fe400000000ff */
[----:B------:R-:W-:-:S02]  /*aff0*/  PRMT R18, R12, 0x9910, RZ ;  /* 0x000099100c127816 */ /* 0x000fc400000000ff */
[----:B------:R-:W-:Y:S01]  /*b000*/  PRMT R21, R11, 0x9910, RZ ;  /* 0x000099100b157816 */ /* 0x000fe200000000ff */
[----:B------:R-:W-:Y:S01]  /*b010*/  IMAD.MOV.U32 R11, RZ, RZ, R14 ;  /* 0x000000ffff0b7224 */ /* 0x000fe200078e000e */
[----:B------:R-:W-:Y:S01]  /*b020*/  PRMT R13, R13, 0x9910, RZ ;  /* 0x000099100d0d7816 */ /* 0x000fe200000000ff */
[----:B------:R-:W-:Y:S01]  /*b030*/  IMAD.MOV.U32 R14, RZ, RZ, R16 ;  /* 0x000000ffff0e7224 */ /* 0x000fe200078e0010 */
[----:B------:R-:W-:Y:S01]  /*b040*/  MOV R12, R20 ;  /* 0x00000014000c7202 */ /* 0x000fe20000000f00 */
[----:B------:R-:W-:Y:S01]  /*b050*/  IMAD.MOV.U32 R16, RZ, RZ, R19 ;  /* 0x000000ffff107224 */ /* 0x000fe200078e0013 */
[----:B------:R-:W-:Y:S01]  /*b060*/  MOV R15, R18 ;  /* 0x00000012000f7202 */ /* 0x000fe20000000f00 */
[----:B------:R-:W-:Y:S01]  /*b070*/  IMAD R0, R0, R11, RZ ;  /* 0x0000000b00007224 */ /* 0x000fe200078e02ff */
[----:B------:R-:W-:Y:S01]  /*b080*/  MOV R19, R21 ;  /* 0x0000001500137202 */ /* 0x000fe20000000f00 */
[----:B------:R-:W-:Y:S01]  /*b090*/  IMAD R11, R12, R13, RZ ;  /* 0x0000000d0c0b7224 */ /* 0x000fe200078e02ff */
[----:B------:R-:W-:Y:S01]  /*b0a0*/  PRMT R10, R10, 0x9910, RZ ;  /* 0x000099100a0a7816 */ /* 0x000fe200000000ff */
[----:B------:R-:W-:Y:S01]  /*b0b0*/  IMAD R12, R14, R15, RZ ;  /* 0x0000000f0e0c7224 */ /* 0x000fe200078e02ff */
[----:B------:R-:W-:Y:S01]  /*b0c0*/  PRMT R15, R8, 0x9910, RZ ;  /* 0x00009910080f7816 */ /* 0x000fe200000000ff */
[----:B------:R-:W-:Y:S01]  /*b0d0*/  IMAD R13, R16, R19, RZ ;  /* 0x00000013100d7224 */ /* 0x000fe200078e02ff */
[----:B------:R-:W-:Y:S01]  /*b0e0*/  PRMT R14, R7, 0x9910, RZ ;  /* 0x00009910070e7816 */ /* 0x000fe200000000ff */
[----:B------:R-:W-:Y:S01]  /*b0f0*/  IMAD.MOV.U32 R7, RZ, RZ, R10 ;  /* 0x000000ffff077224 */ /* 0x000fe200078e000a */
[----:B------:R-:W-:-:S02]  /*b100*/  PRMT R0, R0, 0x9910, RZ ;  /* 0x0000991000007816 */ /* 0x000fc400000000ff */
[----:B------:R-:W-:Y:S02]  /*b110*/  PRMT R9, R9, 0x9910, RZ ;  /* 0x0000991009097816 */ /* 0x000fe400000000ff */
[----:B------:R-:W-:Y:S01]  /*b120*/  PRMT R8, R11, 0x9910, RZ ;  /* 0x000099100b087816 */ /* 0x000fe200000000ff */
[----:B------:R-:W-:Y:S01]  /*b130*/  IMAD R0, R0, R7, RZ ;  /* 0x0000000700007224 */ /* 0x000fe200078e02ff */
[----:B------:R-:W-:Y:S02]  /*b140*/  PRMT R10, R12, 0x9910, RZ ;  /* 0x000099100c0a7816 */ /* 0x000fe400000000ff */
[----:B------:R-:W-:Y:S01]  /*b150*/  PRMT R11, R13, 0x9910, RZ ;  /* 0x000099100d0b7816 */ /* 0x000fe200000000ff */
[----:B------:R-:W-:Y:S01]  /*b160*/  IMAD R7, R8, R9, RZ ;  /* 0x0000000908077224 */ /* 0x000fe200078e02ff */
[----:B------:R-:W-:Y:S01]  /*b170*/  PRMT R3, R3, 0x9910, RZ ;  /* 0x0000991003037816 */ /* 0x000fe200000000ff */
[----:B------:R-:W-:Y:S01]  /*b180*/  IMAD R8, R10, R15, RZ ;  /* 0x0000000f0a087224 */ /* 0x000fe200078e02ff */
[----:B------:R-:W-:Y:S01]  /*b190*/  PRMT R4, R4, 0x9910, RZ ;  /* 0x0000991004047816 */ /* 0x000fe200000000ff */
[----:B------:R-:W-:Y:S01]  /*b1a0*/  IMAD R9, R11, R14, RZ ;  /* 0x0000000e0b097224 */ /* 0x000fe200078e02ff */
[----:B------:R-:W-:-:S02]  /*b1b0*/  PRMT R5, R5, 0x9910, RZ ;  /* 0x0000991005057816 */ /* 0x000fc400000000ff */
[----:B------:R-:W-:Y:S02]  /*b1c0*/  PRMT R6, R6, 0x9910, RZ ;  /* 0x0000991006067816 */ /* 0x000fe400000000ff */
[----:B------:R-:W-:Y:S02]  /*b1d0*/  PRMT R16, R9, 0x9910, RZ ;  /* 0x0000991009107816 */ /* 0x000fe400000000ff */
[----:B------:R-:W-:Y:S02]  /*b1e0*/  PRMT R19, R8, 0x9910, RZ ;  /* 0x0000991008137816 */ /* 0x000fe400000000ff */
[----:B------:R-:W-:Y:S01]  /*b1f0*/  PRMT R24, R7, 0x9910, RZ ;  /* 0x0000991007187816 */ /* 0x000fe200000000ff */
[----:B------:R-:W-:Y:S01]  /*b200*/  IMAD R16, R16, R3, RZ ;  /* 0x0000000310107224 */ /* 0x000fe200078e02ff */
[----:B------:R-:W-:Y:S01]  /*b210*/  PRMT R25, R0, 0x9910, RZ ;  /* 0x0000991000197816 */ /* 0x000fe200000000ff */
[----:B------:R-:W-:Y:S02]  /*b220*/  IMAD R19, R19, R4, RZ ;  /* 0x0000000413137224 */ /* 0x000fe400078e02ff */
[----:B------:R-:W-:-:S02]  /*b230*/  IMAD R24, R24, R5, RZ ;  /* 0x0000000518187224 */ /* 0x000fc400078e02ff */
[----:B------:R-:W-:Y:S01]  /*b240*/  IMAD R25, R25, R6, RZ ;  /* 0x0000000619197224 */ /* 0x000fe200078e02ff */
[----:B------:R-:W-:Y:S06]  /*b250*/  BRA `(.L_x_3664) ;  /* 0x0000002000707947 */ /* 0x000fec0003800000 */
.L_x_3681:
        /* <DEDUP_REMOVED lines=32> */
.L_x_3701:
        /* <DEDUP_REMOVED lines=9> */
[----:B------:R-:W2:Y:S01]  /*b4f0*/  LDG.E.64 R24, desc[UR58][R24.64] ;  /* 0x0000003a18187981 */ /* 0x000ea2000c1e1b00 */
[----:B------:R-:W-:Y:S02]  /*b500*/  IMAD.WIDE.U32 R26, R27, 0x8, R18 ;  /* 0x000000081b1a7825 */ /* 0x000fe400078e0012 */
[----:B------:R-:W-:Y:S02]  /*b510*/  SHF.R.U32.HI R29, RZ, 0x2, R28 ;  /* 0x00000002ff1d7819 */ /* 0x000fe4000001161c */
[----:B------:R-:W-:Y:S02]  /*b520*/  IMAD R30, R38, R37, RZ ;  /* 0x00000025261e7224 */ /* 0x000fe400078e02ff */
[----:B------:R-:W3:Y:S01]  /*b530*/  LDG.E.64 R26, desc[UR58][R26.64] ;  /* 0x0000003a1a1a7981 */ /* 0x000ee2000c1e1b00 */
[----:B------:R-:W-:-:S02]  /*b540*/  IMAD.WIDE.U32 R28, R29, 0x8, R18 ;  /* 0x000000081d1c7825 */ /* 0x000fc400078e0012 */
[----:B------:R-:W-:-:S04]  /*b550*/  SHF.R.U32.HI R31, RZ, 0x2, R30 ;  /* 0x00000002ff1f7819 */ /* 0x000fc8000001161e */
[----:B------:R-:W4:Y:S01]  /*b560*/  LDG.E.64 R28, desc[UR58][R28.64] ;  /* 0x0000003a1c1c7981 */ /* 0x000f22000c1e1b00 */
[----:B------:R-:W-:-:S06]  /*b570*/  IMAD.WIDE.U32 R30, R31, 0x8, R18 ;  /* 0x000000081f1e7825 */ /* 0x000fcc00078e0012 */
[----:B------:R-:W5:Y:S01]  /*b580*/  LDG.E.64 R30, desc[UR58][R30.64] ;  /* 0x0000003a1e1e7981 */ /* 0x000f62000c1e1b00 */
[----:B------:R-:W-:Y:S01]  /*b590*/  IMAD.IADD R37, R37, 0x1, R0 ;  /* 0x0000000125257824 */ /* 0x000fe200078e0200 */
[----:B------:R-:W-:Y:S02]  /*b5a0*/  PRMT R32, R15, 0x9910, RZ ;  /* 0x000099100f207816 */ /* 0x000fe400000000ff */
[----:B------:R-:W-:Y:S01]  /*b5b0*/  PRMT R14, R14, 0x9910, RZ ;  /* 0x000099100e0e7816 */ /* 0x000fe200000000ff */
[----:B------:R-:W-:Y:S01]  /*b5c0*/  IMAD R15, R0, 0x3, R37 ;  /* 0x00000003000f7824 */ /* 0x000fe200078e0225 */
[----:B------:R-:W-:Y:S02]  /*b5d0*/  PRMT R12, R12, 0x9910, RZ ;  /* 0x000099100c0c7816 */ /* 0x000fe400000000ff */
[----:B------:R-:W-:Y:S02]  /*b5e0*/  PRMT R34, R10, 0x9910, RZ ;  /* 0x000099100a227816 */ /* 0x000fe400000000ff */
[----:B------:R-:W-:-:S02]  /*b5f0*/  ISETP.GE.U32.AND P0, PT, R15, R36, PT ;  /* 0x000000240f00720c */ /* 0x000fc40003f06070 */
[----:B------:R-:W-:Y:S02]  /*b600*/  PRMT R13, R13, 0x9910, RZ ;  /* 0x000099100d0d7816 */ /* 0x000fe400000000ff */
[----:B------:R-:W-:Y:S02]  /*b610*/  PRMT R7, R7, 0x9910, RZ ;  /* 0x0000991007077816 */ /* 0x000fe400000000ff */
[----:B------:R-:W-:Y:S02]  /*b620*/  PRMT R9, R9, 0x9910, RZ ;  /* 0x0000991009097816 */ /* 0x000fe400000000ff */
[----:B------:R-:W-:Y:S02]  /*b630*/  PRMT R8, R8, 0x9910, RZ ;  /* 0x0000991008087816 */ /* 0x000fe400000000ff */
[----:B------:R-:W-:Y:S02]  /*b640*/  PRMT R4, R4, 0x9910, RZ ;  /* 0x0000991004047816 */ /* 0x000fe400000000ff */
[----:B------:R-:W-:-:S02]  /*b650*/  PRMT R21, R21, 0x9910, RZ ;  /* 0x0000991015157816 */ /* 0x000fc400000000ff */
[----:B------:R-:W-:Y:S02]  /*b660*/  PRMT R20, R20, 0x9910, RZ ;  /* 0x0000991014147816 */ /* 0x000fe400000000ff */
[----:B--2---:R-:W-:Y:S02]  /*b670*/  PRMT R33, R24, 0x9910, RZ ;  /* 0x0000991018217816 */ /* 0x004fe400000000ff */
[----:B------:R-:W-:-:S03]  /*b680*/  PRMT R10, R25, 0x9910, RZ ;  /* 0x00009910190a7816 */ /* 0x000fc600000000ff */
[----:B------:R-:W-:Y:S01]  /*b690*/  IMAD R15, R32, R33, RZ ;  /* 0x00000021200f7224 */ /* 0x000fe200078e02ff */
[----:B------:R-:W-:Y:S01]  /*b6a0*/  PRMT R32, R11, 0x9910, RZ ;  /* 0x000099100b207816 */ /* 0x000fe200000000ff */
[----:B------:R-:W-:Y:S01]  /*b6b0*/  IMAD R13, R13, R10, RZ ;  /* 0x0000000a0d0d7224 */ /* 0x000fe200078e02ff */
[----:B------:R-:W-:Y:S02]  /*b6c0*/  PRMT R11, R24, 0xbb32, RZ ;  /* 0x0000bb32180b7816 */ /* 0x000fe400000000ff */
[----:B------:R-:W-:Y:S02]  /*b6d0*/  PRMT R33, R25, 0xbb32, RZ ;  /* 0x0000bb3219217816 */ /* 0x000fe400000000ff */
[----:B---3--:R-:W-:Y:S01]  /*b6e0*/  PRMT R35, R26, 0x9910, RZ ;  /* 0x000099101a237816 */ /* 0x008fe200000000ff */
[----:B------:R-:W-:Y:S01]  /*b6f0*/  IMAD R14, R14, R11, RZ ;  /* 0x0000000b0e0e7224 */ /* 0x000fe200078e02ff */
[----:B------:R-:W-:Y:S01]  /*b700*/  PRMT R39, R26, 0xbb32, RZ ;  /* 0x0000bb321a277816 */ /* 0x000fe200000000ff */
[----:B------:R-:W-:Y:S01]  /*b710*/  IMAD R12, R12, R33, RZ ;  /* 0x000000210c0c7224 */ /* 0x000fe200078e02ff */
[----:B------:R-:W-:Y:S01]  /*b720*/  PRMT R33, R6, 0x9910, RZ ;  /* 0x0000991006217816 */ /* 0x000fe200000000ff */
[----:B------:R-:W-:Y:S01]  /*b730*/  IMAD R11, R32, R35, RZ ;  /* 0x00000023200b7224 */ /* 0x000fe200078e02ff */
[----:B------:R-:W-:Y:S01]  /*b740*/  PRMT R35, R5, 0x9910, RZ ;  /* 0x0000991005237816 */ /* 0x000fe200000000ff */
[----:B------:R-:W-:Y:S01]  /*b750*/  IMAD R10, R34, R39, RZ ;  /* 0x00000027220a7224 */ /* 0x000fe200078e02ff */
[----:B----4-:R-:W-:-:S02]  /*b760*/  PRMT R32, R28, 0x9910, RZ ;  /* 0x000099101c207816 */ /* 0x010fc400000000ff */
[C---:B------:R-:W-:Y:S02]  /*b770*/  PRMT R6, R27.reuse, 0x9910, RZ ;  /* 0x000099101b067816 */ /* 0x040fe400000000ff */
[----:B------:R-:W-:Y:S01]  /*b780*/  PRMT R5, R27, 0xbb32, RZ ;  /* 0x0000bb321b057816 */ /* 0x000fe200000000ff */
[----:B------:R-:W-:Y:S01]  /*b790*/  IMAD R7, R7, R32, RZ ;  /* 0x0000002007077224 */ /* 0x000fe200078e02ff */
        /* <DEDUP_REMOVED lines=8> */
[----:B------:R-:W-:-:S02]  /*b820*/  PRMT R3, R29, 0xbb32, RZ ;  /* 0x0000bb321d037816 */ /* 0x000fc400000000ff */
[C---:B-----5:R-:W-:Y:S02]  /*b830*/  PRMT R16, R30.reuse, 0x9910, RZ ;  /* 0x000099101e107816 */ /* 0x060fe400000000ff */
[----:B------:R-:W-:Y:S01]  /*b840*/  PRMT R33, R30, 0xbb32, RZ ;  /* 0x0000bb321e217816 */ /* 0x000fe200000000ff */
[----:B------:R-:W-:Y:S01]  /*b850*/  IMAD R4, R4, R3, RZ ;  /* 0x0000000304047224 */ /* 0x000fe200078e02ff */
[----:B------:R-:W-:Y:S01]  /*b860*/  PRMT R35, R31, 0x9910, RZ ;  /* 0x000099101f237816 */ /* 0x000fe200000000ff */
[----:B------:R-:W-:Y:S01]  /*b870*/  IMAD R21, R21, R16, RZ ;  /* 0x0000001015157224 */ /* 0x000fe200078e02ff */
[----:B------:R-:W-:Y:S01]  /*b880*/  PRMT R34, R31, 0xbb32, RZ ;  /* 0x0000bb321f227816 */ /* 0x000fe200000000ff */
[----:B------:R-:W-:Y:S02]  /*b890*/  IMAD R20, R20, R33, RZ ;  /* 0x0000002114147224 */ /* 0x000fe400078e02ff */
[----:B------:R-:W-:Y:S02]  /*b8a0*/  IMAD R16, R32, R35, RZ ;  /* 0x0000002320107224 */ /* 0x000fe400078e02ff */
[----:B------:R-:W-:Y:S01]  /*b8b0*/  IMAD R3, R34, R39, RZ ;  /* 0x0000002722037224 */ /* 0x000fe200078e02ff */
[----:B------:R-:W-:Y:S06]  /*b8c0*/  @!P0 BRA `(.L_x_3701) ;  /* 0xfffffff800e48947 */ /* 0x000fec000383ffff */
[----:B------:R-:W-:Y:S05]  /*b8d0*/  BSYNC B1 ;  /* 0x0000000000017941 */ /* 0x000fea0003800000 */
.L_x_3700:
        /* <DEDUP_REMOVED lines=14> */
.L_x_3699:
[----:B------:R-:W-:Y:S05]  /*b9c0*/  BSYNC B0 ;  /* 0x0000000000007941 */ /* 0x000fea0003800000 */
.L_x_3698:
        /* <DEDUP_REMOVED lines=43> */
.L_x_3703:
[----:B------:R-:W-:Y:S05]  /*bc80*/  BSYNC B0 ;  /* 0x0000000000007941 */ /* 0x000fea0003800000 */
.L_x_3702:
[----:B------:R-:W-:Y:S04]  /*bc90*/  BSSY B0, `(.L_x_3704) ;  /* 0x0000045000007945 */ /* 0x000fe80003800000 */
[----:B------:R-:W-:Y:S05]  /*bca0*/  @P1 BRA `(.L_x_3705) ;  /* 0x00000004000c1947 */ /* 0x000fea0003800000 */
[----:B------:R-:W-:Y:S01]  /*bcb0*/  IMAD.IADD R37, R37, 0x1, R0 ;  /* 0x0000000125257824 */ /* 0x000fe200078e0200 */
[----:B------:R-:W-:Y:S02]  /*bcc0*/  PRMT R24, R24, 0x9910, RZ ;  /* 0x0000991018187816 */ /* 0x000fe400000000ff */
[----:B------:R-:W-:Y:S02]  /*bcd0*/  PRMT R32, R32, 0x9910, RZ ;  /* 0x0000991020207816 */ /* 0x000fe400000000ff */
[----:B------:R-:W-:Y:S02]  /*bce0*/  ISETP.GE.U32.AND P0, PT, R37, R36, PT ;  /* 0x000000242500720c */ /* 0x000fe40003f06070 */
[----:B------:R-:W-:Y:S02]  /*bcf0*/  PRMT R19, R25, 0x9910, RZ ;  /* 0x0000991019137816 */ /* 0x000fe400000000ff */
[----:B------:R-:W-:Y:S02]  /*bd00*/  PRMT R25, R12, 0x9910, RZ ;  /* 0x000099100c197816 */ /* 0x000fe400000000ff */
[----:B------:R-:W-:-:S02]  /*bd10*/  PRMT R33, R33, 0x9910, RZ ;  /* 0x0000991021217816 */ /* 0x000fc400000000ff */
[----:B------:R-:W-:Y:S02]  /*bd20*/  PRMT R15, R15, 0x9910, RZ ;  /* 0x000099100f0f7816 */ /* 0x000fe400000000ff */
[----:B------:R-:W-:Y:S02]  /*bd30*/  PRMT R14, R14, 0x9910, RZ ;  /* 0x000099100e0e7816 */ /* 0x000fe400000000ff */
[----:B------:R-:W-:Y:S01]  /*bd40*/  PRMT R18, R13, 0x9910, RZ ;  /* 0x000099100d127816 */ /* 0x000fe200000000ff */
[----:B------:R-:W-:Y:S01]  /*bd50*/  IMAD.MOV.U32 R13, RZ, RZ, R32 ;  /* 0x000000ffff0d7224 */ /* 0x000fe200078e0020 */
[----:B------:R-:W-:Y:S02]  /*bd60*/  MOV R12, R24 ;  /* 0x00000018000c7202 */ /* 0x000fe40000000f00 */
[----:B------:R-:W-:Y:S01]  /*bd70*/  MOV R24, R25 ;  /* 0x0000001900187202 */ /* 0x000fe20000000f00 */
[----:B------:R-:W-:Y:S02]  /*bd80*/  IMAD.MOV.U32 R25, RZ, RZ, R33 ;  /* 0x000000ffff197224 */ /* 0x000fe400078e0021 */
[----:B------:R-:W-:-:S02]  /*bd90*/  IMAD R15, R15, R12, RZ ;  /* 0x0000000c0f0f7224 */ /* 0x000fc400078e02ff */
        /* <DEDUP_REMOVED lines=8> */
[----:B------:R-:W-:Y:S02]  /*be20*/  PRMT R18, R9, 0x9910, RZ ;  /* 0x0000991009127816 */ /* 0x000fe400000000ff */
[----:B------:R-:W-:-:S02]  /*be30*/  PRMT R11, R11, 0x9910, RZ ;  /* 0x000099100b0b7816 */ /* 0x000fc400000000ff */
[----:B------:R-:W-:Y:S02]  /*be40*/  PRMT R10, R10, 0x9910, RZ ;  /* 0x000099100a0a7816 */ /* 0x000fe400000000ff */
[----:B------:R-:W-:Y:S01]  /*be50*/  PRMT R24, R8, 0x9910, RZ ;  /* 0x0000991008187816 */ /* 0x000fe200000000ff */
[----:B------:R-:W-:Y:S01]  /*be60*/  IMAD.MOV.U32 R8, RZ, RZ, R34 ;  /* 0x000000ffff087224 */ /* 0x000fe200078e0022 */
[----:B------:R-:W-:Y:S02]  /*be70*/  MOV R9, R35 ;  /* 0x0000002300097202 */ /* 0x000fe40000000f00 */
[----:B------:R-:W-:Y:S01]  /*be80*/  PRMT R19, R39, 0x9910, RZ ;  /* 0x0000991027137816 */ /* 0x000fe200000000ff */
[----:B------:R-:W-:Y:S01]  /*be90*/  IMAD R11, R11, R8, RZ ;  /* 0x000000080b0b7224 */ /* 0x000fe200078e02ff */
[----:B------:R-:W-:Y:S01]  /*bea0*/  PRMT R25, R40, 0x9910, RZ ;  /* 0x0000991028197816 */ /* 0x000fe200000000ff */
[----:B------:R-:W-:Y:S02]  /*beb0*/  IMAD R10, R10, R9, RZ ;  /* 0x000000090a0a7224 */ /* 0x000fe400078e02ff */
[----:B------:R-:W-:-:S02]  /*bec0*/  IMAD R9, R18, R19, RZ ;  /* 0x0000001312097224 */ /* 0x000fc400078e02ff */
[----:B------:R-:W-:Y:S01]  /*bed0*/  IMAD R8, R24, R25, RZ ;  /* 0x0000001918087224 */ /* 0x000fe200078e02ff */
[----:B------:R-:W-:Y:S06]  /*bee0*/  @P0 BRA `(.L_x_3705) ;  /* 0x00000000007c0947 */ /* 0x000fec0003800000 */
[----:B------:R-:W-:Y:S01]  /*bef0*/  IMAD.IADD R19, R37, 0x1, R0 ;  /* 0x0000000125137824 */ /* 0x000fe200078e0200 */
[----:B------:R-:W-:Y:S02]  /*bf00*/  PRMT R42, R42, 0x9910, RZ ;  /* 0x000099102a2a7816 */ /* 0x000fe400000000ff */
[----:B------:R-:W-:Y:S02]  /*bf10*/  PRMT R18, R5, 0x9910, RZ ;  /* 0x0000991005127816 */ /* 0x000fe400000000ff */
[----:B------:R-:W-:Y:S02]  /*bf20*/  ISETP.GE.U32.AND P0, PT, R19, R36, PT ;  /* 0x000000241300720c */ /* 0x000fe40003f06070 */
[----:B------:R-:W-:Y:S01]  /*bf30*/  PRMT R24, R4, 0x9910, RZ ;  /* 0x0000991004187816 */ /* 0x000fe200000000ff */
[----:B------:R-:W-:Y:S01]  /*bf40*/  IMAD.MOV.U32 R4, RZ, RZ, R18 ;  /* 0x000000ffff047224 */ /* 0x000fe200078e0012 */
[----:B------:R-:W-:Y:S02]  /*bf50*/  PRMT R6, R6, 0x9910, RZ ;  /* 0x0000991006067816 */ /* 0x000fe400000000ff */
[----:B------:R-:W-:-:S02]  /*bf60*/  MOV R5, R42 ;  /* 0x0000002a00057202 */ /* 0x000fc40000000f00 */
[----:B------:R-:W-:Y:S02]  /*bf70*/  PRMT R25, R43, 0x9910, RZ ;  /* 0x000099102b197816 */ /* 0x000fe400000000ff */
[----:B------:R-:W-:Y:S01]  /*bf80*/  PRMT R7, R7, 0x9910, RZ ;  /* 0x0000991007077816 */ /* 0x000fe200000000ff */
[----:B------:R-:W-:Y:S01]  /*bf90*/  IMAD R6, R6, R5, RZ ;  /* 0x0000000506067224 */ /* 0x000fe200078e02ff */
[----:B------:R-:W-:Y:S01]  /*bfa0*/  PRMT R0, R41, 0x9910, RZ ;  /* 0x0000991029007816 */ /* 0x000fe200000000ff */
[----:B------:R-:W-:Y:S01]  /*bfb0*/  IMAD R5, R4, R25, RZ ;  /* 0x0000001904057224 */ /* 0x000fe200078e02ff */
[----:B------:R-:W-:Y:S02]  /*bfc0*/  PRMT R27, R44, 0x9910, RZ ;  /* 0x000099102c1b7816 */ /* 0x000fe400000000ff */
[----:B------:R-:W-:Y:S01]  /*bfd0*/  MOV R18, R24 ;  /* 0x0000001800127202 */ /* 0x000fe20000000f00 */
[----:B------:R-:W-:-:S04]  /*bfe0*/  IMAD R7, R7, R0, RZ ;  /* 0x0000000007077224 */ /* 0x000fc800078e02ff */
[----:B------:R-:W-:Y:S01]  /*bff0*/  IMAD R4, R18, R27, RZ ;  /* 0x0000001b12047224 */ /* 0x000fe200078e02ff */
[----:B------:R-:W-:Y:S06]  /*c000*/  @P0 BRA `(.L_x_3705) ;  /* 0x0000000000340947 */ /* 0x000fec0003800000 */
[----:B------:R-:W-:Y:S02]  /*c010*/  PRMT R30, R30, 0x9910, RZ ;  /* 0x000099101e1e7816 */ /* 0x000fe400000000ff */
[----:B------:R-:W-:Y:S02]  /*c020*/  PRMT R20, R20, 0x9910, RZ ;  /* 0x0000991014147816 */ /* 0x000fe400000000ff */
[----:B------:R-:W-:Y:S01]  /*c030*/  PRMT R25, R3, 0x9910, RZ ;  /* 0x0000991003197816 */ /* 0x000fe200000000ff */
[----:B------:R-:W-:Y:S01]  /*c040*/  IMAD.MOV.U32 R3, RZ, RZ, R30 ;  /* 0x000000ffff037224 */ /* 0x000fe200078e001e */
        /* <DEDUP_REMOVED lines=9> */
.L_x_3705:
[----:B------:R-:W-:Y:S05]  /*c0e0*/  BSYNC B0 ;  /* 0x0000000000007941 */ /* 0x000fea0003800000 */
.L_x_3704:
[----:B------:R-:W-:Y:S02]  /*c0f0*/  PRMT R11, R11, 0x9910, RZ ;  /* 0x000099100b0b7816 */ /* 0x000fe400000000ff */
[----:B------:R-:W-:Y:S02]  /*c100*/  PRMT R10, R10, 0x9910, RZ ;  /* 0x000099100a0a7816 */ /* 0x000fe400000000ff */
[----:B------:R-:W-:Y:S02]  /*c110*/  PRMT R13, R13, 0x9910, RZ ;  /* 0x000099100d0d7816 */ /* 0x000fe400000000ff */
[----:B------:R-:W-:Y:S02]  /*c120*/  PRMT R0, R15, 0x9910, RZ ;  /* 0x000099100f007816 */ /* 0x000fe400000000ff */
[----:B------:R-:W-:Y:S02]  /*c130*/  PRMT R15, R9, 0x9910, RZ ;  /* 0x00009910090f7816 */ /* 0x000fe400000000ff */
[----:B------:R-:W-:-:S02]  /*c140*/  PRMT R14, R14, 0x9910, RZ ;  /* 0x000099100e0e7816 */ /* 0x000fc400000000ff */
[----:B------:R-:W-:Y:S02]  /*c150*/  PRMT R18, R8, 0x9910, RZ ;  /* 0x0000991008127816 */ /* 0x000fe400000000ff */
[----:B------:R-:W-:Y:S01]  /*c160*/  MOV R9, R11 ;  /* 0x0000000b00097202 */ /* 0x000fe20000000f00 */
[----:B------:R-:W-:Y:S01]  /*c170*/  IMAD.MOV.U32 R8, RZ, RZ, R14 ;  /* 0x000000ffff087224 */ /* 0x000fe200078e000e */
[----:B------:R-:W-:Y:S01]  /*c180*/  MOV R11, R10 ;  /* 0x0000000a000b7202 */ /* 0x000fe20000000f00 */
[----:B------:R-:W-:Y:S01]  /*c190*/  IMAD.MOV.U32 R10, RZ, RZ, R13 ;  /* 0x000000ffff0a7224 */ /* 0x000fe200078e000d */
[----:B------:R-:W-:Y:S01]  /*c1a0*/  MOV R13, R15 ;  /* 0x0000000f000d7202 */ /* 0x000fe20000000f00 */
[----:B------:R-:W-:Y:S01]  /*c1b0*/  IMAD.MOV.U32 R15, RZ, RZ, R18 ;  /* 0x000000ffff0f7224 */ /* 0x000fe200078e0012 */
        /* <DEDUP_REMOVED lines=30> */
.L_x_3680:
        /* <DEDUP_REMOVED lines=36> */
.L_x_3709:
[----:B------:R-:W-:Y:S01]  /*c5e0*/  SHF.R.U32.HI R5, RZ, 0x2, R15 ;  /* 0x00000002ff057819 */ /* 0x000fe2000001160f */
[----:B------:R-:W-:-:S04]  /*c5f0*/  IMAD.IADD R15, R15, 0x1, R14 ;  /* 0x000000010f0f7824 */ /* 0x000fc800078e020e */
[----:B------:R-:W-:Y:S01]  /*c600*/  IMAD.WIDE.U32 R4, R5, 0x8, R18 ;  /* 0x0000000805047825 */ /* 0x000fe200078e0012 */
[----:B------:R-:W-:-:S05]  /*c610*/  SHF.R.U32.HI R7, RZ, 0x2, R15 ;  /* 0x00000002ff077819 */ /* 0x000fca000001160f */
[----:B------:R-:W2:Y:S01]  /*c620*/  LDG.E.64 R4, desc[UR58][R4.64] ;  /* 0x0000003a04047981 */ /* 0x000ea2000c1e1b00 */
[----:B------:R-:W-:Y:S01]  /*c630*/  IADD3 R15, R15, R14, RZ ;  /* 0x0000000e0f0f7210 */ /* 0x000fe20007ffe0ff */
[----:B------:R-:W-:-:S03]  /*c640*/  IMAD.WIDE.U32 R6, R7, 0x8, R18 ;  /* 0x0000000807067825 */ /* 0x000fc600078e0012 */
[----:B------:R-:W-:Y:S01]  /*c650*/  SHF.R.U32.HI R9, RZ, 0x2, R15 ;  /* 0x00000002ff097819 */ /* 0x000fe2000001160f */
[----:B------:R-:W-:Y:S02]  /*c660*/  IMAD.IADD R15, R15, 0x1, R14 ;  /* 0x000000010f0f7824 */ /* 0x000fe400078e020e */
[----:B------:R-:W3:Y:S02]  /*c670*/  LDG.E.64 R6, desc[UR58][R6.64] ;  /* 0x0000003a06067981 */ /* 0x000ee4000c1e1b00 */
[----:B------:R-:W-:Y:S01]  /*c680*/  IMAD.WIDE.U32 R8, R9, 0x8, R18 ;  /* 0x0000000809087825 */ /* 0x000fe200078e0012 */
[----:B------:R-:W-:-:S05]  /*c690*/  SHF.R.U32.HI R11, RZ, 0x2, R15 ;  /* 0x00000002ff0b7819 */ /* 0x000fca000001160f */
[----:B------:R-:W4:Y:S01]  /*c6a0*/  LDG.E.64 R8, desc[UR58][R8.64] ;  /* 0x0000003a08087981 */ /* 0x000f22000c1e1b00 */
[----:B------:R-:W-:-:S06]  /*c6b0*/  IMAD.WIDE.U32 R10, R11, 0x8, R18 ;  /* 0x000000080b0a7825 */ /* 0x000fcc00078e0012 */
[----:B------:R-:W5:Y:S01]  /*c6c0*/  LDG.E.64 R10, desc[UR58][R10.64] ;  /* 0x0000003a0a0a7981 */ /* 0x000f62000c1e1b00 */
[----:B------:R-:W-:Y:S02]  /*c6d0*/  IADD3 R15, R15, R14, RZ ;  /* 0x0000000e0f0f7210 */ /* 0x000fe40007ffe0ff */
        /* <DEDUP_REMOVED lines=12> */
[----:B--2---:R-:W-:Y:S02]  /*c7a0*/  PRMT R34, R4, 0x9910, RZ ;  /* 0x0000991004227816 */ /* 0x004fe400000000ff */
[----:B------:R-:W-:-:S03]  /*c7b0*/  PRMT R31, R5, 0x9910, RZ ;  /* 0x00009910051f7816 */ /* 0x000fc600000000ff */
[----:B------:R-:W-:Y:S01]  /*c7c0*/  IMAD R13, R33, R34, RZ ;  /* 0x00000022210d7224 */ /* 0x000fe200078e02ff */
[----:B------:R-:W-:Y:S01]  /*c7d0*/  PRMT R33, R0, 0x9910, RZ ;  /* 0x0000991000217816 */ /* 0x000fe200000000ff */
[----:B------:R-:W-:Y:S01]  /*c7e0*/  IMAD.MOV.U32 R0, RZ, RZ, R3 ;  /* 0x000000ffff007224 */ /* 0x000fe200078e0003 */
[----:B------:R-:W-:Y:S02]  /*c7f0*/  PRMT R34, R32, 0x9910, RZ ;  /* 0x0000991020227816 */ /* 0x000fe400000000ff */
[----:B------:R-:W-:Y:S02]  /*c800*/  PRMT R3, R4, 0xbb32, RZ ;  /* 0x0000bb3204037816 */ /* 0x000fe400000000ff */
[----:B------:R-:W-:Y:S02]  /*c810*/  MOV R32, R33 ;  /* 0x0000002100207202 */ /* 0x000fe40000000f00 */
[----:B------:R-:W-:Y:S01]  /*c820*/  PRMT R33, R5, 0xbb32, RZ ;  /* 0x0000bb3205217816 */ /* 0x000fe200000000ff */
[----:B------:R-:W-:Y:S01]  /*c830*/  IMAD R12, R12, R3, RZ ;  /* 0x000000030c0c7224 */ /* 0x000fe200078e02ff */
[----:B---3--:R-:W-:Y:S01]  /*c840*/  PRMT R35, R6, 0x9910, RZ ;  /* 0x0000991006237816 */ /* 0x008fe200000000ff */
[----:B------:R-:W-:Y:S01]  /*c850*/  IMAD R3, R0, R31, RZ ;  /* 0x0000001f00037224 */ /* 0x000fe200078e02ff */
[----:B------:R-:W-:Y:S01]  /*c860*/  PRMT R38, R6, 0xbb32, RZ ;  /* 0x0000bb3206267816 */ /* 0x000fe200000000ff */
[----:B------:R-:W-:Y:S01]  /*c870*/  IMAD R0, R32, R33, RZ ;  /* 0x0000002120007224 */ /* 0x000fe200078e02ff */
[----:B----4-:R-:W-:Y:S01]  /*c880*/  PRMT R33, R8, 0x9910, RZ ;  /* 0x0000991008217816 */ /* 0x010fe200000000ff */
[----:B------:R-:W-:Y:S01]  /*c890*/  IMAD R32, R34, R35, RZ ;  /* 0x0000002322207224 */ /* 0x000fe200078e02ff */
[----:B------:R-:W-:Y:S01]  /*c8a0*/  PRMT R34, R27, 0x9910, RZ ;  /* 0x000099101b227816 */ /* 0x000fe200000000ff */
[----:B------:R-:W-:Y:S01]  /*c8b0*/  IMAD R31, R37, R38, RZ ;  /* 0x00000026251f7224 */ /* 0x000fe200078e02ff */
[----:B------:R-:W-:Y:S01]  /*c8c0*/  PRMT R27, R7, 0x9910, RZ ;  /* 0x00009910071b7816 */ /* 0x000fe200000000ff */
[----:B------:R-:W-:Y:S01]  /*c8d0*/  IMAD R28, R28, R33, RZ ;  /* 0x000000211c1c7224 */ /* 0x000fe200078e02ff */
[----:B------:R-:W-:-:S02]  /*c8e0*/  PRMT R37, R26, 0x9910, RZ ;  /* 0x000099101a257816 */ /* 0x000fc400000000ff */
[----:B------:R-:W-:Y:S01]  /*c8f0*/  PRMT R35, R8, 0xbb32, RZ ;  /* 0x0000bb3208237816 */ /* 0x000fe200000000ff */
[----:B------:R-:W-:Y:S01]  /*c900*/  IMAD R30, R30, R27, RZ ;  /* 0x0000001b1e1e7224 */ /* 0x000fe200078e02ff */
[----:B------:R-:W-:Y:S02]  /*c910*/  PRMT R26, R7, 0xbb32, RZ ;  /* 0x0000bb32071a7816 */ /* 0x000fe400000000ff */
[----:B------:R-:W-:Y:S01]  /*c920*/  PRMT R38, R9, 0x9910, RZ ;  /* 0x0000991009267816 */ /* 0x000fe200000000ff */
[----:B------:R-:W-:Y:S01]  /*c930*/  IMAD R27, R34, R35, RZ ;  /* 0x00000023221b7224 */ /* 0x000fe200078e02ff */
[----:B------:R-:W-:Y:S01]  /*c940*/  PRMT R34, R20, 0x9910, RZ ;  /* 0x0000991014227816 */ /* 0x000fe200000000ff */
[----:B------:R-:W-:Y:S01]  /*c950*/  IMAD R29, R29, R26, RZ ;  /* 0x0000001a1d1d7224 */ /* 0x000fe200078e02ff */
[----:B-----5:R-:W-:Y:S01]  /*c960*/  PRMT R33, R10, 0xbb32, RZ ;  /* 0x0000bb320a217816 */ /* 0x020fe200000000ff */
[----:B------:R-:W-:Y:S01]  /*c970*/  IMAD R26, R37, R38, RZ ;  /* 0x00000026251a7224 */ /* 0x000fe200078e02ff */
[----:B------:R-:W-:Y:S01]  /*c980*/  PRMT R37, R16, 0x9910, RZ ;  /* 0x0000991010257816 */ /* 0x000fe200000000ff */
[----:B------:R-:W-:Y:S01]  /*c990*/  IMAD.MOV.U32 R20, RZ, RZ, R21 ;  /* 0x000000ffff147224 */ /* 0x000fe200078e0015 */
[----:B------:R-:W-:-:S02]  /*c9a0*/  PRMT R21, R10, 0x9910, RZ ;  /* 0x000099100a157816 */ /* 0x000fc400000000ff */
[----:B------:R-:W-:Y:S02]  /*c9b0*/  PRMT R16, R9, 0xbb32, RZ ;  /* 0x0000bb3209107816 */ /* 0x000fe400000000ff */
[C---:B------:R-:W-:Y:S01]  /*c9c0*/  PRMT R35, R11.reuse, 0x9910, RZ ;  /* 0x000099100b237816 */ /* 0x040fe200000000ff */
[----:B------:R-:W-:Y:S01]  /*c9d0*/  IMAD R24, R24, R21, RZ ;  /* 0x0000001518187224 */ /* 0x000fe200078e02ff */
[----:B------:R-:W-:Y:S01]  /*c9e0*/  PRMT R38, R11, 0xbb32, RZ ;  /* 0x0000bb320b267816 */ /* 0x000fe200000000ff */
[----:B------:R-:W-:Y:S02]  /*c9f0*/  IMAD R25, R25, R16, RZ ;  /* 0x0000001019197224 */ /* 0x000fe400078e02ff */
[----:B------:R-:W-:Y:S02]  /*ca00*/  IMAD R21, R20, R33, RZ ;  /* 0x0000002114157224 */ /* 0x000fe400078e02ff */
[----:B------:R-:W-:Y:S02]  /*ca10*/  IMAD R20, R34, R35, RZ ;  /* 0x0000002322147224 */ /* 0x000fe400078e02ff */
[----:B------:R-:W-:Y:S01]  /*ca20*/  IMAD R16, R37, R38, RZ ;  /* 0x0000002625107224 */ /* 0x000fe200078e02ff */
[----:B------:R-:W-:Y:S06]  /*ca30*/  @!P0 BRA `(.L_x_3709) ;  /* 0xfffffff800e88947 */ /* 0x000fec000383ffff */
[----:B------:R-:W-:Y:S05]  /*ca40*/  BSYNC B1 ;  /* 0x0000000000017941 */ /* 0x000fea0003800000 */
.L_x_3708:
        /* <DEDUP_REMOVED lines=14> */
.L_x_3707:
[----:B------:R-:W-:Y:S05]  /*cb30*/  BSYNC B0 ;  /* 0x0000000000007941 */ /* 0x000fea0003800000 */
.L_x_3706:
        /* <DEDUP_REMOVED lines=23> */
[----:B------:R-:W-:Y:S02]  /*ccb0*/  IADD3 R5, R45, R14, RZ ;  /* 0x0000000e2d057210 */ /* 0x000fe40007ffe0ff */
[----:B------:R-:W-:Y:S02]  /*ccc0*/  SHF.R.U32.HI R9, RZ, 0x2, R45 ;  /* 0x00000002ff097819 */ /* 0x000fe4000001162d */
        /* <DEDUP_REMOVED lines=14> */
.L_x_3711:
[----:B------:R-:W-:Y:S05]  /*cdb0*/  BSYNC B0 ;  /* 0x0000000000007941 */ /* 0x000fea0003800000 */
.L_x_3710:
        /* <DEDUP_REMOVED lines=22> */
[----:B------:R-:W-:Y:S01]  /*cf20*/  PRMT R5, R6, 0x9910, RZ ;  /* 0x0000991006057816 */ /* 0x000fe200000000ff */
[----:B------:R-:W-:Y:S01]  /*cf30*/  IMAD.MOV.U32 R15, RZ, RZ, R39 ;  /* 0x000000ffff0f7224 */ /* 0x000fe200078e0027 */
[----:B------:R-:W-:Y:S02]  /*cf40*/  PRMT R32, R32, 0x9910, RZ ;  /* 0x0000991020207816 */ /* 0x000fe400000000ff */
[----:B------:R-:W-:-:S02]  /*cf50*/  PRMT R31, R31, 0x9910, RZ ;  /* 0x000099101f1f7816 */ /* 0x000fc400000000ff */
[----:B------:R-:W-:Y:S01]  /*cf60*/  PRMT R4, R38, 0x9910, RZ ;  /* 0x0000991026047816 */ /* 0x000fe200000000ff */
[----:B------:R-:W-:Y:S01]  /*cf70*/  IMAD R32, R32, R5, RZ ;  /* 0x0000000520207224 */ /* 0x000fe200078e02ff */
[----:B------:R-:W-:Y:S02]  /*cf80*/  PRMT R30, R30, 0x9910, RZ ;  /* 0x000099101e1e7816 */ /* 0x000fe400000000ff */
[----:B------:R-:W-:Y:S01]  /*cf90*/  PRMT R29, R29, 0x9910, RZ ;  /* 0x000099101d1d7816 */ /* 0x000fe200000000ff */
[----:B------:R-:W-:Y:S01]  /*cfa0*/  IMAD R31, R31, R4, RZ ;  /* 0x000000041f1f7224 */ /* 0x000fe200078e02ff */
[----:B------:R-:W-:Y:S01]  /*cfb0*/  PRMT R6, R40, 0x9910, RZ ;  /* 0x0000991028067816 */ /* 0x000fe200000000ff */
[----:B------:R-:W-:-:S04]  /*cfc0*/  IMAD R30, R30, R15, RZ ;  /* 0x0000000f1e1e7224 */ /* 0x000fc800078e02ff */
        /* <DEDUP_REMOVED lines=11> */
[----:B------:R-:W-:Y:S01]  /*d080*/  PRMT R25, R25, 0x9910, RZ ;  /* 0x0000991019197816 */ /* 0x000fe200000000ff */
[----:B------:R-:W-:Y:S01]  /*d090*/  IMAD R27, R27, R4, RZ ;  /* 0x000000041b1b7224 */ /* 0x000fe200078e02ff */
[----:B------:R-:W-:Y:S01]  /*d0a0*/  PRMT R6, R43, 0x9910, RZ ;  /* 0x000099102b067816 */ /* 0x000fe200000000ff */
[----:B------:R-:W-:Y:S02]  /*d0b0*/  IMAD R28, R28, R9, RZ ;  /* 0x000000091c1c7224 */ /* 0x000fe400078e02ff */
[----:B------:R-:W-:Y:S02]  /*d0c0*/  IMAD R26, R26, R15, RZ ;  /* 0x0000000f1a1a7224 */ /* 0x000fe400078e02ff */
[----:B------:R-:W-:Y:S01]  /*d0d0*/  IMAD R25, R25, R6, RZ ;  /* 0x0000000619197224 */ /* 0x000fe200078e02ff */
[----:B------:R-:W-:Y:S06]  /*d0e0*/  @P0 BRA `(.L_x_3713) ;  /* 0x0000000000300947 */ /* 0x000fec0003800000 */
        /* <DEDUP_REMOVED lines=10> */
[----:B------:R-:W-:-:S04]  /*d190*/  IMAD R20, R20, R7, RZ ;  /* 0x0000000714147224 */ /* 0x000fc800078e02ff */
[----:B------:R-:W-:-:S07]  /*d1a0*/  IMAD R16, R16, R9, RZ ;  /* 0x0000000910107224 */ /* 0x000fce00078e02ff */
.L_x_3713:
[----:B------:R-:W-:Y:S05]  /*d1b0*/  BSYNC B0 ;  /* 0x0000000000007941 */ /* 0x000fea0003800000 */
.L_x_3712:
[----:B------:R-:W-:Y:S02]  /*d1c0*/  PRMT R13, R13, 0x9910, RZ ;  /* 0x000099100d0d7816 */ /* 0x000fe400000000ff */
[----:B------:R-:W-:Y:S02]  /*d1d0*/  PRMT R32, R32, 0x9910, RZ ;  /* 0x0000991020207816 */ /* 0x000fe400000000ff */
[----:B------:R-:W-:Y:S02]  /*d1e0*/  PRMT R8, R0, 0x9910, RZ ;  /* 0x0000991000087816 */ /* 0x000fe400000000ff */
[----:B------:R-:W-:Y:S01]  /*d1f0*/  PRMT R6, R3, 0x9910, RZ ;  /* 0x0000991003067816 */ /* 0x000fe200000000ff */
[----:B------:R-:W-:Y:S01]  /*d200*/  IMAD.MOV.U32 R3, RZ, RZ, R32 ;  /* 0x000000ffff037224 */ /* 0x000fe200078e0020 */
[----:B------:R-:W-:Y:S02]  /*d210*/  MOV R0, R13 ;  /* 0x0000000d00007202 */ /* 0x000fe40000000f00 */
        /* <DEDUP_REMOVED lines=31> */
[----:B------:R-:W-:-:S07]  /*d410*/  IMAD R25, R8, R25, RZ ;  /* 0x0000001908197224 */ /* 0x000fce00078e02ff */
.L_x_3664:
[----:B------:R-:W-:Y:S05]  /*d420*/  BSYNC B6 ;  /* 0x0000000000067941 */ /* 0x000fea0003800000 */
.L_x_3663:
[----:B------:R-:W-:Y:S02]  /*d430*/  ULDC UR4, c[0x0][0x230] ;  /* 0x00008c0000047ab9 */ /* 0x000fe40000000800 */
[----:B------:R-:W-:-:S13]  /*d440*/  ISETP.NE.AND P0, PT, RZ, UR4, PT ;  /* 0x00000004ff007c0c */ /* 0x000fda000bf05270 */
[----:B------:R-:W-:Y:S05]  /*d450*/  @!P0 BRA `(.L_x_3714) ;  /* 0x0000000000bc8947 */ /* 0x000fea0003800000 */
[----:B------:R-:W0:Y:S01]  /*d460*/  S2R R4, SR_CgaCtaId ;  /* 0x0000000000047919 */ /* 0x000e220000008800 */
[----:B------:R-:W1:Y:S01]  /*d470*/  LDC R11, c[0x0][RZ] ;  /* 0x00000000ff0b7b82 */ /* 0x000e620000000800 */
[----:B------:R-:W-:Y:S02]  /*d480*/  MOV R0, 0x400 ;  /* 0x0000040000007802 */ /* 0x000fe40000000f00 */
[----:B------:R-:W-:Y:S02]  /*d490*/  PRMT R6, R25, 0x5410, R24 ;  /* 0x0000541019067816 */ /* 0x000fe40000000018 */
[----:B------:R-:W-:Y:S02]  /*d4a0*/  IADD3 R3, R0, 0x10, RZ ;  /* 0x0000001000037810 */ /* 0x000fe40007ffe0ff */
[----:B------:R-:W-:Y:S01]  /*d4b0*/  PRMT R7, R19, 0x5410, R16 ;  /* 0x0000541013077816 */ /* 0x000fe20000000010 */
[----:B------:R-:W2:Y:S01]  /*d4c0*/  LDC R8, c[0x0][0x4] ;  /* 0x00000100ff087b82 */ /* 0x000ea20000000800 */
[----:B-1----:R-:W-:Y:S01]  /*d4d0*/  IMAD R0, R17, R11, R2 ;  /* 0x0000000b11007224 */ /* 0x002fe200078e0202 */
[----:B0-----:R-:W-:-:S02]  /*d4e0*/  LEA R3, R4, R3, 0x18 ;  /* 0x0000000304037211 */ /* 0x001fc400078ec0ff */
[----:B--2---:R-:W-:-:S03]  /*d4f0*/  SHF.R.U32.HI R4, RZ, 0x1, R8 ;  /* 0x00000001ff047819 */ /* 0x004fc60000011608 */
[----:B------:R-:W-:Y:S01]  /*d500*/  IMAD R0, R0, 0x8, R3 ;  /* 0x0000000800007824 */ /* 0x000fe200078e0203 */
[----:B------:R-:W-:-:S04]  /*d510*/  ISETP.NE.AND P0, PT, R4, RZ, PT ;  /* 0x000000ff0400720c */ /* 0x000fc80003f05270 */
[----:B------:R0:W-:Y:S09]  /*d520*/  STS.64 [R0], R6 ;  /* 0x0000000600007388 */ /* 0x0001f20000000a00 */
[----:B------:R-:W-:Y:S05]  /*d530*/  @!P0 BRA `(.L_x_3714) ;  /* 0x0000000000848947 */ /* 0x000fea0003800000 */
.L_x_3717:
        /* <DEDUP_REMOVED lines=12> */
[----:B------:R-:W-:Y:S01]  /*d600*/  IMAD R4, R4, 0x8, R3 ;  /* 0x0000000804047824 */ /* 0x000fe200078e0203 */
[----:B------:R-:W-:Y:S02]  /*d610*/  PRMT R19, R19, 0x9910, RZ ;  /* 0x0000991013137816 */ /* 0x000fe400000000ff */
[----:B------:R-:W-:Y:S02]  /*d620*/  PRMT R16, R16, 0x9910, RZ ;  /* 0x0000991010107816 */ /* 0x000fe400000000ff */
[----:B------:R-:W0:Y:S02]  /*d630*/  LDS.64 R6, [R4] ;  /* 0x0000000004067984 */ /* 0x000e240000000a00 */
[----:B0-----:R-:W-:-:S02]  /*d640*/  PRMT R4, R6, 0x9910, RZ ;  /* 0x0000991006047816 */ /* 0x001fc400000000ff */
[----:B------:R-:W-:Y:S02]  /*d650*/  PRMT R6, R6, 0xbb32, RZ ;  /* 0x0000bb3206067816 */ /* 0x000fe400000000ff */
[----:B------:R-:W-:Y:S01]  /*d660*/  PRMT R9, R7, 0x9910, RZ ;  /* 0x0000991007097816 */ /* 0x000fe200000000ff */
[----:B------:R-:W-:Y:S01]  /*d670*/  IMAD R25, R25, R4, RZ ;  /* 0x0000000419197224 */ /* 0x000fe200078e02ff */
[----:B------:R-:W-:Y:S02]  /*d680*/  PRMT R10, R7, 0xbb32, RZ ;  /* 0x0000bb32070a7816 */ /* 0x000fe400000000ff */
[----:B------:R-:W-:Y:S01]  /*d690*/  MOV R7, R6 ;  /* 0x0000000600077202 */ /* 0x000fe20000000f00 */
[----:B------:R-:W-:Y:S01]  /*d6a0*/  IMAD.MOV.U32 R6, RZ, RZ, R9 ;  /* 0x000000ffff067224 */ /* 0x000fe200078e0009 */
[----:B------:R-:W-:-:S03]  /*d6b0*/  MOV R9, R10 ;  /* 0x0000000a00097202 */ /* 0x000fc60000000f00 */
[----:B------:R-:W-:Y:S02]  /*d6c0*/  IMAD R24, R24, R7, RZ ;  /* 0x0000000718187224 */ /* 0x000fe400078e02ff */
[----:B------:R-:W-:Y:S02]  /*d6d0*/  IMAD R19, R19, R6, RZ ;  /* 0x0000000613137224 */ /* 0x000fe400078e02ff */
[----:B------:R-:W-:Y:S01]  /*d6e0*/  IMAD R16, R16, R9, RZ ;  /* 0x0000000910107224 */ /* 0x000fe200078e02ff */
[----:B------:R-:W-:-:S04]  /*d6f0*/  PRMT R6, R25, 0x5410, R24 ;  /* 0x0000541019067816 */ /* 0x000fc80000000018 */
[----:B------:R-:W-:-:S05]  /*d700*/  PRMT R7, R19, 0x5410, R16 ;  /* 0x0000541013077816 */ /* 0x000fca0000000010 */
[----:B------:R0:W-:Y:S02]  /*d710*/  STS.64 [R0], R6 ;  /* 0x0000000600007388 */ /* 0x0001e40000000a00 */
.L_x_3716:
[----:B------:R-:W-:Y:S05]  /*d720*/  BSYNC B0 ;  /* 0x0000000000007941 */ /* 0x000fea0003800000 */
.L_x_3715:
[----:B------:R-:W-:Y:S01]  /*d730*/  IMAD.MOV.U32 R4, RZ, RZ, R5 ;  /* 0x000000ffff047224 */ /* 0x000fe200078e0005 */
[----:B------:R-:W-:Y:S06]  /*d740*/  @P1 BRA `(.L_x_3717) ;  /* 0xfffffffc007c1947 */ /* 0x000fec000383ffff */
.L_x_3714:
        /* <DEDUP_REMOVED lines=21> */
.L_x_3722:
        /* <DEDUP_REMOVED lines=8> */
[----:B------:R-:W-:-:S04]  /*d920*/  PRMT R9, R16, 0x9910, RZ ;  /* 0x0000991010097816 */ /* 0x000fc800000000ff */
[----:B------:R0:W1:Y:S02]  /*d930*/  LDS.64 R6, [R0] ;  /* 0x0000000000067984 */ /* 0x0000640000000a00 */
[----:B0-----:R-:W-:Y:S02]  /*d940*/  PRMT R0, R19, 0x9910, RZ ;  /* 0x0000991013007816 */ /* 0x001fe400000000ff */
[C---:B-1----:R-:W-:Y:S02]  /*d950*/  PRMT R8, R6.reuse, 0x9910, RZ ;  /* 0x0000991006087816 */ /* 0x042fe400000000ff */
[----:B------:R-:W-:Y:S02]  /*d960*/  PRMT R10, R6, 0xbb32, RZ ;  /* 0x0000bb32060a7816 */ /* 0x000fe400000000ff */
[C---:B------:R-:W-:Y:S02]  /*d970*/  PRMT R11, R7.reuse, 0x9910, RZ ;  /* 0x00009910070b7816 */ /* 0x040fe400000000ff */
[----:B------:R-:W-:-:S02]  /*d980*/  PRMT R12, R7, 0xbb32, RZ ;  /* 0x0000bb32070c7816 */ /* 0x000fc400000000ff */
[----:B------:R-:W-:Y:S02]  /*d990*/  PRMT R6, R25, 0x9910, RZ ;  /* 0x0000991019067816 */ /* 0x000fe400000000ff */
[----:B------:R-:W-:Y:S01]  /*d9a0*/  PRMT R7, R24, 0x9910, RZ ;  /* 0x0000991018077816 */ /* 0x000fe200000000ff */
[----:B------:R-:W-:Y:S01]  /*d9b0*/  IMAD.MOV.U32 R24, RZ, RZ, R10 ;  /* 0x000000ffff187224 */ /* 0x000fe200078e000a */
[----:B------:R-:W-:Y:S01]  /*d9c0*/  MOV R25, R8 ;  /* 0x0000000800197202 */ /* 0x000fe20000000f00 */
[----:B------:R-:W-:Y:S01]  /*d9d0*/  IMAD.MOV.U32 R16, RZ, RZ, R12 ;  /* 0x000000ffff107224 */ /* 0x000fe200078e000c */
[----:B------:R-:W-:Y:S01]  /*d9e0*/  MOV R19, R11 ;  /* 0x0000000b00137202 */ /* 0x000fe20000000f00 */
[----:B------:R-:W-:Y:S02]  /*d9f0*/  IMAD R24, R7, R24, RZ ;  /* 0x0000001807187224 */ /* 0x000fe400078e02ff */
[----:B------:R-:W-:Y:S02]  /*da00*/  IMAD R25, R6, R25, RZ ;  /* 0x0000001906197224 */ /* 0x000fe400078e02ff */
[----:B------:R-:W-:-:S02]  /*da10*/  IMAD R19, R0, R19, RZ ;  /* 0x0000001300137224 */ /* 0x000fc400078e02ff */
[----:B------:R-:W-:Y:S01]  /*da20*/  IMAD R16, R9, R16, RZ ;  /* 0x0000001009107224 */ /* 0x000fe200078e02ff */
[----:B------:R-:W-:-:S04]  /*da30*/  PRMT R6, R25, 0x5410, R24 ;  /* 0x0000541019067816 */ /* 0x000fc80000000018 */
[----:B------:R-:W-:-:S05]  /*da40*/  PRMT R7, R19, 0x5410, R16 ;  /* 0x0000541013077816 */ /* 0x000fca0000000010 */
[----:B------:R0:W-:Y:S02]  /*da50*/  STS.64 [R3], R6 ;  /* 0x0000000603007388 */ /* 0x0001e40000000a00 */
.L_x_3721:
[----:B------:R-:W-:Y:S05]  /*da60*/  BSYNC B0 ;  /* 0x0000000000007941 */ /* 0x000fea0003800000 */
.L_x_3720:
[----:B------:R-:W-:-:S04]  /*da70*/  SHF.R.S32.HI R4, RZ, 0x1, R4 ;  /* 0x00000001ff047819 */ /* 0x000fc80000011404 */
[----:B------:R-:W-:-:S13]  /*da80*/  ISETP.GE.AND P0, PT, R4, 0x20, PT ;  /* 0x000000200400780c */ /* 0x000fda0003f06270 */
[----:B------:R-:W-:Y:S05]  /*da90*/  @P0 BRA `(.L_x_3722) ;  /* 0xfffffffc00800947 */ /* 0x000fea000383ffff */
[----:B------:R-:W-:-:S11]  /*daa0*/  HFMA2.MMA R0, -RZ, RZ, 0, 1.9073486328125e-06 ;  /* 0x00000020ff007435 */ /* 0x000fd600000001ff */
.L_x_3719:
[----:B------:R-:W-:Y:S01]  /*dab0*/  ISETP.GE.AND P0, PT, R0, 0x2, PT ;  /* 0x000000020000780c */ /* 0x000fe20003f06270 */
[----:B------:R-:W-:Y:S05]  /*dac0*/  WARPSYNC.ALL ;  /* 0x0000000000007948 */ /* 0x000fea0003800000 */
[----:B------:R-:W-:Y:S07]  /*dad0*/  BAR.SYNC.DEFER_BLOCKING 0x0 ;  /* 0x0000000000007b1d */ /* 0x000fee0000010000 */
[----:B------:R-:W-:Y:S05]  /*dae0*/  @!P0 BRA `(.L_x_3718) ;  /* 0x0000000000608947 */ /* 0x000fea0003800000 */
[----:B0-----:R-:W-:-:S07]  /*daf0*/  IMAD.MOV.U32 R3, RZ, RZ, 0x1 ;  /* 0x00000001ff037424 */ /* 0x001fce00078e00ff */
.L_x_3723:
[----:B------:R-:W-:Y:S02]  /*db00*/  PRMT R4, R25, 0x9910, RZ ;  /* 0x0000991019047816 */ /* 0x000fe400000000ff */
[----:B------:R-:W-:Y:S02]  /*db10*/  PRMT R6, R24, 0x9910, RZ ;  /* 0x0000991018067816 */ /* 0x000fe400000000ff */
[----:B------:R-:W-:Y:S01]  /*db20*/  PRMT R8, R19, 0x9910, RZ ;  /* 0x0000991013087816 */ /* 0x000fe200000000ff */
[----:B------:R-:W0:Y:S01]  /*db30*/  SHFL.DOWN PT, R5, R4, R3, 0x1f ;  /* 0x08001f0304057589 */ /* 0x000e2200000e0000 */
[----:B------:R-:W-:-:S03]  /*db40*/  PRMT R10, R16, 0x9910, RZ ;  /* 0x00009910100a7816 */ /* 0x000fc600000000ff */
[----:B------:R-:W1:Y:S04]  /*db50*/  SHFL.DOWN PT, R7, R6, R3, 0x1f ;  /* 0x08001f0306077589 */ /* 0x000e6800000e0000 */
[----:B------:R-:W2:Y:S04]  /*db60*/  SHFL.DOWN PT, R9, R8, R3, 0x1f ;  /* 0x08001f0308097589 */ /* 0x000ea800000e0000 */
[----:B------:R3:W4:Y:S02]  /*db70*/  SHFL.DOWN PT, R11, R10, R3, 0x1f ;  /* 0x08001f030a0b7589 */ /* 0x00072400000e0000 */
[----:B---3--:R-:W-:-:S02]  /*db80*/  SHF.L.U32 R3, R3, 0x1, RZ ;  /* 0x0000000103037819 */ /* 0x008fc400000006ff */
[----:B0-----:R-:W-:Y:S02]  /*db90*/  PRMT R5, R5, 0x9910, RZ ;  /* 0x0000991005057816 */ /* 0x001fe400000000ff */
[----:B------:R-:W-:Y:S02]  /*dba0*/  ISETP.GE.AND P0, PT, R3, R0, PT ;  /* 0x000000000300720c */ /* 0x000fe40003f06270 */
[----:B-1----:R-:W-:Y:S01]  /*dbb0*/  PRMT R7, R7, 0x9910, RZ ;  /* 0x0000991007077816 */ /* 0x002fe200000000ff */
[----:B------:R-:W-:Y:S01]  /*dbc0*/  IMAD R4, R4, R5, RZ ;  /* 0x0000000504047224 */ /* 0x000fe200078e02ff */
[----:B--2---:R-:W-:-:S03]  /*dbd0*/  PRMT R9, R9, 0x9910, RZ ;  /* 0x0000991009097816 */ /* 0x004fc600000000ff */
[----:B------:R-:W-:Y:S01]  /*dbe0*/  IMAD R6, R6, R7, RZ ;  /* 0x0000000706067224 */ /* 0x000fe200078e02ff */
[----:B------:R-:W-:Y:S02]  /*dbf0*/  PRMT R25, R4, 0x7610, R25 ;  /* 0x0000761004197816 */ /* 0x000fe40000000019 */
[----:B----4-:R-:W-:Y:S01]  /*dc00*/  PRMT R11, R11, 0x9910, RZ ;  /* 0x000099100b0b7816 */ /* 0x010fe200000000ff */
[----:B------:R-:W-:Y:S01]  /*dc10*/  IMAD R8, R8, R9, RZ ;  /* 0x0000000908087224 */ /* 0x000fe200078e02ff */
[----:B------:R-:W-:-:S03]  /*dc20*/  PRMT R24, R6, 0x7610, R24 ;  /* 0x0000761006187816 */ /* 0x000fc60000000018 */
[----:B------:R-:W-:Y:S01]  /*dc30*/  IMAD R10, R10, R11, RZ ;  /* 0x0000000b0a0a7224 */ /* 0x000fe200078e02ff */
[----:B------:R-:W-:-:S04]  /*dc40*/  PRMT R19, R8, 0x7610, R19 ;  /* 0x0000761008137816 */ /* 0x000fc80000000013 */
[----:B------:R-:W-:Y:S01]  /*dc50*/  PRMT R16, R10, 0x7610, R16 ;  /* 0x000076100a107816 */ /* 0x000fe20000000010 */
[----:B------:R-:W-:Y:S06]  /*dc60*/  @!P0 BRA `(.L_x_3723) ;  /* 0xfffffffc00a48947 */ /* 0x000fec000383ffff */
.L_x_3718:
        /* <DEDUP_REMOVED lines=279> */
.L_x_3724:
        /* <DEDUP_REMOVED lines=278> */
.L_x_3725:
        /* <DEDUP_REMOVED lines=279> */
.L_x_3726:
        /* <DEDUP_REMOVED lines=277> */
.L_x_3727:
        /* <DEDUP_REMOVED lines=296> */
.L_x_3729:
        /* <DEDUP_REMOVED lines=277> */
.L_x_3730:
        /* <DEDUP_REMOVED lines=279> */
.L_x_3731:
        /* <DEDUP_REMOVED lines=277> */
.L_x_3732:
        /* <DEDUP_REMOVED lines=16> */
.L_x_3734:
[----:B------:R-:W-:Y:S05]  /*16990*/  BSYNC B0 ;  /* 0x0000000000007941 */ /* 0x000fea0003800000 */
.L_x_3733:
        /* <DEDUP_REMOVED lines=17> */
.L_x_3736:
[----:B------:R-:W-:Y:S05]  /*16ab0*/  BSYNC B0 ;  /* 0x0000000000007941 */ /* 0x000fea0003800000 */
.L_x_3735:
        /* <DEDUP_REMOVED lines=35> */
.L_x_3738:
[----:B------:R-:W-:Y:S05]  /*16cf0*/  BSYNC B0 ;  /* 0x0000000000007941 */ /* 0x000fea0003800000 */
.L_x_3737:
        /* <DEDUP_REMOVED lines=38> */
.L_x_3743:
[----:B------:R-:W-:-:S04]  /*16f60*/  IMAD.IADD R29, R0, 0x1, R3 ;  /* 0x00000001001d7824 */ /* 0x000fc800078e0203 */
[----:B-1----:R-:W-:-:S05]  /*16f70*/  IMAD.WIDE.U32 R28, R29, 0x8, R14 ;  /* 0x000000081d1c7825 */ /* 0x002fca00078e000e */
[----:B------:R-:W2:Y:S04]  /*16f80*/  LDG.E.U16 R27, desc[UR58][R28.64] ;  /* 0x0000003a1c1b7981 */ /* 0x000ea8000c1e1500 */
[----:B------:R-:W3:Y:S04]  /*16f90*/  LDG.E.U16 R30, desc[UR58][R28.64+0x2] ;  /* 0x0000023a1c1e7981 */ /* 0x000ee8000c1e1500 */
[----:B------:R-:W4:Y:S04]  /*16fa0*/  LDG.E.U16 R31, desc[UR58][R28.64+0x4] ;  /* 0x0000043a1c1f7981 */ /* 0x000f28000c1e1500 */
[----:B------:R4:W5:Y:S01]  /*16fb0*/  LDG.E.U16 R32, desc[UR58][R28.64+0x6] ;  /* 0x0000063a1c207981 */ /* 0x000962000c1e1500 */
[----:B------:R-:W-:-:S02]  /*16fc0*/  IADD3 R3, R20, R3, RZ ;  /* 0x0000000314037210 */ /* 0x000fc40007ffe0ff */
[----:B------:R-:W-:Y:S02]  /*16fd0*/  PRMT R33, R19, 0x9910, RZ ;  /* 0x0000991013217816 */ /* 0x000fe400000000ff */
[----:B------:R-:W-:Y:S02]  /*16fe0*/  ISETP.GE.U32.AND P0, PT, R3, UR8, PT ;  /* 0x0000000803007c0c */ /* 0x000fe4000bf06070 */
[----:B------:R-:W-:Y:S02]  /*16ff0*/  PRMT R34, R16, 0x9910, RZ ;  /* 0x0000991010227816 */ /* 0x000fe400000000ff */
[----:B------:R-:W-:Y:S02]  /*17000*/  PRMT R24, R24, 0x9910, RZ ;  /* 0x0000991018187816 */ /* 0x000fe400000000ff */
[----:B------:R-:W-:Y:S02]  /*17010*/  PRMT R25, R25, 0x9910, RZ ;  /* 0x0000991019197816 */ /* 0x000fe400000000ff */
[----:B--2---:R-:W-:-:S02]  /*17020*/  PRMT R19, R27, 0x9910, RZ ;  /* 0x000099101b137816 */ /* 0x004fc400000000ff */
[----:B---3--:R-:W-:-:S03]  /*17030*/  PRMT R16, R30, 0x9910, RZ ;  /* 0x000099101e107816 */ /* 0x008fc600000000ff */
[----:B------:R-:W-:Y:S01]  /*17040*/  IMAD R24, R24, R19, RZ ;  /* 0x0000001318187224 */ /* 0x000fe200078e02ff */
[----:B----4-:R-:W-:Y:S01]  /*17050*/  PRMT R28, R31, 0x9910, RZ ;  /* 0x000099101f1c7816 */ /* 0x010fe200000000ff */
[----:B------:R-:W-:Y:S01]  /*17060*/  IMAD R25, R25, R16, RZ ;  /* 0x0000001019197224 */ /* 0x000fe200078e02ff */
[----:B-----5:R-:W-:-:S03]  /*17070*/  PRMT R27, R32, 0x9910, RZ ;  /* 0x00009910201b7816 */ /* 0x020fc600000000ff */
[----:B------:R-:W-:Y:S02]  /*17080*/  IMAD R19, R33, R28, RZ ;  /* 0x0000001c21137224 */ /* 0x000fe400078e02ff */
[----:B------:R-:W-:Y:S01]  /*17090*/  IMAD R16, R34, R27, RZ ;  /* 0x0000001b22107224 */ /* 0x000fe200078e02ff */
[----:B------:R-:W-:Y:S06]  /*170a0*/  @!P0 BRA `(.L_x_3743) ;  /* 0xfffffffc00ac8947 */ /* 0x000fec000383ffff */
[----:B------:R-:W-:Y:S05]  /*170b0*/  BSYNC B1 ;  /* 0x0000000000017941 */ /* 0x000fea0003800000 */
.L_x_3742:
[----:B------:R-:W-:Y:S05]  /*170c0*/  BRA `(.L_x_3741) ;  /* 0x00000000009c7947 */ /* 0x000fea0003800000 */
.L_x_3740:
[----:B------:R-:W-:Y:S01]  /*170d0*/  ULDC UR7, c[0x0][0x228] ;  /* 0x00008a0000077ab9 */ /* 0x000fe20000000800 */
[----:B------:R-:W-:Y:S01]  /*170e0*/  IMAD.U32 R25, RZ, RZ, UR9 ;  /* 0x00000009ff197e24 */ /* 0x000fe2000f8e00ff */
[----:B------:R-:W-:Y:S01]  /*170f0*/  ISETP.GE.U32.AND P0, PT, R17, UR7, PT ;  /* 0x0000000711007c0c */ /* 0x000fe2000bf06070 */
[----:B------:R-:W-:Y:S01]  /*17100*/  IMAD.U32 R16, RZ, RZ, UR9 ;  /* 0x00000009ff107e24 */ /* 0x000fe2000f8e00ff */
[----:B------:R-:W-:-:S11]  /*17110*/  MOV R19, UR9 ;  /* 0x0000000900137c02 */ /* 0x000fd60008000f00 */
[----:B------:R-:W-:Y:S05]  /*17120*/  @P0 BRA `(.L_x_3741) ;  /* 0x0000000000840947 */ /* 0x000fea0003800000 */
[----:B------:R-:W-:Y:S01]  /*17130*/  ULDC UR6, c[0x0][0x10] ;  /* 0x0000040000067ab9 */ /* 0x000fe20000000800 */
[----:B------:R-:W0:Y:S01]  /*17140*/  LDC R27, c[0x0][RZ] ;  /* 0x00000000ff1b7b82 */ /* 0x000e220000000800 */
[----:B------:R-:W-:Y:S01]  /*17150*/  MOV R25, UR9 ;  /* 0x0000000900197c02 */ /* 0x000fe20008000f00 */
[----:B------:R-:W-:Y:S01]  /*17160*/  IMAD.U32 R19, RZ, RZ, UR9 ;  /* 0x00000009ff137e24 */ /* 0x000fe2000f8e00ff */
[----:B------:R-:W-:Y:S01]  /*17170*/  MOV R16, UR9 ;  /* 0x0000000900107c02 */ /* 0x000fe20008000f00 */
[----:B------:R-:W-:Y:S02]  /*17180*/  IMAD.MOV.U32 R3, RZ, RZ, R17 ;  /* 0x000000ffff037224 */ /* 0x000fe400078e0011 */
[----:B------:R-:W-:Y:S02]  /*17190*/  IMAD R0, R0, UR6, RZ ;  /* 0x0000000600007c24 */ /* 0x000fe4000f8e02ff */
[----:B------:R-:W1:Y:S08]  /*171a0*/  LDC.64 R14, c[0x0][0x600] ;  /* 0x00018000ff0e7b82 */ /* 0x000e700000000a00 */
[----:B------:R-:W2:Y:S02]  /*171b0*/  LDC R20, c[0x0][0x4] ;  /* 0x00000100ff147b82 */ /* 0x000ea40000000800 */
.L_x_3744:
[----:B------:R-:W-:-:S05]  /*171c0*/  IADD3 R29, R0, R3, RZ ;  /* 0x00000003001d7210 */ /* 0x000fca0007ffe0ff */
[----:B0-----:R-:W-:-:S04]  /*171d0*/  IMAD R29, R29, R27, R2 ;  /* 0x0000001b1d1d7224 */ /* 0x001fc800078e0202 */
[----:B-1----:R-:W-:-:S05]  /*171e0*/  IMAD.WIDE.U32 R28, R29, 0x8, R14 ;  /* 0x000000081d1c7825 */ /* 0x002fca00078e000e */
[----:B------:R-:W3:Y:S04]  /*171f0*/  LDG.E.U16 R33, desc[UR58][R28.64+0x6] ;  /* 0x0000063a1c217981 */ /* 0x000ee8000c1e1500 */
[----:B------:R-:W4:Y:S04]  /*17200*/  LDG.E.U16 R30, desc[UR58][R28.64] ;  /* 0x0000003a1c1e7981 */ /* 0x000f28000c1e1500 */
[----:B------:R-:W5:Y:S04]  /*17210*/  LDG.E.U16 R31, desc[UR58][R28.64+0x2] ;  /* 0x0000023a1c1f7981 */ /* 0x000f68000c1e1500 */
[----:B------:R0:W5:Y:S01]  /*17220*/  LDG.E.U16 R32, desc[UR58][R28.64+0x4] ;  /* 0x0000043a1c207981 */ /* 0x000162000c1e1500 */
[----:B--2---:R-:W-:Y:S01]  /*17230*/  IMAD.IADD R3, R20, 0x1, R3 ;  /* 0x0000000114037824 */ /* 0x004fe200078e0203 */
[----:B------:R-:W-:-:S04]  /*17240*/  PRMT R16, R16, 0x9910, RZ ;  /* 0x0000991010107816 */ /* 0x000fc800000000ff */
[----:B------:R-:W-:Y:S02]  /*17250*/  ISETP.GE.U32.AND P0, PT, R3, UR7, PT ;  /* 0x0000000703007c0c */ /* 0x000fe4000bf06070 */
[----:B------:R-:W-:Y:S02]  /*17260*/  PRMT R35, R24, 0x9910, RZ ;  /* 0x0000991018237816 */ /* 0x000fe400000000ff */
[----:B------:R-:W-:Y:S01]  /*17270*/  PRMT R34, R25, 0x9910, RZ ;  /* 0x0000991019227816 */ /* 0x000fe200000000ff */
[----:B0-----:R-:W-:Y:S01]  /*17280*/  IMAD.MOV.U32 R29, RZ, RZ, R16 ;  /* 0x000000ffff1d7224 */ /* 0x001fe200078e0010 */
[----:B------:R-:W-:Y:S02]  /*17290*/  PRMT R36, R19, 0x9910, RZ ;  /* 0x0000991013247816 */ /* 0x000fe400000000ff */
[----:B---3--:R-:W-:Y:S02]  /*172a0*/  PRMT R33, R33, 0x9910, RZ ;  /* 0x0000991021217816 */ /* 0x008fe400000000ff */
[----:B----4-:R-:W-:-:S02]  /*172b0*/  PRMT R24, R30, 0x9910, RZ ;  /* 0x000099101e187816 */ /* 0x010fc400000000ff */
[----:B------:R-:W-:Y:S02]  /*172c0*/  MOV R16, R33 ;  /* 0x0000002100107202 */ /* 0x000fe40000000f00 */
[----:B-----5:R-:W-:Y:S02]  /*172d0*/  PRMT R25, R31, 0x9910, RZ ;  /* 0x000099101f197816 */ /* 0x020fe400000000ff */
[----:B------:R-:W-:Y:S01]  /*172e0*/  PRMT R19, R32, 0x9910, RZ ;  /* 0x0000991020137816 */ /* 0x000fe200000000ff */
[----:B------:R-:W-:Y:S02]  /*172f0*/  IMAD R24, R35, R24, RZ ;  /* 0x0000001823187224 */ /* 0x000fe400078e02ff */
[----:B------:R-:W-:Y:S02]  /*17300*/  IMAD R25, R34, R25, RZ ;  /* 0x0000001922197224 */ /* 0x000fe400078e02ff */
[----:B------:R-:W-:Y:S02]  /*17310*/  IMAD R19, R36, R19, RZ ;  /* 0x0000001324137224 */ /* 0x000fe400078e02ff */
[----:B------:R-:W-:Y:S01]  /*17320*/  IMAD R16, R29, R16, RZ ;  /* 0x000000101d107224 */ /* 0x000fe200078e02ff */
[----:B------:R-:W-:Y:S06]  /*17330*/  @!P0 BRA `(.L_x_3744) ;  /* 0xfffffffc00a08947 */ /* 0x000fec000383ffff */
.L_x_3741:
[----:B------:R-:W-:Y:S05]  /*17340*/  BSYNC B0 ;  /* 0x0000000000007941 */ /* 0x000fea0003800000 */
.L_x_3739:
        /* <DEDUP_REMOVED lines=13> */
.L_x_3748:
[C-C-:B------:R-:W-:Y:S01]  /*17420*/  IMAD.IADD R20, R17.reuse, 0x1, R14.reuse ;  /* 0x0000000111147824 */ /* 0x140fe200078e020e */
[----:B------:R-:W-:Y:S01]  /*17430*/  BAR.SYNC.DEFER_BLOCKING 0x0 ;  /* 0x0000000000007b1d */ /* 0x000fe20000010000 */
[----:B------:R-:W-:Y:S02]  /*17440*/  ISETP.GT.AND P2, PT, R14, 0x1, PT ;  /* 0x000000010e00780c */ /* 0x000fe40003f44270 */
[----:B------:R-:W-:Y:S02]  /*17450*/  SHF.R.S32.HI R15, RZ, 0x1, R14 ;  /* 0x00000001ff0f7819 */ /* 0x000fe4000001140e */
[----:B------:R-:W-:Y:S01]  /*17460*/  ISETP.GE.U32.AND P0, PT, R20, UR6, PT ;  /* 0x0000000614007c0c */ /* 0x000fe2000bf06070 */
[----:B------:R-:W-:Y:S03]  /*17470*/  BSSY B0, `(.L_x_3746) ;  /* 0x0000018000007945 */ /* 0x000fe60003800000 */
[----:B------:R-:W-:-:S13]  /*17480*/  ISETP.GE.U32.OR P0, PT, R17, R14, P0 ;  /* 0x0000000e1100720c */ /* 0x000fda0000706470 */
[----:B0-----:R-:W-:Y:S05]  /*17490*/  @P0 BRA `(.L_x_3747) ;  /* 0x0000000000540947 */ /* 0x001fea0003800000 */
[----:B------:R-:W-:Y:S01]  /*174a0*/  IMAD R14, R20, R3, R2 ;  /* 0x00000003140e7224 */ /* 0x000fe200078e0202 */
[----:B------:R-:W-:Y:S02]  /*174b0*/  PRMT R19, R19, 0x9910, RZ ;  /* 0x0000991013137816 */ /* 0x000fe400000000ff */
[----:B------:R-:W-:Y:S02]  /*174c0*/  PRMT R20, R16, 0x9910, RZ ;  /* 0x0000991010147816 */ /* 0x000fe400000000ff */
[----:B------:R-:W-:Y:S02]  /*174d0*/  LEA R14, R14, UR4, 0x3 ;  /* 0x000000040e0e7c11 */ /* 0x000fe4000f8e18ff */
[----:B------:R-:W-:Y:S02]  /*174e0*/  MOV R16, R19 ;  /* 0x0000001300107202 */ /* 0x000fe40000000f00 */
[----:B------:R-:W-:Y:S01]  /*174f0*/  PRMT R24, R24, 0x9910, RZ ;  /* 0x0000991018187816 */ /* 0x000fe200000000ff */
[----:B------:R-:W0:Y:S01]  /*17500*/  LDS.64 R28, [R14] ;  /* 0x000000000e1c7984 */ /* 0x000e220000000a00 */
[----:B------:R-:W-:-:S02]  /*17510*/  PRMT R25, R25, 0x9910, RZ ;  /* 0x0000991019197816 */ /* 0x000fc400000000ff */
[C---:B0-----:R-:W-:Y:S02]  /*17520*/  PRMT R27, R28.reuse, 0x9910, RZ ;  /* 0x000099101c1b7816 */ /* 0x041fe400000000ff */
[----:B------:R-:W-:Y:S02]  /*17530*/  PRMT R14, R28, 0xbb32, RZ ;  /* 0x0000bb321c0e7816 */ /* 0x000fe400000000ff */
[C---:B------:R-:W-:Y:S01]  /*17540*/  PRMT R28, R29.reuse, 0x9910, RZ ;  /* 0x000099101d1c7816 */ /* 0x040fe200000000ff */
[----:B------:R-:W-:Y:S01]  /*17550*/  IMAD.MOV.U32 R19, RZ, RZ, R27 ;  /* 0x000000ffff137224 */ /* 0x000fe200078e001b */
[----:B------:R-:W-:Y:S01]  /*17560*/  PRMT R29, R29, 0xbb32, RZ ;  /* 0x0000bb321d1d7816 */ /* 0x000fe200000000ff */
[----:B------:R-:W-:Y:S01]  /*17570*/  IMAD R25, R25, R14, RZ ;  /* 0x0000000e19197224 */ /* 0x000fe200078e02ff */
[----:B------:R-:W-:Y:S01]  /*17580*/  MOV R27, R28 ;  /* 0x0000001c001b7202 */ /* 0x000fe20000000f00 */
[----:B------:R-:W-:-:S04]  /*17590*/  IMAD R24, R24, R19, RZ ;  /* 0x0000001318187224 */ /* 0x000fc800078e02ff */
[----:B------:R-:W-:Y:S01]  /*175a0*/  IMAD R19, R16, R27, RZ ;  /* 0x0000001b10137224 */ /* 0x000fe200078e02ff */
[----:B------:R-:W-:Y:S01]  /*175b0*/  PRMT R28, R24, 0x5410, R25 ;  /* 0x00005410181c7816 */ /* 0x000fe20000000019 */
[----:B------:R-:W-:-:S05]  /*175c0*/  IMAD R16, R20, R29, RZ ;  /* 0x0000001d14107224 */ /* 0x000fca00078e02ff */
[----:B------:R-:W-:-:S05]  /*175d0*/  PRMT R29, R19, 0x5410, R16 ;  /* 0x00005410131d7816 */ /* 0x000fca0000000010 */
[----:B------:R0:W-:Y:S02]  /*175e0*/  STS.64 [R0], R28 ;  /* 0x0000001c00007388 */ /* 0x0001e40000000a00 */
.L_x_3747:
[----:B------:R-:W-:Y:S05]  /*175f0*/  BSYNC B0 ;  /* 0x0000000000007941 */ /* 0x000fea0003800000 */
.L_x_3746:
[----:B------:R-:W-:Y:S01]  /*17600*/  IMAD.MOV.U32 R14, RZ, RZ, R15 ;  /* 0x000000ffff0e7224 */ /* 0x000fe200078e000f */
[----:B------:R-:W-:Y:S06]  /*17610*/  @P2 BRA `(.L_x_3748) ;  /* 0xfffffffc00802947 */ /* 0x000fec000383ffff */
.L_x_3745:
        /* <DEDUP_REMOVED lines=11> */
[----:B------:R-:W-:-:S03]  /*176d0*/  IMAD.MOV.U32 R14, RZ, RZ, 0x20 ;  /* 0x00000020ff0e7424 */ /* 0x000fc600078e00ff */
[----:B------:R-:W-:-:S13]  /*176e0*/  ISETP.GE.AND P0, PT, R15, 0x20, PT ;  /* 0x000000200f00780c */ /* 0x000fda0003f06270 */
[----:B0-----:R-:W-:Y:S05]  /*176f0*/  @!P0 BRA `(.L_x_3750) ;  /* 0x0000000000808947 */ /* 0x001fea0003800000 */
.L_x_3753:
[----:B------:R-:W-:Y:S01]  /*17700*/  IADD3 R14, R2, R15, RZ ;  /* 0x0000000f020e7210 */ /* 0x000fe20007ffe0ff */
[----:B------:R-:W-:Y:S03]  /*17710*/  BAR.SYNC.DEFER_BLOCKING 0x0 ;  /* 0x0000000000007b1d */ /* 0x000fe60000010000 */
[----:B------:R-:W-:-:S03]  /*17720*/  ISETP.GE.U32.AND P0, PT, R14, R3, PT ;  /* 0x000000030e00720c */ /* 0x000fc60003f06070 */
[----:B------:R-:W-:Y:S01]  /*17730*/  BSSY B0, `(.L_x_3751) ;  /* 0x0000018000007945 */ /* 0x000fe20003800000 */
[----:B------:R-:W-:-:S13]  /*17740*/  ISETP.GE.U32.OR P0, PT, R2, R15, P0 ;  /* 0x0000000f0200720c */ /* 0x000fda0000706470 */
[----:B0-----:R-:W-:Y:S05]  /*17750*/  @P0 BRA `(.L_x_3752) ;  /* 0x0000000000540947 */ /* 0x001fea0003800000 */
[----:B------:R-:W-:Y:S01]  /*17760*/  IMAD R14, R15, 0x8, R0 ;  /* 0x000000080f0e7824 */ /* 0x000fe200078e0200 */
[----:B------:R-:W-:Y:S02]  /*17770*/  PRMT R17, R24, 0x9910, RZ ;  /* 0x0000991018117816 */ /* 0x000fe400000000ff */
[----:B------:R-:W-:Y:S02]  /*17780*/  PRMT R20, R25, 0x9910, RZ ;  /* 0x0000991019147816 */ /* 0x000fe400000000ff */
[----:B------:R0:W1:Y:S01]  /*17790*/  LDS.64 R28, [R14] ;  /* 0x000000000e1c7984 */ /* 0x0000620000000a00 */
[----:B------:R-:W-:Y:S02]  /*177a0*/  PRMT R27, R16, 0x9910, RZ ;  /* 0x00009910101b7816 */ /* 0x000fe400000000ff */
[----:B0-----:R-:W-:Y:S02]  /*177b0*/  PRMT R14, R19, 0x9910, RZ ;  /* 0x00009910130e7816 */ /* 0x001fe400000000ff */
[----:B-1----:R-:W-:-:S02]  /*177c0*/  PRMT R30, R28, 0x9910, RZ ;  /* 0x000099101c1e7816 */ /* 0x002fc400000000ff */
[C---:B------:R-:W-:Y:S02]  /*177d0*/  PRMT R31, R29.reuse, 0x9910, RZ ;  /* 0x000099101d1f7816 */ /* 0x040fe400000000ff */
[----:B------:R-:W-:Y:S02]  /*177e0*/  PRMT R28, R28, 0xbb32, RZ ;  /* 0x0000bb321c1c7816 */ /* 0x000fe400000000ff */
[----:B------:R-:W-:Y:S02]  /*177f0*/  PRMT R29, R29, 0xbb32, RZ ;  /* 0x0000bb321d1d7816 */ /* 0x000fe400000000ff */
[----:B------:R-:W-:Y:S01]  /*17800*/  MOV R24, R30 ;  /* 0x0000001e00187202 */ /* 0x000fe20000000f00 */
[----:B------:R-:W-:Y:S01]  /*17810*/  IMAD.MOV.U32 R25, RZ, RZ, R28 ;  /* 0x000000ffff197224 */ /* 0x000fe200078e001c */
[----:B------:R-:W-:Y:S01]  /*17820*/  MOV R19, R31 ;  /* 0x0000001f00137202 */ /* 0x000fe20000000f00 */
[----:B------:R-:W-:Y:S02]  /*17830*/  IMAD.MOV.U32 R16, RZ, RZ, R29 ;  /* 0x000000ffff107224 */ /* 0x000fe400078e001d */
[----:B------:R-:W-:-:S02]  /*17840*/  IMAD R24, R17, R24, RZ ;  /* 0x0000001811187224 */ /* 0x000fc400078e02ff */
[----:B------:R-:W-:Y:S02]  /*17850*/  IMAD R25, R20, R25, RZ ;  /* 0x0000001914197224 */ /* 0x000fe400078e02ff */
[----:B------:R-:W-:Y:S02]  /*17860*/  IMAD R19, R14, R19, RZ ;  /* 0x000000130e137224 */ /* 0x000fe400078e02ff */
[----:B------:R-:W-:Y:S01]  /*17870*/  IMAD R16, R27, R16, RZ ;  /* 0x000000101b107224 */ /* 0x000fe200078e02ff */
[----:B------:R-:W-:-:S04]  /*17880*/  PRMT R28, R24, 0x5410, R25 ;  /* 0x00005410181c7816 */ /* 0x000fc80000000019 */
[----:B------:R-:W-:-:S05]  /*17890*/  PRMT R29, R19, 0x5410, R16 ;  /* 0x00005410131d7816 */ /* 0x000fca0000000010 */
[----:B------:R0:W-:Y:S02]  /*178a0*/  STS.64 [R0], R28 ;  /* 0x0000001c00007388 */ /* 0x0001e40000000a00 */
.L_x_3752:
[----:B------:R-:W-:Y:S05]  /*178b0*/  BSYNC B0 ;  /* 0x0000000000007941 */ /* 0x000fea0003800000 */
.L_x_3751:
[----:B------:R-:W-:-:S04]  /*178c0*/  SHF.R.S32.HI R15, RZ, 0x1, R15 ;  /* 0x00000001ff0f7819 */ /* 0x000fc8000001140f */
[----:B------:R-:W-:-:S13]  /*178d0*/  ISETP.GE.AND P0, PT, R15, 0x20, PT ;  /* 0x000000200f00780c */ /* 0x000fda0003f06270 */
[----:B------:R-:W-:Y:S05]  /*178e0*/  @P0 BRA `(.L_x_3753) ;  /* 0xfffffffc00840947 */ /* 0x000fea000383ffff */
[----:B------:R-:W-:-:S11]  /*178f0*/  HFMA2.MMA R14, -RZ, RZ, 0, 1.9073486328125e-06 ;  /* 0x00000020ff0e7435 */ /* 0x000fd600000001ff */
.L_x_3750:
[----:B------:R-:W-:Y:S01]  /*17900*/  BAR.SYNC.DEFER_BLOCKING 0x0 ;  /* 0x0000000000007b1d */ /* 0x000fe20000010000 */
[----:B------:R-:W-:-:S13]  /*17910*/  ISETP.GE.AND P0, PT, R14, 0x2, PT ;  /* 0x000000020e00780c */ /* 0x000fda0003f06270 */
[----:B------:R-:W-:Y:S05]  /*17920*/  @!P0 BRA `(.L_x_3749) ;  /* 0x0000000000508947 */ /* 0x000fea0003800000 */
[----:B------:R-:W-:-:S07]  /*17930*/  IMAD.MOV.U32 R3, RZ, RZ, 0x1 ;  /* 0x00000001ff037424 */ /* 0x000fce00078e00ff */
.L_x_3754:
[----:B------:R-:W-:Y:S02]  /*17940*/  PRMT R17, R24, 0x9910, RZ ;  /* 0x0000991018117816 */ /* 0x000fe400000000ff */
[----:B------:R-:W-:Y:S02]  /*17950*/  PRMT R20, R25, 0x9910, RZ ;  /* 0x0000991019147816 */ /* 0x000fe400000000ff */
[----:B0-----:R-:W-:Y:S01]  /*17960*/  PRMT R28, R19, 0x9910, RZ ;  /* 0x00009910131c7816 */ /* 0x001fe200000000ff */
        /* <DEDUP_REMOVED lines=12> */
[----:B----4-:R-:W-:Y:S01]  /*17a30*/  PRMT R16, R16, 0x9910, RZ ;  /* 0x0000991010107816 */ /* 0x010fe200000000ff */
[----:B------:R-:W-:-:S04]  /*17a40*/  IMAD R19, R28, R19, RZ ;  /* 0x000000131c137224 */ /* 0x000fc800078e02ff */
[----:B------:R-:W-:Y:S01]  /*17a50*/  IMAD R16, R27, R16, RZ ;  /* 0x000000101b107224 */ /* 0x000fe200078e02ff */
[----:B------:R-:W-:Y:S06]  /*17a60*/  @!P0 BRA `(.L_x_3754) ;  /* 0xfffffffc00b48947 */ /* 0x000fec000383ffff */
.L_x_3749:
        /* <DEDUP_REMOVED lines=13> */
[----:B------:R-:W-:-:S02]  /*17b40*/  PRMT R7, R24, 0x9910, RZ ;  /* 0x0000991018077816 */ /* 0x000fc400000000ff */
[----:B------:R-:W-:Y:S02]  /*17b50*/  PRMT R8, R25, 0x9910, RZ ;  /* 0x0000991019087816 */ /* 0x000fe400000000ff */
[----:B------:R-:W-:Y:S02]  /*17b60*/  PRMT R10, R19, 0x9910, RZ ;  /* 0x00009910130a7816 */ /* 0x000fe400000000ff */
[----:B------:R-:W-:Y:S02]  /*17b70*/  PRMT R9, R16, 0x9910, RZ ;  /* 0x0000991010097816 */ /* 0x000fe400000000ff */
[----:B--2---:R-:W-:Y:S02]  /*17b80*/  PRMT R24, R0, 0x9910, RZ ;  /* 0x0000991000187816 */ /* 0x004fe400000000ff */
[----:B---3--:R-:W-:-:S03]  /*17b90*/  PRMT R25, R2, 0x9910, RZ ;  /* 0x0000991002197816 */ /* 0x008fc600000000ff */
[----:B------:R-:W-:Y:S01]  /*17ba0*/  IMAD R24, R7, R24, RZ ;  /* 0x0000001807187224 */ /* 0x000fe200078e02ff */
[----:B----4-:R-:W-:Y:S01]  /*17bb0*/  PRMT R19, R3, 0x9910, RZ ;  /* 0x0000991003137816 */ /* 0x010fe200000000ff */
[----:B------:R-:W-:Y:S01]  /*17bc0*/  IMAD R25, R8, R25, RZ ;  /* 0x0000001908197224 */ /* 0x000fe200078e02ff */
[----:B-----5:R-:W-:-:S03]  /*17bd0*/  PRMT R16, R6, 0x9910, RZ ;  /* 0x0000991006107816 */ /* 0x020fc600000000ff */
[----:B------:R-:W-:Y:S02]  /*17be0*/  IMAD R19, R10, R19, RZ ;  /* 0x000000130a137224 */ /* 0x000fe400078e02ff */
[----:B------:R-:W-:-:S07]  /*17bf0*/  IMAD R16, R9, R16, RZ ;  /* 0x0000001009107224 */ /* 0x000fce00078e02ff */
.L_x_3756:
        /* <DEDUP_REMOVED lines=21> */
.L_x_3758:
        /* <DEDUP_REMOVED lines=22> */
.L_x_3759:
        /* <DEDUP_REMOVED lines=22> */
.L_x_3760:
        /* <DEDUP_REMOVED lines=21> */
[----:B0-23--:R-:W-:Y:S05]  /*18160*/  CALL.ABS.NOINC R2 ;  /* 0x0000000002007343 */ /* 0x00dfea0003c00000 */
.L_x_3761:
[----:B------:R-:W-:Y:S02]  /*18170*/  ULDC.64 UR4, c[0x0][0x5e8] ;  /* 0x00017a0000047ab9 */ /* 0x000fe40000000a00 */
[----:B------:R-:W-:-:S04]  /*18180*/  IADD3 R18, P0, R18, UR4, RZ ;  /* 0x0000000412127c10 */ /* 0x000fc8000ff1e0ff */
[----:B--2---:R-:W-:-:S05]  /*18190*/  IADD3.X R19, RZ, UR5, RZ, P0, !PT ;  /* 0x00000005ff137c10 */ /* 0x004fca00087fe4ff */
[----:B------:R-:W-:Y:S01]  /*181a0*/  STG.E.U16 desc[UR58][R18.64], R16 ;  /* 0x0000001012007986 */ /* 0x000fe2000c10153a */
[----:B------:R-:W-:Y:S05]  /*181b0*/  EXIT ;  /* 0x000000000000794d */ /* 0x000fea0003800000 */
.L_x_3757:
[----:B------:R-:W-:Y:S04]  /*181c0*/  STG.E.U16 desc[UR58][R4.64], R24 ;  /* 0x0000001804007986 */ /* 0x000fe8000c10153a */
[----:B------:R-:W-:Y:S04]  /*181d0*/  STG.E.U16 desc[UR58][R4.64+0x2], R25 ;  /* 0x0000021904007986 */ /* 0x000fe8000c10153a */
[----:B------:R-:W-:Y:S04]  /*181e0*/  STG.E.U16 desc[UR58][R4.64+0x4], R19 ;  /* 0x0000041304007986 */ /* 0x000fe8000c10153a */
[----:B------:R-:W-:Y:S01]  /*181f0*/  STG.E.U16 desc[UR58][R4.64+0x6], R16 ;  /* 0x0000061004007986 */ /* 0x000fe2000c10153a */
[----:B------:R-:W-:Y:S05]  /*18200*/  EXIT ;  /* 0x000000000000794d */ /* 0x000fea0003800000 */
.L_x_3755:
        /* <DEDUP_REMOVED lines=20> */
.L_x_3762:
        /* <DEDUP_REMOVED lines=21> */
.L_x_3764:
        /* <DEDUP_REMOVED lines=22> */
.L_x_3765:
        /* <DEDUP_REMOVED lines=22> */
.L_x_3766:
        /* <DEDUP_REMOVED lines=22> */
.L_x_3767:
[----:B------:R-:W-:Y:S02]  /*188c0*/  ULDC.64 UR4, c[0x0][0x5e8] ;  /* 0x00017a0000047ab9 */ /* 0x000fe40000000a00 */
[----:B------:R-:W-:-:S04]  /*188d0*/  IADD3 R18, P0, R18, UR4, RZ ;  /* 0x0000000412127c10 */ /* 0x000fc8000ff1e0ff */
[----:B--2---:R-:W-:-:S05]  /*188e0*/  IADD3.X R19, RZ, UR5, RZ, P0, !PT ;  /* 0x00000005ff137c10 */ /* 0x004fca00087fe4ff */
[----:B------:R-:W-:Y:S01]  /*188f0*/  STG.E.U16 desc[UR58][R18.64], R16 ;  /* 0x0000001012007986 */ /* 0x000fe2000c10153a */
[----:B------:R-:W-:Y:S05]  /*18900*/  EXIT ;  /* 0x000000000000794d */ /* 0x000fea0003800000 */
.L_x_3763:
[----:B------:R-:W-:Y:S04]  /*18910*/  STG.E.U16 desc[UR58][R10.64], R24 ;  /* 0x000000180a007986 */ /* 0x000fe8000c10153a */
[----:B------:R-:W-:Y:S04]  /*18920*/  STG.E.U16 desc[UR58][R8.64], R25 ;  /* 0x0000001908007986 */ /* 0x000fe8000c10153a */
[----:B------:R-:W-:Y:S04]  /*18930*/  STG.E.U16 desc[UR58][R6.64], R19 ;  /* 0x0000001306007986 */ /* 0x000fe8000c10153a */
[----:B------:R-:W-:Y:S01]  /*18940*/  STG.E.U16 desc[UR58][R12.64], R16 ;  /* 0x000000100c007986 */ /* 0x000fe2000c10153a */
[----:B------:R-:W-:Y:S05]  /*18950*/  EXIT ;  /* 0x000000000000794d */ /* 0x000fea0003800000 */
.L_x_3728:
        /* <DEDUP_REMOVED lines=35> */
.L_x_3769:
        /* <DEDUP_REMOVED lines=21> */
.L_x_3771:
        /* <DEDUP_REMOVED lines=22> */
.L_x_3772:
        /* <DEDUP_REMOVED lines=22> */
.L_x_3773:
        /* <DEDUP_REMOVED lines=22> */
.L_x_3774:
[----:B------:R-:W-:Y:S02]  /*19100*/  ULDC.64 UR4, c[0x0][0x5e8] ;  /* 0x00017a0000047ab9 */ /* 0x000fe40000000a00 */
[----:B------:R-:W-:-:S04]  /*19110*/  IADD3 R18, P0, R18, UR4, RZ ;  /* 0x0000000412127c10 */ /* 0x000fc8000ff1e0ff */
[----:B--2---:R-:W-:-:S05]  /*19120*/  IADD3.X R19, RZ, UR5, RZ, P0, !PT ;  /* 0x00000005ff137c10 */ /* 0x004fca00087fe4ff */
[----:B------:R-:W-:Y:S01]  /*19130*/  STG.E.U16 desc[UR58][R18.64], R16 ;  /* 0x0000001012007986 */ /* 0x000fe2000c10153a */
[----:B------:R-:W-:Y:S05]  /*19140*/  EXIT ;  /* 0x000000000000794d */ /* 0x000fea0003800000 */
.L_x_3770:
[----:B------:R-:W-:Y:S04]  /*19150*/  STG.E.U16 desc[UR58][R4.64], R25 ;  /* 0x0000001904007986 */ /* 0x000fe8000c10153a */
[----:B------:R-:W-:Y:S04]  /*19160*/  STG.E.U16 desc[UR58][R4.64+0x2], R24 ;  /* 0x0000021804007986 */ /* 0x000fe8000c10153a */
[----:B------:R-:W-:Y:S04]  /*19170*/  STG.E.U16 desc[UR58][R4.64+0x4], R19 ;  /* 0x0000041304007986 */ /* 0x000fe8000c10153a */
[----:B------:R-:W-:Y:S01]  /*19180*/  STG.E.U16 desc[UR58][R4.64+0x6], R16 ;  /* 0x0000061004007986 */ /* 0x000fe2000c10153a */
[----:B------:R-:W-:Y:S05]  /*19190*/  EXIT ;  /* 0x000000000000794d */ /* 0x000fea0003800000 */
.L_x_3768:
        /* <DEDUP_REMOVED lines=20> */
.L_x_3775:
        /* <DEDUP_REMOVED lines=21> */
.L_x_3777:
        /* <DEDUP_REMOVED lines=22> */
.L_x_3778:
        /* <DEDUP_REMOVED lines=22> */
.L_x_3779:
        /* <DEDUP_REMOVED lines=22> */
.L_x_3780:
[----:B------:R-:W-:Y:S02]  /*19850*/  ULDC.64 UR4, c[0x0][0x5e8] ;  /* 0x00017a0000047ab9 */ /* 0x000fe40000000a00 */
[----:B------:R-:W-:-:S04]  /*19860*/  IADD3 R18, P0, R18, UR4, RZ ;  /* 0x0000000412127c10 */ /* 0x000fc8000ff1e0ff */
[----:B--2---:R-:W-:-:S05]  /*19870*/  IADD3.X R19, RZ, UR5, RZ, P0, !PT ;  /* 0x00000005ff137c10 */ /* 0x004fca00087fe4ff */
[----:B------:R-:W-:Y:S01]  /*19880*/  STG.E.U16 desc[UR58][R18.64], R16 ;  /* 0x0000001012007986 */ /* 0x000fe2000c10153a */
[----:B------:R-:W-:Y:S05]  /*19890*/  EXIT ;  /* 0x000000000000794d */ /* 0x000fea0003800000 */
.L_x_3776:
[----:B------:R-:W-:Y:S04]  /*198a0*/  STG.E.U16 desc[UR58][R6.64], R25 ;  /* 0x0000001906007986 */ /* 0x000fe8000c10153a */
[----:B------:R-:W-:Y:S04]  /*198b0*/  STG.E.U16 desc[UR58][R8.64], R24 ;  /* 0x0000001808007986 */ /* 0x000fe8000c10153a */
[----:B------:R-:W-:Y:S04]  /*198c0*/  STG.E.U16 desc[UR58][R10.64], R19 ;  /* 0x000000130a007986 */ /* 0x000fe8000c10153a */
[----:B------:R-:W-:Y:S01]  /*198d0*/  STG.E.U16 desc[UR58][R12.64], R16 ;  /* 0x000000100c007986 */ /* 0x000fe2000c10153a */
[----:B------:R-:W-:Y:S05]  /*198e0*/  EXIT ;  /* 0x000000000000794d */ /* 0x000fea0003800000 */
.L_x_3781:
        /* <DEDUP_REMOVED lines=9> */
.L_x_8793:


//--------------------- .text._ZN2at6native13reduce_kernelILi512ELi1ENS0_8ReduceOpIlNS0_14func_wrapper_tIlNS0_55_GLOBAL__N__0955718d_22_SparseCsrTensorMath_cu_868dd54514ReductionMulOpIlEEEEjlLi4ELi4EEEEEvT1_ --------------------------
	.section	.text._ZN2at6native13reduce_kernelILi512ELi1ENS0_8ReduceOpIlNS0_14func_wrapper_tIlNS0_55_GLOBAL__N__0955718d_22_SparseCsrTensorMath_cu_868dd54514ReductionMulOpIlEEEEjlLi4ELi4EEEEEvT1_,"ax",@progbits
	.align	128
.text._ZN2at6native13reduce_kernelILi512ELi1ENS0_8ReduceOpIlNS0_14func_wrapper_tIlNS0_55_GLOBAL__N__0955718d_22_SparseCsrTensorMath_cu_868dd54514ReductionMulOpIlEEEEjlLi4ELi4EEEEEvT1_:
        .type           _ZN2at6native13reduce_kernelILi512ELi1ENS0_8ReduceOpIlNS0_14func_wrapper_tIlNS0_55_GLOBAL__N__0955718d_22_SparseCsrTensorMath_cu_868dd54514ReductionMulOpIlEEEEjlLi4ELi4EEEEEvT1_,@function
        .size           _ZN2at6native13reduce_kernelILi512ELi1ENS0_8ReduceOpIlNS0_14func_wrapper_tIlNS0_55_GLOBAL__N__0955718d_22_SparseCsrTensorMath_cu_868dd54514ReductionMulOpIlEEEEjlLi4ELi4EEEEEvT1_,(.L_x_8794 - _ZN2at6native13reduce_kernelILi512ELi1ENS0_8ReduceOpIlNS0_14func_wrapper_tIlNS0_55_GLOBAL__N__0955718d_22_SparseCsrTensorMath_cu_868dd54514ReductionMulOpIlEEEEjlLi4ELi4EEEEEvT1_)
        .other          _ZN2at6native13reduce_kernelILi512ELi1ENS0_8ReduceOpIlNS0_14func_wrapper_tIlNS0_55_GLOBAL__N__0955718d_22_SparseCsrTensorMath_cu_868dd54514ReductionMulOpIlEEEEjlLi4ELi4EEEEEvT1_,@"STO_CUDA_ENTRY STV_DEFAULT"
_ZN2at6native13reduce_kernelILi512ELi1ENS0_8ReduceOpIlNS0_14func_wrapper_tIlNS0_55_GLOBAL__N__0955718d_22_SparseCsrTensorMath_cu_868dd54514ReductionMulOpIlEEEEjlLi4ELi4EEEEEvT1_:
        /* <DEDUP_REMOVED lines=287> */
.L_x_3782:
        /* <DEDUP_REMOVED lines=52> */
.L_x_3791:
[----:B------:R-:W-:Y:S05]  /*1530*/  BSYNC B3 ;  /* 0x0000000000037941 */ /* 0x000fea0003800000 */
.L_x_3790:
        /* <DEDUP_REMOVED lines=9> */
[----:B--2---:R-:W-:Y:S02]  /*15d0*/  IMAD R3, R3, UR4, RZ ;  /* 0x0000000403037c24 */ /* 0x004fe4000f8e02ff */
[----:B------:R-:W-:-:S04]  /*15e0*/  IMAD.WIDE.U32 R6, R2, UR4, RZ ;  /* 0x0000000402067c25 */ /* 0x000fc8000f8e00ff */
[----:B------:R-:W-:Y:S01]  /*15f0*/  IMAD R9, R2, UR5, R3 ;  /* 0x0000000502097c24 */ /* 0x000fe2000f8e0203 */
[----:B------:R-:W-:-:S03]  /*1600*/  MOV R3, R6 ;  /* 0x0000000600037202 */ /* 0x000fc60000000f00 */
[----:B------:R-:W-:-:S07]  /*1610*/  IMAD.IADD R22, R7, 0x1, R9 ;  /* 0x0000000107167824 */ /* 0x000fce00078e0209 */
.L_x_3789:
[----:B------:R-:W-:Y:S05]  /*1620*/  BSYNC B2 ;  /* 0x0000000000027941 */ /* 0x000fea0003800000 */
.L_x_3788:
[C---:B------:R-:W-:Y:S02]  /*1630*/  IADD3 R7, P0, -R5.reuse, 0x4, RZ ;  /* 0x0000000405077810 */ /* 0x040fe40007f1e1ff */
[----:B------:R-:W-:Y:S02]  /*1640*/  IADD3 R2, R5, -0x4, R0 ;  /* 0xfffffffc05027810 */ /* 0x000fe40007ffe000 */
[----:B------:R-:W-:Y:S02]  /*1650*/  LEA R10, P1, R7, R10, 0x3 ;  /* 0x0000000a070a7211 */ /* 0x000fe400078218ff */
[----:B------:R-:W-:-:S04]  /*1660*/  IADD3.X R4, RZ, -0x1, RZ, P0, !PT ;  /* 0xffffffffff047810 */ /* 0x000fc800007fe4ff */
[----:B------:R-:W-:-:S07]  /*1670*/  LEA.HI.X R11, R7, R11, R4, 0x3, P1 ;  /* 0x0000000b070b7211 */ /* 0x000fce00008f1c04 */
.L_x_3787:
[----:B------:R-:W-:Y:S05]  /*1680*/  BSYNC B1 ;  /* 0x0000000000017941 */ /* 0x000fea0003800000 */
.L_x_3786:
[----:B------:R-:W-:Y:S01]  /*1690*/  LEA R5, R8, 0x3, 0x2 ;  /* 0x0000000308057811 */ /* 0x000fe200078e10ff */
[----:B------:R-:W-:Y:S01]  /*16a0*/  BSSY B1, `(.L_x_3792) ;  /* 0x0000027000017945 */ /* 0x000fe20003800000 */
[----:B------:R-:W-:Y:S01]  /*16b0*/  ISETP.NE.AND P1, PT, RZ, UR27, PT ;  /* 0x0000001bff007c0c */ /* 0x000fe2000bf25270 */
[----:B------:R-:W-:Y:S01]  /*16c0*/  IMAD.MOV.U32 R19, RZ, RZ, R18 ;  /* 0x000000ffff137224 */ /* 0x000fe200078e0012 */
[----:B------:R-:W-:Y:S02]  /*16d0*/  ISETP.GE.U32.AND P0, PT, R5, R2, PT ;  /* 0x000000020500720c */ /* 0x000fe40003f06070 */
[----:B------:R-:W-:Y:S02]  /*16e0*/  ISETP.NE.AND P2, PT, R14, RZ, PT ;  /* 0x000000ff0e00720c */ /* 0x000fe40003f45270 */
[----:B------:R-:W-:Y:S02]  /*16f0*/  MOV R9, R16 ;  /* 0x0000001000097202 */ /* 0x000fe40000000f00 */
[----:B------:R-:W-:-:S02]  /*1700*/  MOV R0, R18 ;  /* 0x0000001200007202 */ /* 0x000fc40000000f00 */
[----:B------:R-:W-:-:S05]  /*1710*/  MOV R17, R16 ;  /* 0x0000001000117202 */ /* 0x000fca0000000f00 */
[----:B------:R-:W-:Y:S05]  /*1720*/  @P0 BRA `(.L_x_3793) ;  /* 0x0000000000780947 */ /* 0x000fea0003800000 */
[----:B------:R-:W-:Y:S01]  /*1730*/  IMAD.MOV.U32 R17, RZ, RZ, R16 ;  /* 0x000000ffff117224 */ /* 0x000fe200078e0010 */
[----:B------:R-:W-:-:S07]  /*1740*/  MOV R0, R18 ;  /* 0x0000001200007202 */ /* 0x000fce0000000f00 */
.L_x_3794:
[----:B------:R-:W-:Y:S01]  /*1750*/  IMAD.WIDE.U32 R12, R8, 0x20, R10 ;  /* 0x00000020080c7825 */ /* 0x000fe200078e000a */
[----:B------:R-:W-:-:S04]  /*1760*/  ULDC UR4, c[0x0][0x22c] ;  /* 0x00008b0000047ab9 */ /* 0x000fc80000000800 */
[----:B------:R-:W2:Y:S04]  /*1770*/  LDG.E.128 R4, desc[UR36][R12.64] ;  /* 0x000000240c047981 */ /* 0x000ea8000c1e1d00 */
[----:B------:R-:W3:Y:S01]  /*1780*/  LDG.E.128 R12, desc[UR36][R12.64+0x10] ;  /* 0x000010240c0c7981 */ /* 0x000ee2000c1e1d00 */
[----:B------:R-:W-:-:S04]  /*1790*/  IADD3 R8, R8, UR4, RZ ;  /* 0x0000000408087c10 */ /* 0x000fc8000fffe0ff */
[----:B------:R-:W-:-:S04]  /*17a0*/  LEA R21, R8, 0x3, 0x2 ;  /* 0x0000000308157811 */ /* 0x000fc800078e10ff */
[----:B------:R-:W-:Y:S01]  /*17b0*/  ISETP.GE.U32.AND P0, PT, R21, R2, PT ;  /* 0x000000021500720c */ /* 0x000fe20003f06070 */
[----:B--2---:R-:W-:Y:S02]  /*17c0*/  IMAD R5, R5, R3, RZ ;  /* 0x0000000305057224 */ /* 0x004fe400078e02ff */
[----:B------:R-:W-:-:S04]  /*17d0*/  IMAD.WIDE.U32 R20, R6, R17, RZ ;  /* 0x0000001106147225 */ /* 0x000fc800078e00ff */
[C---:B------:R-:W-:Y:S02]  /*17e0*/  IMAD R22, R4.reuse, R22, R5 ;  /* 0x0000001604167224 */ /* 0x040fe400078e0205 */
[----:B------:R-:W-:-:S04]  /*17f0*/  IMAD.WIDE.U32 R4, R4, R3, RZ ;  /* 0x0000000304047225 */ /* 0x000fc800078e00ff */
[----:B------:R-:W-:Y:S01]  /*1800*/  IMAD R3, R7, R17, RZ ;  /* 0x0000001107037224 */ /* 0x000fe200078e02ff */
[----:B------:R-:W-:Y:S01]  /*1810*/  IADD3 R22, R5, R22, RZ ;  /* 0x0000001605167210 */ /* 0x000fe20007ffe0ff */
[----:B---3--:R-:W-:Y:S01]  /*1820*/  IMAD R7, R13, R16, RZ ;  /* 0x000000100d077224 */ /* 0x008fe200078e02ff */
[----:B------:R-:W-:Y:S01]  /*1830*/  MOV R17, R20 ;  /* 0x0000001400117202 */ /* 0x000fe20000000f00 */
[----:B------:R-:W-:Y:S02]  /*1840*/  IMAD R15, R15, R9, RZ ;  /* 0x000000090f0f7224 */ /* 0x000fe400078e02ff */
[----:B------:R-:W-:Y:S02]  /*1850*/  IMAD R18, R6, R18, R3 ;  /* 0x0000001206127224 */ /* 0x000fe400078e0203 */
[----:B------:R-:W-:Y:S02]  /*1860*/  IMAD.MOV.U32 R3, RZ, RZ, R4 ;  /* 0x000000ffff037224 */ /* 0x000fe400078e0004 */
[----:B------:R-:W-:-:S02]  /*1870*/  IMAD R13, R12, R0, R7 ;  /* 0x000000000c0d7224 */ /* 0x000fc400078e0207 */
[----:B------:R-:W-:-:S04]  /*1880*/  IMAD.WIDE.U32 R4, R12, R16, RZ ;  /* 0x000000100c047225 */ /* 0x000fc800078e00ff */
[C---:B------:R-:W-:Y:S01]  /*1890*/  IMAD.WIDE.U32 R6, R14.reuse, R9, RZ ;  /* 0x000000090e067225 */ /* 0x040fe200078e00ff */
[----:B------:R-:W-:Y:S02]  /*18a0*/  MOV R16, R4 ;  /* 0x0000000400107202 */ /* 0x000fe40000000f00 */
[----:B------:R-:W-:Y:S01]  /*18b0*/  IADD3 R0, R5, R13, RZ ;  /* 0x0000000d05007210 */ /* 0x000fe20007ffe0ff */
[----:B------:R-:W-:Y:S02]  /*18c0*/  IMAD R15, R14, R19, R15 ;  /* 0x000000130e0f7224 */ /* 0x000fe400078e020f */
[----:B------:R-:W-:Y:S02]  /*18d0*/  IMAD.IADD R18, R21, 0x1, R18 ;  /* 0x0000000115127824 */ /* 0x000fe400078e0212 */
[----:B------:R-:W-:Y:S01]  /*18e0*/  IMAD.MOV.U32 R9, RZ, RZ, R6 ;  /* 0x000000ffff097224 */ /* 0x000fe200078e0006 */
[----:B------:R-:W-:Y:S01]  /*18f0*/  IADD3 R19, R7, R15, RZ ;  /* 0x0000000f07137210 */ /* 0x000fe20007ffe0ff */
[----:B------:R-:W-:Y:S06]  /*1900*/  @!P0 BRA `(.L_x_3794) ;  /* 0xfffffffc00908947 */ /* 0x000fec000383ffff */
.L_x_3793:
[----:B------:R-:W-:Y:S05]  /*1910*/  BSYNC B1 ;  /* 0x0000000000017941 */ /* 0x000fea0003800000 */
.L_x_3792:
        /* <DEDUP_REMOVED lines=8> */
.L_x_3796:
[----:B------:R-:W-:Y:S05]  /*19a0*/  BSYNC B1 ;  /* 0x0000000000017941 */ /* 0x000fea0003800000 */
.L_x_3795:
        /* <DEDUP_REMOVED lines=11> */
[-C--:B--2---:R-:W-:Y:S02]  /*1a60*/  IMAD R22, R22, R10.reuse, RZ ;  /* 0x0000000a16167224 */ /* 0x084fe400078e02ff */
[----:B------:R-:W-:-:S04]  /*1a70*/  IMAD.WIDE.U32 R4, R3, R10, RZ ;  /* 0x0000000a03047225 */ /* 0x000fc800078e00ff */
[----:B------:R-:W-:-:S05]  /*1a80*/  IMAD R3, R11, R3, R22 ;  /* 0x000000030b037224 */ /* 0x000fca00078e0216 */
[----:B------:R-:W-:Y:S02]  /*1a90*/  IADD3 R22, R5, R3, RZ ;  /* 0x0000000305167210 */ /* 0x000fe40007ffe0ff */
[----:B------:R-:W-:-:S07]  /*1aa0*/  MOV R3, R4 ;  /* 0x0000000400037202 */ /* 0x000fce0000000f00 */
.L_x_3798:
[----:B------:R-:W-:Y:S05]  /*1ab0*/  BSYNC B1 ;  /* 0x0000000000017941 */ /* 0x000fea0003800000 */
.L_x_3797:
[-C--:B------:R-:W-:Y:S02]  /*1ac0*/  IMAD R18, R18, R3.reuse, RZ ;  /* 0x0000000312127224 */ /* 0x080fe400078e02ff */
[----:B------:R-:W-:-:S04]  /*1ad0*/  IMAD.WIDE.U32 R2, R17, R3, RZ ;  /* 0x0000000311027225 */ /* 0x000fc800078e00ff */
[----:B------:R-:W-:Y:S02]  /*1ae0*/  IMAD R5, R22, R17, R18 ;  /* 0x0000001116057224 */ /* 0x000fe400078e0212 */
[-C--:B------:R-:W-:Y:S02]  /*1af0*/  IMAD R0, R0, R2.reuse, RZ ;  /* 0x0000000200007224 */ /* 0x080fe400078e02ff */
[----:B------:R-:W-:Y:S02]  /*1b00*/  IMAD.IADD R5, R3, 0x1, R5 ;  /* 0x0000000103057824 */ /* 0x000fe400078e0205 */
[----:B------:R-:W-:-:S04]  /*1b10*/  IMAD.WIDE.U32 R2, R16, R2, RZ ;  /* 0x0000000210027225 */ /* 0x000fc800078e00ff */
[----:B------:R-:W-:Y:S02]  /*1b20*/  IMAD R5, R16, R5, R0 ;  /* 0x0000000510057224 */ /* 0x000fe400078e0200 */
[-C--:B------:R-:W-:Y:S02]  /*1b30*/  IMAD R19, R19, R2.reuse, RZ ;  /* 0x0000000213137224 */ /* 0x080fe400078e02ff */
[----:B------:R-:W-:Y:S01]  /*1b40*/  IMAD.WIDE.U32 R16, R9, R2, RZ ;  /* 0x0000000209107225 */ /* 0x000fe200078e00ff */
[----:B------:R-:W-:-:S05]  /*1b50*/  IADD3 R0, R3, R5, RZ ;  /* 0x0000000503007210 */ /* 0x000fca0007ffe0ff */
[----:B------:R-:W-:-:S05]  /*1b60*/  IMAD R19, R9, R0, R19 ;  /* 0x0000000009137224 */ /* 0x000fca00078e0213 */
[----:B------:R-:W-:Y:S01]  /*1b70*/  IADD3 R17, R17, R19, RZ ;  /* 0x0000001311117210 */ /* 0x000fe20007ffe0ff */
[----:B------:R-:W-:Y:S06]  /*1b80*/  BRA `(.L_x_3784) ;  /* 0x0000009c00047947 */ /* 0x000fec0003800000 */
.L_x_3785:
        /* <DEDUP_REMOVED lines=11> */
[----:B------:R-:W-:Y:S01]  /*1c40*/  IMAD R5, R2, 0x3, R8 ;  /* 0x0000000302057824 */ /* 0x000fe200078e0208 */
[----:B------:R-:W1:Y:S01]  /*1c50*/  LDC R23, c[0x0][0x21c] ;  /* 0x00008700ff177b82 */ /* 0x000e620000000800 */
[----:B0-----:R-:W-:Y:S01]  /*1c60*/  MOV R3, R7 ;  /* 0x0000000700037202 */ /* 0x001fe20000000f00 */
[----:B-1----:R-:W-:Y:S01]  /*1c70*/  IMAD.MOV.U32 R4, RZ, RZ, R23 ;  /* 0x000000ffff047224 */ /* 0x002fe200078e0017 */
[----:B------:R-:W-:Y:S06]  /*1c80*/  @!P1 BRA `(.L_x_3800) ;  /* 0x0000008800fc9947 */ /* 0x000fec0003800000 */
[----:B------:R-:W-:Y:S01]  /*1c90*/  ISETP.GE.U32.AND P0, PT, R5, R0, PT ;  /* 0x000000000500720c */ /* 0x000fe20003f06070 */
[----:B------:R-:W-:Y:S01]  /*1ca0*/  BSSY B1, `(.L_x_3801) ;  /* 0x0000427000017945 */ /* 0x000fe20003800000 */
[----:B------:R-:W-:Y:S01]  /*1cb0*/  MOV R9, R7 ;  /* 0x0000000700097202 */ /* 0x000fe20000000f00 */
[----:B------:R-:W-:Y:S01]  /*1cc0*/  IMAD.MOV.U32 R8, RZ, RZ, R7 ;  /* 0x000000ffff087224 */ /* 0x000fe200078e0007 */
[-C--:B------:R-:W-:Y:S02]  /*1cd0*/  MOV R24, R23.reuse ;  /* 0x0000001700187202 */ /* 0x080fe40000000f00 */
[-C--:B------:R-:W-:Y:S02]  /*1ce0*/  MOV R25, R23.reuse ;  /* 0x0000001700197202 */ /* 0x080fe40000000f00 */
[----:B------:R-:W-:-:S05]  /*1cf0*/  MOV R26, R23 ;  /* 0x00000017001a7202 */ /* 0x000fca0000000f00 */
[----:B------:R-:W-:Y:S05]  /*1d00*/  @P0 BRA `(.L_x_3802) ;  /* 0x0000004000800947 */ /* 0x000fea0003800000 */
[----:B------:R-:W-:Y:S01]  /*1d10*/  BSSY B2, `(.L_x_3803) ;  /* 0x000041d000027945 */ /* 0x000fe20003800000 */
[----:B------:R-:W-:Y:S01]  /*1d20*/  ISETP.NE.AND P0, PT, R12, RZ, PT ;  /* 0x000000ff0c00720c */ /* 0x000fe20003f05270 */
[----:B------:R-:W-:Y:S01]  /*1d30*/  IMAD.MOV.U32 R9, RZ, RZ, R7 ;  /* 0x000000ffff097224 */ /* 0x000fe200078e0007 */
[----:B------:R-:W-:Y:S01]  /*1d40*/  MOV R8, R7 ;  /* 0x0000000700087202 */ /* 0x000fe20000000f00 */
[----:B------:R-:W-:Y:S01]  /*1d50*/  IMAD.MOV.U32 R25, RZ, RZ, R23 ;  /* 0x000000ffff197224 */ /* 0x000fe200078e0017 */
[-C--:B------:R-:W-:Y:S02]  /*1d60*/  MOV R24, R23.reuse ;  /* 0x0000001700187202 */ /* 0x080fe40000000f00 */
[----:B------:R-:W-:-:S07]  /*1d70*/  MOV R26, R23 ;  /* 0x00000017001a7202 */ /* 0x000fce0000000f00 */
.L_x_3808:
        /* <DEDUP_REMOVED lines=53> */
[----:B------:R-:W-:Y:S02]  /*20d0*/  MOV R14, RZ ;  /* 0x000000ff000e7202 */ /* 0x000fe40000000f00 */
[----:B------:R-:W-:Y:S02]  /*20e0*/  MOV R15, R6 ;  /* 0x00000006000f7202 */ /* 0x000fe40000000f00 */
[----:B------:R-:W-:Y:S01]  /*20f0*/  ISETP.NE.AND P1, PT, R12, 0x1, PT ;  /* 0x000000010c00780c */ /* 0x000fe20003f25270 */
        /* <DEDUP_REMOVED lines=230> */
[----:B--2---:R-:W-:-:S04]  /*2f60*/  @P1 IMAD R14, R14, R19, R15 ;  /* 0x000000130e0e1224 */ /* 0x004fc800078e020f */
[----:B-1----:R-:W-:-:S07]  /*2f70*/  @P1 IMAD R5, R14, R2, R5 ;  /* 0x000000020e051224 */ /* 0x002fce00078e0205 */
.L_x_3804:
        /* <DEDUP_REMOVED lines=242> */
.L_x_3805:
        /* <DEDUP_REMOVED lines=244> */
.L_x_3806:
        /* <DEDUP_REMOVED lines=232> */
[----:B------:R-:W1:Y:S01]  /*5c60*/  @P1 LDC R23, c[0x0][0x384] ;  /* 0x0000e100ff171b82 */ /* 0x000e620000000800 */
[----:B0-----:R-:W-:-:S05]  /*5c70*/  @P1 IMAD.HI.U32 R12, R21, R12, R20 ;  /* 0x0000000c150c1227 */ /* 0x001fca00078e0014 */
[----:B------:R-:W-:Y:S02]  /*5c80*/  @P1 SHF.R.U32.HI R12, RZ, R13, R12 ;  /* 0x0000000dff0c1219 */ /* 0x000fe4000001160c */
[----:B------:R-:W-:Y:S02]  /*5c90*/  IADD3 R13, -R21, RZ, RZ ;  /* 0x000000ff150d7210 */ /* 0x000fe40007ffe1ff */
[----:B------:R-:W-:-:S03]  /*5ca0*/  @P1 IADD3 R20, -R12, RZ, RZ ;  /* 0x000000ff0c141210 */ /* 0x000fc60007ffe1ff */
[----:B------:R-:W-:Y:S02]  /*5cb0*/  IMAD R13, R13, UR4, R6 ;  /* 0x000000040d0d7c24 */ /* 0x000fe4000f8e0206 */
[----:B------:R-:W0:Y:S01]  /*5cc0*/  @P1 LDC R6, c[0x0][0x3f0] ;  /* 0x0000fc00ff061b82 */ /* 0x000e220000000800 */
[----:B-1----:R-:W-:Y:S02]  /*5cd0*/  @P1 IMAD R21, R23, R20, R21 ;  /* 0x0000001417151224 */ /* 0x002fe400078e0215 */
[----:B------:R-:W-:-:S04]  /*5ce0*/  IMAD R0, R13, UR25, R0 ;  /* 0x000000190d007c24 */ /* 0x000fc8000f8e0200 */
[----:B0-----:R-:W-:-:S07]  /*5cf0*/  @P1 IMAD R0, R21, R6, R0 ;  /* 0x0000000615001224 */ /* 0x001fce00078e0200 */
.L_x_3807:
[----:B------:R-:W-:Y:S01]  /*5d00*/  LOP3.LUT R13, R0, 0xfffffff8, RZ, 0xc0, !PT ;  /* 0xfffffff8000d7812 */ /* 0x000fe200078ec0ff */
[----:B-----5:R-:W-:Y:S01]  /*5d10*/  IMAD R21, R19, R7, RZ ;  /* 0x0000000713157224 */ /* 0x020fe200078e02ff */
[----:B------:R-:W-:Y:S02]  /*5d20*/  ULDC UR4, c[0x0][0x224] ;  /* 0x0000890000047ab9 */ /* 0x000fe40000000800 */
[----:B------:R-:W-:-:S05]  /*5d30*/  IADD3 R12, P1, R10, R13, RZ ;  /* 0x0000000d0a0c7210 */ /* 0x000fca0007f3e0ff */
[----:B------:R-:W-:-:S06]  /*5d40*/  IMAD.X R13, RZ, RZ, R11, P1 ;  /* 0x000000ffff0d7224 */ /* 0x000fcc00008e060b */
[----:B------:R-:W2:Y:S01]  /*5d50*/  LDG.E.64 R12, desc[UR36][R12.64] ;  /* 0x000000240c0c7981 */ /* 0x000ea2000c1e1b00 */
[C---:B------:R-:W-:Y:S02]  /*5d60*/  IMAD R21, R18.reuse, R26, R21 ;  /* 0x0000001a12157224 */ /* 0x040fe400078e0215 */
[----:B------:R-:W-:-:S04]  /*5d70*/  IMAD.WIDE.U32 R6, R18, R7, RZ ;  /* 0x0000000712067225 */ /* 0x000fc800078e00ff */
[----:B------:R-:W-:Y:S01]  /*5d80*/  IMAD R0, R17, R8, RZ ;  /* 0x0000000811007224 */ /* 0x000fe200078e02ff */
[----:B------:R-:W-:Y:S01]  /*5d90*/  IADD3 R26, R7, R21, RZ ;  /* 0x00000015071a7210 */ /* 0x000fe20007ffe0ff */
[----:B------:R-:W-:Y:S01]  /*5da0*/  IMAD R21, R15, R9, RZ ;  /* 0x000000090f157224 */ /* 0x000fe200078e02ff */
[----:B------:R-:W-:Y:S01]  /*5db0*/  MOV R7, R6 ;  /* 0x0000000600077202 */ /* 0x000fe20000000f00 */
[----:B------:R-:W-:Y:S01]  /*5dc0*/  IMAD R25, R16, R25, R0 ;  /* 0x0000001910197224 */ /* 0x000fe200078e0200 */
[----:B------:R-:W-:Y:S01]  /*5dd0*/  IADD3 R6, R5, R2, RZ ;  /* 0x0000000205067210 */ /* 0x000fe20007ffe0ff */
[C---:B------:R-:W-:Y:S01]  /*5de0*/  IMAD R24, R14.reuse, R24, R21 ;  /* 0x000000180e187224 */ /* 0x040fe200078e0215 */
[----:B------:R-:W-:Y:S01]  /*5df0*/  MOV R0, UR4 ;  /* 0x0000000400007c02 */ /* 0x000fe20008000f00 */
[----:B------:R-:W-:-:S04]  /*5e00*/  IMAD.WIDE.U32 R20, R14, R9, RZ ;  /* 0x000000090e147225 */ /* 0x000fc800078e00ff */
[----:B------:R-:W-:Y:S01]  /*5e10*/  IMAD R5, R2, 0x3, R6 ;  /* 0x0000000302057824 */ /* 0x000fe200078e0206 */
[----:B------:R-:W-:Y:S01]  /*5e20*/  MOV R9, R20 ;  /* 0x0000001400097202 */ /* 0x000fe20000000f00 */
[----:B------:R-:W-:Y:S02]  /*5e30*/  IMAD.IADD R24, R21, 0x1, R24 ;  /* 0x0000000115187824 */ /* 0x000fe400078e0218 */
[----:B------:R-:W-:Y:S01]  /*5e40*/  IMAD.WIDE.U32 R22, R16, R8, RZ ;  /* 0x0000000810167225 */ /* 0x000fe200078e00ff */
[----:B------:R-:W-:-:S03]  /*5e50*/  ISETP.GE.U32.AND P1, PT, R5, R0, PT ;  /* 0x000000000500720c */ /* 0x000fc60003f26070 */
[----:B------:R-:W-:Y:S01]  /*5e60*/  IMAD.IADD R25, R23, 0x1, R25 ;  /* 0x0000000117197824 */ /* 0x000fe200078e0219 */
[----:B------:R-:W-:Y:S01]  /*5e70*/  MOV R8, R22 ;  /* 0x0000001600087202 */ /* 0x000fe20000000f00 */
[----:B--2---:R-:W-:-:S04]  /*5e80*/  IMAD R21, R13, R3, RZ ;  /* 0x000000030d157224 */ /* 0x004fc800078e02ff */
[C---:B------:R-:W-:Y:S02]  /*5e90*/  IMAD R5, R12.reuse, R4, R21 ;  /* 0x000000040c057224 */ /* 0x040fe400078e0215 */
[----:B------:R-:W-:-:S04]  /*5ea0*/  IMAD.WIDE.U32 R20, R12, R3, RZ ;  /* 0x000000030c147225 */ /* 0x000fc800078e00ff */
[----:B------:R-:W-:Y:S01]  /*5eb0*/  IMAD.IADD R4, R21, 0x1, R5 ;  /* 0x0000000115047824 */ /* 0x000fe200078e0205 */
[----:B------:R-:W-:Y:S01]  /*5ec0*/  MOV R3, R20 ;  /* 0x0000001400037202 */ /* 0x000fe20000000f00 */
[----:B------:R-:W-:Y:S06]  /*5ed0*/  @!P1 BRA `(.L_x_3808) ;  /* 0xffffffbc00a89947 */ /* 0x000fec000383ffff */
[----:B------:R-:W-:Y:S05]  /*5ee0*/  BSYNC B2 ;  /* 0x0000000000027941 */ /* 0x000fea0003800000 */
.L_x_3803:
[----:B------:R-:W-:Y:S01]  /*5ef0*/  MOV R22, R12 ;  /* 0x0000000c00167202 */ /* 0x000fe20000000f00 */
[----:B------:R-:W-:-:S07]  /*5f00*/  IMAD.MOV.U32 R23, RZ, RZ, R13 ;  /* 0x000000ffff177224 */ /* 0x000fce00078e000d */
.L_x_3802:
[----:B------:R-:W-:Y:S05]  /*5f10*/  BSYNC B1 ;  /* 0x0000000000017941 */ /* 0x000fea0003800000 */
.L_x_3801:
[----:B------:R-:W-:Y:S01]  /*5f20*/  ISETP.GE.U32.AND P0, PT, R6, R0, PT ;  /* 0x000000000600720c */ /* 0x000fe20003f06070 */
[----:B------:R-:W-:-:S12]  /*5f30*/  BSSY B1, `(.L_x_3809) ;  /* 0x0000466000017945 */ /* 0x000fd80003800000 */
[----:B------:R-:W-:Y:S05]  /*5f40*/  @P0 BRA `(.L_x_3810) ;  /* 0x0000004400900947 */ /* 0x000fea0003800000 */
[----:B------:R-:W0:Y:S01]  /*5f50*/  LDC R27, c[0x0][0x260] ;  /* 0x00009800ff1b7b82 */ /* 0x000e220000000800 */
[----:B------:R-:W-:Y:S01]  /*5f60*/  HFMA2.MMA R5, -RZ, RZ, 0, 0 ;  /* 0x00000000ff057435 */ /* 0x000fe200000001ff */
        /* <DEDUP_REMOVED lines=271> */
[----:B------:R-:W-:-:S06]  /*7060*/  @P2 IADD3 R18, -R12, RZ, RZ ;  /* 0x000000ff0c122210 */ /* 0x000fcc0007ffe1ff */
[----:B------:R-:W1:Y:S01]  /*7070*/  @P2 LDC R12, c[0x0][0x3f0] ;  /* 0x0000fc00ff0c2b82 */ /* 0x000e620000000800 */
[----:B0-----:R-:W-:-:S04]  /*7080*/  @P2 IMAD R18, R13, R18, R19 ;  /* 0x000000120d122224 */ /* 0x001fc800078e0213 */
[----:B-1----:R-:W-:-:S07]  /*7090*/  @P2 IMAD R5, R18, R12, R5 ;  /* 0x0000000c12052224 */ /* 0x002fce00078e0205 */
.L_x_3811:
        /* <DEDUP_REMOVED lines=281> */
.L_x_3812:
        /* <DEDUP_REMOVED lines=269> */
[----:B------:R-:W-:Y:S01]  /*9300*/  IMAD.MOV R12, RZ, RZ, -R15 ;  /* 0x000000ffff0c7224 */ /* 0x000fe200078e0a0f */
[----:B------:R-:W-:-:S03]  /*9310*/  @P2 MOV R14, RZ ;  /* 0x000000ff000e2202 */ /* 0x000fc60000000f00 */
        /* <DEDUP_REMOVED lines=10> */
.L_x_3813:
        /* <DEDUP_REMOVED lines=270> */
[----:B------:R-:W-:-:S05]  /*a4a0*/  @P1 MOV R12, RZ ;  /* 0x000000ff000c1202 */ /* 0x000fca0000000f00 */
[----:B0-----:R-:W-:-:S04]  /*a4b0*/  @P1 IMAD.HI.U32 R22, R13, R22, R12 ;  /* 0x000000160d161227 */ /* 0x001fc800078e000c */
[----:B------:R-:W-:Y:S01]  /*a4c0*/  IMAD.MOV R12, RZ, RZ, -R13 ;  /* 0x000000ffff0c7224 */ /* 0x000fe200078e0a0d */
[----:B------:R-:W-:-:S03]  /*a4d0*/  @P1 SHF.R.U32.HI R22, RZ, R23, R22 ;  /* 0x00000017ff161219 */ /* 0x000fc60000011616 */
[----:B------:R-:W-:Y:S02]  /*a4e0*/  IMAD R12, R12, UR6, R21 ;  /* 0x000000060c0c7c24 */ /* 0x000fe4000f8e0215 */
[----:B------:R-:W0:Y:S02]  /*a4f0*/  @P1 LDC R21, c[0x0][0x384] ;  /* 0x0000e100ff151b82 */ /* 0x000e240000000800 */
[----:B------:R-:W-:Y:S01]  /*a500*/  IMAD R5, R12, UR4, R5 ;  /* 0x000000040c057c24 */ /* 0x000fe2000f8e0205 */
[----:B------:R-:W-:-:S05]  /*a510*/  @P1 IADD3 R12, -R22, RZ, RZ ;  /* 0x000000ff160c1210 */ /* 0x000fca0007ffe1ff */
[----:B0-----:R-:W-:Y:S02]  /*a520*/  @P1 IMAD R12, R21, R12, R13 ;  /* 0x0000000c150c1224 */ /* 0x001fe400078e020d */
[----:B------:R-:W0:Y:S02]  /*a530*/  @P1 LDC R13, c[0x0][0x3f0] ;  /* 0x0000fc00ff0d1b82 */ /* 0x000e240000000800 */
[----:B0-----:R-:W-:-:S07]  /*a540*/  @P1 IMAD R5, R12, R13, R5 ;  /* 0x0000000d0c051224 */ /* 0x001fce00078e0205 */
.L_x_3814:
[----:B------:R-:W-:-:S04]  /*a550*/  LOP3.LUT R5, R5, 0xfffffff8, RZ, 0xc0, !PT ;  /* 0xfffffff805057812 */ /* 0x000fc800078ec0ff */
[----:B------:R-:W-:-:S04]  /*a560*/  IADD3 R10, P1, R10, R5, RZ ;  /* 0x000000050a0a7210 */ /* 0x000fc80007f3e0ff */
[----:B------:R-:W-:-:S05]  /*a570*/  IADD3.X R11, RZ, R11, RZ, P1, !PT ;  /* 0x0000000bff0b7210 */ /* 0x000fca0000ffe4ff */
[----:B------:R0:W5:Y:S04]  /*a580*/  LDG.E.64 R22, desc[UR36][R10.64] ;  /* 0x000000240a167981 */ /* 0x000168000c1e1b00 */
.L_x_3810:
[----:B------:R-:W-:Y:S05]  /*a590*/  BSYNC B1 ;  /* 0x0000000000017941 */ /* 0x000fea0003800000 */
.L_x_3809:
[----:B------:R-:W-:Y:S04]  /*a5a0*/  BSSY B1, `(.L_x_3815) ;  /* 0x0000020000017945 */ /* 0x000fe80003800000 */
[----:B------:R-:W-:Y:S05]  /*a5b0*/  @P0 BRA `(.L_x_3816) ;  /* 0x0000000000780947 */ /* 0x000fea0003800000 */
[----:B------:R-:W-:Y:S02]  /*a5c0*/  IMAD.IADD R13, R6, 0x1, R2 ;  /* 0x00000001060d7824 */ /* 0x000fe400078e0202 */
[-C--:B-----5:R-:W-:Y:S02]  /*a5d0*/  IMAD R5, R19, R7.reuse, RZ ;  /* 0x0000000713057224 */ /* 0x0a0fe400078e02ff */
[----:B0-----:R-:W-:Y:S01]  /*a5e0*/  IMAD.WIDE.U32 R10, R18, R7, RZ ;  /* 0x00000007120a7225 */ /* 0x001fe200078e00ff */
[----:B------:R-:W-:-:S03]  /*a5f0*/  ISETP.GE.U32.AND P0, PT, R13, R0, PT ;  /* 0x000000000d00720c */ /* 0x000fc60003f06070 */
[----:B------:R-:W-:Y:S01]  /*a600*/  IMAD R5, R18, R26, R5 ;  /* 0x0000001a12057224 */ /* 0x000fe200078e0205 */
[----:B------:R-:W-:-:S04]  /*a610*/  MOV R7, R10 ;  /* 0x0000000a00077202 */ /* 0x000fc80000000f00 */
[----:B------:R-:W-:-:S05]  /*a620*/  IADD3 R26, R11, R5, RZ ;  /* 0x000000050b1a7210 */ /* 0x000fca0007ffe0ff */
[----:B------:R-:W-:Y:S05]  /*a630*/  @P0 BRA `(.L_x_3816) ;  /* 0x0000000000580947 */ /* 0x000fea0003800000 */
[----:B------:R-:W-:Y:S02]  /*a640*/  IMAD.IADD R13, R13, 0x1, R2 ;  /* 0x000000010d0d7824 */ /* 0x000fe400078e0202 */
[-C--:B------:R-:W-:Y:S02]  /*a650*/  IMAD R5, R17, R8.reuse, RZ ;  /* 0x0000000811057224 */ /* 0x080fe400078e02ff */
[----:B------:R-:W-:Y:S01]  /*a660*/  IMAD.WIDE.U32 R10, R16, R8, RZ ;  /* 0x00000008100a7225 */ /* 0x000fe200078e00ff */
[----:B------:R-:W-:-:S03]  /*a670*/  ISETP.GE.U32.AND P0, PT, R13, R0, PT ;  /* 0x000000000d00720c */ /* 0x000fc60003f06070 */
[----:B------:R-:W-:Y:S01]  /*a680*/  IMAD R5, R16, R25, R5 ;  /* 0x0000001910057224 */ /* 0x000fe200078e0205 */
[----:B------:R-:W-:-:S04]  /*a690*/  MOV R8, R10 ;  /* 0x0000000a00087202 */ /* 0x000fc80000000f00 */
[----:B------:R-:W-:-:S05]  /*a6a0*/  IADD3 R25, R11, R5, RZ ;  /* 0x000000050b197210 */ /* 0x000fca0007ffe0ff */
[----:B------:R-:W-:Y:S05]  /*a6b0*/  @P0 BRA `(.L_x_3816) ;  /* 0x0000000000380947 */ /* 0x000fea0003800000 */
[----:B------:R-:W-:Y:S02]  /*a6c0*/  IMAD.IADD R5, R13, 0x1, R2 ;  /* 0x000000010d057824 */ /* 0x000fe400078e0202 */
[----:B------:R-:W-:-:S03]  /*a6d0*/  IMAD R11, R15, R9, RZ ;  /* 0x000000090f0b7224 */ /* 0x000fc600078e02ff */
[----:B------:R-:W-:Y:S01]  /*a6e0*/  ISETP.GE.U32.AND P0, PT, R5, R0, PT ;  /* 0x000000000500720c */ /* 0x000fe20003f06070 */
[----:B------:R-:W-:-:S03]  /*a6f0*/  IMAD R11, R14, R24, R11 ;  /* 0x000000180e0b7224 */ /* 0x000fc600078e020b */
[----:B------:R-:W-:Y:S02]  /*a700*/  SEL R2, R22, 0x1, !P0 ;  /* 0x0000000116027807 */ /* 0x000fe40004000000 */
[----:B------:R-:W-:-:S03]  /*a710*/  SEL R22, R23, RZ, !P0 ;  /* 0x000000ff17167207 */ /* 0x000fc60004000000 */
[----:B------:R-:W-:Y:S02]  /*a720*/  IMAD R0, R4, R2, RZ ;  /* 0x0000000204007224 */ /* 0x000fe400078e02ff */
[----:B------:R-:W-:-:S04]  /*a730*/  IMAD.WIDE.U32 R4, R14, R9, RZ ;  /* 0x000000090e047225 */ /* 0x000fc800078e00ff */
[----:B------:R-:W-:Y:S01]  /*a740*/  IMAD R13, R22, R3, R0 ;  /* 0x00000003160d7224 */ /* 0x000fe200078e0200 */
[----:B------:R-:W-:Y:S01]  /*a750*/  MOV R9, R4 ;  /* 0x0000000400097202 */ /* 0x000fe20000000f00 */
[----:B------:R-:W-:Y:S01]  /*a760*/  IMAD.WIDE.U32 R2, R3, R2, RZ ;  /* 0x0000000203027225 */ /* 0x000fe200078e00ff */
[----:B------:R-:W-:-:S03]  /*a770*/  IADD3 R24, R5, R11, RZ ;  /* 0x0000000b05187210 */ /* 0x000fc60007ffe0ff */
[----:B------:R-:W-:Y:S01]  /*a780*/  IMAD.IADD R4, R3, 0x1, R13 ;  /* 0x0000000103047824 */ /* 0x000fe200078e020d */
[----:B------:R-:W-:-:S07]  /*a790*/  MOV R3, R2 ;  /* 0x0000000200037202 */ /* 0x000fce0000000f00 */
.L_x_3816:
[----:B------:R-:W-:Y:S05]  /*a7a0*/  BSYNC B1 ;  /* 0x0000000000017941 */ /* 0x000fea0003800000 */
.L_x_3815:
[-C--:B------:R-:W-:Y:S02]  /*a7b0*/  IMAD R25, R25, R7.reuse, RZ ;  /* 0x0000000719197224 */ /* 0x080fe400078e02ff */
[----:B------:R-:W-:-:S04]  /*a7c0*/  IMAD.WIDE.U32 R6, R8, R7, RZ ;  /* 0x0000000708067225 */ /* 0x000fc800078e00ff */
[----:B------:R-:W-:Y:S02]  /*a7d0*/  IMAD R25, R8, R26, R25 ;  /* 0x0000001a08197224 */ /* 0x000fe400078e0219 */
[----:B------:R-:W-:-:S03]  /*a7e0*/  IMAD R24, R24, R6, RZ ;  /* 0x0000000618187224 */ /* 0x000fc600078e02ff */
[----:B------:R-:W-:Y:S01]  /*a7f0*/  IADD3 R0, R7, R25, RZ ;  /* 0x0000001907007210 */ /* 0x000fe20007ffe0ff */
[----:B------:R-:W-:-:S04]  /*a800*/  IMAD.WIDE.U32 R6, R9, R6, RZ ;  /* 0x0000000609067225 */ /* 0x000fc800078e00ff */
[----:B------:R-:W-:Y:S02]  /*a810*/  IMAD R9, R0, R9, R24 ;  /* 0x0000000900097224 */ /* 0x000fe400078e0218 */
[-C--:B------:R-:W-:Y:S02]  /*a820*/  IMAD R4, R4, R6.reuse, RZ ;  /* 0x0000000604047224 */ /* 0x080fe400078e02ff */
[----:B------:R-:W-:Y:S02]  /*a830*/  IMAD.IADD R0, R7, 0x1, R9 ;  /* 0x0000000107007824 */ /* 0x000fe400078e0209 */
[----:B-----5:R-:W-:-:S04]  /*a840*/  IMAD.WIDE.U32 R16, R3, R6, RZ ;  /* 0x0000000603107225 */ /* 0x020fc800078e00ff */
[----:B------:R-:W-:-:S05]  /*a850*/  IMAD R3, R0, R3, R4 ;  /* 0x0000000300037224 */ /* 0x000fca00078e0204 */
[----:B------:R-:W-:Y:S01]  /*a860*/  IADD3 R17, R17, R3, RZ ;  /* 0x0000000311117210 */ /* 0x000fe20007ffe0ff */
[----:B------:R-:W-:Y:S06]  /*a870*/  BRA `(.L_x_3784) ;  /* 0x0000000c00c87947 */ /* 0x000fec0003800000 */
.L_x_3800:
        /* <DEDUP_REMOVED lines=12> */
.L_x_3819:
[-C--:B------:R-:W-:Y:S01]  /*a940*/  IADD3 R13, R2, R6.reuse, RZ ;  /* 0x00000006020d7210 */ /* 0x080fe20007ffe0ff */
[----:B------:R-:W-:-:S04]  /*a950*/  IMAD R17, R24, R6, RZ ;  /* 0x0000000618117224 */ /* 0x000fc800078e02ff */
[----:B------:R-:W-:-:S04]  /*a960*/  IMAD.WIDE.U32 R16, R17, 0x8, R10 ;  /* 0x0000000811107825 */ /* 0x000fc800078e000a */
[----:B------:R-:W-:Y:S01]  /*a970*/  IMAD R19, R24, R13, RZ ;  /* 0x0000000d18137224 */ /* 0x000fe200078e02ff */
[----:B------:R-:W-:Y:S01]  /*a980*/  IADD3 R13, R13, R2, RZ ;  /* 0x000000020d0d7210 */ /* 0x000fe20007ffe0ff */
[----:B------:R-:W2:Y:S02]  /*a990*/  LDG.E.64 R16, desc[UR36][R16.64] ;  /* 0x0000002410107981 */ /* 0x000ea4000c1e1b00 */
[----:B------:R-:W-:-:S04]  /*a9a0*/  IMAD.WIDE.U32 R18, R19, 0x8, R10 ;  /* 0x0000000813127825 */ /* 0x000fc800078e000a */
[----:B------:R-:W-:Y:S02]  /*a9b0*/  IMAD R21, R24, R13, RZ ;  /* 0x0000000d18157224 */ /* 0x000fe400078e02ff */
[----:B------:R-:W-:Y:S01]  /*a9c0*/  IMAD.IADD R6, R13, 0x1, R2 ;  /* 0x000000010d067824 */ /* 0x000fe200078e0202 */
[----:B------:R-:W3:Y:S01]  /*a9d0*/  LDG.E.64 R18, desc[UR36][R18.64] ;  /* 0x0000002412127981 */ /* 0x000ee2000c1e1b00 */
[----:B------:R-:W-:-:S06]  /*a9e0*/  IMAD.WIDE.U32 R20, R21, 0x8, R10 ;  /* 0x0000000815147825 */ /* 0x000fcc00078e000a */
[----:B------:R-:W4:Y:S01]  /*a9f0*/  LDG.E.64 R20, desc[UR36][R20.64] ;  /* 0x0000002414147981 */ /* 0x000f22000c1e1b00 */
[----:B------:R-:W-:-:S04]  /*aa00*/  IMAD R13, R24, R6, RZ ;  /* 0x00000006180d7224 */ /* 0x000fc800078e02ff */
[----:B------:R-:W-:-:S06]  /*aa10*/  IMAD.WIDE.U32 R12, R13, 0x8, R10 ;  /* 0x000000080d0c7825 */ /* 0x000fcc00078e000a */
[----:B------:R-:W5:Y:S01]  /*aa20*/  LDG.E.64 R12, desc[UR36][R12.64] ;  /* 0x000000240c0c7981 */ /* 0x000f62000c1e1b00 */
[----:B------:R-:W-:Y:S01]  /*aa30*/  IADD3 R6, R6, R2, RZ ;  /* 0x0000000206067210 */ /* 0x000fe20007ffe0ff */
[----:B--2---:R-:W-:-:S04]  /*aa40*/  IMAD R14, R17, R22, RZ ;  /* 0x00000016110e7224 */ /* 0x004fc800078e02ff */
[C---:B------:R-:W-:Y:S02]  /*aa50*/  IMAD R23, R16.reuse, R23, R14 ;  /* 0x0000001710177224 */ /* 0x040fe400078e020e */
[----:B------:R-:W-:-:S03]  /*aa60*/  IMAD.WIDE.U32 R14, R16, R22, RZ ;  /* 0x00000016100e7225 */ /* 0x000fc600078e00ff */
[----:B------:R-:W-:Y:S01]  /*aa70*/  MOV R22, R14 ;  /* 0x0000000e00167202 */ /* 0x000fe20000000f00 */
[----:B----4-:R-:W-:Y:S01]  /*aa80*/  IMAD R14, R21, R7, RZ ;  /* 0x00000007150e7224 */ /* 0x010fe200078e02ff */
[----:B------:R-:W-:-:S03]  /*aa90*/  IADD3 R23, R15, R23, RZ ;  /* 0x000000170f177210 */ /* 0x000fc60007ffe0ff */
[C---:B------:R-:W-:Y:S02]  /*aaa0*/  IMAD R5, R20.reuse, R5, R14 ;  /* 0x0000000514057224 */ /* 0x040fe400078e020e */
[----:B------:R-:W-:-:S05]  /*aab0*/  IMAD.WIDE.U32 R14, R20, R7, RZ ;  /* 0x00000007140e7225 */ /* 0x000fca00078e00ff */
[----:B------:R-:W-:Y:S01]  /*aac0*/  IADD3 R5, R15, R5, RZ ;  /* 0x000000050f057210 */ /* 0x000fe20007ffe0ff */
[----:B------:R-:W-:Y:S02]  /*aad0*/  IMAD R15, R2, 0x3, R6 ;  /* 0x00000003020f7824 */ /* 0x000fe400078e0206 */
[----:B---3--:R-:W-:-:S03]  /*aae0*/  IMAD R25, R19, R8, RZ ;  /* 0x0000000813197224 */ /* 0x008fc600078e02ff */
[----:B------:R-:W-:Y:S01]  /*aaf0*/  ISETP.GE.U32.AND P0, PT, R15, R0, PT ;  /* 0x000000000f00720c */ /* 0x000fe20003f06070 */
[C---:B------:R-:W-:Y:S02]  /*ab00*/  IMAD R25, R18.reuse, R9, R25 ;  /* 0x0000000912197224 */ /* 0x040fe400078e0219 */
[----:B------:R-:W-:-:S04]  /*ab10*/  IMAD.WIDE.U32 R8, R18, R8, RZ ;  /* 0x0000000812087225 */ /* 0x000fc800078e00ff */
[----:B------:R-:W-:Y:S02]  /*ab20*/  IMAD.IADD R9, R9, 0x1, R25 ;  /* 0x0000000109097824 */ /* 0x000fe400078e0219 */
[-C--:B-----5:R-:W-:Y:S02]  /*ab30*/  IMAD R25, R13, R3.reuse, RZ ;  /* 0x000000030d197224 */ /* 0x0a0fe400078e02ff */
[----:B------:R-:W-:Y:S02]  /*ab40*/  IMAD.MOV.U32 R7, RZ, RZ, R14 ;  /* 0x000000ffff077224 */ /* 0x000fe400078e000e */
[C---:B------:R-:W-:Y:S02]  /*ab50*/  IMAD R25, R12.reuse, R4, R25 ;  /* 0x000000040c197224 */ /* 0x040fe400078e0219 */
[----:B------:R-:W-:-:S05]  /*ab60*/  IMAD.WIDE.U32 R14, R12, R3, RZ ;  /* 0x000000030c0e7225 */ /* 0x000fca00078e00ff */
[----:B------:R-:W-:Y:S02]  /*ab70*/  IADD3 R4, R15, R25, RZ ;  /* 0x000000190f047210 */ /* 0x000fe40007ffe0ff */
[----:B------:R-:W-:Y:S01]  /*ab80*/  MOV R3, R14 ;  /* 0x0000000e00037202 */ /* 0x000fe20000000f00 */
[----:B------:R-:W-:Y:S06]  /*ab90*/  @!P0 BRA `(.L_x_3819) ;  /* 0xfffffffc00688947 */ /* 0x000fec000383ffff */
[----:B------:R-:W-:Y:S05]  /*aba0*/  BSYNC B2 ;  /* 0x0000000000027941 */ /* 0x000fea0003800000 */
.L_x_3818:
[----:B------:R-:W-:Y:S05]  /*abb0*/  BSYNC B1 ;  /* 0x0000000000017941 */ /* 0x000fea0003800000 */
.L_x_3817:
[----:B------:R-:W-:Y:S01]  /*abc0*/  ISETP.GE.U32.AND P1, PT, R6, R0, PT ;  /* 0x000000000600720c */ /* 0x000fe20003f26070 */
[----:B------:R-:W-:-:S12]  /*abd0*/  BSSY B1, `(.L_x_3820) ;  /* 0x0000016000017945 */ /* 0x000fd80003800000 */
[----:B------:R-:W-:Y:S05]  /*abe0*/  @P1 BRA `(.L_x_3821) ;  /* 0x0000000000501947 */ /* 0x000fea0003800000 */
[----:B------:R-:W-:-:S04]  /*abf0*/  IMAD R17, R24, R6, RZ ;  /* 0x0000000618117224 */ /* 0x000fc800078e02ff */
[----:B------:R-:W-:-:S06]  /*ac00*/  IMAD.WIDE.U32 R16, R17, 0x8, R10 ;  /* 0x0000000811107825 */ /* 0x000fcc00078e000a */
[----:B------:R-:W5:Y:S01]  /*ac10*/  LDG.E.64 R16, desc[UR36][R16.64] ;  /* 0x0000002410107981 */ /* 0x000f62000c1e1b00 */
[----:B------:R-:W-:-:S05]  /*ac20*/  IMAD.IADD R15, R6, 0x1, R2 ;  /* 0x00000001060f7824 */ /* 0x000fca00078e0202 */
[----:B------:R-:W-:-:S13]  /*ac30*/  ISETP.GE.U32.AND P0, PT, R15, R0, PT ;  /* 0x000000000f00720c */ /* 0x000fda0003f06070 */
[----:B------:R-:W-:Y:S05]  /*ac40*/  @P0 BRA `(.L_x_3821) ;  /* 0x0000000000380947 */ /* 0x000fea0003800000 */
[----:B------:R-:W-:-:S04]  /*ac50*/  IMAD R19, R24, R15, RZ ;  /* 0x0000000f18137224 */ /* 0x000fc800078e02ff */
[----:B------:R-:W-:-:S06]  /*ac60*/  IMAD.WIDE.U32 R18, R19, 0x8, R10 ;  /* 0x0000000813127825 */ /* 0x000fcc00078e000a */
[----:B------:R-:W5:Y:S01]  /*ac70*/  LDG.E.64 R18, desc[UR36][R18.64] ;  /* 0x0000002412127981 */ /* 0x000f62000c1e1b00 */
[----:B------:R-:W-:-:S04]  /*ac80*/  IADD3 R15, R15, R2, RZ ;  /* 0x000000020f0f7210 */ /* 0x000fc80007ffe0ff */
[----:B------:R-:W-:-:S13]  /*ac90*/  ISETP.GE.U32.AND P0, PT, R15, R0, PT ;  /* 0x000000000f00720c */ /* 0x000fda0003f06070 */
[----:B------:R-:W-:Y:S05]  /*aca0*/  @P0 BRA `(.L_x_3821) ;  /* 0x0000000000200947 */ /* 0x000fea0003800000 */
[----:B------:R-:W-:Y:S01]  /*acb0*/  IADD3 R25, R15, R2, RZ ;  /* 0x000000020f197210 */ /* 0x000fe20007ffe0ff */
[----:B------:R-:W-:-:S03]  /*acc0*/  IMAD R21, R24, R15, RZ ;  /* 0x0000000f18157224 */ /* 0x000fc600078e02ff */
[----:B------:R-:W-:Y:S01]  /*acd0*/  ISETP.GE.U32.AND P0, PT, R25, R0, PT ;  /* 0x000000001900720c */ /* 0x000fe20003f06070 */
[----:B------:R-:W-:-:S06]  /*ace0*/  IMAD.WIDE.U32 R20, R21, 0x8, R10 ;  /* 0x0000000815147825 */ /* 0x000fcc00078e000a */
[----:B------:R-:W5:Y:S06]  /*acf0*/  LDG.E.64 R20, desc[UR36][R20.64] ;  /* 0x0000002414147981 */ /* 0x000f6c000c1e1b00 */
[----:B------:R-:W-:-:S04]  /*ad00*/  @!P0 IMAD R15, R24, R25, RZ ;  /* 0x00000019180f8224 */ /* 0x000fc800078e02ff */
[----:B------:R-:W-:-:S05]  /*ad10*/  @!P0 IMAD.WIDE.U32 R10, R15, 0x8, R10 ;  /* 0x000000080f0a8825 */ /* 0x000fca00078e000a */
[----:B------:R0:W5:Y:S02]  /*ad20*/  @!P0 LDG.E.64 R12, desc[UR36][R10.64] ;  /* 0x000000240a0c8981 */ /* 0x000164000c1e1b00 */
.L_x_3821:
[----:B------:R-:W-:Y:S05]  /*ad30*/  BSYNC B1 ;  /* 0x0000000000017941 */ /* 0x000fea0003800000 */
.L_x_3820:
        /* <DEDUP_REMOVED lines=18> */
[----:B------:R-:W-:-:S05]  /*ae60*/  IMAD.IADD R11, R15, 0x1, R2 ;  /* 0x000000010f0b7824 */ /* 0x000fca00078e0202 */
[----:B------:R-:W-:Y:S01]  /*ae70*/  ISETP.GE.U32.AND P0, PT, R11, R0, PT ;  /* 0x000000000b00720c */ /* 0x000fe20003f06070 */
[-C--:B------:R-:W-:Y:S02]  /*ae80*/  IMAD R0, R21, R7.reuse, RZ ;  /* 0x0000000715007224 */ /* 0x080fe400078e02ff */
[----:B------:R-:W-:Y:S01]  /*ae90*/  IMAD.WIDE.U32 R10, R20, R7, RZ ;  /* 0x00000007140a7225 */ /* 0x000fe200078e00ff */
[----:B------:R-:W-:Y:S02]  /*aea0*/  SEL R2, R12, 0x1, !P0 ;  /* 0x000000010c027807 */ /* 0x000fe40004000000 */
[----:B------:R-:W-:Y:S01]  /*aeb0*/  SEL R12, R13, RZ, !P0 ;  /* 0x000000ff0d0c7207 */ /* 0x000fe20004000000 */
[----:B------:R-:W-:Y:S01]  /*aec0*/  IMAD R5, R20, R5, R0 ;  /* 0x0000000514057224 */ /* 0x000fe200078e0200 */
[----:B------:R-:W-:Y:S01]  /*aed0*/  MOV R7, R10 ;  /* 0x0000000a00077202 */ /* 0x000fe20000000f00 */
[----:B------:R-:W-:-:S03]  /*aee0*/  IMAD R4, R4, R2, RZ ;  /* 0x0000000204047224 */ /* 0x000fc600078e02ff */
[----:B------:R-:W-:Y:S01]  /*aef0*/  IADD3 R5, R11, R5, RZ ;  /* 0x000000050b057210 */ /* 0x000fe20007ffe0ff */
[----:B------:R-:W-:Y:S02]  /*af00*/  IMAD R13, R12, R3, R4 ;  /* 0x000000030c0d7224 */ /* 0x000fe400078e0204 */
[----:B------:R-:W-:-:S04]  /*af10*/  IMAD.WIDE.U32 R2, R3, R2, RZ ;  /* 0x0000000203027225 */ /* 0x000fc800078e00ff */
[----:B------:R-:W-:Y:S01]  /*af20*/  IMAD.IADD R4, R3, 0x1, R13 ;  /* 0x0000000103047824 */ /* 0x000fe200078e020d */
[----:B------:R-:W-:-:S07]  /*af30*/  MOV R3, R2 ;  /* 0x0000000200037202 */ /* 0x000fce0000000f00 */
.L_x_3823:
[----:B------:R-:W-:Y:S05]  /*af40*/  BSYNC B1 ;  /* 0x0000000000017941 */ /* 0x000fea0003800000 */
.L_x_3822:
[-C--:B------:R-:W-:Y:S02]  /*af50*/  IMAD R9, R9, R22.reuse, RZ ;  /* 0x0000001609097224 */ /* 0x080fe400078e02ff */
[----:B0-----:R-:W-:-:S04]  /*af60*/  IMAD.WIDE.U32 R10, R8, R22, RZ ;  /* 0x00000016080a7225 */ /* 0x001fc800078e00ff */
        /* <DEDUP_REMOVED lines=11> */
.L_x_3799:
[----:B------:R-:W0:Y:S01]  /*b020*/  LDC R23, c[0x0][0x22c] ;  /* 0x00008b00ff177b82 */ /* 0x000e220000000800 */
[----:B------:R-:W-:Y:S01]  /*b030*/  BSSY B1, `(.L_x_3824) ;  /* 0x0000036000017945 */ /* 0x000fe20003800000 */
[----:B------:R-:W-:-:S06]  /*b040*/  MOV R2, R8 ;  /* 0x0000000800027202 */ /* 0x000fcc0000000f00 */
[----:B------:R-:W1:Y:S08]  /*b050*/  LDC R4, c[0x0][0x218] ;  /* 0x00008600ff047b82 */ /* 0x000e700000000800 */
[----:B------:R-:W2:Y:S01]  /*b060*/  LDC R6, c[0x0][0x21c] ;  /* 0x00008700ff067b82 */ /* 0x000ea20000000800 */
[----:B0-----:R-:W-:-:S05]  /*b070*/  IMAD R3, R23, 0x3, R8 ;  /* 0x0000000317037824 */ /* 0x001fca00078e0208 */
[----:B------:R-:W-:Y:S01]  /*b080*/  ISETP.GE.U32.AND P0, PT, R3, R0, PT ;  /* 0x000000000300720c */ /* 0x000fe20003f06070 */
[----:B-1----:R-:W-:Y:S01]  /*b090*/  IMAD.MOV.U32 R22, RZ, RZ, R4 ;  /* 0x000000ffff167224 */ /* 0x002fe200078e0004 */
[-C--:B------:R-:W-:Y:S02]  /*b0a0*/  MOV R9, R4.reuse ;  /* 0x0000000400097202 */ /* 0x080fe40000000f00 */
[----:B------:R-:W-:Y:S01]  /*b0b0*/  MOV R3, R4 ;  /* 0x0000000400037202 */ /* 0x000fe20000000f00 */
[----:B--2---:R-:W-:Y:S01]  /*b0c0*/  IMAD.MOV.U32 R5, RZ, RZ, R6 ;  /* 0x000000ffff057224 */ /* 0x004fe200078e0006 */
[-C--:B------:R-:W-:Y:S02]  /*b0d0*/  MOV R7, R6.reuse ;  /* 0x0000000600077202 */ /* 0x080fe40000000f00 */
[----:B------:R-:W-:-:S05]  /*b0e0*/  MOV R8, R6 ;  /* 0x0000000600087202 */ /* 0x000fca0000000f00 */
[----:B------:R-:W-:Y:S05]  /*b0f0*/  @P0 BRA `(.L_x_3825) ;  /* 0x0000000000a40947 */ /* 0x000fea0003800000 */
[----:B------:R-:W-:Y:S01]  /*b100*/  BSSY B2, `(.L_x_3825) ;  /* 0x0000028000027945 */ /* 0x000fe20003800000 */
[----:B------:R-:W-:Y:S01]  /*b110*/  IMAD.MOV.U32 R9, RZ, RZ, R4 ;  /* 0x000000ffff097224 */ /* 0x000fe200078e0004 */
[----:B------:R-:W-:Y:S01]  /*b120*/  MOV R3, R4 ;  /* 0x0000000400037202 */ /* 0x000fe20000000f00 */
[----:B------:R-:W-:Y:S01]  /*b130*/  IMAD.MOV.U32 R8, RZ, RZ, R6 ;  /* 0x000000ffff087224 */ /* 0x000fe200078e0006 */
[----:B------:R-:W-:-:S07]  /*b140*/  MOV R7, R6 ;  /* 0x0000000600077202 */ /* 0x000fce0000000f00 */
.L_x_3826:
[C---:B------:R-:W-:Y:S01]  /*b150*/  IADD3 R16, R2.reuse, R23, RZ ;  /* 0x0000001702107210 */ /* 0x040fe20007ffe0ff */
[----:B------:R-:W-:-:S03]  /*b160*/  IMAD.WIDE.U32 R12, R2, 0x8, R10 ;  /* 0x00000008020c7825 */ /* 0x000fc600078e000a */
[C---:B------:R-:W-:Y:S01]  /*b170*/  IADD3 R24, R16.reuse, R23, RZ ;  /* 0x0000001710187210 */ /* 0x040fe20007ffe0ff */
[--C-:B------:R-:W-:Y:S02]  /*b180*/  IMAD.WIDE.U32 R14, R16, 0x8, R10.reuse ;  /* 0x00000008100e7825 */ /* 0x100fe400078e000a */
[----:B------:R-:W2:Y:S02]  /*b190*/  LDG.E.64 R12, desc[UR36][R12.64] ;  /* 0x000000240c0c7981 */ /* 0x000ea4000c1e1b00 */
[C---:B------:R-:W-:Y:S02]  /*b1a0*/  IMAD.WIDE.U32 R16, R24.reuse, 0x8, R10 ;  /* 0x0000000818107825 */ /* 0x040fe400078e000a */
[----:B------:R-:W3:Y:S04]  /*b1b0*/  LDG.E.64 R14, desc[UR36][R14.64] ;  /* 0x000000240e0e7981 */ /* 0x000ee8000c1e1b00 */
[----:B------:R-:W4:Y:S01]  /*b1c0*/  LDG.E.64 R16, desc[UR36][R16.64] ;  /* 0x0000002410107981 */ /* 0x000f22000c1e1b00 */
[----:B------:R-:W-:-:S04]  /*b1d0*/  IMAD.IADD R24, R24, 0x1, R23 ;  /* 0x0000000118187824 */ /* 0x000fc800078e0217 */
[----:B------:R-:W-:-:S06]  /*b1e0*/  IMAD.WIDE.U32 R18, R24, 0x8, R10 ;  /* 0x0000000818127825 */ /* 0x000fcc00078e000a */
[----:B------:R-:W5:Y:S01]  /*b1f0*/  LDG.E.64 R18, desc[UR36][R18.64] ;  /* 0x0000002412127981 */ /* 0x000f62000c1e1b00 */
[----:B--2---:R-:W-:-:S04]  /*b200*/  IMAD R21, R13, R4, RZ ;  /* 0x000000040d157224 */ /* 0x004fc800078e02ff */
[C---:B------:R-:W-:Y:S02]  /*b210*/  IMAD R8, R12.reuse, R8, R21 ;  /* 0x000000080c087224 */ /* 0x040fe400078e0215 */
[----:B---3--:R-:W-:Y:S02]  /*b220*/  IMAD R2, R15, R3, RZ ;  /* 0x000000030f027224 */ /* 0x008fe400078e02ff */
[----:B------:R-:W-:-:S04]  /*b230*/  IMAD.WIDE.U32 R20, R12, R4, RZ ;  /* 0x000000040c147225 */ /* 0x000fc800078e00ff */
[C---:B------:R-:W-:Y:S01]  /*b240*/  IMAD R7, R14.reuse, R7, R2 ;  /* 0x000000070e077224 */ /* 0x040fe200078e0202 */
[----:B------:R-:W-:Y:S01]  /*b250*/  IADD3 R8, R21, R8, RZ ;  /* 0x0000000815087210 */ /* 0x000fe20007ffe0ff */
[----:B------:R-:W-:Y:S01]  /*b260*/  IMAD.WIDE.U32 R2, R14, R3, RZ ;  /* 0x000000030e027225 */ /* 0x000fe200078e00ff */
[----:B------:R-:W-:-:S03]  /*b270*/  MOV R4, R20 ;  /* 0x0000001400047202 */ /* 0x000fc60000000f00 */
[----:B----4-:R-:W-:Y:S02]  /*b280*/  IMAD R21, R17, R9, RZ ;  /* 0x0000000911157224 */ /* 0x010fe400078e02ff */
[----:B------:R-:W-:Y:S01]  /*b290*/  IMAD.IADD R7, R3, 0x1, R7 ;  /* 0x0000000103077824 */ /* 0x000fe200078e0207 */
[----:B------:R-:W-:Y:S01]  /*b2a0*/  MOV R3, R2 ;  /* 0x0000000200037202 */ /* 0x000fe20000000f00 */
[----:B------:R-:W-:Y:S01]  /*b2b0*/  IMAD R25, R16, R6, R21 ;  /* 0x0000000610197224 */ /* 0x000fe200078e0215 */
[----:B------:R-:W-:Y:S01]  /*b2c0*/  IADD3 R2, R24, R23, RZ ;  /* 0x0000001718027210 */ /* 0x000fe20007ffe0ff */
[----:B------:R-:W-:-:S04]  /*b2d0*/  IMAD.WIDE.U32 R20, R16, R9, RZ ;  /* 0x0000000910147225 */ /* 0x000fc800078e00ff */
[----:B------:R-:W-:Y:S01]  /*b2e0*/  IMAD.IADD R6, R21, 0x1, R25 ;  /* 0x0000000115067824 */ /* 0x000fe200078e0219 */
[----:B------:R-:W-:Y:S01]  /*b2f0*/  MOV R9, R20 ;  /* 0x0000001400097202 */ /* 0x000fe20000000f00 */
[----:B------:R-:W-:Y:S02]  /*b300*/  IMAD R21, R23, 0x3, R2 ;  /* 0x0000000317157824 */ /* 0x000fe400078e0202 */
[----:B-----5:R-:W-:-:S03]  /*b310*/  IMAD R20, R19, R22, RZ ;  /* 0x0000001613147224 */ /* 0x020fc600078e02ff */
[----:B------:R-:W-:Y:S01]  /*b320*/  ISETP.GE.U32.AND P0, PT, R21, R0, PT ;  /* 0x000000001500720c */ /* 0x000fe20003f06070 */
[C---:B------:R-:W-:Y:S02]  /*b330*/  IMAD R5, R18.reuse, R5, R20 ;  /* 0x0000000512057224 */ /* 0x040fe400078e0214 */
[----:B------:R-:W-:-:S04]  /*b340*/  IMAD.WIDE.U32 R20, R18, R22, RZ ;  /* 0x0000001612147225 */ /* 0x000fc800078e00ff */
[----:B------:R-:W-:Y:S01]  /*b350*/  IMAD.MOV.U32 R22, RZ, RZ, R20 ;  /* 0x000000ffff167224 */ /* 0x000fe200078e0014 */
[----:B------:R-:W-:-:S05]  /*b360*/  IADD3 R5, R21, R5, RZ ;  /* 0x0000000515057210 */ /* 0x000fca0007ffe0ff */
[----:B------:R-:W-:Y:S05]  /*b370*/  @!P0 BRA `(.L_x_3826) ;  /* 0xfffffffc00748947 */ /* 0x000fea000383ffff */
[----:B------:R-:W-:Y:S05]  /*b380*/  BSYNC B2 ;  /* 0x0000000000027941 */ /* 0x000fea0003800000 */
.L_x_3825:
[----:B------:R-:W-:Y:S05]  /*b390*/  BSYNC B1 ;  /* 0x0000000000017941 */ /* 0x000fea0003800000 */
.L_x_3824:
        /* <DEDUP_REMOVED lines=19> */
.L_x_3828:
[----:B------:R-:W-:Y:S05]  /*b4d0*/  BSYNC B1 ;  /* 0x0000000000017941 */ /* 0x000fea0003800000 */
.L_x_3827:
[----:B------:R-:W-:Y:S04]  /*b4e0*/  BSSY B1, `(.L_x_3829) ;  /* 0x000001f000017945 */ /* 0x000fe80003800000 */
[----:B------:R-:W-:Y:S05]  /*b4f0*/  @P1 BRA `(.L_x_3830) ;  /* 0x0000000000741947 */ /* 0x000fea0003800000 */
[----:B------:R-:W-:Y:S01]  /*b500*/  IADD3 R2, R2, R23, RZ ;  /* 0x0000001702027210 */ /* 0x000fe20007ffe0ff */
[-C--:B-----5:R-:W-:Y:S02]  /*b510*/  IMAD R13, R13, R4.reuse, RZ ;  /* 0x000000040d0d7224 */ /* 0x0a0fe400078e02ff */
[----:B0-----:R-:W-:Y:S01]  /*b520*/  IMAD.WIDE.U32 R10, R12, R4, RZ ;  /* 0x000000040c0a7225 */ /* 0x001fe200078e00ff */
[----:B------:R-:W-:-:S03]  /*b530*/  ISETP.GE.U32.AND P0, PT, R2, R0, PT ;  /* 0x000000000200720c */ /* 0x000fc60003f06070 */
[----:B------:R-:W-:Y:S01]  /*b540*/  IMAD R13, R12, R8, R13 ;  /* 0x000000080c0d7224 */ /* 0x000fe200078e020d */
[----:B------:R-:W-:-:S03]  /*b550*/  MOV R4, R10 ;  /* 0x0000000a00047202 */ /* 0x000fc60000000f00 */
[----:B------:R-:W-:-:S06]  /*b560*/  IMAD.IADD R8, R11, 0x1, R13 ;  /* 0x000000010b087824 */ /* 0x000fcc00078e020d */
[----:B------:R-:W-:Y:S05]  /*b570*/  @P0 BRA `(.L_x_3830) ;  /* 0x0000000000540947 */ /* 0x000fea0003800000 */
[----:B------:R-:W-:Y:S01]  /*b580*/  IADD3 R12, R2, R23, RZ ;  /* 0x00000017020c7210 */ /* 0x000fe20007ffe0ff */
[-C--:B------:R-:W-:Y:S02]  /*b590*/  IMAD R2, R15, R3.reuse, RZ ;  /* 0x000000030f027224 */ /* 0x080fe400078e02ff */
[----:B------:R-:W-:Y:S01]  /*b5a0*/  IMAD.WIDE.U32 R10, R14, R3, RZ ;  /* 0x000000030e0a7225 */ /* 0x000fe200078e00ff */
        /* <DEDUP_REMOVED lines=10> */
[----:B------:R-:W-:Y:S02]  /*b650*/  SEL R23, R18, 0x1, !P0 ;  /* 0x0000000112177807 */ /* 0x000fe40004000000 */
[----:B------:R-:W-:Y:S01]  /*b660*/  SEL R19, R19, RZ, !P0 ;  /* 0x000000ff13137207 */ /* 0x000fe20004000000 */
[----:B------:R-:W-:Y:S01]  /*b670*/  IMAD.IADD R6, R11, 0x1, R13 ;  /* 0x000000010b067824 */ /* 0x000fe200078e020d */
[----:B------:R-:W-:Y:S01]  /*b680*/  MOV R9, R10 ;  /* 0x0000000a00097202 */ /* 0x000fe20000000f00 */
[----:B------:R-:W-:-:S04]  /*b690*/  IMAD R5, R5, R23, RZ ;  /* 0x0000001705057224 */ /* 0x000fc800078e02ff */
[----:B------:R-:W-:Y:S02]  /*b6a0*/  IMAD R5, R19, R22, R5 ;  /* 0x0000001613057224 */ /* 0x000fe400078e0205 */
[----:B------:R-:W-:-:S05]  /*b6b0*/  IMAD.WIDE.U32 R22, R22, R23, RZ ;  /* 0x0000001716167225 */ /* 0x000fca00078e00ff */
[----:B------:R-:W-:-:S07]  /*b6c0*/  IADD3 R5, R23, R5, RZ ;  /* 0x0000000517057210 */ /* 0x000fce0007ffe0ff */
.L_x_3830:
[----:B------:R-:W-:Y:S05]  /*b6d0*/  BSYNC B1 ;  /* 0x0000000000017941 */ /* 0x000fea0003800000 */
.L_x_3829:
        /* <DEDUP_REMOVED lines=11> */
[----:B------:R-:W-:-:S07]  /*b790*/  IADD3 R17, R17, R3, RZ ;  /* 0x0000000311117210 */ /* 0x000fce0007ffe0ff */
.L_x_3784:
[----:B------:R-:W-:Y:S05]  /*b7a0*/  BSYNC B0 ;  /* 0x0000000000007941 */ /* 0x000fea0003800000 */
.L_x_3783:
        /* <DEDUP_REMOVED lines=18> */
.L_x_3834:
[----:B--2---:R-:W2:Y:S01]  /*b8d0*/  S2R R3, SR_TID.Y ;  /* 0x0000000000037919 */ /* 0x004ea20000002200 */
[----:B------:R-:W-:Y:S01]  /*b8e0*/  BSSY B0, `(.L_x_3832) ;  /* 0x0000014000007945 */ /* 0x000fe20003800000 */
[----:B------:R-:W-:Y:S01]  /*b8f0*/  BAR.SYNC.DEFER_BLOCKING 0x0 ;  /* 0x0000000000007b1d */ /* 0x000fe20000010000 */
[----:B------:R-:W-:Y:S02]  /*b900*/  ISETP.GT.AND P1, PT, R0, 0x1, PT ;  /* 0x000000010000780c */ /* 0x000fe40003f24270 */
[--C-:B------:R-:W-:Y:S01]  /*b910*/  SHF.R.S32.HI R6, RZ, 0x1, R0.reuse ;  /* 0x00000001ff067819 */ /* 0x100fe20000011400 */
[----:B--2---:R-:W-:-:S05]  /*b920*/  IMAD.IADD R2, R3, 0x1, R0 ;  /* 0x0000000103027824 */ /* 0x004fca00078e0200 */
[----:B------:R-:W-:-:S04]  /*b930*/  ISETP.GE.U32.AND P0, PT, R2, UR7, PT ;  /* 0x0000000702007c0c */ /* 0x000fc8000bf06070 */
[----:B------:R-:W-:-:S13]  /*b940*/  ISETP.GE.U32.OR P0, PT, R3, R0, P0 ;  /* 0x000000000300720c */ /* 0x000fda0000706470 */
[----:B------:R-:W-:Y:S05]  /*b950*/  @P0 BRA `(.L_x_3833) ;  /* 0x0000000000300947 */ /* 0x000fea0003800000 */
[----:B------:R-:W2:Y:S02]  /*b960*/  S2R R3, SR_TID.X ;  /* 0x0000000000037919 */ /* 0x000ea40000002100 */
[----:B--2---:R-:W-:-:S05]  /*b970*/  IMAD R0, R2, UR6, R3 ;  /* 0x0000000602007c24 */ /* 0x004fca000f8e0203 */
[----:B------:R-:W-:-:S05]  /*b980*/  LEA R0, R0, UR4, 0x3 ;  /* 0x0000000400007c11 */ /* 0x000fca000f8e18ff */
[----:B------:R-:W2:Y:S02]  /*b990*/  LDS.64 R2, [R0] ;  /* 0x0000000000027984 */ /* 0x000ea40000000a00 */
[-C--:B--2---:R-:W-:Y:S02]  /*b9a0*/  IMAD R3, R3, R16.reuse, RZ ;  /* 0x0000001003037224 */ /* 0x084fe400078e02ff */
[----:B------:R-:W-:-:S04]  /*b9b0*/  IMAD.WIDE.U32 R4, R2, R16, RZ ;  /* 0x0000001002047225 */ /* 0x000fc800078e00ff */
[----:B------:R-:W-:Y:S01]  /*b9c0*/  IMAD R3, R2, R17, R3 ;  /* 0x0000001102037224 */ /* 0x000fe200078e0203 */
[-C--:B------:R-:W-:Y:S02]  /*b9d0*/  MOV R2, R4.reuse ;  /* 0x0000000400027202 */ /* 0x080fe40000000f00 */
[----:B-1----:R-:W-:Y:S02]  /*b9e0*/  MOV R16, R4 ;  /* 0x0000000400107202 */ /* 0x002fe40000000f00 */
[----:B------:R-:W-:-:S05]  /*b9f0*/  IADD3 R17, R5, R3, RZ ;  /* 0x0000000305117210 */ /* 0x000fca0007ffe0ff */
[----:B------:R-:W-:-:S05]  /*ba00*/  IMAD.MOV.U32 R3, RZ, RZ, R17 ;  /* 0x000000ffff037224 */ /* 0x000fca00078e0011 */
[----:B------:R2:W-:Y:S02]  /*ba10*/  STS.64 [R7], R2 ;  /* 0x0000000207007388 */ /* 0x0005e40000000a00 */
.L_x_3833:
[----:B------:R-:W-:Y:S05]  /*ba20*/  BSYNC B0 ;  /* 0x0000000000007941 */ /* 0x000fea0003800000 */
.L_x_3832:
[----:B------:R-:W-:Y:S01]  /*ba30*/  MOV R0, R6 ;  /* 0x0000000600007202 */ /* 0x000fe20000000f00 */
[----:B------:R-:W-:Y:S06]  /*ba40*/  @P1 BRA `(.L_x_3834) ;  /* 0xfffffffc00a01947 */ /* 0x000fec000383ffff */
.L_x_3831:
[----:B------:R-:W-:Y:S02]  /*ba50*/  ULDC UR4, c[0x0][0x238] ;  /* 0x00008e0000047ab9 */ /* 0x000fe40000000800 */
[----:B------:R-:W-:-:S13]  /*ba60*/  ISETP.NE.AND P0, PT, RZ, UR4, PT ;  /* 0x00000004ff007c0c */ /* 0x000fda000bf05270 */
[----:B------:R-:W-:Y:S05]  /*ba70*/  @!P0 BRA `(.L_x_3835) ;  /* 0x0000000000d08947 */ /* 0x000fea0003800000 */
[----:B------:R-:W3:Y:S02]  /*ba80*/  LDC R9, c[0x0][RZ] ;  /* 0x00000000ff097b82 */ /* 0x000ee40000000800 */
[----:B---3--:R-:W-:Y:S01]  /*ba90*/  ISETP.GT.AND P0, PT, R9, 0x20, PT ;  /* 0x000000200900780c */ /* 0x008fe20003f04270 */
[----:B------:R-:W-:-:S12]  /*baa0*/  IMAD.MOV.U32 R0, RZ, RZ, R9 ;  /* 0x000000ffff007224 */ /* 0x000fd800078e0009 */
[----:B------:R-:W-:Y:S05]  /*bab0*/  @!P0 BRA `(.L_x_3836) ;  /* 0x0000000000888947 */ /* 0x000fea0003800000 */
[----:B--2---:R-:W2:Y:S01]  /*bac0*/  S2R R2, SR_TID.Y ;  /* 0x0000000000027919 */ /* 0x004ea20000002200 */
        /* <DEDUP_REMOVED lines=10> */
[----:B------:R-:W-:-:S03]  /*bb70*/  HFMA2.MMA R0, -RZ, RZ, 0, 1.9073486328125e-06 ;  /* 0x00000020ff007435 */ /* 0x000fc600000001ff */
[----:B------:R-:W-:-:S13]  /*bb80*/  ISETP.GE.AND P0, PT, R2, 0x20, PT ;  /* 0x000000200200780c */ /* 0x000fda0003f06270 */
[----:B---3--:R-:W-:Y:S05]  /*bb90*/  @!P0 BRA `(.L_x_3836) ;  /* 0x0000000000508947 */ /* 0x008fea0003800000 */
[----:B------:R-:W-:-:S07]  /*bba0*/  MOV R0, R2 ;  /* 0x0000000200007202 */ /* 0x000fce0000000f00 */
.L_x_3837:
[----:B-1----:R-:W1:Y:S01]  /*bbb0*/  S2R R3, SR_TID.X ;  /* 0x0000000000037919 */ /* 0x002e620000002100 */
[----:B------:R-:W-:Y:S01]  /*bbc0*/  BAR.SYNC.DEFER_BLOCKING 0x0 ;  /* 0x0000000000007b1d */ /* 0x000fe20000010000 */
[----:B-1----:R-:W-:-:S05]  /*bbd0*/  IMAD.IADD R2, R3, 0x1, R0 ;  /* 0x0000000103027824 */ /* 0x002fca00078e0200 */
[----:B------:R-:W-:-:S04]  /*bbe0*/  ISETP.GE.U32.AND P0, PT, R2, R9, PT ;  /* 0x000000090200720c */ /* 0x000fc80003f06070 */
[----:B------:R-:W-:-:S13]  /*bbf0*/  ISETP.GE.U32.OR P0, PT, R3, R0, P0 ;  /* 0x000000000300720c */ /* 0x000fda0000706470 */
[----:B------:R-:W-:Y:S02]  /*bc00*/  @!P0 LEA R2, R0, R7, 0x3 ;  /* 0x0000000700028211 */ /* 0x000fe400078e18ff */
[----:B------:R-:W-:-:S04]  /*bc10*/  SHF.R.S32.HI R0, RZ, 0x1, R0 ;  /* 0x00000001ff007819 */ /* 0x000fc80000011400 */
[----:B------:R-:W1:Y:S01]  /*bc20*/  @!P0 LDS.64 R2, [R2] ;  /* 0x0000000002028984 */ /* 0x000e620000000a00 */
[----:B------:R-:W-:Y:S01]  /*bc30*/  ISETP.GE.AND P1, PT, R0, 0x20, PT ;  /* 0x000000200000780c */ /* 0x000fe20003f26270 */
[-C--:B-1----:R-:W-:Y:S02]  /*bc40*/  @!P0 IMAD R3, R3, R16.reuse, RZ ;  /* 0x0000001003038224 */ /* 0x082fe400078e02ff */
[----:B------:R-:W-:-:S04]  /*bc50*/  @!P0 IMAD.WIDE.U32 R4, R2, R16, RZ ;  /* 0x0000001002048225 */ /* 0x000fc800078e00ff */
[----:B------:R-:W-:Y:S01]  /*bc60*/  @!P0 IMAD R3, R2, R17, R3 ;  /* 0x0000001102038224 */ /* 0x000fe200078e0203 */
[----:B------:R-:W-:Y:S01]  /*bc70*/  @!P0 MOV R16, R4 ;  /* 0x0000000400108202 */ /* 0x000fe20000000f00 */
[----:B------:R-:W-:-:S03]  /*bc80*/  @!P0 IMAD.MOV.U32 R2, RZ, RZ, R4 ;  /* 0x000000ffff028224 */ /* 0x000fc600078e0004 */
[----:B------:R-:W-:-:S04]  /*bc90*/  @!P0 IADD3 R17, R5, R3, RZ ;  /* 0x0000000305118210 */ /* 0x000fc80007ffe0ff */
[----:B------:R-:W-:-:S05]  /*bca0*/  @!P0 MOV R3, R17 ;  /* 0x0000001100038202 */ /* 0x000fca0000000f00 */
[----:B------:R1:W-:Y:S01]  /*bcb0*/  @!P0 STS.64 [R7], R2 ;  /* 0x0000000207008388 */ /* 0x0003e20000000a00 */
[----:B------:R-:W-:Y:S05]  /*bcc0*/  @P1 BRA `(.L_x_3837) ;  /* 0xfffffffc00b81947 */ /* 0x000fea000383ffff */
[----:B------:R-:W-:-:S07]  /*bcd0*/  IMAD.MOV.U32 R0, RZ, RZ, 0x20 ;  /* 0x00000020ff007424 */ /* 0x000fce00078e00ff */
.L_x_3836:
[----:B------:R-:W-:Y:S01]  /*bce0*/  BAR.SYNC.DEFER_BLOCKING 0x0 ;  /* 0x0000000000007b1d */ /* 0x000fe20000010000 */
[----:B------:R-:W-:-:S13]  /*bcf0*/  ISETP.GE.AND P0, PT, R0, 0x2, PT ;  /* 0x000000020000780c */ /* 0x000fda0003f06270 */
[----:B------:R-:W-:Y:S05]  /*bd00*/  @!P0 BRA `(.L_x_3835) ;  /* 0x00000000002c8947 */ /* 0x000fea0003800000 */
[----:B------:R-:W-:-:S11]  /*bd10*/  HFMA2.MMA R5, -RZ, RZ, 0, 5.9604644775390625e-08 ;  /* 0x00000001ff057435 */ /* 0x000fd600000001ff */
.L_x_3838:
[----:B-12---:R-:W1:Y:S04]  /*bd20*/  SHFL.DOWN PT, R3, R17, R5, 0x1f ;  /* 0x08001f0511037589 */ /* 0x006e6800000e0000 */
[----:B------:R2:W3:Y:S02]  /*bd30*/  SHFL.DOWN PT, R4, R16, R5, 0x1f ;  /* 0x08001f0510047589 */ /* 0x0004e400000e0000 */
[----:B--2---:R-:W-:-:S04]  /*bd40*/  SHF.L.U32 R5, R5, 0x1, RZ ;  /* 0x0000000105057819 */ /* 0x004fc800000006ff */
[----:B------:R-:W-:Y:S01]  /*bd50*/  ISETP.GE.AND P0, PT, R5, R0, PT ;  /* 0x000000000500720c */ /* 0x000fe20003f06270 */
[-C--:B-1----:R-:W-:Y:S02]  /*bd60*/  IMAD R6, R3, R16.reuse, RZ ;  /* 0x0000001003067224 */ /* 0x082fe400078e02ff */
[----:B---3--:R-:W-:-:S04]  /*bd70*/  IMAD.WIDE.U32 R2, R4, R16, RZ ;  /* 0x0000001004027225 */ /* 0x008fc800078e00ff */
[----:B------:R-:W-:Y:S02]  /*bd80*/  IMAD R7, R4, R17, R6 ;  /* 0x0000001104077224 */ /* 0x000fe400078e0206 */
[----:B------:R-:W-:-:S03]  /*bd90*/  IMAD.MOV.U32 R16, RZ, RZ, R2 ;  /* 0x000000ffff107224 */ /* 0x000fc600078e0002 */
[----:B------:R-:W-:Y:S01]  /*bda0*/  IADD3 R17, R3, R7, RZ ;  /* 0x0000000703117210 */ /* 0x000fe20007ffe0ff */
[----:B------:R-:W-:Y:S06]  /*bdb0*/  @!P0 BRA `(.L_x_3838) ;  /* 0xfffffffc00d88947 */ /* 0x000fec000383ffff */
.L_x_3835:
[----:B0-----:R-:W0:Y:S01]  /*bdc0*/  LDC R10, c[0x0][0x3f4] ;  /* 0x0000fd00ff0a7b82 */ /* 0x001e220000000800 */
[----:B------:R-:W-:Y:S02]  /*bdd0*/  MOV R18, RZ ;  /* 0x000000ff00127202 */ /* 0x000fe40000000f00 */
[----:B0-----:R-:W-:-:S13]  /*bde0*/  ISETP.NE.AND P1, PT, R10, RZ, PT ;  /* 0x000000ff0a00720c */ /* 0x001fda0003f25270 */
[----:B------:R-:W-:Y:S05]  /*bdf0*/  @!P1 BRA `(.L_x_3839) ;  /* 0x0000001000449947 */ /* 0x000fea0003800000 */
[----:B------:R-:W-:Y:S01]  /*be00*/  IMAD.MOV.U32 R28, RZ, RZ, RZ ;  /* 0x000000ffff1c7224 */ /* 0x000fe200078e00ff */
[----:B------:R-:W-:Y:S01]  /*be10*/  ULDC.64 UR6, c[0x0][0x3f8] ;  /* 0x0000fe0000067ab9 */ /* 0x000fe20000000a00 */
[----:B------:R-:W-:Y:S01]  /*be20*/  ULDC UR4, c[0x0][0x400] ;  /* 0x0001000000047ab9 */ /* 0x000fe20000000800 */
[----:B------:R-:W-:Y:S01]  /*be30*/  ISETP.NE.AND P0, PT, R10, 0x1, PT ;  /* 0x000000010a00780c */ /* 0x000fe20003f05270 */
[----:B-12---:R-:W-:-:S05]  /*be40*/  IMAD.HI.U32 R2, R29, UR7, R28 ;  /* 0x000000071d027c27 */ /* 0x006fca000f8e001c */
        /* <DEDUP_REMOVED lines=268> */
.L_x_3839:
[----:B------:R-:W-:Y:S01]  /*cf10*/  ULDC.64 UR6, c[0x0][0x608] ;  /* 0x0001820000067ab9 */ /* 0x000fe20000000a00 */
[----:B-12---:R-:W-:Y:S02]  /*cf20*/  CS2R R2, SRZ ;  /* 0x0000000000027805 */ /* 0x006fe4000001ff00 */
[----:B------:R-:W-:Y:S01]  /*cf30*/  ISETP.NE.U32.AND P0, PT, RZ, UR6, PT ;  /* 0x00000006ff007c0c */ /* 0x000fe2000bf05070 */
[----:B------:R-:W-:Y:S01]  /*cf40*/  ULDC.64 UR4, c[0x0][0x5f8] ;  /* 0x00017e0000047ab9 */ /* 0x000fe20000000a00 */
[----:B------:R-:W-:Y:S01]  /*cf50*/  IMAD.MOV.U32 R12, RZ, RZ, RZ ;  /* 0x000000ffff0c7224 */ /* 0x000fe200078e00ff */
[----:B------:R-:W-:Y:S02]  /*cf60*/  IADD3 R4, P2, R18, UR4, RZ ;  /* 0x0000000412047c10 */ /* 0x000fe4000ff5e0ff */
[----:B------:R-:W-:Y:S02]  /*cf70*/  ISETP.NE.AND.EX P0, PT, RZ, UR7, PT, P0 ;  /* 0x00000007ff007c0c */ /* 0x000fe4000bf05300 */
[----:B------:R-:W-:-:S11]  /*cf80*/  IADD3.X R5, RZ, UR5, RZ, P2, !PT ;  /* 0x00000005ff057c10 */ /* 0x000fd600097fe4ff */
        /* <DEDUP_REMOVED lines=8> */
[----:B------:R-:W-:Y:S01]  /*d010*/  IMAD.MOV.U32 R18, RZ, RZ, RZ ;  /* 0x000000ffff127224 */ /* 0x000fe200078e00ff */
        /* <DEDUP_REMOVED lines=281> */
.L_x_3841:
        /* <DEDUP_REMOVED lines=17> */
.L_x_3843:
[----:B0-----:R-:W-:Y:S05]  /*e2c0*/  BSYNC B0 ;  /* 0x0000000000007941 */ /* 0x001fea0003800000 */
.L_x_3842:
        /* <DEDUP_REMOVED lines=14> */
.L_x_3845:
[----:B------:R-:W-:Y:S05]  /*e3b0*/  BSYNC B0 ;  /* 0x0000000000007941 */ /* 0x000fea0003800000 */
.L_x_3844:
        /* <DEDUP_REMOVED lines=35> */
.L_x_3847:
[----:B------:R-:W-:Y:S05]  /*e5f0*/  BSYNC B0 ;  /* 0x0000000000007941 */ /* 0x000fea0003800000 */
.L_x_3846:
        /* <DEDUP_REMOVED lines=17> */
[----:B------:R-:W-:Y:S02]  /*e710*/  MOV R16, UR4 ;  /* 0x0000000400107c02 */ /* 0x000fe40008000f00 */
[----:B------:R-:W-:Y:S01]  /*e720*/  MOV R17, UR5 ;  /* 0x0000000500117c02 */ /* 0x000fe20008000f00 */
[----:B------:R-:W-:Y:S06]  /*e730*/  @!P0 BRA `(.L_x_3849) ;  /* 0x0000000000648947 */ /* 0x000fec0003800000 */
        /* <DEDUP_REMOVED lines=12> */
.L_x_3852:
[----:B------:R-:W-:-:S04]  /*e800*/  IMAD.IADD R9, R0, 0x1, R13 ;  /* 0x0000000100097824 */ /* 0x000fc800078e020d */
[----:B-1----:R-:W-:-:S06]  /*e810*/  IMAD.WIDE.U32 R8, R9, 0x8, R6 ;  /* 0x0000000809087825 */ /* 0x002fcc00078e0006 */
[----:B------:R-:W2:Y:S01]  /*e820*/  LDG.E.64 R8, desc[UR36][R8.64] ;  /* 0x0000002408087981 */ /* 0x000ea2000c1e1b00 */
[----:B------:R-:W-:-:S04]  /*e830*/  IADD3 R13, R14, R13, RZ ;  /* 0x0000000d0e0d7210 */ /* 0x000fc80007ffe0ff */
[----:B------:R-:W-:Y:S01]  /*e840*/  ISETP.GE.U32.AND P0, PT, R13, UR6, PT ;  /* 0x000000060d007c0c */ /* 0x000fe2000bf06070 */
[-C--:B--2---:R-:W-:Y:S02]  /*e850*/  IMAD R17, R17, R8.reuse, RZ ;  /* 0x0000000811117224 */ /* 0x084fe400078e02ff */
[----:B------:R-:W-:-:S04]  /*e860*/  IMAD.WIDE.U32 R10, R16, R8, RZ ;  /* 0x00000008100a7225 */ /* 0x000fc800078e00ff */
[----:B------:R-:W-:Y:S01]  /*e870*/  IMAD R17, R9, R16, R17 ;  /* 0x0000001009117224 */ /* 0x000fe200078e0211 */
[----:B------:R-:W-:-:S04]  /*e880*/  MOV R16, R10 ;  /* 0x0000000a00107202 */ /* 0x000fc80000000f00 */
[----:B------:R-:W-:Y:S01]  /*e890*/  IADD3 R17, R11, R17, RZ ;  /* 0x000000110b117210 */ /* 0x000fe20007ffe0ff */
[----:B------:R-:W-:Y:S06]  /*e8a0*/  @!P0 BRA `(.L_x_3852) ;  /* 0xfffffffc00d48947 */ /* 0x000fec000383ffff */
[----:B------:R-:W-:Y:S05]  /*e8b0*/  BSYNC B1 ;  /* 0x0000000000017941 */ /* 0x000fea0003800000 */
.L_x_3851:
[----:B------:R-:W-:Y:S05]  /*e8c0*/  BRA `(.L_x_3850) ;  /* 0x00000000005c7947 */ /* 0x000fea0003800000 */
.L_x_3849:
[----:B------:R-:W0:Y:S01]  /*e8d0*/  S2R R8, SR_TID.Y ;  /* 0x0000000000087919 */ /* 0x000e220000002200 */
[----:B------:R-:W-:Y:S02]  /*e8e0*/  ULDC UR5, c[0x0][0x234] ;  /* 0x00008d0000057ab9 */ /* 0x000fe40000000800 */
[----:B0-----:R-:W-:-:S13]  /*e8f0*/  ISETP.GE.U32.AND P0, PT, R8, UR5, PT ;  /* 0x0000000508007c0c */ /* 0x001fda000bf06070 */
[----:B------:R-:W-:Y:S05]  /*e900*/  @P0 BRA `(.L_x_3850) ;  /* 0x00000000004c0947 */ /* 0x000fea0003800000 */
[----:B------:R-:W-:Y:S01]  /*e910*/  ULDC UR4, c[0x0][0x10] ;  /* 0x0000040000047ab9 */ /* 0x000fe20000000800 */
[----:B------:R-:W0:Y:S01]  /*e920*/  LDC R15, c[0x0][RZ] ;  /* 0x00000000ff0f7b82 */ /* 0x000e220000000800 */
[----:B------:R-:W-:Y:S02]  /*e930*/  IMAD.MOV.U32 R13, RZ, RZ, R8 ;  /* 0x000000ffff0d7224 */ /* 0x000fe400078e0008 */
[----:B------:R-:W-:-:S05]  /*e940*/  IMAD R0, R0, UR4, RZ ;  /* 0x0000000400007c24 */ /* 0x000fca000f8e02ff */
[----:B------:R-:W1:Y:S08]  /*e950*/  LDC.64 R6, c[0x0][0x610] ;  /* 0x00018400ff067b82 */ /* 0x000e700000000a00 */
[----:B------:R-:W2:Y:S02]  /*e960*/  LDC R14, c[0x0][0x4] ;  /* 0x00000100ff0e7b82 */ /* 0x000ea40000000800 */
.L_x_3853:
[----:B------:R-:W0:Y:S01]  /*e970*/  S2R R9, SR_TID.X ;  /* 0x0000000000097919 */ /* 0x000e220000002100 */
[----:B------:R-:W-:-:S05]  /*e980*/  IADD3 R8, R0, R13, RZ ;  /* 0x0000000d00087210 */ /* 0x000fca0007ffe0ff */
[----:B0-----:R-:W-:-:S04]  /*e990*/  IMAD R9, R8, R15, R9 ;  /* 0x0000000f08097224 */ /* 0x001fc800078e0209 */
[----:B-1----:R-:W-:-:S06]  /*e9a0*/  IMAD.WIDE.U32 R8, R9, 0x8, R6 ;  /* 0x0000000809087825 */ /* 0x002fcc00078e0006 */
[----:B------:R-:W3:Y:S01]  /*e9b0*/  LDG.E.64 R8, desc[UR36][R8.64] ;  /* 0x0000002408087981 */ /* 0x000ee2000c1e1b00 */
[----:B--2---:R-:W-:-:S04]  /*e9c0*/  IADD3 R13, R14, R13, RZ ;  /* 0x0000000d0e0d7210 */ /* 0x004fc80007ffe0ff */
[----:B------:R-:W-:Y:S01]  /*e9d0*/  ISETP.GE.U32.AND P0, PT, R13, UR5, PT ;  /* 0x000000050d007c0c */ /* 0x000fe2000bf06070 */
[-C--:B---3--:R-:W-:Y:S02]  /*e9e0*/  IMAD R17, R17, R8.reuse, RZ ;  /* 0x0000000811117224 */ /* 0x088fe400078e02ff */
[----:B------:R-:W-:-:S04]  /*e9f0*/  IMAD.WIDE.U32 R10, R16, R8, RZ ;  /* 0x00000008100a7225 */ /* 0x000fc800078e00ff */
[----:B------:R-:W-:Y:S02]  /*ea00*/  IMAD R17, R9, R16, R17 ;  /* 0x0000001009117224 */ /* 0x000fe400078e0211 */
[----:B------:R-:W-:-:S03]  /*ea10*/  IMAD.MOV.U32 R16, RZ, RZ, R10 ;  /* 0x000000ffff107224 */ /* 0x000fc600078e000a */
[----:B------:R-:W-:Y:S01]  /*ea20*/  IADD3 R17, R11, R17, RZ ;  /* 0x000000110b117210 */ /* 0x000fe20007ffe0ff */
[----:B------:R-:W-:Y:S06]  /*ea30*/  @!P0 BRA `(.L_x_3853) ;  /* 0xfffffffc00cc8947 */ /* 0x000fec000383ffff */
.L_x_3850:
[----:B------:R-:W-:Y:S05]  /*ea40*/  BSYNC B0 ;  /* 0x0000000000007941 */ /* 0x000fea0003800000 */
.L_x_3848:
[----:B------:R-:W0:Y:S01]  /*ea50*/  S2R R8, SR_TID.Y ;  /* 0x0000000000087919 */ /* 0x000e220000002200 */
[----:B------:R-:W0:Y:S01]  /*ea60*/  LDC R0, c[0x0][RZ] ;  /* 0x00000000ff007b82 */ /* 0x000e220000000800 */
[----:B------:R-:W-:Y:S01]  /*ea70*/  UIADD3 UR7, UR7, 0x10, URZ ;  /* 0x0000001007077890 */ /* 0x000fe2000fffe03f */
[----:B------:R-:W0:Y:S01]  /*ea80*/  S2R R9, SR_TID.X ;  /* 0x0000000000097919 */ /* 0x000e220000002100 */
[----:B------:R-:W-:Y:S02]  /*ea90*/  ULDC UR5, c[0x0][0x4] ;  /* 0x0000010000057ab9 */ /* 0x000fe40000000800 */
        /* <DEDUP_REMOVED lines=8> */
.L_x_3857:
[----:B-1----:R-:W1:Y:S01]  /*eb20*/  S2R R8, SR_TID.Y ;  /* 0x0000000000087919 */ /* 0x002e620000002200 */
[----:B------:R-:W-:Y:S01]  /*eb30*/  BSSY B0, `(.L_x_3855) ;  /* 0x0000014000007945 */ /* 0x000fe20003800000 */
[----:B------:R-:W-:Y:S01]  /*eb40*/  BAR.SYNC.DEFER_BLOCKING 0x0 ;  /* 0x0000000000007b1d */ /* 0x000fe20000010000 */
[----:B------:R-:W-:Y:S02]  /*eb50*/  ISETP.GT.AND P2, PT, R7, 0x1, PT ;  /* 0x000000010700780c */ /* 0x000fe40003f44270 */
[----:B------:R-:W-:Y:S02]  /*eb60*/  SHF.R.S32.HI R13, RZ, 0x1, R7 ;  /* 0x00000001ff0d7819 */ /* 0x000fe40000011407 */
[----:B-1----:R-:W-:-:S04]  /*eb70*/  IADD3 R9, R8, R7, RZ ;  /* 0x0000000708097210 */ /* 0x002fc80007ffe0ff */
[----:B------:R-:W-:-:S04]  /*eb80*/  ISETP.GE.U32.AND P0, PT, R9, UR5, PT ;  /* 0x0000000509007c0c */ /* 0x000fc8000bf06070 */
[----:B------:R-:W-:-:S13]  /*eb90*/  ISETP.GE.U32.OR P0, PT, R8, R7, P0 ;  /* 0x000000070800720c */ /* 0x000fda0000706470 */
[----:B------:R-:W-:Y:S05]  /*eba0*/  @P0 BRA `(.L_x_3856) ;  /* 0x0000000000300947 */ /* 0x000fea0003800000 */
[----:B------:R-:W1:Y:S02]  /*ebb0*/  S2R R8, SR_TID.X ;  /* 0x0000000000087919 */ /* 0x000e640000002100 */
[----:B-1----:R-:W-:-:S05]  /*ebc0*/  IMAD R7, R9, R0, R8 ;  /* 0x0000000009077224 */ /* 0x002fca00078e0208 */
[----:B------:R-:W-:-:S05]  /*ebd0*/  LEA R7, R7, UR7, 0x3 ;  /* 0x0000000707077c11 */ /* 0x000fca000f8e18ff */
[----:B------:R-:W1:Y:S02]  /*ebe0*/  LDS.64 R8, [R7] ;  /* 0x0000000007087984 */ /* 0x000e640000000a00 */
[-C--:B-1----:R-:W-:Y:S02]  /*ebf0*/  IMAD R9, R9, R16.reuse, RZ ;  /* 0x0000001009097224 */ /* 0x082fe400078e02ff */
[----:B------:R-:W-:-:S04]  /*ec00*/  IMAD.WIDE.U32 R10, R8, R16, RZ ;  /* 0x00000010080a7225 */ /* 0x000fc800078e00ff */
[----:B------:R-:W-:Y:S01]  /*ec10*/  IMAD R9, R8, R17, R9 ;  /* 0x0000001108097224 */ /* 0x000fe200078e0209 */
[----:B0-----:R-:W-:Y:S01]  /*ec20*/  MOV R16, R10 ;  /* 0x0000000a00107202 */ /* 0x001fe20000000f00 */
[----:B------:R-:W-:-:S03]  /*ec30*/  IMAD.MOV.U32 R8, RZ, RZ, R10 ;  /* 0x000000ffff087224 */ /* 0x000fc600078e000a */
[----:B------:R-:W-:-:S04]  /*ec40*/  IADD3 R17, R11, R9, RZ ;  /* 0x000000090b117210 */ /* 0x000fc80007ffe0ff */
[----:B------:R-:W-:-:S05]  /*ec50*/  MOV R9, R17 ;  /* 0x0000001100097202 */ /* 0x000fca0000000f00 */
[----:B------:R1:W-:Y:S02]  /*ec60*/  STS.64 [R6], R8 ;  /* 0x0000000806007388 */ /* 0x0003e40000000a00 */
.L_x_3856:
[----:B------:R-:W-:Y:S05]  /*ec70*/  BSYNC B0 ;  /* 0x0000000000007941 */ /* 0x000fea0003800000 */
.L_x_3855:
[----:B------:R-:W-:Y:S01]  /*ec80*/  MOV R7, R13 ;  /* 0x0000000d00077202 */ /* 0x000fe20000000f00 */
[----:B------:R-:W-:Y:S06]  /*ec90*/  @P2 BRA `(.L_x_3857) ;  /* 0xfffffffc00a02947 */ /* 0x000fec000383ffff */
.L_x_3854:
[----:B------:R-:W-:Y:S02]  /*eca0*/  ULDC UR4, c[0x0][0x238] ;  /* 0x00008e0000047ab9 */ /* 0x000fe40000000800 */
[----:B------:R-:W-:-:S13]  /*ecb0*/  ISETP.NE.AND P0, PT, RZ, UR4, PT ;  /* 0x00000004ff007c0c */ /* 0x000fda000bf05270 */
[----:B------:R-:W-:Y:S05]  /*ecc0*/  @!P0 BRA `(.L_x_3858) ;  /* 0x0000000000a48947 */ /* 0x000fea0003800000 */
[----:B------:R-:W-:Y:S01]  /*ecd0*/  ISETP.GT.AND P0, PT, R0, 0x20, PT ;  /* 0x000000200000780c */ /* 0x000fe20003f04270 */
[----:B-1----:R-:W-:-:S12]  /*ece0*/  IMAD.MOV.U32 R8, RZ, RZ, R0 ;  /* 0x000000ffff087224 */ /* 0x002fd800078e0000 */
[----:B------:R-:W-:Y:S05]  /*ecf0*/  @!P0 BRA `(.L_x_3859) ;  /* 0x0000000000608947 */ /* 0x000fea0003800000 */
[----:B------:R-:W-:Y:S01]  /*ed00*/  LEA.HI R7, R0, R0, RZ, 0x1 ;  /* 0x0000000000077211 */ /* 0x000fe200078f08ff */
[----:B------:R1:W-:Y:S01]  /*ed10*/  STS.64 [R6], R16 ;  /* 0x0000001006007388 */ /* 0x0003e20000000a00 */
[----:B------:R-:W-:Y:S02]  /*ed20*/  HFMA2.MMA R8, -RZ, RZ, 0, 1.9073486328125e-06 ;  /* 0x00000020ff087435 */ /* 0x000fe400000001ff */
[----:B------:R-:W-:-:S04]  /*ed30*/  SHF.R.S32.HI R7, RZ, 0x1, R7 ;  /* 0x00000001ff077819 */ /* 0x000fc80000011407 */
[----:B------:R-:W-:-:S13]  /*ed40*/  ISETP.GE.AND P0, PT, R7, 0x20, PT ;  /* 0x000000200700780c */ /* 0x000fda0003f06270 */
[----:B-1----:R-:W-:Y:S05]  /*ed50*/  @!P0 BRA `(.L_x_3859) ;  /* 0x0000000000488947 */ /* 0x002fea0003800000 */
.L_x_3860:
[----:B-1----:R-:W1:Y:S01]  /*ed60*/  S2R R8, SR_TID.X ;  /* 0x0000000000087919 */ /* 0x002e620000002100 */
[----:B------:R-:W-:Y:S01]  /*ed70*/  BAR.SYNC.DEFER_BLOCKING 0x0 ;  /* 0x0000000000007b1d */ /* 0x000fe20000010000 */
[----:B-1----:R-:W-:-:S04]  /*ed80*/  IADD3 R9, R8, R7, RZ ;  /* 0x0000000708097210 */ /* 0x002fc80007ffe0ff */
        /* <DEDUP_REMOVED lines=9> */
[----:B0-----:R-:W-:-:S03]  /*ee20*/  @!P0 MOV R16, R8 ;  /* 0x0000000800108202 */ /* 0x001fc60000000f00 */
[----:B------:R-:W-:-:S05]  /*ee30*/  @!P0 IMAD.IADD R17, R9, 0x1, R11 ;  /* 0x0000000109118824 */ /* 0x000fca00078e020b */
[----:B------:R-:W-:-:S05]  /*ee40*/  @!P0 MOV R9, R17 ;  /* 0x0000001100098202 */ /* 0x000fca0000000f00 */
[----:B------:R1:W-:Y:S01]  /*ee50*/  @!P0 STS.64 [R6], R8 ;  /* 0x0000000806008388 */ /* 0x0003e20000000a00 */
[----:B------:R-:W-:Y:S05]  /*ee60*/  @P2 BRA `(.L_x_3860) ;  /* 0xfffffffc00bc2947 */ /* 0x000fea000383ffff */
[----:B-1----:R-:W-:-:S07]  /*ee70*/  MOV R8, 0x20 ;  /* 0x0000002000087802 */ /* 0x002fce0000000f00 */
.L_x_3859:
[----:B------:R-:W-:Y:S01]  /*ee80*/  BAR.SYNC.DEFER_BLOCKING 0x0 ;  /* 0x0000000000007b1d */ /* 0x000fe20000010000 */
[----:B------:R-:W-:-:S13]  /*ee90*/  ISETP.GE.AND P0, PT, R8, 0x2, PT ;  /* 0x000000020800780c */ /* 0x000fda0003f06270 */
[----:B------:R-:W-:Y:S05]  /*eea0*/  @!P0 BRA `(.L_x_3858) ;  /* 0x00000000002c8947 */ /* 0x000fea0003800000 */
[----:B------:R-:W-:-:S07]  /*eeb0*/  IMAD.MOV.U32 R9, RZ, RZ, 0x1 ;  /* 0x00000001ff097424 */ /* 0x000fce00078e00ff */
.L_x_3861:
[----:B------:R-:W1:Y:S04]  /*eec0*/  SHFL.DOWN PT, R7, R17, R9, 0x1f ;  /* 0x08001f0911077589 */ /* 0x000e6800000e0000 */
[----:B------:R2:W0:Y:S02]  /*eed0*/  SHFL.DOWN PT, R0, R16, R9, 0x1f ;  /* 0x08001f0910007589 */ /* 0x00042400000e0000 */
[----:B--2---:R-:W-:-:S04]  /*eee0*/  SHF.L.U32 R9, R9, 0x1, RZ ;  /* 0x0000000109097819 */ /* 0x004fc800000006ff */
[----:B------:R-:W-:Y:S01]  /*eef0*/  ISETP.GE.AND P0, PT, R9, R8, PT ;  /* 0x000000080900720c */ /* 0x000fe20003f06270 */
[-C--:B-1----:R-:W-:Y:S02]  /*ef00*/  IMAD R10, R7, R16.reuse, RZ ;  /* 0x00000010070a7224 */ /* 0x082fe400078e02ff */
[----:B0-----:R-:W-:-:S04]  /*ef10*/  IMAD.WIDE.U32 R6, R0, R16, RZ ;  /* 0x0000001000067225 */ /* 0x001fc800078e00ff */
[----:B------:R-:W-:Y:S01]  /*ef20*/  IMAD R11, R0, R17, R10 ;  /* 0x00000011000b7224 */ /* 0x000fe200078e020a */
[----:B------:R-:W-:-:S04]  /*ef30*/  MOV R16, R6 ;  /* 0x0000000600107202 */ /* 0x000fc80000000f00 */
[----:B------:R-:W-:Y:S01]  /*ef40*/  IADD3 R17, R7, R11, RZ ;  /* 0x0000000b07117210 */ /* 0x000fe20007ffe0ff */
[----:B------:R-:W-:Y:S06]  /*ef50*/  @!P0 BRA `(.L_x_3861) ;  /* 0xfffffffc00d88947 */ /* 0x000fec000383ffff */
.L_x_3858:
        /* <DEDUP_REMOVED lines=10> */
[-C--:B0-----:R-:W-:Y:S02]  /*f000*/  IMAD R17, R17, R4.reuse, RZ ;  /* 0x0000000411117224 */ /* 0x081fe400078e02ff */
[----:B-1----:R-:W-:-:S04]  /*f010*/  IMAD.WIDE.U32 R6, R16, R4, RZ ;  /* 0x0000000410067225 */ /* 0x002fc800078e00ff */
[----:B------:R-:W-:Y:S01]  /*f020*/  IMAD R17, R5, R16, R17 ;  /* 0x0000001005117224 */ /* 0x000fe200078e0211 */
[----:B------:R-:W-:-:S03]  /*f030*/  MOV R16, R6 ;  /* 0x0000000600107202 */ /* 0x000fc60000000f00 */
[----:B------:R-:W-:-:S07]  /*f040*/  IMAD.IADD R17, R7, 0x1, R17 ;  /* 0x0000000107117824 */ /* 0x000fce00078e0211 */
.L_x_3863:
        /* <DEDUP_REMOVED lines=8> */
[----:B------:R-:W-:Y:S01]  /*f0d0*/  HFMA2.MMA R12, -RZ, RZ, 0, 5.9604644775390625e-08 ;  /* 0x00000001ff0c7435 */ /* 0x000fe200000001ff */
[----:B------:R-:W-:Y:S01]  /*f0e0*/  MOV R5, UR5 ;  /* 0x0000000500057c02 */ /* 0x000fe20008000f00 */
[----:B------:R-:W2:Y:S01]  /*f0f0*/  LDC.64 R2, c[0x4][R2] ;  /* 0x0100000002027b82 */ /* 0x000ea20000000a00 */
[----:B------:R-:W-:Y:S01]  /*f100*/  ULDC.64 UR4, c[0x4][0x640] ;  /* 0x0101900000047ab9 */ /* 0x000fe20000000a00 */
[----:B------:R-:W-:Y:S01]  /*f110*/  MOV R10, UR6 ;  /* 0x00000006000a7c02 */ /* 0x000fe20008000f00 */
[----:B01----:R-:W-:Y:S01]  /*f120*/  IMAD.U32 R6, RZ, RZ, UR4 ;  /* 0x00000004ff067e24 */ /* 0x003fe2000f8e00ff */
[----:B------:R-:W-:Y:S01]  /*f130*/  MOV R7, UR5 ;  /* 0x0000000500077c02 */ /* 0x000fe20008000f00 */
[----:B------:R-:W-:Y:S01]  /*f140*/  IMAD.MOV.U32 R8, RZ, RZ, 0x2ef ;  /* 0x000002efff087424 */ /* 0x000fe200078e00ff */
[----:B------:R-:W-:-:S02]  /*f150*/  MOV R11, UR7 ;  /* 0x00000007000b7c02 */ /* 0x000fc40008000f00 */
[----:B------:R-:W-:-:S07]  /*f160*/  MOV R13, RZ ;  /* 0x000000ff000d7202 */ /* 0x000fce0000000f00 */
[----:B------:R-:W-:-:S07]  /*f170*/  LEPC R20, `(.L_x_3865) ;  /* 0x000000001014794e */ /* 0x000fce0000000000 */
[----:B--2---:R-:W-:Y:S05]  /*f180*/  CALL.ABS.NOINC R2 ;  /* 0x0000000002007343 */ /* 0x004fea0003c00000 */
.L_x_3865:
[----:B------:R-:W-:Y:S02]  /*f190*/  ULDC.64 UR4, c[0x0][0x5f8] ;  /* 0x00017e0000047ab9 */ /* 0x000fe40000000a00 */
[----:B------:R-:W-:-:S04]  /*f1a0*/  IADD3 R18, P0, R18, UR4, RZ ;  /* 0x0000000412127c10 */ /* 0x000fc8000ff1e0ff */
[----:B------:R-:W-:-:S05]  /*f1b0*/  IADD3.X R19, RZ, UR5, RZ, P0, !PT ;  /* 0x00000005ff137c10 */ /* 0x000fca00087fe4ff */
[----:B------:R-:W-:Y:S01]  /*f1c0*/  STG.E.64 desc[UR36][R18.64], R16 ;  /* 0x0000001012007986 */ /* 0x000fe2000c101b24 */
[----:B------:R-:W-:Y:S05]  /*f1d0*/  EXIT ;  /* 0x000000000000794d */ /* 0x000fea0003800000 */
.L_x_3864:
[----:B------:R-:W-:Y:S01]  /*f1e0*/  STG.E.64 desc[UR36][R2.64], R16 ;  /* 0x0000001002007986 */ /* 0x000fe2000c101b24 */
[----:B------:R-:W-:Y:S05]  /*f1f0*/  EXIT ;  /* 0x000000000000794d */ /* 0x000fea0003800000 */
.L_x_3862:
[----:B------:R-:W-:Y:S01]  /*f200*/  ISETP.NE.AND P0, PT, RZ, UR38, PT ;  /* 0x00000026ff007c0c */ /* 0x000fe2000bf05270 */
[----:B------:R-:W-:Y:S02]  /*f210*/  ULDC.U8 UR4, c[0x0][0x629] ;  /* 0x00018a4000047ab9 */ /* 0x000fe40000000000 */
[----:B------:R-:W-:-:S10]  /*f220*/  ISETP.NE.AND P1, PT, RZ, UR4, PT ;  /* 0x00000004ff007c0c */ /* 0x000fd4000bf25270 */
[----:B------:R-:W-:Y:S05]  /*f230*/  @!P0 BRA `(.L_x_3866) ;  /* 0x0000000000188947 */ /* 0x000fea0003800000 */
[----:B------:R-:W2:Y:S02]  /*f240*/  LDG.E.64 R2, desc[UR36][R4.64] ;  /* 0x0000002404027981 */ /* 0x000ea4000c1e1b00 */
[-C--:B--2---:R-:W-:Y:S02]  /*f250*/  IMAD R0, R3, R16.reuse, RZ ;  /* 0x0000001003007224 */ /* 0x084fe400078e02ff */
[----:B01----:R-:W-:-:S04]  /*f260*/  IMAD.WIDE.U32 R6, R2, R16, RZ ;  /* 0x0000001002067225 */ /* 0x003fc800078e00ff */
[----:B------:R-:W-:Y:S02]  /*f270*/  IMAD R17, R2, R17, R0 ;  /* 0x0000001102117224 */ /* 0x000fe400078e0200 */
[----:B------:R-:W-:-:S03]  /*f280*/  IMAD.MOV.U32 R16, RZ, RZ, R6 ;  /* 0x000000ffff107224 */ /* 0x000fc600078e0006 */
[----:B------:R-:W-:-:S07]  /*f290*/  IADD3 R17, R7, R17, RZ ;  /* 0x0000001107117210 */ /* 0x000fce0007ffe0ff */
.L_x_3866:
        /* <DEDUP_REMOVED lines=20> */
.L_x_3868:
[----:B------:R-:W-:Y:S02]  /*f3e0*/  ULDC.64 UR4, c[0x0][0x5f8] ;  /* 0x00017e0000047ab9 */ /* 0x000fe40000000a00 */
[----:B------:R-:W-:-:S04]  /*f3f0*/  IADD3 R18, P0, R18, UR4, RZ ;  /* 0x0000000412127c10 */ /* 0x000fc8000ff1e0ff */
[----:B------:R-:W-:-:S05]  /*f400*/  IADD3.X R19, RZ, UR5, RZ, P0, !PT ;  /* 0x00000005ff137c10 */ /* 0x000fca00087fe4ff */
[----:B------:R-:W-:Y:S01]  /*f410*/  STG.E.64 desc[UR36][R18.64], R16 ;  /* 0x0000001012007986 */ /* 0x000fe2000c101b24 */
[----:B------:R-:W-:Y:S05]  /*f420*/  EXIT ;  /* 0x000000000000794d */ /* 0x000fea0003800000 */
.L_x_3867:
[----:B------:R-:W-:Y:S01]  /*f430*/  STG.E.64 desc[UR36][R4.64], R16 ;  /* 0x0000001004007986 */ /* 0x000fe2000c101b24 */
[----:B------:R-:W-:Y:S05]  /*f440*/  EXIT ;  /* 0x000000000000794d */ /* 0x000fea0003800000 */
.L_x_3840:
        /* <DEDUP_REMOVED lines=22> */
[-C--:B--2---:R-:W-:Y:S02]  /*f5b0*/  IMAD R0, R5, R16.reuse, RZ ;  /* 0x0000001005007224 */ /* 0x084fe400078e02ff */
[----:B------:R-:W-:-:S04]  /*f5c0*/  IMAD.WIDE.U32 R6, R4, R16, RZ ;  /* 0x0000001004067225 */ /* 0x000fc800078e00ff */
[----:B------:R-:W-:Y:S02]  /*f5d0*/  IMAD R17, R4, R17, R0 ;  /* 0x0000001104117224 */ /* 0x000fe400078e0200 */
[----:B------:R-:W-:-:S03]  /*f5e0*/  IMAD.MOV.U32 R16, RZ, RZ, R6 ;  /* 0x000000ffff107224 */ /* 0x000fc600078e0006 */
[----:B------:R-:W-:-:S07]  /*f5f0*/  IADD3 R17, R7, R17, RZ ;  /* 0x0000001107117210 */ /* 0x000fce0007ffe0ff */
.L_x_3870:
        /* <DEDUP_REMOVED lines=8> */
[----:B------:R-:W-:Y:S01]  /*f680*/  HFMA2.MMA R12, -RZ, RZ, 0, 5.9604644775390625e-08 ;  /* 0x00000001ff0c7435 */ /* 0x000fe200000001ff */
[----:B------:R-:W-:Y:S01]  /*f690*/  MOV R5, UR5 ;  /* 0x0000000500057c02 */ /* 0x000fe20008000f00 */
[----:B------:R-:W0:Y:S01]  /*f6a0*/  LDC.64 R2, c[0x4][R2] ;  /* 0x0100000002027b82 */ /* 0x000e220000000a00 */
[----:B------:R-:W-:Y:S01]  /*f6b0*/  ULDC.64 UR4, c[0x4][0x640] ;  /* 0x0101900000047ab9 */ /* 0x000fe20000000a00 */
        /* <DEDUP_REMOVED lines=8> */
.L_x_3872:
[----:B------:R-:W-:Y:S02]  /*f740*/  ULDC.64 UR4, c[0x0][0x5f8] ;  /* 0x00017e0000047ab9 */ /* 0x000fe40000000a00 */
[----:B------:R-:W-:-:S04]  /*f750*/  IADD3 R18, P0, R18, UR4, RZ ;  /* 0x0000000412127c10 */ /* 0x000fc8000ff1e0ff */
[----:B------:R-:W-:-:S05]  /*f760*/  IADD3.X R19, RZ, UR5, RZ, P0, !PT ;  /* 0x00000005ff137c10 */ /* 0x000fca00087fe4ff */
[----:B------:R-:W-:Y:S01]  /*f770*/  STG.E.64 desc[UR36][R18.64], R16 ;  /* 0x0000001012007986 */ /* 0x000fe2000c101b24 */
[----:B------:R-:W-:Y:S05]  /*f780*/  EXIT ;  /* 0x000000000000794d */ /* 0x000fea0003800000 */
.L_x_3871:
[----:B------:R-:W-:Y:S01]  /*f790*/  STG.E.64 desc[UR36][R2.64], R16 ;  /* 0x0000001002007986 */ /* 0x000fe2000c101b24 */
[----:B------:R-:W-:Y:S05]  /*f7a0*/  EXIT ;  /* 0x000000000000794d */ /* 0x000fea0003800000 */
.L_x_3869:
        /* <DEDUP_REMOVED lines=10> */
.L_x_3873:
        /* <DEDUP_REMOVED lines=20> */
.L_x_3875:
[----:B------:R-:W-:Y:S02]  /*f990*/  ULDC.64 UR4, c[0x0][0x5f8] ;  /* 0x00017e0000047ab9 */ /* 0x000fe40000000a00 */
[----:B------:R-:W-:-:S04]  /*f9a0*/  IADD3 R18, P0, R18, UR4, RZ ;  /* 0x0000000412127c10 */ /* 0x000fc8000ff1e0ff */
[----:B------:R-:W-:-:S05]  /*f9b0*/  IADD3.X R19, RZ, UR5, RZ, P0, !PT ;  /* 0x00000005ff137c10 */ /* 0x000fca00087fe4ff */
[----:B------:R-:W-:Y:S01]  /*f9c0*/  STG.E.64 desc[UR36][R18.64], R16 ;  /* 0x0000001012007986 */ /* 0x000fe2000c101b24 */
[----:B------:R-:W-:Y:S05]  /*f9d0*/  EXIT ;  /* 0x000000000000794d */ /* 0x000fea0003800000 */
.L_x_3874:
[----:B------:R-:W-:Y:S01]  /*f9e0*/  STG.E.64 desc[UR36][R4.64], R16 ;  /* 0x0000001004007986 */ /* 0x000fe2000c101b24 */
[----:B------:R-:W-:Y:S05]  /*f9f0*/  EXIT ;  /* 0x000000000000794d */ /* 0x000fea0003800000 */
.L_x_3876:
        /* <DEDUP_REMOVED lines=16> */
.L_x_8794:


//--------------------- .text._ZN2at6native13reduce_kernelILi256ELi2ENS0_8ReduceOpIlNS0_14func_wrapper_tIlNS0_55_GLOBAL__N__0955718d_22_SparseCsrTensorMath_cu_868dd54514ReductionMulOpIlEEEEjlLi4ELi4EEEEEvT1_ --------------------------
	.section	.text._ZN2at6native13reduce_kernelILi256ELi2ENS0_8ReduceOpIlNS0_14func_wrapper_tIlNS0_55_GLOBAL__N__0955718d_22_SparseCsrTensorMath_cu_868dd54514ReductionMulOpIlEEEEjlLi4ELi4EEEEEvT1_,"ax",@progbits
	.align	128
.text._ZN2at6native13reduce_kernelILi256ELi2ENS0_8ReduceOpIlNS0_14func_wrapper_tIlNS0_55_GLOBAL__N__0955718d_22_SparseCsrTensorMath_cu_868dd54514ReductionMulOpIlEEEEjlLi4ELi4EEEEEvT1_:
        .type           _ZN2at6native13reduce_kernelILi256ELi2ENS0_8ReduceOpIlNS0_14func_wrapper_tIlNS0_55_GLOBAL__N__0955718d_22_SparseCsrTensorMath_cu_868dd54514ReductionMulOpIlEEEEjlLi4ELi4EEEEEvT1_,@function
        .size           _ZN2at6native13reduce_kernelILi256ELi2ENS0_8ReduceOpIlNS0_14func_wrapper_tIlNS0_55_GLOBAL__N__0955718d_22_SparseCsrTensorMath_cu_868dd54514ReductionMulOpIlEEEEjlLi4ELi4EEEEEvT1_,(.L_x_8795 - _ZN2at6native13reduce_kernelILi256ELi2ENS0_8ReduceOpIlNS0_14func_wrapper_tIlNS0_55_GLOBAL__N__0955718d_22_SparseCsrTensorMath_cu_868dd54514ReductionMulOpIlEEEEjlLi4ELi4EEEEEvT1_)
        .other          _ZN2at6native13reduce_kernelILi256ELi2ENS0_8ReduceOpIlNS0_14func_wrapper_tIlNS0_55_GLOBAL__N__0955718d_22_SparseCsrTensorMath_cu_868dd54514ReductionMulOpIlEEEEjlLi4ELi4EEEEEvT1_,@"STO_CUDA_ENTRY STV_DEFAULT"
_ZN2at6native13reduce_kernelILi256ELi2ENS0_8ReduceOpIlNS0_14func_wrapper_tIlNS0_55_GLOBAL__N__0955718d_22_SparseCsrTensorMath_cu_868dd54514ReductionMulOpIlEEEEjlLi4ELi4EEEEEvT1_:
        /* <DEDUP_REMOVED lines=288> */
.L_x_3877:
        /* <DEDUP_REMOVED lines=44> */
.L_x_3881:
        /* <DEDUP_REMOVED lines=27> */
.L_x_3887:
[----:B------:R-:W-:Y:S05]  /*1670*/  BSYNC B2 ;  /* 0x0000000000027941 */ /* 0x000fea0003800000 */
.L_x_3886:
        /* <DEDUP_REMOVED lines=9> */
[----:B--2---:R-:W-:Y:S02]  /*1710*/  IMAD R3, R5, UR4, RZ ;  /* 0x0000000405037c24 */ /* 0x004fe4000f8e02ff */
[----:B------:R-:W-:-:S04]  /*1720*/  IMAD.WIDE.U32 R6, R4, UR4, RZ ;  /* 0x0000000404067c25 */ /* 0x000fc8000f8e00ff */
[----:B------:R-:W-:Y:S01]  /*1730*/  IMAD R3, R4, UR5, R3 ;  /* 0x0000000504037c24 */ /* 0x000fe2000f8e0203 */
[----:B------:R-:W-:-:S04]  /*1740*/  MOV R0, R6 ;  /* 0x0000000600007202 */ /* 0x000fc80000000f00 */
[----:B------:R-:W-:-:S07]  /*1750*/  IADD3 R13, R7, R3, RZ ;  /* 0x00000003070d7210 */ /* 0x000fce0007ffe0ff */
.L_x_3885:
[----:B------:R-:W-:Y:S05]  /*1760*/  BSYNC B1 ;  /* 0x0000000000017941 */ /* 0x000fea0003800000 */
.L_x_3884:
[----:B------:R-:W0:Y:S01]  /*1770*/  LDC R12, c[0x0][0x224] ;  /* 0x00008900ff0c7b82 */ /* 0x000e220000000800 */
[----:B------:R-:W-:-:S04]  /*1780*/  IADD3 R3, P0, -R9, 0x4, RZ ;  /* 0x0000000409037810 */ /* 0x000fc80007f1e1ff */
[----:B------:R-:W-:Y:S01]  /*1790*/  LEA R28, P1, R3, R28, 0x3 ;  /* 0x0000001c031c7211 */ /* 0x000fe200078218ff */
[----:B------:R-:W-:-:S05]  /*17a0*/  IMAD.X R4, RZ, RZ, -0x1, P0 ;  /* 0xffffffffff047424 */ /* 0x000fca00000e06ff */
[----:B------:R-:W-:Y:S02]  /*17b0*/  LEA.HI.X R29, R3, R29, R4, 0x3, P1 ;  /* 0x0000001d031d7211 */ /* 0x000fe400008f1c04 */
[----:B0-----:R-:W-:-:S07]  /*17c0*/  IADD3 R12, R9, -0x4, R12 ;  /* 0xfffffffc090c7810 */ /* 0x001fce0007ffe00c */
.L_x_3883:
[----:B------:R-:W-:Y:S05]  /*17d0*/  BSYNC B0 ;  /* 0x0000000000007941 */ /* 0x000fea0003800000 */
.L_x_3882:
[----:B------:R-:W0:Y:S01]  /*17e0*/  LDC.64 R4, c[0x0][0x238] ;  /* 0x00008e00ff047b82 */ /* 0x000e220000000a00 */
[----:B------:R-:W-:Y:S01]  /*17f0*/  BSSY B0, `(.L_x_3888) ;  /* 0x000002c000007945 */ /* 0x000fe20003800000 */
[----:B------:R-:W-:Y:S01]  /*1800*/  ISETP.NE.AND P2, PT, R2, RZ, PT ;  /* 0x000000ff0200720c */ /* 0x000fe20003f45270 */
[----:B------:R-:W-:Y:S01]  /*1810*/  IMAD.MOV.U32 R27, RZ, RZ, R21 ;  /* 0x000000ffff1b7224 */ /* 0x000fe200078e0015 */
[-C--:B------:R-:W-:Y:S02]  /*1820*/  MOV R15, R23.reuse ;  /* 0x00000017000f7202 */ /* 0x080fe40000000f00 */
[----:B------:R-:W-:Y:S02]  /*1830*/  MOV R31, R23 ;  /* 0x00000017001f7202 */ /* 0x000fe40000000f00 */
[----:B------:R-:W1:Y:S01]  /*1840*/  LDC R14, c[0x0][0x240] ;  /* 0x00009000ff0e7b82 */ /* 0x000e620000000800 */
[----:B0-----:R-:W-:Y:S01]  /*1850*/  IMAD R4, R16, R4, RZ ;  /* 0x0000000410047224 */ /* 0x001fe200078e02ff */
[----:B------:R-:W-:-:S03]  /*1860*/  ISETP.NE.AND P1, PT, R5, RZ, PT ;  /* 0x000000ff0500720c */ /* 0x000fc60003f25270 */
[----:B------:R-:W-:-:S04]  /*1870*/  IMAD R4, R2, R5, R4 ;  /* 0x0000000502047224 */ /* 0x000fc800078e0204 */
[----:B-1----:R-:W-:-:S05]  /*1880*/  IMAD R35, R17, R14, R4 ;  /* 0x0000000e11237224 */ /* 0x002fca00078e0204 */
[----:B------:R-:W-:-:S04]  /*1890*/  LEA R3, R35, 0x3, 0x2 ;  /* 0x0000000323037811 */ /* 0x000fc800078e10ff */
[----:B------:R-:W-:Y:S02]  /*18a0*/  ISETP.GE.U32.AND P0, PT, R3, R12, PT ;  /* 0x0000000c0300720c */ /* 0x000fe40003f06070 */
[----:B------:R-:W-:-:S11]  /*18b0*/  MOV R3, R21 ;  /* 0x0000001500037202 */ /* 0x000fd60000000f00 */
[----:B------:R-:W-:Y:S05]  /*18c0*/  @P0 BRA `(.L_x_3889) ;  /* 0x0000000000780947 */ /* 0x000fea0003800000 */
[----:B------:R-:W-:Y:S01]  /*18d0*/  MOV R27, R21 ;  /* 0x00000015001b7202 */ /* 0x000fe20000000f00 */
[----:B------:R-:W-:-:S07]  /*18e0*/  IMAD.MOV.U32 R31, RZ, RZ, R23 ;  /* 0x000000ffff1f7224 */ /* 0x000fce00078e0017 */
.L_x_3890:
[----:B------:R-:W-:Y:S01]  /*18f0*/  IMAD.WIDE.U32 R32, R35, 0x20, R28 ;  /* 0x0000002023207825 */ /* 0x000fe200078e001c */
[----:B------:R-:W-:-:S04]  /*1900*/  ULDC UR4, c[0x0][0x22c] ;  /* 0x00008b0000047ab9 */ /* 0x000fc80000000800 */
[----:B------:R-:W2:Y:S04]  /*1910*/  LDG.E.128 R4, desc[UR60][R32.64] ;  /* 0x0000003c20047981 */ /* 0x000ea8000c1e1d00 */
[----:B------:R-:W3:Y:S01]  /*1920*/  LDG.E.128 R8, desc[UR60][R32.64+0x10] ;  /* 0x0000103c20087981 */ /* 0x000ee2000c1e1d00 */
[----:B------:R-:W-:-:S04]  /*1930*/  IADD3 R35, R35, UR4, RZ ;  /* 0x0000000423237c10 */ /* 0x000fc8000fffe0ff */
[----:B------:R-:W-:-:S04]  /*1940*/  LEA R25, R35, 0x3, 0x2 ;  /* 0x0000000323197811 */ /* 0x000fc800078e10ff */
[----:B------:R-:W-:Y:S01]  /*1950*/  ISETP.GE.U32.AND P0, PT, R25, R12, PT ;  /* 0x0000000c1900720c */ /* 0x000fe20003f06070 */
[-C--:B--2---:R-:W-:Y:S02]  /*1960*/  IMAD R5, R5, R0.reuse, RZ ;  /* 0x0000000005057224 */ /* 0x084fe400078e02ff */
[----:B------:R-:W-:Y:S02]  /*1970*/  IMAD R7, R7, R27, RZ ;  /* 0x0000001b07077224 */ /* 0x000fe400078e02ff */
[----:B---3--:R-:W-:Y:S02]  /*1980*/  IMAD R9, R9, R21, RZ ;  /* 0x0000001509097224 */ /* 0x008fe400078e02ff */
[----:B------:R-:W-:-:S04]  /*1990*/  IMAD.WIDE.U32 R24, R4, R0, RZ ;  /* 0x0000000004187225 */ /* 0x000fc800078e00ff */
[----:B------:R-:W-:Y:S01]  /*19a0*/  IMAD R13, R4, R13, R5 ;  /* 0x0000000d040d7224 */ /* 0x000fe200078e0205 */
[----:B------:R-:W-:Y:S01]  /*19b0*/  MOV R0, R24 ;  /* 0x0000001800007202 */ /* 0x000fe20000000f00 */
[----:B------:R-:W-:Y:S02]  /*19c0*/  IMAD R11, R11, R3, RZ ;  /* 0x000000030b0b7224 */ /* 0x000fe400078e02ff */
[----:B------:R-:W-:-:S04]  /*19d0*/  IMAD.WIDE.U32 R4, R6, R27, RZ ;  /* 0x0000001b06047225 */ /* 0x000fc800078e00ff */
[----:B------:R-:W-:Y:S01]  /*19e0*/  IMAD R31, R6, R31, R7 ;  /* 0x0000001f061f7224 */ /* 0x000fe200078e0207 */
[----:B------:R-:W-:Y:S01]  /*19f0*/  MOV R27, R4 ;  /* 0x00000004001b7202 */ /* 0x000fe20000000f00 */
[----:B------:R-:W-:-:S03]  /*1a00*/  IMAD.WIDE.U32 R6, R8, R21, RZ ;  /* 0x0000001508067225 */ /* 0x000fc600078e00ff */
[----:B------:R-:W-:Y:S01]  /*1a10*/  IADD3 R31, R5, R31, RZ ;  /* 0x0000001f051f7210 */ /* 0x000fe20007ffe0ff */
[----:B------:R-:W-:Y:S02]  /*1a20*/  IMAD R23, R8, R23, R9 ;  /* 0x0000001708177224 */ /* 0x000fe400078e0209 */
[----:B------:R-:W-:-:S03]  /*1a30*/  IMAD.WIDE.U32 R8, R10, R3, RZ ;  /* 0x000000030a087225 */ /* 0x000fc600078e00ff */
[----:B------:R-:W-:Y:S01]  /*1a40*/  IADD3 R23, R7, R23, RZ ;  /* 0x0000001707177210 */ /* 0x000fe20007ffe0ff */
[----:B------:R-:W-:Y:S01]  /*1a50*/  IMAD R11, R10, R15, R11 ;  /* 0x0000000f0a0b7224 */ /* 0x000fe200078e020b */
[----:B------:R-:W-:Y:S01]  /*1a60*/  MOV R3, R8 ;  /* 0x0000000800037202 */ /* 0x000fe20000000f00 */
[----:B------:R-:W-:Y:S02]  /*1a70*/  IMAD.IADD R13, R25, 0x1, R13 ;  /* 0x00000001190d7824 */ /* 0x000fe400078e020d */
[----:B------:R-:W-:Y:S02]  /*1a80*/  IMAD.MOV.U32 R21, RZ, RZ, R6 ;  /* 0x000000ffff157224 */ /* 0x000fe400078e0006 */
[----:B------:R-:W-:Y:S01]  /*1a90*/  IMAD.IADD R15, R9, 0x1, R11 ;  /* 0x00000001090f7824 */ /* 0x000fe200078e020b */
[----:B------:R-:W-:Y:S06]  /*1aa0*/  @!P0 BRA `(.L_x_3890) ;  /* 0xfffffffc00908947 */ /* 0x000fec000383ffff */
.L_x_3889:
[----:B------:R-:W-:Y:S05]  /*1ab0*/  BSYNC B0 ;  /* 0x0000000000007941 */ /* 0x000fea0003800000 */
.L_x_3888:
        /* <DEDUP_REMOVED lines=8> */
.L_x_3892:
[----:B------:R-:W-:Y:S05]  /*1b40*/  BSYNC B0 ;  /* 0x0000000000007941 */ /* 0x000fea0003800000 */
.L_x_3891:
        /* <DEDUP_REMOVED lines=10> */
[-C--:B--2---:R-:W-:Y:S02]  /*1bf0*/  IMAD R13, R13, R28.reuse, RZ ;  /* 0x0000001c0d0d7224 */ /* 0x084fe400078e02ff */
[----:B------:R-:W-:-:S04]  /*1c00*/  IMAD.WIDE.U32 R4, R0, R28, RZ ;  /* 0x0000001c00047225 */ /* 0x000fc800078e00ff */
[----:B------:R-:W-:Y:S01]  /*1c10*/  IMAD R13, R29, R0, R13 ;  /* 0x000000001d0d7224 */ /* 0x000fe200078e020d */
[----:B------:R-:W-:-:S03]  /*1c20*/  MOV R0, R4 ;  /* 0x0000000400007202 */ /* 0x000fc60000000f00 */
[----:B------:R-:W-:-:S07]  /*1c30*/  IMAD.IADD R13, R5, 0x1, R13 ;  /* 0x00000001050d7824 */ /* 0x000fce00078e020d */
.L_x_3894:
[----:B------:R-:W-:Y:S05]  /*1c40*/  BSYNC B0 ;  /* 0x0000000000007941 */ /* 0x000fea0003800000 */
.L_x_3893:
        /* <DEDUP_REMOVED lines=8> */
[----:B------:R-:W-:Y:S01]  /*1cd0*/  IMAD.IADD R0, R5, 0x1, R23 ;  /* 0x0000000105007824 */ /* 0x000fe200078e0217 */
[----:B------:R-:W-:Y:S01]  /*1ce0*/  CS2R R22, SRZ ;  /* 0x0000000000167805 */ /* 0x000fe2000001ff00 */
[----:B------:R-:W-:-:S04]  /*1cf0*/  IMAD.WIDE.U32 R4, R3, R4, RZ ;  /* 0x0000000403047225 */ /* 0x000fc800078e00ff */
[----:B------:R-:W-:Y:S01]  /*1d00*/  IMAD R3, R3, R0, R15 ;  /* 0x0000000003037224 */ /* 0x000fe200078e020f */
[----:B------:R-:W-:-:S04]  /*1d10*/  MOV R0, R4 ;  /* 0x0000000400007202 */ /* 0x000fc80000000f00 */
[----:B------:R-:W-:Y:S01]  /*1d20*/  IADD3 R3, R5, R3, RZ ;  /* 0x0000000305037210 */ /* 0x000fe20007ffe0ff */
[----:B------:R-:W-:Y:S06]  /*1d30*/  BRA `(.L_x_3879) ;  /* 0x000000a800987947 */ /* 0x000fec0003800000 */
.L_x_3880:
        /* <DEDUP_REMOVED lines=14> */
[----:B------:R-:W-:Y:S06]  /*1e20*/  @!P1 BRA `(.L_x_3896) ;  /* 0x0000009000349947 */ /* 0x000fec0003800000 */
[----:B------:R-:W-:Y:S01]  /*1e30*/  ISETP.GE.U32.AND P0, PT, R7, R6, PT ;  /* 0x000000060700720c */ /* 0x000fe20003f06070 */
[----:B------:R-:W-:Y:S01]  /*1e40*/  BSSY B0, `(.L_x_3897) ;  /* 0x0000456000007945 */ /* 0x000fe20003800000 */
        /* <DEDUP_REMOVED lines=12> */
[----:B------:R-:W-:Y:S01]  /*1f10*/  MOV R39, R40 ;  /* 0x0000002800277202 */ /* 0x000fe20000000f00 */
[----:B------:R-:W-:Y:S06]  /*1f20*/  @P0 BRA `(.L_x_3898) ;  /* 0x00000044001c0947 */ /* 0x000fec0003800000 */
        /* <DEDUP_REMOVED lines=15> */
.L_x_3903:
        /* <DEDUP_REMOVED lines=288> */
.L_x_3899:
        /* <DEDUP_REMOVED lines=253> */
.L_x_3900:
        /* <DEDUP_REMOVED lines=253> */
.L_x_3901:
[----:B------:R-:W-:-:S04]  /*51c0*/  LOP3.LUT R9, R26, 0xfffffff0, RZ, 0xc0, !PT ;  /* 0xfffffff01a097812 */ /* 0x000fc800078ec0ff */
[----:B------:R-:W-:-:S05]  /*51d0*/  IADD3 R8, P1, R28, R9, RZ ;  /* 0x000000091c087210 */ /* 0x000fca0007f3e0ff */
[----:B------:R-:W-:-:S06]  /*51e0*/  IMAD.X R9, RZ, RZ, R29, P1 ;  /* 0x000000ffff097224 */ /* 0x000fcc00008e061d */
[----:B------:R-:W5:Y:S01]  /*51f0*/  LDG.E.128 R8, desc[UR60][R8.64] ;  /* 0x0000003c08087981 */ /* 0x000f62000c1e1d00 */
[----:B------:R-:W-:Y:S01]  /*5200*/  IADD3 R4, R4, R5, RZ ;  /* 0x0000000504047210 */ /* 0x000fe20007ffe0ff */
[----:B------:R-:W-:Y:S06]  /*5210*/  @!P0 BRA `(.L_x_3902) ;  /* 0x0000000c00a88947 */ /* 0x000fec0003800000 */
[----:B------:R-:W-:Y:S01]  /*5220*/  HFMA2.MMA R26, -RZ, RZ, 0, 0 ;  /* 0x00000000ff1a7435 */ /* 0x000fe200000001ff */
        /* <DEDUP_REMOVED lines=233> */
.L_x_3902:
[----:B------:R-:W-:Y:S01]  /*60c0*/  LOP3.LUT R25, R6, 0xfffffff0, RZ, 0xc0, !PT ;  /* 0xfffffff006197812 */ /* 0x000fe200078ec0ff */
[----:B-----5:R-:W-:Y:S01]  /*60d0*/  IMAD R46, R11, R30, RZ ;  /* 0x0000001e0b2e7224 */ /* 0x020fe200078e02ff */
[----:B------:R-:W-:Y:S01]  /*60e0*/  IADD3 R4, R4, R5, RZ ;  /* 0x0000000504047210 */ /* 0x000fe20007ffe0ff */
[----:B------:R-:W-:Y:S01]  /*60f0*/  ULDC UR4, c[0x0][0x224] ;  /* 0x0000890000047ab9 */ /* 0x000fe20000000800 */
[----:B------:R-:W-:-:S04]  /*6100*/  IADD3 R24, P1, R28, R25, RZ ;  /* 0x000000191c187210 */ /* 0x000fc80007f3e0ff */
[----:B------:R-:W-:-:S06]  /*6110*/  IADD3.X R25, RZ, R29, RZ, P1, !PT ;  /* 0x0000001dff197210 */ /* 0x000fcc0000ffe4ff */
[----:B------:R-:W2:Y:S01]  /*6120*/  LDG.E.128 R24, desc[UR60][R24.64] ;  /* 0x0000003c18187981 */ /* 0x000ea2000c1e1d00 */
[----:B------:R-:W-:Y:S02]  /*6130*/  IMAD R46, R10, R31, R46 ;  /* 0x0000001f0a2e7224 */ /* 0x000fe400078e022e */
[----:B------:R-:W-:Y:S02]  /*6140*/  IMAD R49, R21, R41, RZ ;  /* 0x0000002915317224 */ /* 0x000fe400078e02ff */
[----:B------:R-:W-:Y:S02]  /*6150*/  IMAD R31, R5, 0x3, R4 ;  /* 0x00000003051f7824 */ /* 0x000fe400078e0204 */
[----:B------:R-:W-:Y:S02]  /*6160*/  IMAD.U32 R6, RZ, RZ, UR4 ;  /* 0x00000004ff067e24 */ /* 0x000fe4000f8e00ff */
[----:B------:R-:W-:Y:S02]  /*6170*/  IMAD R47, R15, R34, RZ ;  /* 0x000000220f2f7224 */ /* 0x000fe400078e02ff */
[----:B------:R-:W-:Y:S01]  /*6180*/  IMAD R49, R20, R40, R49 ;  /* 0x0000002814317224 */ /* 0x000fe200078e0231 */
[----:B------:R-:W-:Y:S01]  /*6190*/  ISETP.GE.U32.AND P1, PT, R31, R6, PT ;  /* 0x000000061f00720c */ /* 0x000fe20003f26070 */
[----:B------:R-:W-:-:S02]  /*61a0*/  IMAD R45, R9, R32, RZ ;  /* 0x00000020092d7224 */ /* 0x000fc400078e02ff */
[----:B------:R-:W-:-:S04]  /*61b0*/  IMAD.WIDE.U32 R42, R20, R41, RZ ;  /* 0x00000029142a7225 */ /* 0x000fc800078e00ff */
[----:B------:R-:W-:Y:S01]  /*61c0*/  IMAD R47, R14, R35, R47 ;  /* 0x000000230e2f7224 */ /* 0x000fe200078e022f */
[----:B------:R-:W-:Y:S01]  /*61d0*/  IADD3 R40, R43, R49, RZ ;  /* 0x000000312b287210 */ /* 0x000fe20007ffe0ff */
[----:B------:R-:W-:Y:S02]  /*61e0*/  IMAD R45, R8, R33, R45 ;  /* 0x00000021082d7224 */ /* 0x000fe400078e022d */
[----:B------:R-:W-:-:S04]  /*61f0*/  IMAD.WIDE.U32 R34, R14, R34, RZ ;  /* 0x000000220e227225 */ /* 0x000fc800078e00ff */
[----:B------:R-:W-:Y:S01]  /*6200*/  IMAD.MOV.U32 R41, RZ, RZ, R42 ;  /* 0x000000ffff297224 */ /* 0x000fe200078e002a */
[----:B------:R-:W-:Y:S01]  /*6210*/  IADD3 R35, R35, R47, RZ ;  /* 0x0000002f23237210 */ /* 0x000fe20007ffe0ff */
[----:B------:R-:W-:-:S04]  /*6220*/  IMAD.WIDE.U32 R32, R8, R32, RZ ;  /* 0x0000002008207225 */ /* 0x000fc800078e00ff */
[----:B------:R-:W-:Y:S01]  /*6230*/  IMAD R53, R23, R38, RZ ;  /* 0x0000002617357224 */ /* 0x000fe200078e02ff */
[----:B------:R-:W-:Y:S01]  /*6240*/  IADD3 R33, R33, R45, RZ ;  /* 0x0000002d21217210 */ /* 0x000fe20007ffe0ff */
[----:B------:R-:W-:Y:S02]  /*6250*/  IMAD R51, R13, R36, RZ ;  /* 0x000000240d337224 */ /* 0x000fe400078e02ff */
[----:B------:R-:W-:Y:S02]  /*6260*/  IMAD R53, R22, R39, R53 ;  /* 0x0000002716357224 */ /* 0x000fe400078e0235 */
[----:B------:R-:W-:Y:S02]  /*6270*/  IMAD R51, R12, R37, R51 ;  /* 0x000000250c337224 */ /* 0x000fe400078e0233 */
[----:B------:R-:W-:-:S04]  /*6280*/  IMAD.WIDE.U32 R38, R22, R38, RZ ;  /* 0x0000002616267225 */ /* 0x000fc800078e00ff */
[----:B------:R-:W-:Y:S01]  /*6290*/  IMAD.WIDE.U32 R30, R10, R30, RZ ;  /* 0x0000001e0a1e7225 */ /* 0x000fe200078e00ff */
[----:B------:R-:W-:-:S03]  /*62a0*/  IADD3 R39, R39, R53, RZ ;  /* 0x0000003527277210 */ /* 0x000fc60007ffe0ff */
[----:B------:R-:W-:Y:S01]  /*62b0*/  IMAD.WIDE.U32 R36, R12, R36, RZ ;  /* 0x000000240c247225 */ /* 0x000fe200078e00ff */
[----:B------:R-:W-:-:S03]  /*62c0*/  IADD3 R31, R31, R46, RZ ;  /* 0x0000002e1f1f7210 */ /* 0x000fc60007ffe0ff */
[----:B------:R-:W-:Y:S02]  /*62d0*/  IMAD.IADD R37, R37, 0x1, R51 ;  /* 0x0000000125257824 */ /* 0x000fe400078e0233 */
[----:B--2---:R-:W-:Y:S02]  /*62e0*/  IMAD R42, R25, R7, RZ ;  /* 0x00000007192a7224 */ /* 0x004fe400078e02ff */
[----:B------:R-:W-:Y:S02]  /*62f0*/  IMAD R43, R27, R3, RZ ;  /* 0x000000031b2b7224 */ /* 0x000fe400078e02ff */
[----:B------:R-:W-:Y:S02]  /*6300*/  IMAD R17, R24, R17, R42 ;  /* 0x0000001118117224 */ /* 0x000fe400078e022a */
[----:B------:R-:W-:Y:S02]  /*6310*/  IMAD R47, R26, R0, R43 ;  /* 0x000000001a2f7224 */ /* 0x000fe400078e022b */
[----:B------:R-:W-:-:S04]  /*6320*/  IMAD.WIDE.U32 R44, R24, R7, RZ ;  /* 0x00000007182c7225 */ /* 0x000fc800078e00ff */
[----:B------:R-:W-:Y:S01]  /*6330*/  IMAD.WIDE.U32 R42, R26, R3, RZ ;  /* 0x000000031a2a7225 */ /* 0x000fe200078e00ff */
[----:B------:R-:W-:-:S03]  /*6340*/  IADD3 R17, R45, R17, RZ ;  /* 0x000000112d117210 */ /* 0x000fc60007ffe0ff */
[----:B------:R-:W-:Y:S01]  /*6350*/  IMAD.MOV.U32 R7, RZ, RZ, R44 ;  /* 0x000000ffff077224 */ /* 0x000fe200078e002c */
[----:B------:R-:W-:Y:S01]  /*6360*/  MOV R3, R42 ;  /* 0x0000002a00037202 */ /* 0x000fe20000000f00 */
[----:B------:R-:W-:Y:S01]  /*6370*/  IMAD.IADD R0, R43, 0x1, R47 ;  /* 0x000000012b007824 */ /* 0x000fe200078e022f */
[----:B------:R-:W-:Y:S06]  /*6380*/  @!P1 BRA `(.L_x_3903) ;  /* 0xffffffbc00249947 */ /* 0x000fec000383ffff */
[----:B------:R-:W-:Y:S05]  /*6390*/  BSYNC B1 ;  /* 0x0000000000017941 */ /* 0x000fea0003800000 */
.L_x_3898:
[----:B------:R-:W-:Y:S05]  /*63a0*/  BSYNC B0 ;  /* 0x0000000000007941 */ /* 0x000fea0003800000 */
.L_x_3897:
        /* <DEDUP_REMOVED lines=280> */
.L_x_3906:
        /* <DEDUP_REMOVED lines=281> */
.L_x_3907:
        /* <DEDUP_REMOVED lines=281> */
.L_x_3908:
        /* <DEDUP_REMOVED lines=281> */
.L_x_3909:
[----:B------:R-:W-:-:S04]  /*a9e0*/  LOP3.LUT R25, R45, 0xfffffff0, RZ, 0xc0, !PT ;  /* 0xfffffff02d197812 */ /* 0x000fc800078ec0ff */
[----:B------:R-:W-:-:S04]  /*a9f0*/  IADD3 R24, P1, R28, R25, RZ ;  /* 0x000000191c187210 */ /* 0x000fc80007f3e0ff */
[----:B------:R-:W-:-:S06]  /*aa00*/  IADD3.X R25, RZ, R29, RZ, P1, !PT ;  /* 0x0000001dff197210 */ /* 0x000fcc0000ffe4ff */
[----:B------:R-:W5:Y:S03]  /*aa10*/  LDG.E.128 R24, desc[UR60][R24.64] ;  /* 0x0000003c18187981 */ /* 0x000f66000c1e1d00 */
.L_x_3905:
[----:B------:R-:W-:Y:S05]  /*aa20*/  BSYNC B0 ;  /* 0x0000000000007941 */ /* 0x000fea0003800000 */
.L_x_3904:
[----:B------:R-:W-:Y:S04]  /*aa30*/  BSSY B0, `(.L_x_3910) ;  /* 0x0000032000007945 */ /* 0x000fe80003800000 */
[----:B------:R-:W-:Y:S05]  /*aa40*/  @P0 BRA `(.L_x_3911) ;  /* 0x0000000000c00947 */ /* 0x000fea0003800000 */
[----:B------:R-:W-:Y:S02]  /*aa50*/  IMAD.IADD R42, R4, 0x1, R5 ;  /* 0x00000001042a7824 */ /* 0x000fe400078e0205 */
[-C--:B-----5:R-:W-:Y:S02]  /*aa60*/  IMAD R21, R21, R41.reuse, RZ ;  /* 0x0000002915157224 */ /* 0x0a0fe400078e02ff */
[----:B------:R-:W-:Y:S01]  /*aa70*/  IMAD R4, R23, R38, RZ ;  /* 0x0000002617047224 */ /* 0x000fe200078e02ff */
[----:B------:R-:W-:Y:S01]  /*aa80*/  ISETP.GE.U32.AND P0, PT, R42, R6, PT ;  /* 0x000000062a00720c */ /* 0x000fe20003f06070 */
[----:B------:R-:W-:-:S04]  /*aa90*/  IMAD.WIDE.U32 R28, R20, R41, RZ ;  /* 0x00000029141c7225 */ /* 0x000fc800078e00ff */
[----:B------:R-:W-:Y:S01]  /*aaa0*/  IMAD R23, R20, R40, R21 ;  /* 0x0000002814177224 */ /* 0x000fe200078e0215 */
[----:B------:R-:W-:Y:S01]  /*aab0*/  MOV R41, R28 ;  /* 0x0000001c00297202 */ /* 0x000fe20000000f00 */
[----:B------:R-:W-:-:S03]  /*aac0*/  IMAD.WIDE.U32 R20, R22, R38, RZ ;  /* 0x0000002616147225 */ /* 0x000fc600078e00ff */
[----:B------:R-:W-:Y:S01]  /*aad0*/  IADD3 R40, R29, R23, RZ ;  /* 0x000000171d287210 */ /* 0x000fe20007ffe0ff */
[----:B------:R-:W-:Y:S02]  /*aae0*/  IMAD R39, R22, R39, R4 ;  /* 0x0000002716277224 */ /* 0x000fe400078e0204 */
[----:B------:R-:W-:-:S03]  /*aaf0*/  IMAD.MOV.U32 R38, RZ, RZ, R20 ;  /* 0x000000ffff267224 */ /* 0x000fc600078e0014 */
[----:B------:R-:W-:Y:S01]  /*ab00*/  IADD3 R39, R21, R39, RZ ;  /* 0x0000002715277210 */ /* 0x000fe20007ffe0ff */
[----:B------:R-:W-:Y:S06]  /*ab10*/  @P0 BRA `(.L_x_3911) ;  /* 0x00000000008c0947 */ /* 0x000fec0003800000 */
[----:B------:R-:W-:Y:S01]  /*ab20*/  IADD3 R22, R42, R5, RZ ;  /* 0x000000052a167210 */ /* 0x000fe20007ffe0ff */
[----:B------:R-:W-:Y:S02]  /*ab30*/  IMAD R4, R13, R36, RZ ;  /* 0x000000240d047224 */ /* 0x000fe400078e02ff */
[----:B------:R-:W-:Y:S01]  /*ab40*/  IMAD R15, R15, R34, RZ ;  /* 0x000000220f0f7224 */ /* 0x000fe200078e02ff */
[----:B------:R-:W-:Y:S01]  /*ab50*/  ISETP.GE.U32.AND P0, PT, R22, R6, PT ;  /* 0x000000061600720c */ /* 0x000fe20003f06070 */
[----:B------:R-:W-:-:S04]  /*ab60*/  IMAD.WIDE.U32 R20, R12, R36, RZ ;  /* 0x000000240c147225 */ /* 0x000fc800078e00ff */
[----:B------:R-:W-:Y:S02]  /*ab70*/  IMAD R37, R12, R37, R4 ;  /* 0x000000250c257224 */ /* 0x000fe400078e0204 */
[----:B------:R-:W-:-:S03]  /*ab80*/  IMAD.WIDE.U32 R12, R14, R34, RZ ;  /* 0x000000220e0c7225 */ /* 0x000fc600078e00ff */
[----:B------:R-:W-:Y:S01]  /*ab90*/  IADD3 R37, R21, R37, RZ ;  /* 0x0000002515257210 */ /* 0x000fe20007ffe0ff */
[----:B------:R-:W-:Y:S01]  /*aba0*/  IMAD R15, R14, R35, R15 ;  /* 0x000000230e0f7224 */ /* 0x000fe200078e020f */
[----:B------:R-:W-:Y:S01]  /*abb0*/  MOV R34, R12 ;  /* 0x0000000c00227202 */ /* 0x000fe20000000f00 */
[----:B------:R-:W-:Y:S02]  /*abc0*/  IMAD.MOV.U32 R36, RZ, RZ, R20 ;  /* 0x000000ffff247224 */ /* 0x000fe400078e0014 */
[----:B------:R-:W-:Y:S01]  /*abd0*/  IMAD.IADD R35, R13, 0x1, R15 ;  /* 0x000000010d237824 */ /* 0x000fe200078e020f */
[----:B------:R-:W-:Y:S06]  /*abe0*/  @P0 BRA `(.L_x_3911) ;  /* 0x0000000000580947 */ /* 0x000fec0003800000 */
[----:B------:R-:W-:Y:S01]  /*abf0*/  IADD3 R5, R22, R5, RZ ;  /* 0x0000000516057210 */ /* 0x000fe20007ffe0ff */
[----:B------:R-:W-:-:S03]  /*ac00*/  IMAD R11, R11, R30, RZ ;  /* 0x0000001e0b0b7224 */ /* 0x000fc600078e02ff */
[----:B------:R-:W-:Y:S01]  /*ac10*/  ISETP.GE.U32.AND P0, PT, R5, R6, PT ;  /* 0x000000060500720c */ /* 0x000fe20003f06070 */
[-C--:B------:R-:W-:Y:S02]  /*ac20*/  IMAD R6, R9, R32.reuse, RZ ;  /* 0x0000002009067224 */ /* 0x080fe400078e02ff */
[----:B------:R-:W-:-:S04]  /*ac30*/  IMAD.WIDE.U32 R4, R8, R32, RZ ;  /* 0x0000002008047225 */ /* 0x000fc800078e00ff */
[----:B------:R-:W-:Y:S01]  /*ac40*/  IMAD R33, R8, R33, R6 ;  /* 0x0000002108217224 */ /* 0x000fe200078e0206 */
[----:B------:R-:W-:Y:S01]  /*ac50*/  MOV R32, R4 ;  /* 0x0000000400207202 */ /* 0x000fe20000000f00 */
[----:B------:R-:W-:-:S04]  /*ac60*/  IMAD.WIDE.U32 R8, R10, R30, RZ ;  /* 0x0000001e0a087225 */ /* 0x000fc800078e00ff */
[----:B------:R-:W-:Y:S01]  /*ac70*/  @!P0 IMAD R6, R25, R7, RZ ;  /* 0x0000000719068224 */ /* 0x000fe200078e02ff */
[----:B------:R-:W-:Y:S01]  /*ac80*/  MOV R30, R8 ;  /* 0x00000008001e7202 */ /* 0x000fe20000000f00 */
[----:B------:R-:W-:Y:S02]  /*ac90*/  @!P0 IMAD R13, R27, R3, RZ ;  /* 0x000000031b0d8224 */ /* 0x000fe400078e02ff */
[----:B------:R-:W-:Y:S02]  /*aca0*/  IMAD.IADD R33, R5, 0x1, R33 ;  /* 0x0000000105217824 */ /* 0x000fe400078e0221 */
[----:B------:R-:W-:Y:S02]  /*acb0*/  @!P0 IMAD R5, R24, R17, R6 ;  /* 0x0000001118058224 */ /* 0x000fe400078e0206 */
[----:B------:R-:W-:Y:S02]  /*acc0*/  @!P0 IMAD R13, R26, R0, R13 ;  /* 0x000000001a0d8224 */ /* 0x000fe400078e020d */
[----:B------:R-:W-:-:S02]  /*acd0*/  IMAD R11, R10, R31, R11 ;  /* 0x0000001f0a0b7224 */ /* 0x000fc400078e020b */
[----:B------:R-:W-:-:S03]  /*ace0*/  @!P0 IMAD.WIDE.U32 R24, R24, R7, RZ ;  /* 0x0000000718188225 */ /* 0x000fc600078e00ff */
[----:B------:R-:W-:Y:S01]  /*acf0*/  IADD3 R31, R9, R11, RZ ;  /* 0x0000000b091f7210 */ /* 0x000fe20007ffe0ff */
[----:B------:R-:W-:Y:S01]  /*ad00*/  @!P0 IMAD.WIDE.U32 R26, R26, R3, RZ ;  /* 0x000000031a1a8225 */ /* 0x000fe200078e00ff */
[----:B------:R-:W-:-:S03]  /*ad10*/  @!P0 IADD3 R17, R25, R5, RZ ;  /* 0x0000000519118210 */ /* 0x000fc60007ffe0ff */
[----:B------:R-:W-:Y:S01]  /*ad20*/  @!P0 IMAD.MOV.U32 R7, RZ, RZ, R24 ;  /* 0x000000ffff078224 */ /* 0x000fe200078e0018 */
[----:B------:R-:W-:Y:S01]  /*ad30*/  @!P0 MOV R3, R26 ;  /* 0x0000001a00038202 */ /* 0x000fe20000000f00 */
[----:B------:R-:W-:-:S07]  /*ad40*/  @!P0 IMAD.IADD R0, R27, 0x1, R13 ;  /* 0x000000011b008824 */ /* 0x000fce00078e020d */
.L_x_3911:
[----:B------:R-:W-:Y:S05]  /*ad50*/  BSYNC B0 ;  /* 0x0000000000007941 */ /* 0x000fea0003800000 */
.L_x_3910:
[-C--:B------:R-:W-:Y:S02]  /*ad60*/  IMAD R35, R35, R38.reuse, RZ ;  /* 0x0000002623237224 */ /* 0x080fe400078e02ff */
[----:B------:R-:W-:Y:S02]  /*ad70*/  IMAD R37, R37, R41, RZ ;  /* 0x0000002925257224 */ /* 0x000fe400078e02ff */
[----:B------:R-:W-:-:S04]  /*ad80*/  IMAD.WIDE.U32 R4, R34, R38, RZ ;  /* 0x0000002622047225 */ /* 0x000fc800078e00ff */
[----:B-----5:R-:W-:Y:S02]  /*ad90*/  IMAD R9, R34, R39, R35 ;  /* 0x0000002722097224 */ /* 0x020fe400078e0223 */
[C---:B------:R-:W-:Y:S02]  /*ada0*/  IMAD R11, R36.reuse, R40, R37 ;  /* 0x00000028240b7224 */ /* 0x040fe400078e0225 */
[----:B------:R-:W-:Y:S01]  /*adb0*/  IMAD.WIDE.U32 R36, R36, R41, RZ ;  /* 0x0000002924247225 */ /* 0x000fe200078e00ff */
[----:B------:R-:W-:-:S03]  /*adc0*/  IADD3 R9, R5, R9, RZ ;  /* 0x0000000905097210 */ /* 0x000fc60007ffe0ff */
[----:B------:R-:W-:Y:S01]  /*add0*/  IMAD R31, R31, R4, RZ ;  /* 0x000000041f1f7224 */ /* 0x000fe200078e02ff */
[----:B------:R-:W-:Y:S01]  /*ade0*/  IADD3 R11, R37, R11, RZ ;  /* 0x0000000b250b7210 */ /* 0x000fe20007ffe0ff */
[----:B------:R-:W-:Y:S02]  /*adf0*/  IMAD R33, R33, R36, RZ ;  /* 0x0000002421217224 */ /* 0x000fe400078e02ff */
[----:B------:R-:W-:-:S04]  /*ae00*/  IMAD.WIDE.U32 R4, R30, R4, RZ ;  /* 0x000000041e047225 */ /* 0x000fc800078e00ff */
[----:B------:R-:W-:Y:S02]  /*ae10*/  IMAD R9, R9, R30, R31 ;  /* 0x0000001e09097224 */ /* 0x000fe400078e021f */
[----:B------:R-:W-:-:S04]  /*ae20*/  IMAD.WIDE.U32 R36, R32, R36, RZ ;  /* 0x0000002420247225 */ /* 0x000fc800078e00ff */
[----:B------:R-:W-:Y:S02]  /*ae30*/  IMAD R11, R11, R32, R33 ;  /* 0x000000200b0b7224 */ /* 0x000fe400078e0221 */
[----:B------:R-:W-:Y:S02]  /*ae40*/  IMAD.IADD R6, R5, 0x1, R9 ;  /* 0x0000000105067824 */ /* 0x000fe400078e0209 */
[----:B------:R-:W-:Y:S01]  /*ae50*/  IMAD R5, R0, R4, RZ ;  /* 0x0000000400057224 */ /* 0x000fe200078e02ff */
[----:B------:R-:W-:Y:S01]  /*ae60*/  IADD3 R0, R37, R11, RZ ;  /* 0x0000000b25007210 */ /* 0x000fe20007ffe0ff */
[----:B------:R-:W-:Y:S02]  /*ae70*/  IMAD R17, R17, R36, RZ ;  /* 0x0000002411117224 */ /* 0x000fe400078e02ff */
[----:B------:R-:W-:-:S04]  /*ae80*/  IMAD.WIDE.U32 R22, R3, R4, RZ ;  /* 0x0000000403167225 */ /* 0x000fc800078e00ff */
[----:B------:R-:W-:Y:S02]  /*ae90*/  IMAD R5, R6, R3, R5 ;  /* 0x0000000306057224 */ /* 0x000fe400078e0205 */
[----:B------:R-:W-:-:S03]  /*aea0*/  IMAD.WIDE.U32 R36, R7, R36, RZ ;  /* 0x0000002407247225 */ /* 0x000fc600078e00ff */
[----:B------:R-:W-:Y:S01]  /*aeb0*/  IADD3 R23, R23, R5, RZ ;  /* 0x0000000517177210 */ /* 0x000fe20007ffe0ff */
[----:B------:R-:W-:Y:S02]  /*aec0*/  IMAD R17, R0, R7, R17 ;  /* 0x0000000700117224 */ /* 0x000fe400078e0211 */
[----:B------:R-:W-:-:S03]  /*aed0*/  IMAD.MOV.U32 R0, RZ, RZ, R36 ;  /* 0x000000ffff007224 */ /* 0x000fc600078e0024 */
[----:B------:R-:W-:Y:S01]  /*aee0*/  IADD3 R3, R37, R17, RZ ;  /* 0x0000001125037210 */ /* 0x000fe20007ffe0ff */
[----:B------:R-:W-:Y:S06]  /*aef0*/  BRA `(.L_x_3879) ;  /* 0x0000001800287947 */ /* 0x000fec0003800000 */
.L_x_3896:
[----:B------:R-:W-:Y:S01]  /*af00*/  ISETP.GE.U32.AND P0, PT, R7, R6, PT ;  /* 0x000000060700720c */ /* 0x000fe20003f06070 */
[----:B------:R-:W-:Y:S01]  /*af10*/  BSSY B0, `(.L_x_3912) ;  /* 0x000005d000007945 */ /* 0x000fe20003800000 */
[-C--:B-1----:R-:W-:Y:S01]  /*af20*/  MOV R37, R3.reuse ;  /* 0x0000000300257202 */ /* 0x082fe20000000f00 */
        /* <DEDUP_REMOVED lines=21> */
[----:B------:R-:W-:Y:S01]  /*b080*/  MOV R39, R3 ;  /* 0x0000000300277202 */ /* 0x000fe20000000f00 */
[----:B------:R-:W-:Y:S01]  /*b090*/  IMAD.MOV.U32 R38, RZ, RZ, R40 ;  /* 0x000000ffff267224 */ /* 0x000fe200078e0028 */
[----:B------:R-:W-:-:S02]  /*b0a0*/  MOV R36, R40 ;  /* 0x0000002800247202 */ /* 0x000fc40000000f00 */
[-C--:B------:R-:W-:Y:S02]  /*b0b0*/  MOV R34, R40.reuse ;  /* 0x0000002800227202 */ /* 0x080fe40000000f00 */
[-C--:B------:R-:W-:Y:S02]  /*b0c0*/  MOV R30, R40.reuse ;  /* 0x00000028001e7202 */ /* 0x080fe40000000f00 */
[----:B------:R-:W-:-:S07]  /*b0d0*/  MOV R7, R40 ;  /* 0x0000002800077202 */ /* 0x000fce0000000f00 */
.L_x_3914:
        /* <DEDUP_REMOVED lines=8> */
[----:B------:R-:W2:Y:S01]  /*b160*/  LDG.E.128 R20, desc[UR60][R20.64] ;  /* 0x0000003c14147981 */ /* 0x000ea2000c1e1d00 */
[----:B------:R-:W-:Y:S02]  /*b170*/  IMAD.WIDE.U32 R24, R25, 0x10, R28 ;  /* 0x0000001019187825 */ /* 0x000fe400078e001c */
[----:B------:R-:W-:Y:S02]  /*b180*/  SHF.R.U32.HI R9, RZ, 0x1, R8 ;  /* 0x00000001ff097819 */ /* 0x000fe40000011608 */
[----:B------:R-:W-:Y:S02]  /*b190*/  IMAD.IADD R4, R4, 0x1, R5 ;  /* 0x0000000104047824 */ /* 0x000fe400078e0205 */
[----:B------:R-:W3:Y:S01]  /*b1a0*/  LDG.E.128 R24, desc[UR60][R24.64] ;  /* 0x0000003c18187981 */ /* 0x000ee2000c1e1d00 */
[----:B------:R-:W-:-:S04]  /*b1b0*/  IMAD.WIDE.U32 R8, R9, 0x10, R28 ;  /* 0x0000001009087825 */ /* 0x000fc800078e001c */
[----:B------:R-:W-:-:S05]  /*b1c0*/  IMAD R10, R42, R4, RZ ;  /* 0x000000042a0a7224 */ /* 0x000fca00078e02ff */
[----:B------:R-:W-:Y:S02]  /*b1d0*/  SHF.R.U32.HI R13, RZ, 0x1, R10 ;  /* 0x00000001ff0d7819 */ /* 0x000fe4000001160a */
[----:B------:R-:W4:Y:S03]  /*b1e0*/  LDG.E.128 R8, desc[UR60][R8.64] ;  /* 0x0000003c08087981 */ /* 0x000f26000c1e1d00 */
[----:B------:R-:W-:-:S06]  /*b1f0*/  IMAD.WIDE.U32 R12, R13, 0x10, R28 ;  /* 0x000000100d0c7825 */ /* 0x000fcc00078e001c */
[----:B------:R-:W5:Y:S01]  /*b200*/  LDG.E.128 R12, desc[UR60][R12.64] ;  /* 0x0000003c0c0c7981 */ /* 0x000f62000c1e1d00 */
[----:B------:R-:W-:-:S05]  /*b210*/  IADD3 R4, R4, R5, RZ ;  /* 0x0000000504047210 */ /* 0x000fca0007ffe0ff */
[----:B------:R-:W-:-:S05]  /*b220*/  IMAD R43, R5, 0x3, R4 ;  /* 0x00000003052b7824 */ /* 0x000fca00078e0204 */
[----:B------:R-:W-:Y:S01]  /*b230*/  ISETP.GE.U32.AND P0, PT, R43, R6, PT ;  /* 0x000000062b00720c */ /* 0x000fe20003f06070 */
[----:B--2---:R-:W-:Y:S02]  /*b240*/  IMAD R47, R21, R41, RZ ;  /* 0x00000029152f7224 */ /* 0x004fe400078e02ff */
[----:B------:R-:W-:Y:S02]  /*b250*/  IMAD R51, R23, R39, RZ ;  /* 0x0000002717337224 */ /* 0x000fe400078e02ff */
[----:B------:R-:W-:-:S04]  /*b260*/  IMAD.WIDE.U32 R44, R20, R41, RZ ;  /* 0x00000029142c7225 */ /* 0x000fc800078e00ff */
[----:B------:R-:W-:Y:S01]  /*b270*/  IMAD R49, R20, R40, R47 ;  /* 0x0000002814317224 */ /* 0x000fe200078e022f */
[----:B------:R-:W-:Y:S01]  /*b280*/  MOV R41, R44 ;  /* 0x0000002c00297202 */ /* 0x000fe20000000f00 */
[----:B------:R-:W-:-:S04]  /*b290*/  IMAD.WIDE.U32 R46, R22, R39, RZ ;  /* 0x00000027162e7225 */ /* 0x000fc800078e00ff */
[----:B------:R-:W-:Y:S01]  /*b2a0*/  IMAD R51, R22, R38, R51 ;  /* 0x0000002616337224 */ /* 0x000fe200078e0233 */
[----:B------:R-:W-:Y:S01]  /*b2b0*/  MOV R39, R46 ;  /* 0x0000002e00277202 */ /* 0x000fe20000000f00 */
[----:B---3--:R-:W-:Y:S02]  /*b2c0*/  IMAD R43, R25, R17, RZ ;  /* 0x00000011192b7224 */ /* 0x008fe400078e02ff */
[----:B------:R-:W-:Y:S01]  /*b2d0*/  IMAD.IADD R40, R45, 0x1, R49 ;  /* 0x000000012d287824 */ /* 0x000fe200078e0231 */
[----:B------:R-:W-:Y:S01]  /*b2e0*/  IADD3 R38, R47, R51, RZ ;  /* 0x000000332f267210 */ /* 0x000fe20007ffe0ff */
[----:B------:R-:W-:-:S04]  /*b2f0*/  IMAD.WIDE.U32 R44, R24, R17, RZ ;  /* 0x00000011182c7225 */ /* 0x000fc800078e00ff */
[----:B------:R-:W-:Y:S02]  /*b300*/  IMAD R7, R24, R7, R43 ;  /* 0x0000000718077224 */ /* 0x000fe400078e022b */
[-C--:B------:R-:W-:Y:S02]  /*b310*/  IMAD R49, R27, R31.reuse, RZ ;  /* 0x0000001f1b317224 */ /* 0x080fe400078e02ff */
[----:B------:R-:W-:Y:S01]  /*b320*/  IMAD.WIDE.U32 R46, R26, R31, RZ ;  /* 0x0000001f1a2e7225 */ /* 0x000fe200078e00ff */
[----:B------:R-:W-:-:S03]  /*b330*/  IADD3 R7, R45, R7, RZ ;  /* 0x000000072d077210 */ /* 0x000fc60007ffe0ff */
[-C--:B----4-:R-:W-:Y:S02]  /*b340*/  IMAD R31, R9, R33.reuse, RZ ;  /* 0x00000021091f7224 */ /* 0x090fe400078e02ff */
[----:B------:R-:W-:Y:S02]  /*b350*/  IMAD.MOV.U32 R17, RZ, RZ, R44 ;  /* 0x000000ffff117224 */ /* 0x000fe400078e002c */
[----:B------:R-:W-:-:S04]  /*b360*/  IMAD.WIDE.U32 R44, R8, R33, RZ ;  /* 0x00000021082c7225 */ /* 0x000fc800078e00ff */
[----:B------:R-:W-:Y:S01]  /*b370*/  IMAD R51, R8, R32, R31 ;  /* 0x0000002008337224 */ /* 0x000fe200078e021f */
[----:B------:R-:W-:Y:S01]  /*b380*/  MOV R31, R46 ;  /* 0x0000002e001f7202 */ /* 0x000fe20000000f00 */
[----:B------:R-:W-:Y:S01]  /*b390*/  IMAD R49, R26, R30, R49 ;  /* 0x0000001e1a317224 */ /* 0x000fe200078e0231 */
[----:B------:R-:W-:Y:S01]  /*b3a0*/  MOV R33, R44 ;  /* 0x0000002c00217202 */ /* 0x000fe20000000f00 */
[----:B------:R-:W-:Y:S01]  /*b3b0*/  IMAD R43, R11, R35, RZ ;  /* 0x000000230b2b7224 */ /* 0x000fe200078e02ff */
[----:B------:R-:W-:Y:S01]  /*b3c0*/  IADD3 R32, R45, R51, RZ ;  /* 0x000000332d207210 */ /* 0x000fe20007ffe0ff */
[----:B------:R-:W-:Y:S02]  /*b3d0*/  IMAD.IADD R30, R47, 0x1, R49 ;  /* 0x000000012f1e7824 */ /* 0x000fe400078e0231 */
[----:B-----5:R-:W-:Y:S02]  /*b3e0*/  IMAD R47, R13, R37, RZ ;  /* 0x000000250d2f7224 */ /* 0x020fe400078e02ff */
[----:B------:R-:W-:-:S02]  /*b3f0*/  IMAD R45, R15, R3, RZ ;  /* 0x000000030f2d7224 */ /* 0x000fc400078e02ff */
[----:B------:R-:W-:Y:S02]  /*b400*/  IMAD R51, R12, R36, R47 ;  /* 0x000000240c337224 */ /* 0x000fe400078e022f */
[----:B------:R-:W-:Y:S02]  /*b410*/  IMAD R53, R14, R0, R45 ;  /* 0x000000000e357224 */ /* 0x000fe400078e022d */
[C---:B------:R-:W-:Y:S02]  /*b420*/  IMAD R43, R10.reuse, R34, R43 ;  /* 0x000000220a2b7224 */ /* 0x040fe400078e022b */
[----:B------:R-:W-:-:S04]  /*b430*/  IMAD.WIDE.U32 R48, R10, R35, RZ ;  /* 0x000000230a307225 */ /* 0x000fc800078e00ff */
[----:B------:R-:W-:Y:S01]  /*b440*/  IMAD.WIDE.U32 R46, R12, R37, RZ ;  /* 0x000000250c2e7225 */ /* 0x000fe200078e00ff */
[----:B------:R-:W-:-:S03]  /*b450*/  IADD3 R34, R49, R43, RZ ;  /* 0x0000002b31227210 */ /* 0x000fc60007ffe0ff */
[----:B------:R-:W-:Y:S01]  /*b460*/  IMAD.WIDE.U32 R44, R14, R3, RZ ;  /* 0x000000030e2c7225 */ /* 0x000fe200078e00ff */
[----:B------:R-:W-:-:S03]  /*b470*/  MOV R37, R46 ;  /* 0x0000002e00257202 */ /* 0x000fc60000000f00 */
[----:B------:R-:W-:Y:S01]  /*b480*/  IMAD.MOV.U32 R35, RZ, RZ, R48 ;  /* 0x000000ffff237224 */ /* 0x000fe200078e0030 */
[----:B------:R-:W-:Y:S01]  /*b490*/  MOV R3, R44 ;  /* 0x0000002c00037202 */ /* 0x000fe20000000f00 */
[----:B------:R-:W-:Y:S01]  /*b4a0*/  IMAD.IADD R36, R47, 0x1, R51 ;  /* 0x000000012f247824 */ /* 0x000fe200078e0233 */
[----:B------:R-:W-:Y:S01]  /*b4b0*/  IADD3 R0, R45, R53, RZ ;  /* 0x000000352d007210 */ /* 0x000fe20007ffe0ff */
[----:B------:R-:W-:Y:S06]  /*b4c0*/  @!P0 BRA `(.L_x_3914) ;  /* 0xfffffffc00048947 */ /* 0x000fec000383ffff */
[----:B------:R-:W-:Y:S05]  /*b4d0*/  BSYNC B1 ;  /* 0x0000000000017941 */ /* 0x000fea0003800000 */
.L_x_3913:
[----:B------:R-:W-:Y:S05]  /*b4e0*/  BSYNC B0 ;  /* 0x0000000000007941 */ /* 0x000fea0003800000 */
.L_x_3912:
        /* <DEDUP_REMOVED lines=27> */
.L_x_3916:
[----:B------:R-:W-:Y:S05]  /*b6a0*/  BSYNC B0 ;  /* 0x0000000000007941 */ /* 0x000fea0003800000 */
.L_x_3915:
[----:B------:R-:W-:Y:S04]  /*b6b0*/  BSSY B0, `(.L_x_3917) ;  /* 0x0000032000007945 */ /* 0x000fe80003800000 */
[----:B------:R-:W-:Y:S05]  /*b6c0*/  @P1 BRA `(.L_x_3918) ;  /* 0x0000000000c01947 */ /* 0x000fea0003800000 */
[----:B------:R-:W-:Y:S02]  /*b6d0*/  IMAD.IADD R42, R4, 0x1, R5 ;  /* 0x00000001042a7824 */ /* 0x000fe400078e0205 */
[-C--:B-----5:R-:W-:Y:S02]  /*b6e0*/  IMAD R21, R21, R41.reuse, RZ ;  /* 0x0000002915157224 */ /* 0x0a0fe400078e02ff */
[----:B0-----:R-:W-:Y:S01]  /*b6f0*/  IMAD.WIDE.U32 R28, R20, R41, RZ ;  /* 0x00000029141c7225 */ /* 0x001fe200078e00ff */
[----:B------:R-:W-:-:S03]  /*b700*/  ISETP.GE.U32.AND P0, PT, R42, R6, PT ;  /* 0x000000062a00720c */ /* 0x000fc60003f06070 */
[-C--:B------:R-:W-:Y:S02]  /*b710*/  IMAD R41, R23, R39.reuse, RZ ;  /* 0x0000002717297224 */ /* 0x080fe400078e02ff */
[----:B------:R-:W-:Y:S02]  /*b720*/  IMAD R23, R20, R40, R21 ;  /* 0x0000002814177224 */ /* 0x000fe400078e0215 */
[----:B------:R-:W-:-:S03]  /*b730*/  IMAD.WIDE.U32 R20, R22, R39, RZ ;  /* 0x0000002716147225 */ /* 0x000fc600078e00ff */
[----:B------:R-:W-:Y:S01]  /*b740*/  IADD3 R40, R29, R23, RZ ;  /* 0x000000171d287210 */ /* 0x000fe20007ffe0ff */
[----:B------:R-:W-:Y:S01]  /*b750*/  IMAD R43, R22, R38, R41 ;  /* 0x00000026162b7224 */ /* 0x000fe200078e0229 */
[----:B------:R-:W-:Y:S01]  /*b760*/  MOV R41, R28 ;  /* 0x0000001c00297202 */ /* 0x000fe20000000f00 */
[----:B------:R-:W-:-:S03]  /*b770*/  IMAD.MOV.U32 R39, RZ, RZ, R20 ;  /* 0x000000ffff277224 */ /* 0x000fc600078e0014 */
[----:B------:R-:W-:Y:S01]  /*b780*/  IADD3 R38, R21, R43, RZ ;  /* 0x0000002b15267210 */ /* 0x000fe20007ffe0ff */
[----:B------:R-:W-:Y:S06]  /*b790*/  @P0 BRA `(.L_x_3918) ;  /* 0x00000000008c0947 */ /* 0x000fec0003800000 */
[----:B------:R-:W-:Y:S01]  /*b7a0*/  IMAD R4, R25, R17, RZ ;  /* 0x0000001119047224 */ /* 0x000fe200078e02ff */
[----:B------:R-:W-:Y:S01]  /*b7b0*/  IADD3 R25, R42, R5, RZ ;  /* 0x000000052a197210 */ /* 0x000fe20007ffe0ff */
[----:B------:R-:W-:-:S03]  /*b7c0*/  IMAD.WIDE.U32 R20, R24, R17, RZ ;  /* 0x0000001118147225 */ /* 0x000fc600078e00ff */
[----:B------:R-:W-:Y:S01]  /*b7d0*/  ISETP.GE.U32.AND P0, PT, R25, R6, PT ;  /* 0x000000061900720c */ /* 0x000fe20003f06070 */
[----:B------:R-:W-:Y:S02]  /*b7e0*/  IMAD R17, R27, R31, RZ ;  /* 0x0000001f1b117224 */ /* 0x000fe400078e02ff */
        /* <DEDUP_REMOVED lines=9> */
[----:B------:R-:W-:Y:S02]  /*b880*/  IMAD R9, R9, R33, RZ ;  /* 0x0000002109097224 */ /* 0x000fe400078e02ff */
[----:B------:R-:W-:Y:S01]  /*b890*/  IMAD R21, R11, R35, RZ ;  /* 0x000000230b157224 */ /* 0x000fe200078e02ff */
[----:B------:R-:W-:Y:S01]  /*b8a0*/  ISETP.GE.U32.AND P0, PT, R5, R6, PT ;  /* 0x000000060500720c */ /* 0x000fe20003f06070 */
[----:B------:R-:W-:-:S04]  /*b8b0*/  IMAD.WIDE.U32 R4, R8, R33, RZ ;  /* 0x0000002108047225 */ /* 0x000fc800078e00ff */
[----:B------:R-:W-:Y:S01]  /*b8c0*/  IMAD R11, R8, R32, R9 ;  /* 0x00000020080b7224 */ /* 0x000fe200078e0209 */
[----:B------:R-:W-:Y:S01]  /*b8d0*/  MOV R33, R4 ;  /* 0x0000000400217202 */ /* 0x000fe20000000f00 */
[----:B------:R-:W-:-:S04]  /*b8e0*/  IMAD.WIDE.U32 R8, R10, R35, RZ ;  /* 0x000000230a087225 */ /* 0x000fc800078e00ff */
[----:B------:R-:W-:Y:S01]  /*b8f0*/  IMAD.IADD R32, R5, 0x1, R11 ;  /* 0x0000000105207824 */ /* 0x000fe200078e020b */
[----:B------:R-:W-:Y:S01]  /*b900*/  MOV R35, R8 ;  /* 0x0000000800237202 */ /* 0x000fe20000000f00 */
[----:B------:R-:W-:Y:S02]  /*b910*/  @!P0 IMAD R13, R13, R37, RZ ;  /* 0x000000250d0d8224 */ /* 0x000fe400078e02ff */
[----:B------:R-:W-:Y:S02]  /*b920*/  @!P0 IMAD R15, R15, R3, RZ ;  /* 0x000000030f0f8224 */ /* 0x000fe400078e02ff */
        /* <DEDUP_REMOVED lines=10> */
.L_x_3918:
[----:B------:R-:W-:Y:S05]  /*b9d0*/  BSYNC B0 ;  /* 0x0000000000007941 */ /* 0x000fea0003800000 */
.L_x_3917:
[----:B------:R-:W-:Y:S02]  /*b9e0*/  IMAD R30, R30, R39, RZ ;  /* 0x000000271e1e7224 */ /* 0x000fe400078e02ff */
[----:B------:R-:W-:Y:S02]  /*b9f0*/  IMAD R4, R7, R41, RZ ;  /* 0x0000002907047224 */ /* 0x000fe400078e02ff */
[----:B------:R-:W-:-:S04]  /*ba00*/  IMAD.WIDE.U32 R6, R31, R39, RZ ;  /* 0x000000271f067225 */ /* 0x000fc800078e00ff */
[----:B------:R-:W-:Y:S02]  /*ba10*/  IMAD R31, R31, R38, R30 ;  /* 0x000000261f1f7224 */ /* 0x000fe400078e021e */
[C---:B-----5:R-:W-:Y:S02]  /*ba20*/  IMAD R9, R17.reuse, R40, R4 ;  /* 0x0000002811097224 */ /* 0x060fe400078e0204 */
        /* <DEDUP_REMOVED lines=21> */
.L_x_3895:
[----:B------:R-:W0:Y:S01]  /*bb80*/  LDC R30, c[0x0][0x22c] ;  /* 0x00008b00ff1e7b82 */ /* 0x000e220000000800 */
[----:B------:R-:W-:Y:S07]  /*bb90*/  BSSY B0, `(.L_x_3919) ;  /* 0x000005d000007945 */ /* 0x000fee0003800000 */
[----:B------:R-:W1:Y:S08]  /*bba0*/  LDC R0, c[0x0][0x218] ;  /* 0x00008600ff007b82 */ /* 0x000e700000000800 */
        /* <DEDUP_REMOVED lines=12> */
[--C-:B------:R-:W-:Y:S01]  /*bc70*/  IMAD.MOV.U32 R35, RZ, RZ, R32.reuse ;  /* 0x000000ffff237224 */ /* 0x100fe200078e0020 */
[-C--:B------:R-:W-:Y:S01]  /*bc80*/  MOV R34, R32.reuse ;  /* 0x0000002000227202 */ /* 0x080fe20000000f00 */
[----:B------:R-:W-:Y:S01]  /*bc90*/  IMAD.MOV.U32 R39, RZ, RZ, R32 ;  /* 0x000000ffff277224 */ /* 0x000fe200078e0020 */
[----:B------:R-:W-:-:S02]  /*bca0*/  MOV R36, R32 ;  /* 0x0000002000247202 */ /* 0x000fc40000000f00 */
[----:B------:R-:W-:Y:S01]  /*bcb0*/  MOV R37, R32 ;  /* 0x0000002000257202 */ /* 0x000fe20000000f00 */
[----:B------:R-:W-:Y:S06]  /*bcc0*/  @P0 BRA `(.L_x_3920) ;  /* 0x0000000400240947 */ /* 0x000fec0003800000 */
[----:B------:R-:W-:Y:S01]  /*bcd0*/  BSSY B1, `(.L_x_3920) ;  /* 0x0000048000017945 */ /* 0x000fe20003800000 */
        /* <DEDUP_REMOVED lines=8> */
[-C--:B------:R-:W-:Y:S02]  /*bd60*/  MOV R33, R32.reuse ;  /* 0x0000002000217202 */ /* 0x080fe40000000f00 */
[----:B------:R-:W-:-:S02]  /*bd70*/  MOV R34, R32 ;  /* 0x0000002000227202 */ /* 0x000fc40000000f00 */
[-C--:B------:R-:W-:Y:S02]  /*bd80*/  MOV R36, R32.reuse ;  /* 0x0000002000247202 */ /* 0x080fe40000000f00 */
[----:B------:R-:W-:-:S07]  /*bd90*/  MOV R37, R32 ;  /* 0x0000002000257202 */ /* 0x000fce0000000f00 */
.L_x_3921:
[----:B------:R-:W-:Y:S02]  /*bda0*/  SHF.R.U32.HI R21, RZ, 0x1, R41 ;  /* 0x00000001ff157819 */ /* 0x000fe40000011629 */
[----:B------:R-:W-:-:S03]  /*bdb0*/  IADD3 R41, R41, R30, RZ ;  /* 0x0000001e29297210 */ /* 0x000fc60007ffe0ff */
[----:B------:R-:W-:Y:S01]  /*bdc0*/  IMAD.WIDE.U32 R20, R21, 0x10, R28 ;  /* 0x0000001015147825 */ /* 0x000fe200078e001c */
[----:B------:R-:W-:Y:S02]  /*bdd0*/  SHF.R.U32.HI R25, RZ, 0x1, R41 ;  /* 0x00000001ff197819 */ /* 0x000fe40000011629 */
[----:B------:R-:W-:-:S03]  /*bde0*/  IADD3 R41, R41, R30, RZ ;  /* 0x0000001e29297210 */ /* 0x000fc60007ffe0ff */
[----:B------:R-:W2:Y:S01]  /*bdf0*/  LDG.E.128 R20, desc[UR60][R20.64] ;  /* 0x0000003c14147981 */ /* 0x000ea2000c1e1d00 */
[----:B------:R-:W-:Y:S01]  /*be00*/  IMAD.WIDE.U32 R24, R25, 0x10, R28 ;  /* 0x0000001019187825 */ /* 0x000fe200078e001c */
[----:B------:R-:W-:-:S03]  /*be10*/  SHF.R.U32.HI R9, RZ, 0x1, R41 ;  /* 0x00000001ff097819 */ /* 0x000fc60000011629 */
[----:B------:R-:W-:Y:S02]  /*be20*/  IMAD.IADD R41, R41, 0x1, R30 ;  /* 0x0000000129297824 */ /* 0x000fe400078e021e */
[----:B------:R-:W3:Y:S01]  /*be30*/  LDG.E.128 R24, desc[UR60][R24.64] ;  /* 0x0000003c18187981 */ /* 0x000ee2000c1e1d00 */
[----:B------:R-:W-:Y:S02]  /*be40*/  IMAD.WIDE.U32 R8, R9, 0x10, R28 ;  /* 0x0000001009087825 */ /* 0x000fe400078e001c */
[----:B------:R-:W-:-:S04]  /*be50*/  SHF.R.U32.HI R13, RZ, 0x1, R41 ;  /* 0x00000001ff0d7819 */ /* 0x000fc80000011629 */
[----:B------:R-:W4:Y:S01]  /*be60*/  LDG.E.128 R8, desc[UR60][R8.64] ;  /* 0x0000003c08087981 */ /* 0x000f22000c1e1d00 */
[----:B------:R-:W-:-:S06]  /*be70*/  IMAD.WIDE.U32 R12, R13, 0x10, R28 ;  /* 0x000000100d0c7825 */ /* 0x000fcc00078e001c */
[----:B------:R-:W5:Y:S01]  /*be80*/  LDG.E.128 R12, desc[UR60][R12.64] ;  /* 0x0000003c0c0c7981 */ /* 0x000f62000c1e1d00 */
[----:B------:R-:W-:-:S05]  /*be90*/  IADD3 R41, R41, R30, RZ ;  /* 0x0000001e29297210 */ /* 0x000fca0007ffe0ff */
[----:B------:R-:W-:-:S05]  /*bea0*/  IMAD R47, R30, 0x3, R41 ;  /* 0x000000031e2f7824 */ /* 0x000fca00078e0229 */
[----:B------:R-:W-:Y:S01]  /*beb0*/  ISETP.GE.U32.AND P0, PT, R47, R6, PT ;  /* 0x000000062f00720c */ /* 0x000fe20003f06070 */
[-C--:B--2---:R-:W-:Y:S02]  /*bec0*/  IMAD R44, R21, R40.reuse, RZ ;  /* 0x00000028152c7224 */ /* 0x084fe400078e02ff */
[----:B------:R-:W-:-:S04]  /*bed0*/  IMAD.WIDE.U32 R42, R20, R40, RZ ;  /* 0x00000028142a7225 */ /* 0x000fc800078e00ff */
[----:B------:R-:W-:Y:S01]  /*bee0*/  IMAD R39, R20, R39, R44 ;  /* 0x0000002714277224 */ /* 0x000fe200078e022c */
[----:B------:R-:W-:Y:S01]  /*bef0*/  MOV R40, R42 ;  /* 0x0000002a00287202 */ /* 0x000fe20000000f00 */
[----:B------:R-:W-:-:S04]  /*bf00*/  IMAD.WIDE.U32 R44, R22, R38, RZ ;  /* 0x00000026162c7225 */ /* 0x000fc800078e00ff */
[----:B------:R-:W-:Y:S01]  /*bf10*/  IMAD R46, R23, R38, RZ ;  /* 0x00000026172e7224 */ /* 0x000fe200078e02ff */
[----:B------:R-:W-:Y:S01]  /*bf20*/  MOV R38, R44 ;  /* 0x0000002c00267202 */ /* 0x000fe20000000f00 */
[-C--:B---3--:R-:W-:Y:S02]  /*bf30*/  IMAD R47, R25, R0.reuse, RZ ;  /* 0x00000000192f7224 */ /* 0x088fe400078e02ff */
[----:B------:R-:W-:Y:S02]  /*bf40*/  IMAD.IADD R39, R43, 0x1, R39 ;  /* 0x000000012b277824 */ /* 0x000fe400078e0227 */
[----:B------:R-:W-:Y:S02]  /*bf50*/  IMAD R37, R22, R37, R46 ;  /* 0x0000002516257224 */ /* 0x000fe400078e022e */
[----:B------:R-:W-:-:S03]  /*bf60*/  IMAD.WIDE.U32 R42, R24, R0, RZ ;  /* 0x00000000182a7225 */ /* 0x000fc600078e00ff */
[----:B------:R-:W-:Y:S01]  /*bf70*/  IADD3 R37, R45, R37, RZ ;  /* 0x000000252d257210 */ /* 0x000fe20007ffe0ff */
[----:B------:R-:W-:Y:S02]  /*bf80*/  IMAD R47, R24, R36, R47 ;  /* 0x00000024182f7224 */ /* 0x000fe400078e022f */
[----:B------:R-:W-:Y:S02]  /*bf90*/  IMAD R44, R27, R3, RZ ;  /* 0x000000031b2c7224 */ /* 0x000fe400078e02ff */
[----:B------:R-:W-:Y:S01]  /*bfa0*/  IMAD.MOV.U32 R0, RZ, RZ, R42 ;  /* 0x000000ffff007224 */ /* 0x000fe200078e002a */
[----:B------:R-:W-:Y:S01]  /*bfb0*/  IADD3 R36, R43, R47, RZ ;  /* 0x0000002f2b247210 */ /* 0x000fe20007ffe0ff */
[C---:B------:R-:W-:Y:S02]  /*bfc0*/  IMAD R35, R26.reuse, R35, R44 ;  /* 0x000000231a237224 */ /* 0x040fe400078e022c */
[----:B------:R-:W-:-:S04]  /*bfd0*/  IMAD.WIDE.U32 R44, R26, R3, RZ ;  /* 0x000000031a2c7225 */ /* 0x000fc800078e00ff */
[----:B----4-:R-:W-:-:S04]  /*bfe0*/  IMAD.WIDE.U32 R42, R8, R4, RZ ;  /* 0x00000004082a7225 */ /* 0x010fc800078e00ff */
[----:B------:R-:W-:Y:S01]  /*bff0*/  IMAD R3, R9, R4, RZ ;  /* 0x0000000409037224 */ /* 0x000fe200078e02ff */
[----:B------:R-:W-:Y:S01]  /*c000*/  MOV R4, R42 ;  /* 0x0000002a00047202 */ /* 0x000fe20000000f00 */
[----:B------:R-:W-:Y:S02]  /*c010*/  IMAD.IADD R35, R45, 0x1, R35 ;  /* 0x000000012d237824 */ /* 0x000fe400078e0223 */
[----:B------:R-:W-:Y:S01]  /*c020*/  IMAD R47, R8, R34, R3 ;  /* 0x00000022082f7224 */ /* 0x000fe200078e0203 */
[----:B------:R-:W-:Y:S01]  /*c030*/  MOV R3, R44 ;  /* 0x0000002c00037202 */ /* 0x000fe20000000f00 */
[----:B------:R-:W-:Y:S02]  /*c040*/  IMAD R46, R11, R5, RZ ;  /* 0x000000050b2e7224 */ /* 0x000fe400078e02ff */
[----:B-----5:R-:W-:Y:S01]  /*c050*/  IMAD R45, R13, R7, RZ ;  /* 0x000000070d2d7224 */ /* 0x020fe200078e02ff */
[----:B------:R-:W-:Y:S01]  /*c060*/  IADD3 R34, R43, R47, RZ ;  /* 0x0000002f2b227210 */ /* 0x000fe20007ffe0ff */
[----:B------:R-:W-:-:S02]  /*c070*/  IMAD R42, R15, R17, RZ ;  /* 0x000000110f2a7224 */ /* 0x000fc400078e02ff */
[----:B------:R-:W-:Y:S02]  /*c080*/  IMAD R33, R10, R33, R46 ;  /* 0x000000210a217224 */ /* 0x000fe400078e022e */
[----:B------:R-:W-:Y:S02]  /*c090*/  IMAD R49, R12, R32, R45 ;  /* 0x000000200c317224 */ /* 0x000fe400078e022d */
[----:B------:R-:W-:Y:S02]  /*c0a0*/  IMAD R31, R14, R31, R42 ;  /* 0x0000001f0e1f7224 */ /* 0x000fe400078e022a */
        /* <DEDUP_REMOVED lines=11> */
.L_x_3920:
[----:B------:R-:W-:Y:S05]  /*c160*/  BSYNC B0 ;  /* 0x0000000000007941 */ /* 0x000fea0003800000 */
.L_x_3919:
        /* <DEDUP_REMOVED lines=23> */
.L_x_3923:
[----:B------:R-:W-:Y:S05]  /*c2e0*/  BSYNC B0 ;  /* 0x0000000000007941 */ /* 0x000fea0003800000 */
.L_x_3922:
[----:B------:R-:W-:Y:S04]  /*c2f0*/  BSSY B0, `(.L_x_3924) ;  /* 0x0000031000007945 */ /* 0x000fe80003800000 */
[----:B------:R-:W-:Y:S05]  /*c300*/  @P1 BRA `(.L_x_3925) ;  /* 0x0000000000bc1947 */ /* 0x000fea0003800000 */
[----:B0-----:R-:W-:Y:S02]  /*c310*/  IMAD.IADD R29, R41, 0x1, R30 ;  /* 0x00000001291d7824 */ /* 0x001fe400078e021e */
[----:B-----5:R-:W-:Y:S02]  /*c320*/  IMAD R21, R21, R40, RZ ;  /* 0x0000002815157224 */ /* 0x020fe400078e02ff */
[----:B------:R-:W-:Y:S01]  /*c330*/  IMAD R23, R23, R38, RZ ;  /* 0x0000002617177224 */ /* 0x000fe200078e02ff */
[----:B------:R-:W-:Y:S01]  /*c340*/  ISETP.GE.U32.AND P0, PT, R29, R6, PT ;  /* 0x000000061d00720c */ /* 0x000fe20003f06070 */
[----:B------:R-:W-:-:S04]  /*c350*/  IMAD.WIDE.U32 R40, R20, R40, RZ ;  /* 0x0000002814287225 */ /* 0x000fc800078e00ff */
[----:B------:R-:W-:Y:S02]  /*c360*/  IMAD R39, R20, R39, R21 ;  /* 0x0000002714277224 */ /* 0x000fe400078e0215 */
[----:B------:R-:W-:-:S03]  /*c370*/  IMAD.WIDE.U32 R20, R22, R38, RZ ;  /* 0x0000002616147225 */ /* 0x000fc600078e00ff */
[----:B------:R-:W-:Y:S01]  /*c380*/  IADD3 R39, R41, R39, RZ ;  /* 0x0000002729277210 */ /* 0x000fe20007ffe0ff */
[----:B------:R-:W-:Y:S01]  /*c390*/  IMAD R23, R22, R37, R23 ;  /* 0x0000002516177224 */ /* 0x000fe200078e0217 */
[----:B------:R-:W-:-:S03]  /*c3a0*/  MOV R38, R20 ;  /* 0x0000001400267202 */ /* 0x000fc60000000f00 */
[----:B------:R-:W-:Y:S01]  /*c3b0*/  IMAD.IADD R37, R21, 0x1, R23 ;  /* 0x0000000115257824 */ /* 0x000fe200078e0217 */
[----:B------:R-:W-:Y:S06]  /*c3c0*/  @P0 BRA `(.L_x_3925) ;  /* 0x00000000008c0947 */ /* 0x000fec0003800000 */
[----:B------:R-:W-:Y:S01]  /*c3d0*/  IADD3 R29, R29, R30, RZ ;  /* 0x0000001e1d1d7210 */ /* 0x000fe20007ffe0ff */
[-C--:B------:R-:W-:Y:S02]  /*c3e0*/  IMAD R23, R25, R0.reuse, RZ ;  /* 0x0000000019177224 */ /* 0x080fe400078e02ff */
[----:B------:R-:W-:Y:S01]  /*c3f0*/  IMAD.WIDE.U32 R20, R24, R0, RZ ;  /* 0x0000000018147225 */ /* 0x000fe200078e00ff */
[----:B------:R-:W-:-:S03]  /*c400*/  ISETP.GE.U32.AND P0, PT, R29, R6, PT ;  /* 0x000000061d00720c */ /* 0x000fc60003f06070 */
[-C--:B------:R-:W-:Y:S02]  /*c410*/  IMAD R0, R27, R3.reuse, RZ ;  /* 0x000000031b007224 */ /* 0x080fe400078e02ff */
[----:B------:R-:W-:Y:S02]  /*c420*/  IMAD R25, R24, R36, R23 ;  /* 0x0000002418197224 */ /* 0x000fe400078e0217 */
[----:B------:R-:W-:-:S04]  /*c430*/  IMAD.WIDE.U32 R22, R26, R3, RZ ;  /* 0x000000031a167225 */ /* 0x000fc800078e00ff */
[----:B------:R-:W-:Y:S01]  /*c440*/  IMAD R35, R26, R35, R0 ;  /* 0x000000231a237224 */ /* 0x000fe200078e0200 */
[----:B------:R-:W-:Y:S01]  /*c450*/  MOV R0, R20 ;  /* 0x0000001400007202 */ /* 0x000fe20000000f00 */
[----:B------:R-:W-:Y:S01]  /*c460*/  IMAD.IADD R36, R21, 0x1, R25 ;  /* 0x0000000115247824 */ /* 0x000fe200078e0219 */
[----:B------:R-:W-:Y:S02]  /*c470*/  MOV R3, R22 ;  /* 0x0000001600037202 */ /* 0x000fe40000000f00 */
[----:B------:R-:W-:Y:S01]  /*c480*/  IADD3 R35, R23, R35, RZ ;  /* 0x0000002317237210 */ /* 0x000fe20007ffe0ff */
[----:B------:R-:W-:Y:S06]  /*c490*/  @P0 BRA `(.L_x_3925) ;  /* 0x0000000000580947 */ /* 0x000fec0003800000 */
[----:B------:R-:W-:Y:S02]  /*c4a0*/  IMAD.IADD R21, R29, 0x1, R30 ;  /* 0x000000011d157824 */ /* 0x000fe400078e021e */
[----:B------:R-:W-:-:S03]  /*c4b0*/  IMAD R9, R9, R4, RZ ;  /* 0x0000000409097224 */ /* 0x000fc600078e02ff */
[----:B------:R-:W-:Y:S01]  /*c4c0*/  ISETP.GE.U32.AND P0, PT, R21, R6, PT ;  /* 0x000000061500720c */ /* 0x000fe20003f06070 */
[----:B------:R-:W-:Y:S02]  /*c4d0*/  IMAD R6, R11, R5, RZ ;  /* 0x000000050b067224 */ /* 0x000fe400078e02ff */
[----:B------:R-:W-:-:S04]  /*c4e0*/  IMAD.WIDE.U32 R20, R8, R4, RZ ;  /* 0x0000000408147225 */ /* 0x000fc800078e00ff */
[----:B------:R-:W-:Y:S01]  /*c4f0*/  IMAD R11, R8, R34, R9 ;  /* 0x00000022080b7224 */ /* 0x000fe200078e0209 */
[----:B------:R-:W-:Y:S01]  /*c500*/  MOV R4, R20 ;  /* 0x0000001400047202 */ /* 0x000fe20000000f00 */
[----:B------:R-:W-:-:S03]  /*c510*/  IMAD.WIDE.U32 R8, R10, R5, RZ ;  /* 0x000000050a087225 */ /* 0x000fc600078e00ff */
[----:B------:R-:W-:Y:S01]  /*c520*/  IADD3 R34, R21, R11, RZ ;  /* 0x0000000b15227210 */ /* 0x000fe20007ffe0ff */
[----:B------:R-:W-:Y:S02]  /*c530*/  IMAD R33, R10, R33, R6 ;  /* 0x000000210a217224 */ /* 0x000fe400078e0206 */
[----:B------:R-:W-:Y:S02]  /*c540*/  @!P0 IMAD R5, R13, R7, RZ ;  /* 0x000000070d058224 */ /* 0x000fe400078e02ff */
[----:B------:R-:W-:Y:S01]  /*c550*/  @!P0 IMAD R6, R15, R17, RZ ;  /* 0x000000110f068224 */ /* 0x000fe200078e02ff */
[----:B------:R-:W-:Y:S01]  /*c560*/  IADD3 R33, R9, R33, RZ ;  /* 0x0000002109217210 */ /* 0x000fe20007ffe0ff */
[----:B------:R-:W-:Y:S02]  /*c570*/  @!P0 IMAD R11, R12, R32, R5 ;  /* 0x000000200c0b8224 */ /* 0x000fe400078e0205 */
[----:B------:R-:W-:Y:S02]  /*c580*/  @!P0 IMAD R21, R14, R31, R6 ;  /* 0x0000001f0e158224 */ /* 0x000fe400078e0206 */
[----:B------:R-:W-:-:S04]  /*c590*/  @!P0 IMAD.WIDE.U32 R12, R12, R7, RZ ;  /* 0x000000070c0c8225 */ /* 0x000fc800078e00ff */
[----:B------:R-:W-:Y:S01]  /*c5a0*/  @!P0 IMAD.WIDE.U32 R14, R14, R17, RZ ;  /* 0x000000110e0e8225 */ /* 0x000fe200078e00ff */
[----:B------:R-:W-:-:S03]  /*c5b0*/  @!P0 MOV R7, R12 ;  /* 0x0000000c00078202 */ /* 0x000fc60000000f00 */
[----:B------:R-:W-:Y:S01]  /*c5c0*/  IMAD.MOV.U32 R5, RZ, RZ, R8 ;  /* 0x000000ffff057224 */ /* 0x000fe200078e0008 */
[----:B------:R-:W-:Y:S01]  /*c5d0*/  @!P0 MOV R17, R14 ;  /* 0x0000000e00118202 */ /* 0x000fe20000000f00 */
[----:B------:R-:W-:Y:S01]  /*c5e0*/  @!P0 IMAD.IADD R32, R13, 0x1, R11 ;  /* 0x000000010d208824 */ /* 0x000fe200078e020b */
[----:B------:R-:W-:-:S07]  /*c5f0*/  @!P0 IADD3 R31, R15, R21, RZ ;  /* 0x000000150f1f8210 */ /* 0x000fce0007ffe0ff */
.L_x_3925:
[----:B------:R-:W-:Y:S05]  /*c600*/  BSYNC B0 ;  /* 0x0000000000007941 */ /* 0x000fea0003800000 */
.L_x_3924:
[----:B------:R-:W-:Y:S02]  /*c610*/  IMAD R6, R35, R38, RZ ;  /* 0x0000002623067224 */ /* 0x000fe400078e02ff */
[----:B------:R-:W-:Y:S02]  /*c620*/  IMAD R36, R36, R40, RZ ;  /* 0x0000002824247224 */ /* 0x000fe400078e02ff */
[----:B-----5:R-:W-:-:S04]  /*c630*/  IMAD.WIDE.U32 R8, R3, R38, RZ ;  /* 0x0000002603087225 */ /* 0x020fc800078e00ff */
[----:B------:R-:W-:Y:S02]  /*c640*/  IMAD R37, R3, R37, R6 ;  /* 0x0000002503257224 */ /* 0x000fe400078e0206 */
[C---:B------:R-:W-:Y:S02]  /*c650*/  IMAD R3, R0.reuse, R39, R36 ;  /* 0x0000002700037224 */ /* 0x040fe400078e0224 */
[----:B------:R-:W-:-:S04]  /*c660*/  IMAD.WIDE.U32 R40, R0, R40, RZ ;  /* 0x0000002800287225 */ /* 0x000fc800078e00ff */
[----:B------:R-:W-:Y:S01]  /*c670*/  IMAD.IADD R0, R9, 0x1, R37 ;  /* 0x0000000109007824 */ /* 0x000fe200078e0225 */
[----:B------:R-:W-:Y:S01]  /*c680*/  IADD3 R3, R41, R3, RZ ;  /* 0x0000000329037210 */ /* 0x000fe20007ffe0ff */
[----:B------:R-:W-:Y:S02]  /*c690*/  IMAD R33, R33, R8, RZ ;  /* 0x0000000821217224 */ /* 0x000fe400078e02ff */
[----:B------:R-:W-:Y:S02]  /*c6a0*/  IMAD R34, R34, R40, RZ ;  /* 0x0000002822227224 */ /* 0x000fe400078e02ff */
[----:B------:R-:W-:-:S04]  /*c6b0*/  IMAD.WIDE.U32 R8, R5, R8, RZ ;  /* 0x0000000805087225 */ /* 0x000fc800078e00ff */
[----:B------:R-:W-:Y:S02]  /*c6c0*/  IMAD R33, R5, R0, R33 ;  /* 0x0000000005217224 */ /* 0x000fe400078e0221 */
[----:B------:R-:W-:-:S03]  /*c6d0*/  IMAD.WIDE.U32 R40, R4, R40, RZ ;  /* 0x0000002804287225 */ /* 0x000fc600078e00ff */
[----:B------:R-:W-:Y:S01]  /*c6e0*/  IADD3 R0, R9, R33, RZ ;  /* 0x0000002109007210 */ /* 0x000fe20007ffe0ff */
[----:B------:R-:W-:Y:S02]  /*c6f0*/  IMAD R3, R4, R3, R34 ;  /* 0x0000000304037224 */ /* 0x000fe400078e0222 */
[----:B------:R-:W-:Y:S02]  /*c700*/  IMAD R31, R31, R8, RZ ;  /* 0x000000081f1f7224 */ /* 0x000fe400078e02ff */
[----:B------:R-:W-:Y:S02]  /*c710*/  IMAD.IADD R4, R41, 0x1, R3 ;  /* 0x0000000129047824 */ /* 0x000fe400078e0203 */
[----:B------:R-:W-:Y:S02]  /*c720*/  IMAD R32, R32, R40, RZ ;  /* 0x0000002820207224 */ /* 0x000fe400078e02ff */
[----:B------:R-:W-:-:S04]  /*c730*/  IMAD.WIDE.U32 R22, R17, R8, RZ ;  /* 0x0000000811167225 */ /* 0x000fc800078e00ff */
[----:B------:R-:W-:Y:S02]  /*c740*/  IMAD R31, R17, R0, R31 ;  /* 0x00000000111f7224 */ /* 0x000fe400078e021f */
[----:B------:R-:W-:-:S03]  /*c750*/  IMAD.WIDE.U32 R40, R7, R40, RZ ;  /* 0x0000002807287225 */ /* 0x000fc600078e00ff */
[----:B------:R-:W-:Y:S01]  /*c760*/  IADD3 R23, R23, R31, RZ ;  /* 0x0000001f17177210 */ /* 0x000fe20007ffe0ff */
[----:B------:R-:W-:Y:S01]  /*c770*/  IMAD R3, R7, R4, R32 ;  /* 0x0000000407037224 */ /* 0x000fe200078e0220 */
[----:B------:R-:W-:-:S03]  /*c780*/  MOV R0, R40 ;  /* 0x0000002800007202 */ /* 0x000fc60000000f00 */
[----:B------:R-:W-:-:S07]  /*c790*/  IMAD.IADD R3, R41, 0x1, R3 ;  /* 0x0000000129037824 */ /* 0x000fce00078e0203 */
.L_x_3879:
[----:B------:R-:W-:Y:S05]  /*c7a0*/  BSYNC B6 ;  /* 0x0000000000067941 */ /* 0x000fea0003800000 */
.L_x_3878:
[----:B------:R-:W-:Y:S02]  /*c7b0*/  ULDC UR4, c[0x0][0x23c] ;  /* 0x00008f0000047ab9 */ /* 0x000fe40000000800 */
[----:B------:R-:W-:-:S13]  /*c7c0*/  ISETP.NE.AND P0, PT, RZ, UR4, PT ;  /* 0x00000004ff007c0c */ /* 0x000fda000bf05270 */
[----:B------:R-:W-:Y:S05]  /*c7d0*/  @!P0 BRA `(.L_x_3926) ;  /* 0x0000000000b08947 */ /* 0x000fea0003800000 */
[----:B------:R-:W1:Y:S01]  /*c7e0*/  S2R R6, SR_CgaCtaId ;  /* 0x0000000000067919 */ /* 0x000e620000008800 */
[----:B------:R-:W2:Y:S01]  /*c7f0*/  LDC R17, c[0x0][RZ] ;  /* 0x00000000ff117b82 */ /* 0x000ea20000000800 */
[----:B------:R-:W-:Y:S01]  /*c800*/  MOV R4, 0x400 ;  /* 0x0000040000047802 */ /* 0x000fe20000000f00 */
[----:B------:R-:W-:Y:S01]  /*c810*/  IMAD.MOV.U32 R20, RZ, RZ, R0 ;  /* 0x000000ffff147224 */ /* 0x000fe200078e0000 */
[----:B------:R-:W-:Y:S02]  /*c820*/  MOV R21, R3 ;  /* 0x0000000300157202 */ /* 0x000fe40000000f00 */
[----:B------:R-:W-:-:S03]  /*c830*/  IADD3 R5, R4, 0x10, RZ ;  /* 0x0000001004057810 */ /* 0x000fc60007ffe0ff */
[----:B------:R-:W3:Y:S01]  /*c840*/  LDC R14, c[0x0][0x4] ;  /* 0x00000100ff0e7b82 */ /* 0x000ee20000000800 */
[----:B--2---:R-:W-:Y:S01]  /*c850*/  IMAD R4, R2, R17, R16 ;  /* 0x0000001102047224 */ /* 0x004fe200078e0210 */
[----:B-1----:R-:W-:-:S04]  /*c860*/  LEA R13, R6, R5, 0x18 ;  /* 0x00000005060d7211 */ /* 0x002fc800078ec0ff */
[----:B------:R-:W-:Y:S02]  /*c870*/  LEA R15, R4, R13, 0x4 ;  /* 0x0000000d040f7211 */ /* 0x000fe400078e20ff */
[----:B---3--:R-:W-:-:S03]  /*c880*/  SHF.R.U32.HI R4, RZ, 0x1, R14 ;  /* 0x00000001ff047819 */ /* 0x008fc6000001160e */
[----:B------:R1:W-:Y:S01]  /*c890*/  STS.128 [R15], R20 ;  /* 0x000000140f007388 */ /* 0x0003e20000000c00 */
[----:B------:R-:W-:-:S13]  /*c8a0*/  ISETP.NE.AND P0, PT, R4, RZ, PT ;  /* 0x000000ff0400720c */ /* 0x000fda0003f05270 */
[----:B------:R-:W-:Y:S05]  /*c8b0*/  @!P0 BRA `(.L_x_3926) ;  /* 0x0000000000788947 */ /* 0x000fea0003800000 */
.L_x_3929:
        /* <DEDUP_REMOVED lines=9> */
[----:B------:R-:W-:-:S04]  /*c950*/  IMAD R4, R5, R17, R16 ;  /* 0x0000001105047224 */ /* 0x000fc800078e0210 */
[----:B------:R-:W-:-:S06]  /*c960*/  IMAD R4, R4, 0x10, R13 ;  /* 0x0000001004047824 */ /* 0x000fcc00078e020d */
[----:B------:R-:W2:Y:S02]  /*c970*/  LDS.128 R4, [R4] ;  /* 0x0000000004047984 */ /* 0x000ea40000000c00 */
[----:B--2---:R-:W-:Y:S02]  /*c980*/  IMAD R7, R7, R22, RZ ;  /* 0x0000001607077224 */ /* 0x004fe400078e02ff */
[----:B------:R-:W-:Y:S02]  /*c990*/  IMAD R5, R5, R0, RZ ;  /* 0x0000000005057224 */ /* 0x000fe400078e02ff */
[----:B------:R-:W-:-:S04]  /*c9a0*/  IMAD.WIDE.U32 R10, R6, R22, RZ ;  /* 0x00000016060a7225 */ /* 0x000fc800078e00ff */
[----:B------:R-:W-:Y:S01]  /*c9b0*/  IMAD R7, R6, R23, R7 ;  /* 0x0000001706077224 */ /* 0x000fe200078e0207 */
[----:B------:R-:W-:Y:S01]  /*c9c0*/  MOV R6, R10 ;  /* 0x0000000a00067202 */ /* 0x000fe20000000f00 */
[C---:B------:R-:W-:Y:S01]  /*c9d0*/  IMAD.WIDE.U32 R8, R4.reuse, R0, RZ ;  /* 0x0000000004087225 */ /* 0x040fe200078e00ff */
[----:B-1----:R-:W-:Y:S02]  /*c9e0*/  MOV R22, R10 ;  /* 0x0000000a00167202 */ /* 0x002fe40000000f00 */
[----:B------:R-:W-:Y:S01]  /*c9f0*/  IADD3 R23, R11, R7, RZ ;  /* 0x000000070b177210 */ /* 0x000fe20007ffe0ff */
[----:B------:R-:W-:Y:S01]  /*ca00*/  IMAD R5, R4, R3, R5 ;  /* 0x0000000304057224 */ /* 0x000fe200078e0205 */
[----:B------:R-:W-:Y:S01]  /*ca10*/  MOV R0, R8 ;  /* 0x0000000800007202 */ /* 0x000fe20000000f00 */
[----:B------:R-:W-:Y:S02]  /*ca20*/  IMAD.MOV.U32 R4, RZ, RZ, R8 ;  /* 0x000000ffff047224 */ /* 0x000fe400078e0008 */
[----:B------:R-:W-:Y:S01]  /*ca30*/  IMAD.MOV.U32 R7, RZ, RZ, R23 ;  /* 0x000000ffff077224 */ /* 0x000fe200078e0017 */
[----:B------:R-:W-:-:S04]  /*ca40*/  IADD3 R3, R9, R5, RZ ;  /* 0x0000000509037210 */ /* 0x000fc80007ffe0ff */
[----:B------:R-:W-:-:S05]  /*ca50*/  MOV R5, R3 ;  /* 0x0000000300057202 */ /* 0x000fca0000000f00 */
[----:B------:R2:W-:Y:S02]  /*ca60*/  STS.128 [R15], R4 ;  /* 0x000000040f007388 */ /* 0x0005e40000000c00 */
.L_x_3928:
[----:B------:R-:W-:Y:S05]  /*ca70*/  BSYNC B0 ;  /* 0x0000000000007941 */ /* 0x000fea0003800000 */
.L_x_3927:
[----:B--2---:R-:W-:Y:S01]  /*ca80*/  IMAD.MOV.U32 R4, RZ, RZ, R12 ;  /* 0x000000ffff047224 */ /* 0x004fe200078e000c */
[----:B------:R-:W-:Y:S06]  /*ca90*/  @P1 BRA `(.L_x_3929) ;  /* 0xfffffffc00881947 */ /* 0x000fec000383ffff */
.L_x_3926:
        /* <DEDUP_REMOVED lines=10> */
[----:B------:R-:W-:Y:S01]  /*cb40*/  UIADD3 UR4, UR4, 0x10, URZ ;  /* 0x0000001004047890 */ /* 0x000fe2000fffe03f */
[----:B-1----:R-:W-:Y:S01]  /*cb50*/  MOV R20, R0 ;  /* 0x0000000000147202 */ /* 0x002fe20000000f00 */
[----:B------:R-:W-:Y:S01]  /*cb60*/  IMAD.MOV.U32 R21, RZ, RZ, R3 ;  /* 0x000000ffff157224 */ /* 0x000fe200078e0003 */
[----:B------:R-:W-:Y:S01]  /*cb70*/  HFMA2.MMA R8, -RZ, RZ, 0, 1.9073486328125e-06 ;  /* 0x00000020ff087435 */ /* 0x000fe200000001ff */
[----:B--2---:R-:W-:-:S06]  /*cb80*/  ULEA UR4, UR5, UR4, 0x18 ;  /* 0x0000000405047291 */ /* 0x004fcc000f8ec03f */
[----:B------:R-:W-:Y:S02]  /*cb90*/  LEA R13, R4, UR4, 0x4 ;  /* 0x00000004040d7c11 */ /* 0x000fe4000f8e20ff */
[----:B------:R-:W-:-:S03]  /*cba0*/  LEA.HI R4, R17, R17, RZ, 0x1 ;  /* 0x0000001111047211 */ /* 0x000fc600078f08ff */
[----:B------:R2:W-:Y:S01]  /*cbb0*/  STS.128 [R13], R20 ;  /* 0x000000140d007388 */ /* 0x0005e20000000c00 */
[----:B------:R-:W-:-:S04]  /*cbc0*/  SHF.R.S32.HI R4, RZ, 0x1, R4 ;  /* 0x00000001ff047819 */ /* 0x000fc80000011404 */
[----:B------:R-:W-:-:S13]  /*cbd0*/  ISETP.GE.AND P0, PT, R4, 0x20, PT ;  /* 0x000000200400780c */ /* 0x000fda0003f06270 */
[----:B--2---:R-:W-:Y:S05]  /*cbe0*/  @!P0 BRA `(.L_x_3931) ;  /* 0x0000000000748947 */ /* 0x004fea0003800000 */
[----:B------:R-:W-:-:S07]  /*cbf0*/  MOV R15, R4 ;  /* 0x00000004000f7202 */ /* 0x000fce0000000f00 */
.L_x_3934:
[----:B------:R-:W-:Y:S01]  /*cc00*/  IMAD.IADD R4, R16, 0x1, R15 ;  /* 0x0000000110047824 */ /* 0x000fe200078e020f */
[----:B------:R-:W-:Y:S05]  /*cc10*/  WARPSYNC.ALL ;  /* 0x0000000000007948 */ /* 0x000fea0003800000 */
[----:B------:R-:W-:Y:S01]  /*cc20*/  BAR.SYNC.DEFER_BLOCKING 0x0 ;  /* 0x0000000000007b1d */ /* 0x000fe20000010000 */
[----:B------:R-:W-:-:S04]  /*cc30*/  ISETP.GE.U32.AND P0, PT, R4, R17, PT ;  /* 0x000000110400720c */ /* 0x000fc80003f06070 */
[----:B------:R-:W-:Y:S01]  /*cc40*/  ISETP.GE.U32.OR P0, PT, R16, R15, P0 ;  /* 0x0000000f1000720c */ /* 0x000fe20000706470 */
[----:B------:R-:W-:-:S12]  /*cc50*/  BSSY B0, `(.L_x_3932) ;  /* 0x0000012000007945 */ /* 0x000fd80003800000 */
[----:B-1----:R-:W-:Y:S05]  /*cc60*/  @P0 BRA `(.L_x_3933) ;  /* 0x0000000000400947 */ /* 0x002fea0003800000 */
[----:B------:R-:W-:-:S06]  /*cc70*/  LEA R6, R15, R13, 0x4 ;  /* 0x0000000d0f067211 */ /* 0x000fcc00078e20ff */
[----:B------:R-:W1:Y:S02]  /*cc80*/  LDS.128 R4, [R6] ;  /* 0x0000000006047984 */ /* 0x000e640000000c00 */
[----:B-1----:R-:W-:Y:S02]  /*cc90*/  IMAD R5, R5, R0, RZ ;  /* 0x0000000005057224 */ /* 0x002fe400078e02ff */
[----:B------:R-:W-:Y:S02]  /*cca0*/  IMAD R7, R7, R22, RZ ;  /* 0x0000001607077224 */ /* 0x000fe400078e02ff */
[----:B------:R-:W-:-:S04]  /*ccb0*/  IMAD.WIDE.U32 R8, R4, R0, RZ ;  /* 0x0000000004087225 */ /* 0x000fc800078e00ff */
[----:B------:R-:W-:Y:S01]  /*ccc0*/  IMAD R3, R4, R3, R5 ;  /* 0x0000000304037224 */ /* 0x000fe200078e0205 */
[----:B------:R-:W-:Y:S01]  /*ccd0*/  MOV R0, R8 ;  /* 0x0000000800007202 */ /* 0x000fe20000000f00 */
[----:B------:R-:W-:-:S03]  /*cce0*/  IMAD.WIDE.U32 R4, R6, R22, RZ ;  /* 0x0000001606047225 */ /* 0x000fc600078e00ff */
[----:B------:R-:W-:Y:S01]  /*ccf0*/  IADD3 R3, R9, R3, RZ ;  /* 0x0000000309037210 */ /* 0x000fe20007ffe0ff */
[----:B------:R-:W-:Y:S01]  /*cd00*/  IMAD R7, R6, R23, R7 ;  /* 0x0000001706077224 */ /* 0x000fe200078e0207 */
[-C--:B------:R-:W-:Y:S02]  /*cd10*/  MOV R10, R4.reuse ;  /* 0x00000004000a7202 */ /* 0x080fe40000000f00 */
[----:B------:R-:W-:Y:S01]  /*cd20*/  MOV R9, R3 ;  /* 0x0000000300097202 */ /* 0x000fe20000000f00 */
[----:B------:R-:W-:Y:S01]  /*cd30*/  IMAD.IADD R23, R5, 0x1, R7 ;  /* 0x0000000105177824 */ /* 0x000fe200078e0207 */
[----:B------:R-:W-:-:S03]  /*cd40*/  MOV R22, R4 ;  /* 0x0000000400167202 */ /* 0x000fc60000000f00 */
[----:B------:R-:W-:-:S05]  /*cd50*/  IMAD.MOV.U32 R11, RZ, RZ, R23 ;  /* 0x000000ffff0b7224 */ /* 0x000fca00078e0017 */
[----:B------:R1:W-:Y:S02]  /*cd60*/  STS.128 [R13], R8 ;  /* 0x000000080d007388 */ /* 0x0003e40000000c00 */
.L_x_3933:
[----:B------:R-:W-:Y:S05]  /*cd70*/  BSYNC B0 ;  /* 0x0000000000007941 */ /* 0x000fea0003800000 */
.L_x_3932:
[----:B------:R-:W-:-:S04]  /*cd80*/  SHF.R.S32.HI R15, RZ, 0x1, R15 ;  /* 0x00000001ff0f7819 */ /* 0x000fc8000001140f */
[----:B------:R-:W-:-:S13]  /*cd90*/  ISETP.GE.AND P0, PT, R15, 0x20, PT ;  /* 0x000000200f00780c */ /* 0x000fda0003f06270 */
[----:B------:R-:W-:Y:S05]  /*cda0*/  @P0 BRA `(.L_x_3934) ;  /* 0xfffffffc00940947 */ /* 0x000fea000383ffff */
[----:B-1----:R-:W-:-:S07]  /*cdb0*/  IMAD.MOV.U32 R8, RZ, RZ, 0x20 ;  /* 0x00000020ff087424 */ /* 0x002fce00078e00ff */
.L_x_3931:
[----:B------:R-:W-:Y:S01]  /*cdc0*/  ISETP.GE.AND P0, PT, R8, 0x2, PT ;  /* 0x000000020800780c */ /* 0x000fe20003f06270 */
[----:B------:R-:W-:Y:S05]  /*cdd0*/  WARPSYNC.ALL ;  /* 0x0000000000007948 */ /* 0x000fea0003800000 */
[----:B------:R-:W-:Y:S07]  /*cde0*/  BAR.SYNC.DEFER_BLOCKING 0x0 ;  /* 0x0000000000007b1d */ /* 0x000fee0000010000 */
[----:B------:R-:W-:Y:S05]  /*cdf0*/  @!P0 BRA `(.L_x_3930) ;  /* 0x0000000000488947 */ /* 0x000fea0003800000 */
[----:B------:R-:W-:-:S11]  /*ce00*/  HFMA2.MMA R9, -RZ, RZ, 0, 5.9604644775390625e-08 ;  /* 0x00000001ff097435 */ /* 0x000fd600000001ff */
.L_x_3935:
[----:B------:R-:W2:Y:S04]  /*ce10*/  SHFL.DOWN PT, R4, R0, R9, 0x1f ;  /* 0x08001f0900047589 */ /* 0x000ea800000e0000 */
[----:B------:R-:W3:Y:S04]  /*ce20*/  SHFL.DOWN PT, R6, R22, R9, 0x1f ;  /* 0x08001f0916067589 */ /* 0x000ee800000e0000 */
[----:B------:R-:W4:Y:S04]  /*ce30*/  SHFL.DOWN PT, R5, R3, R9, 0x1f ;  /* 0x08001f0903057589 */ /* 0x000f2800000e0000 */
[----:B------:R5:W0:Y:S02]  /*ce40*/  SHFL.DOWN PT, R7, R23, R9, 0x1f ;  /* 0x08001f0917077589 */ /* 0x000a2400000e0000 */
[----:B-----5:R-:W-:Y:S01]  /*ce50*/  SHF.L.U32 R9, R9, 0x1, RZ ;  /* 0x0000000109097819 */ /* 0x020fe200000006ff */
[----:B--2---:R-:W-:-:S03]  /*ce60*/  IMAD R10, R3, R4, RZ ;  /* 0x00000004030a7224 */ /* 0x004fc600078e02ff */
[----:B------:R-:W-:Y:S01]  /*ce70*/  ISETP.GE.AND P0, PT, R9, R8, PT ;  /* 0x000000080900720c */ /* 0x000fe20003f06270 */
[----:B---3--:R-:W-:Y:S02]  /*ce80*/  IMAD R12, R23, R6, RZ ;  /* 0x00000006170c7224 */ /* 0x008fe400078e02ff */
[----:B----4-:R-:W-:Y:S02]  /*ce90*/  IMAD R11, R5, R0, R10 ;  /* 0x00000000050b7224 */ /* 0x010fe400078e020a */
[----:B------:R-:W-:-:S04]  /*cea0*/  IMAD.WIDE.U32 R4, R0, R4, RZ ;  /* 0x0000000400047225 */ /* 0x000fc800078e00ff */
[----:B0-----:R-:W-:Y:S01]  /*ceb0*/  IMAD R13, R7, R22, R12 ;  /* 0x00000016070d7224 */ /* 0x001fe200078e020c */
[----:B------:R-:W-:Y:S01]  /*cec0*/  MOV R0, R4 ;  /* 0x0000000400007202 */ /* 0x000fe20000000f00 */
[----:B------:R-:W-:-:S04]  /*ced0*/  IMAD.WIDE.U32 R6, R22, R6, RZ ;  /* 0x0000000616067225 */ /* 0x000fc800078e00ff */
[----:B------:R-:W-:Y:S01]  /*cee0*/  IMAD.IADD R3, R5, 0x1, R11 ;  /* 0x0000000105037824 */ /* 0x000fe200078e020b */
[----:B-1----:R-:W-:Y:S01]  /*cef0*/  IADD3 R23, R7, R13, RZ ;  /* 0x0000000d07177210 */ /* 0x002fe20007ffe0ff */
[----:B------:R-:W-:Y:S01]  /*cf00*/  IMAD.MOV.U32 R22, RZ, RZ, R6 ;  /* 0x000000ffff167224 */ /* 0x000fe200078e0006 */
[----:B------:R-:W-:Y:S06]  /*cf10*/  @!P0 BRA `(.L_x_3935) ;  /* 0xfffffffc00bc8947 */ /* 0x000fec000383ffff */
.L_x_3930:
[----:B------:R-:W2:Y:S01]  /*cf20*/  LDC R12, c[0x0][0x3f4] ;  /* 0x0000fd00ff0c7b82 */ /* 0x000ea20000000800 */
        /* <DEDUP_REMOVED lines=277> */
.L_x_3936:
        /* <DEDUP_REMOVED lines=278> */
.L_x_3937:
[----:B------:R-:W-:Y:S01]  /*f1e0*/  ULDC.64 UR6, c[0x0][0x608] ;  /* 0x0001820000067ab9 */ /* 0x000fe20000000a00 */
[----:B------:R-:W-:Y:S02]  /*f1f0*/  CS2R R4, SRZ ;  /* 0x0000000000047805 */ /* 0x000fe4000001ff00 */
[----:B------:R-:W-:Y:S02]  /*f200*/  ISETP.NE.U32.AND P0, PT, RZ, UR6, PT ;  /* 0x00000006ff007c0c */ /* 0x000fe4000bf05070 */
[----:B------:R-:W-:Y:S02]  /*f210*/  IADD3 R8, P2, R17, UR4, RZ ;  /* 0x0000000411087c10 */ /* 0x000fe4000ff5e0ff */
[----:B------:R-:W-:Y:S02]  /*f220*/  ISETP.NE.AND.EX P0, PT, RZ, UR7, PT, P0 ;  /* 0x00000007ff007c0c */ /* 0x000fe4000bf05300 */
[----:B------:R-:W-:Y:S02]  /*f230*/  IADD3.X R9, RZ, UR5, RZ, P2, !PT ;  /* 0x00000005ff097c10 */ /* 0x000fe400097fe4ff */
[----:B------:R-:W-:-:S09]  /*f240*/  MOV R14, RZ ;  /* 0x000000ff000e7202 */ /* 0x000fd20000000f00 */
[----:B------:R-:W-:Y:S01]  /*f250*/  @P0 IADD3 R4, P3, R24, UR6, RZ ;  /* 0x0000000618040c10 */ /* 0x000fe2000ff7e0ff */
[----:B------:R-:W-:Y:S02]  /*f260*/  ULDC UR6, c[0x0][0x240] ;  /* 0x0000900000067ab9 */ /* 0x000fe40000000800 */
[----:B------:R-:W-:Y:S02]  /*f270*/  ISETP.NE.AND P4, PT, RZ, UR6, PT ;  /* 0x00000006ff007c0c */ /* 0x000fe4000bf85270 */
[----:B------:R-:W-:-:S05]  /*f280*/  @P0 IADD3.X R5, RZ, UR7, RZ, P3, !PT ;  /* 0x00000007ff050c10 */ /* 0x000fca0009ffe4ff */
[----:B------:R-:W-:-:S06]  /*f290*/  @P0 IMAD.MOV.U32 R14, RZ, RZ, R5 ;  /* 0x000000ffff0e0224 */ /* 0x000fcc00078e0005 */
[----:B------:R-:W-:Y:S05]  /*f2a0*/  @!P4 BRA `(.L_x_3938) ;  /* 0x0000003c0024c947 */ /* 0x000fea0003800000 */
[----:B------:R-:W2:Y:S01]  /*f2b0*/  S2R R8, SR_CTAID.X ;  /* 0x0000000000087919 */ /* 0x000ea20000002500 */
[----:B------:R-:W-:Y:S01]  /*f2c0*/  ULDC UR6, c[0x0][0x244] ;  /* 0x0000910000067ab9 */ /* 0x000fe20000000800 */
[----:B------:R-:W-:Y:S01]  /*f2d0*/  CS2R R18, SRZ ;  /* 0x0000000000127805 */ /* 0x000fe2000001ff00 */
[----:B------:R-:W-:Y:S01]  /*f2e0*/  IMAD R7, R16, UR6, RZ ;  /* 0x0000000610077c24 */ /* 0x000fe2000f8e02ff */
[----:B------:R-:W-:-:S03]  /*f2f0*/  ULDC UR6, c[0x0][0x248] ;  /* 0x0000920000067ab9 */ /* 0x000fc60000000800 */
[----:B------:R-:W-:Y:S01]  /*f300*/  IMAD R7, R2, UR6, R7 ;  /* 0x0000000602077c24 */ /* 0x000fe2000f8e0207 */
[----:B------:R-:W-:-:S03]  /*f310*/  ULDC UR6, c[0x0][0x230] ;  /* 0x00008c0000067ab9 */ /* 0x000fc60000000800 */
[----:B--2---:R-:W-:-:S05]  /*f320*/  IMAD R7, R8, UR6, R7 ;  /* 0x0000000608077c24 */ /* 0x004fca000f8e0207 */
        /* <DEDUP_REMOVED lines=16> */
[----:B-1----:R-:W-:Y:S01]  /*f430*/  IMAD.HI.U32 R20, R7, UR6, R6 ;  /* 0x0000000607147c27 */ /* 0x002fe2000f8e0006 */
        /* <DEDUP_REMOVED lines=258> */
.L_x_3939:
[----:B------:R-:W-:-:S05]  /*10460*/  IADD3 R6, P0, R19, UR4, RZ ;  /* 0x0000000413067c10 */ /* 0x000fca000ff1e0ff */
[----:B------:R-:W-:Y:S01]  /*10470*/  IMAD.X R7, RZ, RZ, UR5, P0 ;  /* 0x00000005ff077e24 */ /* 0x000fe200080e06ff */
[----:B------:R-:W-:Y:S07]  /*10480*/  @!P1 BRA `(.L_x_3940) ;  /* 0x0000001000489947 */ /* 0x000fee0003800000 */
[----:B-1----:R-:W-:Y:S01]  /*10490*/  HFMA2.MMA R20, -RZ, RZ, 0, 0 ;  /* 0x00000000ff147435 */ /* 0x002fe200000001ff */
[----:B------:R-:W-:Y:S01]  /*104a0*/  IADD3 R21, R11, 0x1, RZ ;  /* 0x000000010b157810 */ /* 0x000fe20007ffe0ff */
        /* <DEDUP_REMOVED lines=272> */
.L_x_3940:
[----:B------:R-:W2:Y:S01]  /*115b0*/  LDC R17, c[0x0][0x238] ;  /* 0x00008e00ff117b82 */ /* 0x000ea20000000800 */
[----:B------:R-:W-:Y:S01]  /*115c0*/  ULDC UR6, c[0x0][0x228] ;  /* 0x00008a0000067ab9 */ /* 0x000fe20000000800 */
[----:B------:R-:W-:Y:S01]  /*115d0*/  IADD3 R12, P1, R18, UR4, RZ ;  /* 0x00000004120c7c10 */ /* 0x000fe2000ff3e0ff */
[----:B------:R-:W-:Y:S01]  /*115e0*/  BSSY B0, `(.L_x_3941) ;  /* 0x000000d000007945 */ /* 0x000fe20003800000 */
[----:B------:R-:W-:-:S03]  /*115f0*/  PRMT R9, RZ, 0x7610, R9 ;  /* 0x00007610ff097816 */ /* 0x000fc60000000009 */
[----:B------:R-:W-:Y:S01]  /*11600*/  IMAD.X R13, RZ, RZ, UR5, P1 ;  /* 0x00000005ff0d7e24 */ /* 0x000fe200088e06ff */
[----:B--2---:R-:W-:-:S04]  /*11610*/  ISETP.NE.AND P0, PT, R17, RZ, PT ;  /* 0x000000ff1100720c */ /* 0x004fc80003f05270 */
        /* <DEDUP_REMOVED lines=9> */
.L_x_3942:
[----:B------:R-:W-:Y:S05]  /*116b0*/  BSYNC B0 ;  /* 0x0000000000007941 */ /* 0x000fea0003800000 */
.L_x_3941:
[----:B------:R-:W-:Y:S01]  /*116c0*/  PRMT R9, R9, 0x9910, RZ ;  /* 0x0000991009097816 */ /* 0x000fe200000000ff */
[----:B------:R-:W-:Y:S01]  /*116d0*/  BSSY B0, `(.L_x_3943) ;  /* 0x0000010000007945 */ /* 0x000fe20003800000 */
[----:B------:R-:W-:Y:S02]  /*116e0*/  LOP3.LUT P0, RZ, R16, R2, RZ, 0xfc, !PT ;  /* 0x0000000210ff7212 */ /* 0x000fe4000780fcff */
[----:B------:R-:W-:-:S13]  /*116f0*/  ISETP.NE.AND P1, PT, R9, RZ, PT ;  /* 0x000000ff0900720c */ /* 0x000fda0003f25270 */
[----:B------:R-:W-:Y:S05]  /*11700*/  @!P1 BRA `(.L_x_3944) ;  /* 0x0000000000309947 */ /* 0x000fea0003800000 */
[----:B------:R-:W2:Y:S01]  /*11710*/  S2UR UR4, SR_CTAID.Y ;  /* 0x00000000000479c3 */ /* 0x000ea20000002600 */
[----:B------:R-:W-:Y:S02]  /*11720*/  ISETP.NE.AND P2, PT, R17, RZ, PT ;  /* 0x000000ff1100720c */ /* 0x000fe40003f45270 */
[----:B-1----:R-:W-:Y:S02]  /*11730*/  MOV R20, R0 ;  /* 0x0000000000147202 */ /* 0x002fe40000000f00 */
[----:B------:R-:W-:-:S03]  /*11740*/  MOV R21, R3 ;  /* 0x0000000300157202 */ /* 0x000fc60000000f00 */
[----:B------:R-:W2:Y:S08]  /*11750*/  LDC R9, c[0x0][0x10] ;  /* 0x00000400ff097b82 */ /* 0x000eb00000000800 */
[----:B------:R-:W1:Y:S01]  /*11760*/  LDC.64 R10, c[0x0][0x610] ;  /* 0x00018400ff0a7b82 */ /* 0x000e620000000a00 */
[----:B--2---:R-:W-:Y:S01]  /*11770*/  IMAD R9, R8, R9, UR4 ;  /* 0x0000000408097e24 */ /* 0x004fe2000f8e0209 */
[----:B------:R-:W-:-:S03]  /*11780*/  ULDC UR4, c[0x0][0x0] ;  /* 0x0000000000047ab9 */ /* 0x000fc60000000800 */
[----:B------:R-:W-:-:S04]  /*11790*/  @!P2 IMAD R9, R9, UR4, R16 ;  /* 0x000000040909ac24 */ /* 0x000fc8000f8e0210 */
[----:B-1----:R-:W-:-:S05]  /*117a0*/  IMAD.WIDE.U32 R10, R9, 0x10, R10 ;  /* 0x00000010090a7825 */ /* 0x002fca00078e000a */
[----:B------:R2:W-:Y:S04]  /*117b0*/  STG.E.64 desc[UR60][R10.64], R20 ;  /* 0x000000140a007986 */ /* 0x0005e8000c101b3c */
[----:B------:R2:W-:Y:S02]  /*117c0*/  STG.E.64 desc[UR60][R10.64+0x8], R22 ;  /* 0x000008160a007986 */ /* 0x0005e4000c101b3c */
.L_x_3944:
[----:B------:R-:W-:Y:S05]  /*117d0*/  BSYNC B0 ;  /* 0x0000000000007941 */ /* 0x000fea0003800000 */
.L_x_3943:
        /* <DEDUP_REMOVED lines=14> */
[----:B------:R-:W3:Y:S01]  /*118c0*/  S2R R0, SR_LANEID ;  /* 0x0000000000007919 */ /* 0x000ee20000000000 */
[----:B------:R-:W-:Y:S01]  /*118d0*/  VOTEU.ANY UR4, UPT, PT ;  /* 0x0000000000047886 */ /* 0x000fe200038e0100 */
[----:B--2---:R-:W2:Y:S01]  /*118e0*/  LDC.64 R10, c[0x0][0x618] ;  /* 0x00018600ff0a7b82 */ /* 0x004ea20000000a00 */
[----:B------:R-:W3:Y:S08]  /*118f0*/  FLO.U32 R9, UR4 ;  /* 0x0000000400097d00 */ /* 0x000ef000080e0000 */
[----:B------:R-:W4:Y:S01]  /*11900*/  POPC R3, UR4 ;  /* 0x0000000400037d09 */ /* 0x000f220008000000 */
[----:B--2---:R-:W-:Y:S01]  /*11910*/  IMAD.WIDE.U32 R10, R8, 0x4, R10 ;  /* 0x00000004080a7825 */ /* 0x004fe200078e000a */
[----:B---3--:R-:W-:-:S13]  /*11920*/  ISETP.EQ.U32.AND P0, PT, R9, R0, PT ;  /* 0x000000000900720c */ /* 0x008fda0003f02070 */
[----:B----4-:R-:W2:Y:S01]  /*11930*/  @P0 ATOMG.E.ADD.STRONG.GPU PT, R10, desc[UR60][R10.64], R3 ;  /* 0x000000030a0a09a8 */ /* 0x010ea200081ee1fc */
[----:B------:R-:W3:Y:S01]  /*11940*/  S2UR UR6, SR_CgaCtaId ;  /* 0x00000000000679c3 */ /* 0x000ee20000008800 */
[----:B------:R-:W-:Y:S01]  /*11950*/  UMOV UR5, 0x400 ;  /* 0x0000040000057882 */ /* 0x000fe20000000000 */
[----:B-1----:R-:W1:Y:S01]  /*11960*/  S2R R15, SR_LTMASK ;  /* 0x00000000000f7919 */ /* 0x002e620000003900 */
[----:B---3--:R-:W-:Y:S01]  /*11970*/  ULEA UR5, UR6, UR5, 0x18 ;  /* 0x0000000506057291 */ /* 0x008fe2000f8ec03f */
[----:B-1----:R-:W-:Y:S01]  /*11980*/  LOP3.LUT R15, R15, UR4, RZ, 0xc0, !PT ;  /* 0x000000040f0f7c12 */ /* 0x002fe2000f8ec0ff */
[----:B------:R-:W-:Y:S02]  /*11990*/  ULDC UR4, c[0x0][0x10] ;  /* 0x0000040000047ab9 */ /* 0x000fe40000000800 */
[----:B------:R-:W-:-:S03]  /*119a0*/  UIADD3 UR4, UR4, -0x1, URZ ;  /* 0xffffffff04047890 */ /* 0x000fc6000fffe03f */
[----:B------:R-:W1:Y:S01]  /*119b0*/  POPC R15, R15 ;  /* 0x0000000f000f7309 */ /* 0x000e620000000000 */
[----:B--2---:R-:W1:Y:S02]  /*119c0*/  SHFL.IDX PT, R0, R10, R9, 0x1f ;  /* 0x00001f090a007589 */ /* 0x004e6400000e0000 */
[----:B-1----:R-:W-:-:S05]  /*119d0*/  IMAD.IADD R0, R0, 0x1, R15 ;  /* 0x0000000100007824 */ /* 0x002fca00078e020f */
[----:B------:R-:W-:-:S04]  /*119e0*/  ISETP.NE.AND P0, PT, R0, UR4, PT ;  /* 0x0000000400007c0c */ /* 0x000fc8000bf05270 */
[----:B------:R-:W-:-:S05]  /*119f0*/  SEL R0, RZ, 0x1, P0 ;  /* 0x00000001ff007807 */ /* 0x000fca0000000000 */
[----:B------:R3:W-:Y:S04]  /*11a00*/  STS.U8 [UR5], R0 ;  /* 0x00000000ff007988 */ /* 0x0007e80008000005 */
.L_x_3946:
[----:B------:R-:W-:Y:S05]  /*11a10*/  BSYNC B0 ;  /* 0x0000000000007941 */ /* 0x000fea0003800000 */
.L_x_3945:
        /* <DEDUP_REMOVED lines=19> */
[----:B-12---:R-:W-:Y:S02]  /*11b50*/  MOV R22, UR10 ;  /* 0x0000000a00167c02 */ /* 0x006fe40008000f00 */
[----:B------:R-:W-:Y:S01]  /*11b60*/  MOV R23, UR11 ;  /* 0x0000000b00177c02 */ /* 0x000fe20008000f00 */
[----:B------:R-:W-:Y:S06]  /*11b70*/  @!P0 BRA `(.L_x_3948) ;  /* 0x0000000000888947 */ /* 0x000fec0003800000 */
        /* <DEDUP_REMOVED lines=8> */
[----:B------:R-:W1:Y:S01]  /*11c00*/  LDC R30, c[0x0][0x4] ;  /* 0x00000100ff1e7b82 */ /* 0x000e620000000800 */
[----:B------:R-:W-:Y:S01]  /*11c10*/  BSSY B1, `(.L_x_3950) ;  /* 0x0000017000017945 */ /* 0x000fe20003800000 */
[----:B------:R-:W-:Y:S01]  /*11c20*/  MOV R0, UR10 ;  /* 0x0000000a00007c02 */ /* 0x000fe20008000f00 */
[----:B0-----:R-:W-:Y:S01]  /*11c30*/  IMAD R28, R8, UR7, RZ ;  /* 0x00000007081c7c24 */ /* 0x001fe2000f8e02ff */
[----:B------:R-:W-:-:S04]  /*11c40*/  MOV R17, UR11 ;  /* 0x0000000b00117c02 */ /* 0x000fc80008000f00 */
[----:B------:R-:W0:Y:S01]  /*11c50*/  LDC.64 R10, c[0x0][0x610] ;  /* 0x00018400ff0a7b82 */ /* 0x000e220000000a00 */
[----:B-1----:R-:W-:-:S07]  /*11c60*/  IMAD R30, R30, UR6, RZ ;  /* 0x000000061e1e7c24 */ /* 0x002fce000f8e02ff */
.L_x_3951:
[----:B------:R-:W-:-:S05]  /*11c70*/  IADD3 R9, R28, R3, RZ ;  /* 0x000000031c097210 */ /* 0x000fca0007ffe0ff */
[----:B0-----:R-:W-:-:S05]  /*11c80*/  IMAD.WIDE.U32 R8, R9, 0x10, R10 ;  /* 0x0000001009087825 */ /* 0x001fca00078e000a */
[----:B------:R-:W2:Y:S04]  /*11c90*/  LDG.E.64 R20, desc[UR60][R8.64] ;  /* 0x0000003c08147981 */ /* 0x000ea8000c1e1b00 */
[----:B------:R-:W3:Y:S01]  /*11ca0*/  LDG.E.64 R24, desc[UR60][R8.64+0x8] ;  /* 0x0000083c08187981 */ /* 0x000ee2000c1e1b00 */
[----:B------:R-:W-:-:S05]  /*11cb0*/  IMAD.IADD R3, R30, 0x1, R3 ;  /* 0x000000011e037824 */ /* 0x000fca00078e0203 */
[----:B------:R-:W-:Y:S01]  /*11cc0*/  ISETP.GE.U32.AND P0, PT, R3, UR8, PT ;  /* 0x0000000803007c0c */ /* 0x000fe2000bf06070 */
[-C--:B--2---:R-:W-:Y:S02]  /*11cd0*/  IMAD R15, R21, R22.reuse, RZ ;  /* 0x00000016150f7224 */ /* 0x084fe400078e02ff */
[----:B------:R-:W-:-:S04]  /*11ce0*/  IMAD.WIDE.U32 R26, R20, R22, RZ ;  /* 0x00000016141a7225 */ /* 0x000fc800078e00ff */
[-C--:B---3--:R-:W-:Y:S02]  /*11cf0*/  IMAD R22, R25, R0.reuse, RZ ;  /* 0x0000000019167224 */ /* 0x088fe400078e02ff */
[----:B------:R-:W-:Y:S02]  /*11d00*/  IMAD R15, R20, R23, R15 ;  /* 0x00000017140f7224 */ /* 0x000fe400078e020f */
[----:B------:R-:W-:-:S03]  /*11d10*/  IMAD.WIDE.U32 R20, R24, R0, RZ ;  /* 0x0000000018147225 */ /* 0x000fc600078e00ff */
[----:B------:R-:W-:Y:S01]  /*11d20*/  IADD3 R23, R27, R15, RZ ;  /* 0x0000000f1b177210 */ /* 0x000fe20007ffe0ff */
[----:B------:R-:W-:Y:S01]  /*11d30*/  IMAD R17, R24, R17, R22 ;  /* 0x0000001118117224 */ /* 0x000fe200078e0216 */
[----:B------:R-:W-:Y:S02]  /*11d40*/  MOV R22, R26 ;  /* 0x0000001a00167202 */ /* 0x000fe40000000f00 */
[----:B------:R-:W-:Y:S01]  /*11d50*/  MOV R0, R20 ;  /* 0x0000001400007202 */ /* 0x000fe20000000f00 */
[----:B------:R-:W-:Y:S01]  /*11d60*/  IMAD.IADD R17, R21, 0x1, R17 ;  /* 0x0000000115117824 */ /* 0x000fe200078e0211 */
[----:B------:R-:W-:Y:S06]  /*11d70*/  @!P0 BRA `(.L_x_3951) ;  /* 0xfffffffc00bc8947 */ /* 0x000fec000383ffff */
[----:B------:R-:W-:Y:S05]  /*11d80*/  BSYNC B1 ;  /* 0x0000000000017941 */ /* 0x000fea0003800000 */
.L_x_3950:
[----:B------:R-:W-:Y:S05]  /*11d90*/  BRA `(.L_x_3949) ;  /* 0x00000000007c7947 */ /* 0x000fea0003800000 */
.L_x_3948:
[----:B------:R-:W-:Y:S01]  /*11da0*/  ULDC UR7, c[0x0][0x234] ;  /* 0x00008d0000077ab9 */ /* 0x000fe20000000800 */
[----:B------:R-:W-:Y:S02]  /*11db0*/  MOV R0, UR10 ;  /* 0x0000000a00007c02 */ /* 0x000fe40008000f00 */
[----:B------:R-:W-:Y:S02]  /*11dc0*/  ISETP.GE.U32.AND P0, PT, R2, UR7, PT ;  /* 0x0000000702007c0c */ /* 0x000fe4000bf06070 */
[----:B------:R-:W-:-:S11]  /*11dd0*/  MOV R17, UR11 ;  /* 0x0000000b00117c02 */ /* 0x000fd60008000f00 */
[----:B------:R-:W-:Y:S05]  /*11de0*/  @P0 BRA `(.L_x_3949) ;  /* 0x0000000000680947 */ /* 0x000fea0003800000 */
[----:B------:R-:W-:Y:S01]  /*11df0*/  ULDC UR6, c[0x0][0x10] ;  /* 0x0000040000067ab9 */ /* 0x000fe20000000800 */
[----:B------:R-:W1:Y:S01]  /*11e00*/  LDC R15, c[0x0][RZ] ;  /* 0x00000000ff0f7b82 */ /* 0x000e620000000800 */
[----:B------:R-:W-:Y:S01]  /*11e10*/  MOV R0, UR10 ;  /* 0x0000000a00007c02 */ /* 0x000fe20008000f00 */
[----:B------:R-:W-:Y:S01]  /*11e20*/  IMAD.U32 R17, RZ, RZ, UR11 ;  /* 0x0000000bff117e24 */ /* 0x000fe2000f8e00ff */
[----:B0-----:R-:W-:Y:S01]  /*11e30*/  MOV R28, R2 ;  /* 0x00000002001c7202 */ /* 0x001fe20000000f00 */
[----:B------:R-:W-:-:S04]  /*11e40*/  IMAD R3, R8, UR6, RZ ;  /* 0x0000000608037c24 */ /* 0x000fc8000f8e02ff */
[----:B------:R-:W0:Y:S08]  /*11e50*/  LDC.64 R10, c[0x0][0x610] ;  /* 0x00018400ff0a7b82 */ /* 0x000e300000000a00 */
[----:B------:R-:W2:Y:S02]  /*11e60*/  LDC R29, c[0x0][0x4] ;  /* 0x00000100ff1d7b82 */ /* 0x000ea40000000800 */
.L_x_3952:
[----:B------:R-:W-:-:S05]  /*11e70*/  IADD3 R9, R3, R28, RZ ;  /* 0x0000001c03097210 */ /* 0x000fca0007ffe0ff */
[----:B-1----:R-:W-:-:S04]  /*11e80*/  IMAD R9, R9, R15, R16 ;  /* 0x0000000f09097224 */ /* 0x002fc800078e0210 */
[----:B0-----:R-:W-:-:S05]  /*11e90*/  IMAD.WIDE.U32 R8, R9, 0x10, R10 ;  /* 0x0000001009087825 */ /* 0x001fca00078e000a */
[----:B------:R-:W3:Y:S04]  /*11ea0*/  LDG.E.64 R20, desc[UR60][R8.64] ;  /* 0x0000003c08147981 */ /* 0x000ee8000c1e1b00 */
[----:B------:R-:W4:Y:S01]  /*11eb0*/  LDG.E.64 R24, desc[UR60][R8.64+0x8] ;  /* 0x0000083c08187981 */ /* 0x000f22000c1e1b00 */
[----:B--2---:R-:W-:-:S04]  /*11ec0*/  IADD3 R28, R29, R28, RZ ;  /* 0x0000001c1d1c7210 */ /* 0x004fc80007ffe0ff */
[----:B------:R-:W-:Y:S01]  /*11ed0*/  ISETP.GE.U32.AND P0, PT, R28, UR7, PT ;  /* 0x000000071c007c0c */ /* 0x000fe2000bf06070 */
[-C--:B---3--:R-:W-:Y:S02]  /*11ee0*/  IMAD R21, R21, R22.reuse, RZ ;  /* 0x0000001615157224 */ /* 0x088fe400078e02ff */
[----:B------:R-:W-:-:S04]  /*11ef0*/  IMAD.WIDE.U32 R26, R20, R22, RZ ;  /* 0x00000016141a7225 */ /* 0x000fc800078e00ff */
[-C--:B----4-:R-:W-:Y:S02]  /*11f00*/  IMAD R25, R25, R0.reuse, RZ ;  /* 0x0000000019197224 */ /* 0x090fe400078e02ff */
[----:B------:R-:W-:Y:S02]  /*11f10*/  IMAD R23, R20, R23, R21 ;  /* 0x0000001714177224 */ /* 0x000fe400078e0215 */
[----:B------:R-:W-:-:S03]  /*11f20*/  IMAD.WIDE.U32 R20, R24, R0, RZ ;  /* 0x0000000018147225 */ /* 0x000fc600078e00ff */
[----:B------:R-:W-:Y:S01]  /*11f30*/  IADD3 R23, R27, R23, RZ ;  /* 0x000000171b177210 */ /* 0x000fe20007ffe0ff */
[----:B------:R-:W-:Y:S01]  /*11f40*/  IMAD R25, R24, R17, R25 ;  /* 0x0000001118197224 */ /* 0x000fe200078e0219 */
[----:B------:R-:W-:Y:S01]  /*11f50*/  MOV R0, R20 ;  /* 0x0000001400007202 */ /* 0x000fe20000000f00 */
[----:B------:R-:W-:-:S03]  /*11f60*/  IMAD.MOV.U32 R22, RZ, RZ, R26 ;  /* 0x000000ffff167224 */ /* 0x000fc600078e001a */
[----:B------:R-:W-:Y:S01]  /*11f70*/  IADD3 R17, R21, R25, RZ ;  /* 0x0000001915117210 */ /* 0x000fe20007ffe0ff */
[----:B------:R-:W-:Y:S06]  /*11f80*/  @!P0 BRA `(.L_x_3952) ;  /* 0xfffffffc00b88947 */ /* 0x000fec000383ffff */
.L_x_3949:
[----:B------:R-:W-:Y:S05]  /*11f90*/  BSYNC B0 ;  /* 0x0000000000007941 */ /* 0x000fea0003800000 */
.L_x_3947:
[----:B------:R-:W1:Y:S01]  /*11fa0*/  LDC R3, c[0x0][RZ] ;  /* 0x00000000ff037b82 */ /* 0x000e620000000800 */
[----:B------:R-:W-:Y:S01]  /*11fb0*/  UIADD3 UR4, UR4, 0x10, URZ ;  /* 0x0000001004047890 */ /* 0x000fe2000fffe03f */
[----:B------:R-:W-:Y:S01]  /*11fc0*/  IMAD.MOV.U32 R8, RZ, RZ, R22 ;  /* 0x000000ffff087224 */ /* 0x000fe200078e0016 */
[----:B------:R-:W-:Y:S01]  /*11fd0*/  MOV R9, R23 ;  /* 0x0000001700097202 */ /* 0x000fe20000000f00 */
[----:B------:R-:W-:Y:S01]  /*11fe0*/  ULDC UR6, c[0x0][0x4] ;  /* 0x0000010000067ab9 */ /* 0x000fe20000000800 */
[----:B------:R-:W-:Y:S01]  /*11ff0*/  ULEA UR4, UR5, UR4, 0x18 ;  /* 0x0000000405047291 */ /* 0x000fe2000f8ec03f */
[----:B------:R-:W-:Y:S01]  /*12000*/  MOV R10, R0 ;  /* 0x00000000000a7202 */ /* 0x000fe20000000f00 */
[----:B------:R-:W-:Y:S01]  /*12010*/  USHF.R.U32.HI UR5, URZ, 0x1, UR6 ;  /* 0x000000013f057899 */ /* 0x000fe20008011606 */
[----:B------:R-:W-:-:S05]  /*12020*/  MOV R11, R17 ;  /* 0x00000011000b7202 */ /* 0x000fca0000000f00 */
[----:B------:R-:W-:Y:S01]  /*12030*/  ISETP.NE.AND P0, PT, RZ, UR5, PT ;  /* 0x00000005ff007c0c */ /* 0x000fe2000bf05270 */
[----:B-1----:R-:W-:-:S05]  /*12040*/  IMAD R15, R2, R3, R16 ;  /* 0x00000003020f7224 */ /* 0x002fca00078e0210 */
[----:B------:R-:W-:-:S05]  /*12050*/  LEA R15, R15, UR4, 0x4 ;  /* 0x000000040f0f7c11 */ /* 0x000fca000f8e20ff */
[----:B------:R1:W-:Y:S02]  /*12060*/  STS.128 [R15], R8 ;  /* 0x000000080f007388 */ /* 0x0003e40000000c00 */
[----:B------:R-:W-:Y:S05]  /*12070*/  @!P0 BRA `(.L_x_3953) ;  /* 0x0000000000788947 */ /* 0x000fea0003800000 */
[----:B-1----:R-:W-:-:S07]  /*12080*/  IMAD.U32 R9, RZ, RZ, UR5 ;  /* 0x00000005ff097e24 */ /* 0x002fce000f8e00ff */
.L_x_3956:
[-C--:B------:R-:W-:Y:S01]  /*12090*/  IADD3 R8, R2, R9.reuse, RZ ;  /* 0x0000000902087210 */ /* 0x080fe20007ffe0ff */
[----:B------:R-:W-:Y:S01]  /*120a0*/  BAR.SYNC.DEFER_BLOCKING 0x0 ;  /* 0x0000000000007b1d */ /* 0x000fe20000010000 */
[----:B------:R-:W-:Y:S02]  /*120b0*/  ISETP.GT.AND P2, PT, R9, 0x1, PT ;  /* 0x000000010900780c */ /* 0x000fe40003f44270 */
[----:B------:R-:W-:Y:S02]  /*120c0*/  ISETP.GE.U32.AND P0, PT, R8, UR6, PT ;  /* 0x0000000608007c0c */ /* 0x000fe4000bf06070 */
[----:B------:R-:W-:Y:S01]  /*120d0*/  SHF.R.S32.HI R26, RZ, 0x1, R9 ;  /* 0x00000001ff1a7819 */ /* 0x000fe20000011409 */
[----:B------:R-:W-:Y:S01]  /*120e0*/  BSSY B0, `(.L_x_3954) ;  /* 0x0000015000007945 */ /* 0x000fe20003800000 */
[----:B------:R-:W-:-:S13]  /*120f0*/  ISETP.GE.U32.OR P0, PT, R2, R9, P0 ;  /* 0x000000090200720c */ /* 0x000fda0000706470 */
[----:B------:R-:W-:Y:S05]  /*12100*/  @P0 BRA `(.L_x_3955) ;  /* 0x0000000000480947 */ /* 0x000fea0003800000 */
[----:B------:R-:W-:-:S05]  /*12110*/  IMAD R8, R8, R3, R16 ;  /* 0x0000000308087224 */ /* 0x000fca00078e0210 */
[----:B------:R-:W-:-:S06]  /*12120*/  LEA R8, R8, UR4, 0x4 ;  /* 0x0000000408087c11 */ /* 0x000fcc000f8e20ff */
[----:B------:R-:W1:Y:S02]  /*12130*/  LDS.128 R8, [R8] ;  /* 0x0000000008087984 */ /* 0x000e640000000c00 */
[----:B-1----:R-:W-:Y:S02]  /*12140*/  IMAD R9, R9, R22, RZ ;  /* 0x0000001609097224 */ /* 0x002fe400078e02ff */
[----:B------:R-:W-:Y:S02]  /*12150*/  IMAD R11, R11, R0, RZ ;  /* 0x000000000b0b7224 */ /* 0x000fe400078e02ff */
[----:B------:R-:W-:-:S04]  /*12160*/  IMAD.WIDE.U32 R20, R8, R22, RZ ;  /* 0x0000001608147225 */ /* 0x000fc800078e00ff */
[----:B------:R-:W-:Y:S02]  /*12170*/  IMAD R9, R8, R23, R9 ;  /* 0x0000001708097224 */ /* 0x000fe400078e0209 */
[----:B------:R-:W-:-:S03]  /*12180*/  IMAD.WIDE.U32 R24, R10, R0, RZ ;  /* 0x000000000a187225 */ /* 0x000fc600078e00ff */
[----:B------:R-:W-:Y:S01]  /*12190*/  IADD3 R23, R21, R9, RZ ;  /* 0x0000000915177210 */ /* 0x000fe20007ffe0ff */
[----:B------:R-:W-:Y:S01]  /*121a0*/  IMAD R11, R10, R17, R11 ;  /* 0x000000110a0b7224 */ /* 0x000fe200078e020b */
[-C--:B------:R-:W-:Y:S01]  /*121b0*/  MOV R10, R24.reuse ;  /* 0x00000018000a7202 */ /* 0x080fe20000000f00 */
[--C-:B------:R-:W-:Y:S01]  /*121c0*/  IMAD.MOV.U32 R8, RZ, RZ, R20.reuse ;  /* 0x000000ffff087224 */ /* 0x100fe200078e0014 */
[----:B------:R-:W-:Y:S01]  /*121d0*/  MOV R9, R23 ;  /* 0x0000001700097202 */ /* 0x000fe20000000f00 */
[----:B------:R-:W-:Y:S01]  /*121e0*/  IMAD.MOV.U32 R22, RZ, RZ, R20 ;  /* 0x000000ffff167224 */ /* 0x000fe200078e0014 */
[----:B------:R-:W-:Y:S02]  /*121f0*/  IADD3 R17, R25, R11, RZ ;  /* 0x0000000b19117210 */ /* 0x000fe40007ffe0ff */
[----:B------:R-:W-:Y:S02]  /*12200*/  MOV R0, R24 ;  /* 0x0000001800007202 */ /* 0x000fe40000000f00 */
[----:B------:R-:W-:-:S05]  /*12210*/  MOV R11, R17 ;  /* 0x00000011000b7202 */ /* 0x000fca0000000f00 */
[----:B------:R1:W-:Y:S02]  /*12220*/  STS.128 [R15], R8 ;  /* 0x000000080f007388 */ /* 0x0003e40000000c00 */
.L_x_3955:
[----:B------:R-:W-:Y:S05]  /*12230*/  BSYNC B0 ;  /* 0x0000000000007941 */ /* 0x000fea0003800000 */
.L_x_3954:
[----:B-1----:R-:W-:Y:S01]  /*12240*/  MOV R9, R26 ;  /* 0x0000001a00097202 */ /* 0x002fe20000000f00 */
[----:B------:R-:W-:Y:S06]  /*12250*/  @P2 BRA `(.L_x_3956) ;  /* 0xfffffffc008c2947 */ /* 0x000fec000383ffff */
.L_x_3953:
[----:B------:R-:W-:Y:S02]  /*12260*/  ULDC UR4, c[0x0][0x238] ;  /* 0x00008e0000047ab9 */ /* 0x000fe40000000800 */
[----:B------:R-:W-:-:S13]  /*12270*/  ISETP.NE.AND P0, PT, RZ, UR4, PT ;  /* 0x00000004ff007c0c */ /* 0x000fda000bf05270 */
[----:B------:R-:W-:Y:S05]  /*12280*/  @!P0 BRA `(.L_x_3957) ;  /* 0x0000000000f88947 */ /* 0x000fea0003800000 */
[----:B------:R-:W-:Y:S02]  /*12290*/  ISETP.GT.AND P0, PT, R3, 0x20, PT ;  /* 0x000000200300780c */ /* 0x000fe40003f04270 */
[----:B------:R-:W-:-:S11]  /*122a0*/  MOV R20, R3 ;  /* 0x0000000300147202 */ /* 0x000fd60000000f00 */
[----:B------:R-:W-:Y:S05]  /*122b0*/  @!P0 BRA `(.L_x_3958) ;  /* 0x0000000000988947 */ /* 0x000fea0003800000 */
[----:B-1----:R-:W-:Y:S01]  /*122c0*/  IMAD.MOV.U32 R8, RZ, RZ, R22 ;  /* 0x000000ffff087224 */ /* 0x002fe200078e0016 */
[----:B------:R-:W-:Y:S01]  /*122d0*/  MOV R9, R23 ;  /* 0x0000001700097202 */ /* 0x000fe20000000f00 */
[----:B------:R-:W-:Y:S01]  /*122e0*/  IMAD.MOV.U32 R20, RZ, RZ, 0x20 ;  /* 0x00000020ff147424 */ /* 0x000fe200078e00ff */
[----:B------:R-:W-:Y:S02]  /*122f0*/  MOV R10, R0 ;  /* 0x00000000000a7202 */ /* 0x000fe40000000f00 */
[----:B------:R-:W-:Y:S02]  /*12300*/  MOV R11, R17 ;  /* 0x00000011000b7202 */ /* 0x000fe40000000f00 */
[----:B------:R-:W-:-:S03]  /*12310*/  LEA.HI R2, R3, R3, RZ, 0x1 ;  /* 0x0000000303027211 */ /* 0x000fc600078f08ff */
[----:B------:R2:W-:Y:S01]  /*12320*/  STS.128 [R15], R8 ;  /* 0x000000080f007388 */ /* 0x0005e20000000c00 */
[----:B------:R-:W-:-:S04]  /*12330*/  SHF.R.S32.HI R2, RZ, 0x1, R2 ;  /* 0x00000001ff027819 */ /* 0x000fc80000011402 */
[----:B------:R-:W-:-:S13]  /*12340*/  ISETP.GE.AND P0, PT, R2, 0x20, PT ;  /* 0x000000200200780c */ /* 0x000fda0003f06270 */
[----:B--2---:R-:W-:Y:S05]  /*12350*/  @!P0 BRA `(.L_x_3958) ;  /* 0x0000000000708947 */ /* 0x004fea0003800000 */
.L_x_3961:
[----:B-1----:R-:W-:Y:S01]  /*12360*/  IADD3 R8, R16, R2, RZ ;  /* 0x0000000210087210 */ /* 0x002fe20007ffe0ff */
[----:B------:R-:W-:Y:S03]  /*12370*/  BAR.SYNC.DEFER_BLOCKING 0x0 ;  /* 0x0000000000007b1d */ /* 0x000fe60000010000 */
[----:B------:R-:W-:-:S03]  /*12380*/  ISETP.GE.U32.AND P0, PT, R8, R3, PT ;  /* 0x000000030800720c */ /* 0x000fc60003f06070 */
[----:B------:R-:W-:Y:S01]  /*12390*/  BSSY B0, `(.L_x_3959) ;  /* 0x0000014000007945 */ /* 0x000fe20003800000 */
[----:B------:R-:W-:-:S13]  /*123a0*/  ISETP.GE.U32.OR P0, PT, R16, R2, P0 ;  /* 0x000000021000720c */ /* 0x000fda0000706470 */
[----:B------:R-:W-:Y:S05]  /*123b0*/  @P0 BRA `(.L_x_3960) ;  /* 0x0000000000440947 */ /* 0x000fea0003800000 */
[----:B------:R-:W-:-:S06]  /*123c0*/  LEA R8, R2, R15, 0x4 ;  /* 0x0000000f02087211 */ /* 0x000fcc00078e20ff */
[----:B------:R-:W1:Y:S02]  /*123d0*/  LDS.128 R8, [R8] ;  /* 0x0000000008087984 */ /* 0x000e640000000c00 */
[----:B-1----:R-:W-:Y:S02]  /*123e0*/  IMAD R9, R9, R22, RZ ;  /* 0x0000001609097224 */ /* 0x002fe400078e02ff */
[----:B------:R-:W-:Y:S02]  /*123f0*/  IMAD R11, R11, R0, RZ ;  /* 0x000000000b0b7224 */ /* 0x000fe400078e02ff */
[----:B------:R-:W-:-:S04]  /*12400*/  IMAD.WIDE.U32 R20, R8, R22, RZ ;  /* 0x0000001608147225 */ /* 0x000fc800078e00ff */
[----:B------:R-:W-:Y:S01]  /*12410*/  IMAD R9, R8, R23, R9 ;  /* 0x0000001708097224 */ /* 0x000fe200078e0209 */
[----:B------:R-:W-:Y:S01]  /*12420*/  MOV R8, R20 ;  /* 0x0000001400087202 */ /* 0x000fe20000000f00 */
[C---:B------:R-:W-:Y:S01]  /*12430*/  IMAD.WIDE.U32 R24, R10.reuse, R0, RZ ;  /* 0x000000000a187225 */ /* 0x040fe200078e00ff */
[----:B------:R-:W-:Y:S02]  /*12440*/  MOV R22, R20 ;  /* 0x0000001400167202 */ /* 0x000fe40000000f00 */
        /* <DEDUP_REMOVED lines=8> */
.L_x_3960:
[----:B------:R-:W-:Y:S05]  /*124d0*/  BSYNC B0 ;  /* 0x0000000000007941 */ /* 0x000fea0003800000 */
.L_x_3959:
[----:B------:R-:W-:-:S04]  /*124e0*/  SHF.R.S32.HI R2, RZ, 0x1, R2 ;  /* 0x00000001ff027819 */ /* 0x000fc80000011402 */
[----:B------:R-:W-:-:S13]  /*124f0*/  ISETP.GE.AND P0, PT, R2, 0x20, PT ;  /* 0x000000200200780c */ /* 0x000fda0003f06270 */
[----:B------:R-:W-:Y:S05]  /*12500*/  @P0 BRA `(.L_x_3961) ;  /* 0xfffffffc00940947 */ /* 0x000fea000383ffff */
[----:B------:R-:W-:-:S11]  /*12510*/  HFMA2.MMA R20, -RZ, RZ, 0, 1.9073486328125e-06 ;  /* 0x00000020ff147435 */ /* 0x000fd600000001ff */
.L_x_3958:
[----:B------:R-:W-:Y:S01]  /*12520*/  BAR.SYNC.DEFER_BLOCKING 0x0 ;  /* 0x0000000000007b1d */ /* 0x000fe20000010000 */
[----:B------:R-:W-:-:S13]  /*12530*/  ISETP.GE.AND P0, PT, R20, 0x2, PT ;  /* 0x000000021400780c */ /* 0x000fda0003f06270 */
[----:B------:R-:W-:Y:S05]  /*12540*/  @!P0 BRA `(.L_x_3957) ;  /* 0x0000000000488947 */ /* 0x000fea0003800000 */
[----:B-1----:R-:W-:-:S07]  /*12550*/  IMAD.MOV.U32 R11, RZ, RZ, 0x1 ;  /* 0x00000001ff0b7424 */ /* 0x002fce00078e00ff */
.L_x_3962:
[----:B------:R-:W1:Y:S04]  /*12560*/  SHFL.DOWN PT, R2, R22, R11, 0x1f ;  /* 0x08001f0b16027589 */ /* 0x000e6800000e0000 */
[----:B------:R-:W2:Y:S04]  /*12570*/  SHFL.DOWN PT, R8, R0, R11, 0x1f ;  /* 0x08001f0b00087589 */ /* 0x000ea800000e0000 */
[----:B------:R-:W3:Y:S04]  /*12580*/  SHFL.DOWN PT, R3, R23, R11, 0x1f ;  /* 0x08001f0b17037589 */ /* 0x000ee800000e0000 */
[----:B------:R4:W5:Y:S02]  /*12590*/  SHFL.DOWN PT, R9, R17, R11, 0x1f ;  /* 0x08001f0b11097589 */ /* 0x00096400000e0000 */
[----:B----4-:R-:W-:Y:S01]  /*125a0*/  SHF.L.U32 R11, R11, 0x1, RZ ;  /* 0x000000010b0b7819 */ /* 0x010fe200000006ff */
[----:B-1----:R-:W-:-:S03]  /*125b0*/  IMAD R10, R23, R2, RZ ;  /* 0x00000002170a7224 */ /* 0x002fc600078e02ff */
[----:B------:R-:W-:Y:S01]  /*125c0*/  ISETP.GE.AND P0, PT, R11, R20, PT ;  /* 0x000000140b00720c */ /* 0x000fe20003f06270 */
[----:B--2---:R-:W-:Y:S02]  /*125d0*/  IMAD R16, R17, R8, RZ ;  /* 0x0000000811107224 */ /* 0x004fe400078e02ff */
[----:B---3--:R-:W-:Y:S02]  /*125e0*/  IMAD R15, R3, R22, R10 ;  /* 0x00000016030f7224 */ /* 0x008fe400078e020a */
[----:B------:R-:W-:-:S04]  /*125f0*/  IMAD.WIDE.U32 R2, R22, R2, RZ ;  /* 0x0000000216027225 */ /* 0x000fc800078e00ff */
[----:B-----5:R-:W-:Y:S01]  /*12600*/  IMAD R21, R9, R0, R16 ;  /* 0x0000000009157224 */ /* 0x020fe200078e0210 */
[----:B------:R-:W-:Y:S01]  /*12610*/  IADD3 R23, R3, R15, RZ ;  /* 0x0000000f03177210 */ /* 0x000fe20007ffe0ff */
[----:B------:R-:W-:Y:S01]  /*12620*/  IMAD.WIDE.U32 R8, R0, R8, RZ ;  /* 0x0000000800087225 */ /* 0x000fe200078e00ff */
[----:B------:R-:W-:-:S03]  /*12630*/  MOV R22, R2 ;  /* 0x0000000200167202 */ /* 0x000fc60000000f00 */
[----:B------:R-:W-:Y:S01]  /*12640*/  IMAD.IADD R17, R9, 0x1, R21 ;  /* 0x0000000109117824 */ /* 0x000fe200078e0215 */
[----:B------:R-:W-:Y:S01]  /*12650*/  MOV R0, R8 ;  /* 0x0000000800007202 */ /* 0x000fe20000000f00 */
[----:B------:R-:W-:Y:S06]  /*12660*/  @!P0 BRA `(.L_x_3962) ;  /* 0xfffffffc00bc8947 */ /* 0x000fec000383ffff */
.L_x_3957:
        /* <DEDUP_REMOVED lines=9> */
[----:B------:R-:W2:Y:S04]  /*12700*/  LDG.E.64 R2, desc[UR60][R4.64] ;  /* 0x0000003c04027981 */ /* 0x000ea8000c1e1b00 */
[----:B------:R-:W3:Y:S01]  /*12710*/  LDG.E.64 R6, desc[UR60][R4.64+0x8] ;  /* 0x0000083c04067981 */ /* 0x000ee2000c1e1b00 */
[-C--:B--2---:R-:W-:Y:S02]  /*12720*/  IMAD R23, R23, R2.reuse, RZ ;  /* 0x0000000217177224 */ /* 0x084fe400078e02ff */
[----:B-1----:R-:W-:-:S04]  /*12730*/  IMAD.WIDE.U32 R8, R22, R2, RZ ;  /* 0x0000000216087225 */ /* 0x002fc800078e00ff */
[----:B---3--:R-:W-:Y:S02]  /*12740*/  IMAD R17, R17, R6, RZ ;  /* 0x0000000611117224 */ /* 0x008fe400078e02ff */
[----:B------:R-:W-:Y:S01]  /*12750*/  IMAD R23, R3, R22, R23 ;  /* 0x0000001603177224 */ /* 0x000fe200078e0217 */
[----:B------:R-:W-:Y:S01]  /*12760*/  MOV R22, R8 ;  /* 0x0000000800167202 */ /* 0x000fe20000000f00 */
[----:B------:R-:W-:-:S03]  /*12770*/  IMAD.WIDE.U32 R2, R0, R6, RZ ;  /* 0x0000000600027225 */ /* 0x000fc600078e00ff */
[----:B------:R-:W-:Y:S01]  /*12780*/  IADD3 R23, R9, R23, RZ ;  /* 0x0000001709177210 */ /* 0x000fe20007ffe0ff */
[----:B------:R-:W-:Y:S01]  /*12790*/  IMAD R17, R7, R0, R17 ;  /* 0x0000000007117224 */ /* 0x000fe200078e0211 */
[----:B------:R-:W-:-:S03]  /*127a0*/  MOV R0, R2 ;  /* 0x0000000200007202 */ /* 0x000fc60000000f00 */
[----:B------:R-:W-:-:S07]  /*127b0*/  IMAD.IADD R17, R3, 0x1, R17 ;  /* 0x0000000103117824 */ /* 0x000fce00078e0211 */
.L_x_3964:
[----:B------:R-:W-:Y:S01]  /*127c0*/  MOV R16, R0 ;  /* 0x0000000000107202 */ /* 0x000fe20000000f00 */
[----:B------:R-:W-:Y:S06]  /*127d0*/  @!P1 BRA `(.L_x_3965) ;  /* 0x0000000000bc9947 */ /* 0x000fec0003800000 */
        /* <DEDUP_REMOVED lines=11> */
[----:B-1----:R-:W-:Y:S01]  /*12890*/  HFMA2.MMA R8, -RZ, RZ, 0, 4.4763088226318359375e-05 ;  /* 0x000002efff087435 */ /* 0x002fe200000001ff */
[----:B------:R-:W-:Y:S01]  /*128a0*/  MOV R6, UR6 ;  /* 0x0000000600067c02 */ /* 0x000fe20008000f00 */
[----:B------:R-:W-:Y:S01]  /*128b0*/  HFMA2.MMA R13, -RZ, RZ, 0, 0 ;  /* 0x00000000ff0d7435 */ /* 0x000fe200000001ff */
[----:B------:R-:W-:Y:S01]  /*128c0*/  MOV R7, UR7 ;  /* 0x0000000700077c02 */ /* 0x000fe20008000f00 */
[----:B------:R-:W-:Y:S01]  /*128d0*/  IMAD.U32 R11, RZ, RZ, UR5 ;  /* 0x00000005ff0b7e24 */ /* 0x000fe2000f8e00ff */
[----:B------:R-:W-:-:S02]  /*128e0*/  MOV R10, UR4 ;  /* 0x00000004000a7c02 */ /* 0x000fc40008000f00 */
[----:B--2---:R-:W-:-:S07]  /*128f0*/  MOV R12, 0x1 ;  /* 0x00000001000c7802 */ /* 0x004fce0000000f00 */
[----:B------:R-:W-:-:S07]  /*12900*/  LEPC R20, `(.L_x_3966) ;  /* 0x000000001014794e */ /* 0x000fce0000000000 */
[----:B0--3--:R-:W-:Y:S05]  /*12910*/  CALL.ABS.NOINC R2 ;  /* 0x0000000002007343 */ /* 0x009fea0003c00000 */
.L_x_3966:
        /* <DEDUP_REMOVED lines=13> */
[----:B-1----:R-:W-:Y:S01]  /*129f0*/  HFMA2.MMA R8, -RZ, RZ, 0, 4.4763088226318359375e-05 ;  /* 0x000002efff087435 */ /* 0x002fe200000001ff */
[----:B------:R-:W-:Y:S01]  /*12a00*/  MOV R6, UR4 ;  /* 0x0000000400067c02 */ /* 0x000fe20008000f00 */
[----:B------:R-:W-:Y:S01]  /*12a10*/  IMAD.U32 R7, RZ, RZ, UR5 ;  /* 0x00000005ff077e24 */ /* 0x000fe2000f8e00ff */
[----:B------:R-:W-:Y:S01]  /*12a20*/  MOV R10, UR6 ;  /* 0x00000006000a7c02 */ /* 0x000fe20008000f00 */
[----:B------:R-:W-:Y:S01]  /*12a30*/  IMAD.MOV.U32 R12, RZ, RZ, 0x1 ;  /* 0x00000001ff0c7424 */ /* 0x000fe200078e00ff */
[----:B------:R-:W-:-:S02]  /*12a40*/  MOV R11, UR7 ;  /* 0x00000007000b7c02 */ /* 0x000fc40008000f00 */
[----:B--2---:R-:W-:-:S07]  /*12a50*/  MOV R13, RZ ;  /* 0x000000ff000d7202 */ /* 0x004fce0000000f00 */
[----:B------:R-:W-:-:S07]  /*12a60*/  LEPC R20, `(.L_x_3967) ;  /* 0x000000001014794e */ /* 0x000fce0000000000 */
[----:B0--3--:R-:W-:Y:S05]  /*12a70*/  CALL.ABS.NOINC R2 ;  /* 0x0000000002007343 */ /* 0x009fea0003c00000 */
.L_x_3967:
[----:B------:R-:W-:Y:S02]  /*12a80*/  ULDC.64 UR4, c[0x0][0x5f8] ;  /* 0x00017e0000047ab9 */ /* 0x000fe40000000a00 */
[----:B------:R-:W-:-:S04]  /*12a90*/  IADD3 R18, P0, R18, UR4, RZ ;  /* 0x0000000412127c10 */ /* 0x000fc8000ff1e0ff */
[----:B------:R-:W-:-:S05]  /*12aa0*/  IADD3.X R19, RZ, UR5, RZ, P0, !PT ;  /* 0x00000005ff137c10 */ /* 0x000fca00087fe4ff */
[----:B------:R-:W-:Y:S01]  /*12ab0*/  STG.E.64 desc[UR60][R18.64], R16 ;  /* 0x0000001012007986 */ /* 0x000fe2000c101b3c */
[----:B------:R-:W-:Y:S05]  /*12ac0*/  EXIT ;  /* 0x000000000000794d */ /* 0x000fea0003800000 */
.L_x_3965:
[----:B------:R-:W-:Y:S04]  /*12ad0*/  STG.E.64 desc[UR60][R4.64], R22 ;  /* 0x0000001604007986 */ /* 0x000fe8000c101b3c */
[----:B------:R-:W-:Y:S01]  /*12ae0*/  STG.E.64 desc[UR60][R4.64+0x8], R16 ;  /* 0x0000081004007986 */ /* 0x000fe2000c101b3c */
[----:B------:R-:W-:Y:S05]  /*12af0*/  EXIT ;  /* 0x000000000000794d */ /* 0x000fea0003800000 */
.L_x_3963:
        /* <DEDUP_REMOVED lines=9> */
[----:B------:R-:W-:Y:S02]  /*12b90*/  IMAD R23, R3, R22, R23 ;  /* 0x0000001603177224 */ /* 0x000fe400078e0217 */
[----:B------:R-:W-:-:S03]  /*12ba0*/  IMAD.WIDE.U32 R2, R0, R4, RZ ;  /* 0x0000000400027225 */ /* 0x000fc600078e00ff */
[----:B------:R-:W-:Y:S01]  /*12bb0*/  IADD3 R23, R9, R23, RZ ;  /* 0x0000001709177210 */ /* 0x000fe20007ffe0ff */
[----:B------:R-:W-:Y:S01]  /*12bc0*/  IMAD R17, R5, R0, R17 ;  /* 0x0000000005117224 */ /* 0x000fe200078e0211 */
[----:B------:R-:W-:Y:S01]  /*12bd0*/  MOV R0, R2 ;  /* 0x0000000200007202 */ /* 0x000fe20000000f00 */
[----:B------:R-:W-:-:S03]  /*12be0*/  IMAD.MOV.U32 R22, RZ, RZ, R8 ;  /* 0x000000ffff167224 */ /* 0x000fc600078e0008 */
[----:B------:R-:W-:-:S07]  /*12bf0*/  IADD3 R17, R3, R17, RZ ;  /* 0x0000001103117210 */ /* 0x000fce0007ffe0ff */
.L_x_3968:
        /* <DEDUP_REMOVED lines=13> */
[----:B-1----:R-:W-:Y:S01]  /*12cd0*/  HFMA2.MMA R8, -RZ, RZ, 0, 4.4763088226318359375e-05 ;  /* 0x000002efff087435 */ /* 0x002fe200000001ff */
[----:B------:R-:W-:Y:S01]  /*12ce0*/  MOV R6, UR4 ;  /* 0x0000000400067c02 */ /* 0x000fe20008000f00 */
[----:B------:R-:W-:Y:S01]  /*12cf0*/  IMAD.U32 R10, RZ, RZ, UR6 ;  /* 0x00000006ff0a7e24 */ /* 0x000fe2000f8e00ff */
[----:B------:R-:W-:Y:S01]  /*12d00*/  MOV R7, UR5 ;  /* 0x0000000500077c02 */ /* 0x000fe20008000f00 */
[----:B------:R-:W-:Y:S01]  /*12d10*/  IMAD.MOV.U32 R13, RZ, RZ, RZ ;  /* 0x000000ffff0d7224 */ /* 0x000fe200078e00ff */
[----:B------:R-:W-:-:S02]  /*12d20*/  MOV R11, UR7 ;  /* 0x00000007000b7c02 */ /* 0x000fc40008000f00 */
[----:B--2---:R-:W-:-:S07]  /*12d30*/  MOV R12, 0x1 ;  /* 0x00000001000c7802 */ /* 0x004fce0000000f00 */
[----:B------:R-:W-:-:S07]  /*12d40*/  LEPC R20, `(.L_x_3970) ;  /* 0x000000001014794e */ /* 0x000fce0000000000 */
[----:B0--3--:R-:W-:Y:S05]  /*12d50*/  CALL.ABS.NOINC R2 ;  /* 0x0000000002007343 */ /* 0x009fea0003c00000 */
.L_x_3970:
        /* <DEDUP_REMOVED lines=13> */
[----:B------:R-:W-:Y:S01]  /*12e30*/  HFMA2.MMA R12, -RZ, RZ, 0, 5.9604644775390625e-08 ;  /* 0x00000001ff0c7435 */ /* 0x000fe200000001ff */
[----:B------:R-:W-:Y:S01]  /*12e40*/  IMAD.U32 R6, RZ, RZ, UR4 ;  /* 0x00000004ff067e24 */ /* 0x000fe2000f8e00ff */
[----:B------:R-:W-:Y:S01]  /*12e50*/  MOV R7, UR5 ;  /* 0x0000000500077c02 */ /* 0x000fe20008000f00 */
[----:B-1----:R-:W-:Y:S01]  /*12e60*/  IMAD.MOV.U32 R8, RZ, RZ, 0x2ef ;  /* 0x000002efff087424 */ /* 0x002fe200078e00ff */
[----:B------:R-:W-:-:S02]  /*12e70*/  MOV R10, UR6 ;  /* 0x00000006000a7c02 */ /* 0x000fc40008000f00 */
[----:B------:R-:W-:Y:S02]  /*12e80*/  MOV R11, UR7 ;  /* 0x00000007000b7c02 */ /* 0x000fe40008000f00 */
[----:B--2---:R-:W-:-:S07]  /*12e90*/  MOV R13, RZ ;  /* 0x000000ff000d7202 */ /* 0x004fce0000000f00 */
[----:B------:R-:W-:-:S07]  /*12ea0*/  LEPC R20, `(.L_x_3971) ;  /* 0x000000001014794e */ /* 0x000fce0000000000 */
[----:B0--3--:R-:W-:Y:S05]  /*12eb0*/  CALL.ABS.NOINC R2 ;  /* 0x0000000002007343 */ /* 0x009fea0003c00000 */
.L_x_3971:
[----:B------:R-:W-:Y:S02]  /*12ec0*/  ULDC.64 UR4, c[0x0][0x5f8] ;  /* 0x00017e0000047ab9 */ /* 0x000fe40000000a00 */
[----:B------:R-:W-:-:S04]  /*12ed0*/  IADD3 R18, P0, R18, UR4, RZ ;  /* 0x0000000412127c10 */ /* 0x000fc8000ff1e0ff */
[----:B------:R-:W-:-:S05]  /*12ee0*/  IADD3.X R19, RZ, UR5, RZ, P0, !PT ;  /* 0x00000005ff137c10 */ /* 0x000fca00087fe4ff */
[----:B------:R-:W-:Y:S01]  /*12ef0*/  STG.E.64 desc[UR60][R18.64], R16 ;  /* 0x0000001012007986 */ /* 0x000fe2000c101b3c */
[----:B------:R-:W-:Y:S05]  /*12f00*/  EXIT ;  /* 0x000000000000794d */ /* 0x000fea0003800000 */
.L_x_3969:
[----:B------:R-:W-:Y:S04]  /*12f10*/  STG.E.64 desc[UR60][R6.64], R22 ;  /* 0x0000001606007986 */ /* 0x000fe8000c101b3c */
[----:B------:R-:W-:Y:S01]  /*12f20*/  STG.E.64 desc[UR60][R12.64], R16 ;  /* 0x000000100c007986 */ /* 0x000fe2000c101b3c */
[----:B------:R-:W-:Y:S05]  /*12f30*/  EXIT ;  /* 0x000000000000794d */ /* 0x000fea0003800000 */
.L_x_3938:
        /* <DEDUP_REMOVED lines=20> */
[----:B------:R-:W1:Y:S01]  /*13080*/  LDG.E.64 R8, desc[UR60][R4.64+0x8] ;  /* 0x0000083c04087981 */ /* 0x000e62000c1e1b00 */
[-C--:B--2---:R-:W-:Y:S02]  /*13090*/  IMAD R11, R3, R6.reuse, RZ ;  /* 0x00000006030b7224 */ /* 0x084fe400078e02ff */
[----:B------:R-:W-:-:S04]  /*130a0*/  IMAD.WIDE.U32 R2, R0, R6, RZ ;  /* 0x0000000600027225 */ /* 0x000fc800078e00ff */
[----:B-1----:R-:W-:Y:S02]  /*130b0*/  IMAD R23, R23, R8, RZ ;  /* 0x0000000817177224 */ /* 0x002fe400078e02ff */
[----:B------:R-:W-:Y:S01]  /*130c0*/  IMAD R11, R7, R0, R11 ;  /* 0x00000000070b7224 */ /* 0x000fe200078e020b */
[----:B------:R-:W-:Y:S01]  /*130d0*/  MOV R0, R2 ;  /* 0x0000000200007202 */ /* 0x000fe20000000f00 */
[----:B------:R-:W-:-:S04]  /*130e0*/  IMAD.WIDE.U32 R6, R22, R8, RZ ;  /* 0x0000000816067225 */ /* 0x000fc800078e00ff */
[----:B------:R-:W-:Y:S01]  /*130f0*/  IMAD R23, R9, R22, R23 ;  /* 0x0000001609177224 */ /* 0x000fe200078e0217 */
[----:B------:R-:W-:Y:S01]  /*13100*/  MOV R22, R6 ;  /* 0x0000000600167202 */ /* 0x000fe20000000f00 */
[----:B------:R-:W-:-:S03]  /*13110*/  IMAD.IADD R3, R3, 0x1, R11 ;  /* 0x0000000103037824 */ /* 0x000fc600078e020b */
[----:B------:R-:W-:-:S07]  /*13120*/  IADD3 R23, R7, R23, RZ ;  /* 0x0000001707177210 */ /* 0x000fce0007ffe0ff */
.L_x_3973:
[----:B------:R-:W-:Y:S01]  /*13130*/  IMAD.MOV.U32 R18, RZ, RZ, R0 ;  /* 0x000000ffff127224 */ /* 0x000fe200078e0000 */
        /* <DEDUP_REMOVED lines=19> */
[----:B--2---:R-:W-:-:S07]  /*13270*/  MOV R13, RZ ;  /* 0x000000ff000d7202 */ /* 0x004fce0000000f00 */
[----:B-1----:R-:W-:-:S07]  /*13280*/  LEPC R20, `(.L_x_3975) ;  /* 0x000000001014794e */ /* 0x002fce0000000000 */
[----:B0--3--:R-:W-:Y:S05]  /*13290*/  CALL.ABS.NOINC R2 ;  /* 0x0000000002007343 */ /* 0x009fea0003c00000 */
.L_x_3975:
        /* <DEDUP_REMOVED lines=20> */
[----:B-1----:R-:W-:-:S07]  /*133e0*/  LEPC R20, `(.L_x_3976) ;  /* 0x000000001014794e */ /* 0x002fce0000000000 */
[----:B0-2-4-:R-:W-:Y:S05]  /*133f0*/  CALL.ABS.NOINC R2 ;  /* 0x0000000002007343 */ /* 0x015fea0003c00000 */
.L_x_3976:
[----:B------:R-:W-:Y:S02]  /*13400*/  ULDC.64 UR4, c[0x0][0x5f8] ;  /* 0x00017e0000047ab9 */ /* 0x000fe40000000a00 */
[----:B------:R-:W-:-:S04]  /*13410*/  IADD3 R2, P0, R17, UR4, RZ ;  /* 0x0000000411027c10 */ /* 0x000fc8000ff1e0ff */
[----:B------:R-:W-:-:S05]  /*13420*/  IADD3.X R3, RZ, UR5, RZ, P0, !PT ;  /* 0x00000005ff037c10 */ /* 0x000fca00087fe4ff */
[----:B------:R-:W-:Y:S01]  /*13430*/  STG.E.64 desc[UR60][R2.64], R22 ;  /* 0x0000001602007986 */ /* 0x000fe2000c101b3c */
[----:B------:R-:W-:Y:S05]  /*13440*/  EXIT ;  /* 0x000000000000794d */ /* 0x000fea0003800000 */
.L_x_3974:
[----:B------:R-:W-:Y:S04]  /*13450*/  STG.E.64 desc[UR60][R4.64], R18 ;  /* 0x0000001204007986 */ /* 0x000fe8000c101b3c */
[----:B------:R-:W-:Y:S01]  /*13460*/  STG.E.64 desc[UR60][R4.64+0x8], R22 ;  /* 0x0000081604007986 */ /* 0x000fe2000c101b3c */
[----:B------:R-:W-:Y:S05]  /*13470*/  EXIT ;  /* 0x000000000000794d */ /* 0x000fea0003800000 */
.L_x_3972:
        /* <DEDUP_REMOVED lines=11> */
[----:B------:R-:W-:-:S03]  /*13530*/  IMAD.WIDE.U32 R4, R22, R10, RZ ;  /* 0x0000000a16047225 */ /* 0x000fc600078e00ff */
[----:B------:R-:W-:Y:S01]  /*13540*/  IADD3 R3, R3, R13, RZ ;  /* 0x0000000d03037210 */ /* 0x000fe20007ffe0ff */
[----:B------:R-:W-:Y:S01]  /*13550*/  IMAD R23, R11, R22, R23 ;  /* 0x000000160b177224 */ /* 0x000fe200078e0217 */
[----:B------:R-:W-:-:S03]  /*13560*/  MOV R22, R4 ;  /* 0x0000000400167202 */ /* 0x000fc60000000f00 */
[----:B------:R-:W-:-:S07]  /*13570*/  IMAD.IADD R23, R5, 0x1, R23 ;  /* 0x0000000105177824 */ /* 0x000fce00078e0217 */
.L_x_3977:
[----:B------:R-:W-:Y:S02]  /*13580*/  MOV R18, R0 ;  /* 0x0000000000127202 */ /* 0x000fe40000000f00 */
        /* <DEDUP_REMOVED lines=20> */
[----:B-1----:R-:W-:-:S07]  /*136d0*/  LEPC R20, `(.L_x_3979) ;  /* 0x000000001014794e */ /* 0x002fce0000000000 */
[----:B0--3--:R-:W-:Y:S05]  /*136e0*/  CALL.ABS.NOINC R2 ;  /* 0x0000000002007343 */ /* 0x009fea0003c00000 */
.L_x_3979:
        /* <DEDUP_REMOVED lines=19> */
[----:B---3--:R-:W-:-:S07]  /*13820*/  MOV R13, RZ ;  /* 0x000000ff000d7202 */ /* 0x008fce0000000f00 */
[----:B-1----:R-:W-:-:S07]  /*13830*/  LEPC R20, `(.L_x_3980) ;  /* 0x000000001014794e */ /* 0x002fce0000000000 */
[----:B0-2-4-:R-:W-:Y:S05]  /*13840*/  CALL.ABS.NOINC R2 ;  /* 0x0000000002007343 */ /* 0x015fea0003c00000 */
.L_x_3980:
[----:B------:R-:W-:Y:S02]  /*13850*/  ULDC.64 UR4, c[0x0][0x5f8] ;  /* 0x00017e0000047ab9 */ /* 0x000fe40000000a00 */
[----:B------:R-:W-:-:S04]  /*13860*/  IADD3 R2, P0, R17, UR4, RZ ;  /* 0x0000000411027c10 */ /* 0x000fc8000ff1e0ff */
[----:B------:R-:W-:-:S05]  /*13870*/  IADD3.X R3, RZ, UR5, RZ, P0, !PT ;  /* 0x00000005ff037c10 */ /* 0x000fca00087fe4ff */
[----:B------:R-:W-:Y:S01]  /*13880*/  STG.E.64 desc[UR60][R2.64], R22 ;  /* 0x0000001602007986 */ /* 0x000fe2000c101b3c */
[----:B------:R-:W-:Y:S05]  /*13890*/  EXIT ;  /* 0x000000000000794d */ /* 0x000fea0003800000 */
.L_x_3978:
[----:B------:R-:W-:Y:S04]  /*138a0*/  STG.E.64 desc[UR60][R6.64], R18 ;  /* 0x0000001206007986 */ /* 0x000fe8000c101b3c */
[----:B------:R-:W-:Y:S01]  /*138b0*/  STG.E.64 desc[UR60][R8.64], R22 ;  /* 0x0000001608007986 */ /* 0x000fe2000c101b3c */
[----:B------:R-:W-:Y:S05]  /*138c0*/  EXIT ;  /* 0x000000000000794d */ /* 0x000fea0003800000 */
.L_x_3981:
        /* <DEDUP_REMOVED lines=11> */
.L_x_8795:


//--------------------- .text._ZN2at6native13reduce_kernelILi128ELi4ENS0_8ReduceOpIlNS0_14func_wrapper_tIlNS0_55_GLOBAL__N__0955718d_22_SparseCsrTensorMath_cu_868dd54514ReductionMulOpIlEEEEjlLi4ELi4EEEEEvT1_ --------------------------
	.section	.text._ZN2at6native13reduce_kernelILi128ELi4ENS0_8ReduceOpIlNS0_14func_wrapper_tIlNS0_55_GLOBAL__N__0955718d_22_SparseCsrTensorMath_cu_868dd54514ReductionMulOpIlEEEEjlLi4ELi4EEEEEvT1_,"ax",@progbits
	.align	128
.text._ZN2at6native13reduce_kernelILi128ELi4ENS0_8ReduceOpIlNS0_14func_wrapper_tIlNS0_55_GLOBAL__N__0955718d_22_SparseCsrTensorMath_cu_868dd54514ReductionMulOpIlEEEEjlLi4ELi4EEEEEvT1_:
        .type           _ZN2at6native13reduce_kernelILi128ELi4ENS0_8ReduceOpIlNS0_14func_wrapper_tIlNS0_55_GLOBAL__N__0955718d_22_SparseCsrTensorMath_cu_868dd54514ReductionMulOpIlEEEEjlLi4ELi4EEEEEvT1_,@function
        .size           _ZN2at6native13reduce_kernelILi128ELi4ENS0_8ReduceOpIlNS0_14func_wrapper_tIlNS0_55_GLOBAL__N__0955718d_22_SparseCsrTensorMath_cu_868dd54514ReductionMulOpIlEEEEjlLi4ELi4EEEEEvT1_,(.L_x_8796 - _ZN2at6native13reduce_kernelILi128ELi4ENS0_8ReduceOpIlNS0_14func_wrapper_tIlNS0_55_GLOBAL__N__0955718d_22_SparseCsrTensorMath_cu_868dd54514ReductionMulOpIlEEEEjlLi4ELi4EEEEEvT1_)
        .other          _ZN2at6native13reduce_kernelILi128ELi4ENS0_8ReduceOpIlNS0_14func_wrapper_tIlNS0_55_GLOBAL__N__0955718d_22_SparseCsrTensorMath_cu_868dd54514ReductionMulOpIlEEEEjlLi4ELi4EEEEEvT1_,@"STO_CUDA_ENTRY STV_DEFAULT"
_ZN2at6native13reduce_kernelILi128ELi4ENS0_8ReduceOpIlNS0_14func_wrapper_tIlNS0_55_GLOBAL__N__0955718d_22_SparseCsrTensorMath_cu_868dd54514ReductionMulOpIlEEEEjlLi4ELi4EEEEEvT1_:
        /* <DEDUP_REMOVED lines=16> */
[----:B----4-:R-:W-:Y:S01]  /*0100*/  IMAD R69, R17, UR8, R0 ;  /* 0x0000000811457c24 */ /* 0x010fe2000f8e0200 */
[----:B------:R-:W-:Y:S02]  /*0110*/  HFMA2.MMA R0, -RZ, RZ, 0, 0 ;  /* 0x00000000ff007435 */ /* 0x000fe400000001ff */
[----:B------:R-:W-:Y:S01]  /*0120*/  SHF.L.U32 R73, R3, 0x2, RZ ;  /* 0x0000000203497819 */ /* 0x000fe200000006ff */
[----:B0-----:R-:W-:Y:S08]  /*0130*/  @!P0 BRA `(.L_x_3982) ;  /* 0x0000001000448947 */ /* 0x001ff00003800000 */
        /* <DEDUP_REMOVED lines=273> */
.L_x_3982:
        /* <DEDUP_REMOVED lines=30> */
.L_x_3986:
        /* <DEDUP_REMOVED lines=8> */
[----:B0-----:R-:W-:Y:S01]  /*14b0*/  MOV R14, R19 ;  /* 0x00000013000e7202 */ /* 0x001fe20000000f00 */
[----:B-1----:R-:W-:-:S10]  /*14c0*/  IMAD.MOV.U32 R31, RZ, RZ, R21 ;  /* 0x000000ffff1f7224 */ /* 0x002fd400078e0015 */
        /* <DEDUP_REMOVED lines=17> */
.L_x_3992:
[----:B------:R-:W-:Y:S05]  /*15e0*/  BSYNC B2 ;  /* 0x0000000000027941 */ /* 0x000fea0003800000 */
.L_x_3991:
        /* <DEDUP_REMOVED lines=9> */
[----:B--2---:R-:W-:Y:S02]  /*1680*/  IMAD R3, R5, UR4, RZ ;  /* 0x0000000405037c24 */ /* 0x004fe4000f8e02ff */
[----:B------:R-:W-:-:S04]  /*1690*/  IMAD.WIDE.U32 R6, R4, UR4, RZ ;  /* 0x0000000404067c25 */ /* 0x000fc8000f8e00ff */
[----:B------:R-:W-:Y:S02]  /*16a0*/  IMAD R3, R4, UR5, R3 ;  /* 0x0000000504037c24 */ /* 0x000fe4000f8e0203 */
[----:B------:R-:W-:-:S03]  /*16b0*/  IMAD.MOV.U32 R14, RZ, RZ, R6 ;  /* 0x000000ffff0e7224 */ /* 0x000fc600078e0006 */
[----:B------:R-:W-:-:S07]  /*16c0*/  IADD3 R31, R7, R3, RZ ;  /* 0x00000003071f7210 */ /* 0x000fce0007ffe0ff */
.L_x_3990:
[----:B------:R-:W-:Y:S05]  /*16d0*/  BSYNC B1 ;  /* 0x0000000000017941 */ /* 0x000fea0003800000 */
.L_x_3989:
[----:B------:R-:W0:Y:S01]  /*16e0*/  LDC R0, c[0x0][0x224] ;  /* 0x00008900ff007b82 */ /* 0x000e220000000800 */
[----:B------:R-:W-:-:S04]  /*16f0*/  IADD3 R3, P0, -R9, 0x4, RZ ;  /* 0x0000000409037810 */ /* 0x000fc80007f1e1ff */
[----:B------:R-:W-:Y:S02]  /*1700*/  LEA R74, P1, R3, R74, 0x3 ;  /* 0x0000004a034a7211 */ /* 0x000fe400078218ff */
[----:B------:R-:W-:-:S04]  /*1710*/  IADD3.X R4, RZ, -0x1, RZ, P0, !PT ;  /* 0xffffffffff047810 */ /* 0x000fc800007fe4ff */
[----:B------:R-:W-:Y:S02]  /*1720*/  LEA.HI.X R75, R3, R75, R4, 0x3, P1 ;  /* 0x0000004b034b7211 */ /* 0x000fe400008f1c04 */
[----:B0-----:R-:W-:-:S07]  /*1730*/  IADD3 R0, R9, -0x4, R0 ;  /* 0xfffffffc09007810 */ /* 0x001fce0007ffe000 */
.L_x_3988:
[----:B------:R-:W-:Y:S05]  /*1740*/  BSYNC B0 ;  /* 0x0000000000007941 */ /* 0x000fea0003800000 */
.L_x_3987:
[----:B------:R-:W0:Y:S01]  /*1750*/  LDC.64 R4, c[0x0][0x238] ;  /* 0x00008e00ff047b82 */ /* 0x000e220000000a00 */
[----:B------:R-:W-:Y:S01]  /*1760*/  BSSY B0, `(.L_x_3993) ;  /* 0x000002c000007945 */ /* 0x000fe20003800000 */
[----:B------:R-:W-:Y:S01]  /*1770*/  ISETP.NE.AND P2, PT, R2, RZ, PT ;  /* 0x000000ff0200720c */ /* 0x000fe20003f45270 */
[----:B------:R-:W-:Y:S01]  /*1780*/  IMAD.MOV.U32 R27, RZ, RZ, R19 ;  /* 0x000000ffff1b7224 */ /* 0x000fe200078e0013 */
[----:B------:R-:W-:Y:S01]  /*1790*/  MOV R29, R21 ;  /* 0x00000015001d7202 */ /* 0x000fe20000000f00 */
[----:B------:R-:W-:Y:S01]  /*17a0*/  IMAD.MOV.U32 R25, RZ, RZ, R21 ;  /* 0x000000ffff197224 */ /* 0x000fe200078e0015 */
[----:B------:R-:W-:Y:S02]  /*17b0*/  MOV R23, R19 ;  /* 0x0000001300177202 */ /* 0x000fe40000000f00 */
        /* <DEDUP_REMOVED lines=9> */
[----:B------:R-:W-:Y:S01]  /*1850*/  IMAD.MOV.U32 R25, RZ, RZ, R21 ;  /* 0x000000ffff197224 */ /* 0x000fe200078e0015 */
[----:B------:R-:W-:-:S07]  /*1860*/  MOV R23, R19 ;  /* 0x0000001300177202 */ /* 0x000fce0000000f00 */
.L_x_3995:
        /* <DEDUP_REMOVED lines=10> */
[----:B------:R-:W-:Y:S02]  /*1910*/  IMAD R7, R7, R27, RZ ;  /* 0x0000001b07077224 */ /* 0x000fe400078e02ff */
[----:B------:R-:W-:-:S04]  /*1920*/  IMAD.WIDE.U32 R14, R8, R14, RZ ;  /* 0x0000000e080e7225 */ /* 0x000fc800078e00ff */
[----:B------:R-:W-:Y:S02]  /*1930*/  IMAD R31, R8, R31, R9 ;  /* 0x0000001f081f7224 */ /* 0x000fe400078e0209 */
[----:B------:R-:W-:-:S03]  /*1940*/  IMAD.WIDE.U32 R8, R10, R19, RZ ;  /* 0x000000130a087225 */ /* 0x000fc600078e00ff */
[----:B------:R-:W-:Y:S01]  /*1950*/  IADD3 R31, R15, R31, RZ ;  /* 0x0000001f0f1f7210 */ /* 0x000fe20007ffe0ff */
[----:B------:R-:W-:Y:S02]  /*1960*/  IMAD R21, R10, R21, R11 ;  /* 0x000000150a157224 */ /* 0x000fe400078e020b */
[----:B------:R-:W-:-:S03]  /*1970*/  IMAD.WIDE.U32 R10, R4, R23, RZ ;  /* 0x00000017040a7225 */ /* 0x000fc600078e00ff */
[----:B------:R-:W-:Y:S01]  /*1980*/  IADD3 R21, R9, R21, RZ ;  /* 0x0000001509157210 */ /* 0x000fe20007ffe0ff */
[----:B------:R-:W-:Y:S01]  /*1990*/  IMAD R25, R4, R25, R5 ;  /* 0x0000001904197224 */ /* 0x000fe200078e0205 */
[----:B------:R-:W-:Y:S01]  /*19a0*/  MOV R23, R10 ;  /* 0x0000000a00177202 */ /* 0x000fe20000000f00 */
[----:B------:R-:W-:-:S04]  /*19b0*/  IMAD.WIDE.U32 R4, R6, R27, RZ ;  /* 0x0000001b06047225 */ /* 0x000fc800078e00ff */
[----:B------:R-:W-:Y:S01]  /*19c0*/  IMAD R7, R6, R29, R7 ;  /* 0x0000001d06077224 */ /* 0x000fe200078e0207 */
[----:B------:R-:W-:Y:S01]  /*19d0*/  MOV R27, R4 ;  /* 0x00000004001b7202 */ /* 0x000fe20000000f00 */
[----:B------:R-:W-:Y:S02]  /*19e0*/  IMAD.MOV.U32 R19, RZ, RZ, R8 ;  /* 0x000000ffff137224 */ /* 0x000fe400078e0008 */
[----:B------:R-:W-:Y:S01]  /*19f0*/  IMAD.IADD R25, R11, 0x1, R25 ;  /* 0x000000010b197824 */ /* 0x000fe200078e0219 */
[----:B------:R-:W-:Y:S01]  /*1a00*/  IADD3 R29, R5, R7, RZ ;  /* 0x00000007051d7210 */ /* 0x000fe20007ffe0ff */
[----:B------:R-:W-:Y:S06]  /*1a10*/  @!P0 BRA `(.L_x_3995) ;  /* 0xfffffffc00948947 */ /* 0x000fec000383ffff */
.L_x_3994:
[----:B------:R-:W-:Y:S05]  /*1a20*/  BSYNC B0 ;  /* 0x0000000000007941 */ /* 0x000fea0003800000 */
.L_x_3993:
        /* <DEDUP_REMOVED lines=8> */
.L_x_3997:
[----:B------:R-:W-:Y:S05]  /*1ab0*/  BSYNC B0 ;  /* 0x0000000000007941 */ /* 0x000fea0003800000 */
.L_x_3996:
        /* <DEDUP_REMOVED lines=12> */
[----:B------:R-:W-:Y:S02]  /*1b80*/  IMAD R31, R75, R14, R31 ;  /* 0x0000000e4b1f7224 */ /* 0x000fe400078e021f */
[----:B------:R-:W-:-:S03]  /*1b90*/  IMAD.MOV.U32 R14, RZ, RZ, R4 ;  /* 0x000000ffff0e7224 */ /* 0x000fc600078e0004 */
[----:B------:R-:W-:-:S07]  /*1ba0*/  IADD3 R31, R5, R31, RZ ;  /* 0x0000001f051f7210 */ /* 0x000fce0007ffe0ff */
.L_x_3999:
[----:B------:R-:W-:Y:S05]  /*1bb0*/  BSYNC B0 ;  /* 0x0000000000007941 */ /* 0x000fea0003800000 */
.L_x_3998:
[-C--:B------:R-:W-:Y:S01]  /*1bc0*/  IMAD R0, R21, R14.reuse, RZ ;  /* 0x0000000e15007224 */ /* 0x080fe200078e02ff */
[----:B------:R-:W-:Y:S01]  /*1bd0*/  CS2R R20, SRZ ;  /* 0x0000000000147805 */ /* 0x000fe2000001ff00 */
[----:B------:R-:W-:Y:S01]  /*1be0*/  IMAD.WIDE.U32 R4, R19, R14, RZ ;  /* 0x0000000e13047225 */ /* 0x000fe200078e00ff */
[----:B------:R-:W-:Y:S02]  /*1bf0*/  CS2R R14, SRZ ;  /* 0x00000000000e7805 */ /* 0x000fe4000001ff00 */
[----:B------:R-:W-:Y:S01]  /*1c00*/  MOV R3, RZ ;  /* 0x000000ff00037202 */ /* 0x000fe20000000f00 */
        /* <DEDUP_REMOVED lines=8> */
[----:B------:R-:W-:Y:S01]  /*1c90*/  IMAD R29, R27, R0, R29 ;  /* 0x000000001b1d7224 */ /* 0x000fe200078e021d */
[----:B------:R-:W-:-:S03]  /*1ca0*/  HFMA2.MMA R0, -RZ, RZ, 0, 0 ;  /* 0x00000000ff007435 */ /* 0x000fc600000001ff */
[----:B------:R-:W-:Y:S01]  /*1cb0*/  IMAD.IADD R25, R25, 0x1, R29 ;  /* 0x0000000119197824 */ /* 0x000fe200078e021d */
[----:B------:R-:W-:Y:S07]  /*1cc0*/  BRA `(.L_x_3984) ;  /* 0x000000c400a07947 */ /* 0x000fee0003800000 */
.L_x_3985:
        /* <DEDUP_REMOVED lines=45> */
[----:B------:R-:W-:Y:S02]  /*1fa0*/  MOV R71, R9 ;  /* 0x0000000900477202 */ /* 0x000fe40000000f00 */
        /* <DEDUP_REMOVED lines=34> */
[----:B------:R-:W-:-:S07]  /*21d0*/  MOV R70, R8 ;  /* 0x0000000800467202 */ /* 0x000fce0000000f00 */
.L_x_4008:
        /* <DEDUP_REMOVED lines=287> */
.L_x_4004:
        /* <DEDUP_REMOVED lines=9> */
[----:B-1----:R-:W-:Y:S01]  /*3460*/  HFMA2.MMA R8, -RZ, RZ, 0, 0 ;  /* 0x00000000ff087435 */ /* 0x002fe200000001ff */
        /* <DEDUP_REMOVED lines=244> */
.L_x_4005:
[----:B-1----:R-:W-:-:S04]  /*43b0*/  LOP3.LUT R9, R10, 0xffffffe0, RZ, 0xc0, !PT ;  /* 0xffffffe00a097812 */ /* 0x002fc800078ec0ff */
[----:B------:R-:W-:-:S04]  /*43c0*/  IADD3 R8, P1, R74, R9, RZ ;  /* 0x000000094a087210 */ /* 0x000fc80007f3e0ff */
        /* <DEDUP_REMOVED lines=252> */
.L_x_4006:
[----:B-1----:R-:W-:-:S04]  /*5390*/  LOP3.LUT R9, R12, 0xffffffe0, RZ, 0xc0, !PT ;  /* 0xffffffe00c097812 */ /* 0x002fc800078ec0ff */
[----:B------:R-:W-:-:S04]  /*53a0*/  IADD3 R8, P1, R74, R9, RZ ;  /* 0x000000094a087210 */ /* 0x000fc80007f3e0ff */
[----:B------:R-:W-:-:S05]  /*53b0*/  IADD3.X R9, RZ, R75, RZ, P1, !PT ;  /* 0x0000004bff097210 */ /* 0x000fca0000ffe4ff */
[----:B------:R1:W5:Y:S04]  /*53c0*/  LDG.E.128 R12, desc[UR60][R8.64] ;  /* 0x0000003c080c7981 */ /* 0x000368000c1e1d00 */
[----:B------:R-:W5:Y:S01]  /*53d0*/  LDG.E.128 R8, desc[UR60][R8.64+0x10] ;  /* 0x0000103c08087981 */ /* 0x000f62000c1e1d00 */
[----:B------:R-:W-:Y:S01]  /*53e0*/  IADD3 R69, R69, R59, RZ ;  /* 0x0000003b45457210 */ /* 0x000fe20007ffe0ff */
[----:B-1----:R-:W-:Y:S06]  /*53f0*/  @!P0 BRA `(.L_x_4007) ;  /* 0x0000000c00d48947 */ /* 0x002fec0003800000 */
        /* <DEDUP_REMOVED lines=245> */
.L_x_4007:
[----:B------:R-:W-:Y:S01]  /*6350*/  LOP3.LUT R37, R40, 0xffffffe0, RZ, 0xc0, !PT ;  /* 0xffffffe028257812 */ /* 0x000fe200078ec0ff */
[----:B-----5:R-:W-:Y:S02]  /*6360*/  IMAD R79, R21, R51, RZ ;  /* 0x00000033154f7224 */ /* 0x020fe400078e02ff */
[----:B------:R-:W-:Y:S01]  /*6370*/  IMAD R77, R27, R53, RZ ;  /* 0x000000351b4d7224 */ /* 0x000fe200078e02ff */
[----:B------:R-:W-:Y:S01]  /*6380*/  IADD3 R36, P1, R74, R37, RZ ;  /* 0x000000254a247210 */ /* 0x000fe20007f3e0ff */
[----:B------:R-:W-:Y:S02]  /*6390*/  IMAD R81, R33, R71, RZ ;  /* 0x0000004721517224 */ /* 0x000fe400078e02ff */
[----:B------:R-:W-:Y:S01]  /*63a0*/  IMAD R89, R35, R67, RZ ;  /* 0x0000004323597224 */ /* 0x000fe200078e02ff */
[----:B------:R-:W-:Y:S01]  /*63b0*/  IADD3.X R37, RZ, R75, RZ, P1, !PT ;  /* 0x0000004bff257210 */ /* 0x000fe20000ffe4ff */
[----:B------:R-:W-:Y:S02]  /*63c0*/  IMAD R87, R31, R61, RZ ;  /* 0x0000003d1f577224 */ /* 0x000fe400078e02ff */
[----:B------:R-:W-:-:S02]  /*63d0*/  IMAD R83, R25, R55, RZ ;  /* 0x0000003719537224 */ /* 0x000fc400078e02ff */
[----:B------:R-:W-:Y:S01]  /*63e0*/  IMAD R91, R23, R49, RZ ;  /* 0x00000031175b7224 */ /* 0x000fe200078e02ff */
[----:B------:R-:W2:Y:S01]  /*63f0*/  LDG.E.128 R40, desc[UR60][R36.64] ;  /* 0x0000003c24287981 */ /* 0x000ea2000c1e1d00 */
[----:B------:R-:W-:Y:S02]  /*6400*/  IMAD R93, R13, R47, RZ ;  /* 0x0000002f0d5d7224 */ /* 0x000fe400078e02ff */
[----:B------:R-:W-:Y:S01]  /*6410*/  IMAD R85, R29, R65, RZ ;  /* 0x000000411d557224 */ /* 0x000fe200078e02ff */
[----:B------:R-:W-:Y:S01]  /*6420*/  IADD3 R69, R69, R59, RZ ;  /* 0x0000003b45457210 */ /* 0x000fe20007ffe0ff */
[----:B------:R-:W-:Y:S01]  /*6430*/  ULDC UR4, c[0x0][0x224] ;  /* 0x0000890000047ab9 */ /* 0x000fe20000000800 */
[----:B------:R-:W3:Y:S01]  /*6440*/  LDG.E.128 R36, desc[UR60][R36.64+0x10] ;  /* 0x0000103c24247981 */ /* 0x000ee2000c1e1d00 */
[----:B------:R-:W-:Y:S01]  /*6450*/  IMAD R52, R20, R52, R79 ;  /* 0x0000003414347224 */ /* 0x000fe200078e024f */
[----:B------:R-:W-:Y:S01]  /*6460*/  MOV R60, UR4 ;  /* 0x00000004003c7c02 */ /* 0x000fe20008000f00 */
[----:B------:R-:W-:-:S02]  /*6470*/  IMAD R79, R15, R45, RZ ;  /* 0x0000002d0f4f7224 */ /* 0x000fc400078e02ff */
[----:B------:R-:W-:Y:S02]  /*6480*/  IMAD R54, R26, R54, R77 ;  /* 0x000000361a367224 */ /* 0x000fe400078e024d */
[C---:B------:R-:W-:Y:S02]  /*6490*/  IMAD R81, R32.reuse, R70, R81 ;  /* 0x0000004620517224 */ /* 0x040fe400078e0251 */
[----:B------:R-:W-:-:S04]  /*64a0*/  IMAD.WIDE.U32 R76, R32, R71, RZ ;  /* 0x00000047204c7225 */ /* 0x000fc800078e00ff */
[----:B------:R-:W-:Y:S01]  /*64b0*/  IMAD R46, R14, R46, R79 ;  /* 0x0000002e0e2e7224 */ /* 0x000fe200078e024f */
[----:B------:R-:W-:Y:S01]  /*64c0*/  IADD3 R70, R77, R81, RZ ;  /* 0x000000514d467210 */ /* 0x000fe20007ffe0ff */
[----:B------:R-:W-:-:S04]  /*64d0*/  IMAD.WIDE.U32 R78, R34, R67, RZ ;  /* 0x00000043224e7225 */ /* 0x000fc800078e00ff */
[----:B------:R-:W-:Y:S01]  /*64e0*/  IMAD R89, R34, R68, R89 ;  /* 0x0000004422597224 */ /* 0x000fe200078e0259 */
[----:B------:R-:W-:Y:S01]  /*64f0*/  MOV R67, R78 ;  /* 0x0000004e00437202 */ /* 0x000fe20000000f00 */
[----:B------:R-:W-:Y:S02]  /*6500*/  IMAD.MOV.U32 R71, RZ, RZ, R76 ;  /* 0x000000ffff477224 */ /* 0x000fe400078e004c */
[C---:B------:R-:W-:Y:S02]  /*6510*/  IMAD R87, R30.reuse, R64, R87 ;  /* 0x000000401e577224 */ /* 0x040fe400078e0257 */
[----:B------:R-:W-:-:S04]  /*6520*/  IMAD.WIDE.U32 R76, R30, R61, RZ ;  /* 0x0000003d1e4c7225 */ /* 0x000fc800078e00ff */
[----:B------:R-:W-:Y:S01]  /*6530*/  IMAD.IADD R68, R79, 0x1, R89 ;  /* 0x000000014f447824 */ /* 0x000fe200078e0259 */
[----:B------:R-:W-:Y:S01]  /*6540*/  IADD3 R64, R77, R87, RZ ;  /* 0x000000574d407210 */ /* 0x000fe20007ffe0ff */
[----:B------:R-:W-:-:S04]  /*6550*/  IMAD.WIDE.U32 R78, R24, R55, RZ ;  /* 0x00000037184e7225 */ /* 0x000fc800078e00ff */
[----:B------:R-:W-:Y:S01]  /*6560*/  IMAD R83, R24, R56, R83 ;  /* 0x0000003818537224 */ /* 0x000fe200078e0253 */
[----:B------:R-:W-:Y:S01]  /*6570*/  MOV R55, R78 ;  /* 0x0000004e00377202 */ /* 0x000fe20000000f00 */
[----:B------:R-:W-:Y:S02]  /*6580*/  IMAD.MOV.U32 R61, RZ, RZ, R76 ;  /* 0x000000ffff3d7224 */ /* 0x000fe400078e004c */
[----:B------:R-:W-:-:S04]  /*6590*/  IMAD.WIDE.U32 R76, R26, R53, RZ ;  /* 0x000000351a4c7225 */ /* 0x000fc800078e00ff */
[----:B------:R-:W-:Y:S01]  /*65a0*/  IMAD.IADD R56, R79, 0x1, R83 ;  /* 0x000000014f387824 */ /* 0x000fe200078e0253 */
[----:B------:R-:W-:Y:S01]  /*65b0*/  MOV R53, R76 ;  /* 0x0000004c00357202 */ /* 0x000fe20000000f00 */
[----:B------:R-:W-:Y:S01]  /*65c0*/  IMAD.WIDE.U32 R78, R22, R49, RZ ;  /* 0x00000031164e7225 */ /* 0x000fe200078e00ff */
[----:B------:R-:W-:-:S03]  /*65d0*/  IADD3 R54, R77, R54, RZ ;  /* 0x000000364d367210 */ /* 0x000fc60007ffe0ff */
[----:B------:R-:W-:Y:S01]  /*65e0*/  IMAD R50, R22, R50, R91 ;  /* 0x0000003216327224 */ /* 0x000fe200078e025b */
[----:B------:R-:W-:Y:S01]  /*65f0*/  MOV R49, R78 ;  /* 0x0000004e00317202 */ /* 0x000fe20000000f00 */
[----:B------:R-:W-:Y:S02]  /*6600*/  IMAD R91, R9, R19, RZ ;  /* 0x00000013095b7224 */ /* 0x000fe400078e02ff */
[C---:B------:R-:W-:Y:S02]  /*6610*/  IMAD R48, R12.reuse, R48, R93 ;  /* 0x000000300c307224 */ /* 0x040fe400078e025d */
[----:B------:R-:W-:-:S04]  /*6620*/  IMAD.WIDE.U32 R76, R12, R47, RZ ;  /* 0x0000002f0c4c7225 */ /* 0x000fc800078e00ff */
[C---:B------:R-:W-:Y:S01]  /*6630*/  IMAD R85, R28.reuse, R66, R85 ;  /* 0x000000421c557224 */ /* 0x040fe200078e0255 */
[----:B------:R-:W-:Y:S01]  /*6640*/  MOV R47, R76 ;  /* 0x0000004c002f7202 */ /* 0x000fe20000000f00 */
[----:B------:R-:W-:Y:S01]  /*6650*/  IMAD.WIDE.U32 R80, R28, R65, RZ ;  /* 0x000000411c507225 */ /* 0x000fe200078e00ff */
[----:B------:R-:W-:-:S03]  /*6660*/  IADD3 R48, R77, R48, RZ ;  /* 0x000000304d307210 */ /* 0x000fc60007ffe0ff */
[----:B------:R-:W-:Y:S01]  /*6670*/  IMAD.IADD R50, R79, 0x1, R50 ;  /* 0x000000014f327824 */ /* 0x000fe200078e0232 */
[----:B------:R-:W-:Y:S01]  /*6680*/  MOV R65, R80 ;  /* 0x0000005000417202 */ /* 0x000fe20000000f00 */
[C---:B------:R-:W-:Y:S01]  /*6690*/  IMAD R44, R8.reuse, R44, R91 ;  /* 0x0000002c082c7224 */ /* 0x040fe200078e025b */
[----:B------:R-:W-:Y:S01]  /*66a0*/  IADD3 R66, R81, R85, RZ ;  /* 0x0000005551427210 */ /* 0x000fe20007ffe0ff */
[----:B------:R-:W-:-:S04]  /*66b0*/  IMAD.WIDE.U32 R78, R8, R19, RZ ;  /* 0x00000013084e7225 */ /* 0x000fc800078e00ff */
[-C--:B------:R-:W-:Y:S01]  /*66c0*/  IMAD R93, R11, R17.reuse, RZ ;  /* 0x000000110b5d7224 */ /* 0x080fe200078e02ff */
[----:B------:R-:W-:Y:S01]  /*66d0*/  IADD3 R44, R79, R44, RZ ;  /* 0x0000002c4f2c7210 */ /* 0x000fe20007ffe0ff */
[----:B------:R-:W-:-:S04]  /*66e0*/  IMAD.WIDE.U32 R76, R10, R17, RZ ;  /* 0x000000110a4c7225 */ /* 0x000fc800078e00ff */
[----:B------:R-:W-:Y:S01]  /*66f0*/  IMAD R18, R10, R18, R93 ;  /* 0x000000120a127224 */ /* 0x000fe200078e025d */
[----:B------:R-:W-:Y:S01]  /*6700*/  MOV R17, R76 ;  /* 0x0000004c00117202 */ /* 0x000fe20000000f00 */
[----:B------:R-:W-:-:S04]  /*6710*/  IMAD.WIDE.U32 R80, R20, R51, RZ ;  /* 0x0000003314507225 */ /* 0x000fc800078e00ff */
[----:B------:R-:W-:Y:S01]  /*6720*/  IMAD R79, R59, 0x3, R69 ;  /* 0x000000033b4f7824 */ /* 0x000fe200078e0245 */
[----:B------:R-:W-:Y:S01]  /*6730*/  IADD3 R52, R81, R52, RZ ;  /* 0x0000003451347210 */ /* 0x000fe20007ffe0ff */
[----:B------:R-:W-:Y:S02]  /*6740*/  IMAD.IADD R18, R77, 0x1, R18 ;  /* 0x000000014d127824 */ /* 0x000fe400078e0212 */
[----:B------:R-:W-:Y:S01]  /*6750*/  IMAD.MOV.U32 R51, RZ, RZ, R80 ;  /* 0x000000ffff337224 */ /* 0x000fe200078e0050 */
[----:B------:R-:W-:Y:S01]  /*6760*/  ISETP.GE.U32.AND P1, PT, R79, R60, PT ;  /* 0x0000003c4f00720c */ /* 0x000fe20003f26070 */
[----:B------:R-:W-:Y:S02]  /*6770*/  IMAD.MOV.U32 R19, RZ, RZ, R78 ;  /* 0x000000ffff137224 */ /* 0x000fe400078e004e */
[----:B------:R-:W-:-:S04]  /*6780*/  IMAD.WIDE.U32 R80, R14, R45, RZ ;  /* 0x0000002d0e507225 */ /* 0x000fc800078e00ff */
[----:B------:R-:W-:Y:S01]  /*6790*/  IMAD.MOV.U32 R45, RZ, RZ, R80 ;  /* 0x000000ffff2d7224 */ /* 0x000fe200078e0050 */
[----:B------:R-:W-:Y:S01]  /*67a0*/  IADD3 R46, R81, R46, RZ ;  /* 0x0000002e512e7210 */ /* 0x000fe20007ffe0ff */
[----:B--2---:R-:W-:-:S04]  /*67b0*/  IMAD.WIDE.U32 R76, R40, R6, RZ ;  /* 0x00000006284c7225 */ /* 0x004fc800078e00ff */
[----:B------:R-:W-:Y:S01]  /*67c0*/  IMAD R78, R41, R6, RZ ;  /* 0x00000006294e7224 */ /* 0x000fe200078e02ff */
[----:B------:R-:W-:Y:S01]  /*67d0*/  MOV R6, R76 ;  /* 0x0000004c00067202 */ /* 0x000fe20000000f00 */
[----:B------:R-:W-:Y:S02]  /*67e0*/  IMAD R80, R43, R4, RZ ;  /* 0x000000042b507224 */ /* 0x000fe400078e02ff */
[----:B------:R-:W-:Y:S02]  /*67f0*/  IMAD R7, R40, R7, R78 ;  /* 0x0000000728077224 */ /* 0x000fe400078e024e */
[----:B---3--:R-:W-:Y:S02]  /*6800*/  IMAD R78, R37, R0, RZ ;  /* 0x00000000254e7224 */ /* 0x008fe400078e02ff */
[----:B------:R-:W-:Y:S02]  /*6810*/  IMAD R76, R39, R58, RZ ;  /* 0x0000003a274c7224 */ /* 0x000fe400078e02ff */
[----:B------:R-:W-:-:S02]  /*6820*/  IMAD R81, R42, R5, R80 ;  /* 0x000000052a517224 */ /* 0x000fc400078e0250 */
[----:B------:R-:W-:Y:S02]  /*6830*/  IMAD.IADD R7, R77, 0x1, R7 ;  /* 0x000000014d077824 */ /* 0x000fe400078e0207 */
[----:B------:R-:W-:Y:S02]  /*6840*/  IMAD R3, R36, R3, R78 ;  /* 0x0000000324037224 */ /* 0x000fe400078e024e */
[----:B------:R-:W-:Y:S02]  /*6850*/  IMAD R57, R38, R57, R76 ;  /* 0x0000003926397224 */ /* 0x000fe400078e024c */
[----:B------:R-:W-:-:S04]  /*6860*/  IMAD.WIDE.U32 R4, R42, R4, RZ ;  /* 0x000000042a047225 */ /* 0x000fc800078e00ff */
[----:B------:R-:W-:Y:S01]  /*6870*/  IMAD.WIDE.U32 R78, R36, R0, RZ ;  /* 0x00000000244e7225 */ /* 0x000fe200078e00ff */
[----:B------:R-:W-:-:S03]  /*6880*/  IADD3 R5, R5, R81, RZ ;  /* 0x0000005105057210 */ /* 0x000fc60007ffe0ff */
[----:B------:R-:W-:Y:S01]  /*6890*/  IMAD.WIDE.U32 R76, R38, R58, RZ ;  /* 0x0000003a264c7225 */ /* 0x000fe200078e00ff */
[----:B------:R-:W-:-:S03]  /*68a0*/  MOV R0, R78 ;  /* 0x0000004e00007202 */ /* 0x000fc60000000f00 */
[----:B------:R-:W-:Y:S01]  /*68b0*/  IMAD.IADD R3, R79, 0x1, R3 ;  /* 0x000000014f037824 */ /* 0x000fe200078e0203 */
[----:B------:R-:W-:Y:S02]  /*68c0*/  MOV R58, R76 ;  /* 0x0000004c003a7202 */ /* 0x000fe40000000f00 */
[----:B------:R-:W-:Y:S01]  /*68d0*/  IADD3 R57, R77, R57, RZ ;  /* 0x000000394d397210 */ /* 0x000fe20007ffe0ff */
[----:B------:R-:W-:Y:S06]  /*68e0*/  @!P1 BRA `(.L_x_4008) ;  /* 0xffffffb8003c9947 */ /* 0x000fec000383ffff */
[----:B------:R-:W-:Y:S05]  /*68f0*/  BSYNC B1 ;  /* 0x0000000000017941 */ /* 0x000fea0003800000 */
.L_x_4003:
[----:B------:R-:W-:Y:S05]  /*6900*/  BSYNC B0 ;  /* 0x0000000000007941 */ /* 0x000fea0003800000 */
.L_x_4002:
        /* <DEDUP_REMOVED lines=268> */
[----:B------:R-:W1:Y:S01]  /*79d0*/  @P2 LDC.64 R28, c[0x0][0x388] ;  /* 0x0000e200ff1c2b82 */ /* 0x000e620000000a00 */
[----:B------:R-:W-:Y:S02]  /*79e0*/  @P2 MOV R30, RZ ;  /* 0x000000ff001e2202 */ /* 0x000fe40000000f00 */
[----:B------:R-:W-:-:S05]  /*79f0*/  IADD3 R32, -R31, RZ, RZ ;  /* 0x000000ff1f207210 */ /* 0x000fca0007ffe1ff */
[----:B------:R-:W2:Y:S01]  /*7a00*/  @P2 LDC R35, c[0x0][0x384] ;  /* 0x0000e100ff232b82 */ /* 0x000ea20000000800 */
[----:B------:R-:W-:-:S04]  /*7a10*/  IMAD R33, R32, UR6, R33 ;  /* 0x0000000620217c24 */ /* 0x000fc8000f8e0221 */
[----:B------:R-:W-:-:S03]  /*7a20*/  IMAD R34, R33, UR4, R34 ;  /* 0x0000000421227c24 */ /* 0x000fc6000f8e0222 */
[----:B0-----:R-:W0:Y:S01]  /*7a30*/  @P2 LDC R62, c[0x0][0x3f0] ;  /* 0x0000fc00ff3e2b82 */ /* 0x001e220000000800 */
[----:B-1----:R-:W-:-:S05]  /*7a40*/  @P2 IMAD.HI.U32 R28, R31, R28, R30 ;  /* 0x0000001c1f1c2227 */ /* 0x002fca00078e001e */
[----:B------:R-:W-:-:S05]  /*7a50*/  @P2 SHF.R.U32.HI R28, RZ, R29, R28 ;  /* 0x0000001dff1c2219 */ /* 0x000fca000001161c */
[----:B------:R-:W-:-:S04]  /*7a60*/  @P2 IMAD.MOV R29, RZ, RZ, -R28 ;  /* 0x000000ffff1d2224 */ /* 0x000fc800078e0a1c */
[----:B--2---:R-:W-:-:S04]  /*7a70*/  @P2 IMAD R31, R35, R29, R31 ;  /* 0x0000001d231f2224 */ /* 0x004fc800078e021f */
[----:B0-----:R-:W-:-:S07]  /*7a80*/  @P2 IMAD R34, R31, R62, R34 ;  /* 0x0000003e1f222224 */ /* 0x001fce00078e0222 */
.L_x_4011:
[----:B------:R-:W-:-:S04]  /*7a90*/  LOP3.LUT R29, R34, 0xffffffe0, RZ, 0xc0, !PT ;  /* 0xffffffe0221d7812 */ /* 0x000fc800078ec0ff */
[----:B------:R-:W-:-:S04]  /*7aa0*/  IADD3 R28, P2, R74, R29, RZ ;  /* 0x0000001d4a1c7210 */ /* 0x000fc80007f5e0ff */
[----:B------:R-:W-:-:S05]  /*7ab0*/  IADD3.X R29, RZ, R75, RZ, P2, !PT ;  /* 0x0000004bff1d7210 */ /* 0x000fca00017fe4ff */
[----:B------:R1:W5:Y:S04]  /*7ac0*/  LDG.E.128 R32, desc[UR60][R28.64] ;  /* 0x0000003c1c207981 */ /* 0x000368000c1e1d00 */
[----:B------:R-:W5:Y:S01]  /*7ad0*/  LDG.E.128 R28, desc[UR60][R28.64+0x10] ;  /* 0x0000103c1c1c7981 */ /* 0x000f62000c1e1d00 */
[----:B0-----:R-:W-:-:S04]  /*7ae0*/  IADD3 R63, R69, R59, RZ ;  /* 0x0000003b453f7210 */ /* 0x001fc80007ffe0ff */
        /* <DEDUP_REMOVED lines=276> */
.L_x_4012:
        /* <DEDUP_REMOVED lines=282> */
.L_x_4013:
        /* <DEDUP_REMOVED lines=282> */
.L_x_4014:
[----:B------:R-:W-:-:S04]  /*af70*/  LOP3.LUT R37, R40, 0xffffffe0, RZ, 0xc0, !PT ;  /* 0xffffffe028257812 */ /* 0x000fc800078ec0ff */
[----:B------:R-:W-:-:S04]  /*af80*/  IADD3 R36, P1, R74, R37, RZ ;  /* 0x000000254a247210 */ /* 0x000fc80007f3e0ff */
[----:B------:R-:W-:-:S05]  /*af90*/  IADD3.X R37, RZ, R75, RZ, P1, !PT ;  /* 0x0000004bff257210 */ /* 0x000fca0000ffe4ff */
[----:B------:R1:W5:Y:S04]  /*afa0*/  LDG.E.128 R40, desc[UR60][R36.64] ;  /* 0x0000003c24287981 */ /* 0x000368000c1e1d00 */
[----:B-1----:R-:W5:Y:S02]  /*afb0*/  LDG.E.128 R36, desc[UR60][R36.64+0x10] ;  /* 0x0000103c24247981 */ /* 0x002f64000c1e1d00 */
.L_x_4010:
[----:B------:R-:W-:Y:S05]  /*afc0*/  BSYNC B0 ;  /* 0x0000000000007941 */ /* 0x000fea0003800000 */
.L_x_4009:
[----:B------:R-:W-:Y:S04]  /*afd0*/  BSSY B0, `(.L_x_4015) ;  /* 0x000005a000007945 */ /* 0x000fe80003800000 */
[----:B------:R-:W-:Y:S05]  /*afe0*/  @P0 BRA `(.L_x_4016) ;  /* 0x0000000400600947 */ /* 0x000fea0003800000 */
[----:B------:R-:W-:Y:S01]  /*aff0*/  IADD3 R74, R69, R59, RZ ;  /* 0x0000003b454a7210 */ /* 0x000fe20007ffe0ff */
[----:B-----5:R-:W-:Y:S02]  /*b000*/  IMAD R33, R33, R71, RZ ;  /* 0x0000004721217224 */ /* 0x020fe400078e02ff */
[----:B------:R-:W-:Y:S01]  /*b010*/  IMAD R35, R35, R67, RZ ;  /* 0x0000004323237224 */ /* 0x000fe200078e02ff */
[----:B------:R-:W-:Y:S01]  /*b020*/  ISETP.GE.U32.AND P0, PT, R74, R60, PT ;  /* 0x0000003c4a00720c */ /* 0x000fe20003f06070 */
[----:B0-----:R-:W-:-:S04]  /*b030*/  IMAD.WIDE.U32 R62, R32, R71, RZ ;  /* 0x00000047203e7225 */ /* 0x001fc800078e00ff */
[----:B------:R-:W-:Y:S02]  /*b040*/  IMAD R75, R32, R70, R33 ;  /* 0x00000046204b7224 */ /* 0x000fe400078e0221 */
[----:B------:R-:W-:-:S03]  /*b050*/  IMAD.WIDE.U32 R32, R34, R67, RZ ;  /* 0x0000004322207225 */ /* 0x000fc600078e00ff */
[----:B------:R-:W-:Y:S01]  /*b060*/  IADD3 R70, R63, R75, RZ ;  /* 0x0000004b3f467210 */ /* 0x000fe20007ffe0ff */
[----:B------:R-:W-:Y:S01]  /*b070*/  IMAD R77, R34, R68, R35 ;  /* 0x00000044224d7224 */ /* 0x000fe200078e0223 */
[----:B------:R-:W-:Y:S01]  /*b080*/  MOV R67, R32 ;  /* 0x0000002000437202 */ /* 0x000fe20000000f00 */
[-C--:B------:R-:W-:Y:S02]  /*b090*/  IMAD R29, R29, R65.reuse, RZ ;  /* 0x000000411d1d7224 */ /* 0x080fe400078e02ff */
[----:B------:R-:W-:-:S04]  /*b0a0*/  IMAD.WIDE.U32 R34, R28, R65, RZ ;  /* 0x000000411c227225 */ /* 0x000fc800078e00ff */
[-C--:B------:R-:W-:Y:S02]  /*b0b0*/  IMAD R65, R31, R61.reuse, RZ ;  /* 0x0000003d1f417224 */ /* 0x080fe400078e02ff */
[----:B------:R-:W-:Y:S02]  /*b0c0*/  IMAD R31, R28, R66, R29 ;  /* 0x000000421c1f7224 */ /* 0x000fe400078e021d */
[----:B------:R-:W-:-:S03]  /*b0d0*/  IMAD.WIDE.U32 R28, R30, R61, RZ ;  /* 0x0000003d1e1c7225 */ /* 0x000fc600078e00ff */
[----:B------:R-:W-:Y:S01]  /*b0e0*/  IADD3 R66, R35, R31, RZ ;  /* 0x0000001f23427210 */ /* 0x000fe20007ffe0ff */
[----:B------:R-:W-:Y:S01]  /*b0f0*/  IMAD R69, R30, R64, R65 ;  /* 0x000000401e457224 */ /* 0x000fe200078e0241 */
[----:B------:R-:W-:Y:S01]  /*b100*/  MOV R65, R34 ;  /* 0x0000002200417202 */ /* 0x000fe20000000f00 */
[----:B------:R-:W-:Y:S02]  /*b110*/  IMAD.MOV.U32 R71, RZ, RZ, R62 ;  /* 0x000000ffff477224 */ /* 0x000fe400078e003e */
[----:B------:R-:W-:Y:S01]  /*b120*/  IMAD.IADD R68, R33, 0x1, R77 ;  /* 0x0000000121447824 */ /* 0x000fe200078e024d */
[----:B------:R-:W-:Y:S01]  /*b130*/  IADD3 R64, R29, R69, RZ ;  /* 0x000000451d407210 */ /* 0x000fe20007ffe0ff */
[----:B------:R-:W-:Y:S01]  /*b140*/  IMAD.MOV.U32 R61, RZ, RZ, R28 ;  /* 0x000000ffff3d7224 */ /* 0x000fe200078e001c */
[----:B------:R-:W-:Y:S06]  /*b150*/  @P0 BRA `(.L_x_4016) ;  /* 0x0000000400040947 */ /* 0x000fec0003800000 */
[----:B------:R-:W-:Y:S01]  /*b160*/  IADD3 R30, R74, R59, RZ ;  /* 0x0000003b4a1e7210 */ /* 0x000fe20007ffe0ff */
[----:B------:R-:W-:Y:S02]  /*b170*/  IMAD R25, R25, R55, RZ ;  /* 0x0000003719197224 */ /* 0x000fe400078e02ff */
[----:B------:R-:W-:Y:S01]  /*b180*/  IMAD R27, R27, R53, RZ ;  /* 0x000000351b1b7224 */ /* 0x000fe200078e02ff */
[----:B------:R-:W-:Y:S01]  /*b190*/  ISETP.GE.U32.AND P0, PT, R30, R60, PT ;  /* 0x0000003c1e00720c */ /* 0x000fe20003f06070 */
[----:B------:R-:W-:Y:S02]  /*b1a0*/  IMAD R21, R21, R51, RZ ;  /* 0x0000003315157224 */ /* 0x000fe400078e02ff */
[----:B------:R-:W-:Y:S02]  /*b1b0*/  IMAD R35, R23, R49, RZ ;  /* 0x0000003117237224 */ /* 0x000fe400078e02ff */
[----:B------:R-:W-:-:S04]  /*b1c0*/  IMAD.WIDE.U32 R28, R24, R55, RZ ;  /* 0x00000037181c7225 */ /* 0x000fc800078e00ff */
        /* <DEDUP_REMOVED lines=8> */
[----:B------:R-:W-:-:S03]  /*b250*/  IMAD.WIDE.U32 R20, R22, R49, RZ ;  /* 0x0000003116147225 */ /* 0x000fc600078e00ff */
[----:B------:R-:W-:Y:S01]  /*b260*/  IADD3 R52, R27, R23, RZ ;  /* 0x000000171b347210 */ /* 0x000fe20007ffe0ff */
[----:B------:R-:W-:Y:S02]  /*b270*/  IMAD R35, R22, R50, R35 ;  /* 0x0000003216237224 */ /* 0x000fe400078e0223 */
        /* <DEDUP_REMOVED lines=28> */
[-C--:B------:R-:W-:Y:S02]  /*b440*/  IMAD R10, R41, R6.reuse, RZ ;  /* 0x00000006290a7224 */ /* 0x080fe400078e02ff */
[----:B------:R-:W-:-:S04]  /*b450*/  IMAD.WIDE.U32 R8, R40, R6, RZ ;  /* 0x0000000628087225 */ /* 0x000fc800078e00ff */
[-C--:B------:R-:W-:Y:S02]  /*b460*/  IMAD R6, R43, R4.reuse, RZ ;  /* 0x000000042b067224 */ /* 0x080fe400078e02ff */
[----:B------:R-:W-:Y:S02]  /*b470*/  IMAD R7, R40, R7, R10 ;  /* 0x0000000728077224 */ /* 0x000fe400078e020a */
[----:B------:R-:W-:-:S04]  /*b480*/  IMAD.WIDE.U32 R10, R42, R4, RZ ;  /* 0x000000042a0a7225 */ /* 0x000fc800078e00ff */
[----:B------:R-:W-:Y:S02]  /*b490*/  IMAD R5, R42, R5, R6 ;  /* 0x000000052a057224 */ /* 0x000fe400078e0206 */
[----:B------:R-:W-:Y:S02]  /*b4a0*/  IMAD R4, R37, R0, RZ ;  /* 0x0000000025047224 */ /* 0x000fe400078e02ff */
[----:B------:R-:W-:Y:S01]  /*b4b0*/  IMAD R6, R39, R58, RZ ;  /* 0x0000003a27067224 */ /* 0x000fe200078e02ff */
[----:B------:R-:W-:Y:S01]  /*b4c0*/  IADD3 R5, R11, R5, RZ ;  /* 0x000000050b057210 */ /* 0x000fe20007ffe0ff */
[----:B------:R-:W-:-:S04]  /*b4d0*/  IMAD.WIDE.U32 R12, R36, R0, RZ ;  /* 0x00000000240c7225 */ /* 0x000fc800078e00ff */
[----:B------:R-:W-:Y:S01]  /*b4e0*/  IMAD R3, R36, R3, R4 ;  /* 0x0000000324037224 */ /* 0x000fe200078e0204 */
[----:B------:R-:W-:Y:S01]  /*b4f0*/  MOV R4, R10 ;  /* 0x0000000a00047202 */ /* 0x000fe20000000f00 */
[----:B------:R-:W-:-:S03]  /*b500*/  IMAD.WIDE.U32 R58, R38, R58, RZ ;  /* 0x0000003a263a7225 */ /* 0x000fc600078e00ff */
[----:B------:R-:W-:Y:S01]  /*b510*/  IADD3 R3, R13, R3, RZ ;  /* 0x000000030d037210 */ /* 0x000fe20007ffe0ff */
[----:B------:R-:W-:Y:S01]  /*b520*/  IMAD R57, R38, R57, R6 ;  /* 0x0000003926397224 */ /* 0x000fe200078e0206 */
[----:B------:R-:W-:Y:S01]  /*b530*/  MOV R6, R8 ;  /* 0x0000000800067202 */ /* 0x000fe20000000f00 */
[----:B------:R-:W-:Y:S02]  /*b540*/  IMAD.IADD R7, R9, 0x1, R7 ;  /* 0x0000000109077824 */ /* 0x000fe400078e0207 */
[----:B------:R-:W-:Y:S01]  /*b550*/  IMAD.MOV.U32 R0, RZ, RZ, R12 ;  /* 0x000000ffff007224 */ /* 0x000fe200078e000c */
[----:B------:R-:W-:-:S07]  /*b560*/  IADD3 R57, R59, R57, RZ ;  /* 0x000000393b397210 */ /* 0x000fce0007ffe0ff */
.L_x_4016:
[----:B------:R-:W-:Y:S05]  /*b570*/  BSYNC B0 ;  /* 0x0000000000007941 */ /* 0x000fea0003800000 */
.L_x_4015:
[-C--:B------:R-:W-:Y:S02]  /*b580*/  IMAD R50, R50, R61.reuse, RZ ;  /* 0x0000003d32327224 */ /* 0x080fe400078e02ff */
[----:B-----5:R-:W-:-:S04]  /*b590*/  IMAD.WIDE.U32 R14, R49, R61, RZ ;  /* 0x0000003d310e7225 */ /* 0x020fc800078e00ff */
[----:B------:R-:W-:Y:S02]  /*b5a0*/  IMAD R25, R49, R64, R50 ;  /* 0x0000004031197224 */ /* 0x000fe400078e0232 */
[----:B------:R-:W-:Y:S02]  /*b5b0*/  IMAD R52, R52, R65, RZ ;  /* 0x0000004134347224 */ /* 0x000fe400078e02ff */
[----:B------:R-:W-:Y:S01]  /*b5c0*/  IMAD R56, R56, R71, RZ ;  /* 0x0000004738387224 */ /* 0x000fe200078e02ff */
[----:B------:R-:W-:Y:S01]  /*b5d0*/  IADD3 R20, R15, R25, RZ ;  /* 0x000000190f147210 */ /* 0x000fe20007ffe0ff */
[C---:B------:R-:W-:Y:S02]  /*b5e0*/  IMAD R23, R51.reuse, R66, R52 ;  /* 0x0000004233177224 */ /* 0x040fe400078e0234 */
[----:B------:R-:W-:-:S04]  /*b5f0*/  IMAD.WIDE.U32 R12, R51, R65, RZ ;  /* 0x00000041330c7225 */ /* 0x000fc800078e00ff */
[----:B------:R-:W-:Y:S02]  /*b600*/  IMAD R18, R18, R14, RZ ;  /* 0x0000000e12127224 */ /* 0x000fe400078e02ff */
[C---:B------:R-:W-:Y:S02]  /*b610*/  IMAD R11, R55.reuse, R70, R56 ;  /* 0x00000046370b7224 */ /* 0x040fe400078e0238 */
[----:B------:R-:W-:-:S04]  /*b620*/  IMAD.WIDE.U32 R8, R55, R71, RZ ;  /* 0x0000004737087225 */ /* 0x000fc800078e00ff */
[----:B------:R-:W-:-:S04]  /*b630*/  IMAD.WIDE.U32 R14, R17, R14, RZ ;  /* 0x0000000e110e7225 */ /* 0x000fc800078e00ff */
[----:B------:R-:W-:Y:S01]  /*b640*/  IMAD R17, R20, R17, R18 ;  /* 0x0000001114117224 */ /* 0x000fe200078e0212 */
[----:B------:R-:W-:Y:S01]  /*b650*/  IADD3 R18, R13, R23, RZ ;  /* 0x000000170d127210 */ /* 0x000fe20007ffe0ff */
[----:B------:R-:W-:Y:S02]  /*b660*/  IMAD.IADD R10, R9, 0x1, R11 ;  /* 0x00000001090a7824 */ /* 0x000fe400078e020b */
[----:B------:R-:W-:Y:S01]  /*b670*/  IMAD R48, R48, R8, RZ ;  /* 0x0000000830307224 */ /* 0x000fe200078e02ff */
[----:B------:R-:W-:Y:S01]  /*b680*/  IADD3 R17, R15, R17, RZ ;  /* 0x000000110f117210 */ /* 0x000fe20007ffe0ff */
[----:B------:R-:W-:Y:S02]  /*b690*/  IMAD R44, R44, R12, RZ ;  /* 0x0000000c2c2c7224 */ /* 0x000fe400078e02ff */
[----:B------:R-:W-:Y:S02]  /*b6a0*/  IMAD R54, R54, R67, RZ ;  /* 0x0000004336367224 */ /* 0x000fe400078e02ff */
[----:B------:R-:W-:-:S04]  /*b6b0*/  IMAD.WIDE.U32 R8, R47, R8, RZ ;  /* 0x000000082f087225 */ /* 0x000fc800078e00ff */
[----:B------:R-:W-:-:S04]  /*b6c0*/  IMAD.WIDE.U32 R12, R19, R12, RZ ;  /* 0x0000000c130c7225 */ /* 0x000fc800078e00ff */
[----:B------:R-:W-:Y:S02]  /*b6d0*/  IMAD R47, R10, R47, R48 ;  /* 0x0000002f0a2f7224 */ /* 0x000fe400078e0230 */
        /* <DEDUP_REMOVED lines=9> */
[----:B------:R-:W-:-:S04]  /*b770*/  IMAD.WIDE.U32 R12, R0, R12, RZ ;  /* 0x0000000c000c7225 */ /* 0x000fc800078e00ff */
[----:B------:R-:W-:Y:S02]  /*b780*/  IMAD R19, R19, R0, R3 ;  /* 0x0000000013137224 */ /* 0x000fe400078e0203 */
[----:B------:R-:W-:Y:S01]  /*b790*/  IMAD R0, R5, R10, RZ ;  /* 0x0000000a05007224 */ /* 0x000fe200078e02ff */
[----:B------:R-:W-:Y:S01]  /*b7a0*/  IADD3 R5, R9, R47, RZ ;  /* 0x0000002f09057210 */ /* 0x000fe20007ffe0ff */
[----:B------:R-:W-:Y:S02]  /*b7b0*/  IMAD R57, R57, R14, RZ ;  /* 0x0000000e39397224 */ /* 0x000fe400078e02ff */
[----:B------:R-:W-:Y:S02]  /*b7c0*/  IMAD R9, R7, R8, RZ ;  /* 0x0000000807097224 */ /* 0x000fe400078e02ff */
[----:B------:R-:W-:Y:S02]  /*b7d0*/  IMAD.IADD R3, R11, 0x1, R45 ;  /* 0x000000010b037824 */ /* 0x000fe400078e022d */
[----:B------:R-:W-:-:S04]  /*b7e0*/  IMAD.WIDE.U32 R14, R58, R14, RZ ;  /* 0x0000000e3a0e7225 */ /* 0x000fc800078e00ff */
[----:B------:R-:W-:Y:S02]  /*b7f0*/  IMAD R17, R17, R58, R57 ;  /* 0x0000003a11117224 */ /* 0x000fe400078e0239 */
[----:B------:R-:W-:-:S04]  /*b800*/  IMAD.WIDE.U32 R24, R6, R8, RZ ;  /* 0x0000000806187225 */ /* 0x000fc800078e00ff */
[----:B------:R-:W-:Y:S02]  /*b810*/  IMAD R5, R5, R6, R9 ;  /* 0x0000000605057224 */ /* 0x000fe400078e0209 */
[----:B------:R-:W-:-:S03]  /*b820*/  IMAD.WIDE.U32 R20, R4, R10, RZ ;  /* 0x0000000a04147225 */ /* 0x000fc600078e00ff */
[----:B------:R-:W-:Y:S01]  /*b830*/  IADD3 R25, R25, R5, RZ ;  /* 0x0000000519197210 */ /* 0x000fe20007ffe0ff */
[----:B------:R-:W-:Y:S01]  /*b840*/  IMAD R7, R3, R4, R0 ;  /* 0x0000000403077224 */ /* 0x000fe200078e0200 */
[----:B------:R-:W-:Y:S01]  /*b850*/  MOV R0, R14 ;  /* 0x0000000e00007202 */ /* 0x000fe20000000f00 */
[----:B------:R-:W-:Y:S01]  /*b860*/  IMAD.IADD R3, R15, 0x1, R17 ;  /* 0x000000010f037824 */ /* 0x000fe200078e0211 */
[----:B------:R-:W-:Y:S01]  /*b870*/  MOV R14, R12 ;  /* 0x0000000c000e7202 */ /* 0x000fe20000000f00 */
[----:B------:R-:W-:Y:S01]  /*b880*/  IMAD.IADD R21, R21, 0x1, R7 ;  /* 0x0000000115157824 */ /* 0x000fe200078e0207 */
[----:B------:R-:W-:Y:S01]  /*b890*/  IADD3 R15, R13, R19, RZ ;  /* 0x000000130d0f7210 */ /* 0x000fe20007ffe0ff */
[----:B------:R-:W-:Y:S06]  /*b8a0*/  BRA `(.L_x_3984) ;  /* 0x0000002800a87947 */ /* 0x000fec0003800000 */
.L_x_4001:
        /* <DEDUP_REMOVED lines=22> */
[-C--:B------:R-:W-:Y:S02]  /*ba10*/  MOV R4, R8.reuse ;  /* 0x0000000800047202 */ /* 0x080fe40000000f00 */
[-C--:B------:R-:W-:Y:S02]  /*ba20*/  MOV R3, R9.reuse ;  /* 0x0000000900037202 */ /* 0x080fe40000000f00 */
[----:B------:R-:W-:Y:S02]  /*ba30*/  MOV R62, R9 ;  /* 0x00000009003e7202 */ /* 0x000fe40000000f00 */
[-C--:B------:R-:W-:Y:S02]  /*ba40*/  MOV R61, R8.reuse ;  /* 0x00000008003d7202 */ /* 0x080fe40000000f00 */
[----:B------:R-:W-:-:S02]  /*ba50*/  MOV R63, R8 ;  /* 0x00000008003f7202 */ /* 0x000fc40000000f00 */
        /* <DEDUP_REMOVED lines=33> */
.L_x_4019:
[-C--:B------:R-:W-:Y:S01]  /*bc70*/  IMAD R20, R70, R69.reuse, RZ ;  /* 0x0000004546147224 */ /* 0x080fe200078e02ff */
[----:B------:R-:W-:-:S04]  /*bc80*/  IADD3 R69, R59, R69, RZ ;  /* 0x000000453b457210 */ /* 0x000fc80007ffe0ff */
[----:B------:R-:W-:Y:S01]  /*bc90*/  SHF.R.U32.HI R27, RZ, 0x2, R20 ;  /* 0x00000002ff1b7819 */ /* 0x000fe20000011614 */
[----:B------:R-:W-:-:S04]  /*bca0*/  IMAD R20, R70, R69, RZ ;  /* 0x0000004546147224 */ /* 0x000fc800078e02ff */
[----:B------:R-:W-:Y:S01]  /*bcb0*/  IMAD.WIDE.U32 R26, R27, 0x20, R74 ;  /* 0x000000201b1a7825 */ /* 0x000fe200078e004a */
[----:B------:R-:W-:-:S04]  /*bcc0*/  SHF.R.U32.HI R77, RZ, 0x2, R20 ;  /* 0x00000002ff4d7819 */ /* 0x000fc80000011614 */
[----:B------:R-:W2:Y:S01]  /*bcd0*/  LDG.E.128 R36, desc[UR60][R26.64] ;  /* 0x0000003c1a247981 */ /* 0x000ea2000c1e1d00 */
[----:B------:R-:W-:Y:S01]  /*bce0*/  IMAD.WIDE.U32 R76, R77, 0x20, R74 ;  /* 0x000000204d4c7825 */ /* 0x000fe200078e004a */
[----:B------:R-:W-:Y:S02]  /*bcf0*/  IADD3 R69, R69, R59, RZ ;  /* 0x0000003b45457210 */ /* 0x000fe40007ffe0ff */
[----:B------:R-:W3:Y:S03]  /*bd00*/  LDG.E.128 R40, desc[UR60][R26.64+0x10] ;  /* 0x0000103c1a287981 */ /* 0x000ee6000c1e1d00 */
[----:B------:R-:W-:Y:S01]  /*bd10*/  IMAD R20, R70, R69, RZ ;  /* 0x0000004546147224 */ /* 0x000fe200078e02ff */
[----:B------:R-:W4:Y:S04]  /*bd20*/  LDG.E.128 R44, desc[UR60][R76.64] ;  /* 0x0000003c4c2c7981 */ /* 0x000f28000c1e1d00 */
[----:B------:R-:W-:Y:S01]  /*bd30*/  SHF.R.U32.HI R25, RZ, 0x2, R20 ;  /* 0x00000002ff197819 */ /* 0x000fe20000011614 */
[----:B------:R0:W5:Y:S01]  /*bd40*/  LDG.E.128 R48, desc[UR60][R76.64+0x10] ;  /* 0x0000103c4c307981 */ /* 0x000162000c1e1d00 */
[----:B------:R-:W-:-:S03]  /*bd50*/  IADD3 R69, R69, R59, RZ ;  /* 0x0000003b45457210 */ /* 0x000fc60007ffe0ff */
[----:B------:R-:W-:-:S05]  /*bd60*/  IMAD.WIDE.U32 R24, R25, 0x20, R74 ;  /* 0x0000002019187825 */ /* 0x000fca00078e004a */
[----:B------:R-:W5:Y:S01]  /*bd70*/  LDG.E.128 R20, desc[UR60][R24.64] ;  /* 0x0000003c18147981 */ /* 0x000f62000c1e1d00 */
[----:B------:R-:W-:-:S05]  /*bd80*/  IMAD R28, R70, R69, RZ ;  /* 0x00000045461c7224 */ /* 0x000fca00078e02ff */
[----:B------:R-:W-:Y:S01]  /*bd90*/  SHF.R.U32.HI R33, RZ, 0x2, R28 ;  /* 0x00000002ff217819 */ /* 0x000fe2000001161c */
[----:B------:R-:W5:Y:S04]  /*bda0*/  LDG.E.128 R24, desc[UR60][R24.64+0x10] ;  /* 0x0000103c18187981 */ /* 0x000f68000c1e1d00 */
[----:B------:R-:W-:-:S05]  /*bdb0*/  IMAD.WIDE.U32 R32, R33, 0x20, R74 ;  /* 0x0000002021207825 */ /* 0x000fca00078e004a */
[----:B------:R-:W5:Y:S04]  /*bdc0*/  LDG.E.128 R28, desc[UR60][R32.64] ;  /* 0x0000003c201c7981 */ /* 0x000f68000c1e1d00 */
[----:B------:R-:W5:Y:S01]  /*bdd0*/  LDG.E.128 R32, desc[UR60][R32.64+0x10] ;  /* 0x0000103c20207981 */ /* 0x000f62000c1e1d00 */
[----:B------:R-:W-:-:S04]  /*bde0*/  IMAD.IADD R69, R69, 0x1, R59 ;  /* 0x0000000145457824 */ /* 0x000fc800078e023b */
[----:B------:R-:W-:-:S05]  /*bdf0*/  IMAD R71, R59, 0x3, R69 ;  /* 0x000000033b477824 */ /* 0x000fca00078e0245 */
[----:B------:R-:W-:Y:S01]  /*be00*/  ISETP.GE.U32.AND P0, PT, R71, R60, PT ;  /* 0x0000003c4700720c */ /* 0x000fe20003f06070 */
[-C--:B--2---:R-:W-:Y:S02]  /*be10*/  IMAD R78, R37, R68.reuse, RZ ;  /* 0x00000044254e7224 */ /* 0x084fe400078e02ff */
[----:B0-----:R-:W-:-:S04]  /*be20*/  IMAD.WIDE.U32 R76, R36, R68, RZ ;  /* 0x00000044244c7225 */ /* 0x001fc800078e00ff */
[----:B------:R-:W-:Y:S01]  /*be30*/  IMAD R67, R36, R67, R78 ;  /* 0x0000004324437224 */ /* 0x000fe200078e024e */
[----:B------:R-:W-:Y:S01]  /*be40*/  MOV R68, R76 ;  /* 0x0000004c00447202 */ /* 0x000fe20000000f00 */
[----:B------:R-:W-:Y:S02]  /*be50*/  IMAD R79, R39, R66, RZ ;  /* 0x00000042274f7224 */ /* 0x000fe400078e02ff */
[-C--:B---3--:R-:W-:Y:S01]  /*be60*/  IMAD R71, R41, R64.reuse, RZ ;  /* 0x0000004029477224 */ /* 0x088fe200078e02ff */
[----:B------:R-:W-:Y:S01]  /*be70*/  IADD3 R67, R77, R67, RZ ;  /* 0x000000434d437210 */ /* 0x000fe20007ffe0ff */
[----:B------:R-:W-:Y:S02]  /*be80*/  IMAD R65, R38, R65, R79 ;  /* 0x0000004126417224 */ /* 0x000fe400078e024f */
[----:B------:R-:W-:-:S04]  /*be90*/  IMAD.WIDE.U32 R76, R40, R64, RZ ;  /* 0x00000040284c7225 */ /* 0x000fc800078e00ff */
[----:B------:R-:W-:Y:S01]  /*bea0*/  IMAD R63, R40, R63, R71 ;  /* 0x0000003f283f7224 */ /* 0x000fe200078e0247 */
[----:B------:R-:W-:Y:S01]  /*beb0*/  MOV R64, R76 ;  /* 0x0000004c00407202 */ /* 0x000fe20000000f00 */
[----:B------:R-:W-:-:S03]  /*bec0*/  IMAD.WIDE.U32 R78, R38, R66, RZ ;  /* 0x00000042264e7225 */ /* 0x000fc600078e00ff */
[----:B------:R-:W-:Y:S01]  /*bed0*/  IADD3 R63, R77, R63, RZ ;  /* 0x0000003f4d3f7210 */ /* 0x000fe20007ffe0ff */
[-C--:B----4-:R-:W-:Y:S01]  /*bee0*/  IMAD R71, R45, R3.reuse, RZ ;  /* 0x000000032d477224 */ /* 0x090fe200078e02ff */
[----:B------:R-:W-:Y:S01]  /*bef0*/  MOV R66, R78 ;  /* 0x0000004e00427202 */ /* 0x000fe20000000f00 */
[----:B------:R-:W-:Y:S02]  /*bf00*/  IMAD R80, R43, R62, RZ ;  /* 0x0000003e2b507224 */ /* 0x000fe400078e02ff */
[----:B------:R-:W-:Y:S02]  /*bf10*/  IMAD.IADD R65, R79, 0x1, R65 ;  /* 0x000000014f417824 */ /* 0x000fe400078e0241 */
[C---:B------:R-:W-:Y:S02]  /*bf20*/  IMAD R71, R44.reuse, R0, R71 ;  /* 0x000000002c477224 */ /* 0x040fe400078e0247 */
[----:B------:R-:W-:-:S04]  /*bf30*/  IMAD.WIDE.U32 R76, R44, R3, RZ ;  /* 0x000000032c4c7225 */ /* 0x000fc800078e00ff */
[C---:B------:R-:W-:Y:S01]  /*bf40*/  IMAD.WIDE.U32 R78, R42.reuse, R62, RZ ;  /* 0x0000003e2a4e7225 */ /* 0x040fe200078e00ff */
[----:B------:R-:W-:Y:S02]  /*bf50*/  IADD3 R0, R77, R71, RZ ;  /* 0x000000474d007210 */ /* 0x000fe40007ffe0ff */
[----:B------:R-:W-:Y:S01]  /*bf60*/  MOV R3, R76 ;  /* 0x0000004c00037202 */ /* 0x000fe20000000f00 */
[----:B------:R-:W-:Y:S01]  /*bf70*/  IMAD R61, R42, R61, R80 ;  /* 0x0000003d2a3d7224 */ /* 0x000fe200078e0250 */
[----:B------:R-:W-:Y:S01]  /*bf80*/  MOV R62, R78 ;  /* 0x0000004e003e7202 */ /* 0x000fe20000000f00 */
[----:B------:R-:W-:Y:S02]  /*bf90*/  IMAD R81, R47, R5, RZ ;  /* 0x000000052f517224 */ /* 0x000fe400078e02ff */
[----:B------:R-:W-:Y:S02]  /*bfa0*/  IMAD.IADD R61, R79, 0x1, R61 ;  /* 0x000000014f3d7824 */ /* 0x000fe400078e023d */
[----:B-----5:R-:W-:-:S02]  /*bfb0*/  IMAD R71, R49, R7, RZ ;  /* 0x0000000731477224 */ /* 0x020fc400078e02ff */
[C---:B------:R-:W-:Y:S02]  /*bfc0*/  IMAD R81, R46.reuse, R4, R81 ;  /* 0x000000042e517224 */ /* 0x040fe400078e0251 */
[----:B------:R-:W-:-:S04]  /*bfd0*/  IMAD.WIDE.U32 R78, R46, R5, RZ ;  /* 0x000000052e4e7225 */ /* 0x000fc800078e00ff */
[----:B------:R-:W-:Y:S01]  /*bfe0*/  IMAD.WIDE.U32 R76, R48, R7, RZ ;  /* 0x00000007304c7225 */ /* 0x000fe200078e00ff */
[----:B------:R-:W-:-:S03]  /*bff0*/  MOV R5, R78 ;  /* 0x0000004e00057202 */ /* 0x000fc60000000f00 */
[----:B------:R-:W-:Y:S01]  /*c000*/  IMAD R71, R48, R6, R71 ;  /* 0x0000000630477224 */ /* 0x000fe200078e0247 */
[----:B------:R-:W-:Y:S01]  /*c010*/  MOV R7, R76 ;  /* 0x0000004c00077202 */ /* 0x000fe20000000f00 */
[----:B------:R-:W-:Y:S02]  /*c020*/  IMAD.IADD R4, R79, 0x1, R81 ;  /* 0x000000014f047824 */ /* 0x000fe400078e0251 */
[----:B------:R-:W-:Y:S01]  /*c030*/  IMAD R81, R21, R11, RZ ;  /* 0x0000000b15517224 */ /* 0x000fe200078e02ff */
[----:B------:R-:W-:Y:S01]  /*c040*/  IADD3 R6, R77, R71, RZ ;  /* 0x000000474d067210 */ /* 0x000fe20007ffe0ff */
[----:B------:R-:W-:Y:S02]  /*c050*/  IMAD R83, R51, R9, RZ ;  /* 0x0000000933537224 */ /* 0x000fe400078e02ff */
        /* <DEDUP_REMOVED lines=8> */
[----:B------:R-:W-:Y:S02]  /*c0e0*/  IMAD R81, R25, R15, RZ ;  /* 0x0000000f19517224 */ /* 0x000fe400078e02ff */
[----:B------:R-:W-:-:S02]  /*c0f0*/  IMAD.IADD R8, R79, 0x1, R83 ;  /* 0x000000014f087824 */ /* 0x000fc400078e0253 */
[C---:B------:R-:W-:Y:S02]  /*c100*/  IMAD R71, R22.reuse, R12, R71 ;  /* 0x0000000c16477224 */ /* 0x040fe400078e0247 */
[----:B------:R-:W-:-:S04]  /*c110*/  IMAD.WIDE.U32 R78, R22, R13, RZ ;  /* 0x0000000d164e7225 */ /* 0x000fc800078e00ff */
[----:B------:R-:W-:Y:S01]  /*c120*/  IMAD.WIDE.U32 R76, R24, R15, RZ ;  /* 0x0000000f184c7225 */ /* 0x000fe200078e00ff */
[----:B------:R-:W-:-:S03]  /*c130*/  MOV R13, R78 ;  /* 0x0000004e000d7202 */ /* 0x000fc60000000f00 */
[----:B------:R-:W-:Y:S01]  /*c140*/  IMAD R81, R24, R14, R81 ;  /* 0x0000000e18517224 */ /* 0x000fe200078e0251 */
[----:B------:R-:W-:Y:S01]  /*c150*/  MOV R15, R76 ;  /* 0x0000004c000f7202 */ /* 0x000fe20000000f00 */
[----:B------:R-:W-:Y:S02]  /*c160*/  IMAD.IADD R12, R79, 0x1, R71 ;  /* 0x000000014f0c7824 */ /* 0x000fe400078e0247 */
[-C--:B------:R-:W-:Y:S01]  /*c170*/  IMAD R71, R29, R52.reuse, RZ ;  /* 0x000000341d477224 */ /* 0x080fe200078e02ff */
[----:B------:R-:W-:Y:S01]  /*c180*/  IADD3 R14, R77, R81, RZ ;  /* 0x000000514d0e7210 */ /* 0x000fe20007ffe0ff */
[----:B------:R-:W-:-:S04]  /*c190*/  IMAD.WIDE.U32 R76, R28, R52, RZ ;  /* 0x000000341c4c7225 */ /* 0x000fc800078e00ff */
[----:B------:R-:W-:Y:S01]  /*c1a0*/  IMAD R19, R28, R19, R71 ;  /* 0x000000131c137224 */ /* 0x000fe200078e0247 */
[----:B------:R-:W-:Y:S01]  /*c1b0*/  MOV R52, R76 ;  /* 0x0000004c00347202 */ /* 0x000fe20000000f00 */
[----:B------:R-:W-:Y:S02]  /*c1c0*/  IMAD R80, R27, R18, RZ ;  /* 0x000000121b507224 */ /* 0x000fe400078e02ff */
[----:B------:R-:W-:Y:S01]  /*c1d0*/  IMAD R71, R31, R54, RZ ;  /* 0x000000361f477224 */ /* 0x000fe200078e02ff */
[----:B------:R-:W-:Y:S01]  /*c1e0*/  IADD3 R19, R77, R19, RZ ;  /* 0x000000134d137210 */ /* 0x000fe20007ffe0ff */
[----:B------:R-:W-:-:S04]  /*c1f0*/  IMAD.WIDE.U32 R78, R26, R18, RZ ;  /* 0x000000121a4e7225 */ /* 0x000fc800078e00ff */
[----:B------:R-:W-:Y:S01]  /*c200*/  IMAD R17, R26, R17, R80 ;  /* 0x000000111a117224 */ /* 0x000fe200078e0250 */
[----:B------:R-:W-:Y:S01]  /*c210*/  MOV R18, R78 ;  /* 0x0000004e00127202 */ /* 0x000fe20000000f00 */
[----:B------:R-:W-:Y:S02]  /*c220*/  IMAD R53, R30, R53, R71 ;  /* 0x000000351e357224 */ /* 0x000fe400078e0247 */
[----:B------:R-:W-:Y:S02]  /*c230*/  IMAD R76, R35, R58, RZ ;  /* 0x0000003a234c7224 */ /* 0x000fe400078e02ff */
[----:B------:R-:W-:Y:S02]  /*c240*/  IMAD R71, R33, R56, RZ ;  /* 0x0000003821477224 */ /* 0x000fe400078e02ff */
[----:B------:R-:W-:Y:S02]  /*c250*/  IMAD.IADD R17, R79, 0x1, R17 ;  /* 0x000000014f117824 */ /* 0x000fe400078e0211 */
[----:B------:R-:W-:-:S02]  /*c260*/  IMAD R57, R34, R57, R76 ;  /* 0x0000003922397224 */ /* 0x000fc400078e024c */
[----:B------:R-:W-:-:S04]  /*c270*/  IMAD.WIDE.U32 R80, R30, R54, RZ ;  /* 0x000000361e507225 */ /* 0x000fc800078e00ff */
[C---:B------:R-:W-:Y:S01]  /*c280*/  IMAD R55, R32.reuse, R55, R71 ;  /* 0x0000003720377224 */ /* 0x040fe200078e0247 */
[----:B------:R-:W-:Y:S01]  /*c290*/  MOV R54, R80 ;  /* 0x0000005000367202 */ /* 0x000fe20000000f00 */
[----:B------:R-:W-:-:S04]  /*c2a0*/  IMAD.WIDE.U32 R78, R32, R56, RZ ;  /* 0x00000038204e7225 */ /* 0x000fc800078e00ff */
[----:B------:R-:W-:Y:S01]  /*c2b0*/  IMAD.WIDE.U32 R76, R34, R58, RZ ;  /* 0x0000003a224c7225 */ /* 0x000fe200078e00ff */
[----:B------:R-:W-:Y:S02]  /*c2c0*/  MOV R56, R78 ;  /* 0x0000004e00387202 */ /* 0x000fe40000000f00 */
[----:B------:R-:W-:Y:S01]  /*c2d0*/  IADD3 R55, R79, R55, RZ ;  /* 0x000000374f377210 */ /* 0x000fe20007ffe0ff */
[----:B------:R-:W-:Y:S01]  /*c2e0*/  IMAD.IADD R53, R81, 0x1, R53 ;  /* 0x0000000151357824 */ /* 0x000fe200078e0235 */
[----:B------:R-:W-:Y:S01]  /*c2f0*/  MOV R58, R76 ;  /* 0x0000004c003a7202 */ /* 0x000fe20000000f00 */
[----:B------:R-:W-:Y:S01]  /*c300*/  IMAD.IADD R57, R77, 0x1, R57 ;  /* 0x000000014d397824 */ /* 0x000fe200078e0239 */
[----:B------:R-:W-:Y:S06]  /*c310*/  @!P0 BRA `(.L_x_4019) ;  /* 0xfffffff800548947 */ /* 0x000fec000383ffff */
[----:B------:R-:W-:Y:S05]  /*c320*/  BSYNC B1 ;  /* 0x0000000000017941 */ /* 0x000fea0003800000 */
.L_x_4018:
[----:B------:R-:W-:Y:S05]  /*c330*/  BSYNC B0 ;  /* 0x0000000000007941 */ /* 0x000fea0003800000 */
.L_x_4017:
[----:B------:R-:W-:Y:S01]  /*c340*/  ISETP.GE.U32.AND P1, PT, R69, R60, PT ;  /* 0x0000003c4500720c */ /* 0x000fe20003f26070 */
[----:B------:R-:W-:-:S12]  /*c350*/  BSSY B0, `(.L_x_4020) ;  /* 0x000001e000007945 */ /* 0x000fd80003800000 */
[----:B------:R-:W-:Y:S05]  /*c360*/  @P1 BRA `(.L_x_4021) ;  /* 0x0000000000701947 */ /* 0x000fea0003800000 */
        /* <DEDUP_REMOVED lines=24> */
[----:B------:R0:W5:Y:S04]  /*c4f0*/  LDG.E.128 R20, desc[UR60][R24.64] ;  /* 0x0000003c18147981 */ /* 0x000168000c1e1d00 */
[----:B------:R0:W5:Y:S04]  /*c500*/  @!P0 LDG.E.128 R28, desc[UR60][R74.64] ;  /* 0x0000003c4a1c8981 */ /* 0x000168000c1e1d00 */
[----:B------:R0:W5:Y:S04]  /*c510*/  @!P0 LDG.E.128 R32, desc[UR60][R74.64+0x10] ;  /* 0x0000103c4a208981 */ /* 0x000168000c1e1d00 */
[----:B------:R-:W5:Y:S02]  /*c520*/  LDG.E.128 R24, desc[UR60][R24.64+0x10] ;  /* 0x0000103c18187981 */ /* 0x000f64000c1e1d00 */
.L_x_4021:
[----:B------:R-:W-:Y:S05]  /*c530*/  BSYNC B0 ;  /* 0x0000000000007941 */ /* 0x000fea0003800000 */
.L_x_4020:
[----:B------:R-:W-:Y:S04]  /*c540*/  BSSY B0, `(.L_x_4022) ;  /* 0x000005a000007945 */ /* 0x000fe80003800000 */
[----:B------:R-:W-:Y:S05]  /*c550*/  @P1 BRA `(.L_x_4023) ;  /* 0x0000000400601947 */ /* 0x000fea0003800000 */
[----:B------:R-:W-:Y:S02]  /*c560*/  IMAD.IADD R69, R69, 0x1, R59 ;  /* 0x0000000145457824 */ /* 0x000fe400078e023b */
[----:B-----5:R-:W-:Y:S02]  /*c570*/  IMAD R37, R37, R68, RZ ;  /* 0x0000004425257224 */ /* 0x020fe400078e02ff */
[----:B------:R-:W-:Y:S01]  /*c580*/  IMAD R39, R39, R66, RZ ;  /* 0x0000004227277224 */ /* 0x000fe200078e02ff */
[----:B------:R-:W-:Y:S01]  /*c590*/  ISETP.GE.U32.AND P0, PT, R69, R60, PT ;  /* 0x0000003c4500720c */ /* 0x000fe20003f06070 */
[----:B------:R-:W-:Y:S02]  /*c5a0*/  IMAD R41, R41, R64, RZ ;  /* 0x0000004029297224 */ /* 0x000fe400078e02ff */
[----:B------:R-:W-:-:S04]  /*c5b0*/  IMAD.WIDE.U32 R70, R36, R68, RZ ;  /* 0x0000004424467225 */ /* 0x000fc800078e00ff */
[----:B------:R-:W-:Y:S01]  /*c5c0*/  IMAD R67, R36, R67, R37 ;  /* 0x0000004324437224 */ /* 0x000fe200078e0225 */
[----:B------:R-:W-:Y:S01]  /*c5d0*/  MOV R68, R70 ;  /* 0x0000004600447202 */ /* 0x000fe20000000f00 */
[----:B------:R-:W-:Y:S02]  /*c5e0*/  IMAD R43, R43, R62, RZ ;  /* 0x0000003e2b2b7224 */ /* 0x000fe400078e02ff */
[----:B------:R-:W-:Y:S01]  /*c5f0*/  IMAD.WIDE.U32 R36, R38, R66, RZ ;  /* 0x0000004226247225 */ /* 0x000fe200078e00ff */
[----:B------:R-:W-:-:S03]  /*c600*/  IADD3 R67, R71, R67, RZ ;  /* 0x0000004347437210 */ /* 0x000fc60007ffe0ff */
[----:B------:R-:W-:Y:S01]  /*c610*/  IMAD R65, R38, R65, R39 ;  /* 0x0000004126417224 */ /* 0x000fe200078e0227 */
[----:B------:R-:W-:Y:S01]  /*c620*/  MOV R66, R36 ;  /* 0x0000002400427202 */ /* 0x000fe20000000f00 */
        /* <DEDUP_REMOVED lines=8> */
[----:B------:R-:W-:Y:S01]  /*c6b0*/  IMAD.IADD R61, R41, 0x1, R43 ;  /* 0x00000001293d7824 */ /* 0x000fe200078e022b */
[----:B------:R-:W-:Y:S06]  /*c6c0*/  @P0 BRA `(.L_x_4023) ;  /* 0x0000000400040947 */ /* 0x000fec0003800000 */
[-C--:B------:R-:W-:Y:S02]  /*c6d0*/  IMAD R39, R45, R3.reuse, RZ ;  /* 0x000000032d277224 */ /* 0x080fe400078e02ff */
[----:B------:R-:W-:-:S04]  /*c6e0*/  IMAD.WIDE.U32 R36, R44, R3, RZ ;  /* 0x000000032c247225 */ /* 0x000fc800078e00ff */
[----:B------:R-:W-:Y:S01]  /*c6f0*/  IMAD R45, R44, R0, R39 ;  /* 0x000000002c2d7224 */ /* 0x000fe200078e0227 */
[----:B------:R-:W-:Y:S01]  /*c700*/  IADD3 R44, R69, R59, RZ ;  /* 0x0000003b452c7210 */ /* 0x000fe20007ffe0ff */
[-C--:B------:R-:W-:Y:S02]  /*c710*/  IMAD R3, R47, R5.reuse, RZ ;  /* 0x000000052f037224 */ /* 0x080fe400078e02ff */
[----:B------:R-:W-:Y:S01]  /*c720*/  IMAD.WIDE.U32 R38, R46, R5, RZ ;  /* 0x000000052e267225 */ /* 0x000fe200078e00ff */
[----:B------:R-:W-:Y:S02]  /*c730*/  ISETP.GE.U32.AND P0, PT, R44, R60, PT ;  /* 0x0000003c2c00720c */ /* 0x000fe40003f06070 */
[----:B------:R-:W-:Y:S01]  /*c740*/  IADD3 R0, R37, R45, RZ ;  /* 0x0000002d25007210 */ /* 0x000fe20007ffe0ff */
[----:B------:R-:W-:Y:S02]  /*c750*/  IMAD R47, R46, R4, R3 ;  /* 0x000000042e2f7224 */ /* 0x000fe400078e0203 */
[----:B------:R-:W-:-:S02]  /*c760*/  IMAD R5, R49, R7, RZ ;  /* 0x0000000731057224 */ /* 0x000fc400078e02ff */
        /* <DEDUP_REMOVED lines=9> */
[----:B------:R-:W-:Y:S02]  /*c800*/  IMAD.MOV.U32 R5, RZ, RZ, R38 ;  /* 0x000000ffff057224 */ /* 0x000fe400078e0026 */
[----:B------:R-:W-:Y:S01]  /*c810*/  IMAD.MOV.U32 R9, RZ, RZ, R42 ;  /* 0x000000ffff097224 */ /* 0x000fe200078e002a */
[----:B------:R-:W-:Y:S01]  /*c820*/  IADD3 R8, R43, R51, RZ ;  /* 0x000000332b087210 */ /* 0x000fe20007ffe0ff */
[----:B------:R-:W-:Y:S06]  /*c830*/  @P0 BRA `(.L_x_4023) ;  /* 0x0000000000a80947 */ /* 0x000fec0003800000 */
[----:B------:R-:W-:Y:S01]  /*c840*/  IADD3 R59, R44, R59, RZ ;  /* 0x0000003b2c3b7210 */ /* 0x000fe20007ffe0ff */
[-C--:B------:R-:W-:Y:S02]  /*c850*/  IMAD R21, R21, R11.reuse, RZ ;  /* 0x0000000b15157224 */ /* 0x080fe400078e02ff */
[----:B------:R-:W-:Y:S01]  /*c860*/  IMAD.WIDE.U32 R36, R20, R11, RZ ;  /* 0x0000000b14247225 */ /* 0x000fe200078e00ff */
[----:B------:R-:W-:-:S03]  /*c870*/  ISETP.GE.U32.AND P0, PT, R59, R60, PT ;  /* 0x0000003c3b00720c */ /* 0x000fc60003f06070 */
[----:B------:R-:W-:Y:S02]  /*c880*/  IMAD R39, R20, R10, R21 ;  /* 0x0000000a14277224 */ /* 0x000fe400078e0215 */
[-C--:B------:R-:W-:Y:S02]  /*c890*/  IMAD R11, R23, R13.reuse, RZ ;  /* 0x0000000d170b7224 */ /* 0x080fe400078e02ff */
[----:B------:R-:W-:-:S04]  /*c8a0*/  IMAD.WIDE.U32 R20, R22, R13, RZ ;  /* 0x0000000d16147225 */ /* 0x000fc800078e00ff */
[-C--:B------:R-:W-:Y:S02]  /*c8b0*/  IMAD R13, R25, R15.reuse, RZ ;  /* 0x0000000f190d7224 */ /* 0x080fe400078e02ff */
[----:B------:R-:W-:Y:S02]  /*c8c0*/  IMAD R10, R27, R18, RZ ;  /* 0x000000121b0a7224 */ /* 0x000fe400078e02ff */
[----:B------:R-:W-:Y:S01]  /*c8d0*/  IMAD R41, R22, R12, R11 ;  /* 0x0000000c16297224 */ /* 0x000fe200078e020b */
[----:B------:R-:W-:Y:S01]  /*c8e0*/  MOV R11, R36 ;  /* 0x00000024000b7202 */ /* 0x000fe20000000f00 */
[----:B------:R-:W-:-:S03]  /*c8f0*/  IMAD.WIDE.U32 R22, R24, R15, RZ ;  /* 0x0000000f18167225 */ /* 0x000fc600078e00ff */
[----:B------:R-:W-:Y:S01]  /*c900*/  IADD3 R12, R21, R41, RZ ;  /* 0x00000029150c7210 */ /* 0x000fe20007ffe0ff */
[----:B------:R-:W-:Y:S01]  /*c910*/  IMAD R27, R24, R14, R13 ;  /* 0x0000000e181b7224 */ /* 0x000fe200078e020d */
[----:B------:R-:W-:Y:S01]  /*c920*/  MOV R13, R20 ;  /* 0x00000014000d7202 */ /* 0x000fe20000000f00 */
[----:B0-----:R-:W-:Y:S01]  /*c930*/  IMAD.WIDE.U32 R24, R26, R18, RZ ;  /* 0x000000121a187225 */ /* 0x001fe200078e00ff */
[----:B------:R-:W-:-:S03]  /*c940*/  MOV R15, R22 ;  /* 0x00000016000f7202 */ /* 0x000fc60000000f00 */
[----:B------:R-:W-:Y:S01]  /*c950*/  IMAD R17, R26, R17, R10 ;  /* 0x000000111a117224 */ /* 0x000fe200078e020a */
[----:B------:R-:W-:Y:S01]  /*c960*/  MOV R18, R24 ;  /* 0x0000001800127202 */ /* 0x000fe20000000f00 */
[----:B------:R-:W-:Y:S02]  /*c970*/  IMAD.IADD R10, R37, 0x1, R39 ;  /* 0x00000001250a7824 */ /* 0x000fe400078e0227 */
[----:B------:R-:W-:Y:S01]  /*c980*/  IMAD.IADD R14, R23, 0x1, R27 ;  /* 0x00000001170e7824 */ /* 0x000fe200078e021b */
[----:B------:R-:W-:Y:S01]  /*c990*/  IADD3 R17, R25, R17, RZ ;  /* 0x0000001119117210 */ /* 0x000fe20007ffe0ff */
[----:B------:R-:W-:Y:S06]  /*c9a0*/  @P0 BRA `(.L_x_4023) ;  /* 0x00000000004c0947 */ /* 0x000fec0003800000 */
[----:B------:R-:W-:Y:S02]  /*c9b0*/  IMAD R22, R29, R52, RZ ;  /* 0x000000341d167224 */ /* 0x000fe400078e02ff */
[----:B------:R-:W-:Y:S02]  /*c9c0*/  IMAD R24, R31, R54, RZ ;  /* 0x000000361f187224 */ /* 0x000fe400078e02ff */
[----:B------:R-:W-:Y:S02]  /*c9d0*/  IMAD R27, R35, R58, RZ ;  /* 0x0000003a231b7224 */ /* 0x000fe400078e02ff */
[----:B------:R-:W-:Y:S02]  /*c9e0*/  IMAD R26, R33, R56, RZ ;  /* 0x00000038211a7224 */ /* 0x000fe400078e02ff */
[----:B------:R-:W-:Y:S02]  /*c9f0*/  IMAD R19, R28, R19, R22 ;  /* 0x000000131c137224 */ /* 0x000fe400078e0216 */
[----:B------:R-:W-:-:S02]  /*ca00*/  IMAD R53, R30, R53, R24 ;  /* 0x000000351e357224 */ /* 0x000fc400078e0218 */
[----:B------:R-:W-:-:S04]  /*ca10*/  IMAD.WIDE.U32 R20, R28, R52, RZ ;  /* 0x000000341c147225 */ /* 0x000fc800078e00ff */
[----:B------:R-:W-:Y:S01]  /*ca20*/  IMAD.WIDE.U32 R22, R30, R54, RZ ;  /* 0x000000361e167225 */ /* 0x000fe200078e00ff */
[----:B------:R-:W-:-:S03]  /*ca30*/  MOV R52, R20 ;  /* 0x0000001400347202 */ /* 0x000fc60000000f00 */
[----:B------:R-:W-:Y:S01]  /*ca40*/  IMAD.WIDE.U32 R24, R32, R56, RZ ;  /* 0x0000003820187225 */ /* 0x000fe200078e00ff */
[----:B------:R-:W-:Y:S02]  /*ca50*/  MOV R54, R22 ;  /* 0x0000001600367202 */ /* 0x000fe40000000f00 */
[----:B------:R-:W-:Y:S01]  /*ca60*/  IADD3 R53, R23, R53, RZ ;  /* 0x0000003517357210 */ /* 0x000fe20007ffe0ff */
[----:B------:R-:W-:Y:S01]  /*ca70*/  IMAD.WIDE.U32 R58, R34, R58, RZ ;  /* 0x0000003a223a7225 */ /* 0x000fe200078e00ff */
[----:B------:R-:W-:-:S03]  /*ca80*/  MOV R56, R24 ;  /* 0x0000001800387202 */ /* 0x000fc60000000f00 */
[----:B------:R-:W-:Y:S02]  /*ca90*/  IMAD R27, R34, R57, R27 ;  /* 0x00000039221b7224 */ /* 0x000fe400078e021b */
[----:B------:R-:W-:Y:S02]  /*caa0*/  IMAD R55, R32, R55, R26 ;  /* 0x0000003720377224 */ /* 0x000fe400078e021a */
[----:B------:R-:W-:Y:S01]  /*cab0*/  IMAD.IADD R19, R21, 0x1, R19 ;  /* 0x0000000115137824 */ /* 0x000fe200078e0213 */
[----:B------:R-:W-:Y:S01]  /*cac0*/  IADD3 R57, R59, R27, RZ ;  /* 0x0000001b3b397210 */ /* 0x000fe20007ffe0ff */
[----:B------:R-:W-:-:S07]  /*cad0*/  IMAD.IADD R55, R25, 0x1, R55 ;  /* 0x0000000119377824 */ /* 0x000fce00078e0237 */
.L_x_4023:
[----:B------:R-:W-:Y:S05]  /*cae0*/  BSYNC B0 ;  /* 0x0000000000007941 */ /* 0x000fea0003800000 */
.L_x_4022:
[-C--:B------:R-:W-:Y:S02]  /*caf0*/  IMAD R0, R0, R68.reuse, RZ ;  /* 0x0000004400007224 */ /* 0x080fe400078e02ff */
[----:B------:R-:W-:-:S04]  /*cb00*/  IMAD.WIDE.U32 R68, R3, R68, RZ ;  /* 0x0000004403447225 */ /* 0x000fc800078e00ff */
[----:B------:R-:W-:Y:S02]  /*cb10*/  IMAD R67, R3, R67, R0 ;  /* 0x0000004303437224 */ /* 0x000fe400078e0200 */
[----:B------:R-:W-:Y:S02]  /*cb20*/  IMAD R6, R6, R64, RZ ;  /* 0x0000004006067224 */ /* 0x000fe400078e02ff */
[----:B------:R-:W-:Y:S01]  /*cb30*/  IMAD R4, R4, R66, RZ ;  /* 0x0000004204047224 */ /* 0x000fe200078e02ff */
[----:B------:R-:W-:Y:S01]  /*cb40*/  IADD3 R0, R69, R67, RZ ;  /* 0x0000004345007210 */ /* 0x000fe20007ffe0ff */
[----:B------:R-:W-:Y:S02]  /*cb50*/  IMAD R8, R8, R62, RZ ;  /* 0x0000003e08087224 */ /* 0x000fe400078e02ff */
[----:B-----5:R-:W-:Y:S02]  /*cb60*/  IMAD R23, R7, R63, R6 ;  /* 0x0000003f07177224 */ /* 0x020fe400078e0206 */
[----:B------:R-:W-:-:S02]  /*cb70*/  IMAD R21, R5, R65, R4 ;  /* 0x0000004105157224 */ /* 0x000fc400078e0204 */
[C---:B------:R-:W-:Y:S02]  /*cb80*/  IMAD R3, R9.reuse, R61, R8 ;  /* 0x0000003d09037224 */ /* 0x040fe400078e0208 */
[----:B------:R-:W-:-:S04]  /*cb90*/  IMAD.WIDE.U32 R62, R9, R62, RZ ;  /* 0x0000003e093e7225 */ /* 0x000fc800078e00ff */
[----:B------:R-:W-:Y:S01]  /*cba0*/  IMAD R10, R10, R68, RZ ;  /* 0x000000440a0a7224 */ /* 0x000fe200078e02ff */
[----:B------:R-:W-:Y:S01]  /*cbb0*/  IADD3 R3, R63, R3, RZ ;  /* 0x000000033f037210 */ /* 0x000fe20007ffe0ff */
[----:B------:R-:W-:-:S04]  /*cbc0*/  IMAD.WIDE.U32 R64, R7, R64, RZ ;  /* 0x0000004007407225 */ /* 0x000fc800078e00ff */
[----:B------:R-:W-:-:S04]  /*cbd0*/  IMAD.WIDE.U32 R6, R11, R68, RZ ;  /* 0x000000440b067225 */ /* 0x000fc800078e00ff */
[----:B------:R-:W-:Y:S02]  /*cbe0*/  IMAD R11, R11, R0, R10 ;  /* 0x000000000b0b7224 */ /* 0x000fe400078e020a */
[----:B------:R-:W-:Y:S02]  /*cbf0*/  IMAD.IADD R0, R65, 0x1, R23 ;  /* 0x0000000141007824 */ /* 0x000fe400078e0217 */
[----:B------:R-:W-:Y:S02]  /*cc00*/  IMAD R14, R14, R64, RZ ;  /* 0x000000400e0e7224 */ /* 0x000fe400078e02ff */
[----:B------:R-:W-:Y:S02]  /*cc10*/  IMAD R17, R17, R62, RZ ;  /* 0x0000003e11117224 */ /* 0x000fe400078e02ff */
[----:B------:R-:W-:-:S04]  /*cc20*/  IMAD.WIDE.U32 R66, R5, R66, RZ ;  /* 0x0000004205427225 */ /* 0x000fc800078e00ff */
[----:B------:R-:W-:Y:S01]  /*cc30*/  IMAD.WIDE.U32 R64, R15, R64, RZ ;  /* 0x000000400f407225 */ /* 0x000fe200078e00ff */
[----:B------:R-:W-:-:S03]  /*cc40*/  IADD3 R4, R67, R21, RZ ;  /* 0x0000001543047210 */ /* 0x000fc60007ffe0ff */
[----:B------:R-:W-:Y:S02]  /*cc50*/  IMAD R5, R15, R0, R14 ;  /* 0x000000000f057224 */ /* 0x000fe400078e020e */
[----:B------:R-:W-:-:S03]  /*cc60*/  IMAD.WIDE.U32 R62, R18, R62, RZ ;  /* 0x0000003e123e7225 */ /* 0x000fc600078e00ff */
[----:B------:R-:W-:Y:S01]  /*cc70*/  IADD3 R5, R65, R5, RZ ;  /* 0x0000000541057210 */ /* 0x000fe20007ffe0ff */
[----:B------:R-:W-:Y:S02]  /*cc80*/  IMAD R3, R18, R3, R17 ;  /* 0x0000000312037224 */ /* 0x000fe400078e0211 */
[----:B------:R-:W-:Y:S02]  /*cc90*/  IMAD R12, R12, R66, RZ ;  /* 0x000000420c0c7224 */ /* 0x000fe400078e02ff */
[----:B------:R-:W-:Y:S01]  /*cca0*/  IMAD R55, R55, R64, RZ ;  /* 0x0000004037377224 */ /* 0x000fe200078e02ff */
[----:B------:R-:W-:Y:S01]  /*ccb0*/  IADD3 R3, R63, R3, RZ ;  /* 0x000000033f037210 */ /* 0x000fe20007ffe0ff */
[----:B------:R-:W-:-:S04]  /*ccc0*/  IMAD.WIDE.U32 R66, R13, R66, RZ ;  /* 0x000000420d427225 */ /* 0x000fc800078e00ff */
[----:B------:R-:W-:Y:S02]  /*ccd0*/  IMAD R57, R57, R62, RZ ;  /* 0x0000003e39397224 */ /* 0x000fe400078e02ff */
[----:B------:R-:W-:Y:S02]  /*cce0*/  IMAD R13, R13, R4, R12 ;  /* 0x000000040d0d7224 */ /* 0x000fe400078e020c */
[----:B------:R-:W-:Y:S01]  /*ccf0*/  IMAD R55, R56, R5, R55 ;  /* 0x0000000538377224 */ /* 0x000fe200078e0237 */
[----:B------:R-:W-:Y:S01]  /*cd00*/  IADD3 R5, R7, R11, RZ ;  /* 0x0000000b07057210 */ /* 0x000fe20007ffe0ff */
[----:B------:R-:W-:Y:S02]  /*cd10*/  IMAD R57, R3, R58, R57 ;  /* 0x0000003a03397224 */ /* 0x000fe400078e0239 */
[----:B------:R-:W-:Y:S02]  /*cd20*/  IMAD.IADD R3, R67, 0x1, R13 ;  /* 0x0000000143037824 */ /* 0x000fe400078e020d */
[----:B------:R-:W-:-:S02]  /*cd30*/  IMAD R53, R53, R66, RZ ;  /* 0x0000004235357224 */ /* 0x000fc400078e02ff */
[----:B------:R-:W-:Y:S02]  /*cd40*/  IMAD R19, R19, R6, RZ ;  /* 0x0000000613137224 */ /* 0x000fe400078e02ff */
[----:B------:R-:W-:-:S04]  /*cd50*/  IMAD.WIDE.U32 R62, R58, R62, RZ ;  /* 0x0000003e3a3e7225 */ /* 0x000fc800078e00ff */
[----:B------:R-:W-:Y:S01]  /*cd60*/  IMAD.WIDE.U32 R20, R54, R66, RZ ;  /* 0x0000004236147225 */ /* 0x000fe200078e00ff */
[----:B------:R-:W-:-:S03]  /*cd70*/  MOV R0, R62 ;  /* 0x0000003e00007202 */ /* 0x000fc60000000f00 */
[----:B------:R-:W-:Y:S01]  /*cd80*/  IMAD R53, R54, R3, R53 ;  /* 0x0000000336357224 */ /* 0x000fe200078e0235 */
[----:B------:R-:W-:Y:S01]  /*cd90*/  IADD3 R3, R63, R57, RZ ;  /* 0x000000393f037210 */ /* 0x000fe20007ffe0ff */
[----:B0-----:R-:W-:-:S03]  /*cda0*/  IMAD.WIDE.U32 R24, R52, R6, RZ ;  /* 0x0000000634187225 */ /* 0x001fc600078e00ff */
[----:B------:R-:W-:Y:S01]  /*cdb0*/  IADD3 R21, R21, R53, RZ ;  /* 0x0000003515157210 */ /* 0x000fe20007ffe0ff */
[----:B------:R-:W-:Y:S02]  /*cdc0*/  IMAD R5, R52, R5, R19 ;  /* 0x0000000534057224 */ /* 0x000fe400078e0213 */
[----:B------:R-:W-:-:S03]  /*cdd0*/  IMAD.WIDE.U32 R14, R56, R64, RZ ;  /* 0x00000040380e7225 */ /* 0x000fc600078e00ff */
[----:B------:R-:W-:Y:S01]  /*cde0*/  IADD3 R25, R25, R5, RZ ;  /* 0x0000000519197210 */ /* 0x000fe20007ffe0ff */
[----:B------:R-:W-:Y:S01]  /*cdf0*/  IMAD.IADD R15, R15, 0x1, R55 ;  /* 0x000000010f0f7824 */ /* 0x000fe200078e0237 */
[----:B------:R-:W-:Y:S06]  /*ce00*/  BRA `(.L_x_3984) ;  /* 0x0000001400507947 */ /* 0x000fec0003800000 */
.L_x_4000:
        /* <DEDUP_REMOVED lines=15> */
[--C-:B--2---:R-:W-:Y:S01]  /*cf00*/  IMAD.MOV.U32 R49, RZ, RZ, R19.reuse ;  /* 0x000000ffff317224 */ /* 0x104fe200078e0013 */
        /* <DEDUP_REMOVED lines=8> */
[----:B------:R-:W-:Y:S02]  /*cf90*/  MOV R68, R0 ;  /* 0x0000000000447202 */ /* 0x000fe40000000f00 */
        /* <DEDUP_REMOVED lines=41> */
.L_x_4026:
[----:B------:R-:W-:Y:S02]  /*d230*/  SHF.R.U32.HI R25, RZ, 0x2, R69 ;  /* 0x00000002ff197819 */ /* 0x000fe40000011645 */
[----:B------:R-:W-:-:S03]  /*d240*/  IADD3 R12, R69, R17, RZ ;  /* 0x00000011450c7210 */ /* 0x000fc60007ffe0ff */
[----:B------:R-:W-:Y:S01]  /*d250*/  IMAD.WIDE.U32 R24, R25, 0x20, R74 ;  /* 0x0000002019187825 */ /* 0x000fe200078e004a */
[----:B------:R-:W-:-:S04]  /*d260*/  SHF.R.U32.HI R71, RZ, 0x2, R12 ;  /* 0x00000002ff477819 */ /* 0x000fc8000001160c */
[----:B------:R-:W2:Y:S01]  /*d270*/  LDG.E.128 R32, desc[UR60][R24.64] ;  /* 0x0000003c18207981 */ /* 0x000ea2000c1e1d00 */
[----:B------:R-:W-:-:S03]  /*d280*/  IMAD.WIDE.U32 R70, R71, 0x20, R74 ;  /* 0x0000002047467825 */ /* 0x000fc600078e004a */
[----:B------:R-:W3:Y:S01]  /*d290*/  LDG.E.128 R36, desc[UR60][R24.64+0x10] ;  /* 0x0000103c18247981 */ /* 0x000ee2000c1e1d00 */
[----:B------:R-:W-:-:S03]  /*d2a0*/  IADD3 R20, R12, R17, RZ ;  /* 0x000000110c147210 */ /* 0x000fc60007ffe0ff */
[----:B------:R-:W4:Y:S01]  /*d2b0*/  LDG.E.128 R40, desc[UR60][R70.64] ;  /* 0x0000003c46287981 */ /* 0x000f22000c1e1d00 */
[----:B------:R-:W-:-:S03]  /*d2c0*/  SHF.R.U32.HI R77, RZ, 0x2, R20 ;  /* 0x00000002ff4d7819 */ /* 0x000fc60000011614 */
[----:B------:R0:W5:Y:S02]  /*d2d0*/  LDG.E.128 R44, desc[UR60][R70.64+0x10] ;  /* 0x0000103c462c7981 */ /* 0x000164000c1e1d00 */
[----:B------:R-:W-:Y:S01]  /*d2e0*/  IMAD.WIDE.U32 R76, R77, 0x20, R74 ;  /* 0x000000204d4c7825 */ /* 0x000fe200078e004a */
[----:B------:R-:W-:-:S04]  /*d2f0*/  IADD3 R78, R20, R17, RZ ;  /* 0x00000011144e7210 */ /* 0x000fc80007ffe0ff */
[----:B------:R-:W5:Y:S01]  /*d300*/  LDG.E.128 R12, desc[UR60][R76.64] ;  /* 0x0000003c4c0c7981 */ /* 0x000f62000c1e1d00 */
[----:B------:R-:W-:-:S03]  /*d310*/  SHF.R.U32.HI R29, RZ, 0x2, R78 ;  /* 0x00000002ff1d7819 */ /* 0x000fc6000001164e */
[----:B------:R1:W5:Y:S02]  /*d320*/  LDG.E.128 R20, desc[UR60][R76.64+0x10] ;  /* 0x0000103c4c147981 */ /* 0x000364000c1e1d00 */
        /* <DEDUP_REMOVED lines=10> */
[----:B---3--:R-:W-:Y:S02]  /*d3d0*/  IMAD R78, R37, R64, RZ ;  /* 0x00000040254e7224 */ /* 0x008fe400078e02ff */
[----:B------:R-:W-:Y:S01]  /*d3e0*/  IMAD R79, R39, R62, RZ ;  /* 0x0000003e274f7224 */ /* 0x000fe200078e02ff */
[----:B------:R-:W-:Y:S01]  /*d3f0*/  IADD3 R67, R71, R67, RZ ;  /* 0x0000004347437210 */ /* 0x000fe20007ffe0ff */
[----:B------:R-:W-:Y:S02]  /*d400*/  IMAD R80, R35, R66, RZ ;  /* 0x0000004223507224 */ /* 0x000fe400078e02ff */
[----:B------:R-:W-:-:S04]  /*d410*/  IMAD.WIDE.U32 R70, R36, R64, RZ ;  /* 0x0000004024467225 */ /* 0x000fc800078e00ff */
[----:B------:R-:W-:Y:S01]  /*d420*/  IMAD R63, R36, R63, R78 ;  /* 0x0000003f243f7224 */ /* 0x000fe200078e024e */
[----:B------:R-:W-:Y:S01]  /*d430*/  MOV R64, R70 ;  /* 0x0000004600407202 */ /* 0x000fe20000000f00 */
[----:B-1----:R-:W-:-:S03]  /*d440*/  IMAD.WIDE.U32 R76, R34, R66, RZ ;  /* 0x00000042224c7225 */ /* 0x002fc600078e00ff */
[----:B------:R-:W-:Y:S01]  /*d450*/  IADD3 R63, R71, R63, RZ ;  /* 0x0000003f473f7210 */ /* 0x000fe20007ffe0ff */
[----:B------:R-:W-:Y:S01]  /*d460*/  IMAD R61, R38, R61, R79 ;  /* 0x0000003d263d7224 */ /* 0x000fe200078e024f */
[----:B------:R-:W-:Y:S01]  /*d470*/  MOV R66, R76 ;  /* 0x0000004c00427202 */ /* 0x000fe20000000f00 */
[----:B------:R-:W-:Y:S02]  /*d480*/  IMAD R65, R34, R65, R80 ;  /* 0x0000004122417224 */ /* 0x000fe400078e0250 */
[-C--:B----4-:R-:W-:Y:S02]  /*d490*/  IMAD R79, R41, R59.reuse, RZ ;  /* 0x0000003b294f7224 */ /* 0x090fe400078e02ff */
[----:B------:R-:W-:Y:S02]  /*d4a0*/  IMAD.IADD R65, R77, 0x1, R65 ;  /* 0x000000014d417824 */ /* 0x000fe400078e0241 */
[C---:B------:R-:W-:Y:S02]  /*d4b0*/  IMAD R79, R40.reuse, R58, R79 ;  /* 0x0000003a284f7224 */ /* 0x040fe400078e024f */
[----:B------:R-:W-:-:S04]  /*d4c0*/  IMAD.WIDE.U32 R70, R40, R59, RZ ;  /* 0x0000003b28467225 */ /* 0x000fc800078e00ff */
[----:B------:R-:W-:Y:S01]  /*d4d0*/  IMAD.WIDE.U32 R76, R38, R62, RZ ;  /* 0x0000003e264c7225 */ /* 0x000fe200078e00ff */
[----:B------:R-:W-:Y:S02]  /*d4e0*/  IADD3 R58, R71, R79, RZ ;  /* 0x0000004f473a7210 */ /* 0x000fe40007ffe0ff */
[----:B------:R-:W-:Y:S01]  /*d4f0*/  MOV R59, R70 ;  /* 0x00000046003b7202 */ /* 0x000fe20000000f00 */
[----:B------:R-:W-:Y:S01]  /*d500*/  IMAD R81, R43, R57, RZ ;  /* 0x000000392b517224 */ /* 0x000fe200078e02ff */
[----:B------:R-:W-:Y:S01]  /*d510*/  MOV R62, R76 ;  /* 0x0000004c003e7202 */ /* 0x000fe20000000f00 */
[----:B-----5:R-:W-:Y:S02]  /*d520*/  IMAD R78, R45, R0, RZ ;  /* 0x000000002d4e7224 */ /* 0x020fe400078e02ff */
[----:B------:R-:W-:Y:S02]  /*d530*/  IMAD.IADD R61, R77, 0x1, R61 ;  /* 0x000000014d3d7824 */ /* 0x000fe400078e023d */
[----:B------:R-:W-:-:S02]  /*d540*/  IMAD R79, R47, R3, RZ ;  /* 0x000000032f4f7224 */ /* 0x000fc400078e02ff */
[----:B------:R-:W-:-:S04]  /*d550*/  IMAD.WIDE.U32 R76, R42, R57, RZ ;  /* 0x000000392a4c7225 */ /* 0x000fc800078e00ff */
[----:B------:R-:W-:Y:S01]  /*d560*/  IMAD R81, R42, R56, R81 ;  /* 0x000000382a517224 */ /* 0x000fe200078e0251 */
[----:B------:R-:W-:Y:S01]  /*d570*/  MOV R57, R76 ;  /* 0x0000004c00397202 */ /* 0x000fe20000000f00 */
[----:B------:R-:W-:-:S04]  /*d580*/  IMAD.WIDE.U32 R70, R44, R0, RZ ;  /* 0x000000002c467225 */ /* 0x000fc800078e00ff */
[----:B------:R-:W-:Y:S01]  /*d590*/  IMAD R55, R44, R55, R78 ;  /* 0x000000372c377224 */ /* 0x000fe200078e024e */
[----:B------:R-:W-:Y:S01]  /*d5a0*/  MOV R0, R70 ;  /* 0x0000004600007202 */ /* 0x000fe20000000f00 */
[C---:B------:R-:W-:Y:S02]  /*d5b0*/  IMAD R79, R46.reuse, R54, R79 ;  /* 0x000000362e4f7224 */ /* 0x040fe400078e024f */
[----:B------:R-:W-:Y:S01]  /*d5c0*/  IMAD R54, R13, R4, RZ ;  /* 0x000000040d367224 */ /* 0x000fe200078e02ff */
[----:B------:R-:W-:Y:S01]  /*d5d0*/  IADD3 R55, R71, R55, RZ ;  /* 0x0000003747377210 */ /* 0x000fe20007ffe0ff */
[----:B------:R-:W-:Y:S02]  /*d5e0*/  IMAD.IADD R56, R77, 0x1, R81 ;  /* 0x000000014d387824 */ /* 0x000fe400078e0251 */
[----:B------:R-:W-:-:S04]  /*d5f0*/  IMAD.WIDE.U32 R76, R46, R3, RZ ;  /* 0x000000032e4c7225 */ /* 0x000fc800078e00ff */
[C---:B------:R-:W-:Y:S01]  /*d600*/  IMAD R53, R12.reuse, R53, R54 ;  /* 0x000000350c357224 */ /* 0x040fe200078e0236 */
[----:B------:R-:W-:Y:S01]  /*d610*/  MOV R3, R76 ;  /* 0x0000004c00037202 */ /* 0x000fe20000000f00 */
[----:B------:R-:W-:-:S04]  /*d620*/  IMAD.WIDE.U32 R70, R12, R4, RZ ;  /* 0x000000040c467225 */ /* 0x000fc800078e00ff */
[----:B------:R-:W-:Y:S01]  /*d630*/  IMAD.IADD R54, R77, 0x1, R79 ;  /* 0x000000014d367824 */ /* 0x000fe200078e024f */
[----:B------:R-:W-:Y:S01]  /*d640*/  MOV R4, R70 ;  /* 0x0000004600047202 */ /* 0x000fe20000000f00 */
[-C--:B------:R-:W-:Y:S01]  /*d650*/  IMAD R78, R21, R6.reuse, RZ ;  /* 0x00000006154e7224 */ /* 0x080fe200078e02ff */
[----:B------:R-:W-:Y:S01]  /*d660*/  IADD3 R53, R71, R53, RZ ;  /* 0x0000003547357210 */ /* 0x000fe20007ffe0ff */
[----:B------:R-:W-:Y:S02]  /*d670*/  IMAD R79, R23, R7, RZ ;  /* 0x00000007174f7224 */ /* 0x000fe400078e02ff */
[----:B------:R-:W-:Y:S02]  /*d680*/  IMAD R81, R15, R5, RZ ;  /* 0x000000050f517224 */ /* 0x000fe400078e02ff */
[----:B------:R-:W-:-:S04]  /*d690*/  IMAD.WIDE.U32 R70, R20, R6, RZ ;  /* 0x0000000614467225 */ /* 0x000fc800078e00ff */
[----:B------:R-:W-:Y:S01]  /*d6a0*/  IMAD R51, R20, R51, R78 ;  /* 0x0000003314337224 */ /* 0x000fe200078e024e */
[----:B------:R-:W-:Y:S01]  /*d6b0*/  MOV R6, R70 ;  /* 0x0000004600067202 */ /* 0x000fe20000000f00 */
[----:B------:R-:W-:Y:S02]  /*d6c0*/  IMAD R79, R22, R50, R79 ;  /* 0x00000032164f7224 */ /* 0x000fe400078e024f */
[----:B------:R-:W-:Y:S01]  /*d6d0*/  IMAD R50, R25, R8, RZ ;  /* 0x0000000819327224 */ /* 0x000fe200078e02ff */
[----:B------:R-:W-:Y:S01]  /*d6e0*/  IADD3 R51, R71, R51, RZ ;  /* 0x0000003347337210 */ /* 0x000fe20007ffe0ff */
[C---:B------:R-:W-:Y:S02]  /*d6f0*/  IMAD R81, R14.reuse, R52, R81 ;  /* 0x000000340e517224 */ /* 0x040fe400078e0251 */
[----:B------:R-:W-:-:S04]  /*d700*/  IMAD.WIDE.U32 R76, R14, R5, RZ ;  /* 0x000000050e4c7225 */ /* 0x000fc800078e00ff */
[C---:B------:R-:W-:Y:S01]  /*d710*/  IMAD R49, R24.reuse, R49, R50 ;  /* 0x0000003118317224 */ /* 0x040fe200078e0232 */
[----:B------:R-:W-:Y:S01]  /*d720*/  MOV R5, R76 ;  /* 0x0000004c00057202 */ /* 0x000fe20000000f00 */
[----:B------:R-:W-:-:S04]  /*d730*/  IMAD.WIDE.U32 R70, R24, R8, RZ ;  /* 0x0000000818467225 */ /* 0x000fc800078e00ff */
[----:B------:R-:W-:Y:S01]  /*d740*/  IMAD.IADD R52, R77, 0x1, R81 ;  /* 0x000000014d347824 */ /* 0x000fe200078e0251 */
[----:B------:R-:W-:Y:S01]  /*d750*/  IADD3 R49, R71, R49, RZ ;  /* 0x0000003147317210 */ /* 0x000fe20007ffe0ff */
[----:B------:R-:W-:Y:S01]  /*d760*/  IMAD R81, R27, R9, RZ ;  /* 0x000000091b517224 */ /* 0x000fe200078e02ff */
[----:B------:R-:W-:Y:S01]  /*d770*/  MOV R8, R70 ;  /* 0x0000004600087202 */ /* 0x000fe20000000f00 */
[----:B------:R-:W-:-:S04]  /*d780*/  IMAD.WIDE.U32 R76, R22, R7, RZ ;  /* 0x00000007164c7225 */ /* 0x000fc800078e00ff */
[----:B------:R-:W-:Y:S01]  /*d790*/  IMAD R81, R26, R48, R81 ;  /* 0x000000301a517224 */ /* 0x000fe200078e0251 */
[----:B------:R-:W-:Y:S01]  /*d7a0*/  MOV R7, R76 ;  /* 0x0000004c00077202 */ /* 0x000fe20000000f00 */
[----:B------:R-:W-:Y:S02]  /*d7b0*/  IMAD R71, R31, R11, RZ ;  /* 0x0000000b1f477224 */ /* 0x000fe400078e02ff */
[----:B------:R-:W-:Y:S02]  /*d7c0*/  IMAD R48, R29, R10, RZ ;  /* 0x0000000a1d307224 */ /* 0x000fe400078e02ff */
[----:B------:R-:W-:Y:S02]  /*d7d0*/  IMAD.IADD R50, R77, 0x1, R79 ;  /* 0x000000014d327824 */ /* 0x000fe400078e024f */
[----:B------:R-:W-:Y:S02]  /*d7e0*/  IMAD R83, R30, R18, R71 ;  /* 0x000000121e537224 */ /* 0x000fe400078e0247 */
        /* <DEDUP_REMOVED lines=12> */
.L_x_4025:
[----:B------:R-:W-:Y:S05]  /*d8b0*/  BSYNC B0 ;  /* 0x0000000000007941 */ /* 0x000fea0003800000 */
.L_x_4024:
[----:B------:R-:W-:Y:S01]  /*d8c0*/  ISETP.GE.U32.AND P1, PT, R69, R60, PT ;  /* 0x0000003c4500720c */ /* 0x000fe20003f26070 */
[----:B------:R-:W-:-:S12]  /*d8d0*/  BSSY B0, `(.L_x_4027) ;  /* 0x000001a000007945 */ /* 0x000fd80003800000 */
[----:B------:R-:W-:Y:S05]  /*d8e0*/  @P1 BRA `(.L_x_4028) ;  /* 0x0000000000601947 */ /* 0x000fea0003800000 */
[----:B------:R-:W-:-:S05]  /*d8f0*/  SHF.R.U32.HI R37, RZ, 0x2, R69 ;  /* 0x00000002ff257819 */ /* 0x000fca0000011645 */
[----:B------:R-:W-:-:S05]  /*d900*/  IMAD.WIDE.U32 R36, R37, 0x20, R74 ;  /* 0x0000002025247825 */ /* 0x000fca00078e004a */
[----:B------:R0:W5:Y:S04]  /*d910*/  LDG.E.128 R32, desc[UR60][R36.64] ;  /* 0x0000003c24207981 */ /* 0x000168000c1e1d00 */
[----:B------:R-:W5:Y:S01]  /*d920*/  LDG.E.128 R36, desc[UR60][R36.64+0x10] ;  /* 0x0000103c24247981 */ /* 0x000f62000c1e1d00 */
[----:B------:R-:W-:-:S04]  /*d930*/  IADD3 R70, R69, R17, RZ ;  /* 0x0000001145467210 */ /* 0x000fc80007ffe0ff */
[----:B------:R-:W-:-:S13]  /*d940*/  ISETP.GE.U32.AND P0, PT, R70, R60, PT ;  /* 0x0000003c4600720c */ /* 0x000fda0003f06070 */
[----:B0-----:R-:W-:Y:S05]  /*d950*/  @P0 BRA `(.L_x_4028) ;  /* 0x0000000000440947 */ /* 0x001fea0003800000 */
[----:B------:R-:W-:-:S05]  /*d960*/  SHF.R.U32.HI R45, RZ, 0x2, R70 ;  /* 0x00000002ff2d7819 */ /* 0x000fca0000011646 */
[----:B------:R-:W-:-:S05]  /*d970*/  IMAD.WIDE.U32 R44, R45, 0x20, R74 ;  /* 0x000000202d2c7825 */ /* 0x000fca00078e004a */
[----:B------:R0:W5:Y:S04]  /*d980*/  LDG.E.128 R40, desc[UR60][R44.64] ;  /* 0x0000003c2c287981 */ /* 0x000168000c1e1d00 */
[----:B------:R-:W5:Y:S01]  /*d990*/  LDG.E.128 R44, desc[UR60][R44.64+0x10] ;  /* 0x0000103c2c2c7981 */ /* 0x000f62000c1e1d00 */
[----:B------:R-:W-:-:S04]  /*d9a0*/  IADD3 R70, R70, R17, RZ ;  /* 0x0000001146467210 */ /* 0x000fc80007ffe0ff */
[----:B------:R-:W-:-:S13]  /*d9b0*/  ISETP.GE.U32.AND P0, PT, R70, R60, PT ;  /* 0x0000003c4600720c */ /* 0x000fda0003f06070 */
[----:B0-----:R-:W-:Y:S05]  /*d9c0*/  @P0 BRA `(.L_x_4028) ;  /* 0x0000000000280947 */ /* 0x001fea0003800000 */
[----:B------:R-:W-:Y:S02]  /*d9d0*/  IADD3 R13, R70, R17, RZ ;  /* 0x00000011460d7210 */ /* 0x000fe40007ffe0ff */
[----:B------:R-:W-:Y:S02]  /*d9e0*/  SHF.R.U32.HI R21, RZ, 0x2, R70 ;  /* 0x00000002ff157819 */ /* 0x000fe40000011646 */
[----:B------:R-:W-:-:S03]  /*d9f0*/  ISETP.GE.U32.AND P0, PT, R13, R60, PT ;  /* 0x0000003c0d00720c */ /* 0x000fc60003f06070 */
[----:B------:R-:W-:-:S10]  /*da00*/  IMAD.WIDE.U32 R20, R21, 0x20, R74 ;  /* 0x0000002015147825 */ /* 0x000fd400078e004a */
[----:B------:R-:W-:-:S05]  /*da10*/  @!P0 SHF.R.U32.HI R13, RZ, 0x2, R13 ;  /* 0x00000002ff0d8819 */ /* 0x000fca000001160d */
[----:B------:R-:W-:Y:S02]  /*da20*/  @!P0 IMAD.WIDE.U32 R74, R13, 0x20, R74 ;  /* 0x000000200d4a8825 */ /* 0x000fe400078e004a */
[----:B------:R0:W5:Y:S04]  /*da30*/  LDG.E.128 R12, desc[UR60][R20.64] ;  /* 0x0000003c140c7981 */ /* 0x000168000c1e1d00 */
[----:B------:R0:W5:Y:S04]  /*da40*/  @!P0 LDG.E.128 R24, desc[UR60][R74.64] ;  /* 0x0000003c4a188981 */ /* 0x000168000c1e1d00 */
[----:B------:R0:W5:Y:S04]  /*da50*/  @!P0 LDG.E.128 R28, desc[UR60][R74.64+0x10] ;  /* 0x0000103c4a1c8981 */ /* 0x000168000c1e1d00 */
[----:B------:R-:W5:Y:S02]  /*da60*/  LDG.E.128 R20, desc[UR60][R20.64+0x10] ;  /* 0x0000103c14147981 */ /* 0x000f64000c1e1d00 */
.L_x_4028:
[----:B------:R-:W-:Y:S05]  /*da70*/  BSYNC B0 ;  /* 0x0000000000007941 */ /* 0x000fea0003800000 */
.L_x_4027:
        /* <DEDUP_REMOVED lines=29> */
[----:B------:R-:W-:Y:S01]  /*dc50*/  IMAD R37, R43, R57, RZ ;  /* 0x000000392b257224 */ /* 0x000fe200078e02ff */
[----:B------:R-:W-:Y:S01]  /*dc60*/  MOV R59, R32 ;  /* 0x00000020003b7202 */ /* 0x000fe20000000f00 */
[----:B------:R-:W-:Y:S01]  /*dc70*/  IMAD R38, R45, R0, RZ ;  /* 0x000000002d267224 */ /* 0x000fe200078e02ff */
[----:B------:R-:W-:Y:S01]  /*dc80*/  ISETP.GE.U32.AND P0, PT, R40, R60, PT ;  /* 0x0000003c2800720c */ /* 0x000fe20003f06070 */
[----:B------:R-:W-:Y:S01]  /*dc90*/  IMAD R45, R47, R3, RZ ;  /* 0x000000032f2d7224 */ /* 0x000fe200078e02ff */
[----:B------:R-:W-:Y:S01]  /*dca0*/  IADD3 R58, R33, R41, RZ ;  /* 0x00000029213a7210 */ /* 0x000fe20007ffe0ff */
[----:B------:R-:W-:Y:S02]  /*dcb0*/  IMAD R43, R42, R56, R37 ;  /* 0x000000382a2b7224 */ /* 0x000fe400078e0225 */
[----:B------:R-:W-:-:S02]  /*dcc0*/  IMAD R55, R44, R55, R38 ;  /* 0x000000372c377224 */ /* 0x000fc400078e0226 */
[----:B------:R-:W-:-:S04]  /*dcd0*/  IMAD.WIDE.U32 R34, R42, R57, RZ ;  /* 0x000000392a227225 */ /* 0x000fc800078e00ff */
[----:B------:R-:W-:Y:S01]  /*dce0*/  IMAD.WIDE.U32 R36, R44, R0, RZ ;  /* 0x000000002c247225 */ /* 0x000fe200078e00ff */
[----:B------:R-:W-:-:S03]  /*dcf0*/  IADD3 R56, R35, R43, RZ ;  /* 0x0000002b23387210 */ /* 0x000fc60007ffe0ff */
[C---:B------:R-:W-:Y:S01]  /*dd00*/  IMAD.WIDE.U32 R38, R46.reuse, R3, RZ ;  /* 0x000000032e267225 */ /* 0x040fe200078e00ff */
[----:B------:R-:W-:Y:S02]  /*dd10*/  MOV R0, R36 ;  /* 0x0000002400007202 */ /* 0x000fe40000000f00 */
[----:B------:R-:W-:Y:S01]  /*dd20*/  IADD3 R55, R37, R55, RZ ;  /* 0x0000003725377210 */ /* 0x000fe20007ffe0ff */
[----:B------:R-:W-:Y:S02]  /*dd30*/  IMAD R45, R46, R54, R45 ;  /* 0x000000362e2d7224 */ /* 0x000fe400078e022d */
        /* <DEDUP_REMOVED lines=8> */
[----:B------:R-:W-:Y:S02]  /*ddc0*/  IMAD R15, R15, R5, RZ ;  /* 0x000000050f0f7224 */ /* 0x000fe400078e02ff */
[----:B------:R-:W-:Y:S02]  /*ddd0*/  IMAD R53, R12, R53, R13 ;  /* 0x000000350c357224 */ /* 0x000fe400078e020d */
[----:B------:R-:W-:-:S04]  /*dde0*/  IMAD.WIDE.U32 R12, R14, R5, RZ ;  /* 0x000000050e0c7225 */ /* 0x000fc800078e00ff */
[----:B------:R-:W-:Y:S02]  /*ddf0*/  IMAD R4, R21, R6, RZ ;  /* 0x0000000615047224 */ /* 0x000fe400078e02ff */
[----:B------:R-:W-:Y:S02]  /*de00*/  IMAD R5, R23, R7, RZ ;  /* 0x0000000717057224 */ /* 0x000fe400078e02ff */
[----:B------:R-:W-:Y:S02]  /*de10*/  IMAD R35, R14, R52, R15 ;  /* 0x000000340e237224 */ /* 0x000fe400078e020f */
        /* <DEDUP_REMOVED lines=8> */
[----:B------:R-:W-:Y:S01]  /*dea0*/  IMAD.IADD R53, R33, 0x1, R53 ;  /* 0x0000000121357824 */ /* 0x000fe200078e0235 */
[----:B------:R-:W-:Y:S01]  /*deb0*/  MOV R7, R20 ;  /* 0x0000001400077202 */ /* 0x000fe20000000f00 */
[----:B------:R-:W-:Y:S01]  /*dec0*/  IMAD.IADD R51, R15, 0x1, R51 ;  /* 0x000000010f337824 */ /* 0x000fe200078e0233 */
[----:B------:R-:W-:Y:S01]  /*ded0*/  IADD3 R50, R21, R23, RZ ;  /* 0x0000001715327210 */ /* 0x000fe20007ffe0ff */
[----:B------:R-:W-:Y:S06]  /*dee0*/  @P0 BRA `(.L_x_4030) ;  /* 0x0000000000500947 */ /* 0x000fec0003800000 */
[----:B------:R-:W-:Y:S02]  /*def0*/  IMAD R14, R25, R8, RZ ;  /* 0x00000008190e7224 */ /* 0x000fe400078e02ff */
[----:B------:R-:W-:Y:S02]  /*df00*/  IMAD R17, R27, R9, RZ ;  /* 0x000000091b117224 */ /* 0x000fe400078e02ff */
[----:B------:R-:W-:Y:S02]  /*df10*/  IMAD R49, R24, R49, R14 ;  /* 0x0000003118317224 */ /* 0x000fe400078e020e */
[----:B------:R-:W-:-:S04]  /*df20*/  IMAD.WIDE.U32 R14, R26, R9, RZ ;  /* 0x000000091a0e7225 */ /* 0x000fc800078e00ff */
[----:B------:R-:W-:-:S04]  /*df30*/  IMAD.WIDE.U32 R12, R24, R8, RZ ;  /* 0x00000008180c7225 */ /* 0x000fc800078e00ff */
[----:B------:R-:W-:Y:S02]  /*df40*/  IMAD R9, R31, R11, RZ ;  /* 0x0000000b1f097224 */ /* 0x000fe400078e02ff */
[----:B------:R-:W-:Y:S02]  /*df50*/  IMAD R8, R29, R10, RZ ;  /* 0x0000000a1d087224 */ /* 0x000fe400078e02ff */
[----:B------:R-:W-:Y:S02]  /*df60*/  IMAD R17, R26, R48, R17 ;  /* 0x000000301a117224 */ /* 0x000fe400078e0211 */
[----:B------:R-:W-:-:S03]  /*df70*/  IMAD.WIDE.U32 R20, R28, R10, RZ ;  /* 0x0000000a1c147225 */ /* 0x000fc600078e00ff */
[----:B------:R-:W-:Y:S01]  /*df80*/  IADD3 R48, R15, R17, RZ ;  /* 0x000000110f307210 */ /* 0x000fe20007ffe0ff */
[----:B------:R-:W-:Y:S01]  /*df90*/  IMAD.WIDE.U32 R22, R30, R11, RZ ;  /* 0x0000000b1e167225 */ /* 0x000fe200078e00ff */
[----:B------:R-:W-:-:S03]  /*dfa0*/  MOV R10, R20 ;  /* 0x00000014000a7202 */ /* 0x000fc60000000f00 */
[----:B------:R-:W-:Y:S01]  /*dfb0*/  IMAD R31, R30, R18, R9 ;  /* 0x000000121e1f7224 */ /* 0x000fe200078e0209 */
[----:B------:R-:W-:Y:S01]  /*dfc0*/  MOV R9, R14 ;  /* 0x0000000e00097202 */ /* 0x000fe20000000f00 */
[----:B------:R-:W-:Y:S01]  /*dfd0*/  IMAD R19, R28, R19, R8 ;  /* 0x000000131c137224 */ /* 0x000fe200078e0208 */
[----:B------:R-:W-:Y:S01]  /*dfe0*/  MOV R8, R12 ;  /* 0x0000000c00087202 */ /* 0x000fe20000000f00 */
[----:B------:R-:W-:Y:S01]  /*dff0*/  IMAD.IADD R49, R13, 0x1, R49 ;  /* 0x000000010d317824 */ /* 0x000fe200078e0231 */
[----:B------:R-:W-:Y:S01]  /*e000*/  MOV R11, R22 ;  /* 0x00000016000b7202 */ /* 0x000fe20000000f00 */
[----:B------:R-:W-:Y:S01]  /*e010*/  IMAD.IADD R19, R21, 0x1, R19 ;  /* 0x0000000115137824 */ /* 0x000fe200078e0213 */
[----:B------:R-:W-:-:S07]  /*e020*/  IADD3 R18, R23, R31, RZ ;  /* 0x0000001f17127210 */ /* 0x000fce0007ffe0ff */
.L_x_4030:
[----:B------:R-:W-:Y:S05]  /*e030*/  BSYNC B0 ;  /* 0x0000000000007941 */ /* 0x000fea0003800000 */
.L_x_4029:
[----:B------:R-:W-:Y:S02]  /*e040*/  IMAD R58, R58, R68, RZ ;  /* 0x000000443a3a7224 */ /* 0x000fe400078e02ff */
[----:B------:R-:W-:Y:S02]  /*e050*/  IMAD R55, R55, R64, RZ ;  /* 0x0000004037377224 */ /* 0x000fe400078e02ff */
[C---:B------:R-:W-:Y:S02]  /*e060*/  IMAD R67, R59.reuse, R67, R58 ;  /* 0x000000433b437224 */ /* 0x040fe400078e023a */
[----:B------:R-:W-:Y:S02]  /*e070*/  IMAD R54, R54, R62, RZ ;  /* 0x0000003e36367224 */ /* 0x000fe400078e02ff */
[----:B-----5:R-:W-:-:S04]  /*e080*/  IMAD.WIDE.U32 R12, R59, R68, RZ ;  /* 0x000000443b0c7225 */ /* 0x020fc800078e00ff */
[----:B------:R-:W-:Y:S02]  /*e090*/  IMAD R56, R56, R66, RZ ;  /* 0x0000004238387224 */ /* 0x000fe400078e02ff */
[----:B------:R-:W-:Y:S02]  /*e0a0*/  IMAD R55, R0, R63, R55 ;  /* 0x0000003f00377224 */ /* 0x000fe400078e0237 */
[C---:B------:R-:W-:Y:S02]  /*e0b0*/  IMAD R61, R3.reuse, R61, R54 ;  /* 0x0000003d033d7224 */ /* 0x040fe400078e0236 */
[----:B------:R-:W-:Y:S01]  /*e0c0*/  IMAD.WIDE.U32 R62, R3, R62, RZ ;  /* 0x0000003e033e7225 */ /* 0x000fe200078e00ff */
[----:B------:R-:W-:-:S03]  /*e0d0*/  IADD3 R3, R13, R67, RZ ;  /* 0x000000430d037210 */ /* 0x000fc60007ffe0ff */
[----:B------:R-:W-:Y:S02]  /*e0e0*/  IMAD R15, R57, R65, R56 ;  /* 0x00000041390f7224 */ /* 0x000fe400078e0238 */
[----:B------:R-:W-:-:S04]  /*e0f0*/  IMAD.WIDE.U32 R64, R0, R64, RZ ;  /* 0x0000004000407225 */ /* 0x000fc800078e00ff */
[----:B------:R-:W-:Y:S02]  /*e100*/  IMAD R53, R53, R12, RZ ;  /* 0x0000000c35357224 */ /* 0x000fe400078e02ff */
[----:B------:R-:W-:Y:S02]  /*e110*/  IMAD.IADD R0, R63, 0x1, R61 ;  /* 0x000000013f007824 */ /* 0x000fe400078e023d */
[----:B------:R-:W-:Y:S02]  /*e120*/  IMAD R50, R50, R62, RZ ;  /* 0x0000003e32327224 */ /* 0x000fe400078e02ff */
[----:B------:R-:W-:-:S04]  /*e130*/  IMAD.WIDE.U32 R66, R57, R66, RZ ;  /* 0x0000004239427225 */ /* 0x000fc800078e00ff */
[----:B------:R-:W-:Y:S01]  /*e140*/  IMAD R53, R4, R3, R53 ;  /* 0x0000000304357224 */ /* 0x000fe200078e0235 */
[----:B------:R-:W-:Y:S01]  /*e150*/  IADD3 R3, R65, R55, RZ ;  /* 0x0000003741037210 */ /* 0x000fe20007ffe0ff */
[----:B------:R-:W-:-:S04]  /*e160*/  IMAD.WIDE.U32 R62, R7, R62, RZ ;  /* 0x0000003e073e7225 */ /* 0x000fc800078e00ff */
[----:B------:R-:W-:Y:S01]  /*e170*/  IMAD R7, R7, R0, R50 ;  /* 0x0000000007077224 */ /* 0x000fe200078e0232 */
[----:B------:R-:W-:Y:S01]  /*e180*/  IADD3 R0, R67, R15, RZ ;  /* 0x0000000f43007210 */ /* 0x000fe20007ffe0ff */
[----:B------:R-:W-:Y:S02]  /*e190*/  IMAD R51, R51, R64, RZ ;  /* 0x0000004033337224 */ /* 0x000fe400078e02ff */
[----:B------:R-:W-:Y:S02]  /*e1a0*/  IMAD R52, R52, R66, RZ ;  /* 0x0000004234347224 */ /* 0x000fe400078e02ff */
[----:B------:R-:W-:-:S04]  /*e1b0*/  IMAD.WIDE.U32 R64, R6, R64, RZ ;  /* 0x0000004006407225 */ /* 0x000fc800078e00ff */
[----:B------:R-:W-:Y:S02]  /*e1c0*/  IMAD R3, R6, R3, R51 ;  /* 0x0000000306037224 */ /* 0x000fe400078e0233 */
[----:B------:R-:W-:-:S04]  /*e1d0*/  IMAD.WIDE.U32 R66, R5, R66, RZ ;  /* 0x0000004205427225 */ /* 0x000fc800078e00ff */
[----:B------:R-:W-:Y:S01]  /*e1e0*/  IMAD R5, R5, R0, R52 ;  /* 0x0000000005057224 */ /* 0x000fe200078e0234 */
[----:B------:R-:W-:Y:S01]  /*e1f0*/  IADD3 R0, R63, R7, RZ ;  /* 0x000000073f007210 */ /* 0x000fe20007ffe0ff */
[----:B------:R-:W-:-:S04]  /*e200*/  IMAD.WIDE.U32 R12, R4, R12, RZ ;  /* 0x0000000c040c7225 */ /* 0x000fc800078e00ff */
[----:B------:R-:W-:Y:S02]  /*e210*/  IMAD R18, R18, R62, RZ ;  /* 0x0000003e12127224 */ /* 0x000fe400078e02ff */
[----:B------:R-:W-:Y:S02]  /*e220*/  IMAD.IADD R3, R65, 0x1, R3 ;  /* 0x0000000141037824 */ /* 0x000fe400078e0203 */
[----:B------:R-:W-:Y:S02]  /*e230*/  IMAD R19, R19, R64, RZ ;  /* 0x0000004013137224 */ /* 0x000fe400078e02ff */
[----:B------:R-:W-:-:S04]  /*e240*/  IMAD.WIDE.U32 R62, R11, R62, RZ ;  /* 0x0000003e0b3e7225 */ /* 0x000fc800078e00ff */
[----:B------:R-:W-:Y:S01]  /*e250*/  IMAD R11, R11, R0, R18 ;  /* 0x000000000b0b7224 */ /* 0x000fe200078e0212 */
[----:B------:R-:W-:Y:S01]  /*e260*/  IADD3 R0, R67, R5, RZ ;  /* 0x0000000543007210 */ /* 0x000fe20007ffe0ff */
[----:B------:R-:W-:Y:S01]  /*e270*/  IMAD R19, R10, R3, R19 ;  /* 0x000000030a137224 */ /* 0x000fe200078e0213 */
[----:B------:R-:W-:Y:S01]  /*e280*/  IADD3 R3, R13, R53, RZ ;  /* 0x000000350d037210 */ /* 0x000fe20007ffe0ff */
[----:B------:R-:W-:Y:S02]  /*e290*/  IMAD R48, R48, R66, RZ ;  /* 0x0000004230307224 */ /* 0x000fe400078e02ff */
[----:B------:R-:W-:Y:S02]  /*e2a0*/  IMAD R49, R49, R12, RZ ;  /* 0x0000000c31317224 */ /* 0x000fe400078e02ff */
[----:B0-----:R-:W-:-:S04]  /*e2b0*/  IMAD.WIDE.U32 R20, R9, R66, RZ ;  /* 0x0000004209147225 */ /* 0x001fc800078e00ff */
[----:B------:R-:W-:-:S04]  /*e2c0*/  IMAD.WIDE.U32 R14, R10, R64, RZ ;  /* 0x000000400a0e7225 */ /* 0x000fc800078e00ff */
[----:B------:R-:W-:Y:S01]  /*e2d0*/  IMAD R9, R9, R0, R48 ;  /* 0x0000000009097224 */ /* 0x000fe200078e0230 */
[----:B------:R-:W-:Y:S01]  /*e2e0*/  MOV R0, R62 ;  /* 0x0000003e00007202 */ /* 0x000fe20000000f00 */
[C---:B------:R-:W-:Y:S01]  /*e2f0*/  IMAD.WIDE.U32 R24, R8.reuse, R12, RZ ;  /* 0x0000000c08187225 */ /* 0x040fe200078e00ff */
[----:B------:R-:W-:Y:S02]  /*e300*/  IADD3 R15, R15, R19, RZ ;  /* 0x000000130f0f7210 */ /* 0x000fe40007ffe0ff */
[----:B------:R-:W-:Y:S01]  /*e310*/  IADD3 R21, R21, R9, RZ ;  /* 0x0000000915157210 */ /* 0x000fe20007ffe0ff */
[----:B------:R-:W-:Y:S02]  /*e320*/  IMAD R49, R8, R3, R49 ;  /* 0x0000000308317224 */ /* 0x000fe400078e0231 */
[----:B------:R-:W-:-:S03]  /*e330*/  IMAD.IADD R3, R63, 0x1, R11 ;  /* 0x000000013f037824 */ /* 0x000fc600078e020b */
[----:B------:R-:W-:-:S07]  /*e340*/  IADD3 R25, R25, R49, RZ ;  /* 0x0000003119197210 */ /* 0x000fce0007ffe0ff */
.L_x_3984:
[----:B------:R-:W-:Y:S05]  /*e350*/  BSYNC B6 ;  /* 0x0000000000067941 */ /* 0x000fea0003800000 */
.L_x_3983:
[----:B------:R-:W-:Y:S02]  /*e360*/  ULDC UR4, c[0x0][0x23c] ;  /* 0x00008f0000047ab9 */ /* 0x000fe40000000800 */
[----:B------:R-:W-:-:S13]  /*e370*/  ISETP.NE.AND P0, PT, RZ, UR4, PT ;  /* 0x00000004ff007c0c */ /* 0x000fda000bf05270 */
[----:B------:R-:W-:Y:S05]  /*e380*/  @!P0 BRA `(.L_x_4031) ;  /* 0x0000000400048947 */ /* 0x000fea0003800000 */
[----:B------:R-:W1:Y:S01]  /*e390*/  S2R R6, SR_CgaCtaId ;  /* 0x0000000000067919 */ /* 0x000e620000008800 */
[----:B------:R-:W2:Y:S01]  /*e3a0*/  LDC R23, c[0x0][RZ] ;  /* 0x00000000ff177b82 */ /* 0x000ea20000000800 */
[----:B------:R-:W-:Y:S02]  /*e3b0*/  MOV R4, 0x400 ;  /* 0x0000040000047802 */ /* 0x000fe40000000f00 */
[----:B------:R-:W-:Y:S02]  /*e3c0*/  MOV R26, R20 ;  /* 0x00000014001a7202 */ /* 0x000fe40000000f00 */
[----:B------:R-:W-:Y:S01]  /*e3d0*/  MOV R27, R21 ;  /* 0x00000015001b7202 */ /* 0x000fe20000000f00 */
[----:B------:R-:W-:Y:S01]  /*e3e0*/  VIADD R5, R4, 0x10 ;  /* 0x0000001004057836 */ /* 0x000fe20000000000 */
[----:B------:R-:W-:Y:S01]  /*e3f0*/  MOV R7, R3 ;  /* 0x0000000300077202 */ /* 0x000fe20000000f00 */
[----:B------:R-:W3:Y:S01]  /*e400*/  LDC R36, c[0x0][0x4] ;  /* 0x00000100ff247b82 */ /* 0x000ee20000000800 */
[----:B--2---:R-:W-:-:S02]  /*e410*/  IMAD R4, R2, R23, R16 ;  /* 0x0000001702047224 */ /* 0x004fc400078e0210 */
[----:B-1----:R-:W-:Y:S02]  /*e420*/  LEA R17, R6, R5, 0x18 ;  /* 0x0000000506117211 */ /* 0x002fe400078ec0ff */
[----:B------:R-:W-:Y:S02]  /*e430*/  MOV R5, R15 ;  /* 0x0000000f00057202 */ /* 0x000fe40000000f00 */
[----:B------:R-:W-:Y:S01]  /*e440*/  LEA R19, R4, R17, 0x5 ;  /* 0x0000001104137211 */ /* 0x000fe200078e28ff */
[----:B------:R-:W-:Y:S01]  /*e450*/  IMAD.MOV.U32 R4, RZ, RZ, R14 ;  /* 0x000000ffff047224 */ /* 0x000fe200078e000e */
[----:B------:R-:W-:Y:S02]  /*e460*/  MOV R6, R0 ;  /* 0x0000000000067202 */ /* 0x000fe40000000f00 */
[----:B---3--:R-:W-:Y:S01]  /*e470*/  SHF.R.U32.HI R8, RZ, 0x1, R36 ;  /* 0x00000001ff087819 */ /* 0x008fe20000011624 */
[----:B------:R1:W-:Y:S03]  /*e480*/  STS.128 [R19], R24 ;  /* 0x0000001813007388 */ /* 0x0003e60000000c00 */
[----:B------:R-:W-:Y:S01]  /*e490*/  ISETP.NE.AND P0, PT, R8, RZ, PT ;  /* 0x000000ff0800720c */ /* 0x000fe20003f05270 */
[----:B------:R1:W-:-:S12]  /*e4a0*/  STS.128 [R19+0x10], R4 ;  /* 0x0000100413007388 */ /* 0x0003d80000000c00 */
[----:B------:R-:W-:Y:S05]  /*e4b0*/  @!P0 BRA `(.L_x_4031) ;  /* 0x0000000000b88947 */ /* 0x000fea0003800000 */
.L_x_4034:
[--C-:B-1----:R-:W-:Y:S01]  /*e4c0*/  IMAD.IADD R5, R2, 0x1, R8.reuse ;  /* 0x0000000102057824 */ /* 0x102fe200078e0208 */
        /* <DEDUP_REMOVED lines=8> */
[----:B------:R-:W-:-:S05]  /*e550*/  IMAD R4, R5, R23, R16 ;  /* 0x0000001705047224 */ /* 0x000fca00078e0210 */
[----:B------:R-:W-:-:S05]  /*e560*/  LEA R18, R4, R17, 0x5 ;  /* 0x0000001104127211 */ /* 0x000fca00078e28ff */
[----:B------:R-:W1:Y:S04]  /*e570*/  LDS.128 R8, [R18] ;  /* 0x0000000012087984 */ /* 0x000e680000000c00 */
[----:B------:R-:W2:Y:S01]  /*e580*/  LDS.128 R4, [R18+0x10] ;  /* 0x0000100012047984 */ /* 0x000ea20000000c00 */
[----:B-1----:R-:W-:Y:S02]  /*e590*/  IMAD R9, R9, R24, RZ ;  /* 0x0000001809097224 */ /* 0x002fe400078e02ff */
[----:B------:R-:W-:Y:S02]  /*e5a0*/  IMAD R11, R11, R20, RZ ;  /* 0x000000140b0b7224 */ /* 0x000fe400078e02ff */
[----:B--2---:R-:W-:Y:S02]  /*e5b0*/  IMAD R5, R5, R14, RZ ;  /* 0x0000000e05057224 */ /* 0x004fe400078e02ff */
[----:B------:R-:W-:-:S02]  /*e5c0*/  IMAD R7, R7, R0, RZ ;  /* 0x0000000007077224 */ /* 0x000fc400078e02ff */
[----:B------:R-:W-:-:S04]  /*e5d0*/  IMAD.WIDE.U32 R12, R8, R24, RZ ;  /* 0x00000018080c7225 */ /* 0x000fc800078e00ff */
[----:B------:R-:W-:Y:S01]  /*e5e0*/  IMAD R25, R8, R25, R9 ;  /* 0x0000001908197224 */ /* 0x000fe200078e0209 */
[----:B------:R-:W-:Y:S01]  /*e5f0*/  MOV R28, R12 ;  /* 0x0000000c001c7202 */ /* 0x000fe20000000f00 */
[C---:B------:R-:W-:Y:S01]  /*e600*/  IMAD.WIDE.U32 R8, R10.reuse, R20, RZ ;  /* 0x000000140a087225 */ /* 0x040fe200078e00ff */
[----:B------:R-:W-:Y:S02]  /*e610*/  MOV R24, R12 ;  /* 0x0000000c00187202 */ /* 0x000fe40000000f00 */
[----:B------:R-:W-:Y:S01]  /*e620*/  IADD3 R25, R13, R25, RZ ;  /* 0x000000190d197210 */ /* 0x000fe20007ffe0ff */
[----:B------:R-:W-:Y:S01]  /*e630*/  IMAD R21, R10, R21, R11 ;  /* 0x000000150a157224 */ /* 0x000fe200078e020b */
[----:B------:R-:W-:Y:S01]  /*e640*/  MOV R20, R8 ;  /* 0x0000000800147202 */ /* 0x000fe20000000f00 */
[C---:B------:R-:W-:Y:S01]  /*e650*/  IMAD.WIDE.U32 R10, R4.reuse, R14, RZ ;  /* 0x0000000e040a7225 */ /* 0x040fe200078e00ff */
[----:B------:R-:W-:Y:S02]  /*e660*/  MOV R29, R25 ;  /* 0x00000019001d7202 */ /* 0x000fe40000000f00 */
[----:B------:R-:W-:Y:S01]  /*e670*/  IADD3 R21, R9, R21, RZ ;  /* 0x0000001509157210 */ /* 0x000fe20007ffe0ff */
[----:B------:R-:W-:Y:S01]  /*e680*/  IMAD R15, R4, R15, R5 ;  /* 0x0000000f040f7224 */ /* 0x000fe200078e0205 */
[----:B------:R-:W-:Y:S01]  /*e690*/  MOV R32, R10 ;  /* 0x0000000a00207202 */ /* 0x000fe20000000f00 */
[----:B------:R-:W-:Y:S01]  /*e6a0*/  IMAD.WIDE.U32 R4, R6, R0, RZ ;  /* 0x0000000006047225 */ /* 0x000fe200078e00ff */
[----:B------:R-:W-:-:S03]  /*e6b0*/  MOV R31, R21 ;  /* 0x00000015001f7202 */ /* 0x000fc60000000f00 */
[----:B------:R-:W-:Y:S01]  /*e6c0*/  IMAD R7, R6, R3, R7 ;  /* 0x0000000306077224 */ /* 0x000fe200078e0207 */
[----:B------:R-:W-:Y:S01]  /*e6d0*/  MOV R0, R4 ;  /* 0x0000000400007202 */ /* 0x000fe20000000f00 */
[----:B------:R-:W-:Y:S02]  /*e6e0*/  IMAD.IADD R15, R11, 0x1, R15 ;  /* 0x000000010b0f7824 */ /* 0x000fe400078e020f */
[----:B------:R-:W-:Y:S01]  /*e6f0*/  IMAD.MOV.U32 R30, RZ, RZ, R8 ;  /* 0x000000ffff1e7224 */ /* 0x000fe200078e0008 */
[----:B------:R-:W-:Y:S01]  /*e700*/  IADD3 R3, R5, R7, RZ ;  /* 0x0000000705037210 */ /* 0x000fe20007ffe0ff */
[----:B------:R-:W-:Y:S01]  /*e710*/  IMAD.MOV.U32 R34, RZ, RZ, R4 ;  /* 0x000000ffff227224 */ /* 0x000fe200078e0004 */
[----:B------:R-:W-:Y:S01]  /*e720*/  MOV R33, R15 ;  /* 0x0000000f00217202 */ /* 0x000fe20000000f00 */
[----:B------:R-:W-:Y:S01]  /*e730*/  IMAD.MOV.U32 R14, RZ, RZ, R10 ;  /* 0x000000ffff0e7224 */ /* 0x000fe200078e000a */
[----:B------:R-:W-:Y:S01]  /*e740*/  MOV R35, R3 ;  /* 0x0000000300237202 */ /* 0x000fe20000000f00 */
[----:B------:R1:W-:Y:S04]  /*e750*/  STS.128 [R19], R28 ;  /* 0x0000001c13007388 */ /* 0x0003e80000000c00 */
[----:B------:R1:W-:Y:S02]  /*e760*/  STS.128 [R19+0x10], R32 ;  /* 0x0000102013007388 */ /* 0x0003e40000000c00 */
.L_x_4033:
[----:B------:R-:W-:Y:S05]  /*e770*/  BSYNC B0 ;  /* 0x0000000000007941 */ /* 0x000fea0003800000 */
.L_x_4032:
[----:B------:R-:W-:Y:S01]  /*e780*/  MOV R8, R22 ;  /* 0x0000001600087202 */ /* 0x000fe20000000f00 */
[----:B------:R-:W-:Y:S06]  /*e790*/  @P1 BRA `(.L_x_4034) ;  /* 0xfffffffc00481947 */ /* 0x000fec000383ffff */
.L_x_4031:
        /* <DEDUP_REMOVED lines=9> */
[----:B-1----:R-:W-:Y:S01]  /*e830*/  IMAD R4, R2, R23, R16 ;  /* 0x0000001702047224 */ /* 0x002fe200078e0210 */
[----:B------:R-:W-:Y:S01]  /*e840*/  UIADD3 UR4, UR4, 0x10, URZ ;  /* 0x0000001004047890 */ /* 0x000fe2000fffe03f */
[----:B------:R-:W-:Y:S01]  /*e850*/  IMAD.MOV.U32 R26, RZ, RZ, R20 ;  /* 0x000000ffff1a7224 */ /* 0x000fe200078e0014 */
[----:B------:R-:W-:Y:S01]  /*e860*/  MOV R27, R21 ;  /* 0x00000015001b7202 */ /* 0x000fe20000000f00 */
[----:B------:R-:W-:Y:S01]  /*e870*/  IMAD.MOV.U32 R6, RZ, RZ, R0 ;  /* 0x000000ffff067224 */ /* 0x000fe200078e0000 */
[----:B------:R-:W-:Y:S02]  /*e880*/  MOV R5, R15 ;  /* 0x0000000f00057202 */ /* 0x000fe40000000f00 */
[----:B------:R-:W-:Y:S02]  /*e890*/  MOV R7, R3 ;  /* 0x0000000300077202 */ /* 0x000fe40000000f00 */
[----:B------:R-:W-:-:S04]  /*e8a0*/  LEA.HI R8, R23, R23, RZ, 0x1 ;  /* 0x0000001717087211 */ /* 0x000fc800078f08ff */
[----:B------:R-:W-:Y:S01]  /*e8b0*/  SHF.R.S32.HI R9, RZ, 0x1, R8 ;  /* 0x00000001ff097819 */ /* 0x000fe20000011408 */
[----:B------:R-:W-:-:S03]  /*e8c0*/  HFMA2.MMA R8, -RZ, RZ, 0, 1.9073486328125e-06 ;  /* 0x00000020ff087435 */ /* 0x000fc600000001ff */
[----:B------:R-:W-:Y:S01]  /*e8d0*/  ISETP.GE.AND P0, PT, R9, 0x20, PT ;  /* 0x000000200900780c */ /* 0x000fe20003f06270 */
[----:B--2---:R-:W-:-:S06]  /*e8e0*/  ULEA UR4, UR5, UR4, 0x18 ;  /* 0x0000000405047291 */ /* 0x004fcc000f8ec03f */
[----:B------:R-:W-:Y:S02]  /*e8f0*/  LEA R17, R4, UR4, 0x5 ;  /* 0x0000000404117c11 */ /* 0x000fe4000f8e28ff */
[----:B------:R-:W-:-:S03]  /*e900*/  MOV R4, R14 ;  /* 0x0000000e00047202 */ /* 0x000fc60000000f00 */
[----:B------:R2:W-:Y:S04]  /*e910*/  STS.128 [R17], R24 ;  /* 0x0000001811007388 */ /* 0x0005e80000000c00 */
[----:B------:R2:W-:Y:S01]  /*e920*/  STS.128 [R17+0x10], R4 ;  /* 0x0000100411007388 */ /* 0x0005e20000000c00 */
[----:B------:R-:W-:Y:S05]  /*e930*/  @!P0 BRA `(.L_x_4036) ;  /* 0x0000000000b88947 */ /* 0x000fea0003800000 */
[----:B------:R-:W-:-:S07]  /*e940*/  MOV R19, R9 ;  /* 0x0000000900137202 */ /* 0x000fce0000000f00 */
.L_x_4039:
[----:B--2---:R-:W-:Y:S01]  /*e950*/  IMAD.IADD R4, R16, 0x1, R19 ;  /* 0x0000000110047824 */ /* 0x004fe200078e0213 */
[----:B------:R-:W-:Y:S05]  /*e960*/  WARPSYNC.ALL ;  /* 0x0000000000007948 */ /* 0x000fea0003800000 */
[----:B------:R-:W-:Y:S01]  /*e970*/  BAR.SYNC.DEFER_BLOCKING 0x0 ;  /* 0x0000000000007b1d */ /* 0x000fe20000010000 */
[----:B------:R-:W-:-:S04]  /*e980*/  ISETP.GE.U32.AND P0, PT, R4, R23, PT ;  /* 0x000000170400720c */ /* 0x000fc80003f06070 */
[----:B------:R-:W-:Y:S01]  /*e990*/  ISETP.GE.U32.OR P0, PT, R16, R19, P0 ;  /* 0x000000131000720c */ /* 0x000fe20000706470 */
[----:B------:R-:W-:-:S12]  /*e9a0*/  BSSY B0, `(.L_x_4037) ;  /* 0x0000023000007945 */ /* 0x000fd80003800000 */
[----:B-1----:R-:W-:Y:S05]  /*e9b0*/  @P0 BRA `(.L_x_4038) ;  /* 0x0000000000840947 */ /* 0x002fea0003800000 */
        /* <DEDUP_REMOVED lines=33> */
.L_x_4038:
[----:B------:R-:W-:Y:S05]  /*ebd0*/  BSYNC B0 ;  /* 0x0000000000007941 */ /* 0x000fea0003800000 */
.L_x_4037:
[----:B------:R-:W-:-:S04]  /*ebe0*/  SHF.R.S32.HI R19, RZ, 0x1, R19 ;  /* 0x00000001ff137819 */ /* 0x000fc80000011413 */
[----:B------:R-:W-:-:S13]  /*ebf0*/  ISETP.GE.AND P0, PT, R19, 0x20, PT ;  /* 0x000000201300780c */ /* 0x000fda0003f06270 */
[----:B------:R-:W-:Y:S05]  /*ec00*/  @P0 BRA `(.L_x_4039) ;  /* 0xfffffffc00500947 */ /* 0x000fea000383ffff */
[----:B------:R-:W-:-:S11]  /*ec10*/  HFMA2.MMA R8, -RZ, RZ, 0, 1.9073486328125e-06 ;  /* 0x00000020ff087435 */ /* 0x000fd600000001ff */
.L_x_4036:
[----:B------:R-:W-:Y:S01]  /*ec20*/  ISETP.GE.AND P0, PT, R8, 0x2, PT ;  /* 0x000000020800780c */ /* 0x000fe20003f06270 */
[----:B------:R-:W-:Y:S05]  /*ec30*/  WARPSYNC.ALL ;  /* 0x0000000000007948 */ /* 0x000fea0003800000 */
[----:B------:R-:W-:Y:S07]  /*ec40*/  BAR.SYNC.DEFER_BLOCKING 0x0 ;  /* 0x0000000000007b1d */ /* 0x000fee0000010000 */
[----:B------:R-:W-:Y:S05]  /*ec50*/  @!P0 BRA `(.L_x_4035) ;  /* 0x0000000000748947 */ /* 0x000fea0003800000 */
[----:B-12---:R-:W-:-:S07]  /*ec60*/  MOV R7, 0x1 ;  /* 0x0000000100077802 */ /* 0x006fce0000000f00 */
.L_x_4040:
[----:B------:R-:W1:Y:S04]  /*ec70*/  SHFL.DOWN PT, R4, R24, R7, 0x1f ;  /* 0x08001f0718047589 */ /* 0x000e6800000e0000 */
[----:B------:R-:W2:Y:S04]  /*ec80*/  SHFL.DOWN PT, R5, R25, R7, 0x1f ;  /* 0x08001f0719057589 */ /* 0x000ea800000e0000 */
[----:B------:R-:W3:Y:S04]  /*ec90*/  SHFL.DOWN PT, R6, R20, R7, 0x1f ;  /* 0x08001f0714067589 */ /* 0x000ee800000e0000 */
[----:B------:R-:W4:Y:S04]  /*eca0*/  SHFL.DOWN PT, R10, R14, R7, 0x1f ;  /* 0x08001f070e0a7589 */ /* 0x000f2800000e0000 */
[----:B------:R-:W5:Y:S04]  /*ecb0*/  SHFL.DOWN PT, R12, R0, R7, 0x1f ;  /* 0x08001f07000c7589 */ /* 0x000f6800000e0000 */
[----:B------:R-:W0:Y:S04]  /*ecc0*/  SHFL.DOWN PT, R9, R21, R7, 0x1f ;  /* 0x08001f0715097589 */ /* 0x000e2800000e0000 */
[----:B------:R-:W0:Y:S01]  /*ecd0*/  SHFL.DOWN PT, R11, R15, R7, 0x1f ;  /* 0x08001f070f0b7589 */ /* 0x000e2200000e0000 */
[----:B-1----:R-:W-:-:S03]  /*ece0*/  IMAD R17, R25, R4, RZ ;  /* 0x0000000419117224 */ /* 0x002fc600078e02ff */
[----:B------:R1:W0:Y:S01]  /*ecf0*/  SHFL.DOWN PT, R13, R3, R7, 0x1f ;  /* 0x08001f07030d7589 */ /* 0x00022200000e0000 */
[----:B--2---:R-:W-:Y:S02]  /*ed00*/  IMAD R5, R5, R24, R17 ;  /* 0x0000001805057224 */ /* 0x004fe400078e0211 */
[----:B------:R-:W-:-:S04]  /*ed10*/  IMAD.WIDE.U32 R24, R24, R4, RZ ;  /* 0x0000000418187225 */ /* 0x000fc800078e00ff */
[----:B---3--:R-:W-:Y:S01]  /*ed20*/  IMAD R18, R21, R6, RZ ;  /* 0x0000000615127224 */ /* 0x008fe200078e02ff */
[----:B------:R-:W-:Y:S01]  /*ed30*/  IADD3 R25, R25, R5, RZ ;  /* 0x0000000519197210 */ /* 0x000fe20007ffe0ff */
[----:B----4-:R-:W-:Y:S02]  /*ed40*/  IMAD R17, R15, R10, RZ ;  /* 0x0000000a0f117224 */ /* 0x010fe400078e02ff */
[----:B-1----:R-:W-:Y:S02]  /*ed50*/  IMAD.SHL.U32 R7, R7, 0x2, RZ ;  /* 0x0000000207077824 */ /* 0x002fe400078e00ff */
[-C--:B-----5:R-:W-:Y:S02]  /*ed60*/  IMAD R19, R3, R12.reuse, RZ ;  /* 0x0000000c03137224 */ /* 0x0a0fe400078e02ff */
[----:B------:R-:W-:Y:S01]  /*ed70*/  IMAD.WIDE.U32 R4, R0, R12, RZ ;  /* 0x0000000c00047225 */ /* 0x000fe200078e00ff */
[----:B------:R-:W-:-:S03]  /*ed80*/  ISETP.GE.AND P0, PT, R7, R8, PT ;  /* 0x000000080700720c */ /* 0x000fc60003f06270 */
[----:B0-----:R-:W-:Y:S02]  /*ed90*/  IMAD R9, R9, R20, R18 ;  /* 0x0000001409097224 */ /* 0x001fe400078e0212 */
[----:B------:R-:W-:Y:S02]  /*eda0*/  IMAD R11, R11, R14, R17 ;  /* 0x0000000e0b0b7224 */ /* 0x000fe400078e0211 */
[----:B------:R-:W-:-:S04]  /*edb0*/  IMAD.WIDE.U32 R20, R20, R6, RZ ;  /* 0x0000000614147225 */ /* 0x000fc800078e00ff */
[----:B------:R-:W-:Y:S01]  /*edc0*/  IMAD.WIDE.U32 R14, R14, R10, RZ ;  /* 0x0000000a0e0e7225 */ /* 0x000fe200078e00ff */
[----:B------:R-:W-:-:S03]  /*edd0*/  IADD3 R21, R21, R9, RZ ;  /* 0x0000000915157210 */ /* 0x000fc60007ffe0ff */
[----:B------:R-:W-:Y:S01]  /*ede0*/  IMAD R13, R13, R0, R19 ;  /* 0x000000000d0d7224 */ /* 0x000fe200078e0213 */
[----:B------:R-:W-:Y:S02]  /*edf0*/  IADD3 R15, R15, R11, RZ ;  /* 0x0000000b0f0f7210 */ /* 0x000fe40007ffe0ff */
[----:B------:R-:W-:Y:S01]  /*ee00*/  MOV R0, R4 ;  /* 0x0000000400007202 */ /* 0x000fe20000000f00 */
[----:B------:R-:W-:Y:S01]  /*ee10*/  IMAD.IADD R3, R5, 0x1, R13 ;  /* 0x0000000105037824 */ /* 0x000fe200078e020d */
[----:B------:R-:W-:Y:S06]  /*ee20*/  @!P0 BRA `(.L_x_4040) ;  /* 0xfffffffc00908947 */ /* 0x000fec000383ffff */
.L_x_4035:
[----:B------:R-:W3:Y:S01]  /*ee30*/  LDC R23, c[0x0][0x3f4] ;  /* 0x0000fd00ff177b82 */ /* 0x000ee20000000800 */
[----:B-1----:R-:W-:Y:S01]  /*ee40*/  HFMA2.MMA R19, -RZ, RZ, 0, 0 ;  /* 0x00000000ff137435 */ /* 0x002fe200000001ff */
[----:B------:R-:W-:Y:S02]  /*ee50*/  MOV R22, RZ ;  /* 0x000000ff00167202 */ /* 0x000fe40000000f00 */
[----:B---3--:R-:W-:-:S13]  /*ee60*/  ISETP.NE.AND P1, PT, R23, RZ, PT ;  /* 0x000000ff1700720c */ /* 0x008fda0003f25270 */
[----:B------:R-:W-:Y:S05]  /*ee70*/  @!P1 BRA `(.L_x_4041) ;  /* 0x0000001000489947 */ /* 0x000fea0003800000 */
[----:B--2---:R-:W-:Y:S01]  /*ee80*/  MOV R5, R73 ;  /* 0x0000004900057202 */ /* 0x004fe20000000f00 */
        /* <DEDUP_REMOVED lines=273> */
.L_x_4041:
[----:B------:R-:W-:Y:S02]  /*ffa0*/  ULDC.64 UR4, c[0x0][0x5f8] ;  /* 0x00017e0000047ab9 */ /* 0x000fe40000000a00 */
[----:B--2---:R-:W-:-:S04]  /*ffb0*/  IADD3 R6, P0, R22, UR4, RZ ;  /* 0x0000000416067c10 */ /* 0x004fc8000ff1e0ff */
        /* <DEDUP_REMOVED lines=276> */
.L_x_4042:
[----:B------:R-:W-:Y:S01]  /*11100*/  IADD3 R8, P0, R19, UR4, RZ ;  /* 0x0000000413087c10 */ /* 0x000fe2000ff1e0ff */
[----:B------:R-:W-:Y:S01]  /*11110*/  IMAD.MOV.U32 R17, RZ, RZ, RZ ;  /* 0x000000ffff117224 */ /* 0x000fe200078e00ff */
[----:B------:R-:W-:Y:S02]  /*11120*/  MOV R18, RZ ;  /* 0x000000ff00127202 */ /* 0x000fe40000000f00 */
        /* <DEDUP_REMOVED lines=276> */
.L_x_4043:
[----:B------:R-:W-:-:S04]  /*12270*/  IADD3 R10, P0, R18, UR4, RZ ;  /* 0x00000004120a7c10 */ /* 0x000fc8000ff1e0ff */
[----:B------:R-:W-:Y:S01]  /*12280*/  IADD3.X R11, RZ, UR5, RZ, P0, !PT ;  /* 0x00000005ff0b7c10 */ /* 0x000fe200087fe4ff */
[----:B------:R-:W-:Y:S08]  /*12290*/  @!P1 BRA `(.L_x_4044) ;  /* 0x0000001000489947 */ /* 0x000ff00003800000 */
[----:B------:R-:W-:Y:S01]  /*122a0*/  HFMA2.MMA R4, -RZ, RZ, 0, 0 ;  /* 0x00000000ff047435 */ /* 0x000fe200000001ff */
[----:B------:R-:W-:Y:S01]  /*122b0*/  IADD3 R5, R73, 0x3, RZ ;  /* 0x0000000349057810 */ /* 0x000fe20007ffe0ff */
        /* <DEDUP_REMOVED lines=272> */
.L_x_4044:
        /* <DEDUP_REMOVED lines=21> */
[----:B-1----:R-:W-:-:S05]  /*13510*/  IMAD R7, R26, UR6, R7 ;  /* 0x000000061a077c24 */ /* 0x002fca000f8e0207 */
        /* <DEDUP_REMOVED lines=275> */
.L_x_4046:
        /* <DEDUP_REMOVED lines=277> */
.L_x_4047:
        /* <DEDUP_REMOVED lines=279> */
.L_x_4048:
[----:B------:R-:W-:-:S05]  /*16910*/  IADD3 R10, P0, R18, UR4, RZ ;  /* 0x00000004120a7c10 */ /* 0x000fca000ff1e0ff */
[----:B------:R-:W-:Y:S01]  /*16920*/  IMAD.X R11, RZ, RZ, UR5, P0 ;  /* 0x00000005ff0b7e24 */ /* 0x000fe200080e06ff */
[----:B------:R-:W-:Y:S07]  /*16930*/  @!P1 BRA `(.L_x_4049) ;  /* 0x0000001000489947 */ /* 0x000fee0003800000 */
[----:B------:R-:W-:Y:S01]  /*16940*/  HFMA2.MMA R28, -RZ, RZ, 0, 0 ;  /* 0x00000000ff1c7435 */ /* 0x000fe200000001ff */
        /* <DEDUP_REMOVED lines=273> */
.L_x_4049:
        /* <DEDUP_REMOVED lines=16> */
.L_x_4051:
[----:B------:R-:W-:Y:S05]  /*17b60*/  BSYNC B0 ;  /* 0x0000000000007941 */ /* 0x000fea0003800000 */
.L_x_4050:
        /* <DEDUP_REMOVED lines=13> */
[----:B------:R1:W-:Y:S04]  /*17c40*/  STG.E.64 desc[UR60][R28.64+0x10], R14 ;  /* 0x0000100e1c007986 */ /* 0x0003e8000c101b3c */
[----:B------:R2:W-:Y:S04]  /*17c50*/  STG.E.64 desc[UR60][R28.64], R24 ;  /* 0x000000181c007986 */ /* 0x0005e8000c101b3c */
[----:B------:R2:W-:Y:S01]  /*17c60*/  STG.E.64 desc[UR60][R28.64+0x8], R20 ;  /* 0x000008141c007986 */ /* 0x0005e2000c101b3c */
[----:B-1----:R-:W-:Y:S02]  /*17c70*/  MOV R14, R0 ;  /* 0x00000000000e7202 */ /* 0x002fe40000000f00 */
[----:B------:R-:W-:-:S05]  /*17c80*/  MOV R15, R3 ;  /* 0x00000003000f7202 */ /* 0x000fca0000000f00 */
[----:B------:R2:W-:Y:S02]  /*17c90*/  STG.E.64 desc[UR60][R28.64+0x18], R14 ;  /* 0x0000180e1c007986 */ /* 0x0005e4000c101b3c */
.L_x_4053:
[----:B------:R-:W-:Y:S05]  /*17ca0*/  BSYNC B0 ;  /* 0x0000000000007941 */ /* 0x000fea0003800000 */
.L_x_4052:
        /* <DEDUP_REMOVED lines=14> */
[----:B--2---:R-:W1:Y:S01]  /*17d90*/  S2R R21, SR_LANEID ;  /* 0x0000000000157919 */ /* 0x004e620000000000 */
[----:B------:R-:W-:Y:S01]  /*17da0*/  VOTEU.ANY UR4, UPT, PT ;  /* 0x0000000000047886 */ /* 0x000fe200038e0100 */
[----:B------:R-:W2:Y:S01]  /*17db0*/  LDC.64 R14, c[0x0][0x618] ;  /* 0x00018600ff0e7b82 */ /* 0x000ea20000000a00 */
[----:B------:R-:W1:Y:S08]  /*17dc0*/  FLO.U32 R20, UR4 ;  /* 0x0000000400147d00 */ /* 0x000e7000080e0000 */
[----:B------:R-:W3:Y:S01]  /*17dd0*/  POPC R3, UR4 ;  /* 0x0000000400037d09 */ /* 0x000ee20008000000 */
[----:B--2---:R-:W-:Y:S01]  /*17de0*/  IMAD.WIDE.U32 R14, R26, 0x4, R14 ;  /* 0x000000041a0e7825 */ /* 0x004fe200078e000e */
[----:B-1----:R-:W-:-:S13]  /*17df0*/  ISETP.EQ.U32.AND P0, PT, R20, R21, PT ;  /* 0x000000151400720c */ /* 0x002fda0003f02070 */
        /* <DEDUP_REMOVED lines=14> */
.L_x_4055:
[----:B------:R-:W-:Y:S05]  /*17ee0*/  BSYNC B0 ;  /* 0x0000000000007941 */ /* 0x000fea0003800000 */
.L_x_4054:
[----:B------:R-:W3:Y:S08]  /*17ef0*/  S2UR UR5, SR_CgaCtaId ;  /* 0x00000000000579c3 */ /* 0x000ef00000008800 */
[----:B------:R-:W-:Y:S06]  /*17f00*/  BAR.SYNC.DEFER_BLOCKING 0x0 ;  /* 0x0000000000007b1d */ /* 0x000fec0000010000 */
[----:B------:R-:W-:-:S02]  /*17f10*/  UMOV UR4, 0x400 ;  /* 0x0000040000047882 */ /* 0x000fc40000000000 */
[----:B---3--:R-:W-:-:S09]  /*17f20*/  ULEA UR6, UR5, UR4, 0x18 ;  /* 0x0000000405067291 */ /* 0x008fd2000f8ec03f */
        /* <DEDUP_REMOVED lines=15> */
[----:B--2---:R-:W-:Y:S02]  /*18020*/  MOV R14, UR10 ;  /* 0x0000000a000e7c02 */ /* 0x004fe40008000f00 */
[----:B------:R-:W-:Y:S01]  /*18030*/  MOV R15, UR11 ;  /* 0x0000000b000f7c02 */ /* 0x000fe20008000f00 */
[----:B------:R-:W-:Y:S06]  /*18040*/  @!P0 BRA `(.L_x_4057) ;  /* 0x0000000000dc8947 */ /* 0x000fec0003800000 */
        /* <DEDUP_REMOVED lines=18> */
[----:B------:R-:W-:Y:S02]  /*18170*/  MOV R3, UR11 ;  /* 0x0000000b00037c02 */ /* 0x000fe40008000f00 */
[----:B------:R-:W2:Y:S01]  /*18180*/  LDC.64 R38, c[0x0][0x610] ;  /* 0x00018400ff267b82 */ /* 0x000ea20000000a00 */
[----:B------:R-:W-:-:S02]  /*18190*/  MOV R21, UR11 ;  /* 0x0000000b00157c02 */ /* 0x000fc40008000f00 */
[----:B------:R-:W-:Y:S02]  /*181a0*/  MOV R20, UR10 ;  /* 0x0000000a00147c02 */ /* 0x000fe40008000f00 */
[----:B------:R-:W-:Y:S01]  /*181b0*/  MOV R23, UR11 ;  /* 0x0000000b00177c02 */ /* 0x000fe20008000f00 */
[----:B-1----:R-:W-:-:S07]  /*181c0*/  IMAD R43, R43, UR6, RZ ;  /* 0x000000062b2b7c24 */ /* 0x002fce000f8e02ff */
.L_x_4060:
[----:B------:R-:W-:-:S04]  /*181d0*/  IMAD.IADD R25, R41, 0x1, R40 ;  /* 0x0000000129197824 */ /* 0x000fc800078e0228 */
[----:B--2---:R-:W-:-:S05]  /*181e0*/  IMAD.WIDE.U32 R24, R25, 0x20, R38 ;  /* 0x0000002019187825 */ /* 0x004fca00078e0026 */
[----:B------:R-:W2:Y:S04]  /*181f0*/  LDG.E.64 R26, desc[UR60][R24.64] ;  /* 0x0000003c181a7981 */ /* 0x000ea8000c1e1b00 */
[----:B------:R-:W3:Y:S04]  /*18200*/  LDG.E.64 R28, desc[UR60][R24.64+0x8] ;  /* 0x0000083c181c7981 */ /* 0x000ee8000c1e1b00 */
[----:B------:R-:W4:Y:S04]  /*18210*/  LDG.E.64 R30, desc[UR60][R24.64+0x10] ;  /* 0x0000103c181e7981 */ /* 0x000f28000c1e1b00 */
[----:B------:R4:W5:Y:S01]  /*18220*/  LDG.E.64 R34, desc[UR60][R24.64+0x18] ;  /* 0x0000183c18227981 */ /* 0x000962000c1e1b00 */
[----:B------:R-:W-:-:S04]  /*18230*/  IADD3 R40, R43, R40, RZ ;  /* 0x000000282b287210 */ /* 0x000fc80007ffe0ff */
[----:B------:R-:W-:Y:S01]  /*18240*/  ISETP.GE.U32.AND P0, PT, R40, UR8, PT ;  /* 0x0000000828007c0c */ /* 0x000fe2000bf06070 */
[-C--:B--2---:R-:W-:Y:S02]  /*18250*/  IMAD R27, R27, R14.reuse, RZ ;  /* 0x0000000e1b1b7224 */ /* 0x084fe400078e02ff */
[----:B------:R-:W-:-:S04]  /*18260*/  IMAD.WIDE.U32 R36, R26, R14, RZ ;  /* 0x0000000e1a247225 */ /* 0x000fc800078e00ff */
[----:B------:R-:W-:Y:S01]  /*18270*/  IMAD R27, R26, R15, R27 ;  /* 0x0000000f1a1b7224 */ /* 0x000fe200078e021b */
[----:B------:R-:W-:Y:S01]  /*18280*/  MOV R14, R36 ;  /* 0x00000024000e7202 */ /* 0x000fe20000000f00 */
[----:B---3--:R-:W-:Y:S02]  /*18290*/  IMAD R29, R29, R0, RZ ;  /* 0x000000001d1d7224 */ /* 0x008fe400078e02ff */
[----:B----4-:R-:W-:Y:S01]  /*182a0*/  IMAD.WIDE.U32 R24, R30, R32, RZ ;  /* 0x000000201e187225 */ /* 0x010fe200078e00ff */
[----:B------:R-:W-:-:S03]  /*182b0*/  IADD3 R15, R37, R27, RZ ;  /* 0x0000001b250f7210 */ /* 0x000fc60007ffe0ff */
[----:B------:R-:W-:-:S04]  /*182c0*/  IMAD.WIDE.U32 R26, R28, R0, RZ ;  /* 0x000000001c1a7225 */ /* 0x000fc800078e00ff */
[----:B------:R-:W-:Y:S01]  /*182d0*/  IMAD R0, R31, R32, RZ ;  /* 0x000000201f007224 */ /* 0x000fe200078e02ff */
[----:B------:R-:W-:Y:S01]  /*182e0*/  MOV R32, R24 ;  /* 0x0000001800207202 */ /* 0x000fe20000000f00 */
[-C--:B-----5:R-:W-:Y:S02]  /*182f0*/  IMAD R31, R35, R20.reuse, RZ ;  /* 0x00000014231f7224 */ /* 0x0a0fe400078e02ff */
[----:B------:R-:W-:Y:S02]  /*18300*/  IMAD R3, R28, R3, R29 ;  /* 0x000000031c037224 */ /* 0x000fe400078e021d */
[----:B------:R-:W-:Y:S02]  /*18310*/  IMAD R21, R30, R21, R0 ;  /* 0x000000151e157224 */ /* 0x000fe400078e0200 */
[C---:B------:R-:W-:Y:S01]  /*18320*/  IMAD.WIDE.U32 R28, R34.reuse, R20, RZ ;  /* 0x00000014221c7225 */ /* 0x040fe200078e00ff */
[----:B------:R-:W-:Y:S02]  /*18330*/  IADD3 R3, R27, R3, RZ ;  /* 0x000000031b037210 */ /* 0x000fe40007ffe0ff */
[----:B------:R-:W-:Y:S01]  /*18340*/  IADD3 R21, R25, R21, RZ ;  /* 0x0000001519157210 */ /* 0x000fe20007ffe0ff */
[----:B------:R-:W-:-:S02]  /*18350*/  IMAD R23, R34, R23, R31 ;  /* 0x0000001722177224 */ /* 0x000fc400078e021f */
[----:B------:R-:W-:Y:S02]  /*18360*/  IMAD.MOV.U32 R0, RZ, RZ, R26 ;  /* 0x000000ffff007224 */ /* 0x000fe400078e001a */
[----:B------:R-:W-:Y:S01]  /*18370*/  IMAD.MOV.U32 R20, RZ, RZ, R28 ;  /* 0x000000ffff147224 */ /* 0x000fe200078e001c */
[----:B------:R-:W-:Y:S01]  /*18380*/  IADD3 R23, R29, R23, RZ ;  /* 0x000000171d177210 */ /* 0x000fe20007ffe0ff */
[----:B------:R-:W-:Y:S06]  /*18390*/  @!P0 BRA `(.L_x_4060) ;  /* 0xfffffffc008c8947 */ /* 0x000fec000383ffff */
[----:B------:R-:W-:Y:S05]  /*183a0*/  BSYNC B1 ;  /* 0x0000000000017941 */ /* 0x000fea0003800000 */
.L_x_4059:
[----:B------:R-:W-:Y:S05]  /*183b0*/  BRA `(.L_x_4058) ;  /* 0x0000000000cc7947 */ /* 0x000fea0003800000 */
.L_x_4057:
        /* <DEDUP_REMOVED lines=10> */
[----:B------:R-:W1:Y:S01]  /*18460*/  LDC R42, c[0x0][RZ] ;  /* 0x00000000ff2a7b82 */ /* 0x000e620000000800 */
[----:B------:R-:W-:Y:S01]  /*18470*/  IMAD.U32 R0, RZ, RZ, UR10 ;  /* 0x0000000aff007e24 */ /* 0x000fe2000f8e00ff */
[----:B------:R-:W-:Y:S01]  /*18480*/  MOV R3, UR11 ;  /* 0x0000000b00037c02 */ /* 0x000fe20008000f00 */
[----:B------:R-:W-:Y:S01]  /*18490*/  IMAD.U32 R20, RZ, RZ, UR10 ;  /* 0x0000000aff147e24 */ /* 0x000fe2000f8e00ff */
[----:B------:R-:W-:Y:S01]  /*184a0*/  MOV R32, UR10 ;  /* 0x0000000a00207c02 */ /* 0x000fe20008000f00 */
[----:B------:R-:W-:Y:S01]  /*184b0*/  IMAD R40, R26, UR6, RZ ;  /* 0x000000061a287c24 */ /* 0x000fe2000f8e02ff */
[----:B------:R-:W-:Y:S02]  /*184c0*/  MOV R21, UR11 ;  /* 0x0000000b00157c02 */ /* 0x000fe40008000f00 */
[----:B------:R-:W2:Y:S01]  /*184d0*/  LDC.64 R38, c[0x0][0x610] ;  /* 0x00018400ff267b82 */ /* 0x000ea20000000a00 */
[----:B------:R-:W-:-:S02]  /*184e0*/  MOV R23, UR11 ;  /* 0x0000000b00177c02 */ /* 0x000fc40008000f00 */
[----:B------:R-:W-:-:S05]  /*184f0*/  MOV R41, R2 ;  /* 0x0000000200297202 */ /* 0x000fca0000000f00 */
[----:B------:R-:W3:Y:S02]  /*18500*/  LDC R44, c[0x0][0x4] ;  /* 0x00000100ff2c7b82 */ /* 0x000ee40000000800 */
.L_x_4061:
[----:B------:R-:W-:-:S05]  /*18510*/  IADD3 R25, R40, R41, RZ ;  /* 0x0000002928197210 */ /* 0x000fca0007ffe0ff */
[----:B-1----:R-:W-:-:S04]  /*18520*/  IMAD R25, R25, R42, R16 ;  /* 0x0000002a19197224 */ /* 0x002fc800078e0210 */
[----:B--2---:R-:W-:-:S05]  /*18530*/  IMAD.WIDE.U32 R24, R25, 0x20, R38 ;  /* 0x0000002019187825 */ /* 0x004fca00078e0026 */
[----:B------:R-:W2:Y:S04]  /*18540*/  LDG.E.64 R26, desc[UR60][R24.64] ;  /* 0x0000003c181a7981 */ /* 0x000ea8000c1e1b00 */
[----:B------:R-:W4:Y:S04]  /*18550*/  LDG.E.64 R28, desc[UR60][R24.64+0x8] ;  /* 0x0000083c181c7981 */ /* 0x000f28000c1e1b00 */
[----:B------:R-:W5:Y:S04]  /*18560*/  LDG.E.64 R30, desc[UR60][R24.64+0x10] ;  /* 0x0000103c181e7981 */ /* 0x000f68000c1e1b00 */
[----:B------:R-:W5:Y:S01]  /*18570*/  LDG.E.64 R34, desc[UR60][R24.64+0x18] ;  /* 0x0000183c18227981 */ /* 0x000f62000c1e1b00 */
[----:B---3--:R-:W-:-:S05]  /*18580*/  IMAD.IADD R41, R44, 0x1, R41 ;  /* 0x000000012c297824 */ /* 0x008fca00078e0229 */
[----:B------:R-:W-:Y:S01]  /*18590*/  ISETP.GE.U32.AND P0, PT, R41, UR7, PT ;  /* 0x0000000729007c0c */ /* 0x000fe2000bf06070 */
[-C--:B--2---:R-:W-:Y:S02]  /*185a0*/  IMAD R27, R27, R14.reuse, RZ ;  /* 0x0000000e1b1b7224 */ /* 0x084fe400078e02ff */
[----:B------:R-:W-:-:S04]  /*185b0*/  IMAD.WIDE.U32 R36, R26, R14, RZ ;  /* 0x0000000e1a247225 */ /* 0x000fc800078e00ff */
[----:B------:R-:W-:Y:S02]  /*185c0*/  IMAD R15, R26, R15, R27 ;  /* 0x0000000f1a0f7224 */ /* 0x000fe400078e021b */
[----:B----4-:R-:W-:-:S03]  /*185d0*/  IMAD.WIDE.U32 R26, R28, R0, RZ ;  /* 0x000000001c1a7225 */ /* 0x010fc600078e00ff */
[----:B------:R-:W-:Y:S01]  /*185e0*/  IADD3 R15, R37, R15, RZ ;  /* 0x0000000f250f7210 */ /* 0x000fe20007ffe0ff */
[----:B------:R-:W-:Y:S01]  /*185f0*/  IMAD R29, R29, R0, RZ ;  /* 0x000000001d1d7224 */ /* 0x000fe200078e02ff */
[----:B------:R-:W-:Y:S01]  /*18600*/  MOV R0, R26 ;  /* 0x0000001a00007202 */ /* 0x000fe20000000f00 */
[----:B-----5:R-:W-:Y:S02]  /*18610*/  IMAD R26, R31, R32, RZ ;  /* 0x000000201f1a7224 */ /* 0x020fe400078e02ff */
[----:B------:R-:W-:Y:S02]  /*18620*/  IMAD R29, R28, R3, R29 ;  /* 0x000000031c1d7224 */ /* 0x000fe400078e021d */
[----:B------:R-:W-:Y:S02]  /*18630*/  IMAD R28, R35, R20, RZ ;  /* 0x00000014231c7224 */ /* 0x000fe400078e02ff */
[C---:B------:R-:W-:Y:S01]  /*18640*/  IMAD R21, R30.reuse, R21, R26 ;  /* 0x000000151e157224 */ /* 0x040fe200078e021a */
[----:B------:R-:W-:Y:S01]  /*18650*/  IADD3 R3, R27, R29, RZ ;  /* 0x0000001d1b037210 */ /* 0x000fe20007ffe0ff */
[----:B------:R-:W-:-:S04]  /*18660*/  IMAD.WIDE.U32 R24, R30, R32, RZ ;  /* 0x000000201e187225 */ /* 0x000fc800078e00ff */
[C---:B------:R-:W-:Y:S01]  /*18670*/  IMAD.WIDE.U32 R26, R34.reuse, R20, RZ ;  /* 0x00000014221a7225 */ /* 0x040fe200078e00ff */
[----:B------:R-:W-:Y:S02]  /*18680*/  MOV R32, R24 ;  /* 0x0000001800207202 */ /* 0x000fe40000000f00 */
[----:B------:R-:W-:Y:S01]  /*18690*/  IADD3 R21, R25, R21, RZ ;  /* 0x0000001519157210 */ /* 0x000fe20007ffe0ff */
[----:B------:R-:W-:Y:S01]  /*186a0*/  IMAD R23, R34, R23, R28 ;  /* 0x0000001722177224 */ /* 0x000fe200078e021c */
[----:B------:R-:W-:Y:S01]  /*186b0*/  MOV R20, R26 ;  /* 0x0000001a00147202 */ /* 0x000fe20000000f00 */
[----:B------:R-:W-:Y:S02]  /*186c0*/  IMAD.MOV.U32 R14, RZ, RZ, R36 ;  /* 0x000000ffff0e7224 */ /* 0x000fe400078e0024 */
[----:B------:R-:W-:Y:S01]  /*186d0*/  IMAD.IADD R23, R27, 0x1, R23 ;  /* 0x000000011b177824 */ /* 0x000fe200078e0217 */
[----:B------:R-:W-:Y:S06]  /*186e0*/  @!P0 BRA `(.L_x_4061) ;  /* 0xfffffffc00888947 */ /* 0x000fec000383ffff */
.L_x_4058:
[----:B------:R-:W-:Y:S05]  /*186f0*/  BSYNC B0 ;  /* 0x0000000000007941 */ /* 0x000fea0003800000 */
.L_x_4056:
[----:B------:R-:W1:Y:S01]  /*18700*/  LDC R35, c[0x0][RZ] ;  /* 0x00000000ff237b82 */ /* 0x000e620000000800 */
        /* <DEDUP_REMOVED lines=8> */
[----:B------:R-:W-:Y:S01]  /*18790*/  ULDC UR6, c[0x0][0x4] ;  /* 0x0000010000067ab9 */ /* 0x000fe20000000800 */
[----:B------:R-:W-:Y:S01]  /*187a0*/  MOV R29, R21 ;  /* 0x00000015001d7202 */ /* 0x000fe20000000f00 */
[----:B------:R-:W-:Y:S01]  /*187b0*/  USHF.R.U32.HI UR5, URZ, 0x1, UR6 ;  /* 0x000000013f057899 */ /* 0x000fe20008011606 */
[----:B------:R-:W-:-:S05]  /*187c0*/  MOV R30, R20 ;  /* 0x00000014001e7202 */ /* 0x000fca0000000f00 */
[----:B------:R-:W-:Y:S01]  /*187d0*/  ISETP.NE.AND P0, PT, RZ, UR5, PT ;  /* 0x00000005ff007c0c */ /* 0x000fe2000bf05270 */
[----:B-1----:R-:W-:-:S05]  /*187e0*/  IMAD R37, R2, R35, R16 ;  /* 0x0000002302257224 */ /* 0x002fca00078e0210 */
[----:B------:R-:W-:-:S05]  /*187f0*/  LEA R37, R37, UR4, 0x5 ;  /* 0x0000000425257c11 */ /* 0x000fca000f8e28ff */
[----:B------:R1:W-:Y:S04]  /*18800*/  STS.128 [R37], R24 ;  /* 0x0000001825007388 */ /* 0x0003e80000000c00 */
[----:B------:R1:W-:Y:S01]  /*18810*/  STS.128 [R37+0x10], R28 ;  /* 0x0000101c25007388 */ /* 0x0003e20000000c00 */
[----:B------:R-:W-:Y:S05]  /*18820*/  @!P0 BRA `(.L_x_4062) ;  /* 0x0000000000b88947 */ /* 0x000fea0003800000 */
[----:B-1----:R-:W-:-:S07]  /*18830*/  MOV R25, UR5 ;  /* 0x0000000500197c02 */ /* 0x002fce0008000f00 */
.L_x_4065:
        /* <DEDUP_REMOVED lines=9> */
[----:B------:R-:W-:-:S05]  /*188d0*/  LEA R34, R24, UR4, 0x5 ;  /* 0x0000000418227c11 */ /* 0x000fca000f8e28ff */
[----:B------:R-:W1:Y:S04]  /*188e0*/  LDS.128 R24, [R34] ;  /* 0x0000000022187984 */ /* 0x000e680000000c00 */
[----:B------:R-:W2:Y:S01]  /*188f0*/  LDS.128 R28, [R34+0x10] ;  /* 0x00001000221c7984 */ /* 0x000ea20000000c00 */
[-C--:B-1----:R-:W-:Y:S02]  /*18900*/  IMAD R25, R25, R14.reuse, RZ ;  /* 0x0000000e19197224 */ /* 0x082fe400078e02ff */
[----:B------:R-:W-:-:S04]  /*18910*/  IMAD.WIDE.U32 R38, R24, R14, RZ ;  /* 0x0000000e18267225 */ /* 0x000fc800078e00ff */
[-C--:B------:R-:W-:Y:S02]  /*18920*/  IMAD R14, R27, R0.reuse, RZ ;  /* 0x000000001b0e7224 */ /* 0x080fe400078e02ff */
[----:B------:R-:W-:-:S04]  /*18930*/  IMAD.WIDE.U32 R40, R26, R0, RZ ;  /* 0x000000001a287225 */ /* 0x000fc800078e00ff */
[----:B--2---:R-:W-:Y:S02]  /*18940*/  IMAD R0, R29, R32, RZ ;  /* 0x000000201d007224 */ /* 0x004fe400078e02ff */
[----:B------:R-:W-:Y:S01]  /*18950*/  IMAD R3, R26, R3, R14 ;  /* 0x000000031a037224 */ /* 0x000fe200078e020e */
[----:B------:R-:W-:Y:S01]  /*18960*/  MOV R26, R40 ;  /* 0x00000028001a7202 */ /* 0x000fe20000000f00 */
[----:B------:R-:W-:Y:S02]  /*18970*/  IMAD R14, R31, R20, RZ ;  /* 0x000000141f0e7224 */ /* 0x000fe400078e02ff */
[----:B------:R-:W-:Y:S01]  /*18980*/  IMAD R25, R24, R15, R25 ;  /* 0x0000000f18197224 */ /* 0x000fe200078e0219 */
[----:B------:R-:W-:Y:S01]  /*18990*/  MOV R24, R38 ;  /* 0x0000002600187202 */ /* 0x000fe20000000f00 */
[----:B------:R-:W-:-:S03]  /*189a0*/  IMAD.WIDE.U32 R42, R28, R32, RZ ;  /* 0x000000201c2a7225 */ /* 0x000fc600078e00ff */
        /* <DEDUP_REMOVED lines=8> */
[----:B------:R-:W-:Y:S01]  /*18a30*/  IMAD.IADD R3, R41, 0x1, R3 ;  /* 0x0000000129037824 */ /* 0x000fe200078e0203 */
[----:B------:R-:W-:Y:S01]  /*18a40*/  MOV R14, R38 ;  /* 0x00000026000e7202 */ /* 0x000fe20000000f00 */
[----:B------:R-:W-:Y:S01]  /*18a50*/  IMAD.MOV.U32 R25, RZ, RZ, R15 ;  /* 0x000000ffff197224 */ /* 0x000fe200078e000f */
[----:B------:R-:W-:Y:S01]  /*18a60*/  IADD3 R23, R45, R23, RZ ;  /* 0x000000172d177210 */ /* 0x000fe20007ffe0ff */
[----:B------:R-:W-:Y:S01]  /*18a70*/  IMAD.MOV.U32 R29, RZ, RZ, R21 ;  /* 0x000000ffff1d7224 */ /* 0x000fe200078e0015 */
[----:B------:R-:W-:Y:S01]  /*18a80*/  MOV R27, R3 ;  /* 0x00000003001b7202 */ /* 0x000fe20000000f00 */
[----:B------:R-:W-:Y:S01]  /*18a90*/  IMAD.MOV.U32 R0, RZ, RZ, R40 ;  /* 0x000000ffff007224 */ /* 0x000fe200078e0028 */
[----:B------:R-:W-:-:S02]  /*18aa0*/  MOV R31, R23 ;  /* 0x00000017001f7202 */ /* 0x000fc40000000f00 */
[----:B------:R-:W-:Y:S01]  /*18ab0*/  MOV R20, R44 ;  /* 0x0000002c00147202 */ /* 0x000fe20000000f00 */
[----:B------:R1:W-:Y:S04]  /*18ac0*/  STS.128 [R37], R24 ;  /* 0x0000001825007388 */ /* 0x0003e80000000c00 */
[----:B------:R1:W-:Y:S02]  /*18ad0*/  STS.128 [R37+0x10], R28 ;  /* 0x0000101c25007388 */ /* 0x0003e40000000c00 */
.L_x_4064:
[----:B------:R-:W-:Y:S05]  /*18ae0*/  BSYNC B0 ;  /* 0x0000000000007941 */ /* 0x000fea0003800000 */
.L_x_4063:
[----:B-1----:R-:W-:Y:S01]  /*18af0*/  MOV R25, R36 ;  /* 0x0000002400197202 */ /* 0x002fe20000000f00 */
[----:B------:R-:W-:Y:S06]  /*18b00*/  @P2 BRA `(.L_x_4065) ;  /* 0xfffffffc004c2947 */ /* 0x000fec000383ffff */
.L_x_4062:
        /* <DEDUP_REMOVED lines=10> */
[----:B------:R-:W-:Y:S01]  /*18bb0*/  MOV R26, R0 ;  /* 0x00000000001a7202 */ /* 0x000fe20000000f00 */
[----:B------:R-:W-:Y:S01]  /*18bc0*/  HFMA2.MMA R34, -RZ, RZ, 0, 1.9073486328125e-06 ;  /* 0x00000020ff227435 */ /* 0x000fe200000001ff */
[----:B------:R-:W-:Y:S02]  /*18bd0*/  MOV R28, R32 ;  /* 0x00000020001c7202 */ /* 0x000fe40000000f00 */
[----:B------:R-:W-:Y:S01]  /*18be0*/  MOV R29, R21 ;  /* 0x00000015001d7202 */ /* 0x000fe20000000f00 */
[----:B------:R2:W-:Y:S01]  /*18bf0*/  STS.128 [R37], R24 ;  /* 0x0000001825007388 */ /* 0x0005e20000000c00 */
[----:B------:R-:W-:-:S02]  /*18c00*/  MOV R30, R20 ;  /* 0x00000014001e7202 */ /* 0x000fc40000000f00 */
[----:B------:R-:W-:-:S03]  /*18c10*/  LEA.HI R2, R35, R35, RZ, 0x1 ;  /* 0x0000002323027211 */ /* 0x000fc600078f08ff */
[----:B------:R2:W-:Y:S01]  /*18c20*/  STS.128 [R37+0x10], R28 ;  /* 0x0000101c25007388 */ /* 0x0005e20000000c00 */
[----:B------:R-:W-:-:S04]  /*18c30*/  SHF.R.S32.HI R2, RZ, 0x1, R2 ;  /* 0x00000001ff027819 */ /* 0x000fc80000011402 */
[----:B------:R-:W-:-:S13]  /*18c40*/  ISETP.GE.AND P0, PT, R2, 0x20, PT ;  /* 0x000000200200780c */ /* 0x000fda0003f06270 */
[----:B--2---:R-:W-:Y:S05]  /*18c50*/  @!P0 BRA `(.L_x_4067) ;  /* 0x0000000000b08947 */ /* 0x004fea0003800000 */
.L_x_4070:
[----:B-1----:R-:W-:Y:S01]  /*18c60*/  IADD3 R24, R16, R2, RZ ;  /* 0x0000000210187210 */ /* 0x002fe20007ffe0ff */
[----:B------:R-:W-:Y:S03]  /*18c70*/  BAR.SYNC.DEFER_BLOCKING 0x0 ;  /* 0x0000000000007b1d */ /* 0x000fe60000010000 */
[----:B------:R-:W-:-:S03]  /*18c80*/  ISETP.GE.U32.AND P0, PT, R24, R35, PT ;  /* 0x000000231800720c */ /* 0x000fc60003f06070 */
[----:B------:R-:W-:Y:S01]  /*18c90*/  BSSY B0, `(.L_x_4068) ;  /* 0x0000024000007945 */ /* 0x000fe20003800000 */
[----:B------:R-:W-:-:S13]  /*18ca0*/  ISETP.GE.U32.OR P0, PT, R16, R2, P0 ;  /* 0x000000021000720c */ /* 0x000fda0000706470 */
[----:B------:R-:W-:Y:S05]  /*18cb0*/  @P0 BRA `(.L_x_4069) ;  /* 0x0000000000840947 */ /* 0x000fea0003800000 */
[----:B------:R-:W-:-:S05]  /*18cc0*/  LEA R34, R2, R37, 0x5 ;  /* 0x0000002502227211 */ /* 0x000fca00078e28ff */
[----:B------:R-:W1:Y:S04]  /*18cd0*/  LDS.128 R24, [R34] ;  /* 0x0000000022187984 */ /* 0x000e680000000c00 */
[----:B------:R-:W2:Y:S01]  /*18ce0*/  LDS.128 R28, [R34+0x10] ;  /* 0x00001000221c7984 */ /* 0x000ea20000000c00 */
[-C--:B-1----:R-:W-:Y:S02]  /*18cf0*/  IMAD R25, R25, R14.reuse, RZ ;  /* 0x0000000e19197224 */ /* 0x082fe400078e02ff */
[----:B------:R-:W-:-:S04]  /*18d00*/  IMAD.WIDE.U32 R38, R24, R14, RZ ;  /* 0x0000000e18267225 */ /* 0x000fc800078e00ff */
[-C--:B------:R-:W-:Y:S02]  /*18d10*/  IMAD R14, R27, R0.reuse, RZ ;  /* 0x000000001b0e7224 */ /* 0x080fe400078e02ff */
[----:B------:R-:W-:-:S04]  /*18d20*/  IMAD.WIDE.U32 R40, R26, R0, RZ ;  /* 0x000000001a287225 */ /* 0x000fc800078e00ff */
[----:B------:R-:W-:Y:S01]  /*18d30*/  IMAD R3, R26, R3, R14 ;  /* 0x000000031a037224 */ /* 0x000fe200078e020e */
[----:B------:R-:W-:Y:S01]  /*18d40*/  MOV R26, R40 ;  /* 0x00000028001a7202 */ /* 0x000fe20000000f00 */
[----:B--2---:R-:W-:Y:S02]  /*18d50*/  IMAD R0, R29, R32, RZ ;  /* 0x000000201d007224 */ /* 0x004fe400078e02ff */
[----:B------:R-:W-:Y:S01]  /*18d60*/  IMAD R14, R31, R20, RZ ;  /* 0x000000141f0e7224 */ /* 0x000fe200078e02ff */
[----:B------:R-:W-:Y:S01]  /*18d70*/  IADD3 R3, R41, R3, RZ ;  /* 0x0000000329037210 */ /* 0x000fe20007ffe0ff */
[----:B------:R-:W-:Y:S02]  /*18d80*/  IMAD R25, R24, R15, R25 ;  /* 0x0000000f18197224 */ /* 0x000fe400078e0219 */
[----:B------:R-:W-:Y:S01]  /*18d90*/  IMAD.WIDE.U32 R42, R28, R32, RZ ;  /* 0x000000201c2a7225 */ /* 0x000fe200078e00ff */
[----:B------:R-:W-:-:S03]  /*18da0*/  MOV R27, R3 ;  /* 0x00000003001b7202 */ /* 0x000fc60000000f00 */
        /* <DEDUP_REMOVED lines=18> */
.L_x_4069:
[----:B------:R-:W-:Y:S05]  /*18ed0*/  BSYNC B0 ;  /* 0x0000000000007941 */ /* 0x000fea0003800000 */
.L_x_4068:
[----:B------:R-:W-:-:S04]  /*18ee0*/  SHF.R.S32.HI R2, RZ, 0x1, R2 ;  /* 0x00000001ff027819 */ /* 0x000fc80000011402 */
[----:B------:R-:W-:-:S13]  /*18ef0*/  ISETP.GE.AND P0, PT, R2, 0x20, PT ;  /* 0x000000200200780c */ /* 0x000fda0003f06270 */
[----:B------:R-:W-:Y:S05]  /*18f00*/  @P0 BRA `(.L_x_4070) ;  /* 0xfffffffc00540947 */ /* 0x000fea000383ffff */
[----:B------:R-:W-:-:S07]  /*18f10*/  IMAD.MOV.U32 R34, RZ, RZ, 0x20 ;  /* 0x00000020ff227424 */ /* 0x000fce00078e00ff */
.L_x_4067:
[----:B------:R-:W-:Y:S01]  /*18f20*/  BAR.SYNC.DEFER_BLOCKING 0x0 ;  /* 0x0000000000007b1d */ /* 0x000fe20000010000 */
[----:B------:R-:W-:-:S13]  /*18f30*/  ISETP.GE.AND P0, PT, R34, 0x2, PT ;  /* 0x000000022200780c */ /* 0x000fda0003f06270 */
[----:B------:R-:W-:Y:S05]  /*18f40*/  @!P0 BRA `(.L_x_4066) ;  /* 0x00000000007c8947 */ /* 0x000fea0003800000 */
[----:B-1----:R-:W-:-:S11]  /*18f50*/  HFMA2.MMA R29, -RZ, RZ, 0, 5.9604644775390625e-08 ;  /* 0x00000001ff1d7435 */ /* 0x002fd600000001ff */
.L_x_4071:
        /* <DEDUP_REMOVED lines=13> */
[----:B----4-:R-:W-:Y:S01]  /*19030*/  IMAD R28, R21, R24, RZ ;  /* 0x00000018151c7224 */ /* 0x010fe200078e02ff */
[----:B-1----:R-:W-:Y:S01]  /*19040*/  SHF.L.U32 R29, R29, 0x1, RZ ;  /* 0x000000011d1d7819 */ /* 0x002fe200000006ff */
[----:B------:R-:W-:-:S03]  /*19050*/  IMAD.WIDE.U32 R2, R0, R16, RZ ;  /* 0x0000001000027225 */ /* 0x000fc600078e00ff */
[----:B------:R-:W-:Y:S01]  /*19060*/  ISETP.GE.AND P0, PT, R29, R34, PT ;  /* 0x000000221d00720c */ /* 0x000fe20003f06270 */
[----:B-----5:R-:W-:Y:S02]  /*19070*/  IMAD R36, R23, R26, RZ ;  /* 0x0000001a17247224 */ /* 0x020fe400078e02ff */
[----:B0-----:R-:W-:Y:S01]  /*19080*/  IMAD R37, R27, R0, R30 ;  /* 0x000000001b257224 */ /* 0x001fe200078e021e */
        /* <DEDUP_REMOVED lines=10> */
[----:B------:R-:W-:Y:S06]  /*19130*/  @!P0 BRA `(.L_x_4071) ;  /* 0xfffffffc00888947 */ /* 0x000fec000383ffff */
.L_x_4066:
        /* <DEDUP_REMOVED lines=10> */
[----:B------:R-:W3:Y:S04]  /*191e0*/  LDG.E.64 R8, desc[UR60][R4.64+0x8] ;  /* 0x0000083c04087981 */ /* 0x000ee8000c1e1b00 */
[----:B------:R-:W4:Y:S04]  /*191f0*/  LDG.E.64 R10, desc[UR60][R4.64+0x10] ;  /* 0x0000103c040a7981 */ /* 0x000f28000c1e1b00 */
[----:B------:R-:W5:Y:S01]  /*19200*/  LDG.E.64 R12, desc[UR60][R4.64+0x18] ;  /* 0x0000183c040c7981 */ /* 0x000f62000c1e1b00 */
[----:B--2---:R-:W-:-:S02]  /*19210*/  IMAD R15, R15, R6, RZ ;  /* 0x000000060f0f7224 */ /* 0x004fc400078e02ff */
[----:B-1----:R-:W-:-:S04]  /*19220*/  IMAD.WIDE.U32 R24, R14, R6, RZ ;  /* 0x000000060e187225 */ /* 0x002fc800078e00ff */
[----:B------:R-:W-:Y:S01]  /*19230*/  IMAD R15, R7, R14, R15 ;  /* 0x0000000e070f7224 */ /* 0x000fe200078e020f */
[----:B------:R-:W-:Y:S01]  /*19240*/  MOV R14, R24 ;  /* 0x00000018000e7202 */ /* 0x000fe20000000f00 */
[-C--:B---3--:R-:W-:Y:S02]  /*19250*/  IMAD R7, R3, R8.reuse, RZ ;  /* 0x0000000803077224 */ /* 0x088fe400078e02ff */
[----:B------:R-:W-:Y:S01]  /*19260*/  IMAD.WIDE.U32 R2, R0, R8, RZ ;  /* 0x0000000800027225 */ /* 0x000fe200078e00ff */
[----:B------:R-:W-:-:S03]  /*19270*/  IADD3 R15, R25, R15, RZ ;  /* 0x0000000f190f7210 */ /* 0x000fc60007ffe0ff */
[----:B----4-:R-:W-:Y:S02]  /*19280*/  IMAD R25, R21, R10, RZ ;  /* 0x0000000a15197224 */ /* 0x010fe400078e02ff */
[----:B-----5:R-:W-:Y:S02]  /*19290*/  IMAD R23, R23, R12, RZ ;  /* 0x0000000c17177224 */ /* 0x020fe400078e02ff */
[----:B------:R-:W-:Y:S01]  /*192a0*/  IMAD R21, R9, R0, R7 ;  /* 0x0000000009157224 */ /* 0x000fe200078e0207 */
[----:B------:R-:W-:Y:S01]  /*192b0*/  MOV R0, R2 ;  /* 0x0000000200007202 */ /* 0x000fe20000000f00 */
[----:B------:R-:W-:-:S04]  /*192c0*/  IMAD.WIDE.U32 R6, R32, R10, RZ ;  /* 0x0000000a20067225 */ /* 0x000fc800078e00ff */
[----:B------:R-:W-:Y:S01]  /*192d0*/  IMAD R25, R11, R32, R25 ;  /* 0x000000200b197224 */ /* 0x000fe200078e0219 */
[----:B------:R-:W-:Y:S01]  /*192e0*/  MOV R32, R6 ;  /* 0x0000000600207202 */ /* 0x000fe20000000f00 */
[----:B------:R-:W-:-:S04]  /*192f0*/  IMAD.WIDE.U32 R8, R20, R12, RZ ;  /* 0x0000000c14087225 */ /* 0x000fc800078e00ff */
[----:B------:R-:W-:Y:S01]  /*19300*/  IMAD R23, R13, R20, R23 ;  /* 0x000000140d177224 */ /* 0x000fe200078e0217 */
[----:B------:R-:W-:Y:S01]  /*19310*/  MOV R20, R8 ;  /* 0x0000000800147202 */ /* 0x000fe20000000f00 */
[----:B------:R-:W-:Y:S01]  /*19320*/  IMAD.IADD R3, R3, 0x1, R21 ;  /* 0x0000000103037824 */ /* 0x000fe200078e0215 */
[----:B------:R-:W-:Y:S01]  /*19330*/  IADD3 R21, R7, R25, RZ ;  /* 0x0000001907157210 */ /* 0x000fe20007ffe0ff */
[----:B------:R-:W-:-:S07]  /*19340*/  IMAD.IADD R23, R9, 0x1, R23 ;  /* 0x0000000109177824 */ /* 0x000fce00078e0217 */
.L_x_4073:
[----:B-1----:R-:W-:Y:S01]  /*19350*/  MOV R24, R14 ;  /* 0x0000000e00187202 */ /* 0x002fe20000000f00 */
[----:B------:R-:W-:Y:S01]  /*19360*/  IMAD.MOV.U32 R26, RZ, RZ, R0 ;  /* 0x000000ffff1a7224 */ /* 0x000fe200078e0000 */
[----:B------:R-:W-:Y:S01]  /*19370*/  MOV R25, R15 ;  /* 0x0000000f00197202 */ /* 0x000fe20000000f00 */
[----:B------:R-:W-:Y:S01]  /*19380*/  IMAD.MOV.U32 R29, RZ, RZ, R23 ;  /* 0x000000ffff1d7224 */ /* 0x000fe200078e0017 */
[----:B------:R-:W-:Y:S02]  /*19390*/  MOV R27, R3 ;  /* 0x00000003001b7202 */ /* 0x000fe40000000f00 */
[----:B------:R-:W-:Y:S02]  /*193a0*/  MOV R33, R21 ;  /* 0x0000001500217202 */ /* 0x000fe40000000f00 */
[----:B------:R-:W-:Y:S01]  /*193b0*/  MOV R28, R20 ;  /* 0x00000014001c7202 */ /* 0x000fe20000000f00 */
[----:B------:R-:W-:Y:S06]  /*193c0*/  @!P1 BRA `(.L_x_4074) ;  /* 0x00000004006c9947 */ /* 0x000fec0003800000 */
        /* <DEDUP_REMOVED lines=20> */
.L_x_4075:
        /* <DEDUP_REMOVED lines=22> */
.L_x_4076:
        /* <DEDUP_REMOVED lines=22> */
.L_x_4077:
        /* <DEDUP_REMOVED lines=22> */
.L_x_4078:
[----:B------:R-:W-:Y:S02]  /*19930*/  ULDC.64 UR4, c[0x0][0x5f8] ;  /* 0x00017e0000047ab9 */ /* 0x000fe40000000a00 */
[----:B--2---:R-:W-:-:S05]  /*19940*/  IADD3 R2, P0, R17, UR4, RZ ;  /* 0x0000000411027c10 */ /* 0x004fca000ff1e0ff */
[----:B------:R-:W-:-:S05]  /*19950*/  IMAD.X R3, RZ, RZ, UR5, P0 ;  /* 0x00000005ff037e24 */ /* 0x000fca00080e06ff */
[----:B------:R-:W-:Y:S01]  /*19960*/  STG.E.64 desc[UR60][R2.64], R28 ;  /* 0x0000001c02007986 */ /* 0x000fe2000c101b3c */
[----:B------:R-:W-:Y:S05]  /*19970*/  EXIT ;  /* 0x000000000000794d */ /* 0x000fea0003800000 */
.L_x_4074:
[----:B------:R-:W-:Y:S04]  /*19980*/  STG.E.64 desc[UR60][R4.64], R24 ;  /* 0x0000001804007986 */ /* 0x000fe8000c101b3c */
[----:B------:R-:W-:Y:S04]  /*19990*/  STG.E.64 desc[UR60][R4.64+0x8], R26 ;  /* 0x0000081a04007986 */ /* 0x000fe8000c101b3c */
[----:B------:R-:W-:Y:S04]  /*199a0*/  STG.E.64 desc[UR60][R4.64+0x10], R32 ;  /* 0x0000102004007986 */ /* 0x000fe8000c101b3c */
[----:B------:R-:W-:Y:S01]  /*199b0*/  STG.E.64 desc[UR60][R4.64+0x18], R28 ;  /* 0x0000181c04007986 */ /* 0x000fe2000c101b3c */
[----:B------:R-:W-:Y:S05]  /*199c0*/  EXIT ;  /* 0x000000000000794d */ /* 0x000fea0003800000 */
.L_x_4072:
[----:B------:R-:W-:Y:S01]  /*199d0*/  ISETP.NE.AND P0, PT, RZ, UR36, PT ;  /* 0x00000024ff007c0c */ /* 0x000fe2000bf05270 */
[----:B------:R-:W-:Y:S02]  /*199e0*/  ULDC.U8 UR4, c[0x0][0x629] ;  /* 0x00018a4000047ab9 */ /* 0x000fe40000000000 */
[----:B------:R-:W-:-:S10]  /*199f0*/  ISETP.NE.AND P1, PT, RZ, UR4, PT ;  /* 0x00000004ff007c0c */ /* 0x000fd4000bf25270 */
[----:B------:R-:W-:Y:S05]  /*19a00*/  @!P0 BRA `(.L_x_4079) ;  /* 0x0000000000608947 */ /* 0x000fea0003800000 */
[----:B------:R-:W2:Y:S04]  /*19a10*/  LDG.E.64 R4, desc[UR60][R6.64] ;  /* 0x0000003c06047981 */ /* 0x000ea8000c1e1b00 */
[----:B-1----:R-:W3:Y:S04]  /*19a20*/  LDG.E.64 R24, desc[UR60][R8.64] ;  /* 0x0000003c08187981 */ /* 0x002ee8000c1e1b00 */
[----:B------:R-:W4:Y:S04]  /*19a30*/  LDG.E.64 R26, desc[UR60][R10.64] ;  /* 0x0000003c0a1a7981 */ /* 0x000f28000c1e1b00 */
[----:B------:R-:W5:Y:S01]  /*19a40*/  LDG.E.64 R28, desc[UR60][R12.64] ;  /* 0x0000003c0c1c7981 */ /* 0x000f62000c1e1b00 */
[----:B--2---:R-:W-:-:S02]  /*19a50*/  IMAD R15, R15, R4, RZ ;  /* 0x000000040f0f7224 */ /* 0x004fc400078e02ff */
[----:B------:R-:W-:-:S04]  /*19a60*/  IMAD.WIDE.U32 R30, R14, R4, RZ ;  /* 0x000000040e1e7225 */ /* 0x000fc800078e00ff */
[----:B------:R-:W-:Y:S01]  /*19a70*/  IMAD R15, R5, R14, R15 ;  /* 0x0000000e050f7224 */ /* 0x000fe200078e020f */
[----:B------:R-:W-:Y:S01]  /*19a80*/  MOV R14, R30 ;  /* 0x0000001e000e7202 */ /* 0x000fe20000000f00 */
[-C--:B---3--:R-:W-:Y:S02]  /*19a90*/  IMAD R5, R3, R24.reuse, RZ ;  /* 0x0000001803057224 */ /* 0x088fe400078e02ff */
[----:B------:R-:W-:Y:S01]  /*19aa0*/  IMAD.WIDE.U32 R2, R0, R24, RZ ;  /* 0x0000001800027225 */ /* 0x000fe200078e00ff */
[----:B------:R-:W-:-:S03]  /*19ab0*/  IADD3 R15, R31, R15, RZ ;  /* 0x0000000f1f0f7210 */ /* 0x000fc60007ffe0ff */
[----:B----4-:R-:W-:Y:S02]  /*19ac0*/  IMAD R31, R21, R26, RZ ;  /* 0x0000001a151f7224 */ /* 0x010fe400078e02ff */
[----:B-----5:R-:W-:Y:S02]  /*19ad0*/  IMAD R23, R23, R28, RZ ;  /* 0x0000001c17177224 */ /* 0x020fe400078e02ff */
[----:B------:R-:W-:Y:S02]  /*19ae0*/  IMAD R21, R25, R0, R5 ;  /* 0x0000000019157224 */ /* 0x000fe400078e0205 */
[----:B------:R-:W-:-:S03]  /*19af0*/  IMAD.WIDE.U32 R4, R32, R26, RZ ;  /* 0x0000001a20047225 */ /* 0x000fc600078e00ff */
[----:B------:R-:W-:Y:S01]  /*19b00*/  IADD3 R3, R3, R21, RZ ;  /* 0x0000001503037210 */ /* 0x000fe20007ffe0ff */
[----:B------:R-:W-:Y:S01]  /*19b10*/  IMAD R31, R27, R32, R31 ;  /* 0x000000201b1f7224 */ /* 0x000fe200078e021f */
[----:B------:R-:W-:Y:S01]  /*19b20*/  MOV R32, R4 ;  /* 0x0000000400207202 */ /* 0x000fe20000000f00 */
[----:B------:R-:W-:-:S03]  /*19b30*/  IMAD.WIDE.U32 R24, R20, R28, RZ ;  /* 0x0000001c14187225 */ /* 0x000fc600078e00ff */
[----:B------:R-:W-:Y:S01]  /*19b40*/  IADD3 R21, R5, R31, RZ ;  /* 0x0000001f05157210 */ /* 0x000fe20007ffe0ff */
[----:B------:R-:W-:Y:S02]  /*19b50*/  IMAD R23, R29, R20, R23 ;  /* 0x000000141d177224 */ /* 0x000fe400078e0217 */
[----:B------:R-:W-:Y:S02]  /*19b60*/  IMAD.MOV.U32 R0, RZ, RZ, R2 ;  /* 0x000000ffff007224 */ /* 0x000fe400078e0002 */
[----:B------:R-:W-:Y:S01]  /*19b70*/  IMAD.MOV.U32 R20, RZ, RZ, R24 ;  /* 0x000000ffff147224 */ /* 0x000fe200078e0018 */
[----:B------:R-:W-:-:S07]  /*19b80*/  IADD3 R23, R25, R23, RZ ;  /* 0x0000001719177210 */ /* 0x000fce0007ffe0ff */
.L_x_4079:
[----:B-1----:R-:W-:Y:S01]  /*19b90*/  MOV R24, R14 ;  /* 0x0000000e00187202 */ /* 0x002fe20000000f00 */
[----:B------:R-:W-:Y:S01]  /*19ba0*/  IMAD.MOV.U32 R27, RZ, RZ, R3 ;  /* 0x000000ffff1b7224 */ /* 0x000fe200078e0003 */
[----:B------:R-:W-:Y:S02]  /*19bb0*/  MOV R25, R15 ;  /* 0x0000000f00197202 */ /* 0x000fe40000000f00 */
[----:B------:R-:W-:Y:S02]  /*19bc0*/  MOV R26, R0 ;  /* 0x00000000001a7202 */ /* 0x000fe40000000f00 */
        /* <DEDUP_REMOVED lines=24> */
.L_x_4081:
        /* <DEDUP_REMOVED lines=22> */
.L_x_4082:
        /* <DEDUP_REMOVED lines=22> */
.L_x_4083:
        /* <DEDUP_REMOVED lines=21> */
[----:B01-34-:R-:W-:Y:S05]  /*1a160*/  CALL.ABS.NOINC R2 ;  /* 0x0000000002007343 */ /* 0x01bfea0003c00000 */
.L_x_4084:
[----:B------:R-:W-:Y:S02]  /*1a170*/  ULDC.64 UR4, c[0x0][0x5f8] ;  /* 0x00017e0000047ab9 */ /* 0x000fe40000000a00 */
[----:B--2---:R-:W-:-:S04]  /*1a180*/  IADD3 R2, P0, R17, UR4, RZ ;  /* 0x0000000411027c10 */ /* 0x004fc8000ff1e0ff */
[----:B------:R-:W-:-:S05]  /*1a190*/  IADD3.X R3, RZ, UR5, RZ, P0, !PT ;  /* 0x00000005ff037c10 */ /* 0x000fca00087fe4ff */
[----:B------:R-:W-:Y:S01]  /*1a1a0*/  STG.E.64 desc[UR60][R2.64], R28 ;  /* 0x0000001c02007986 */ /* 0x000fe2000c101b3c */
[----:B------:R-:W-:Y:S05]  /*1a1b0*/  EXIT ;  /* 0x000000000000794d */ /* 0x000fea0003800000 */
.L_x_4080:
[----:B------:R-:W-:Y:S04]  /*1a1c0*/  STG.E.64 desc[UR60][R6.64], R24 ;  /* 0x0000001806007986 */ /* 0x000fe8000c101b3c */
[----:B------:R-:W-:Y:S04]  /*1a1d0*/  STG.E.64 desc[UR60][R8.64], R26 ;  /* 0x0000001a08007986 */ /* 0x000fe8000c101b3c */
[----:B------:R-:W-:Y:S04]  /*1a1e0*/  STG.E.64 desc[UR60][R10.64], R32 ;  /* 0x000000200a007986 */ /* 0x000fe8000c101b3c */
[----:B------:R-:W-:Y:S01]  /*1a1f0*/  STG.E.64 desc[UR60][R12.64], R28 ;  /* 0x0000001c0c007986 */ /* 0x000fe2000c101b3c */
[----:B------:R-:W-:Y:S05]  /*1a200*/  EXIT ;  /* 0x000000000000794d */ /* 0x000fea0003800000 */
.L_x_4045:
        /* <DEDUP_REMOVED lines=24> */
[----:B------:R-:W-:-:S04]  /*1a390*/  IMAD.WIDE.U32 R26, R24, R6, RZ ;  /* 0x00000006181a7225 */ /* 0x000fc800078e00ff */
[----:B---3--:R-:W-:Y:S02]  /*1a3a0*/  IMAD R21, R21, R8, RZ ;  /* 0x0000000815157224 */ /* 0x008fe400078e02ff */
[----:B----4-:R-:W-:Y:S02]  /*1a3b0*/  IMAD R15, R15, R10, RZ ;  /* 0x0000000a0f0f7224 */ /* 0x010fe400078e02ff */
[----:B------:R-:W-:Y:S01]  /*1a3c0*/  IMAD R25, R7, R24, R25 ;  /* 0x0000001807197224 */ /* 0x000fe200078e0219 */
[----:B------:R-:W-:Y:S01]  /*1a3d0*/  MOV R24, R26 ;  /* 0x0000001a00187202 */ /* 0x000fe20000000f00 */
[----:B-----5:R-:W-:Y:S02]  /*1a3e0*/  IMAD R23, R3, R12, RZ ;  /* 0x0000000c03177224 */ /* 0x020fe400078e02ff */
[----:B------:R-:W-:-:S04]  /*1a3f0*/  IMAD.WIDE.U32 R6, R20, R8, RZ ;  /* 0x0000000814067225 */ /* 0x000fc800078e00ff */
[----:B------:R-:W-:Y:S01]  /*1a400*/  IMAD R21, R9, R20, R21 ;  /* 0x0000001409157224 */ /* 0x000fe200078e0215 */
[----:B------:R-:W-:Y:S01]  /*1a410*/  MOV R20, R6 ;  /* 0x0000000600147202 */ /* 0x000fe20000000f00 */
[----:B------:R-:W-:-:S03]  /*1a420*/  IMAD.WIDE.U32 R2, R14, R10, RZ ;  /* 0x0000000a0e027225 */ /* 0x000fc600078e00ff */
[----:B------:R-:W-:Y:S01]  /*1a430*/  IADD3 R21, R7, R21, RZ ;  /* 0x0000001507157210 */ /* 0x000fe20007ffe0ff */
[----:B------:R-:W-:Y:S01]  /*1a440*/  IMAD R15, R11, R14, R15 ;  /* 0x0000000e0b0f7224 */ /* 0x000fe200078e020f */
[----:B------:R-:W-:Y:S01]  /*1a450*/  MOV R14, R2 ;  /* 0x00000002000e7202 */ /* 0x000fe20000000f00 */
[----:B------:R-:W-:-:S04]  /*1a460*/  IMAD.WIDE.U32 R8, R0, R12, RZ ;  /* 0x0000000c00087225 */ /* 0x000fc800078e00ff */
[----:B------:R-:W-:Y:S01]  /*1a470*/  IMAD R23, R13, R0, R23 ;  /* 0x000000000d177224 */ /* 0x000fe200078e0217 */
[----:B------:R-:W-:Y:S01]  /*1a480*/  MOV R0, R8 ;  /* 0x0000000800007202 */ /* 0x000fe20000000f00 */
[----:B------:R-:W-:Y:S02]  /*1a490*/  IMAD.IADD R15, R3, 0x1, R15 ;  /* 0x00000001030f7824 */ /* 0x000fe400078e020f */
[----:B------:R-:W-:Y:S01]  /*1a4a0*/  IMAD.IADD R25, R27, 0x1, R25 ;  /* 0x000000011b197824 */ /* 0x000fe200078e0219 */
[----:B------:R-:W-:-:S07]  /*1a4b0*/  IADD3 R3, R9, R23, RZ ;  /* 0x0000001709037210 */ /* 0x000fce0007ffe0ff */
.L_x_4086:
        /* <DEDUP_REMOVED lines=27> */
.L_x_4088:
        /* <DEDUP_REMOVED lines=22> */
.L_x_4089:
        /* <DEDUP_REMOVED lines=22> */
.L_x_4090:
        /* <DEDUP_REMOVED lines=22> */
.L_x_4091:
[----:B------:R-:W-:Y:S02]  /*1aa90*/  ULDC.64 UR4, c[0x0][0x5f8] ;  /* 0x00017e0000047ab9 */ /* 0x000fe40000000a00 */
[----:B--2---:R-:W-:-:S04]  /*1aaa0*/  IADD3 R2, P0, R17, UR4, RZ ;  /* 0x0000000411027c10 */ /* 0x004fc8000ff1e0ff */
[----:B------:R-:W-:-:S05]  /*1aab0*/  IADD3.X R3, RZ, UR5, RZ, P0, !PT ;  /* 0x00000005ff037c10 */ /* 0x000fca00087fe4ff */
[----:B------:R-:W-:Y:S01]  /*1aac0*/  STG.E.64 desc[UR60][R2.64], R30 ;  /* 0x0000001e02007986 */ /* 0x000fe2000c101b3c */
[----:B------:R-:W-:Y:S05]  /*1aad0*/  EXIT ;  /* 0x000000000000794d */ /* 0x000fea0003800000 */
.L_x_4087:
[----:B------:R-:W-:Y:S04]  /*1aae0*/  STG.E.64 desc[UR60][R4.64], R24 ;  /* 0x0000001804007986 */ /* 0x000fe8000c101b3c */
[----:B------:R-:W-:Y:S04]  /*1aaf0*/  STG.E.64 desc[UR60][R4.64+0x8], R26 ;  /* 0x0000081a04007986 */ /* 0x000fe8000c101b3c */
[----:B------:R-:W-:Y:S04]  /*1ab00*/  STG.E.64 desc[UR60][R4.64+0x10], R28 ;  /* 0x0000101c04007986 */ /* 0x000fe8000c101b3c */
[----:B------:R-:W-:Y:S01]  /*1ab10*/  STG.E.64 desc[UR60][R4.64+0x18], R30 ;  /* 0x0000181e04007986 */ /* 0x000fe2000c101b3c */
[----:B------:R-:W-:Y:S05]  /*1ab20*/  EXIT ;  /* 0x000000000000794d */ /* 0x000fea0003800000 */
.L_x_4085:
        /* <DEDUP_REMOVED lines=27> */
[----:B------:R-:W-:-:S07]  /*1ace0*/  IMAD.IADD R3, R13, 0x1, R23 ;  /* 0x000000010d037824 */ /* 0x000fce00078e0217 */
.L_x_4092:
[----:B------:R-:W-:Y:S01]  /*1acf0*/  MOV R26, R20 ;  /* 0x00000014001a7202 */ /* 0x000fe20000000f00 */
[----:B------:R-:W-:Y:S01]  /*1ad00*/  IMAD.MOV.U32 R28, RZ, RZ, R14 ;  /* 0x000000ffff1c7224 */ /* 0x000fe200078e000e */
        /* <DEDUP_REMOVED lines=25> */
.L_x_4094:
        /* <DEDUP_REMOVED lines=22> */
.L_x_4095:
        /* <DEDUP_REMOVED lines=22> */
.L_x_4096:
        /* <DEDUP_REMOVED lines=22> */
.L_x_4097:
[----:B------:R-:W-:Y:S02]  /*1b2c0*/  ULDC.64 UR4, c[0x0][0x5f8] ;  /* 0x00017e0000047ab9 */ /* 0x000fe40000000a00 */
[----:B--2---:R-:W-:-:S04]  /*1b2d0*/  IADD3 R2, P0, R17, UR4, RZ ;  /* 0x0000000411027c10 */ /* 0x004fc8000ff1e0ff */
[----:B------:R-:W-:-:S05]  /*1b2e0*/  IADD3.X R3, RZ, UR5, RZ, P0, !PT ;  /* 0x00000005ff037c10 */ /* 0x000fca00087fe4ff */
[----:B------:R-:W-:Y:S01]  /*1b2f0*/  STG.E.64 desc[UR60][R2.64], R30 ;  /* 0x0000001e02007986 */ /* 0x000fe2000c101b3c */
[----:B------:R-:W-:Y:S05]  /*1b300*/  EXIT ;  /* 0x000000000000794d */ /* 0x000fea0003800000 */
.L_x_4093:
[----:B------:R-:W-:Y:S04]  /*1b310*/  STG.E.64 desc[UR60][R6.64], R24 ;  /* 0x0000001806007986 */ /* 0x000fe8000c101b3c */
[----:B------:R-:W-:Y:S04]  /*1b320*/  STG.E.64 desc[UR60][R8.64], R26 ;  /* 0x0000001a08007986 */ /* 0x000fe8000c101b3c */
[----:B------:R-:W-:Y:S04]  /*1b330*/  STG.E.64 desc[UR60][R10.64], R28 ;  /* 0x0000001c0a007986 */ /* 0x000fe8000c101b3c */
[----:B------:R-:W-:Y:S01]  /*1b340*/  STG.E.64 desc[UR60][R34.64], R30 ;  /* 0x0000001e22007986 */ /* 0x000fe2000c101b3c */
[----:B------:R-:W-:Y:S05]  /*1b350*/  EXIT ;  /* 0x000000000000794d */ /* 0x000fea0003800000 */
.L_x_4098:
        /* <DEDUP_REMOVED lines=10> */
.L_x_8796:


//--------------------- .text._ZN2at6native13reduce_kernelILi512ELi1ENS0_8ReduceOpIiNS0_14func_wrapper_tIiNS0_55_GLOBAL__N__0955718d_22_SparseCsrTensorMath_cu_868dd54514ReductionMulOpIiEEEEjiLi4ELi4EEEEEvT1_ --------------------------
	.section	.text._ZN2at6native13reduce_kernelILi512ELi1ENS0_8ReduceOpIiNS0_14func_wrapper_tIiNS0_55_GLOBAL__N__0955718d_22_SparseCsrTensorMath_cu_868dd54514ReductionMulOpIiEEEEjiLi4ELi4EEEEEvT1_,"ax",@progbits
	.align	128
.text._ZN2at6native13reduce_kernelILi512ELi1ENS0_8ReduceOpIiNS0_14func_wrapper_tIiNS0_55_GLOBAL__N__0955718d_22_SparseCsrTensorMath_cu_868dd54514ReductionMulOpIiEEEEjiLi4ELi4EEEEEvT1_:
        .type           _ZN2at6native13reduce_kernelILi512ELi1ENS0_8ReduceOpIiNS0_14func_wrapper_tIiNS0_55_GLOBAL__N__0955718d_22_SparseCsrTensorMath_cu_868dd54514ReductionMulOpIiEEEEjiLi4ELi4EEEEEvT1_,@function
        .size           _ZN2at6native13reduce_kernelILi512ELi1ENS0_8ReduceOpIiNS0_14func_wrapper_tIiNS0_55_GLOBAL__N__0955718d_22_SparseCsrTensorMath_cu_868dd54514ReductionMulOpIiEEEEjiLi4ELi4EEEEEvT1_,(.L_x_8797 - _ZN2at6native13reduce_kernelILi512ELi1ENS0_8ReduceOpIiNS0_14func_wrapper_tIiNS0_55_GLOBAL__N__0955718d_22_SparseCsrTensorMath_cu_868dd54514ReductionMulOpIiEEEEjiLi4ELi4EEEEEvT1_)
        .other          _ZN2at6native13reduce_kernelILi512ELi1ENS0_8ReduceOpIiNS0_14func_wrapper_tIiNS0_55_GLOBAL__N__0955718d_22_SparseCsrTensorMath_cu_868dd54514ReductionMulOpIiEEEEjiLi4ELi4EEEEEvT1_,@"STO_CUDA_ENTRY STV_DEFAULT"
_ZN2at6native13reduce_kernelILi512ELi1ENS0_8ReduceOpIiNS0_14func_wrapper_tIiNS0_55_GLOBAL__N__0955718d_22_SparseCsrTensorMath_cu_868dd54514ReductionMulOpIiEEEEjiLi4ELi4EEEEEvT1_:
        /* <DEDUP_REMOVED lines=287> */
.L_x_4099:
        /* <DEDUP_REMOVED lines=50> */
.L_x_4108:
[----:B------:R-:W-:Y:S05]  /*1510*/  BSYNC B3 ;  /* 0x0000000000037941 */ /* 0x000fea0003800000 */
.L_x_4107:
        /* <DEDUP_REMOVED lines=9> */
[----:B--2---:R-:W-:-:S07]  /*15b0*/  IMAD R9, R4, UR4, RZ ;  /* 0x0000000404097c24 */ /* 0x004fce000f8e02ff */
.L_x_4106:
[----:B------:R-:W-:Y:S05]  /*15c0*/  BSYNC B2 ;  /* 0x0000000000027941 */ /* 0x000fea0003800000 */
.L_x_4105:
[C---:B------:R-:W-:Y:S02]  /*15d0*/  IADD3 R5, P0, -R7.reuse, 0x4, RZ ;  /* 0x0000000407057810 */ /* 0x040fe40007f1e1ff */
[----:B------:R-:W-:Y:S02]  /*15e0*/  IADD3 R10, R7, -0x4, R2 ;  /* 0xfffffffc070a7810 */ /* 0x000fe40007ffe002 */
[----:B------:R-:W-:Y:S01]  /*15f0*/  LEA R12, P1, R5, R12, 0x2 ;  /* 0x0000000c050c7211 */ /* 0x000fe200078210ff */
[----:B------:R-:W-:-:S05]  /*1600*/  IMAD.X R4, RZ, RZ, -0x1, P0 ;  /* 0xffffffffff047424 */ /* 0x000fca00000e06ff */
[----:B------:R-:W-:-:S07]  /*1610*/  LEA.HI.X R13, R5, R13, R4, 0x2, P1 ;  /* 0x0000000d050d7211 */ /* 0x000fce00008f1404 */
.L_x_4104:
[----:B------:R-:W-:Y:S05]  /*1620*/  BSYNC B1 ;  /* 0x0000000000017941 */ /* 0x000fea0003800000 */
.L_x_4103:
        /* <DEDUP_REMOVED lines=10> */
.L_x_4111:
[----:B------:R-:W-:Y:S01]  /*16d0*/  IMAD.WIDE.U32 R4, R17, 0x10, R12 ;  /* 0x0000001011047825 */ /* 0x000fe200078e000c */
[----:B------:R-:W-:-:S05]  /*16e0*/  ULDC UR4, c[0x0][0x224] ;  /* 0x0000890000047ab9 */ /* 0x000fca0000000800 */
[----:B------:R-:W2:Y:S01]  /*16f0*/  LDG.E.128 R4, desc[UR36][R4.64] ;  /* 0x0000002404047981 */ /* 0x000ea2000c1e1d00 */
[----:B------:R-:W-:-:S04]  /*1700*/  IADD3 R17, R17, UR4, RZ ;  /* 0x0000000411117c10 */ /* 0x000fc8000fffe0ff */
[----:B------:R-:W-:-:S04]  /*1710*/  LEA R19, R17, 0x3, 0x2 ;  /* 0x0000000311137811 */ /* 0x000fc800078e10ff */
[----:B------:R-:W-:Y:S01]  /*1720*/  ISETP.GE.U32.AND P0, PT, R19, R10, PT ;  /* 0x0000000a1300720c */ /* 0x000fe20003f06070 */
[----:B--2---:R-:W-:Y:S02]  /*1730*/  IMAD R9, R4, R9, RZ ;  /* 0x0000000904097224 */ /* 0x004fe400078e02ff */
[----:B------:R-:W-:Y:S02]  /*1740*/  IMAD R2, R5, R2, RZ ;  /* 0x0000000205027224 */ /* 0x000fe400078e02ff */
[----:B------:R-:W-:Y:S02]  /*1750*/  IMAD R11, R6, R11, RZ ;  /* 0x0000000b060b7224 */ /* 0x000fe400078e02ff */
[----:B------:R-:W-:-:S06]  /*1760*/  IMAD R16, R7, R16, RZ ;  /* 0x0000001007107224 */ /* 0x000fcc00078e02ff */
[----:B------:R-:W-:Y:S05]  /*1770*/  @!P0 BRA `(.L_x_4111) ;  /* 0xfffffffc00d48947 */ /* 0x000fea000383ffff */
.L_x_4110:
[----:B------:R-:W-:Y:S05]  /*1780*/  BSYNC B1 ;  /* 0x0000000000017941 */ /* 0x000fea0003800000 */
.L_x_4109:
        /* <DEDUP_REMOVED lines=8> */
.L_x_4113:
[----:B------:R-:W-:Y:S05]  /*1810*/  BSYNC B1 ;  /* 0x0000000000017941 */ /* 0x000fea0003800000 */
.L_x_4112:
        /* <DEDUP_REMOVED lines=10> */
[----:B--2---:R-:W-:-:S07]  /*18c0*/  IMAD R9, R9, R12, RZ ;  /* 0x0000000c09097224 */ /* 0x004fce00078e02ff */
.L_x_4115:
[----:B------:R-:W-:Y:S05]  /*18d0*/  BSYNC B1 ;  /* 0x0000000000017941 */ /* 0x000fea0003800000 */
.L_x_4114:
[----:B------:R-:W-:-:S04]  /*18e0*/  IMAD R2, R2, R9, RZ ;  /* 0x0000000902027224 */ /* 0x000fc800078e02ff */
[----:B------:R-:W-:-:S04]  /*18f0*/  IMAD R11, R2, R11, RZ ;  /* 0x0000000b020b7224 */ /* 0x000fc800078e02ff */
[----:B------:R-:W-:Y:S01]  /*1900*/  IMAD R16, R11, R16, RZ ;  /* 0x000000100b107224 */ /* 0x000fe200078e02ff */
[----:B------:R-:W-:Y:S06]  /*1910*/  BRA `(.L_x_4101) ;  /* 0x00000094004c7947 */ /* 0x000fec0003800000 */
.L_x_4102:
        /* <DEDUP_REMOVED lines=24> */
.L_x_4124:
        /* <DEDUP_REMOVED lines=286> */
.L_x_4120:
        /* <DEDUP_REMOVED lines=254> */
.L_x_4121:
        /* <DEDUP_REMOVED lines=254> */
.L_x_4122:
        /* <DEDUP_REMOVED lines=252> */
.L_x_4123:
[----:B--2---:R-:W-:Y:S01]  /*5c00*/  LOP3.LUT R19, R2, 0xfffffffc, RZ, 0xc0, !PT ;  /* 0xfffffffc02137812 */ /* 0x004fe200078ec0ff */
[----:B------:R-:W-:-:S03]  /*5c10*/  ULDC UR4, c[0x0][0x21c] ;  /* 0x0000870000047ab9 */ /* 0x000fc60000000800 */
[----:B------:R-:W-:-:S04]  /*5c20*/  IADD3 R18, P1, R12, R19, RZ ;  /* 0x000000130c127210 */ /* 0x000fc80007f3e0ff */
[----:B------:R-:W-:-:S05]  /*5c30*/  IADD3.X R19, RZ, R13, RZ, P1, !PT ;  /* 0x0000000dff137210 */ /* 0x000fca0000ffe4ff */
[----:B------:R-:W2:Y:S01]  /*5c40*/  LDG.E R22, desc[UR36][R18.64] ;  /* 0x0000002412167981 */ /* 0x000ea2000c1e1900 */
[----:B------:R-:W-:Y:S01]  /*5c50*/  IADD3 R5, R5, R4, RZ ;  /* 0x0000000405057210 */ /* 0x000fe20007ffe0ff */
[----:B------:R-:W-:Y:S02]  /*5c60*/  IMAD.U32 R2, RZ, RZ, UR4 ;  /* 0x00000004ff027e24 */ /* 0x000fe4000f8e00ff */
[----:B-----5:R-:W-:Y:S02]  /*5c70*/  IMAD R9, R20, R9, RZ ;  /* 0x0000000914097224 */ /* 0x020fe400078e02ff */
[----:B-1----:R-:W-:Y:S02]  /*5c80*/  IMAD R21, R4, 0x3, R5 ;  /* 0x0000000304157824 */ /* 0x002fe400078e0205 */
[----:B------:R-:W-:Y:S02]  /*5c90*/  IMAD R8, R11, R8, RZ ;  /* 0x000000080b087224 */ /* 0x000fe400078e02ff */
[----:B------:R-:W-:Y:S01]  /*5ca0*/  IMAD R7, R10, R7, RZ ;  /* 0x000000070a077224 */ /* 0x000fe200078e02ff */
[----:B------:R-:W-:Y:S01]  /*5cb0*/  ISETP.GE.U32.AND P1, PT, R21, R2, PT ;  /* 0x000000021500720c */ /* 0x000fe20003f26070 */
[----:B--2---:R-:W-:-:S12]  /*5cc0*/  IMAD R6, R22, R6, RZ ;  /* 0x0000000616067224 */ /* 0x004fd800078e02ff */
[----:B------:R-:W-:Y:S05]  /*5cd0*/  @!P1 BRA `(.L_x_4124) ;  /* 0xffffffbc00709947 */ /* 0x000fea000383ffff */
[----:B------:R-:W-:Y:S05]  /*5ce0*/  BSYNC B2 ;  /* 0x0000000000027941 */ /* 0x000fea0003800000 */
.L_x_4119:
[----:B------:R-:W-:Y:S05]  /*5cf0*/  BSYNC B1 ;  /* 0x0000000000017941 */ /* 0x000fea0003800000 */
.L_x_4118:
        /* <DEDUP_REMOVED lines=280> */
.L_x_4127:
        /* <DEDUP_REMOVED lines=281> */
.L_x_4128:
        /* <DEDUP_REMOVED lines=281> */
.L_x_4129:
        /* <DEDUP_REMOVED lines=281> */
.L_x_4130:
[----:B------:R-:W-:-:S04]  /*a330*/  LOP3.LUT R23, R22, 0xfffffffc, RZ, 0xc0, !PT ;  /* 0xfffffffc16177812 */ /* 0x000fc800078ec0ff */
[----:B------:R-:W-:-:S04]  /*a340*/  IADD3 R22, P1, R12, R23, RZ ;  /* 0x000000170c167210 */ /* 0x000fc80007f3e0ff */
[----:B------:R-:W-:-:S05]  /*a350*/  IADD3.X R23, RZ, R13, RZ, P1, !PT ;  /* 0x0000000dff177210 */ /* 0x000fca0000ffe4ff */
[----:B------:R1:W5:Y:S04]  /*a360*/  LDG.E R22, desc[UR36][R22.64] ;  /* 0x0000002416167981 */ /* 0x000368000c1e1900 */
.L_x_4126:
[----:B------:R-:W-:Y:S05]  /*a370*/  BSYNC B1 ;  /* 0x0000000000017941 */ /* 0x000fea0003800000 */
.L_x_4125:
[----:B------:R-:W-:Y:S04]  /*a380*/  BSSY B1, `(.L_x_4131) ;  /* 0x000000e000017945 */ /* 0x000fe80003800000 */
[----:B------:R-:W-:Y:S05]  /*a390*/  @P0 BRA `(.L_x_4132) ;  /* 0x0000000000300947 */ /* 0x000fea0003800000 */
[----:B------:R-:W-:Y:S02]  /*a3a0*/  IMAD.IADD R5, R5, 0x1, R4 ;  /* 0x0000000105057824 */ /* 0x000fe400078e0204 */
[----:B-----5:R-:W-:-:S03]  /*a3b0*/  IMAD R9, R9, R20, RZ ;  /* 0x0000001409097224 */ /* 0x020fc600078e02ff */
[----:B------:R-:W-:-:S13]  /*a3c0*/  ISETP.GE.U32.AND P0, PT, R5, R2, PT ;  /* 0x000000020500720c */ /* 0x000fda0003f06070 */
[----:B------:R-:W-:Y:S05]  /*a3d0*/  @P0 BRA `(.L_x_4132) ;  /* 0x0000000000200947 */ /* 0x000fea0003800000 */
[----:B------:R-:W-:Y:S01]  /*a3e0*/  IADD3 R5, R5, R4, RZ ;  /* 0x0000000405057210 */ /* 0x000fe20007ffe0ff */
[----:B------:R-:W-:-:S03]  /*a3f0*/  IMAD R8, R8, R11, RZ ;  /* 0x0000000b08087224 */ /* 0x000fc600078e02ff */
[----:B------:R-:W-:-:S13]  /*a400*/  ISETP.GE.U32.AND P0, PT, R5, R2, PT ;  /* 0x000000020500720c */ /* 0x000fda0003f06070 */
[----:B------:R-:W-:Y:S01]  /*a410*/  @!P0 IADD3 R5, R5, R4, RZ ;  /* 0x0000000405058210 */ /* 0x000fe20007ffe0ff */
[----:B------:R-:W-:-:S03]  /*a420*/  @!P0 IMAD R7, R7, R10, RZ ;  /* 0x0000000a07078224 */ /* 0x000fc600078e02ff */
[----:B------:R-:W-:-:S04]  /*a430*/  @!P0 ISETP.GE.U32.AND P1, PT, R5, R2, PT ;  /* 0x000000020500820c */ /* 0x000fc80003f26070 */
[----:B------:R-:W-:-:S05]  /*a440*/  @!P0 SEL R5, R22, 0x1, !P1 ;  /* 0x0000000116058807 */ /* 0x000fca0004800000 */
[----:B------:R-:W-:-:S07]  /*a450*/  @!P0 IMAD R6, R6, R5, RZ ;  /* 0x0000000506068224 */ /* 0x000fce00078e02ff */
.L_x_4132:
[----:B------:R-:W-:Y:S05]  /*a460*/  BSYNC B1 ;  /* 0x0000000000017941 */ /* 0x000fea0003800000 */
.L_x_4131:
[----:B------:R-:W-:-:S04]  /*a470*/  IMAD R8, R8, R9, RZ ;  /* 0x0000000908087224 */ /* 0x000fc800078e02ff */
[----:B------:R-:W-:-:S04]  /*a480*/  IMAD R7, R8, R7, RZ ;  /* 0x0000000708077224 */ /* 0x000fc800078e02ff */
[----:B0-----:R-:W-:Y:S01]  /*a490*/  IMAD R16, R7, R6, RZ ;  /* 0x0000000607107224 */ /* 0x001fe200078e02ff */
[----:B------:R-:W-:Y:S06]  /*a4a0*/  BRA `(.L_x_4101) ;  /* 0x0000000800687947 */ /* 0x000fec0003800000 */
.L_x_4117:
        /* <DEDUP_REMOVED lines=10> */
.L_x_4136:
        /* <DEDUP_REMOVED lines=18> */
[----:B--2---:R-:W-:Y:S02]  /*a670*/  IMAD R21, R8, R21, RZ ;  /* 0x0000001508157224 */ /* 0x004fe400078e02ff */
[----:B---3--:R-:W-:Y:S02]  /*a680*/  IMAD R20, R11, R20, RZ ;  /* 0x000000140b147224 */ /* 0x008fe400078e02ff */
[----:B----4-:R-:W-:Y:S02]  /*a690*/  IMAD R7, R16, R7, RZ ;  /* 0x0000000710077224 */ /* 0x010fe400078e02ff */
[----:B-----5:R-:W-:-:S06]  /*a6a0*/  IMAD R6, R19, R6, RZ ;  /* 0x0000000613067224 */ /* 0x020fcc00078e02ff */
[----:B------:R-:W-:Y:S05]  /*a6b0*/  @!P0 BRA `(.L_x_4136) ;  /* 0xfffffffc00a48947 */ /* 0x000fea000383ffff */
[----:B------:R-:W-:Y:S05]  /*a6c0*/  BSYNC B2 ;  /* 0x0000000000027941 */ /* 0x000fea0003800000 */
.L_x_4135:
[----:B------:R-:W-:Y:S01]  /*a6d0*/  MOV R17, R11 ;  /* 0x0000000b00117202 */ /* 0x000fe20000000f00 */
[----:B------:R-:W-:Y:S01]  /*a6e0*/  IMAD.MOV.U32 R11, RZ, RZ, R19 ;  /* 0x000000ffff0b7224 */ /* 0x000fe200078e0013 */
[----:B------:R-:W-:-:S07]  /*a6f0*/  MOV R10, R8 ;  /* 0x00000008000a7202 */ /* 0x000fce0000000f00 */
.L_x_4134:
[----:B------:R-:W-:Y:S05]  /*a700*/  BSYNC B1 ;  /* 0x0000000000017941 */ /* 0x000fea0003800000 */
.L_x_4133:
        /* <DEDUP_REMOVED lines=23> */
.L_x_4138:
[----:B------:R-:W-:Y:S05]  /*a880*/  BSYNC B1 ;  /* 0x0000000000017941 */ /* 0x000fea0003800000 */
.L_x_4137:
[----:B------:R-:W-:Y:S04]  /*a890*/  BSSY B1, `(.L_x_4139) ;  /* 0x000000e000017945 */ /* 0x000fe80003800000 */
[----:B------:R-:W-:Y:S05]  /*a8a0*/  @P1 BRA `(.L_x_4140) ;  /* 0x0000000000301947 */ /* 0x000fea0003800000 */
[----:B------:R-:W-:Y:S01]  /*a8b0*/  IADD3 R5, R5, R4, RZ ;  /* 0x0000000405057210 */ /* 0x000fe20007ffe0ff */
[----:B-----5:R-:W-:-:S03]  /*a8c0*/  IMAD R21, R21, R10, RZ ;  /* 0x0000000a15157224 */ /* 0x020fc600078e02ff */
[----:B------:R-:W-:-:S13]  /*a8d0*/  ISETP.GE.U32.AND P0, PT, R5, R2, PT ;  /* 0x000000020500720c */ /* 0x000fda0003f06070 */
[----:B------:R-:W-:Y:S05]  /*a8e0*/  @P0 BRA `(.L_x_4140) ;  /* 0x0000000000200947 */ /* 0x000fea0003800000 */
[----:B------:R-:W-:Y:S01]  /*a8f0*/  IADD3 R5, R5, R4, RZ ;  /* 0x0000000405057210 */ /* 0x000fe20007ffe0ff */
[----:B------:R-:W-:-:S03]  /*a900*/  IMAD R20, R20, R17, RZ ;  /* 0x0000001114147224 */ /* 0x000fc600078e02ff */
[----:B------:R-:W-:-:S13]  /*a910*/  ISETP.GE.U32.AND P0, PT, R5, R2, PT ;  /* 0x000000020500720c */ /* 0x000fda0003f06070 */
[----:B------:R-:W-:Y:S02]  /*a920*/  @!P0 IMAD.IADD R5, R5, 0x1, R4 ;  /* 0x0000000105058824 */ /* 0x000fe400078e0204 */
[----:B------:R-:W-:-:S03]  /*a930*/  @!P0 IMAD R7, R7, R16, RZ ;  /* 0x0000001007078224 */ /* 0x000fc600078e02ff */
[----:B------:R-:W-:-:S04]  /*a940*/  @!P0 ISETP.GE.U32.AND P1, PT, R5, R2, PT ;  /* 0x000000020500820c */ /* 0x000fc80003f26070 */
[----:B------:R-:W-:-:S05]  /*a950*/  @!P0 SEL R11, R11, 0x1, !P1 ;  /* 0x000000010b0b8807 */ /* 0x000fca0004800000 */
[----:B------:R-:W-:-:S07]  /*a960*/  @!P0 IMAD R6, R6, R11, RZ ;  /* 0x0000000b06068224 */ /* 0x000fce00078e02ff */
.L_x_4140:
[----:B------:R-:W-:Y:S05]  /*a970*/  BSYNC B1 ;  /* 0x0000000000017941 */ /* 0x000fea0003800000 */
.L_x_4139:
[----:B------:R-:W-:-:S04]  /*a980*/  IMAD R20, R21, R20, RZ ;  /* 0x0000001415147224 */ /* 0x000fc800078e02ff */
[----:B------:R-:W-:-:S04]  /*a990*/  IMAD R7, R20, R7, RZ ;  /* 0x0000000714077224 */ /* 0x000fc800078e02ff */
[----:B-----5:R-:W-:Y:S01]  /*a9a0*/  IMAD R16, R7, R6, RZ ;  /* 0x0000000607107224 */ /* 0x020fe200078e02ff */
[----:B------:R-:W-:Y:S06]  /*a9b0*/  BRA `(.L_x_4101) ;  /* 0x0000000400247947 */ /* 0x000fec0003800000 */
.L_x_4116:
        /* <DEDUP_REMOVED lines=12> */
.L_x_4144:
        /* <DEDUP_REMOVED lines=20> */
.L_x_4143:
[----:B------:R-:W-:Y:S02]  /*abc0*/  MOV R20, R8 ;  /* 0x0000000800147202 */ /* 0x000fe40000000f00 */
[----:B------:R-:W-:-:S07]  /*abd0*/  MOV R10, R21 ;  /* 0x00000015000a7202 */ /* 0x000fce0000000f00 */
.L_x_4142:
[----:B------:R-:W-:Y:S05]  /*abe0*/  BSYNC B1 ;  /* 0x0000000000017941 */ /* 0x000fea0003800000 */
.L_x_4141:
        /* <DEDUP_REMOVED lines=19> */
.L_x_4146:
[----:B------:R-:W-:Y:S05]  /*ad20*/  BSYNC B1 ;  /* 0x0000000000017941 */ /* 0x000fea0003800000 */
.L_x_4145:
[----:B------:R-:W-:Y:S04]  /*ad30*/  BSSY B1, `(.L_x_4147) ;  /* 0x000000e000017945 */ /* 0x000fe80003800000 */
[----:B------:R-:W-:Y:S05]  /*ad40*/  @P1 BRA `(.L_x_4148) ;  /* 0x0000000000301947 */ /* 0x000fea0003800000 */
[----:B0-----:R-:W-:Y:S02]  /*ad50*/  IMAD.IADD R9, R17, 0x1, R4 ;  /* 0x0000000111097824 */ /* 0x001fe400078e0204 */
        /* <DEDUP_REMOVED lines=11> */
.L_x_4148:
[----:B------:R-:W-:Y:S05]  /*ae10*/  BSYNC B1 ;  /* 0x0000000000017941 */ /* 0x000fea0003800000 */
.L_x_4147:
[----:B------:R-:W-:-:S04]  /*ae20*/  IMAD R6, R5, R6, RZ ;  /* 0x0000000605067224 */ /* 0x000fc800078e02ff */
[----:B------:R-:W-:-:S04]  /*ae30*/  IMAD R7, R6, R7, RZ ;  /* 0x0000000706077224 */ /* 0x000fc800078e02ff */
[----:B------:R-:W-:-:S07]  /*ae40*/  IMAD R16, R7, R16, RZ ;  /* 0x0000001007107224 */ /* 0x000fce00078e02ff */
.L_x_4101:
[----:B------:R-:W-:Y:S05]  /*ae50*/  BSYNC B0 ;  /* 0x0000000000007941 */ /* 0x000fea0003800000 */
.L_x_4100:
        /* <DEDUP_REMOVED lines=16> */
.L_x_4150:
[----:B------:R-:W-:Y:S01]  /*af60*/  IADD3 R7, R3, R2, RZ ;  /* 0x0000000203077210 */ /* 0x000fe20007ffe0ff */
[----:B------:R-:W-:Y:S03]  /*af70*/  BAR.SYNC.DEFER_BLOCKING 0x0 ;  /* 0x0000000000007b1d */ /* 0x000fe60000010000 */
[----:B------:R-:W-:-:S04]  /*af80*/  ISETP.GE.U32.AND P0, PT, R7, UR7, PT ;  /* 0x0000000707007c0c */ /* 0x000fc8000bf06070 */
[----:B------:R-:W-:-:S13]  /*af90*/  ISETP.GE.U32.OR P0, PT, R3, R2, P0 ;  /* 0x000000020300720c */ /* 0x000fda0000706470 */
[----:B------:R-:W-:-:S05]  /*afa0*/  @!P0 IMAD R4, R7, UR6, R0 ;  /* 0x0000000607048c24 */ /* 0x000fca000f8e0200 */
[----:B------:R-:W-:-:S05]  /*afb0*/  @!P0 LEA R4, R4, UR4, 0x2 ;  /* 0x0000000404048c11 */ /* 0x000fca000f8e10ff */
[----:B------:R-:W2:Y:S02]  /*afc0*/  @!P0 LDS R7, [R4] ;  /* 0x0000000004078984 */ /* 0x000ea40000000800 */
[----:B--2---:R-:W-:-:S05]  /*afd0*/  @!P0 IMAD R16, R16, R7, RZ ;  /* 0x0000000710108224 */ /* 0x004fca00078e02ff */
[----:B------:R2:W-:Y:S01]  /*afe0*/  @!P0 STS [R5], R16 ;  /* 0x0000001005008388 */ /* 0x0005e20000000800 */
[----:B------:R-:W-:Y:S02]  /*aff0*/  ISETP.GT.AND P0, PT, R2, 0x1, PT ;  /* 0x000000010200780c */ /* 0x000fe40003f04270 */
[----:B------:R-:W-:-:S11]  /*b000*/  SHF.R.S32.HI R2, RZ, 0x1, R2 ;  /* 0x00000001ff027819 */ /* 0x000fd60000011402 */
[----:B--2---:R-:W-:Y:S05]  /*b010*/  @P0 BRA `(.L_x_4150) ;  /* 0xfffffffc00d00947 */ /* 0x004fea000383ffff */
.L_x_4149:
        /* <DEDUP_REMOVED lines=19> */
.L_x_4153:
[----:B------:R-:W-:Y:S01]  /*b150*/  IADD3 R2, R0, R4, RZ ;  /* 0x0000000400027210 */ /* 0x000fe20007ffe0ff */
[----:B------:R-:W-:Y:S03]  /*b160*/  BAR.SYNC.DEFER_BLOCKING 0x0 ;  /* 0x0000000000007b1d */ /* 0x000fe60000010000 */
[----:B------:R-:W-:-:S04]  /*b170*/  ISETP.GE.U32.AND P0, PT, R2, R9, PT ;  /* 0x000000090200720c */ /* 0x000fc80003f06070 */
[----:B------:R-:W-:-:S13]  /*b180*/  ISETP.GE.U32.OR P0, PT, R0, R4, P0 ;  /* 0x000000040000720c */ /* 0x000fda0000706470 */
[----:B------:R-:W-:Y:S02]  /*b190*/  @!P0 LEA R2, R4, R5, 0x2 ;  /* 0x0000000504028211 */ /* 0x000fe400078e10ff */
[----:B------:R-:W-:-:S03]  /*b1a0*/  SHF.R.S32.HI R4, RZ, 0x1, R4 ;  /* 0x00000001ff047819 */ /* 0x000fc60000011404 */
[----:B------:R-:W0:Y:S02]  /*b1b0*/  @!P0 LDS R7, [R2] ;  /* 0x0000000002078984 */ /* 0x000e240000000800 */
[----:B0-----:R-:W-:-:S05]  /*b1c0*/  @!P0 IMAD R16, R16, R7, RZ ;  /* 0x0000000710108224 */ /* 0x001fca00078e02ff */
[----:B------:R0:W-:Y:S01]  /*b1d0*/  @!P0 STS [R5], R16 ;  /* 0x0000001005008388 */ /* 0x0001e20000000800 */
[----:B------:R-:W-:-:S13]  /*b1e0*/  ISETP.GE.AND P0, PT, R4, 0x20, PT ;  /* 0x000000200400780c */ /* 0x000fda0003f06270 */
[----:B0-----:R-:W-:Y:S05]  /*b1f0*/  @P0 BRA `(.L_x_4153) ;  /* 0xfffffffc00d40947 */ /* 0x001fea000383ffff */
[----:B------:R-:W-:-:S07]  /*b200*/  IMAD.MOV.U32 R2, RZ, RZ, 0x20 ;  /* 0x00000020ff027424 */ /* 0x000fce00078e00ff */
.L_x_4152:
[----:B------:R-:W-:Y:S01]  /*b210*/  BAR.SYNC.DEFER_BLOCKING 0x0 ;  /* 0x0000000000007b1d */ /* 0x000fe20000010000 */
[----:B------:R-:W-:-:S13]  /*b220*/  ISETP.GE.AND P0, PT, R2, 0x2, PT ;  /* 0x000000020200780c */ /* 0x000fda0003f06270 */
[----:B------:R-:W-:Y:S05]  /*b230*/  @!P0 BRA `(.L_x_4151) ;  /* 0x0000000000188947 */ /* 0x000fea0003800000 */
[----:B------:R-:W-:-:S11]  /*b240*/  HFMA2.MMA R5, -RZ, RZ, 0, 5.9604644775390625e-08 ;  /* 0x00000001ff057435 */ /* 0x000fd600000001ff */
.L_x_4154:
[----:B------:R0:W2:Y:S02]  /*b250*/  SHFL.DOWN PT, R7, R16, R5, 0x1f ;  /* 0x08001f0510077589 */ /* 0x0000a400000e0000 */
[----:B0-----:R-:W-:-:S04]  /*b260*/  SHF.L.U32 R5, R5, 0x1, RZ ;  /* 0x0000000105057819 */ /* 0x001fc800000006ff */
[----:B------:R-:W-:Y:S01]  /*b270*/  ISETP.GE.AND P0, PT, R5, R2, PT ;  /* 0x000000020500720c */ /* 0x000fe20003f06270 */
[----:B--2---:R-:W-:-:S12]  /*b280*/  IMAD R16, R7, R16, RZ ;  /* 0x0000001007107224 */ /* 0x004fd800078e02ff */
[----:B------:R-:W-:Y:S05]  /*b290*/  @!P0 BRA `(.L_x_4154) ;  /* 0xfffffffc00ec8947 */ /* 0x000fea000383ffff */
.L_x_4151:
[----:B0-----:R-:W0:Y:S01]  /*b2a0*/  LDC R13, c[0x0][0x3ec] ;  /* 0x0000fb00ff0d7b82 */ /* 0x001e220000000800 */
        /* <DEDUP_REMOVED lines=276> */
.L_x_4155:
        /* <DEDUP_REMOVED lines=296> */
.L_x_4157:
        /* <DEDUP_REMOVED lines=17> */
.L_x_4159:
[----:B0-----:R-:W-:Y:S05]  /*d780*/  BSYNC B0 ;  /* 0x0000000000007941 */ /* 0x001fea0003800000 */
.L_x_4158:
        /* <DEDUP_REMOVED lines=13> */
[----:B------:R0:W-:Y:S02]  /*d860*/  STG.E desc[UR36][R8.64], R16 ;  /* 0x0000001008007986 */ /* 0x0001e4000c101924 */
.L_x_4161:
[----:B------:R-:W-:Y:S05]  /*d870*/  BSYNC B0 ;  /* 0x0000000000007941 */ /* 0x000fea0003800000 */
.L_x_4160:
        /* <DEDUP_REMOVED lines=35> */
.L_x_4163:
[----:B------:R-:W-:Y:S05]  /*dab0*/  BSYNC B0 ;  /* 0x0000000000007941 */ /* 0x000fea0003800000 */
.L_x_4162:
        /* <DEDUP_REMOVED lines=31> */
.L_x_4168:
[----:B------:R-:W-:-:S04]  /*dcb0*/  IMAD.IADD R11, R2, 0x1, R13 ;  /* 0x00000001020b7824 */ /* 0x000fc800078e020d */
[----:B--2---:R-:W-:-:S06]  /*dcc0*/  IMAD.WIDE.U32 R10, R11, 0x4, R8 ;  /* 0x000000040b0a7825 */ /* 0x004fcc00078e0008 */
[----:B------:R-:W2:Y:S01]  /*dcd0*/  LDG.E R11, desc[UR36][R10.64] ;  /* 0x000000240a0b7981 */ /* 0x000ea2000c1e1900 */
[----:B------:R-:W-:-:S04]  /*dce0*/  IADD3 R13, R14, R13, RZ ;  /* 0x0000000d0e0d7210 */ /* 0x000fc80007ffe0ff */
[----:B------:R-:W-:Y:S01]  /*dcf0*/  ISETP.GE.U32.AND P0, PT, R13, UR6, PT ;  /* 0x000000060d007c0c */ /* 0x000fe2000bf06070 */
[----:B--2---:R-:W-:-:S12]  /*dd00*/  IMAD R16, R11, R16, RZ ;  /* 0x000000100b107224 */ /* 0x004fd800078e02ff */
[----:B------:R-:W-:Y:S05]  /*dd10*/  @!P0 BRA `(.L_x_4168) ;  /* 0xfffffffc00e48947 */ /* 0x000fea000383ffff */
[----:B------:R-:W-:Y:S05]  /*dd20*/  BSYNC B1 ;  /* 0x0000000000017941 */ /* 0x000fea0003800000 */
.L_x_4167:
[----:B------:R-:W-:Y:S05]  /*dd30*/  BRA `(.L_x_4166) ;  /* 0x0000000000447947 */ /* 0x000fea0003800000 */
.L_x_4165:
        /* <DEDUP_REMOVED lines=8> */
[----:B-----5:R-:W3:Y:S02]  /*ddc0*/  LDC R18, c[0x0][0x4] ;  /* 0x00000100ff127b82 */ /* 0x020ee40000000800 */
.L_x_4169:
[----:B------:R-:W-:-:S04]  /*ddd0*/  IMAD.IADD R11, R2, 0x1, R13 ;  /* 0x00000001020b7824 */ /* 0x000fc800078e020d */
[----:B0-----:R-:W-:-:S04]  /*dde0*/  IMAD R11, R11, R14, R0 ;  /* 0x0000000e0b0b7224 */ /* 0x001fc800078e0200 */
[----:B--2---:R-:W-:-:S06]  /*ddf0*/  IMAD.WIDE.U32 R10, R11, 0x4, R8 ;  /* 0x000000040b0a7825 */ /* 0x004fcc00078e0008 */
[----:B------:R-:W2:Y:S01]  /*de00*/  LDG.E R11, desc[UR36][R10.64] ;  /* 0x000000240a0b7981 */ /* 0x000ea2000c1e1900 */
[----:B---3--:R-:W-:-:S04]  /*de10*/  IADD3 R13, R18, R13, RZ ;  /* 0x0000000d120d7210 */ /* 0x008fc80007ffe0ff */
[----:B------:R-:W-:Y:S01]  /*de20*/  ISETP.GE.U32.AND P0, PT, R13, UR5, PT ;  /* 0x000000050d007c0c */ /* 0x000fe2000bf06070 */
[----:B--2---:R-:W-:-:S12]  /*de30*/  IMAD R16, R11, R16, RZ ;  /* 0x000000100b107224 */ /* 0x004fd800078e02ff */
[----:B------:R-:W-:Y:S05]  /*de40*/  @!P0 BRA `(.L_x_4169) ;  /* 0xfffffffc00e08947 */ /* 0x000fea000383ffff */
.L_x_4166:
[----:B------:R-:W-:Y:S05]  /*de50*/  BSYNC B0 ;  /* 0x0000000000007941 */ /* 0x000fea0003800000 */
.L_x_4164:
        /* <DEDUP_REMOVED lines=13> */
.L_x_4171:
[----:B------:R-:W-:Y:S01]  /*df30*/  IMAD.IADD R8, R3, 0x1, R2 ;  /* 0x0000000103087824 */ /* 0x000fe200078e0202 */
[----:B------:R-:W-:Y:S04]  /*df40*/  BAR.SYNC.DEFER_BLOCKING 0x0 ;  /* 0x0000000000007b1d */ /* 0x000fe80000010000 */
[----:B------:R-:W-:-:S04]  /*df50*/  ISETP.GE.U32.AND P0, PT, R8, UR5, PT ;  /* 0x0000000508007c0c */ /* 0x000fc8000bf06070 */
[----:B------:R-:W-:-:S13]  /*df60*/  ISETP.GE.U32.OR P0, PT, R3, R2, P0 ;  /* 0x000000020300720c */ /* 0x000fda0000706470 */
[----:B------:R-:W-:-:S05]  /*df70*/  @!P0 IMAD R8, R8, R13, R0 ;  /* 0x0000000d08088224 */ /* 0x000fca00078e0200 */
[----:B------:R-:W-:-:S05]  /*df80*/  @!P0 LEA R8, R8, UR7, 0x2 ;  /* 0x0000000708088c11 */ /* 0x000fca000f8e10ff */
[----:B-----5:R-:W0:Y:S02]  /*df90*/  @!P0 LDS R11, [R8] ;  /* 0x00000000080b8984 */ /* 0x020e240000000800 */
[----:B0-----:R-:W-:-:S05]  /*dfa0*/  @!P0 IMAD R16, R16, R11, RZ ;  /* 0x0000000b10108224 */ /* 0x001fca00078e02ff */
[----:B------:R2:W-:Y:S01]  /*dfb0*/  @!P0 STS [R9], R16 ;  /* 0x0000001009008388 */ /* 0x0005e20000000800 */
[----:B------:R-:W-:Y:S02]  /*dfc0*/  ISETP.GT.AND P0, PT, R2, 0x1, PT ;  /* 0x000000010200780c */ /* 0x000fe40003f04270 */
[----:B------:R-:W-:-:S11]  /*dfd0*/  SHF.R.S32.HI R2, RZ, 0x1, R2 ;  /* 0x00000001ff027819 */ /* 0x000fd60000011402 */
[----:B--2---:R-:W-:Y:S05]  /*dfe0*/  @P0 BRA `(.L_x_4171) ;  /* 0xfffffffc00d00947 */ /* 0x004fea000383ffff */
.L_x_4170:
        /* <DEDUP_REMOVED lines=9> */
[----:B--2---:R-:W-:Y:S05]  /*e080*/  @!P0 BRA `(.L_x_4173) ;  /* 0x0000000000308947 */ /* 0x004fea0003800000 */
.L_x_4174:
[----:B------:R-:W-:Y:S01]  /*e090*/  IMAD.IADD R2, R0, 0x1, R3 ;  /* 0x0000000100027824 */ /* 0x000fe200078e0203 */
[----:B------:R-:W-:Y:S04]  /*e0a0*/  BAR.SYNC.DEFER_BLOCKING 0x0 ;  /* 0x0000000000007b1d */ /* 0x000fe80000010000 */
[----:B------:R-:W-:-:S04]  /*e0b0*/  ISETP.GE.U32.AND P0, PT, R2, R13, PT ;  /* 0x0000000d0200720c */ /* 0x000fc80003f06070 */
[----:B------:R-:W-:-:S13]  /*e0c0*/  ISETP.GE.U32.OR P0, PT, R0, R3, P0 ;  /* 0x000000030000720c */ /* 0x000fda0000706470 */
[----:B------:R-:W-:Y:S02]  /*e0d0*/  @!P0 LEA R2, R3, R9, 0x2 ;  /* 0x0000000903028211 */ /* 0x000fe400078e10ff */
[----:B------:R-:W-:-:S03]  /*e0e0*/  SHF.R.S32.HI R3, RZ, 0x1, R3 ;  /* 0x00000001ff037819 */ /* 0x000fc60000011403 */
[----:B-----5:R-:W0:Y:S02]  /*e0f0*/  @!P0 LDS R11, [R2] ;  /* 0x00000000020b8984 */ /* 0x020e240000000800 */
[----:B0-----:R-:W-:-:S05]  /*e100*/  @!P0 IMAD R16, R16, R11, RZ ;  /* 0x0000000b10108224 */ /* 0x001fca00078e02ff */
[----:B------:R2:W-:Y:S01]  /*e110*/  @!P0 STS [R9], R16 ;  /* 0x0000001009008388 */ /* 0x0005e20000000800 */
[----:B------:R-:W-:-:S13]  /*e120*/  ISETP.GE.AND P0, PT, R3, 0x20, PT ;  /* 0x000000200300780c */ /* 0x000fda0003f06270 */
[----:B--2---:R-:W-:Y:S05]  /*e130*/  @P0 BRA `(.L_x_4174) ;  /* 0xfffffffc00d40947 */ /* 0x004fea000383ffff */
[----:B------:R-:W-:-:S07]  /*e140*/  MOV R2, 0x20 ;  /* 0x0000002000027802 */ /* 0x000fce0000000f00 */
.L_x_4173:
[----:B------:R-:W-:Y:S01]  /*e150*/  BAR.SYNC.DEFER_BLOCKING 0x0 ;  /* 0x0000000000007b1d */ /* 0x000fe20000010000 */
[----:B------:R-:W-:-:S13]  /*e160*/  ISETP.GE.AND P0, PT, R2, 0x2, PT ;  /* 0x000000020200780c */ /* 0x000fda0003f06270 */
[----:B------:R-:W-:Y:S05]  /*e170*/  @!P0 BRA `(.L_x_4172) ;  /* 0x0000000000188947 */ /* 0x000fea0003800000 */
[----:B------:R-:W-:-:S07]  /*e180*/  IMAD.MOV.U32 R3, RZ, RZ, 0x1 ;  /* 0x00000001ff037424 */ /* 0x000fce00078e00ff */
.L_x_4175:
[----:B0-----:R0:W2:Y:S02]  /*e190*/  SHFL.DOWN PT, R9, R16, R3, 0x1f ;  /* 0x08001f0310097589 */ /* 0x0010a400000e0000 */
[----:B0-----:R-:W-:-:S04]  /*e1a0*/  SHF.L.U32 R3, R3, 0x1, RZ ;  /* 0x0000000103037819 */ /* 0x001fc800000006ff */
[----:B------:R-:W-:Y:S01]  /*e1b0*/  ISETP.GE.AND P0, PT, R3, R2, PT ;  /* 0x000000020300720c */ /* 0x000fe20003f06270 */
[----:B--2---:R-:W-:-:S12]  /*e1c0*/  IMAD R16, R9, R16, RZ ;  /* 0x0000001009107224 */ /* 0x004fd800078e02ff */
[----:B------:R-:W-:Y:S05]  /*e1d0*/  @!P0 BRA `(.L_x_4175) ;  /* 0xfffffffc00ec8947 */ /* 0x000fea000383ffff */
.L_x_4172:
        /* <DEDUP_REMOVED lines=10> */
[----:B0-----:R-:W-:-:S07]  /*e280*/  IMAD R16, R16, R3, RZ ;  /* 0x0000000310107224 */ /* 0x001fce00078e02ff */
.L_x_4177:
        /* <DEDUP_REMOVED lines=19> */
[----:B012---:R-:W-:Y:S05]  /*e3c0*/  CALL.ABS.NOINC R2 ;  /* 0x0000000002007343 */ /* 0x007fea0003c00000 */
.L_x_4179:
[----:B------:R-:W-:Y:S02]  /*e3d0*/  ULDC.64 UR4, c[0x0][0x5f0] ;  /* 0x00017c0000047ab9 */ /* 0x000fe40000000a00 */
[----:B------:R-:W-:-:S04]  /*e3e0*/  IADD3 R2, P0, R17, UR4, RZ ;  /* 0x0000000411027c10 */ /* 0x000fc8000ff1e0ff */
[----:B------:R-:W-:-:S05]  /*e3f0*/  IADD3.X R3, RZ, UR5, RZ, P0, !PT ;  /* 0x00000005ff037c10 */ /* 0x000fca00087fe4ff */
[----:B------:R-:W-:Y:S01]  /*e400*/  STG.E desc[UR36][R2.64], R16 ;  /* 0x0000001002007986 */ /* 0x000fe2000c101924 */
[----:B------:R-:W-:Y:S05]  /*e410*/  EXIT ;  /* 0x000000000000794d */ /* 0x000fea0003800000 */
.L_x_4178:
[----:B------:R-:W-:Y:S01]  /*e420*/  STG.E desc[UR36][R4.64], R16 ;  /* 0x0000001004007986 */ /* 0x000fe2000c101924 */
[----:B------:R-:W-:Y:S05]  /*e430*/  EXIT ;  /* 0x000000000000794d */ /* 0x000fea0003800000 */
.L_x_4176:
[----:B------:R-:W-:Y:S01]  /*e440*/  ISETP.NE.AND P0, PT, RZ, UR38, PT ;  /* 0x00000026ff007c0c */ /* 0x000fe2000bf05270 */
[----:B------:R-:W-:Y:S02]  /*e450*/  ULDC.U8 UR4, c[0x0][0x621] ;  /* 0x0001884000047ab9 */ /* 0x000fe40000000000 */
[----:B------:R-:W-:-:S10]  /*e460*/  ISETP.NE.AND P1, PT, RZ, UR4, PT ;  /* 0x00000004ff007c0c */ /* 0x000fd4000bf25270 */
[----:B------:R-:W-:Y:S05]  /*e470*/  @!P0 BRA `(.L_x_4180) ;  /* 0x0000000000088947 */ /* 0x000fea0003800000 */
[----:B------:R-:W0:Y:S02]  /*e480*/  LDG.E R3, desc[UR36][R6.64] ;  /* 0x0000002406037981 */ /* 0x000e24000c1e1900 */
[----:B0-----:R-:W-:-:S07]  /*e490*/  IMAD R16, R16, R3, RZ ;  /* 0x0000000310107224 */ /* 0x001fce00078e02ff */
.L_x_4180:
        /* <DEDUP_REMOVED lines=19> */
[----:B012---:R-:W-:Y:S05]  /*e5d0*/  CALL.ABS.NOINC R2 ;  /* 0x0000000002007343 */ /* 0x007fea0003c00000 */
.L_x_4182:
[----:B------:R-:W-:Y:S02]  /*e5e0*/  ULDC.64 UR4, c[0x0][0x5f0] ;  /* 0x00017c0000047ab9 */ /* 0x000fe40000000a00 */
[----:B------:R-:W-:-:S05]  /*e5f0*/  IADD3 R2, P0, R17, UR4, RZ ;  /* 0x0000000411027c10 */ /* 0x000fca000ff1e0ff */
[----:B------:R-:W-:-:S05]  /*e600*/  IMAD.X R3, RZ, RZ, UR5, P0 ;  /* 0x00000005ff037e24 */ /* 0x000fca00080e06ff */
[----:B------:R-:W-:Y:S01]  /*e610*/  STG.E desc[UR36][R2.64], R16 ;  /* 0x0000001002007986 */ /* 0x000fe2000c101924 */
[----:B------:R-:W-:Y:S05]  /*e620*/  EXIT ;  /* 0x000000000000794d */ /* 0x000fea0003800000 */
.L_x_4181:
[----:B------:R-:W-:Y:S01]  /*e630*/  STG.E desc[UR36][R6.64], R16 ;  /* 0x0000001006007986 */ /* 0x000fe2000c101924 */
[----:B------:R-:W-:Y:S05]  /*e640*/  EXIT ;  /* 0x000000000000794d */ /* 0x000fea0003800000 */
.L_x_4156:
        /* <DEDUP_REMOVED lines=20> */
[----:B--2---:R-:W-:-:S07]  /*e790*/  IMAD R16, R16, R3, RZ ;  /* 0x0000000310107224 */ /* 0x004fce00078e02ff */
.L_x_4184:
        /* <DEDUP_REMOVED lines=20> */
.L_x_4186:
[----:B------:R-:W-:Y:S02]  /*e8e0*/  ULDC.64 UR4, c[0x0][0x5f0] ;  /* 0x00017c0000047ab9 */ /* 0x000fe40000000a00 */
[----:B------:R-:W-:-:S04]  /*e8f0*/  IADD3 R2, P0, R17, UR4, RZ ;  /* 0x0000000411027c10 */ /* 0x000fc8000ff1e0ff */
[----:B------:R-:W-:-:S05]  /*e900*/  IADD3.X R3, RZ, UR5, RZ, P0, !PT ;  /* 0x00000005ff037c10 */ /* 0x000fca00087fe4ff */
[----:B------:R-:W-:Y:S01]  /*e910*/  STG.E desc[UR36][R2.64], R16 ;  /* 0x0000001002007986 */ /* 0x000fe2000c101924 */
[----:B------:R-:W-:Y:S05]  /*e920*/  EXIT ;  /* 0x000000000000794d */ /* 0x000fea0003800000 */
.L_x_4185:
[----:B------:R-:W-:Y:S01]  /*e930*/  STG.E desc[UR36][R4.64], R16 ;  /* 0x0000001004007986 */ /* 0x000fe2000c101924 */
[----:B------:R-:W-:Y:S05]  /*e940*/  EXIT ;  /* 0x000000000000794d */ /* 0x000fea0003800000 */
.L_x_4183:
[----:B------:R-:W-:Y:S01]  /*e950*/  ISETP.NE.AND P0, PT, RZ, UR38, PT ;  /* 0x00000026ff007c0c */ /* 0x000fe2000bf05270 */
[----:B------:R-:W-:Y:S02]  /*e960*/  ULDC.U8 UR4, c[0x0][0x621] ;  /* 0x0001884000047ab9 */ /* 0x000fe40000000000 */
[----:B------:R-:W-:-:S10]  /*e970*/  ISETP.NE.AND P1, PT, RZ, UR4, PT ;  /* 0x00000004ff007c0c */ /* 0x000fd4000bf25270 */
[----:B------:R-:W-:Y:S05]  /*e980*/  @!P0 BRA `(.L_x_4187) ;  /* 0x0000000000088947 */ /* 0x000fea0003800000 */
[----:B------:R-:W2:Y:S02]  /*e990*/  LDG.E R3, desc[UR36][R6.64] ;  /* 0x0000002406037981 */ /* 0x000ea4000c1e1900 */
[----:B--2---:R-:W-:-:S07]  /*e9a0*/  IMAD R16, R16, R3, RZ ;  /* 0x0000000310107224 */ /* 0x004fce00078e02ff */
.L_x_4187:
        /* <DEDUP_REMOVED lines=20> */
.L_x_4189:
[----:B------:R-:W-:Y:S02]  /*eaf0*/  ULDC.64 UR4, c[0x0][0x5f0] ;  /* 0x00017c0000047ab9 */ /* 0x000fe40000000a00 */
[----:B------:R-:W-:-:S04]  /*eb00*/  IADD3 R2, P0, R17, UR4, RZ ;  /* 0x0000000411027c10 */ /* 0x000fc8000ff1e0ff */
[----:B------:R-:W-:-:S05]  /*eb10*/  IADD3.X R3, RZ, UR5, RZ, P0, !PT ;  /* 0x00000005ff037c10 */ /* 0x000fca00087fe4ff */
[----:B------:R-:W-:Y:S01]  /*eb20*/  STG.E desc[UR36][R2.64], R16 ;  /* 0x0000001002007986 */ /* 0x000fe2000c101924 */
[----:B------:R-:W-:Y:S05]  /*eb30*/  EXIT ;  /* 0x000000000000794d */ /* 0x000fea0003800000 */
.L_x_4188:
[----:B------:R-:W-:Y:S01]  /*eb40*/  STG.E desc[UR36][R6.64], R16 ;  /* 0x0000001006007986 */ /* 0x000fe2000c101924 */
[----:B------:R-:W-:Y:S05]  /*eb50*/  EXIT ;  /* 0x000000000000794d */ /* 0x000fea0003800000 */
.L_x_4190:
        /* <DEDUP_REMOVED lines=10> */
.L_x_8797:


//--------------------- .text._ZN2at6native13reduce_kernelILi256ELi2ENS0_8ReduceOpIiNS0_14func_wrapper_tIiNS0_55_GLOBAL__N__0955718d_22_SparseCsrTensorMath_cu_868dd54514ReductionMulOpIiEEEEjiLi4ELi4EEEEEvT1_ --------------------------
	.section	.text._ZN2at6native13reduce_kernelILi256ELi2ENS0_8ReduceOpIiNS0_14func_wrapper_tIiNS0_55_GLOBAL__N__0955718d_22_SparseCsrTensorMath_cu_868dd54514ReductionMulOpIiEEEEjiLi4ELi4EEEEEvT1_,"ax",@progbits
	.align	128
.text._ZN2at6native13reduce_kernelILi256ELi2ENS0_8ReduceOpIiNS0_14func_wrapper_tIiNS0_55_GLOBAL__N__0955718d_22_SparseCsrTensorMath_cu_868dd54514ReductionMulOpIiEEEEjiLi4ELi4EEEEEvT1_:
        .type           _ZN2at6native13reduce_kernelILi256ELi2ENS0_8ReduceOpIiNS0_14func_wrapper_tIiNS0_55_GLOBAL__N__0955718d_22_SparseCsrTensorMath_cu_868dd54514ReductionMulOpIiEEEEjiLi4ELi4EEEEEvT1_,@function
        .size           _ZN2at6native13reduce_kernelILi256ELi2ENS0_8ReduceOpIiNS0_14func_wrapper_tIiNS0_55_GLOBAL__N__0955718d_22_SparseCsrTensorMath_cu_868dd54514ReductionMulOpIiEEEEjiLi4ELi4EEEEEvT1_,(.L_x_8798 - _ZN2at6native13reduce_kernelILi256ELi2ENS0_8ReduceOpIiNS0_14func_wrapper_tIiNS0_55_GLOBAL__N__0955718d_22_SparseCsrTensorMath_cu_868dd54514ReductionMulOpIiEEEEjiLi4ELi4EEEEEvT1_)
        .other          _ZN2at6native13reduce_kernelILi256ELi2ENS0_8ReduceOpIiNS0_14func_wrapper_tIiNS0_55_GLOBAL__N__0955718d_22_SparseCsrTensorMath_cu_868dd54514ReductionMulOpIiEEEEjiLi4ELi4EEEEEvT1_,@"STO_CUDA_ENTRY STV_DEFAULT"
_ZN2at6native13reduce_kernelILi256ELi2ENS0_8ReduceOpIiNS0_14func_wrapper_tIiNS0_55_GLOBAL__N__0955718d_22_SparseCsrTensorMath_cu_868dd54514ReductionMulOpIiEEEEjiLi4ELi4EEEEEvT1_:
        /* <DEDUP_REMOVED lines=288> */
.L_x_4191:
        /* <DEDUP_REMOVED lines=44> */
.L_x_4195:
        /* <DEDUP_REMOVED lines=25> */
.L_x_4201:
[----:B------:R-:W-:Y:S05]  /*1650*/  BSYNC B2 ;  /* 0x0000000000027941 */ /* 0x000fea0003800000 */
.L_x_4200:
        /* <DEDUP_REMOVED lines=9> */
[----:B--2---:R-:W-:-:S07]  /*16f0*/  IMAD R3, R4, UR4, RZ ;  /* 0x0000000404037c24 */ /* 0x004fce000f8e02ff */
.L_x_4199:
[----:B------:R-:W-:Y:S05]  /*1700*/  BSYNC B1 ;  /* 0x0000000000017941 */ /* 0x000fea0003800000 */
.L_x_4198:
[----:B------:R-:W0:Y:S01]  /*1710*/  LDC R7, c[0x0][0x21c] ;  /* 0x00008700ff077b82 */ /* 0x000e220000000800 */
[----:B------:R-:W-:-:S04]  /*1720*/  IADD3 R5, P0, -R6, 0x4, RZ ;  /* 0x0000000406057810 */ /* 0x000fc80007f1e1ff */
[----:B------:R-:W-:Y:S02]  /*1730*/  LEA R18, P1, R5, R18, 0x2 ;  /* 0x0000001205127211 */ /* 0x000fe400078210ff */
[----:B------:R-:W-:-:S04]  /*1740*/  IADD3.X R4, RZ, -0x1, RZ, P0, !PT ;  /* 0xffffffffff047810 */ /* 0x000fc800007fe4ff */
[----:B------:R-:W-:Y:S02]  /*1750*/  LEA.HI.X R19, R5, R19, R4, 0x2, P1 ;  /* 0x0000001305137211 */ /* 0x000fe400008f1404 */
[----:B0-----:R-:W-:-:S07]  /*1760*/  IADD3 R0, R6, -0x4, R7 ;  /* 0xfffffffc06007810 */ /* 0x001fce0007ffe007 */
.L_x_4197:
[----:B------:R-:W-:Y:S05]  /*1770*/  BSYNC B0 ;  /* 0x0000000000007941 */ /* 0x000fea0003800000 */
.L_x_4196:
        /* <DEDUP_REMOVED lines=14> */
.L_x_4204:
        /* <DEDUP_REMOVED lines=11> */
.L_x_4203:
[----:B------:R-:W-:Y:S05]  /*1910*/  BSYNC B0 ;  /* 0x0000000000007941 */ /* 0x000fea0003800000 */
.L_x_4202:
        /* <DEDUP_REMOVED lines=8> */
.L_x_4206:
[----:B------:R-:W-:Y:S05]  /*19a0*/  BSYNC B0 ;  /* 0x0000000000007941 */ /* 0x000fea0003800000 */
.L_x_4205:
        /* <DEDUP_REMOVED lines=11> */
.L_x_4208:
[----:B------:R-:W-:Y:S05]  /*1a60*/  BSYNC B0 ;  /* 0x0000000000007941 */ /* 0x000fea0003800000 */
.L_x_4207:
[----:B------:R-:W-:Y:S02]  /*1a70*/  IMAD R10, R10, R3, RZ ;  /* 0x000000030a0a7224 */ /* 0x000fe400078e02ff */
[----:B------:R-:W-:Y:S02]  /*1a80*/  IMAD.MOV.U32 R19, RZ, RZ, RZ ;  /* 0x000000ffff137224 */ /* 0x000fe400078e00ff */
[----:B------:R-:W-:-:S04]  /*1a90*/  IMAD R11, R10, R11, RZ ;  /* 0x0000000b0a0b7224 */ /* 0x000fc800078e02ff */
[----:B------:R-:W-:Y:S01]  /*1aa0*/  IMAD R18, R11, R8, RZ ;  /* 0x000000080b127224 */ /* 0x000fe200078e02ff */
[----:B------:R-:W-:Y:S06]  /*1ab0*/  BRA `(.L_x_4193) ;  /* 0x0000009800747947 */ /* 0x000fec0003800000 */
.L_x_4194:
        /* <DEDUP_REMOVED lines=32> */
.L_x_4217:
        /* <DEDUP_REMOVED lines=297> */
.L_x_4213:
        /* <DEDUP_REMOVED lines=253> */
.L_x_4214:
        /* <DEDUP_REMOVED lines=253> */
.L_x_4215:
        /* <DEDUP_REMOVED lines=251> */
.L_x_4216:
[----:B------:R-:W-:Y:S01]  /*5ea0*/  LOP3.LUT R27, R22, 0xfffffff8, RZ, 0xc0, !PT ;  /* 0xfffffff8161b7812 */ /* 0x000fe200078ec0ff */
[----:B------:R-:W-:-:S03]  /*5eb0*/  ULDC UR4, c[0x0][0x21c] ;  /* 0x0000870000047ab9 */ /* 0x000fc60000000800 */
[----:B------:R-:W-:-:S04]  /*5ec0*/  IADD3 R26, P1, R18, R27, RZ ;  /* 0x0000001b121a7210 */ /* 0x000fc80007f3e0ff */
[----:B------:R-:W-:-:S06]  /*5ed0*/  IADD3.X R27, RZ, R19, RZ, P1, !PT ;  /* 0x00000013ff1b7210 */ /* 0x000fcc0000ffe4ff */
[----:B------:R-:W2:Y:S01]  /*5ee0*/  LDG.E.64 R26, desc[UR60][R26.64] ;  /* 0x0000003c1a1a7981 */ /* 0x000ea2000c1e1b00 */
[----:B------:R-:W-:Y:S01]  /*5ef0*/  IADD3 R11, R11, R10, RZ ;  /* 0x0000000a0b0b7210 */ /* 0x000fe20007ffe0ff */
[----:B------:R-:W-:Y:S02]  /*5f00*/  IMAD.U32 R22, RZ, RZ, UR4 ;  /* 0x00000004ff167e24 */ /* 0x000fe4000f8e00ff */
[----:B-----5:R-:W-:Y:S02]  /*5f10*/  IMAD R3, R14, R3, RZ ;  /* 0x000000030e037224 */ /* 0x020fe400078e02ff */
[----:B------:R-:W-:Y:S02]  /*5f20*/  IMAD R29, R10, 0x3, R11 ;  /* 0x000000030a1d7824 */ /* 0x000fe400078e020b */
[----:B------:R-:W-:Y:S02]  /*5f30*/  IMAD R0, R15, R0, RZ ;  /* 0x000000000f007224 */ /* 0x000fe400078e02ff */
[----:B------:R-:W-:Y:S01]  /*5f40*/  IMAD R5, R20, R5, RZ ;  /* 0x0000000514057224 */ /* 0x000fe200078e02ff */
[----:B------:R-:W-:Y:S01]  /*5f50*/  ISETP.GE.U32.AND P1, PT, R29, R22, PT ;  /* 0x000000161d00720c */ /* 0x000fe20003f26070 */
[----:B------:R-:W-:-:S02]  /*5f60*/  IMAD R4, R21, R4, RZ ;  /* 0x0000000415047224 */ /* 0x000fc400078e02ff */
[----:B------:R-:W-:Y:S02]  /*5f70*/  IMAD R7, R24, R7, RZ ;  /* 0x0000000718077224 */ /* 0x000fe400078e02ff */
[----:B------:R-:W-:Y:S02]  /*5f80*/  IMAD R6, R25, R6, RZ ;  /* 0x0000000619067224 */ /* 0x000fe400078e02ff */
[----:B--2---:R-:W-:Y:S02]  /*5f90*/  IMAD R9, R26, R9, RZ ;  /* 0x000000091a097224 */ /* 0x004fe400078e02ff */
[----:B------:R-:W-:-:S04]  /*5fa0*/  IMAD R8, R27, R8, RZ ;  /* 0x000000081b087224 */ /* 0x000fc800078e02ff */
[----:B------:R-:W-:Y:S05]  /*5fb0*/  @!P1 BRA `(.L_x_4217) ;  /* 0xffffffbc00409947 */ /* 0x000fea000383ffff */
[----:B------:R-:W-:Y:S05]  /*5fc0*/  BSYNC B1 ;  /* 0x0000000000017941 */ /* 0x000fea0003800000 */
.L_x_4212:
[----:B------:R-:W-:Y:S05]  /*5fd0*/  BSYNC B0 ;  /* 0x0000000000007941 */ /* 0x000fea0003800000 */
.L_x_4211:
        /* <DEDUP_REMOVED lines=280> */
.L_x_4220:
        /* <DEDUP_REMOVED lines=281> */
.L_x_4221:
        /* <DEDUP_REMOVED lines=281> */
.L_x_4222:
        /* <DEDUP_REMOVED lines=281> */
.L_x_4223:
[----:B------:R-:W-:-:S04]  /*a610*/  LOP3.LUT R27, R29, 0xfffffff8, RZ, 0xc0, !PT ;  /* 0xfffffff81d1b7812 */ /* 0x000fc800078ec0ff */
[----:B------:R-:W-:-:S04]  /*a620*/  IADD3 R26, P1, R18, R27, RZ ;  /* 0x0000001b121a7210 */ /* 0x000fc80007f3e0ff */
[----:B------:R-:W-:-:S06]  /*a630*/  IADD3.X R27, RZ, R19, RZ, P1, !PT ;  /* 0x00000013ff1b7210 */ /* 0x000fcc0000ffe4ff */
[----:B------:R-:W5:Y:S03]  /*a640*/  LDG.E.64 R26, desc[UR60][R26.64] ;  /* 0x0000003c1a1a7981 */ /* 0x000f66000c1e1b00 */
.L_x_4219:
[----:B------:R-:W-:Y:S05]  /*a650*/  BSYNC B0 ;  /* 0x0000000000007941 */ /* 0x000fea0003800000 */
.L_x_4218:
[----:B------:R-:W-:Y:S04]  /*a660*/  BSSY B0, `(.L_x_4224) ;  /* 0x0000012000007945 */ /* 0x000fe80003800000 */
[----:B------:R-:W-:Y:S05]  /*a670*/  @P0 BRA `(.L_x_4225) ;  /* 0x0000000000400947 */ /* 0x000fea0003800000 */
[----:B------:R-:W-:Y:S02]  /*a680*/  IMAD.IADD R11, R11, 0x1, R10 ;  /* 0x000000010b0b7824 */ /* 0x000fe400078e020a */
[----:B-----5:R-:W-:Y:S02]  /*a690*/  IMAD R3, R3, R14, RZ ;  /* 0x0000000e03037224 */ /* 0x020fe400078e02ff */
[----:B------:R-:W-:Y:S01]  /*a6a0*/  IMAD R0, R0, R15, RZ ;  /* 0x0000000f00007224 */ /* 0x000fe200078e02ff */
[----:B------:R-:W-:-:S13]  /*a6b0*/  ISETP.GE.U32.AND P0, PT, R11, R22, PT ;  /* 0x000000160b00720c */ /* 0x000fda0003f06070 */
[----:B------:R-:W-:Y:S05]  /*a6c0*/  @P0 BRA `(.L_x_4225) ;  /* 0x00000000002c0947 */ /* 0x000fea0003800000 */
[----:B------:R-:W-:Y:S01]  /*a6d0*/  IADD3 R11, R11, R10, RZ ;  /* 0x0000000a0b0b7210 */ /* 0x000fe20007ffe0ff */
[----:B------:R-:W-:Y:S02]  /*a6e0*/  IMAD R5, R5, R20, RZ ;  /* 0x0000001405057224 */ /* 0x000fe400078e02ff */
[----:B------:R-:W-:Y:S01]  /*a6f0*/  IMAD R4, R4, R21, RZ ;  /* 0x0000001504047224 */ /* 0x000fe200078e02ff */
[----:B------:R-:W-:-:S13]  /*a700*/  ISETP.GE.U32.AND P0, PT, R11, R22, PT ;  /* 0x000000160b00720c */ /* 0x000fda0003f06070 */
[----:B------:R-:W-:Y:S05]  /*a710*/  @P0 BRA `(.L_x_4225) ;  /* 0x0000000000180947 */ /* 0x000fea0003800000 */
[----:B------:R-:W-:Y:S01]  /*a720*/  IADD3 R11, R11, R10, RZ ;  /* 0x0000000a0b0b7210 */ /* 0x000fe20007ffe0ff */
[----:B------:R-:W-:Y:S02]  /*a730*/  IMAD R7, R7, R24, RZ ;  /* 0x0000001807077224 */ /* 0x000fe400078e02ff */
[----:B------:R-:W-:Y:S01]  /*a740*/  IMAD R6, R6, R25, RZ ;  /* 0x0000001906067224 */ /* 0x000fe200078e02ff */
[----:B------:R-:W-:-:S13]  /*a750*/  ISETP.GE.U32.AND P0, PT, R11, R22, PT ;  /* 0x000000160b00720c */ /* 0x000fda0003f06070 */
[----:B------:R-:W-:Y:S02]  /*a760*/  @!P0 IMAD R9, R9, R26, RZ ;  /* 0x0000001a09098224 */ /* 0x000fe400078e02ff */
[----:B------:R-:W-:-:S07]  /*a770*/  @!P0 IMAD R8, R8, R27, RZ ;  /* 0x0000001b08088224 */ /* 0x000fce00078e02ff */
.L_x_4225:
[----:B------:R-:W-:Y:S05]  /*a780*/  BSYNC B0 ;  /* 0x0000000000007941 */ /* 0x000fea0003800000 */
.L_x_4224:
[----:B------:R-:W-:Y:S02]  /*a790*/  IMAD R11, R4, R0, RZ ;  /* 0x00000000040b7224 */ /* 0x000fe400078e02ff */
[----:B------:R-:W-:Y:S02]  /*a7a0*/  IMAD R0, R5, R3, RZ ;  /* 0x0000000305007224 */ /* 0x000fe400078e02ff */
[----:B------:R-:W-:Y:S02]  /*a7b0*/  IMAD R11, R11, R6, RZ ;  /* 0x000000060b0b7224 */ /* 0x000fe400078e02ff */
[----:B------:R-:W-:Y:S02]  /*a7c0*/  IMAD R0, R0, R7, RZ ;  /* 0x0000000700007224 */ /* 0x000fe400078e02ff */
[----:B------:R-:W-:Y:S02]  /*a7d0*/  IMAD R19, R11, R8, RZ ;  /* 0x000000080b137224 */ /* 0x000fe400078e02ff */
[----:B------:R-:W-:Y:S01]  /*a7e0*/  IMAD R18, R0, R9, RZ ;  /* 0x0000000900127224 */ /* 0x000fe200078e02ff */
[----:B------:R-:W-:Y:S06]  /*a7f0*/  BRA `(.L_x_4193) ;  /* 0x0000000c00247947 */ /* 0x000fec0003800000 */
.L_x_4210:
        /* <DEDUP_REMOVED lines=16> */
.L_x_4228:
        /* <DEDUP_REMOVED lines=22> */
[----:B--2---:R-:W-:Y:S02]  /*aa60*/  IMAD R9, R12, R9, RZ ;  /* 0x000000090c097224 */ /* 0x004fe400078e02ff */
[----:B------:R-:W-:Y:S02]  /*aa70*/  IMAD R6, R13, R6, RZ ;  /* 0x000000060d067224 */ /* 0x000fe400078e02ff */
[----:B---3--:R-:W-:Y:S02]  /*aa80*/  IMAD R7, R14, R7, RZ ;  /* 0x000000070e077224 */ /* 0x008fe400078e02ff */
[----:B------:R-:W-:Y:S02]  /*aa90*/  IMAD R4, R15, R4, RZ ;  /* 0x000000040f047224 */ /* 0x000fe400078e02ff */
[----:B----4-:R-:W-:Y:S02]  /*aaa0*/  IMAD R5, R24, R5, RZ ;  /* 0x0000000518057224 */ /* 0x010fe400078e02ff */
[----:B------:R-:W-:-:S02]  /*aab0*/  IMAD R0, R25, R0, RZ ;  /* 0x0000000019007224 */ /* 0x000fc400078e02ff */
[----:B-----5:R-:W-:Y:S02]  /*aac0*/  IMAD R3, R20, R3, RZ ;  /* 0x0000000314037224 */ /* 0x020fe400078e02ff */
[----:B------:R-:W-:Y:S01]  /*aad0*/  IMAD R8, R21, R8, RZ ;  /* 0x0000000815087224 */ /* 0x000fe200078e02ff */
[----:B------:R-:W-:Y:S06]  /*aae0*/  @!P0 BRA `(.L_x_4228) ;  /* 0xfffffffc00848947 */ /* 0x000fec000383ffff */
[----:B------:R-:W-:Y:S05]  /*aaf0*/  BSYNC B1 ;  /* 0x0000000000017941 */ /* 0x000fea0003800000 */
.L_x_4227:
[----:B------:R-:W-:Y:S05]  /*ab00*/  BSYNC B0 ;  /* 0x0000000000007941 */ /* 0x000fea0003800000 */
.L_x_4226:
        /* <DEDUP_REMOVED lines=27> */
.L_x_4230:
[----:B------:R-:W-:Y:S05]  /*acc0*/  BSYNC B0 ;  /* 0x0000000000007941 */ /* 0x000fea0003800000 */
.L_x_4229:
[----:B------:R-:W-:Y:S04]  /*acd0*/  BSSY B0, `(.L_x_4231) ;  /* 0x0000012000007945 */ /* 0x000fe80003800000 */
[----:B------:R-:W-:Y:S05]  /*ace0*/  @P1 BRA `(.L_x_4232) ;  /* 0x0000000000401947 */ /* 0x000fea0003800000 */
[----:B------:R-:W-:Y:S01]  /*acf0*/  IADD3 R11, R11, R10, RZ ;  /* 0x0000000a0b0b7210 */ /* 0x000fe20007ffe0ff */
        /* <DEDUP_REMOVED lines=9> */
[----:B------:R-:W-:Y:S02]  /*ad90*/  IMAD.IADD R11, R11, 0x1, R10 ;  /* 0x000000010b0b7824 */ /* 0x000fe400078e020a */
[----:B------:R-:W-:Y:S02]  /*ada0*/  IMAD R5, R5, R24, RZ ;  /* 0x0000001805057224 */ /* 0x000fe400078e02ff */
[----:B------:R-:W-:Y:S01]  /*adb0*/  IMAD R0, R0, R25, RZ ;  /* 0x0000001900007224 */ /* 0x000fe200078e02ff */
[----:B------:R-:W-:-:S13]  /*adc0*/  ISETP.GE.U32.AND P0, PT, R11, R22, PT ;  /* 0x000000160b00720c */ /* 0x000fda0003f06070 */
[----:B------:R-:W-:Y:S02]  /*add0*/  @!P0 IMAD R3, R3, R20, RZ ;  /* 0x0000001403038224 */ /* 0x000fe400078e02ff */
[----:B------:R-:W-:-:S07]  /*ade0*/  @!P0 IMAD R8, R8, R21, RZ ;  /* 0x0000001508088224 */ /* 0x000fce00078e02ff */
.L_x_4232:
[----:B------:R-:W-:Y:S05]  /*adf0*/  BSYNC B0 ;  /* 0x0000000000007941 */ /* 0x000fea0003800000 */
.L_x_4231:
[----:B------:R-:W-:Y:S02]  /*ae00*/  IMAD R11, R6, R4, RZ ;  /* 0x00000004060b7224 */ /* 0x000fe400078e02ff */
[----:B------:R-:W-:Y:S02]  /*ae10*/  IMAD R4, R9, R7, RZ ;  /* 0x0000000709047224 */ /* 0x000fe400078e02ff */
[----:B------:R-:W-:Y:S02]  /*ae20*/  IMAD R11, R11, R0, RZ ;  /* 0x000000000b0b7224 */ /* 0x000fe400078e02ff */
[----:B------:R-:W-:Y:S02]  /*ae30*/  IMAD R4, R4, R5, RZ ;  /* 0x0000000504047224 */ /* 0x000fe400078e02ff */
[----:B0-----:R-:W-:Y:S02]  /*ae40*/  IMAD R19, R11, R8, RZ ;  /* 0x000000080b137224 */ /* 0x001fe400078e02ff */
[----:B------:R-:W-:Y:S01]  /*ae50*/  IMAD R18, R4, R3, RZ ;  /* 0x0000000304127224 */ /* 0x000fe200078e02ff */
[----:B------:R-:W-:Y:S06]  /*ae60*/  BRA `(.L_x_4193) ;  /* 0x0000000400887947 */ /* 0x000fec0003800000 */
.L_x_4209:
        /* <DEDUP_REMOVED lines=20> */
.L_x_4235:
        /* <DEDUP_REMOVED lines=28> */
.L_x_4234:
[----:B------:R-:W-:Y:S05]  /*b170*/  BSYNC B0 ;  /* 0x0000000000007941 */ /* 0x000fea0003800000 */
.L_x_4233:
        /* <DEDUP_REMOVED lines=23> */
.L_x_4237:
[----:B------:R-:W-:Y:S05]  /*b2f0*/  BSYNC B0 ;  /* 0x0000000000007941 */ /* 0x000fea0003800000 */
.L_x_4236:
        /* <DEDUP_REMOVED lines=18> */
.L_x_4239:
[----:B------:R-:W-:Y:S05]  /*b420*/  BSYNC B0 ;  /* 0x0000000000007941 */ /* 0x000fea0003800000 */
.L_x_4238:
[----:B------:R-:W-:Y:S02]  /*b430*/  IMAD R3, R24, R8, RZ ;  /* 0x0000000818037224 */ /* 0x000fe400078e02ff */
[----:B------:R-:W-:Y:S02]  /*b440*/  IMAD R0, R25, R9, RZ ;  /* 0x0000000919007224 */ /* 0x000fe400078e02ff */
[----:B------:R-:W-:Y:S02]  /*b450*/  IMAD R3, R3, R6, RZ ;  /* 0x0000000603037224 */ /* 0x000fe400078e02ff */
[----:B------:R-:W-:Y:S02]  /*b460*/  IMAD R0, R0, R7, RZ ;  /* 0x0000000700007224 */ /* 0x000fe400078e02ff */
[----:B0-----:R-:W-:Y:S02]  /*b470*/  IMAD R19, R3, R4, RZ ;  /* 0x0000000403137224 */ /* 0x001fe400078e02ff */
[----:B------:R-:W-:-:S07]  /*b480*/  IMAD R18, R0, R5, RZ ;  /* 0x0000000500127224 */ /* 0x000fce00078e02ff */
.L_x_4193:
[----:B------:R-:W-:Y:S05]  /*b490*/  BSYNC B6 ;  /* 0x0000000000067941 */ /* 0x000fea0003800000 */
.L_x_4192:
        /* <DEDUP_REMOVED lines=15> */
.L_x_4241:
        /* <DEDUP_REMOVED lines=8> */
[----:B-1----:R-:W-:Y:S02]  /*b610*/  @!P0 IMAD R18, R18, R6, RZ ;  /* 0x0000000612128224 */ /* 0x002fe400078e02ff */
[----:B------:R-:W-:-:S05]  /*b620*/  @!P0 IMAD R19, R19, R7, RZ ;  /* 0x0000000713138224 */ /* 0x000fca00078e02ff */
[----:B------:R2:W-:Y:S01]  /*b630*/  @!P0 STS.64 [R0], R18 ;  /* 0x0000001200008388 */ /* 0x0005e20000000a00 */
[----:B------:R-:W-:Y:S02]  /*b640*/  ISETP.GT.AND P0, PT, R4, 0x1, PT ;  /* 0x000000010400780c */ /* 0x000fe40003f04270 */
[----:B------:R-:W-:-:S11]  /*b650*/  SHF.R.S32.HI R4, RZ, 0x1, R4 ;  /* 0x00000001ff047819 */ /* 0x000fd60000011404 */
[----:B--2---:R-:W-:Y:S05]  /*b660*/  @P0 BRA `(.L_x_4241) ;  /* 0xfffffffc00c80947 */ /* 0x004fea000383ffff */
.L_x_4240:
        /* <DEDUP_REMOVED lines=19> */
.L_x_4244:
        /* <DEDUP_REMOVED lines=8> */
[----:B-1----:R-:W-:Y:S02]  /*b820*/  @!P0 IMAD R18, R18, R6, RZ ;  /* 0x0000000612128224 */ /* 0x002fe400078e02ff */
[----:B------:R-:W-:-:S05]  /*b830*/  @!P0 IMAD R19, R19, R7, RZ ;  /* 0x0000000713138224 */ /* 0x000fca00078e02ff */
[----:B------:R1:W-:Y:S01]  /*b840*/  @!P0 STS.64 [R3], R18 ;  /* 0x0000001203008388 */ /* 0x0003e20000000a00 */
[----:B------:R-:W-:-:S13]  /*b850*/  ISETP.GE.AND P0, PT, R4, 0x20, PT ;  /* 0x000000200400780c */ /* 0x000fda0003f06270 */
[----:B-1----:R-:W-:Y:S05]  /*b860*/  @P0 BRA `(.L_x_4244) ;  /* 0xfffffffc00cc0947 */ /* 0x002fea000383ffff */
[----:B------:R-:W-:-:S07]  /*b870*/  MOV R0, 0x20 ;  /* 0x0000002000007802 */ /* 0x000fce0000000f00 */
.L_x_4243:
[----:B------:R-:W-:Y:S01]  /*b880*/  ISETP.GE.AND P0, PT, R0, 0x2, PT ;  /* 0x000000020000780c */ /* 0x000fe20003f06270 */
[----:B------:R-:W-:Y:S05]  /*b890*/  WARPSYNC.ALL ;  /* 0x0000000000007948 */ /* 0x000fea0003800000 */
[----:B------:R-:W-:Y:S07]  /*b8a0*/  BAR.SYNC.DEFER_BLOCKING 0x0 ;  /* 0x0000000000007b1d */ /* 0x000fee0000010000 */
[----:B------:R-:W-:Y:S05]  /*b8b0*/  @!P0 BRA `(.L_x_4242) ;  /* 0x0000000000208947 */ /* 0x000fea0003800000 */
[----:B------:R-:W-:-:S07]  /*b8c0*/  IMAD.MOV.U32 R3, RZ, RZ, 0x1 ;  /* 0x00000001ff037424 */ /* 0x000fce00078e00ff */
.L_x_4245:
[----:B------:R-:W1:Y:S04]  /*b8d0*/  SHFL.DOWN PT, R5, R18, R3, 0x1f ;  /* 0x08001f0312057589 */ /* 0x000e6800000e0000 */
[----:B------:R2:W3:Y:S02]  /*b8e0*/  SHFL.DOWN PT, R4, R19, R3, 0x1f ;  /* 0x08001f0313047589 */ /* 0x0004e400000e0000 */
[----:B--2---:R-:W-:-:S04]  /*b8f0*/  SHF.L.U32 R3, R3, 0x1, RZ ;  /* 0x0000000103037819 */ /* 0x004fc800000006ff */
[----:B------:R-:W-:Y:S01]  /*b900*/  ISETP.GE.AND P0, PT, R3, R0, PT ;  /* 0x000000000300720c */ /* 0x000fe20003f06270 */
[----:B-1----:R-:W-:Y:S02]  /*b910*/  IMAD R18, R5, R18, RZ ;  /* 0x0000001205127224 */ /* 0x002fe400078e02ff */
[----:B---3--:R-:W-:-:S10]  /*b920*/  IMAD R19, R4, R19, RZ ;  /* 0x0000001304137224 */ /* 0x008fd400078e02ff */
[----:B------:R-:W-:Y:S05]  /*b930*/  @!P0 BRA `(.L_x_4245) ;  /* 0xfffffffc00e48947 */ /* 0x000fea000383ffff */
.L_x_4242:
        /* <DEDUP_REMOVED lines=278> */
.L_x_4246:
        /* <DEDUP_REMOVED lines=278> */
.L_x_4247:
        /* <DEDUP_REMOVED lines=297> */
.L_x_4249:
        /* <DEDUP_REMOVED lines=277> */
.L_x_4250:
        /* <DEDUP_REMOVED lines=16> */
.L_x_4252:
[----:B------:R-:W-:Y:S05]  /*100e0*/  BSYNC B0 ;  /* 0x0000000000007941 */ /* 0x000fea0003800000 */
.L_x_4251:
        /* <DEDUP_REMOVED lines=15> */
.L_x_4254:
[----:B------:R-:W-:Y:S05]  /*101e0*/  BSYNC B0 ;  /* 0x0000000000007941 */ /* 0x000fea0003800000 */
.L_x_4253:
        /* <DEDUP_REMOVED lines=35> */
.L_x_4256:
[----:B------:R-:W-:Y:S05]  /*10420*/  BSYNC B0 ;  /* 0x0000000000007941 */ /* 0x000fea0003800000 */
.L_x_4255:
        /* <DEDUP_REMOVED lines=35> */
.L_x_4261:
[----:B------:R-:W-:-:S04]  /*10660*/  IMAD.IADD R13, R15, 0x1, R14 ;  /* 0x000000010f0d7824 */ /* 0x000fc800078e020e */
[----:B-1----:R-:W-:-:S05]  /*10670*/  IMAD.WIDE.U32 R12, R13, 0x8, R10 ;  /* 0x000000080d0c7825 */ /* 0x002fca00078e000a */
[----:B------:R-:W2:Y:S04]  /*10680*/  LDG.E R21, desc[UR60][R12.64] ;  /* 0x0000003c0c157981 */ /* 0x000ea8000c1e1900 */
[----:B------:R-:W3:Y:S01]  /*10690*/  LDG.E R0, desc[UR60][R12.64+0x4] ;  /* 0x0000043c0c007981 */ /* 0x000ee2000c1e1900 */
[----:B------:R-:W-:-:S04]  /*106a0*/  IADD3 R14, R19, R14, RZ ;  /* 0x0000000e130e7210 */ /* 0x000fc80007ffe0ff */
[----:B------:R-:W-:Y:S01]  /*106b0*/  ISETP.GE.U32.AND P0, PT, R14, UR8, PT ;  /* 0x000000080e007c0c */ /* 0x000fe2000bf06070 */
[----:B--2---:R-:W-:Y:S02]  /*106c0*/  IMAD R16, R21, R16, RZ ;  /* 0x0000001015107224 */ /* 0x004fe400078e02ff */
[----:B---3--:R-:W-:-:S10]  /*106d0*/  IMAD R17, R0, R17, RZ ;  /* 0x0000001100117224 */ /* 0x008fd400078e02ff */
[----:B------:R-:W-:Y:S05]  /*106e0*/  @!P0 BRA `(.L_x_4261) ;  /* 0xfffffffc00dc8947 */ /* 0x000fea000383ffff */
[----:B------:R-:W-:Y:S05]  /*106f0*/  BSYNC B1 ;  /* 0x0000000000017941 */ /* 0x000fea0003800000 */
.L_x_4260:
[----:B------:R-:W-:Y:S05]  /*10700*/  BRA `(.L_x_4259) ;  /* 0x0000000000547947 */ /* 0x000fea0003800000 */
.L_x_4258:
        /* <DEDUP_REMOVED lines=11> */
.L_x_4262:
[----:B0-----:R-:W-:-:S05]  /*107c0*/  IADD3 R12, R0, R15, RZ ;  /* 0x0000000f000c7210 */ /* 0x001fca0007ffe0ff */
[----:B-1----:R-:W-:-:S04]  /*107d0*/  IMAD R13, R12, R18, R23 ;  /* 0x000000120c0d7224 */ /* 0x002fc800078e0217 */
[----:B--2---:R-:W-:-:S05]  /*107e0*/  IMAD.WIDE.U32 R12, R13, 0x8, R10 ;  /* 0x000000080d0c7825 */ /* 0x004fca00078e000a */
[----:B------:R-:W2:Y:S04]  /*107f0*/  LDG.E R19, desc[UR60][R12.64] ;  /* 0x0000003c0c137981 */ /* 0x000ea8000c1e1900 */
[----:B------:R-:W4:Y:S01]  /*10800*/  LDG.E R14, desc[UR60][R12.64+0x4] ;  /* 0x0000043c0c0e7981 */ /* 0x000f22000c1e1900 */
[----:B---3--:R-:W-:-:S05]  /*10810*/  IMAD.IADD R15, R20, 0x1, R15 ;  /* 0x00000001140f7824 */ /* 0x008fca00078e020f */
[----:B------:R-:W-:Y:S01]  /*10820*/  ISETP.GE.U32.AND P0, PT, R15, UR7, PT ;  /* 0x000000070f007c0c */ /* 0x000fe2000bf06070 */
[----:B--2---:R-:W-:Y:S02]  /*10830*/  IMAD R16, R19, R16, RZ ;  /* 0x0000001013107224 */ /* 0x004fe400078e02ff */
[----:B----4-:R-:W-:-:S10]  /*10840*/  IMAD R17, R14, R17, RZ ;  /* 0x000000110e117224 */ /* 0x010fd400078e02ff */
[----:B------:R-:W-:Y:S05]  /*10850*/  @!P0 BRA `(.L_x_4262) ;  /* 0xfffffffc00d88947 */ /* 0x000fea000383ffff */
.L_x_4259:
[----:B------:R-:W-:Y:S05]  /*10860*/  BSYNC B0 ;  /* 0x0000000000007941 */ /* 0x000fea0003800000 */
.L_x_4257:
        /* <DEDUP_REMOVED lines=13> */
.L_x_4264:
[----:B------:R-:W-:Y:S01]  /*10940*/  IADD3 R10, R2, R11, RZ ;  /* 0x0000000b020a7210 */ /* 0x000fe20007ffe0ff */
[----:B------:R-:W-:Y:S03]  /*10950*/  BAR.SYNC.DEFER_BLOCKING 0x0 ;  /* 0x0000000000007b1d */ /* 0x000fe60000010000 */
[----:B------:R-:W-:-:S04]  /*10960*/  ISETP.GE.U32.AND P0, PT, R10, UR6, PT ;  /* 0x000000060a007c0c */ /* 0x000fc8000bf06070 */
[----:B------:R-:W-:-:S13]  /*10970*/  ISETP.GE.U32.OR P0, PT, R2, R11, P0 ;  /* 0x0000000b0200720c */ /* 0x000fda0000706470 */
[----:B------:R-:W-:-:S05]  /*10980*/  @!P0 IMAD R10, R10, R14, R23 ;  /* 0x0000000e0a0a8224 */ /* 0x000fca00078e0217 */
[----:B------:R-:W-:-:S05]  /*10990*/  @!P0 LEA R10, R10, UR4, 0x3 ;  /* 0x000000040a0a8c11 */ /* 0x000fca000f8e18ff */
[----:B0-----:R-:W1:Y:S02]  /*109a0*/  @!P0 LDS.64 R12, [R10] ;  /* 0x000000000a0c8984 */ /* 0x001e640000000a00 */
[----:B-1----:R-:W-:Y:S02]  /*109b0*/  @!P0 IMAD R16, R16, R12, RZ ;  /* 0x0000000c10108224 */ /* 0x002fe400078e02ff */
[----:B------:R-:W-:-:S05]  /*109c0*/  @!P0 IMAD R17, R17, R13, RZ ;  /* 0x0000000d11118224 */ /* 0x000fca00078e02ff */
[----:B------:R2:W-:Y:S01]  /*109d0*/  @!P0 STS.64 [R0], R16 ;  /* 0x0000001000008388 */ /* 0x0005e20000000a00 */
[----:B------:R-:W-:Y:S02]  /*109e0*/  ISETP.GT.AND P0, PT, R11, 0x1, PT ;  /* 0x000000010b00780c */ /* 0x000fe40003f04270 */
[----:B------:R-:W-:-:S11]  /*109f0*/  SHF.R.S32.HI R11, RZ, 0x1, R11 ;  /* 0x00000001ff0b7819 */ /* 0x000fd6000001140b */
[----:B--2---:R-:W-:Y:S05]  /*10a00*/  @P0 BRA `(.L_x_4264) ;  /* 0xfffffffc00cc0947 */ /* 0x004fea000383ffff */
.L_x_4263:
        /* <DEDUP_REMOVED lines=10> */
.L_x_4267:
[----:B------:R-:W-:Y:S01]  /*10ab0*/  IADD3 R2, R23, R10, RZ ;  /* 0x0000000a17027210 */ /* 0x000fe20007ffe0ff */
[----:B------:R-:W-:Y:S03]  /*10ac0*/  BAR.SYNC.DEFER_BLOCKING 0x0 ;  /* 0x0000000000007b1d */ /* 0x000fe60000010000 */
[----:B------:R-:W-:-:S04]  /*10ad0*/  ISETP.GE.U32.AND P0, PT, R2, R14, PT ;  /* 0x0000000e0200720c */ /* 0x000fc80003f06070 */
[----:B------:R-:W-:-:S13]  /*10ae0*/  ISETP.GE.U32.OR P0, PT, R23, R10, P0 ;  /* 0x0000000a1700720c */ /* 0x000fda0000706470 */
[----:B------:R-:W-:Y:S01]  /*10af0*/  @!P0 IMAD R2, R10, 0x8, R0 ;  /* 0x000000080a028824 */ /* 0x000fe200078e0200 */
[----:B------:R-:W-:-:S04]  /*10b00*/  SHF.R.S32.HI R10, RZ, 0x1, R10 ;  /* 0x00000001ff0a7819 */ /* 0x000fc8000001140a */
[----:B0-----:R-:W1:Y:S02]  /*10b10*/  @!P0 LDS.64 R12, [R2] ;  /* 0x00000000020c8984 */ /* 0x001e640000000a00 */
[----:B-1----:R-:W-:Y:S02]  /*10b20*/  @!P0 IMAD R16, R16, R12, RZ ;  /* 0x0000000c10108224 */ /* 0x002fe400078e02ff */
[----:B------:R-:W-:-:S05]  /*10b30*/  @!P0 IMAD R17, R17, R13, RZ ;  /* 0x0000000d11118224 */ /* 0x000fca00078e02ff */
[----:B------:R2:W-:Y:S01]  /*10b40*/  @!P0 STS.64 [R0], R16 ;  /* 0x0000001000008388 */ /* 0x0005e20000000a00 */
[----:B------:R-:W-:-:S13]  /*10b50*/  ISETP.GE.AND P0, PT, R10, 0x20, PT ;  /* 0x000000200a00780c */ /* 0x000fda0003f06270 */
[----:B--2---:R-:W-:Y:S05]  /*10b60*/  @P0 BRA `(.L_x_4267) ;  /* 0xfffffffc00d00947 */ /* 0x004fea000383ffff */
[----:B------:R-:W-:-:S07]  /*10b70*/  MOV R2, 0x20 ;  /* 0x0000002000027802 */ /* 0x000fce0000000f00 */
.L_x_4266:
[----:B------:R-:W-:Y:S01]  /*10b80*/  BAR.SYNC.DEFER_BLOCKING 0x0 ;  /* 0x0000000000007b1d */ /* 0x000fe20000010000 */
[----:B------:R-:W-:-:S13]  /*10b90*/  ISETP.GE.AND P0, PT, R2, 0x2, PT ;  /* 0x000000020200780c */ /* 0x000fda0003f06270 */
[----:B------:R-:W-:Y:S05]  /*10ba0*/  @!P0 BRA `(.L_x_4265) ;  /* 0x0000000000208947 */ /* 0x000fea0003800000 */
[----:B------:R-:W-:-:S11]  /*10bb0*/  HFMA2.MMA R11, -RZ, RZ, 0, 5.9604644775390625e-08 ;  /* 0x00000001ff0b7435 */ /* 0x000fd600000001ff */
.L_x_4268:
[----:B0-----:R-:W0:Y:S04]  /*10bc0*/  SHFL.DOWN PT, R13, R16, R11, 0x1f ;  /* 0x08001f0b100d7589 */ /* 0x001e2800000e0000 */
[----:B-1----:R1:W2:Y:S02]  /*10bd0*/  SHFL.DOWN PT, R0, R17, R11, 0x1f ;  /* 0x08001f0b11007589 */ /* 0x0022a400000e0000 */
[----:B-1----:R-:W-:-:S05]  /*10be0*/  IMAD.SHL.U32 R11, R11, 0x2, RZ ;  /* 0x000000020b0b7824 */ /* 0x002fca00078e00ff */
[----:B------:R-:W-:Y:S01]  /*10bf0*/  ISETP.GE.AND P0, PT, R11, R2, PT ;  /* 0x000000020b00720c */ /* 0x000fe20003f06270 */
[----:B0-----:R-:W-:Y:S02]  /*10c00*/  IMAD R16, R13, R16, RZ ;  /* 0x000000100d107224 */ /* 0x001fe400078e02ff */
[----:B--2---:R-:W-:-:S10]  /*10c10*/  IMAD R17, R0, R17, RZ ;  /* 0x0000001100117224 */ /* 0x004fd400078e02ff */
[----:B------:R-:W-:Y:S05]  /*10c20*/  @!P0 BRA `(.L_x_4268) ;  /* 0xfffffffc00e48947 */ /* 0x000fea000383ffff */
.L_x_4265:
        /* <DEDUP_REMOVED lines=11> */
[----:B--2---:R-:W-:Y:S02]  /*10ce0*/  IMAD R16, R16, R3, RZ ;  /* 0x0000000310107224 */ /* 0x004fe400078e02ff */
[----:B---3--:R-:W-:-:S07]  /*10cf0*/  IMAD R17, R17, R0, RZ ;  /* 0x0000000011117224 */ /* 0x008fce00078e02ff */
.L_x_4270:
        /* <DEDUP_REMOVED lines=21> */
.L_x_4272:
        /* <DEDUP_REMOVED lines=22> */
.L_x_4273:
[----:B------:R-:W-:Y:S02]  /*10fb0*/  ULDC.64 UR4, c[0x0][0x5f0] ;  /* 0x00017c0000047ab9 */ /* 0x000fe40000000a00 */
[----:B------:R-:W-:-:S04]  /*10fc0*/  IADD3 R22, P0, R22, UR4, RZ ;  /* 0x0000000416167c10 */ /* 0x000fc8000ff1e0ff */
[----:B------:R-:W-:-:S05]  /*10fd0*/  IADD3.X R23, RZ, UR5, RZ, P0, !PT ;  /* 0x00000005ff177c10 */ /* 0x000fca00087fe4ff */
[----:B------:R-:W-:Y:S01]  /*10fe0*/  STG.E desc[UR60][R22.64], R17 ;  /* 0x0000001116007986 */ /* 0x000fe2000c10193c */
[----:B------:R-:W-:Y:S05]  /*10ff0*/  EXIT ;  /* 0x000000000000794d */ /* 0x000fea0003800000 */
.L_x_4271:
[----:B------:R-:W-:Y:S04]  /*11000*/  STG.E desc[UR60][R4.64], R16 ;  /* 0x0000001004007986 */ /* 0x000fe8000c10193c */
[----:B------:R-:W-:Y:S01]  /*11010*/  STG.E desc[UR60][R4.64+0x4], R17 ;  /* 0x0000041104007986 */ /* 0x000fe2000c10193c */
[----:B------:R-:W-:Y:S05]  /*11020*/  EXIT ;  /* 0x000000000000794d */ /* 0x000fea0003800000 */
.L_x_4269:
        /* <DEDUP_REMOVED lines=8> */
.L_x_4274:
        /* <DEDUP_REMOVED lines=21> */
.L_x_4276:
        /* <DEDUP_REMOVED lines=22> */
.L_x_4277:
[----:B------:R-:W-:Y:S02]  /*11360*/  ULDC.64 UR4, c[0x0][0x5f0] ;  /* 0x00017c0000047ab9 */ /* 0x000fe40000000a00 */
[----:B------:R-:W-:-:S04]  /*11370*/  IADD3 R22, P0, R22, UR4, RZ ;  /* 0x0000000416167c10 */ /* 0x000fc8000ff1e0ff */
[----:B------:R-:W-:-:S05]  /*11380*/  IADD3.X R23, RZ, UR5, RZ, P0, !PT ;  /* 0x00000005ff177c10 */ /* 0x000fca00087fe4ff */
[----:B------:R-:W-:Y:S01]  /*11390*/  STG.E desc[UR60][R22.64], R17 ;  /* 0x0000001116007986 */ /* 0x000fe2000c10193c */
[----:B------:R-:W-:Y:S05]  /*113a0*/  EXIT ;  /* 0x000000000000794d */ /* 0x000fea0003800000 */
.L_x_4275:
[----:B------:R-:W-:Y:S04]  /*113b0*/  STG.E desc[UR60][R6.64], R16 ;  /* 0x0000001006007986 */ /* 0x000fe8000c10193c */
[----:B------:R-:W-:Y:S01]  /*113c0*/  STG.E desc[UR60][R8.64], R17 ;  /* 0x0000001108007986 */ /* 0x000fe2000c10193c */
[----:B------:R-:W-:Y:S05]  /*113d0*/  EXIT ;  /* 0x000000000000794d */ /* 0x000fea0003800000 */
.L_x_4248:
        /* <DEDUP_REMOVED lines=21> */
[----:B--2---:R-:W-:Y:S02]  /*11530*/  IMAD R18, R18, R3, RZ ;  /* 0x0000000312127224 */ /* 0x004fe400078e02ff */
[----:B---3--:R-:W-:-:S07]  /*11540*/  IMAD R19, R19, R0, RZ ;  /* 0x0000000013137224 */ /* 0x008fce00078e02ff */
.L_x_4279:
        /* <DEDUP_REMOVED lines=21> */
.L_x_4281:
        /* <DEDUP_REMOVED lines=22> */
.L_x_4282:
[----:B------:R-:W-:Y:S02]  /*11800*/  ULDC.64 UR4, c[0x0][0x5f0] ;  /* 0x00017c0000047ab9 */ /* 0x000fe40000000a00 */
[----:B------:R-:W-:-:S05]  /*11810*/  IADD3 R22, P0, R22, UR4, RZ ;  /* 0x0000000416167c10 */ /* 0x000fca000ff1e0ff */
[----:B------:R-:W-:-:S05]  /*11820*/  IMAD.X R23, RZ, RZ, UR5, P0 ;  /* 0x00000005ff177e24 */ /* 0x000fca00080e06ff */
[----:B------:R-:W-:Y:S01]  /*11830*/  STG.E desc[UR60][R22.64], R19 ;  /* 0x0000001316007986 */ /* 0x000fe2000c10193c */
[----:B------:R-:W-:Y:S05]  /*11840*/  EXIT ;  /* 0x000000000000794d */ /* 0x000fea0003800000 */
.L_x_4280:
[----:B------:R-:W-:Y:S04]  /*11850*/  STG.E desc[UR60][R4.64], R18 ;  /* 0x0000001204007986 */ /* 0x000fe8000c10193c */
[----:B------:R-:W-:Y:S01]  /*11860*/  STG.E desc[UR60][R4.64+0x4], R19 ;  /* 0x0000041304007986 */ /* 0x000fe2000c10193c */
[----:B------:R-:W-:Y:S05]  /*11870*/  EXIT ;  /* 0x000000000000794d */ /* 0x000fea0003800000 */
.L_x_4278:
        /* <DEDUP_REMOVED lines=8> */
.L_x_4283:
        /* <DEDUP_REMOVED lines=21> */
.L_x_4285:
        /* <DEDUP_REMOVED lines=22> */
.L_x_4286:
[----:B------:R-:W-:Y:S02]  /*11bb0*/  ULDC.64 UR4, c[0x0][0x5f0] ;  /* 0x00017c0000047ab9 */ /* 0x000fe40000000a00 */
[----:B------:R-:W-:-:S04]  /*11bc0*/  IADD3 R22, P0, R22, UR4, RZ ;  /* 0x0000000416167c10 */ /* 0x000fc8000ff1e0ff */
[----:B------:R-:W-:-:S05]  /*11bd0*/  IADD3.X R23, RZ, UR5, RZ, P0, !PT ;  /* 0x00000005ff177c10 */ /* 0x000fca00087fe4ff */
[----:B------:R-:W-:Y:S01]  /*11be0*/  STG.E desc[UR60][R22.64], R19 ;  /* 0x0000001316007986 */ /* 0x000fe2000c10193c */
[----:B------:R-:W-:Y:S05]  /*11bf0*/  EXIT ;  /* 0x000000000000794d */ /* 0x000fea0003800000 */
.L_x_4284:
[----:B------:R-:W-:Y:S04]  /*11c00*/  STG.E desc[UR60][R6.64], R18 ;  /* 0x0000001206007986 */ /* 0x000fe8000c10193c */
[----:B------:R-:W-:Y:S01]  /*11c10*/  STG.E desc[UR60][R8.64], R19 ;  /* 0x0000001308007986 */ /* 0x000fe2000c10193c */
[----:B------:R-:W-:Y:S05]  /*11c20*/  EXIT ;  /* 0x000000000000794d */ /* 0x000fea0003800000 */
.L_x_4287:
        /* <DEDUP_REMOVED lines=13> */
.L_x_8798:


//--------------------- .text._ZN2at6native13reduce_kernelILi128ELi4ENS0_8ReduceOpIiNS0_14func_wrapper_tIiNS0_55_GLOBAL__N__0955718d_22_SparseCsrTensorMath_cu_868dd54514ReductionMulOpIiEEEEjiLi4ELi4EEEEEvT1_ --------------------------
	.section	.text._ZN2at6native13reduce_kernelILi128ELi4ENS0_8ReduceOpIiNS0_14func_wrapper_tIiNS0_55_GLOBAL__N__0955718d_22_SparseCsrTensorMath_cu_868dd54514ReductionMulOpIiEEEEjiLi4ELi4EEEEEvT1_,"ax",@progbits
	.align	128
.text._ZN2at6native13reduce_kernelILi128ELi4ENS0_8ReduceOpIiNS0_14func_wrapper_tIiNS0_55_GLOBAL__N__0955718d_22_SparseCsrTensorMath_cu_868dd54514ReductionMulOpIiEEEEjiLi4ELi4EEEEEvT1_:
        .type           _ZN2at6native13reduce_kernelILi128ELi4ENS0_8ReduceOpIiNS0_14func_wrapper_tIiNS0_55_GLOBAL__N__0955718d_22_SparseCsrTensorMath_cu_868dd54514ReductionMulOpIiEEEEjiLi4ELi4EEEEEvT1_,@function
        .size           _ZN2at6native13reduce_kernelILi128ELi4ENS0_8ReduceOpIiNS0_14func_wrapper_tIiNS0_55_GLOBAL__N__0955718d_22_SparseCsrTensorMath_cu_868dd54514ReductionMulOpIiEEEEjiLi4ELi4EEEEEvT1_,(.L_x_8799 - _ZN2at6native13reduce_kernelILi128ELi4ENS0_8ReduceOpIiNS0_14func_wrapper_tIiNS0_55_GLOBAL__N__0955718d_22_SparseCsrTensorMath_cu_868dd54514ReductionMulOpIiEEEEjiLi4ELi4EEEEEvT1_)
        .other          _ZN2at6native13reduce_kernelILi128ELi4ENS0_8ReduceOpIiNS0_14func_wrapper_tIiNS0_55_GLOBAL__N__0955718d_22_SparseCsrTensorMath_cu_868dd54514ReductionMulOpIiEEEEjiLi4ELi4EEEEEvT1_,@"STO_CUDA_ENTRY STV_DEFAULT"
_ZN2at6native13reduce_kernelILi128ELi4ENS0_8ReduceOpIiNS0_14func_wrapper_tIiNS0_55_GLOBAL__N__0955718d_22_SparseCsrTensorMath_cu_868dd54514ReductionMulOpIiEEEEjiLi4ELi4EEEEEvT1_:
        /* <DEDUP_REMOVED lines=293> */
.L_x_4288:
        /* <DEDUP_REMOVED lines=30> */
.L_x_4292:
        /* <DEDUP_REMOVED lines=25> */
.L_x_4298:
[----:B------:R-:W-:Y:S05]  /*15c0*/  BSYNC B2 ;  /* 0x0000000000027941 */ /* 0x000fea0003800000 */
.L_x_4297:
        /* <DEDUP_REMOVED lines=10> */
.L_x_4296:
[----:B------:R-:W-:Y:S05]  /*1670*/  BSYNC B1 ;  /* 0x0000000000017941 */ /* 0x000fea0003800000 */
.L_x_4295:
[----:B------:R-:W0:Y:S01]  /*1680*/  LDC R7, c[0x0][0x21c] ;  /* 0x00008700ff077b82 */ /* 0x000e220000000800 */
[----:B------:R-:W-:-:S04]  /*1690*/  IADD3 R5, P0, -R6, 0x4, RZ ;  /* 0x0000000406057810 */ /* 0x000fc80007f1e1ff */
[----:B------:R-:W-:Y:S01]  /*16a0*/  LEA R40, P1, R5, R40, 0x2 ;  /* 0x0000002805287211 */ /* 0x000fe200078210ff */
[----:B------:R-:W-:-:S05]  /*16b0*/  IMAD.X R4, RZ, RZ, -0x1, P0 ;  /* 0xffffffffff047424 */ /* 0x000fca00000e06ff */
[----:B------:R-:W-:Y:S02]  /*16c0*/  LEA.HI.X R41, R5, R41, R4, 0x2, P1 ;  /* 0x0000002905297211 */ /* 0x000fe400008f1404 */
[----:B0-----:R-:W-:-:S07]  /*16d0*/  IADD3 R0, R6, -0x4, R7 ;  /* 0xfffffffc06007810 */ /* 0x001fce0007ffe007 */
.L_x_4294:
[----:B------:R-:W-:Y:S05]  /*16e0*/  BSYNC B0 ;  /* 0x0000000000007941 */ /* 0x000fea0003800000 */
.L_x_4293:
        /* <DEDUP_REMOVED lines=14> */
.L_x_4301:
[----:B------:R-:W-:Y:S01]  /*17d0*/  IMAD.WIDE.U32 R4, R9, 0x10, R40 ;  /* 0x0000001009047825 */ /* 0x000fe200078e0028 */
[----:B------:R-:W-:-:S05]  /*17e0*/  ULDC UR4, c[0x0][0x224] ;  /* 0x0000890000047ab9 */ /* 0x000fca0000000800 */
[----:B------:R-:W2:Y:S01]  /*17f0*/  LDG.E.128 R4, desc[UR60][R4.64] ;  /* 0x0000003c04047981 */ /* 0x000ea2000c1e1d00 */
[----:B------:R-:W-:-:S05]  /*1800*/  VIADD R9, R9, UR4 ;  /* 0x0000000409097c36 */ /* 0x000fca0008000000 */
[----:B------:R-:W-:-:S04]  /*1810*/  LEA R13, R9, 0x3, 0x2 ;  /* 0x00000003090d7811 */ /* 0x000fc800078e10ff */
[----:B------:R-:W-:Y:S01]  /*1820*/  ISETP.GE.U32.AND P0, PT, R13, R0, PT ;  /* 0x000000000d00720c */ /* 0x000fe20003f06070 */
[----:B--2---:R-:W-:Y:S02]  /*1830*/  IMAD R3, R4, R3, RZ ;  /* 0x0000000304037224 */ /* 0x004fe400078e02ff */
[----:B------:R-:W-:Y:S02]  /*1840*/  IMAD R8, R5, R8, RZ ;  /* 0x0000000805087224 */ /* 0x000fe400078e02ff */
[----:B------:R-:W-:Y:S02]  /*1850*/  IMAD R11, R6, R11, RZ ;  /* 0x0000000b060b7224 */ /* 0x000fe400078e02ff */
[----:B------:R-:W-:-:S06]  /*1860*/  IMAD R24, R7, R24, RZ ;  /* 0x0000001807187224 */ /* 0x000fcc00078e02ff */
[----:B------:R-:W-:Y:S05]  /*1870*/  @!P0 BRA `(.L_x_4301) ;  /* 0xfffffffc00d48947 */ /* 0x000fea000383ffff */
.L_x_4300:
[----:B------:R-:W-:Y:S05]  /*1880*/  BSYNC B0 ;  /* 0x0000000000007941 */ /* 0x000fea0003800000 */
.L_x_4299:
        /* <DEDUP_REMOVED lines=8> */
.L_x_4303:
[----:B------:R-:W-:Y:S05]  /*1910*/  BSYNC B0 ;  /* 0x0000000000007941 */ /* 0x000fea0003800000 */
.L_x_4302:
        /* <DEDUP_REMOVED lines=11> */
.L_x_4305:
[----:B------:R-:W-:Y:S05]  /*19d0*/  BSYNC B0 ;  /* 0x0000000000007941 */ /* 0x000fea0003800000 */
.L_x_4304:
[----:B------:R-:W-:Y:S01]  /*19e0*/  IMAD R8, R8, R3, RZ ;  /* 0x0000000308087224 */ /* 0x000fe200078e02ff */
[----:B------:R-:W-:Y:S01]  /*19f0*/  CS2R R26, SRZ ;  /* 0x00000000001a7805 */ /* 0x000fe2000001ff00 */
[----:B------:R-:W-:Y:S02]  /*1a00*/  IMAD.MOV.U32 R25, RZ, RZ, RZ ;  /* 0x000000ffff197224 */ /* 0x000fe400078e00ff */
[----:B------:R-:W-:-:S04]  /*1a10*/  IMAD R11, R8, R11, RZ ;  /* 0x0000000b080b7224 */ /* 0x000fc800078e02ff */
[----:B------:R-:W-:Y:S01]  /*1a20*/  IMAD R24, R11, R24, RZ ;  /* 0x000000180b187224 */ /* 0x000fe200078e02ff */
[----:B------:R-:W-:Y:S06]  /*1a30*/  BRA `(.L_x_4290) ;  /* 0x000000a000347947 */ /* 0x000fec0003800000 */
.L_x_4291:
        /* <DEDUP_REMOVED lines=48> */
.L_x_4314:
        /* <DEDUP_REMOVED lines=297> */
.L_x_4310:
        /* <DEDUP_REMOVED lines=252> */
.L_x_4311:
        /* <DEDUP_REMOVED lines=253> */
.L_x_4312:
        /* <DEDUP_REMOVED lines=250> */
.L_x_4313:
[----:B------:R-:W-:Y:S01]  /*5f00*/  LOP3.LUT R25, R42, 0xfffffff0, RZ, 0xc0, !PT ;  /* 0xfffffff02a197812 */ /* 0x000fe200078ec0ff */
[----:B------:R-:W-:-:S03]  /*5f10*/  ULDC UR4, c[0x0][0x21c] ;  /* 0x0000870000047ab9 */ /* 0x000fc60000000800 */
[----:B------:R-:W-:-:S05]  /*5f20*/  IADD3 R24, P1, R40, R25, RZ ;  /* 0x0000001928187210 */ /* 0x000fca0007f3e0ff */
[----:B------:R-:W-:-:S06]  /*5f30*/  IMAD.X R25, RZ, RZ, R41, P1 ;  /* 0x000000ffff197224 */ /* 0x000fcc00008e0629 */
[----:B------:R-:W2:Y:S01]  /*5f40*/  LDG.E.128 R24, desc[UR60][R24.64] ;  /* 0x0000003c18187981 */ /* 0x000ea2000c1e1d00 */
[----:B------:R-:W-:Y:S01]  /*5f50*/  IADD3 R43, R43, R0, RZ ;  /* 0x000000002b2b7210 */ /* 0x000fe20007ffe0ff */
[----:B-----5:R-:W-:Y:S01]  /*5f60*/  IMAD R39, R20, R39, RZ ;  /* 0x0000002714277224 */ /* 0x020fe200078e02ff */
[----:B------:R-:W-:Y:S01]  /*5f70*/  MOV R42, UR4 ;  /* 0x00000004002a7c02 */ /* 0x000fe20008000f00 */
[----:B------:R-:W-:Y:S02]  /*5f80*/  IMAD R38, R21, R38, RZ ;  /* 0x0000002615267224 */ /* 0x000fe400078e02ff */
[----:B------:R-:W-:Y:S02]  /*5f90*/  IMAD R45, R0, 0x3, R43 ;  /* 0x00000003002d7824 */ /* 0x000fe400078e022b */
[----:B------:R-:W-:Y:S02]  /*5fa0*/  IMAD R35, R22, R35, RZ ;  /* 0x0000002316237224 */ /* 0x000fe400078e02ff */
[----:B------:R-:W-:Y:S01]  /*5fb0*/  IMAD R34, R23, R34, RZ ;  /* 0x0000002217227224 */ /* 0x000fe200078e02ff */
[----:B------:R-:W-:Y:S01]  /*5fc0*/  ISETP.GE.U32.AND P1, PT, R45, R42, PT ;  /* 0x0000002a2d00720c */ /* 0x000fe20003f26070 */
[----:B------:R-:W-:-:S02]  /*5fd0*/  IMAD R33, R12, R33, RZ ;  /* 0x000000210c217224 */ /* 0x000fc400078e02ff */
[----:B------:R-:W-:Y:S02]  /*5fe0*/  IMAD R32, R13, R32, RZ ;  /* 0x000000200d207224 */ /* 0x000fe400078e02ff */
[----:B------:R-:W-:Y:S02]  /*5ff0*/  IMAD R31, R14, R31, RZ ;  /* 0x0000001f0e1f7224 */ /* 0x000fe400078e02ff */
[----:B------:R-:W-:Y:S02]  /*6000*/  IMAD R30, R15, R30, RZ ;  /* 0x0000001e0f1e7224 */ /* 0x000fe400078e02ff */
[----:B------:R-:W-:Y:S02]  /*6010*/  IMAD R29, R8, R29, RZ ;  /* 0x0000001d081d7224 */ /* 0x000fe400078e02ff */
[----:B------:R-:W-:Y:S02]  /*6020*/  IMAD R28, R9, R28, RZ ;  /* 0x0000001c091c7224 */ /* 0x000fe400078e02ff */
[----:B------:R-:W-:-:S02]  /*6030*/  IMAD R7, R10, R7, RZ ;  /* 0x000000070a077224 */ /* 0x000fc400078e02ff */
[----:B------:R-:W-:Y:S02]  /*6040*/  IMAD R16, R11, R16, RZ ;  /* 0x000000100b107224 */ /* 0x000fe400078e02ff */
[----:B--2---:R-:W-:Y:S02]  /*6050*/  IMAD R5, R24, R5, RZ ;  /* 0x0000000518057224 */ /* 0x004fe400078e02ff */
[----:B------:R-:W-:Y:S02]  /*6060*/  IMAD R6, R25, R6, RZ ;  /* 0x0000000619067224 */ /* 0x000fe400078e02ff */
[----:B------:R-:W-:Y:S02]  /*6070*/  IMAD R3, R26, R3, RZ ;  /* 0x000000031a037224 */ /* 0x000fe400078e02ff */
[----:B------:R-:W-:Y:S01]  /*6080*/  IMAD R4, R27, R4, RZ ;  /* 0x000000041b047224 */ /* 0x000fe200078e02ff */
[----:B------:R-:W-:Y:S06]  /*6090*/  @!P1 BRA `(.L_x_4314) ;  /* 0xffffffbc00289947 */ /* 0x000fec000383ffff */
[----:B------:R-:W-:Y:S05]  /*60a0*/  BSYNC B1 ;  /* 0x0000000000017941 */ /* 0x000fea0003800000 */
.L_x_4309:
[----:B------:R-:W-:Y:S05]  /*60b0*/  BSYNC B0 ;  /* 0x0000000000007941 */ /* 0x000fea0003800000 */
.L_x_4308:
        /* <DEDUP_REMOVED lines=280> */
.L_x_4317:
        /* <DEDUP_REMOVED lines=281> */
.L_x_4318:
        /* <DEDUP_REMOVED lines=281> */
.L_x_4319:
        /* <DEDUP_REMOVED lines=281> */
.L_x_4320:
[----:B------:R-:W-:-:S04]  /*a6f0*/  LOP3.LUT R25, R45, 0xfffffff0, RZ, 0xc0, !PT ;  /* 0xfffffff02d197812 */ /* 0x000fc800078ec0ff */
[----:B------:R-:W-:-:S04]  /*a700*/  IADD3 R24, P1, R40, R25, RZ ;  /* 0x0000001928187210 */ /* 0x000fc80007f3e0ff */
[----:B------:R-:W-:-:S06]  /*a710*/  IADD3.X R25, RZ, R41, RZ, P1, !PT ;  /* 0x00000029ff197210 */ /* 0x000fcc0000ffe4ff */
[----:B------:R-:W5:Y:S03]  /*a720*/  LDG.E.128 R24, desc[UR60][R24.64] ;  /* 0x0000003c18187981 */ /* 0x000f66000c1e1d00 */
.L_x_4316:
[----:B------:R-:W-:Y:S05]  /*a730*/  BSYNC B0 ;  /* 0x0000000000007941 */ /* 0x000fea0003800000 */
.L_x_4315:
[----:B------:R-:W-:Y:S04]  /*a740*/  BSSY B0, `(.L_x_4321) ;  /* 0x000001a000007945 */ /* 0x000fe80003800000 */
[----:B------:R-:W-:Y:S05]  /*a750*/  @P0 BRA `(.L_x_4322) ;  /* 0x0000000000600947 */ /* 0x000fea0003800000 */
[----:B------:R-:W-:Y:S01]  /*a760*/  IADD3 R43, R43, R0, RZ ;  /* 0x000000002b2b7210 */ /* 0x000fe20007ffe0ff */
[----:B-----5:R-:W-:Y:S02]  /*a770*/  IMAD R39, R39, R20, RZ ;  /* 0x0000001427277224 */ /* 0x020fe400078e02ff */
[----:B------:R-:W-:Y:S01]  /*a780*/  IMAD R38, R38, R21, RZ ;  /* 0x0000001526267224 */ /* 0x000fe200078e02ff */
[----:B------:R-:W-:Y:S01]  /*a790*/  ISETP.GE.U32.AND P0, PT, R43, R42, PT ;  /* 0x0000002a2b00720c */ /* 0x000fe20003f06070 */
[----:B------:R-:W-:Y:S02]  /*a7a0*/  IMAD R35, R35, R22, RZ ;  /* 0x0000001623237224 */ /* 0x000fe400078e02ff */
[----:B------:R-:W-:-:S10]  /*a7b0*/  IMAD R34, R34, R23, RZ ;  /* 0x0000001722227224 */ /* 0x000fd400078e02ff */
[----:B------:R-:W-:Y:S05]  /*a7c0*/  @P0 BRA `(.L_x_4322) ;  /* 0x0000000000440947 */ /* 0x000fea0003800000 */
[----:B------:R-:W-:Y:S02]  /*a7d0*/  IMAD.IADD R21, R43, 0x1, R0 ;  /* 0x000000012b157824 */ /* 0x000fe400078e0200 */
[----:B------:R-:W-:Y:S02]  /*a7e0*/  IMAD R33, R33, R12, RZ ;  /* 0x0000000c21217224 */ /* 0x000fe400078e02ff */
[----:B------:R-:W-:Y:S01]  /*a7f0*/  IMAD R32, R32, R13, RZ ;  /* 0x0000000d20207224 */ /* 0x000fe200078e02ff */
[----:B------:R-:W-:Y:S01]  /*a800*/  ISETP.GE.U32.AND P0, PT, R21, R42, PT ;  /* 0x0000002a1500720c */ /* 0x000fe20003f06070 */
[----:B------:R-:W-:Y:S02]  /*a810*/  IMAD R31, R31, R14, RZ ;  /* 0x0000000e1f1f7224 */ /* 0x000fe400078e02ff */
[----:B------:R-:W-:-:S10]  /*a820*/  IMAD R30, R30, R15, RZ ;  /* 0x0000000f1e1e7224 */ /* 0x000fd400078e02ff */
[----:B------:R-:W-:Y:S05]  /*a830*/  @P0 BRA `(.L_x_4322) ;  /* 0x0000000000280947 */ /* 0x000fea0003800000 */
[----:B------:R-:W-:Y:S01]  /*a840*/  IADD3 R13, R21, R0, RZ ;  /* 0x00000000150d7210 */ /* 0x000fe20007ffe0ff */
[----:B------:R-:W-:Y:S02]  /*a850*/  IMAD R29, R29, R8, RZ ;  /* 0x000000081d1d7224 */ /* 0x000fe400078e02ff */
[----:B------:R-:W-:Y:S01]  /*a860*/  IMAD R28, R28, R9, RZ ;  /* 0x000000091c1c7224 */ /* 0x000fe200078e02ff */
[----:B------:R-:W-:Y:S01]  /*a870*/  ISETP.GE.U32.AND P0, PT, R13, R42, PT ;  /* 0x0000002a0d00720c */ /* 0x000fe20003f06070 */
[----:B------:R-:W-:Y:S02]  /*a880*/  IMAD R7, R7, R10, RZ ;  /* 0x0000000a07077224 */ /* 0x000fe400078e02ff */
[----:B------:R-:W-:-:S10]  /*a890*/  IMAD R16, R16, R11, RZ ;  /* 0x0000000b10107224 */ /* 0x000fd400078e02ff */
[----:B------:R-:W-:Y:S02]  /*a8a0*/  @!P0 IMAD R5, R5, R24, RZ ;  /* 0x0000001805058224 */ /* 0x000fe400078e02ff */
[----:B------:R-:W-:Y:S02]  /*a8b0*/  @!P0 IMAD R6, R6, R25, RZ ;  /* 0x0000001906068224 */ /* 0x000fe400078e02ff */
[----:B------:R-:W-:Y:S02]  /*a8c0*/  @!P0 IMAD R3, R3, R26, RZ ;  /* 0x0000001a03038224 */ /* 0x000fe400078e02ff */
[----:B------:R-:W-:-:S07]  /*a8d0*/  @!P0 IMAD R4, R4, R27, RZ ;  /* 0x0000001b04048224 */ /* 0x000fce00078e02ff */
.L_x_4322:
[----:B------:R-:W-:Y:S05]  /*a8e0*/  BSYNC B0 ;  /* 0x0000000000007941 */ /* 0x000fea0003800000 */
.L_x_4321:
[----:B-----5:R-:W-:Y:S02]  /*a8f0*/  IMAD R11, R30, R34, RZ ;  /* 0x000000221e0b7224 */ /* 0x020fe400078e02ff */
[----:B------:R-:W-:Y:S02]  /*a900*/  IMAD R8, R31, R35, RZ ;  /* 0x000000231f087224 */ /* 0x000fe400078e02ff */
[----:B------:R-:W-:Y:S02]  /*a910*/  IMAD R9, R32, R38, RZ ;  /* 0x0000002620097224 */ /* 0x000fe400078e02ff */
[----:B------:R-:W-:Y:S02]  /*a920*/  IMAD R0, R33, R39, RZ ;  /* 0x0000002721007224 */ /* 0x000fe400078e02ff */
[----:B------:R-:W-:Y:S02]  /*a930*/  IMAD R11, R11, R16, RZ ;  /* 0x000000100b0b7224 */ /* 0x000fe400078e02ff */
[----:B------:R-:W-:-:S02]  /*a940*/  IMAD R8, R8, R7, RZ ;  /* 0x0000000708087224 */ /* 0x000fc400078e02ff */
[----:B------:R-:W-:Y:S02]  /*a950*/  IMAD R9, R9, R28, RZ ;  /* 0x0000001c09097224 */ /* 0x000fe400078e02ff */
[----:B------:R-:W-:Y:S02]  /*a960*/  IMAD R0, R0, R29, RZ ;  /* 0x0000001d00007224 */ /* 0x000fe400078e02ff */
[----:B------:R-:W-:Y:S02]  /*a970*/  IMAD R27, R11, R4, RZ ;  /* 0x000000040b1b7224 */ /* 0x000fe400078e02ff */
[----:B------:R-:W-:Y:S02]  /*a980*/  IMAD R26, R8, R3, RZ ;  /* 0x00000003081a7224 */ /* 0x000fe400078e02ff */
[----:B------:R-:W-:Y:S02]  /*a990*/  IMAD R25, R9, R6, RZ ;  /* 0x0000000609197224 */ /* 0x000fe400078e02ff */
[----:B------:R-:W-:Y:S01]  /*a9a0*/  IMAD R24, R0, R5, RZ ;  /* 0x0000000500187224 */ /* 0x000fe200078e02ff */
[----:B------:R-:W-:Y:S06]  /*a9b0*/  BRA `(.L_x_4290) ;  /* 0x0000001000547947 */ /* 0x000fec0003800000 */
.L_x_4307:
        /* <DEDUP_REMOVED lines=32> */
.L_x_4325:
        /* <DEDUP_REMOVED lines=22> */
[----:B--2---:R-:W-:Y:S02]  /*ad20*/  IMAD R33, R20, R33, RZ ;  /* 0x0000002114217224 */ /* 0x004fe400078e02ff */
[----:B------:R-:W-:Y:S02]  /*ad30*/  IMAD R32, R21, R32, RZ ;  /* 0x0000002015207224 */ /* 0x000fe400078e02ff */
[----:B------:R-:W-:Y:S02]  /*ad40*/  IMAD R31, R22, R31, RZ ;  /* 0x0000001f161f7224 */ /* 0x000fe400078e02ff */
[----:B------:R-:W-:Y:S02]  /*ad50*/  IMAD R30, R23, R30, RZ ;  /* 0x0000001e171e7224 */ /* 0x000fe400078e02ff */
[----:B---3--:R-:W-:Y:S02]  /*ad60*/  IMAD R29, R24, R29, RZ ;  /* 0x0000001d181d7224 */ /* 0x008fe400078e02ff */
[----:B------:R-:W-:-:S02]  /*ad70*/  IMAD R28, R25, R28, RZ ;  /* 0x0000001c191c7224 */ /* 0x000fc400078e02ff */
[----:B------:R-:W-:Y:S02]  /*ad80*/  IMAD R7, R26, R7, RZ ;  /* 0x000000071a077224 */ /* 0x000fe400078e02ff */
[----:B------:R-:W-:Y:S02]  /*ad90*/  IMAD R16, R27, R16, RZ ;  /* 0x000000101b107224 */ /* 0x000fe400078e02ff */
[----:B----4-:R-:W-:Y:S02]  /*ada0*/  IMAD R35, R8, R35, RZ ;  /* 0x0000002308237224 */ /* 0x010fe400078e02ff */
[----:B------:R-:W-:Y:S02]  /*adb0*/  IMAD R34, R9, R34, RZ ;  /* 0x0000002209227224 */ /* 0x000fe400078e02ff */
[----:B------:R-:W-:Y:S02]  /*adc0*/  IMAD R37, R10, R37, RZ ;  /* 0x000000250a257224 */ /* 0x000fe400078e02ff */
[----:B------:R-:W-:-:S02]  /*add0*/  IMAD R36, R11, R36, RZ ;  /* 0x000000240b247224 */ /* 0x000fc400078e02ff */
[----:B-----5:R-:W-:Y:S02]  /*ade0*/  IMAD R3, R12, R3, RZ ;  /* 0x000000030c037224 */ /* 0x020fe400078e02ff */
[----:B------:R-:W-:Y:S02]  /*adf0*/  IMAD R6, R13, R6, RZ ;  /* 0x000000060d067224 */ /* 0x000fe400078e02ff */
[----:B------:R-:W-:Y:S02]  /*ae00*/  IMAD R5, R14, R5, RZ ;  /* 0x000000050e057224 */ /* 0x000fe400078e02ff */
[----:B------:R-:W-:Y:S01]  /*ae10*/  IMAD R4, R15, R4, RZ ;  /* 0x000000040f047224 */ /* 0x000fe200078e02ff */
[----:B------:R-:W-:Y:S06]  /*ae20*/  @!P0 BRA `(.L_x_4325) ;  /* 0xfffffffc00648947 */ /* 0x000fec000383ffff */
[----:B------:R-:W-:Y:S05]  /*ae30*/  BSYNC B1 ;  /* 0x0000000000017941 */ /* 0x000fea0003800000 */
.L_x_4324:
[----:B------:R-:W-:Y:S05]  /*ae40*/  BSYNC B0 ;  /* 0x0000000000007941 */ /* 0x000fea0003800000 */
.L_x_4323:
        /* <DEDUP_REMOVED lines=27> */
.L_x_4327:
[----:B------:R-:W-:Y:S05]  /*b000*/  BSYNC B0 ;  /* 0x0000000000007941 */ /* 0x000fea0003800000 */
.L_x_4326:
        /* <DEDUP_REMOVED lines=26> */
.L_x_4329:
[----:B------:R-:W-:Y:S05]  /*b1b0*/  BSYNC B0 ;  /* 0x0000000000007941 */ /* 0x000fea0003800000 */
.L_x_4328:
        /* <DEDUP_REMOVED lines=13> */
.L_x_4306:
        /* <DEDUP_REMOVED lines=36> */
.L_x_4332:
        /* <DEDUP_REMOVED lines=36> */
.L_x_4331:
[----:B------:R-:W-:Y:S05]  /*b710*/  BSYNC B0 ;  /* 0x0000000000007941 */ /* 0x000fea0003800000 */
.L_x_4330:
        /* <DEDUP_REMOVED lines=23> */
.L_x_4334:
[----:B------:R-:W-:Y:S05]  /*b890*/  BSYNC B0 ;  /* 0x0000000000007941 */ /* 0x000fea0003800000 */
.L_x_4333:
        /* <DEDUP_REMOVED lines=26> */
.L_x_4336:
[----:B------:R-:W-:Y:S05]  /*ba40*/  BSYNC B0 ;  /* 0x0000000000007941 */ /* 0x000fea0003800000 */
.L_x_4335:
        /* <DEDUP_REMOVED lines=11> */
[----:B------:R-:W-:-:S07]  /*bb00*/  IMAD R24, R4, R3, RZ ;  /* 0x0000000304187224 */ /* 0x000fce00078e02ff */
.L_x_4290:
[----:B------:R-:W-:Y:S05]  /*bb10*/  BSYNC B6 ;  /* 0x0000000000067941 */ /* 0x000fea0003800000 */
.L_x_4289:
        /* <DEDUP_REMOVED lines=15> */
.L_x_4338:
        /* <DEDUP_REMOVED lines=8> */
[----:B-12---:R-:W-:Y:S02]  /*bc90*/  @!P0 IMAD R24, R24, R8, RZ ;  /* 0x0000000818188224 */ /* 0x006fe400078e02ff */
[----:B------:R-:W-:Y:S02]  /*bca0*/  @!P0 IMAD R25, R25, R9, RZ ;  /* 0x0000000919198224 */ /* 0x000fe400078e02ff */
[----:B------:R-:W-:Y:S02]  /*bcb0*/  @!P0 IMAD R26, R26, R10, RZ ;  /* 0x0000000a1a1a8224 */ /* 0x000fe400078e02ff */
[----:B------:R-:W-:-:S05]  /*bcc0*/  @!P0 IMAD R27, R27, R11, RZ ;  /* 0x0000000b1b1b8224 */ /* 0x000fca00078e02ff */
[----:B------:R2:W-:Y:S01]  /*bcd0*/  @!P0 STS.128 [R0], R24 ;  /* 0x0000001800008388 */ /* 0x0005e20000000c00 */
[----:B------:R-:W-:Y:S02]  /*bce0*/  ISETP.GT.AND P0, PT, R4, 0x1, PT ;  /* 0x000000010400780c */ /* 0x000fe40003f04270 */
[----:B------:R-:W-:-:S11]  /*bcf0*/  SHF.R.S32.HI R4, RZ, 0x1, R4 ;  /* 0x00000001ff047819 */ /* 0x000fd60000011404 */
[----:B------:R-:W-:Y:S05]  /*bd00*/  @P0 BRA `(.L_x_4338) ;  /* 0xfffffffc00c00947 */ /* 0x000fea000383ffff */
.L_x_4337:
        /* <DEDUP_REMOVED lines=19> */
.L_x_4341:
        /* <DEDUP_REMOVED lines=8> */
[----:B-1----:R-:W-:Y:S02]  /*bec0*/  @!P0 IMAD R24, R24, R8, RZ ;  /* 0x0000000818188224 */ /* 0x002fe400078e02ff */
[----:B------:R-:W-:Y:S02]  /*bed0*/  @!P0 IMAD R25, R25, R9, RZ ;  /* 0x0000000919198224 */ /* 0x000fe400078e02ff */
[----:B------:R-:W-:Y:S02]  /*bee0*/  @!P0 IMAD R26, R26, R10, RZ ;  /* 0x0000000a1a1a8224 */ /* 0x000fe400078e02ff */
[----:B------:R-:W-:-:S05]  /*bef0*/  @!P0 IMAD R27, R27, R11, RZ ;  /* 0x0000000b1b1b8224 */ /* 0x000fca00078e02ff */
[----:B------:R1:W-:Y:S01]  /*bf00*/  @!P0 STS.128 [R3], R24 ;  /* 0x0000001803008388 */ /* 0x0003e20000000c00 */
[----:B------:R-:W-:-:S13]  /*bf10*/  ISETP.GE.AND P0, PT, R4, 0x20, PT ;  /* 0x000000200400780c */ /* 0x000fda0003f06270 */
[----:B------:R-:W-:Y:S05]  /*bf20*/  @P0 BRA `(.L_x_4341) ;  /* 0xfffffffc00c40947 */ /* 0x000fea000383ffff */
[----:B------:R-:W-:-:S07]  /*bf30*/  IMAD.MOV.U32 R0, RZ, RZ, 0x20 ;  /* 0x00000020ff007424 */ /* 0x000fce00078e00ff */
.L_x_4340:
[----:B------:R-:W-:Y:S01]  /*bf40*/  ISETP.GE.AND P0, PT, R0, 0x2, PT ;  /* 0x000000020000780c */ /* 0x000fe20003f06270 */
[----:B------:R-:W-:Y:S05]  /*bf50*/  WARPSYNC.ALL ;  /* 0x0000000000007948 */ /* 0x000fea0003800000 */
[----:B------:R-:W-:Y:S07]  /*bf60*/  BAR.SYNC.DEFER_BLOCKING 0x0 ;  /* 0x0000000000007b1d */ /* 0x000fee0000010000 */
[----:B------:R-:W-:Y:S05]  /*bf70*/  @!P0 BRA `(.L_x_4339) ;  /* 0x0000000000308947 */ /* 0x000fea0003800000 */
[----:B-1----:R-:W-:-:S11]  /*bf80*/  HFMA2.MMA R3, -RZ, RZ, 0, 5.9604644775390625e-08 ;  /* 0x00000001ff037435 */ /* 0x002fd600000001ff */
.L_x_4342:
        /* <DEDUP_REMOVED lines=8> */
[----:B---3--:R-:W-:Y:S02]  /*c010*/  IMAD R26, R7, R26, RZ ;  /* 0x0000001a071a7224 */ /* 0x008fe400078e02ff */
[----:B-----5:R-:W-:-:S08]  /*c020*/  IMAD R27, R6, R27, RZ ;  /* 0x0000001b061b7224 */ /* 0x020fd000078e02ff */
[----:B------:R-:W-:Y:S05]  /*c030*/  @!P0 BRA `(.L_x_4342) ;  /* 0xfffffffc00d48947 */ /* 0x000fea000383ffff */
.L_x_4339:
        /* <DEDUP_REMOVED lines=279> */
.L_x_4343:
        /* <DEDUP_REMOVED lines=278> */
.L_x_4344:
        /* <DEDUP_REMOVED lines=279> */
.L_x_4345:
        /* <DEDUP_REMOVED lines=277> */
.L_x_4346:
        /* <DEDUP_REMOVED lines=297> */
.L_x_4348:
        /* <DEDUP_REMOVED lines=277> */
.L_x_4349:
        /* <DEDUP_REMOVED lines=279> */
.L_x_4350:
        /* <DEDUP_REMOVED lines=277> */
.L_x_4351:
        /* <DEDUP_REMOVED lines=16> */
.L_x_4353:
[----:B------:R-:W-:Y:S05]  /*14d70*/  BSYNC B0 ;  /* 0x0000000000007941 */ /* 0x000fea0003800000 */
.L_x_4352:
        /* <DEDUP_REMOVED lines=17> */
.L_x_4355:
[----:B------:R-:W-:Y:S05]  /*14e90*/  BSYNC B0 ;  /* 0x0000000000007941 */ /* 0x000fea0003800000 */
.L_x_4354:
        /* <DEDUP_REMOVED lines=35> */
.L_x_4357:
[----:B------:R-:W-:Y:S05]  /*150d0*/  BSYNC B0 ;  /* 0x0000000000007941 */ /* 0x000fea0003800000 */
.L_x_4356:
        /* <DEDUP_REMOVED lines=38> */
.L_x_4362:
        /* <DEDUP_REMOVED lines=9> */
[----:B--2---:R-:W-:Y:S02]  /*153d0*/  IMAD R24, R29, R24, RZ ;  /* 0x000000181d187224 */ /* 0x004fe400078e02ff */
[----:B---3--:R-:W-:Y:S02]  /*153e0*/  IMAD R25, R0, R25, RZ ;  /* 0x0000001900197224 */ /* 0x008fe400078e02ff */
[----:B----4-:R-:W-:Y:S02]  /*153f0*/  IMAD R26, R31, R26, RZ ;  /* 0x0000001a1f1a7224 */ /* 0x010fe400078e02ff */
[----:B-----5:R-:W-:-:S06]  /*15400*/  IMAD R27, R28, R27, RZ ;  /* 0x0000001b1c1b7224 */ /* 0x020fcc00078e02ff */
[----:B------:R-:W-:Y:S05]  /*15410*/  @!P0 BRA `(.L_x_4362) ;  /* 0xfffffffc00c88947 */ /* 0x000fea000383ffff */
[----:B------:R-:W-:Y:S05]  /*15420*/  BSYNC B1 ;  /* 0x0000000000017941 */ /* 0x000fea0003800000 */
.L_x_4361:
[----:B------:R-:W-:Y:S05]  /*15430*/  BRA `(.L_x_4360) ;  /* 0x0000000000747947 */ /* 0x000fea0003800000 */
.L_x_4359:
        /* <DEDUP_REMOVED lines=15> */
.L_x_4363:
        /* <DEDUP_REMOVED lines=9> */
[----:B--2---:R-:W-:Y:S02]  /*155c0*/  IMAD R24, R29, R24, RZ ;  /* 0x000000181d187224 */ /* 0x004fe400078e02ff */
[----:B----4-:R-:W-:Y:S02]  /*155d0*/  IMAD R25, R28, R25, RZ ;  /* 0x000000191c197224 */ /* 0x010fe400078e02ff */
[----:B-----5:R-:W-:Y:S02]  /*155e0*/  IMAD R26, R31, R26, RZ ;  /* 0x0000001a1f1a7224 */ /* 0x020fe400078e02ff */
[----:B------:R-:W-:-:S06]  /*155f0*/  IMAD R27, R30, R27, RZ ;  /* 0x0000001b1e1b7224 */ /* 0x000fcc00078e02ff */
[----:B------:R-:W-:Y:S05]  /*15600*/  @!P0 BRA `(.L_x_4363) ;  /* 0xfffffffc00c88947 */ /* 0x000fea000383ffff */
.L_x_4360:
[----:B------:R-:W-:Y:S05]  /*15610*/  BSYNC B0 ;  /* 0x0000000000007941 */ /* 0x000fea0003800000 */
.L_x_4358:
        /* <DEDUP_REMOVED lines=13> */
.L_x_4365:
[----:B------:R-:W-:Y:S01]  /*156f0*/  IADD3 R4, R2, R23, RZ ;  /* 0x0000001702047210 */ /* 0x000fe20007ffe0ff */
[----:B------:R-:W-:Y:S03]  /*15700*/  BAR.SYNC.DEFER_BLOCKING 0x0 ;  /* 0x0000000000007b1d */ /* 0x000fe60000010000 */
[----:B------:R-:W-:-:S04]  /*15710*/  ISETP.GE.U32.AND P0, PT, R4, UR6, PT ;  /* 0x0000000604007c0c */ /* 0x000fc8000bf06070 */
[----:B------:R-:W-:-:S13]  /*15720*/  ISETP.GE.U32.OR P0, PT, R2, R23, P0 ;  /* 0x000000170200720c */ /* 0x000fda0000706470 */
[----:B------:R-:W-:-:S05]  /*15730*/  @!P0 IMAD R4, R4, R28, R17 ;  /* 0x0000001c04048224 */ /* 0x000fca00078e0211 */
[----:B------:R-:W-:-:S06]  /*15740*/  @!P0 LEA R4, R4, UR4, 0x4 ;  /* 0x0000000404048c11 */ /* 0x000fcc000f8e20ff */
        /* <DEDUP_REMOVED lines=9> */
.L_x_4364:
        /* <DEDUP_REMOVED lines=11> */
.L_x_4368:
[----:B------:R-:W-:Y:S01]  /*15890*/  IMAD.IADD R4, R17, 0x1, R2 ;  /* 0x0000000111047824 */ /* 0x000fe200078e0202 */
[----:B------:R-:W-:Y:S04]  /*158a0*/  BAR.SYNC.DEFER_BLOCKING 0x0 ;  /* 0x0000000000007b1d */ /* 0x000fe80000010000 */
[----:B------:R-:W-:-:S04]  /*158b0*/  ISETP.GE.U32.AND P0, PT, R4, R28, PT ;  /* 0x0000001c0400720c */ /* 0x000fc80003f06070 */
[----:B------:R-:W-:-:S13]  /*158c0*/  ISETP.GE.U32.OR P0, PT, R17, R2, P0 ;  /* 0x000000021100720c */ /* 0x000fda0000706470 */
[----:B------:R-:W-:Y:S02]  /*158d0*/  @!P0 LEA R4, R2, R0, 0x4 ;  /* 0x0000000002048211 */ /* 0x000fe400078e20ff */
[----:B------:R-:W-:-:S04]  /*158e0*/  SHF.R.S32.HI R2, RZ, 0x1, R2 ;  /* 0x00000001ff027819 */ /* 0x000fc80000011402 */
[----:B------:R-:W1:Y:S02]  /*158f0*/  @!P0 LDS.128 R4, [R4] ;  /* 0x0000000004048984 */ /* 0x000e640000000c00 */
[----:B-123--:R-:W-:Y:S02]  /*15900*/  @!P0 IMAD R24, R24, R4, RZ ;  /* 0x0000000418188224 */ /* 0x00efe400078e02ff */
[----:B------:R-:W-:Y:S02]  /*15910*/  @!P0 IMAD R25, R25, R5, RZ ;  /* 0x0000000519198224 */ /* 0x000fe400078e02ff */
[----:B------:R-:W-:Y:S02]  /*15920*/  @!P0 IMAD R26, R26, R6, RZ ;  /* 0x000000061a1a8224 */ /* 0x000fe400078e02ff */
[----:B------:R-:W-:-:S05]  /*15930*/  @!P0 IMAD R27, R27, R7, RZ ;  /* 0x000000071b1b8224 */ /* 0x000fca00078e02ff */
[----:B------:R3:W-:Y:S01]  /*15940*/  @!P0 STS.128 [R0], R24 ;  /* 0x0000001800008388 */ /* 0x0007e20000000c00 */
[----:B------:R-:W-:-:S13]  /*15950*/  ISETP.GE.AND P0, PT, R2, 0x20, PT ;  /* 0x000000200200780c */ /* 0x000fda0003f06270 */
[----:B------:R-:W-:Y:S05]  /*15960*/  @P0 BRA `(.L_x_4368) ;  /* 0xfffffffc00c80947 */ /* 0x000fea000383ffff */
[----:B------:R-:W-:-:S07]  /*15970*/  MOV R2, 0x20 ;  /* 0x0000002000027802 */ /* 0x000fce0000000f00 */
.L_x_4367:
[----:B------:R-:W-:Y:S01]  /*15980*/  BAR.SYNC.DEFER_BLOCKING 0x0 ;  /* 0x0000000000007b1d */ /* 0x000fe20000010000 */
[----:B------:R-:W-:-:S13]  /*15990*/  ISETP.GE.AND P0, PT, R2, 0x2, PT ;  /* 0x000000020200780c */ /* 0x000fda0003f06270 */
[----:B------:R-:W-:Y:S05]  /*159a0*/  @!P0 BRA `(.L_x_4366) ;  /* 0x0000000000308947 */ /* 0x000fea0003800000 */
[----:B------:R-:W-:-:S07]  /*159b0*/  IMAD.MOV.U32 R5, RZ, RZ, 0x1 ;  /* 0x00000001ff057424 */ /* 0x000fce00078e00ff */
.L_x_4369:
[----:B------:R-:W4:Y:S04]  /*159c0*/  SHFL.DOWN PT, R7, R24, R5, 0x1f ;  /* 0x08001f0518077589 */ /* 0x000f2800000e0000 */
[----:B-123--:R-:W1:Y:S04]  /*159d0*/  SHFL.DOWN PT, R0, R25, R5, 0x1f ;  /* 0x08001f0519007589 */ /* 0x00ee6800000e0000 */
[----:B------:R-:W2:Y:S04]  /*159e0*/  SHFL.DOWN PT, R17, R26, R5, 0x1f ;  /* 0x08001f051a117589 */ /* 0x000ea800000e0000 */
[----:B------:R3:W5:Y:S02]  /*159f0*/  SHFL.DOWN PT, R4, R27, R5, 0x1f ;  /* 0x08001f051b047589 */ /* 0x00076400000e0000 */
[----:B---3--:R-:W-:Y:S01]  /*15a00*/  SHF.L.U32 R5, R5, 0x1, RZ ;  /* 0x0000000105057819 */ /* 0x008fe200000006ff */
[----:B----4-:R-:W-:-:S03]  /*15a10*/  IMAD R24, R7, R24, RZ ;  /* 0x0000001807187224 */ /* 0x010fc600078e02ff */
[----:B------:R-:W-:Y:S01]  /*15a20*/  ISETP.GE.AND P0, PT, R5, R2, PT ;  /* 0x000000020500720c */ /* 0x000fe20003f06270 */
[----:B-1----:R-:W-:Y:S02]  /*15a30*/  IMAD R25, R0, R25, RZ ;  /* 0x0000001900197224 */ /* 0x002fe400078e02ff */
[----:B--2---:R-:W-:Y:S02]  /*15a40*/  IMAD R26, R17, R26, RZ ;  /* 0x0000001a111a7224 */ /* 0x004fe400078e02ff */
[----:B-----5:R-:W-:-:S08]  /*15a50*/  IMAD R27, R4, R27, RZ ;  /* 0x0000001b041b7224 */ /* 0x020fd000078e02ff */
[----:B------:R-:W-:Y:S05]  /*15a60*/  @!P0 BRA `(.L_x_4369) ;  /* 0xfffffffc00d48947 */ /* 0x000fea000383ffff */
.L_x_4366:
        /* <DEDUP_REMOVED lines=13> */
[----:B----4-:R-:W-:-:S02]  /*15b40*/  IMAD R24, R24, R3, RZ ;  /* 0x0000000318187224 */ /* 0x010fc400078e02ff */
[----:B--2---:R-:W-:Y:S02]  /*15b50*/  IMAD R25, R25, R0, RZ ;  /* 0x0000000019197224 */ /* 0x004fe400078e02ff */
[----:B---3--:R-:W-:Y:S02]  /*15b60*/  IMAD R26, R26, R5, RZ ;  /* 0x000000051a1a7224 */ /* 0x008fe400078e02ff */
[----:B-----5:R-:W-:-:S07]  /*15b70*/  IMAD R27, R27, R2, RZ ;  /* 0x000000021b1b7224 */ /* 0x020fce00078e02ff */
.L_x_4371:
        /* <DEDUP_REMOVED lines=21> */
.L_x_4373:
        /* <DEDUP_REMOVED lines=22> */
.L_x_4374:
        /* <DEDUP_REMOVED lines=22> */
.L_x_4375:
        /* <DEDUP_REMOVED lines=22> */
.L_x_4376:
[----:B------:R-:W-:Y:S02]  /*160f0*/  ULDC.64 UR4, c[0x0][0x5f0] ;  /* 0x00017c0000047ab9 */ /* 0x000fe40000000a00 */
[----:B------:R-:W-:-:S04]  /*16100*/  IADD3 R16, P0, R16, UR4, RZ ;  /* 0x0000000410107c10 */ /* 0x000fc8000ff1e0ff */
[----:B------:R-:W-:-:S05]  /*16110*/  IADD3.X R17, RZ, UR5, RZ, P0, !PT ;  /* 0x00000005ff117c10 */ /* 0x000fca00087fe4ff */
[----:B------:R-:W-:Y:S01]  /*16120*/  STG.E desc[UR60][R16.64], R27 ;  /* 0x0000001b10007986 */ /* 0x000fe2000c10193c */
[----:B------:R-:W-:Y:S05]  /*16130*/  EXIT ;  /* 0x000000000000794d */ /* 0x000fea0003800000 */
.L_x_4372:
[----:B------:R-:W-:Y:S04]  /*16140*/  STG.E desc[UR60][R8.64], R24 ;  /* 0x0000001808007986 */ /* 0x000fe8000c10193c */
[----:B------:R-:W-:Y:S04]  /*16150*/  STG.E desc[UR60][R8.64+0x4], R25 ;  /* 0x0000041908007986 */ /* 0x000fe8000c10193c */
[----:B------:R-:W-:Y:S04]  /*16160*/  STG.E desc[UR60][R8.64+0x8], R26 ;  /* 0x0000081a08007986 */ /* 0x000fe8000c10193c */
[----:B------:R-:W-:Y:S01]  /*16170*/  STG.E desc[UR60][R8.64+0xc], R27 ;  /* 0x00000c1b08007986 */ /* 0x000fe2000c10193c */
[----:B------:R-:W-:Y:S05]  /*16180*/  EXIT ;  /* 0x000000000000794d */ /* 0x000fea0003800000 */
.L_x_4370:
        /* <DEDUP_REMOVED lines=12> */
.L_x_4377:
        /* <DEDUP_REMOVED lines=21> */
.L_x_4379:
        /* <DEDUP_REMOVED lines=22> */
.L_x_4380:
        /* <DEDUP_REMOVED lines=22> */
.L_x_4381:
        /* <DEDUP_REMOVED lines=22> */
.L_x_4382:
[----:B------:R-:W-:Y:S02]  /*167c0*/  ULDC.64 UR4, c[0x0][0x5f0] ;  /* 0x00017c0000047ab9 */ /* 0x000fe40000000a00 */
[----:B------:R-:W-:-:S05]  /*167d0*/  IADD3 R16, P0, R16, UR4, RZ ;  /* 0x0000000410107c10 */ /* 0x000fca000ff1e0ff */
[----:B------:R-:W-:-:S05]  /*167e0*/  IMAD.X R17, RZ, RZ, UR5, P0 ;  /* 0x00000005ff117e24 */ /* 0x000fca00080e06ff */
[----:B------:R-:W-:Y:S01]  /*167f0*/  STG.E desc[UR60][R16.64], R27 ;  /* 0x0000001b10007986 */ /* 0x000fe2000c10193c */
[----:B------:R-:W-:Y:S05]  /*16800*/  EXIT ;  /* 0x000000000000794d */ /* 0x000fea0003800000 */
.L_x_4378:
[----:B------:R-:W-:Y:S04]  /*16810*/  STG.E desc[UR60][R10.64], R24 ;  /* 0x000000180a007986 */ /* 0x000fe8000c10193c */
[----:B------:R-:W-:Y:S04]  /*16820*/  STG.E desc[UR60][R12.64], R25 ;  /* 0x000000190c007986 */ /* 0x000fe8000c10193c */
[----:B------:R-:W-:Y:S04]  /*16830*/  STG.E desc[UR60][R14.64], R26 ;  /* 0x0000001a0e007986 */ /* 0x000fe8000c10193c */
[----:B------:R-:W-:Y:S01]  /*16840*/  STG.E desc[UR60][R20.64], R27 ;  /* 0x0000001b14007986 */ /* 0x000fe2000c10193c */
[----:B------:R-:W-:Y:S05]  /*16850*/  EXIT ;  /* 0x000000000000794d */ /* 0x000fea0003800000 */
.L_x_4347:
        /* <DEDUP_REMOVED lines=23> */
[----:B--2---:R-:W-:-:S02]  /*169d0*/  IMAD R24, R24, R3, RZ ;  /* 0x0000000318187224 */ /* 0x004fc400078e02ff */
[----:B---3--:R-:W-:Y:S02]  /*169e0*/  IMAD R25, R25, R0, RZ ;  /* 0x0000000019197224 */ /* 0x008fe400078e02ff */
[----:B----4-:R-:W-:Y:S02]  /*169f0*/  IMAD R26, R26, R5, RZ ;  /* 0x000000051a1a7224 */ /* 0x010fe400078e02ff */
[----:B-----5:R-:W-:-:S07]  /*16a00*/  IMAD R27, R27, R2, RZ ;  /* 0x000000021b1b7224 */ /* 0x020fce00078e02ff */
.L_x_4384:
        /* <DEDUP_REMOVED lines=21> */
.L_x_4386:
        /* <DEDUP_REMOVED lines=22> */
.L_x_4387:
        /* <DEDUP_REMOVED lines=22> */
.L_x_4388:
        /* <DEDUP_REMOVED lines=22> */
.L_x_4389:
[----:B------:R-:W-:Y:S02]  /*16f80*/  ULDC.64 UR4, c[0x0][0x5f0] ;  /* 0x00017c0000047ab9 */ /* 0x000fe40000000a00 */
[----:B------:R-:W-:-:S04]  /*16f90*/  IADD3 R16, P0, R16, UR4, RZ ;  /* 0x0000000410107c10 */ /* 0x000fc8000ff1e0ff */
[----:B------:R-:W-:-:S05]  /*16fa0*/  IADD3.X R17, RZ, UR5, RZ, P0, !PT ;  /* 0x00000005ff117c10 */ /* 0x000fca00087fe4ff */
[----:B------:R-:W-:Y:S01]  /*16fb0*/  STG.E desc[UR60][R16.64], R27 ;  /* 0x0000001b10007986 */ /* 0x000fe2000c10193c */
[----:B------:R-:W-:Y:S05]  /*16fc0*/  EXIT ;  /* 0x000000000000794d */ /* 0x000fea0003800000 */
.L_x_4385:
[----:B------:R-:W-:Y:S04]  /*16fd0*/  STG.E desc[UR60][R8.64], R24 ;  /* 0x0000001808007986 */ /* 0x000fe8000c10193c */
[----:B------:R-:W-:Y:S04]  /*16fe0*/  STG.E desc[UR60][R8.64+0x4], R25 ;  /* 0x0000041908007986 */ /* 0x000fe8000c10193c */
[----:B------:R-:W-:Y:S04]  /*16ff0*/  STG.E desc[UR60][R8.64+0x8], R26 ;  /* 0x0000081a08007986 */ /* 0x000fe8000c10193c */
[----:B------:R-:W-:Y:S01]  /*17000*/  STG.E desc[UR60][R8.64+0xc], R27 ;  /* 0x00000c1b08007986 */ /* 0x000fe2000c10193c */
[----:B------:R-:W-:Y:S05]  /*17010*/  EXIT ;  /* 0x000000000000794d */ /* 0x000fea0003800000 */
.L_x_4383:
        /* <DEDUP_REMOVED lines=12> */
.L_x_4390:
        /* <DEDUP_REMOVED lines=21> */
.L_x_4392:
        /* <DEDUP_REMOVED lines=22> */
.L_x_4393:
        /* <DEDUP_REMOVED lines=22> */
.L_x_4394:
        /* <DEDUP_REMOVED lines=22> */
.L_x_4395:
[----:B------:R-:W-:Y:S02]  /*17650*/  ULDC.64 UR4, c[0x0][0x5f0] ;  /* 0x00017c0000047ab9 */ /* 0x000fe40000000a00 */
[----:B------:R-:W-:-:S04]  /*17660*/  IADD3 R16, P0, R16, UR4, RZ ;  /* 0x0000000410107c10 */ /* 0x000fc8000ff1e0ff */
[----:B------:R-:W-:-:S05]  /*17670*/  IADD3.X R17, RZ, UR5, RZ, P0, !PT ;  /* 0x00000005ff117c10 */ /* 0x000fca00087fe4ff */
[----:B------:R-:W-:Y:S01]  /*17680*/  STG.E desc[UR60][R16.64], R27 ;  /* 0x0000001b10007986 */ /* 0x000fe2000c10193c */
[----:B------:R-:W-:Y:S05]  /*17690*/  EXIT ;  /* 0x000000000000794d */ /* 0x000fea0003800000 */
.L_x_4391:
[----:B------:R-:W-:Y:S04]  /*176a0*/  STG.E desc[UR60][R4.64], R24 ;  /* 0x0000001804007986 */ /* 0x000fe8000c10193c */
[----:B------:R-:W-:Y:S04]  /*176b0*/  STG.E desc[UR60][R6.64], R25 ;  /* 0x0000001906007986 */ /* 0x000fe8000c10193c */
[----:B------:R-:W-:Y:S04]  /*176c0*/  STG.E desc[UR60][R10.64], R26 ;  /* 0x0000001a0a007986 */ /* 0x000fe8000c10193c */
[----:B------:R-:W-:Y:S01]  /*176d0*/  STG.E desc[UR60][R12.64], R27 ;  /* 0x0000001b0c007986 */ /* 0x000fe2000c10193c */
[----:B------:R-:W-:Y:S05]  /*176e0*/  EXIT ;  /* 0x000000000000794d */ /* 0x000fea0003800000 */
.L_x_4396:
        /* <DEDUP_REMOVED lines=9> */
.L_x_8799:


//--------------------- .text._ZN2at6native13reduce_kernelILi512ELi1ENS0_8ReduceOpIaNS0_14func_wrapper_tIaNS0_55_GLOBAL__N__0955718d_22_SparseCsrTensorMath_cu_868dd54514ReductionMulOpIaEEEEjaLi4ELi4EEEEEvT1_ --------------------------
	.section	.text._ZN2at6native13reduce_kernelILi512ELi1ENS0_8ReduceOpIaNS0_14func_wrapper_tIaNS0_55_GLOBAL__N__0955718d_22_SparseCsrTensorMath_cu_868dd54514ReductionMulOpIaEEEEjaLi4ELi4EEEEEvT1_,"ax",@progbits
	.align	128
.text._ZN2at6native13reduce_kernelILi512ELi1ENS0_8ReduceOpIaNS0_14func_wrapper_tIaNS0_55_GLOBAL__N__0955718d_22_SparseCsrTensorMath_cu_868dd54514ReductionMulOpIaEEEEjaLi4ELi4EEEEEvT1_:
        .type           _ZN2at6native13reduce_kernelILi512ELi1ENS0_8ReduceOpIaNS0_14func_wrapper_tIaNS0_55_GLOBAL__N__0955718d_22_SparseCsrTensorMath_cu_868dd54514ReductionMulOpIaEEEEjaLi4ELi4EEEEEvT1_,@function
        .size           _ZN2at6native13reduce_kernelILi512ELi1ENS0_8ReduceOpIaNS0_14func_wrapper_tIaNS0_55_GLOBAL__N__0955718d_22_SparseCsrTensorMath_cu_868dd54514ReductionMulOpIaEEEEjaLi4ELi4EEEEEvT1_,(.L_x_8800 - _ZN2at6native13reduce_kernelILi512ELi1ENS0_8ReduceOpIaNS0_14func_wrapper_tIaNS0_55_GLOBAL__N__0955718d_22_SparseCsrTensorMath_cu_868dd54514ReductionMulOpIaEEEEjaLi4ELi4EEEEEvT1_)
        .other          _ZN2at6native13reduce_kernelILi512ELi1ENS0_8ReduceOpIaNS0_14func_wrapper_tIaNS0_55_GLOBAL__N__0955718d_22_SparseCsrTensorMath_cu_868dd54514ReductionMulOpIaEEEEjaLi4ELi4EEEEEvT1_,@"STO_CUDA_ENTRY STV_DEFAULT"
_ZN2at6native13reduce_kernelILi512ELi1ENS0_8ReduceOpIaNS0_14func_wrapper_tIaNS0_55_GLOBAL__N__0955718d_22_SparseCsrTensorMath_cu_868dd54514ReductionMulOpIaEEEEjaLi4ELi4EEEEEvT1_:
        /* <DEDUP_REMOVED lines=286> */
.L_x_4397:
        /* <DEDUP_REMOVED lines=21> */
[----:B------:R-:W-:Y:S02]  /*1330*/  MOV R8, RZ ;  /* 0x000000ff00087202 */ /* 0x000fe40000000f00 */
[----:B------:R-:W-:-:S13]  /*1340*/  ISETP.NE.AND P0, PT, RZ, UR4, PT ;  /* 0x00000004ff007c0c */ /* 0x000fda000bf05270 */
[----:B------:R-:W-:Y:S05]  /*1350*/  @!P0 BRA `(.L_x_4400) ;  /* 0x0000000400b88947 */ /* 0x000fea0003800000 */
[----:B------:R-:W0:Y:S01]  /*1360*/  LDC R2, c[0x0][0x5e0] ;  /* 0x00017800ff027b82 */ /* 0x000e220000000800 */
[----:B------:R-:W-:Y:S01]  /*1370*/  ULDC UR4, c[0x0][0x218] ;  /* 0x0000860000047ab9 */ /* 0x000fe20000000800 */
[----:B------:R-:W-:Y:S01]  /*1380*/  BSSY B1, `(.L_x_4401) ;  /* 0x0000027000017945 */ /* 0x000fe20003800000 */
[----:B------:R-:W-:-:S05]  /*1390*/  MOV R5, UR4 ;  /* 0x0000000400057c02 */ /* 0x000fca0008000f00 */
[----:B------:R-:W1:Y:S01]  /*13a0*/  LDC.U8 R3, c[0x0][0x211] ;  /* 0x00008440ff037b82 */ /* 0x000e620000000000 */
[----:B0-----:R-:W-:-:S05]  /*13b0*/  IMAD.IADD R4, R7, 0x1, R2 ;  /* 0x0000000107047824 */ /* 0x001fca00078e0202 */
[----:B------:R-:W-:Y:S02]  /*13c0*/  LOP3.LUT P0, R11, R4, 0x3, RZ, 0xc0, !PT ;  /* 0x00000003040b7812 */ /* 0x000fe4000780c0ff */
[----:B-1----:R-:W-:-:S11]  /*13d0*/  PRMT R4, R3, 0x7610, R4 ;  /* 0x0000761003047816 */ /* 0x002fd60000000004 */
[----:B------:R-:W-:Y:S05]  /*13e0*/  @!P0 BRA `(.L_x_4402) ;  /* 0x0000000000808947 */ /* 0x000fea0003800000 */
[C---:B------:R-:W-:Y:S01]  /*13f0*/  ISETP.GE.U32.AND P0, PT, R20.reuse, R11, PT ;  /* 0x0000000b1400720c */ /* 0x040fe20003f06070 */
[----:B------:R-:W-:Y:S01]  /*1400*/  IMAD.MOV R6, RZ, RZ, -R11 ;  /* 0x000000ffff067224 */ /* 0x000fe200078e0a0b */
[----:B------:R-:W-:Y:S02]  /*1410*/  BSSY B2, `(.L_x_4403) ;  /* 0x000001a000027945 */ /* 0x000fe40003800000 */
[----:B------:R-:W-:Y:S02]  /*1420*/  ISETP.GT.U32.OR P0, PT, R20, 0x3, !P0 ;  /* 0x000000031400780c */ /* 0x000fe40004704470 */
[----:B------:R-:W-:-:S11]  /*1430*/  SHF.R.S32.HI R17, RZ, 0x1f, R6 ;  /* 0x0000001fff117819 */ /* 0x000fd60000011406 */
        /* <DEDUP_REMOVED lines=11> */
.L_x_4406:
[----:B------:R-:W-:Y:S05]  /*14f0*/  BSYNC B3 ;  /* 0x0000000000037941 */ /* 0x000fea0003800000 */
.L_x_4405:
[----:B------:R-:W-:-:S04]  /*1500*/  PRMT R5, R5, 0x9910, RZ ;  /* 0x0000991005057816 */ /* 0x000fc800000000ff */
[----:B------:R-:W-:-:S13]  /*1510*/  ISETP.NE.AND P0, PT, R5, RZ, PT ;  /* 0x000000ff0500720c */ /* 0x000fda0003f05270 */
[----:B------:R-:W-:Y:S05]  /*1520*/  @!P0 BRA `(.L_x_4404) ;  /* 0x0000000000208947 */ /* 0x000fea0003800000 */
[----:B------:R-:W-:Y:S01]  /*1530*/  IADD3 R13, P0, P1, R6, R7, R20 ;  /* 0x00000007060d7210 */ /* 0x000fe2000791e014 */
[----:B------:R-:W-:-:S03]  /*1540*/  ULDC UR4, c[0x0][0x5e4] ;  /* 0x0001790000047ab9 */ /* 0x000fc60000000800 */
[----:B------:R-:W-:Y:S02]  /*1550*/  IADD3 R12, P2, R13, R2, RZ ;  /* 0x000000020d0c7210 */ /* 0x000fe40007f5e0ff */
[----:B------:R-:W-:-:S04]  /*1560*/  IADD3.X R5, R17, R8, RZ, P0, P1 ;  /* 0x0000000811057210 */ /* 0x000fc800007e24ff */
[----:B------:R-:W-:-:S05]  /*1570*/  IADD3.X R13, R5, UR4, RZ, P2, !PT ;  /* 0x00000004050d7c10 */ /* 0x000fca00097fe4ff */
[----:B------:R-:W2:Y:S01]  /*1580*/  LDG.E.U8 R12, desc[UR36][R12.64] ;  /* 0x000000240c0c7981 */ /* 0x000ea2000c1e1100 */
[----:B------:R-:W-:-:S05]  /*1590*/  PRMT R5, R4, 0x9910, RZ ;  /* 0x0000991004057816 */ /* 0x000fca00000000ff */
[----:B--2---:R-:W-:-:S07]  /*15a0*/  IMAD R4, R12, R5, RZ ;  /* 0x000000050c047224 */ /* 0x004fce00078e02ff */
.L_x_4404:
[----:B------:R-:W-:Y:S05]  /*15b0*/  BSYNC B2 ;  /* 0x0000000000027941 */ /* 0x000fea0003800000 */
.L_x_4403:
[----:B------:R-:W-:Y:S02]  /*15c0*/  IADD3 R7, P0, P1, R7, 0x4, R6 ;  /* 0x0000000407077810 */ /* 0x000fe4000791e006 */
[----:B------:R-:W-:Y:S02]  /*15d0*/  IADD3 R5, R11, -0x4, R10 ;  /* 0xfffffffc0b057810 */ /* 0x000fe40007ffe00a */
[----:B------:R-:W-:-:S09]  /*15e0*/  IADD3.X R8, R8, RZ, R17, P0, P1 ;  /* 0x000000ff08087210 */ /* 0x000fd200007e2411 */
.L_x_4402:
[----:B------:R-:W-:Y:S05]  /*15f0*/  BSYNC B1 ;  /* 0x0000000000017941 */ /* 0x000fea0003800000 */
.L_x_4401:
[----:B------:R-:W-:Y:S01]  /*1600*/  LEA R6, R21, 0x3, 0x2 ;  /* 0x0000000315067811 */ /* 0x000fe200078e10ff */
[----:B------:R-:W-:Y:S01]  /*1610*/  ULDC UR4, c[0x0][0x5e4] ;  /* 0x0001790000047ab9 */ /* 0x000fe20000000800 */
[----:B------:R-:W-:Y:S01]  /*1620*/  IADD3 R2, P1, R7, R2, RZ ;  /* 0x0000000207027210 */ /* 0x000fe20007f3e0ff */
[----:B------:R-:W-:Y:S01]  /*1630*/  BSSY B1, `(.L_x_4407) ;  /* 0x000001f000017945 */ /* 0x000fe20003800000 */
[----:B------:R-:W-:Y:S02]  /*1640*/  ISETP.GE.U32.AND P0, PT, R6, R5, PT ;  /* 0x000000050600720c */ /* 0x000fe40003f06070 */
[C---:B------:R-:W-:Y:S02]  /*1650*/  PRMT R6, R3.reuse, 0x7610, R6 ;  /* 0x0000761003067816 */ /* 0x040fe40000000006 */
[C---:B------:R-:W-:Y:S02]  /*1660*/  PRMT R7, R3.reuse, 0x7610, R7 ;  /* 0x0000761003077816 */ /* 0x040fe40000000007 */
[----:B------:R-:W-:-:S02]  /*1670*/  PRMT R10, R3, 0x7610, R10 ;  /* 0x00007610030a7816 */ /* 0x000fc4000000000a */
[----:B------:R-:W-:Y:S02]  /*1680*/  IADD3.X R3, R8, UR4, RZ, P1, !PT ;  /* 0x0000000408037c10 */ /* 0x000fe40008ffe4ff */
[----:B------:R-:W-:Y:S02]  /*1690*/  ISETP.NE.AND P2, PT, RZ, UR28, PT ;  /* 0x0000001cff007c0c */ /* 0x000fe4000bf45270 */
[----:B------:R-:W-:Y:S01]  /*16a0*/  ISETP.NE.AND P3, PT, R9, RZ, PT ;  /* 0x000000ff0900720c */ /* 0x000fe20003f65270 */
[----:B------:R-:W-:-:S12]  /*16b0*/  @P0 BRA `(.L_x_4408) ;  /* 0x0000000000580947 */ /* 0x000fd80003800000 */
[C---:B------:R-:W-:Y:S02]  /*16c0*/  PRMT R7, R6.reuse, 0x7610, R7 ;  /* 0x0000761006077816 */ /* 0x040fe40000000007 */
[----:B------:R-:W-:-:S07]  /*16d0*/  PRMT R10, R6, 0x7610, R10 ;  /* 0x00007610060a7816 */ /* 0x000fce000000000a */
.L_x_4409:
[----:B------:R-:W-:Y:S01]  /*16e0*/  IMAD.WIDE.U32 R12, R21, 0x4, R2 ;  /* 0x00000004150c7825 */ /* 0x000fe200078e0002 */
[----:B------:R-:W-:Y:S01]  /*16f0*/  PRMT R4, R4, 0x9910, RZ ;  /* 0x0000991004047816 */ /* 0x000fe200000000ff */
[----:B------:R-:W-:-:S04]  /*1700*/  ULDC UR4, c[0x0][0x220] ;  /* 0x0000880000047ab9 */ /* 0x000fc80000000800 */
[----:B------:R-:W2:Y:S01]  /*1710*/  LDG.E R12, desc[UR36][R12.64] ;  /* 0x000000240c0c7981 */ /* 0x000ea2000c1e1900 */
[----:B------:R-:W-:Y:S02]  /*1720*/  IADD3 R21, R21, UR4, RZ ;  /* 0x0000000415157c10 */ /* 0x000fe4000fffe0ff */
[----:B------:R-:W-:Y:S01]  /*1730*/  PRMT R16, R6, 0x9910, RZ ;  /* 0x0000991006107816 */ /* 0x000fe200000000ff */
[----:B------:R-:W-:Y:S01]  /*1740*/  IMAD.MOV.U32 R6, RZ, RZ, R4 ;  /* 0x000000ffff067224 */ /* 0x000fe200078e0004 */
[----:B------:R-:W-:Y:S02]  /*1750*/  LEA R4, R21, 0x3, 0x2 ;  /* 0x0000000315047811 */ /* 0x000fe400078e10ff */
[----:B------:R-:W-:Y:S02]  /*1760*/  PRMT R8, R7, 0x9910, RZ ;  /* 0x0000991007087816 */ /* 0x000fe400000000ff */
[----:B------:R-:W-:Y:S02]  /*1770*/  ISETP.GE.U32.AND P0, PT, R4, R5, PT ;  /* 0x000000050400720c */ /* 0x000fe40003f06070 */
[----:B------:R-:W-:-:S02]  /*1780*/  PRMT R10, R10, 0x9910, RZ ;  /* 0x000099100a0a7816 */ /* 0x000fc400000000ff */
[C---:B--2---:R-:W-:Y:S02]  /*1790*/  LOP3.LUT R7, R12.reuse, 0xff, RZ, 0xc0, !PT ;  /* 0x000000ff0c077812 */ /* 0x044fe400078ec0ff */
[C---:B------:R-:W-:Y:S02]  /*17a0*/  PRMT R11, R12.reuse, 0x7771, RZ ;  /* 0x000077710c0b7816 */ /* 0x040fe400000000ff */
[----:B------:R-:W-:Y:S01]  /*17b0*/  PRMT R13, R12, 0x7772, RZ ;  /* 0x000077720c0d7816 */ /* 0x000fe200000000ff */
[----:B------:R-:W-:Y:S01]  /*17c0*/  IMAD R4, R6, R7, RZ ;  /* 0x0000000706047224 */ /* 0x000fe200078e02ff */
[----:B------:R-:W-:Y:S01]  /*17d0*/  PRMT R17, R12, 0x7773, RZ ;  /* 0x000077730c117816 */ /* 0x000fe200000000ff */
[----:B------:R-:W-:Y:S02]  /*17e0*/  IMAD R10, R10, R11, RZ ;  /* 0x0000000b0a0a7224 */ /* 0x000fe400078e02ff */
[----:B------:R-:W-:Y:S02]  /*17f0*/  IMAD R7, R8, R13, RZ ;  /* 0x0000000d08077224 */ /* 0x000fe400078e02ff */
[----:B------:R-:W-:Y:S01]  /*1800*/  IMAD R6, R16, R17, RZ ;  /* 0x0000001110067224 */ /* 0x000fe200078e02ff */
[----:B------:R-:W-:Y:S06]  /*1810*/  @!P0 BRA `(.L_x_4409) ;  /* 0xfffffffc00b08947 */ /* 0x000fec000383ffff */
.L_x_4408:
[----:B------:R-:W-:Y:S05]  /*1820*/  BSYNC B1 ;  /* 0x0000000000017941 */ /* 0x000fea0003800000 */
.L_x_4407:
        /* <DEDUP_REMOVED lines=8> */
.L_x_4411:
[----:B------:R-:W-:Y:S05]  /*18b0*/  BSYNC B1 ;  /* 0x0000000000017941 */ /* 0x000fea0003800000 */
.L_x_4410:
        /* <DEDUP_REMOVED lines=8> */
[----:B------:R-:W-:-:S04]  /*1940*/  IADD3 R2, P0, R11, R2, RZ ;  /* 0x000000020b027210 */ /* 0x000fc80007f1e0ff */
[----:B------:R-:W-:-:S05]  /*1950*/  LEA.HI.X.SX32 R3, R11, R3, 0x1, P0 ;  /* 0x000000030b037211 */ /* 0x000fca00000f0eff */
[----:B------:R-:W2:Y:S01]  /*1960*/  LDG.E.U8 R2, desc[UR36][R2.64] ;  /* 0x0000002402027981 */ /* 0x000ea2000c1e1100 */
[----:B------:R-:W-:-:S05]  /*1970*/  PRMT R5, R4, 0x9910, RZ ;  /* 0x0000991004057816 */ /* 0x000fca00000000ff */
[----:B--2---:R-:W-:-:S07]  /*1980*/  IMAD R4, R2, R5, RZ ;  /* 0x0000000502047224 */ /* 0x004fce00078e02ff */
.L_x_4413:
[----:B------:R-:W-:Y:S05]  /*1990*/  BSYNC B1 ;  /* 0x0000000000017941 */ /* 0x000fea0003800000 */
.L_x_4412:
        /* <DEDUP_REMOVED lines=10> */
.L_x_4400:
[----:B------:R-:W0:Y:S08]  /*1a40*/  LDC R11, c[0x0][0x254] ;  /* 0x00009500ff0b7b82 */ /* 0x000e300000000800 */
[----:B------:R-:W1:Y:S01]  /*1a50*/  LDC R22, c[0x0][0x384] ;  /* 0x0000e100ff167b82 */ /* 0x000e620000000800 */
[----:B0-----:R-:W-:Y:S02]  /*1a60*/  ISETP.NE.AND P0, PT, R11, 0x1, PT ;  /* 0x000000010b00780c */ /* 0x001fe40003f05270 */
[----:B-1----:R-:W-:-:S13]  /*1a70*/  ISETP.EQ.AND P1, PT, R22, 0x1, PT ;  /* 0x000000011600780c */ /* 0x002fda0003f22270 */
[----:B------:R-:W-:Y:S05]  /*1a80*/  @!P0 BRA P1, `(.L_x_4414) ;  /* 0x0000009000e08947 */ /* 0x000fea0000800000 */
[----:B------:R-:W-:Y:S01]  /*1a90*/  ULDC UR5, c[0x0][0x220] ;  /* 0x0000880000057ab9 */ /* 0x000fe20000000800 */
[----:B------:R-:W-:Y:S01]  /*1aa0*/  ULDC.U8 UR4, c[0x0][0x211] ;  /* 0x0000844000047ab9 */ /* 0x000fe20000000000 */
[----:B------:R-:W-:Y:S01]  /*1ab0*/  IMAD.U32 R6, RZ, RZ, UR5 ;  /* 0x00000005ff067e24 */ /* 0x000fe2000f8e00ff */
[----:B------:R-:W-:Y:S01]  /*1ac0*/  MOV R4, UR4 ;  /* 0x0000000400047c02 */ /* 0x000fe20008000f00 */
[--C-:B------:R-:W-:Y:S02]  /*1ad0*/  IMAD.MOV.U32 R5, RZ, RZ, R21.reuse ;  /* 0x000000ffff057224 */ /* 0x100fe400078e0015 */
[----:B------:R-:W-:Y:S01]  /*1ae0*/  IMAD R3, R6, 0x3, R21 ;  /* 0x0000000306037824 */ /* 0x000fe200078e0215 */
[----:B------:R-:W-:Y:S06]  /*1af0*/  @!P0 BRA `(.L_x_4415) ;  /* 0x0000008c00088947 */ /* 0x000fec0003800000 */
[----:B------:R-:W-:Y:S01]  /*1b00*/  ISETP.GE.U32.AND P0, PT, R3, R10, PT ;  /* 0x0000000a0300720c */ /* 0x000fe20003f06070 */
[----:B------:R-:W-:Y:S01]  /*1b10*/  BSSY B1, `(.L_x_4416) ;  /* 0x0000437000017945 */ /* 0x000fe20003800000 */
[C---:B------:R-:W-:Y:S02]  /*1b20*/  PRMT R3, R4.reuse, 0x7610, R3 ;  /* 0x0000761004037816 */ /* 0x040fe40000000003 */
[C---:B------:R-:W-:Y:S02]  /*1b30*/  PRMT R2, R4.reuse, 0x7610, R2 ;  /* 0x0000761004027816 */ /* 0x040fe40000000002 */
[----:B------:R-:W-:-:S07]  /*1b40*/  PRMT R0, R4, 0x7610, R0 ;  /* 0x0000761004007816 */ /* 0x000fce0000000000 */
[----:B------:R-:W-:Y:S05]  /*1b50*/  @P0 BRA `(.L_x_4417) ;  /* 0x0000004000c80947 */ /* 0x000fea0003800000 */
[----:B------:R-:W0:Y:S01]  /*1b60*/  LDC R16, c[0x0][0x254] ;  /* 0x00009500ff107b82 */ /* 0x000e220000000800 */
[----:B------:R-:W-:Y:S01]  /*1b70*/  BSSY B2, `(.L_x_4417) ;  /* 0x0000430000027945 */ /* 0x000fe20003800000 */
[----:B------:R-:W-:Y:S02]  /*1b80*/  ISETP.NE.AND P0, PT, R11, RZ, PT ;  /* 0x000000ff0b00720c */ /* 0x000fe40003f05270 */
[C---:B------:R-:W-:Y:S02]  /*1b90*/  PRMT R3, R4.reuse, 0x7610, R3 ;  /* 0x0000761004037816 */ /* 0x040fe40000000003 */
[C---:B------:R-:W-:Y:S02]  /*1ba0*/  PRMT R2, R4.reuse, 0x7610, R2 ;  /* 0x0000761004027816 */ /* 0x040fe40000000002 */
[----:B------:R-:W-:-:S07]  /*1bb0*/  PRMT R0, R4, 0x7610, R0 ;  /* 0x0000761004007816 */ /* 0x000fce0000000000 */
.L_x_4422:
        /* <DEDUP_REMOVED lines=51> */
[----:B--2---:R-:W-:Y:S09]  /*1ef0*/  @!P0 BRA `(.L_x_4418) ;  /* 0x0000000c00cc8947 */ /* 0x004ff20003800000 */
[----:B------:R-:W-:Y:S01]  /*1f00*/  MOV R10, RZ ;  /* 0x000000ff000a7202 */ /* 0x000fe20000000f00 */
[----:B------:R-:W-:Y:S01]  /*1f10*/  IMAD.MOV.U32 R11, RZ, RZ, R5 ;  /* 0x000000ffff0b7224 */ /* 0x000fe200078e0005 */
[----:B0-----:R-:W-:-:S03]  /*1f20*/  ISETP.NE.AND P1, PT, R16, 0x2, PT ;  /* 0x000000021000780c */ /* 0x001fc60003f25270 */
        /* <DEDUP_REMOVED lines=240> */
.L_x_4418:
[----:B------:R-:W-:Y:S02]  /*2e30*/  ULDC UR38, c[0x0][0x220] ;  /* 0x0000880000267ab9 */ /* 0x000fe40000000800 */
[----:B------:R-:W-:Y:S01]  /*2e40*/  IMAD.U32 R6, RZ, RZ, UR38 ;  /* 0x00000026ff067e24 */ /* 0x000fe2000f8e00ff */
[----:B------:R-:W-:Y:S02]  /*2e50*/  ULDC.64 UR38, c[0x0][0x5e0] ;  /* 0x0001780000267ab9 */ /* 0x000fe40000000a00 */
[----:B------:R-:W-:-:S04]  /*2e60*/  IADD3 R22, P1, P2, R22, UR38, R7 ;  /* 0x0000002616167c10 */ /* 0x000fc8000fa3e007 */
[----:B------:R-:W-:-:S06]  /*2e70*/  IADD3.X R23, RZ, UR39, R8, P1, P2 ;  /* 0x00000027ff177c10 */ /* 0x000fcc0008fe4408 */
[----:B------:R1:W5:Y:S01]  /*2e80*/  LDG.E.U8 R23, desc[UR36][R22.64] ;  /* 0x0000002416177981 */ /* 0x000362000c1e1100 */
[----:B------:R-:W-:Y:S01]  /*2e90*/  IADD3 R5, R5, R6, RZ ;  /* 0x0000000605057210 */ /* 0x000fe20007ffe0ff */
[----:B------:R-:W-:Y:S06]  /*2ea0*/  @!P0 BRA `(.L_x_4419) ;  /* 0x0000000c00cc8947 */ /* 0x000fec0003800000 */
[----:B------:R-:W-:Y:S01]  /*2eb0*/  MOV R11, R5 ;  /* 0x00000005000b7202 */ /* 0x000fe20000000f00 */
[----:B------:R-:W-:Y:S01]  /*2ec0*/  IMAD.MOV.U32 R10, RZ, RZ, RZ ;  /* 0x000000ffff0a7224 */ /* 0x000fe200078e00ff */
[----:B0-----:R-:W-:-:S03]  /*2ed0*/  ISETP.NE.AND P1, PT, R16, 0x2, PT ;  /* 0x000000021000780c */ /* 0x001fc60003f25270 */
        /* <DEDUP_REMOVED lines=230> */
[----:B-1----:R-:W1:Y:S08]  /*3d40*/  @P1 LDC R22, c[0x0][0x380] ;  /* 0x0000e000ff161b82 */ /* 0x002e700000000800 */
        /* <DEDUP_REMOVED lines=9> */
.L_x_4419:
[----:B------:R-:W-:-:S04]  /*3de0*/  IADD3 R10, P1, P2, R18, UR38, R7 ;  /* 0x00000026120a7c10 */ /* 0x000fc8000fa3e007 */
[----:B------:R-:W-:-:S05]  /*3df0*/  IADD3.X R11, RZ, UR39, R8, P1, P2 ;  /* 0x00000027ff0b7c10 */ /* 0x000fca0008fe4408 */
[----:B-1----:R1:W5:Y:S01]  /*3e00*/  LDG.E.U8 R22, desc[UR36][R10.64] ;  /* 0x000000240a167981 */ /* 0x002362000c1e1100 */
[----:B------:R-:W-:Y:S01]  /*3e10*/  IADD3 R5, R5, R6, RZ ;  /* 0x0000000605057210 */ /* 0x000fe20007ffe0ff */
[----:B------:R-:W-:Y:S01]  /*3e20*/  IMAD.MOV.U32 R18, RZ, RZ, RZ ;  /* 0x000000ffff127224 */ /* 0x000fe200078e00ff */
[----:B------:R-:W-:Y:S01]  /*3e30*/  MOV R24, RZ ;  /* 0x000000ff00187202 */ /* 0x000fe20000000f00 */
        /* <DEDUP_REMOVED lines=245> */
.L_x_4420:
[----:B------:R-:W-:-:S04]  /*4d90*/  IADD3 R24, P1, P2, R24, UR38, R7 ;  /* 0x0000002618187c10 */ /* 0x000fc8000fa3e007 */
[----:B------:R-:W-:-:S05]  /*4da0*/  IADD3.X R25, RZ, UR39, R8, P1, P2 ;  /* 0x00000027ff197c10 */ /* 0x000fca0008fe4408 */
[----:B------:R2:W5:Y:S01]  /*4db0*/  LDG.E.U8 R21, desc[UR36][R24.64] ;  /* 0x0000002418157981 */ /* 0x000562000c1e1100 */
        /* <DEDUP_REMOVED lines=236> */
[----:B--2---:R-:W1:Y:S08]  /*5c80*/  @P1 LDC R24, c[0x0][0x380] ;  /* 0x0000e000ff181b82 */ /* 0x004e700000000800 */
        /* <DEDUP_REMOVED lines=9> */
.L_x_4421:
[----:B------:R-:W-:Y:S01]  /*5d20*/  IADD3 R18, P1, P2, R18, UR38, R7 ;  /* 0x0000002612127c10 */ /* 0x000fe2000fa3e007 */
[----:B------:R-:W-:-:S03]  /*5d30*/  ULDC UR4, c[0x0][0x218] ;  /* 0x0000860000047ab9 */ /* 0x000fc60000000800 */
[----:B------:R-:W-:-:S05]  /*5d40*/  IADD3.X R19, RZ, UR39, R8, P1, P2 ;  /* 0x00000027ff137c10 */ /* 0x000fca0008fe4408 */
[----:B------:R3:W4:Y:S01]  /*5d50*/  LDG.E.U8 R18, desc[UR36][R18.64] ;  /* 0x0000002412127981 */ /* 0x000722000c1e1100 */
[----:B-1----:R-:W-:Y:S02]  /*5d60*/  PRMT R10, R3, 0x9910, RZ ;  /* 0x00009910030a7816 */ /* 0x002fe400000000ff */
[----:B------:R-:W-:Y:S02]  /*5d70*/  IADD3 R5, R5, R6, RZ ;  /* 0x0000000605057210 */ /* 0x000fe40007ffe0ff */
[----:B------:R-:W-:Y:S02]  /*5d80*/  PRMT R0, R0, 0x9910, RZ ;  /* 0x0000991000007816 */ /* 0x000fe400000000ff */
[----:B-----5:R-:W-:Y:S01]  /*5d90*/  PRMT R3, R23, 0x9910, RZ ;  /* 0x0000991017037816 */ /* 0x020fe200000000ff */
[----:B------:R-:W-:Y:S01]  /*5da0*/  IMAD R11, R6, 0x3, R5 ;  /* 0x00000003060b7824 */ /* 0x000fe200078e0205 */
[----:B------:R-:W-:Y:S02]  /*5db0*/  PRMT R17, R21, 0x9910, RZ ;  /* 0x0000991015117816 */ /* 0x000fe400000000ff */
[----:B---3--:R-:W-:Y:S01]  /*5dc0*/  PRMT R19, R4, 0x9910, RZ ;  /* 0x0000991004137816 */ /* 0x008fe200000000ff */
[----:B------:R-:W-:Y:S01]  /*5dd0*/  IMAD.MOV.U32 R4, RZ, RZ, R10 ;  /* 0x000000ffff047224 */ /* 0x000fe200078e000a */
[----:B------:R-:W-:Y:S01]  /*5de0*/  MOV R10, UR4 ;  /* 0x00000004000a7c02 */ /* 0x000fe20008000f00 */
[----:B------:R-:W-:Y:S01]  /*5df0*/  IMAD R0, R0, R3, RZ ;  /* 0x0000000300007224 */ /* 0x000fe200078e02ff */
[----:B------:R-:W-:Y:S01]  /*5e00*/  PRMT R2, R2, 0x9910, RZ ;  /* 0x0000991002027816 */ /* 0x000fe200000000ff */
[----:B------:R-:W-:Y:S01]  /*5e10*/  IMAD R3, R4, R17, RZ ;  /* 0x0000001104037224 */ /* 0x000fe200078e02ff */
[----:B------:R-:W-:-:S02]  /*5e20*/  ISETP.GE.U32.AND P1, PT, R11, R10, PT ;  /* 0x0000000a0b00720c */ /* 0x000fc40003f26070 */
[----:B------:R-:W-:-:S05]  /*5e30*/  PRMT R13, R22, 0x9910, RZ ;  /* 0x00009910160d7816 */ /* 0x000fca00000000ff */
[----:B------:R-:W-:Y:S02]  /*5e40*/  IMAD R2, R2, R13, RZ ;  /* 0x0000000d02027224 */ /* 0x000fe400078e02ff */
[----:B----4-:R-:W-:-:S04]  /*5e50*/  IMAD R4, R18, R19, RZ ;  /* 0x0000001312047224 */ /* 0x010fc800078e02ff */
[----:B------:R-:W-:Y:S05]  /*5e60*/  @!P1 BRA `(.L_x_4422) ;  /* 0xffffffbc00549947 */ /* 0x000fea000383ffff */
[----:B------:R-:W-:Y:S05]  /*5e70*/  BSYNC B2 ;  /* 0x0000000000027941 */ /* 0x000fea0003800000 */
.L_x_4417:
[----:B------:R-:W-:Y:S05]  /*5e80*/  BSYNC B1 ;  /* 0x0000000000017941 */ /* 0x000fea0003800000 */
.L_x_4416:
[----:B------:R-:W-:Y:S01]  /*5e90*/  ISETP.GE.U32.AND P0, PT, R5, R10, PT ;  /* 0x0000000a0500720c */ /* 0x000fe20003f06070 */
[----:B------:R-:W-:-:S12]  /*5ea0*/  BSSY B1, `(.L_x_4423) ;  /* 0x0000463000017945 */ /* 0x000fd80003800000 */
[----:B------:R-:W-:Y:S05]  /*5eb0*/  @P0 BRA `(.L_x_4424) ;  /* 0x0000004400840947 */ /* 0x000fea0003800000 */
[----:B------:R-:W1:Y:S01]  /*5ec0*/  LDC R11, c[0x0][0x254] ;  /* 0x00009500ff0b7b82 */ /* 0x000e620000000800 */
[----:B------:R-:W-:Y:S01]  /*5ed0*/  IMAD.MOV.U32 R19, RZ, RZ, RZ ;  /* 0x000000ffff137224 */ /* 0x000fe200078e00ff */
        /* <DEDUP_REMOVED lines=249> */
[----:B--2---:R-:W-:-:S05]  /*6e70*/  IMAD.HI.U32 R24, R13, UR7, R12 ;  /* 0x000000070d187c27 */ /* 0x004fca000f8e000c */
        /* <DEDUP_REMOVED lines=25> */
.L_x_4425:
[----:B0-----:R-:W0:Y:S02]  /*7010*/  LDC.64 R16, c[0x0][0x5e0] ;  /* 0x00017800ff107b82 */ /* 0x001e240000000a00 */
[----:B0-----:R-:W-:-:S04]  /*7020*/  IADD3 R12, P2, P3, R19, R16, R7 ;  /* 0x00000010130c7210 */ /* 0x001fc80007b5e007 */
[----:B------:R-:W-:-:S05]  /*7030*/  IADD3.X R13, RZ, R17, R8, P2, P3 ;  /* 0x00000011ff0d7210 */ /* 0x000fca00017e6408 */
[----:B------:R1:W5:Y:S01]  /*7040*/  LDG.E.U8 R23, desc[UR36][R12.64] ;  /* 0x000000240c177981 */ /* 0x000362000c1e1100 */
[----:B--2---:R-:W-:-:S05]  /*7050*/  IMAD.IADD R25, R5, 0x1, R6 ;  /* 0x0000000105197824 */ /* 0x004fca00078e0206 */
        /* <DEDUP_REMOVED lines=264> */
[----:B------:R-:W-:Y:S01]  /*80e0*/  @P2 IMAD.MOV.U32 R26, RZ, RZ, RZ ;  /* 0x000000ffff1a2224 */ /* 0x000fe200078e00ff */
[----:B------:R-:W-:-:S05]  /*80f0*/  IADD3 R28, -R27, RZ, RZ ;  /* 0x000000ff1b1c7210 */ /* 0x000fca0007ffe1ff */
[----:B------:R-:W-:Y:S01]  /*8100*/  IMAD R28, R28, UR4, R29 ;  /* 0x000000041c1c7c24 */ /* 0x000fe2000f8e021d */
[----:B------:R-:W1:Y:S01]  /*8110*/  @P2 LDC R22, c[0x0][0x3e4] ;  /* 0x0000f900ff162b82 */ /* 0x000e620000000800 */
[----:B------:R-:W-:Y:S02]  /*8120*/  ULDC UR4, c[0x0][0x3e0] ;  /* 0x0000f80000047ab9 */ /* 0x000fe40000000800 */
[----:B------:R-:W-:Y:S02]  /*8130*/  IMAD R19, R28, UR4, R19 ;  /* 0x000000041c137c24 */ /* 0x000fe4000f8e0213 */
[----:B0-----:R-:W-:-:S03]  /*8140*/  @P2 IMAD.HI.U32 R13, R27, R13, R26 ;  /* 0x0000000d1b0d2227 */ /* 0x001fc600078e001a */
[----:B------:R-:W0:Y:S02]  /*8150*/  @P2 LDC R26, c[0x0][0x380] ;  /* 0x0000e000ff1a2b82 */ /* 0x000e240000000800 */
[----:B0-----:R-:W-:-:S04]  /*8160*/  @P2 SHF.R.U32.HI R13, RZ, R26, R13 ;  /* 0x0000001aff0d2219 */ /* 0x001fc8000001160d */
[----:B------:R-:W-:-:S05]  /*8170*/  @P2 IADD3 R13, -R13, RZ, RZ ;  /* 0x000000ff0d0d2210 */ /* 0x000fca0007ffe1ff */
[----:B------:R-:W-:-:S04]  /*8180*/  @P2 IMAD R12, R12, R13, R27 ;  /* 0x0000000d0c0c2224 */ /* 0x000fc800078e021b */
[----:B-1----:R-:W-:-:S07]  /*8190*/  @P2 IMAD R19, R12, R22, R19 ;  /* 0x000000160c132224 */ /* 0x002fce00078e0213 */
.L_x_4426:
[----:B------:R-:W-:-:S04]  /*81a0*/  IADD3 R12, P2, P3, R19, R16, R7 ;  /* 0x00000010130c7210 */ /* 0x000fc80007b5e007 */
[----:B------:R-:W-:-:S05]  /*81b0*/  IADD3.X R13, RZ, R17, R8, P2, P3 ;  /* 0x00000011ff0d7210 */ /* 0x000fca00017e6408 */
[----:B------:R1:W5:Y:S01]  /*81c0*/  LDG.E.U8 R22, desc[UR36][R12.64] ;  /* 0x000000240c167981 */ /* 0x000362000c1e1100 */
[----:B------:R-:W-:-:S05]  /*81d0*/  IMAD.IADD R25, R25, 0x1, R6 ;  /* 0x0000000119197824 */ /* 0x000fca00078e0206 */
[----:B------:R-:W-:-:S13]  /*81e0*/  ISETP.GE.U32.AND P2, PT, R25, R10, PT ;  /* 0x0000000a1900720c */ /* 0x000fda0003f46070 */
[----:B-1----:R-:W-:Y:S05]  /*81f0*/  @P2 BRA `(.L_x_4424) ;  /* 0x0000002000b42947 */ /* 0x002fea0003800000 */
        /* <DEDUP_REMOVED lines=270> */
[----:B-1----:R-:W-:-:S04]  /*92e0*/  @P2 SHF.R.U32.HI R13, RZ, R21, R13 ;  /* 0x00000015ff0d2219 */ /* 0x002fc8000001160d */
[----:B------:R-:W-:-:S05]  /*92f0*/  @P2 IADD3 R13, -R13, RZ, RZ ;  /* 0x000000ff0d0d2210 */ /* 0x000fca0007ffe1ff */
[----:B------:R-:W-:-:S04]  /*9300*/  @P2 IMAD R12, R12, R13, R27 ;  /* 0x0000000d0c0c2224 */ /* 0x000fc800078e021b */
[----:B0-----:R-:W-:-:S07]  /*9310*/  @P2 IMAD R19, R12, R26, R19 ;  /* 0x0000001a0c132224 */ /* 0x001fce00078e0213 */
.L_x_4427:
[----:B------:R-:W-:-:S04]  /*9320*/  IADD3 R12, P2, P3, R19, R16, R7 ;  /* 0x00000010130c7210 */ /* 0x000fc80007b5e007 */
[----:B------:R-:W-:-:S05]  /*9330*/  IADD3.X R13, RZ, R17, R8, P2, P3 ;  /* 0x00000011ff0d7210 */ /* 0x000fca00017e6408 */
[----:B------:R1:W5:Y:S01]  /*9340*/  LDG.E.U8 R21, desc[UR36][R12.64] ;  /* 0x000000240c157981 */ /* 0x000362000c1e1100 */
        /* <DEDUP_REMOVED lines=277> */
.L_x_4428:
[----:B------:R-:W-:-:S04]  /*a4a0*/  IADD3 R16, P1, P2, R24, R16, R7 ;  /* 0x0000001018107210 */ /* 0x000fc80007a3e007 */
[----:B------:R-:W-:-:S05]  /*a4b0*/  IADD3.X R17, RZ, R17, R8, P1, P2 ;  /* 0x00000011ff117210 */ /* 0x000fca0000fe4408 */
[----:B------:R1:W5:Y:S04]  /*a4c0*/  LDG.E.U8 R18, desc[UR36][R16.64] ;  /* 0x0000002410127981 */ /* 0x000368000c1e1100 */
.L_x_4424:
[----:B------:R-:W-:Y:S05]  /*a4d0*/  BSYNC B1 ;  /* 0x0000000000017941 */ /* 0x000fea0003800000 */
.L_x_4423:
[----:B------:R-:W-:Y:S04]  /*a4e0*/  BSSY B1, `(.L_x_4429) ;  /* 0x0000019000017945 */ /* 0x000fe80003800000 */
[----:B------:R-:W-:Y:S05]  /*a4f0*/  @P0 BRA `(.L_x_4430) ;  /* 0x00000000005c0947 */ /* 0x000fea0003800000 */
[----:B------:R-:W-:Y:S01]  /*a500*/  IMAD.IADD R7, R5, 0x1, R6 ;  /* 0x0000000105077824 */ /* 0x000fe200078e0206 */
[----:B-----5:R-:W-:Y:S02]  /*a510*/  PRMT R23, R23, 0x9910, RZ ;  /* 0x0000991017177816 */ /* 0x020fe400000000ff */
[----:B------:R-:W-:Y:S02]  /*a520*/  PRMT R0, R0, 0x9910, RZ ;  /* 0x0000991000007816 */ /* 0x000fe400000000ff */
[----:B------:R-:W-:Y:S02]  /*a530*/  ISETP.GE.U32.AND P0, PT, R7, R10, PT ;  /* 0x0000000a0700720c */ /* 0x000fe40003f06070 */
[----:B------:R-:W-:-:S05]  /*a540*/  MOV R5, R23 ;  /* 0x0000001700057202 */ /* 0x000fca0000000f00 */
[----:B------:R-:W-:-:S06]  /*a550*/  IMAD R0, R0, R5, RZ ;  /* 0x0000000500007224 */ /* 0x000fcc00078e02ff */
[----:B------:R-:W-:Y:S05]  /*a560*/  @P0 BRA `(.L_x_4430) ;  /* 0x0000000000400947 */ /* 0x000fea0003800000 */
[----:B------:R-:W-:Y:S01]  /*a570*/  IMAD.IADD R7, R7, 0x1, R6 ;  /* 0x0000000107077824 */ /* 0x000fe200078e0206 */
[----:B------:R-:W-:Y:S02]  /*a580*/  PRMT R2, R2, 0x9910, RZ ;  /* 0x0000991002027816 */ /* 0x000fe400000000ff */
[----:B------:R-:W-:Y:S02]  /*a590*/  PRMT R5, R22, 0x9910, RZ ;  /* 0x0000991016057816 */ /* 0x000fe400000000ff */
        /* <DEDUP_REMOVED lines=8> */
[----:B------:R-:W-:Y:S01]  /*a620*/  PRMT R6, R4, 0x9910, RZ ;  /* 0x0000991004067816 */ /* 0x000fe200000000ff */
[----:B------:R-:W-:Y:S01]  /*a630*/  IMAD.MOV.U32 R4, RZ, RZ, R21 ;  /* 0x000000ffff047224 */ /* 0x000fe200078e0015 */
[----:B------:R-:W-:-:S03]  /*a640*/  PRMT R5, R18, 0x9910, RZ ;  /* 0x0000991012057816 */ /* 0x000fc600000000ff */
[----:B------:R-:W-:Y:S02]  /*a650*/  IMAD R3, R3, R4, RZ ;  /* 0x0000000403037224 */ /* 0x000fe400078e02ff */
[----:B------:R-:W-:-:S07]  /*a660*/  IMAD R4, R5, R6, RZ ;  /* 0x0000000605047224 */ /* 0x000fce00078e02ff */
.L_x_4430:
[----:B------:R-:W-:Y:S05]  /*a670*/  BSYNC B1 ;  /* 0x0000000000017941 */ /* 0x000fea0003800000 */
.L_x_4429:
[----:B------:R-:W-:Y:S02]  /*a680*/  PRMT R0, R0, 0x9910, RZ ;  /* 0x0000991000007816 */ /* 0x000fe400000000ff */
[----:B------:R-:W-:Y:S02]  /*a690*/  PRMT R5, R2, 0x9910, RZ ;  /* 0x0000991002057816 */ /* 0x000fe400000000ff */
[----:B------:R-:W-:-:S03]  /*a6a0*/  PRMT R3, R3, 0x9910, RZ ;  /* 0x0000991003037816 */ /* 0x000fc600000000ff */
[----:B------:R-:W-:-:S05]  /*a6b0*/  IMAD R0, R0, R5, RZ ;  /* 0x0000000500007224 */ /* 0x000fca00078e02ff */
[----:B------:R-:W-:-:S05]  /*a6c0*/  PRMT R0, R0, 0x9910, RZ ;  /* 0x0000991000007816 */ /* 0x000fca00000000ff */
[----:B------:R-:W-:Y:S01]  /*a6d0*/  IMAD R0, R0, R3, RZ ;  /* 0x0000000300007224 */ /* 0x000fe200078e02ff */
[----:B------:R-:W-:-:S04]  /*a6e0*/  PRMT R3, R4, 0x9910, RZ ;  /* 0x0000991004037816 */ /* 0x000fc800000000ff */
[----:B01----:R-:W-:-:S05]  /*a6f0*/  PRMT R16, R0, 0x9910, RZ ;  /* 0x0000991000107816 */ /* 0x003fca00000000ff */
[----:B------:R-:W-:Y:S01]  /*a700*/  IMAD R16, R16, R3, RZ ;  /* 0x0000000310107224 */ /* 0x000fe200078e02ff */
[----:B------:R-:W-:Y:S06]  /*a710*/  BRA `(.L_x_4399) ;  /* 0x0000000c00647947 */ /* 0x000fec0003800000 */
.L_x_4415:
[----:B------:R-:W-:Y:S01]  /*a720*/  ISETP.GE.U32.AND P0, PT, R3, R10, PT ;  /* 0x0000000a0300720c */ /* 0x000fe20003f06070 */
[----:B------:R-:W-:Y:S01]  /*a730*/  BSSY B1, `(.L_x_4431) ;  /* 0x000002e000017945 */ /* 0x000fe20003800000 */
[C---:B------:R-:W-:Y:S02]  /*a740*/  PRMT R0, R4.reuse, 0x7610, R0 ;  /* 0x0000761004007816 */ /* 0x040fe40000000000 */
[C---:B------:R-:W-:Y:S02]  /*a750*/  PRMT R11, R4.reuse, 0x7610, R11 ;  /* 0x00007610040b7816 */ /* 0x040fe4000000000b */
[----:B------:R-:W-:-:S07]  /*a760*/  PRMT R21, R4, 0x7610, R21 ;  /* 0x0000761004157816 */ /* 0x000fce0000000015 */
[----:B------:R-:W-:Y:S05]  /*a770*/  @P0 BRA `(.L_x_4432) ;  /* 0x0000000000a40947 */ /* 0x000fea0003800000 */
[----:B------:R-:W-:Y:S01]  /*a780*/  BSSY B2, `(.L_x_4433) ;  /* 0x0000024000027945 */ /* 0x000fe20003800000 */
[C---:B------:R-:W-:Y:S02]  /*a790*/  PRMT R0, R4.reuse, 0x7610, R0 ;  /* 0x0000761004007816 */ /* 0x040fe40000000000 */
[C---:B------:R-:W-:Y:S02]  /*a7a0*/  PRMT R11, R4.reuse, 0x7610, R11 ;  /* 0x00007610040b7816 */ /* 0x040fe4000000000b */
[----:B------:R-:W-:-:S07]  /*a7b0*/  PRMT R21, R4, 0x7610, R21 ;  /* 0x0000761004157816 */ /* 0x000fce0000000015 */
.L_x_4434:
[-C--:B------:R-:W-:Y:S01]  /*a7c0*/  IADD3 R3, R6, R5.reuse, RZ ;  /* 0x0000000506037210 */ /* 0x080fe20007ffe0ff */
[----:B------:R-:W-:Y:S01]  /*a7d0*/  IMAD R2, R22, R5, RZ ;  /* 0x0000000516027224 */ /* 0x000fe200078e02ff */
[----:B------:R-:W-:-:S03]  /*a7e0*/  ULDC.64 UR4, c[0x0][0x5e0] ;  /* 0x0001780000047ab9 */ /* 0x000fc60000000a00 */
[C---:B------:R-:W-:Y:S01]  /*a7f0*/  IMAD.IADD R13, R3.reuse, 0x1, R6 ;  /* 0x00000001030d7824 */ /* 0x040fe200078e0206 */
[--C-:B------:R-:W-:Y:S01]  /*a800*/  IADD3 R2, P0, P1, R2, UR4, R7.reuse ;  /* 0x0000000402027c10 */ /* 0x100fe2000f91e007 */
[-C--:B------:R-:W-:Y:S02]  /*a810*/  IMAD R12, R3, R22.reuse, RZ ;  /* 0x00000016030c7224 */ /* 0x080fe400078e02ff */
[C---:B------:R-:W-:Y:S01]  /*a820*/  IMAD R16, R13.reuse, R22, RZ ;  /* 0x000000160d107224 */ /* 0x040fe200078e02ff */
[----:B------:R-:W-:Y:S02]  /*a830*/  IADD3 R5, R13, R6, RZ ;  /* 0x000000060d057210 */ /* 0x000fe40007ffe0ff */
[--C-:B------:R-:W-:Y:S02]  /*a840*/  IADD3 R12, P2, P3, R12, UR4, R7.reuse ;  /* 0x000000040c0c7c10 */ /* 0x100fe4000fb5e007 */
[----:B------:R-:W-:Y:S01]  /*a850*/  IADD3.X R3, RZ, UR5, R8, P0, P1 ;  /* 0x00000005ff037c10 */ /* 0x000fe200087e2408 */
[----:B------:R-:W-:Y:S01]  /*a860*/  IMAD R18, R5, R22, RZ ;  /* 0x0000001605127224 */ /* 0x000fe200078e02ff */
[----:B------:R-:W-:-:S02]  /*a870*/  IADD3 R16, P0, P1, R16, UR4, R7 ;  /* 0x0000000410107c10 */ /* 0x000fc4000f91e007 */
[--C-:B------:R-:W-:Y:S01]  /*a880*/  IADD3.X R13, RZ, UR5, R8.reuse, P2, P3 ;  /* 0x00000005ff0d7c10 */ /* 0x100fe200097e6408 */
[----:B------:R0:W2:Y:S01]  /*a890*/  LDG.E.U8 R2, desc[UR36][R2.64] ;  /* 0x0000002402027981 */ /* 0x0000a2000c1e1100 */
[----:B------:R-:W-:Y:S02]  /*a8a0*/  IADD3 R18, P2, P3, R18, UR4, R7 ;  /* 0x0000000412127c10 */ /* 0x000fe4000fb5e007 */
[--C-:B------:R-:W-:Y:S01]  /*a8b0*/  IADD3.X R17, RZ, UR5, R8.reuse, P0, P1 ;  /* 0x00000005ff117c10 */ /* 0x100fe200087e2408 */
[----:B------:R-:W3:Y:S01]  /*a8c0*/  LDG.E.U8 R12, desc[UR36][R12.64] ;  /* 0x000000240c0c7981 */ /* 0x000ee2000c1e1100 */
[----:B------:R-:W-:-:S04]  /*a8d0*/  IADD3.X R19, RZ, UR5, R8, P2, P3 ;  /* 0x00000005ff137c10 */ /* 0x000fc800097e6408 */
[----:B------:R-:W4:Y:S04]  /*a8e0*/  LDG.E.U8 R17, desc[UR36][R16.64] ;  /* 0x0000002410117981 */ /* 0x000f28000c1e1100 */
[----:B------:R-:W5:Y:S01]  /*a8f0*/  LDG.E.U8 R23, desc[UR36][R18.64] ;  /* 0x0000002412177981 */ /* 0x000f62000c1e1100 */
[----:B------:R-:W-:Y:S01]  /*a900*/  IMAD.IADD R5, R5, 0x1, R6 ;  /* 0x0000000105057824 */ /* 0x000fe200078e0206 */
[----:B0-----:R-:W-:-:S03]  /*a910*/  PRMT R3, R11, 0x9910, RZ ;  /* 0x000099100b037816 */ /* 0x001fc600000000ff */
[----:B------:R-:W-:-:S05]  /*a920*/  IMAD R11, R6, 0x3, R5 ;  /* 0x00000003060b7824 */ /* 0x000fca00078e0205 */
[----:B------:R-:W-:Y:S02]  /*a930*/  ISETP.GE.U32.AND P0, PT, R11, R10, PT ;  /* 0x0000000a0b00720c */ /* 0x000fe40003f06070 */
[----:B------:R-:W-:Y:S02]  /*a940*/  PRMT R21, R21, 0x9910, RZ ;  /* 0x0000991015157816 */ /* 0x000fe400000000ff */
[----:B------:R-:W-:Y:S02]  /*a950*/  PRMT R0, R0, 0x9910, RZ ;  /* 0x0000991000007816 */ /* 0x000fe400000000ff */
[----:B------:R-:W-:Y:S01]  /*a960*/  PRMT R4, R4, 0x9910, RZ ;  /* 0x0000991004047816 */ /* 0x000fe200000000ff */
[----:B--2---:R-:W-:Y:S02]  /*a970*/  IMAD R21, R2, R21, RZ ;  /* 0x0000001502157224 */ /* 0x004fe400078e02ff */
[----:B---3--:R-:W-:Y:S02]  /*a980*/  IMAD R11, R12, R3, RZ ;  /* 0x000000030c0b7224 */ /* 0x008fe400078e02ff */
[----:B----4-:R-:W-:-:S02]  /*a990*/  IMAD R0, R17, R0, RZ ;  /* 0x0000000011007224 */ /* 0x010fc400078e02ff */
[----:B-----5:R-:W-:Y:S01]  /*a9a0*/  IMAD R4, R23, R4, RZ ;  /* 0x0000000417047224 */ /* 0x020fe200078e02ff */
[----:B------:R-:W-:Y:S06]  /*a9b0*/  @!P0 BRA `(.L_x_4434) ;  /* 0xfffffffc00808947 */ /* 0x000fec000383ffff */
[----:B------:R-:W-:Y:S05]  /*a9c0*/  BSYNC B2 ;  /* 0x0000000000027941 */ /* 0x000fea0003800000 */
.L_x_4433:
[----:B------:R-:W-:Y:S02]  /*a9d0*/  PRMT R19, R17, 0x7610, R19 ;  /* 0x0000761011137816 */ /* 0x000fe40000000013 */
[----:B------:R-:W-:Y:S02]  /*a9e0*/  PRMT R16, R2, 0x7610, R16 ;  /* 0x0000761002107816 */ /* 0x000fe40000000010 */
[----:B------:R-:W-:Y:S02]  /*a9f0*/  PRMT R18, R12, 0x7610, R18 ;  /* 0x000076100c127816 */ /* 0x000fe40000000012 */
[----:B------:R-:W-:-:S07]  /*aa00*/  PRMT R17, R23, 0x7610, R17 ;  /* 0x0000761017117816 */ /* 0x000fce0000000011 */
.L_x_4432:
[----:B------:R-:W-:Y:S05]  /*aa10*/  BSYNC B1 ;  /* 0x0000000000017941 */ /* 0x000fea0003800000 */
.L_x_4431:
[----:B------:R-:W-:Y:S01]  /*aa20*/  ISETP.GE.U32.AND P0, PT, R5, R10, PT ;  /* 0x0000000a0500720c */ /* 0x000fe20003f06070 */
[----:B------:R-:W-:-:S12]  /*aa30*/  BSSY B1, `(.L_x_4435) ;  /* 0x000001b000017945 */ /* 0x000fd80003800000 */
[----:B------:R-:W-:Y:S05]  /*aa40*/  @P0 BRA `(.L_x_4436) ;  /* 0x0000000000640947 */ /* 0x000fea0003800000 */
[----:B------:R-:W0:Y:S01]  /*aa50*/  LDC.64 R2, c[0x0][0x5e0] ;  /* 0x00017800ff027b82 */ /* 0x000e220000000a00 */
[----:B------:R-:W-:-:S05]  /*aa60*/  IMAD R12, R5, R22, RZ ;  /* 0x00000016050c7224 */ /* 0x000fca00078e02ff */
[----:B0-----:R-:W-:-:S04]  /*aa70*/  IADD3 R12, P1, P2, R12, R2, R7 ;  /* 0x000000020c0c7210 */ /* 0x001fc80007a3e007 */
[----:B------:R-:W-:-:S05]  /*aa80*/  IADD3.X R13, RZ, R3, R8, P1, P2 ;  /* 0x00000003ff0d7210 */ /* 0x000fca0000fe4408 */
[----:B------:R0:W5:Y:S01]  /*aa90*/  LDG.E.U8 R16, desc[UR36][R12.64] ;  /* 0x000000240c107981 */ /* 0x000162000c1e1100 */
[----:B------:R-:W-:-:S04]  /*aaa0*/  IADD3 R23, R5, R6, RZ ;  /* 0x0000000605177210 */ /* 0x000fc80007ffe0ff */
[----:B------:R-:W-:-:S13]  /*aab0*/  ISETP.GE.U32.AND P1, PT, R23, R10, PT ;  /* 0x0000000a1700720c */ /* 0x000fda0003f26070 */
[----:B0-----:R-:W-:Y:S05]  /*aac0*/  @P1 BRA `(.L_x_4436) ;  /* 0x0000000000441947 */ /* 0x001fea0003800000 */
[----:B------:R-:W-:-:S05]  /*aad0*/  IMAD R12, R23, R22, RZ ;  /* 0x00000016170c7224 */ /* 0x000fca00078e02ff */
[----:B------:R-:W-:-:S04]  /*aae0*/  IADD3 R12, P1, P2, R12, R2, R7 ;  /* 0x000000020c0c7210 */ /* 0x000fc80007a3e007 */
[----:B------:R-:W-:-:S05]  /*aaf0*/  IADD3.X R13, RZ, R3, R8, P1, P2 ;  /* 0x00000003ff0d7210 */ /* 0x000fca0000fe4408 */
[----:B------:R0:W5:Y:S01]  /*ab00*/  LDG.E.U8 R18, desc[UR36][R12.64] ;  /* 0x000000240c127981 */ /* 0x000162000c1e1100 */
[----:B------:R-:W-:-:S05]  /*ab10*/  IMAD.IADD R23, R23, 0x1, R6 ;  /* 0x0000000117177824 */ /* 0x000fca00078e0206 */
[----:B------:R-:W-:-:S13]  /*ab20*/  ISETP.GE.U32.AND P1, PT, R23, R10, PT ;  /* 0x0000000a1700720c */ /* 0x000fda0003f26070 */
[----:B0-----:R-:W-:Y:S05]  /*ab30*/  @P1 BRA `(.L_x_4436) ;  /* 0x0000000000281947 */ /* 0x001fea0003800000 */
[C---:B------:R-:W-:Y:S01]  /*ab40*/  IADD3 R13, R23.reuse, R6, RZ ;  /* 0x00000006170d7210 */ /* 0x040fe20007ffe0ff */
[----:B------:R-:W-:-:S03]  /*ab50*/  IMAD R12, R23, R22, RZ ;  /* 0x00000016170c7224 */ /* 0x000fc600078e02ff */
[----:B------:R-:W-:Y:S02]  /*ab60*/  ISETP.GE.U32.AND P1, PT, R13, R10, PT ;  /* 0x0000000a0d00720c */ /* 0x000fe40003f26070 */
[----:B------:R-:W-:-:S11]  /*ab70*/  IADD3 R12, P2, P3, R12, R2, R7 ;  /* 0x000000020c0c7210 */ /* 0x000fd60007b5e007 */
[----:B------:R-:W-:Y:S01]  /*ab80*/  @!P1 IMAD R22, R13, R22, RZ ;  /* 0x000000160d169224 */ /* 0x000fe200078e02ff */
[----:B------:R-:W-:-:S04]  /*ab90*/  IADD3.X R13, RZ, R3, R8, P2, P3 ;  /* 0x00000003ff0d7210 */ /* 0x000fc800017e6408 */
[----:B------:R-:W-:Y:S01]  /*aba0*/  @!P1 IADD3 R2, P4, P5, R22, R2, R7 ;  /* 0x0000000216029210 */ /* 0x000fe20007d9e007 */
[----:B------:R0:W5:Y:S03]  /*abb0*/  LDG.E.U8 R19, desc[UR36][R12.64] ;  /* 0x000000240c137981 */ /* 0x000166000c1e1100 */
[----:B------:R-:W-:-:S05]  /*abc0*/  @!P1 IADD3.X R3, RZ, R3, R8, P4, P5 ;  /* 0x00000003ff039210 */ /* 0x000fca00027ea408 */
[----:B------:R0:W5:Y:S04]  /*abd0*/  @!P1 LDG.E.U8 R17, desc[UR36][R2.64] ;  /* 0x0000002402119981 */ /* 0x000168000c1e1100 */
.L_x_4436:
[----:B------:R-:W-:Y:S05]  /*abe0*/  BSYNC B1 ;  /* 0x0000000000017941 */ /* 0x000fea0003800000 */
.L_x_4435:
[----:B------:R-:W-:Y:S04]  /*abf0*/  BSSY B1, `(.L_x_4437) ;  /* 0x0000017000017945 */ /* 0x000fe80003800000 */
[----:B------:R-:W-:Y:S05]  /*ac00*/  @P0 BRA `(.L_x_4438) ;  /* 0x0000000000540947 */ /* 0x000fea0003800000 */
[----:B0-----:R-:W-:Y:S01]  /*ac10*/  IMAD.IADD R3, R5, 0x1, R6 ;  /* 0x0000000105037824 */ /* 0x001fe200078e0206 */
[----:B------:R-:W-:Y:S02]  /*ac20*/  PRMT R21, R21, 0x9910, RZ ;  /* 0x0000991015157816 */ /* 0x000fe400000000ff */
[----:B-----5:R-:W-:Y:S02]  /*ac30*/  PRMT R2, R16, 0x9910, RZ ;  /* 0x0000991010027816 */ /* 0x020fe400000000ff */
[----:B------:R-:W-:-:S03]  /*ac40*/  ISETP.GE.U32.AND P0, PT, R3, R10, PT ;  /* 0x0000000a0300720c */ /* 0x000fc60003f06070 */
[----:B------:R-:W-:-:S10]  /*ac50*/  IMAD R21, R21, R2, RZ ;  /* 0x0000000215157224 */ /* 0x000fd400078e02ff */
[----:B------:R-:W-:Y:S05]  /*ac60*/  @P0 BRA `(.L_x_4438) ;  /* 0x00000000003c0947 */ /* 0x000fea0003800000 */
[----:B------:R-:W-:Y:S02]  /*ac70*/  IADD3 R3, R3, R6, RZ ;  /* 0x0000000603037210 */ /* 0x000fe40007ffe0ff */
[----:B------:R-:W-:Y:S02]  /*ac80*/  PRMT R11, R11, 0x9910, RZ ;  /* 0x000099100b0b7816 */ /* 0x000fe400000000ff */
[----:B------:R-:W-:Y:S02]  /*ac90*/  ISETP.GE.U32.AND P0, PT, R3, R10, PT ;  /* 0x0000000a0300720c */ /* 0x000fe40003f06070 */
[----:B------:R-:W-:-:S05]  /*aca0*/  PRMT R2, R18, 0x9910, RZ ;  /* 0x0000991012027816 */ /* 0x000fca00000000ff */
[----:B------:R-:W-:-:S06]  /*acb0*/  IMAD R11, R11, R2, RZ ;  /* 0x000000020b0b7224 */ /* 0x000fcc00078e02ff */
[----:B------:R-:W-:Y:S05]  /*acc0*/  @P0 BRA `(.L_x_4438) ;  /* 0x0000000000240947 */ /* 0x000fea0003800000 */
[----:B------:R-:W-:Y:S01]  /*acd0*/  IMAD.IADD R3, R3, 0x1, R6 ;  /* 0x0000000103037824 */ /* 0x000fe200078e0206 */
[----:B------:R-:W-:Y:S02]  /*ace0*/  PRMT R5, R4, 0x9910, RZ ;  /* 0x0000991004057816 */ /* 0x000fe400000000ff */
[----:B------:R-:W-:Y:S02]  /*acf0*/  PRMT R0, R0, 0x9910, RZ ;  /* 0x0000991000007816 */ /* 0x000fe400000000ff */
[----:B------:R-:W-:Y:S02]  /*ad00*/  ISETP.GE.U32.AND P0, PT, R3, R10, PT ;  /* 0x0000000a0300720c */ /* 0x000fe40003f06070 */
[----:B------:R-:W-:Y:S02]  /*ad10*/  PRMT R3, R19, 0x9910, RZ ;  /* 0x0000991013037816 */ /* 0x000fe400000000ff */
[----:B------:R-:W-:-:S03]  /*ad20*/  SEL R17, R17, 0x1, !P0 ;  /* 0x0000000111117807 */ /* 0x000fc60004000000 */
[----:B------:R-:W-:Y:S01]  /*ad30*/  IMAD R0, R0, R3, RZ ;  /* 0x0000000300007224 */ /* 0x000fe200078e02ff */
[----:B------:R-:W-:-:S05]  /*ad40*/  PRMT R4, R17, 0x9910, RZ ;  /* 0x0000991011047816 */ /* 0x000fca00000000ff */
[----:B------:R-:W-:-:S07]  /*ad50*/  IMAD R4, R4, R5, RZ ;  /* 0x0000000504047224 */ /* 0x000fce00078e02ff */
.L_x_4438:
[----:B------:R-:W-:Y:S05]  /*ad60*/  BSYNC B1 ;  /* 0x0000000000017941 */ /* 0x000fea0003800000 */
.L_x_4437:
[----:B0-----:R-:W-:Y:S02]  /*ad70*/  PRMT R2, R21, 0x9910, RZ ;  /* 0x0000991015027816 */ /* 0x001fe400000000ff */
        /* <DEDUP_REMOVED lines=9> */
.L_x_4414:
[----:B------:R-:W0:Y:S01]  /*ae10*/  LDC R0, c[0x0][0x220] ;  /* 0x00008800ff007b82 */ /* 0x000e220000000800 */
[----:B------:R-:W-:Y:S01]  /*ae20*/  ULDC.U8 UR4, c[0x0][0x211] ;  /* 0x0000844000047ab9 */ /* 0x000fe20000000000 */
[----:B------:R-:W-:Y:S01]  /*ae30*/  BSSY B1, `(.L_x_4439) ;  /* 0x000002d000017945 */ /* 0x000fe20003800000 */
[----:B------:R-:W-:Y:S01]  /*ae40*/  MOV R6, UR4 ;  /* 0x0000000400067c02 */ /* 0x000fe20008000f00 */
[----:B------:R-:W-:Y:S01]  /*ae50*/  IMAD.U32 R11, RZ, RZ, UR4 ;  /* 0x00000004ff0b7e24 */ /* 0x000fe2000f8e00ff */
[----:B------:R-:W-:Y:S01]  /*ae60*/  MOV R18, UR4 ;  /* 0x0000000400127c02 */ /* 0x000fe20008000f00 */
[----:B------:R-:W-:Y:S02]  /*ae70*/  IMAD.U32 R19, RZ, RZ, UR4 ;  /* 0x00000004ff137e24 */ /* 0x000fe4000f8e00ff */
[----:B0-----:R-:W-:-:S05]  /*ae80*/  IMAD R3, R0, 0x3, R21 ;  /* 0x0000000300037824 */ /* 0x001fca00078e0215 */
[----:B------:R-:W-:-:S13]  /*ae90*/  ISETP.GE.U32.AND P0, PT, R3, R10, PT ;  /* 0x0000000a0300720c */ /* 0x000fda0003f06070 */
[----:B------:R-:W-:Y:S05]  /*aea0*/  @P0 BRA `(.L_x_4440) ;  /* 0x0000000000940947 */ /* 0x000fea0003800000 */
[----:B------:R-:W-:Y:S01]  /*aeb0*/  BSSY B2, `(.L_x_4441) ;  /* 0x0000021000027945 */ /* 0x000fe20003800000 */
[C---:B------:R-:W-:Y:S02]  /*aec0*/  PRMT R11, R6.reuse, 0x7610, R11 ;  /* 0x00007610060b7816 */ /* 0x040fe4000000000b */
[C---:B------:R-:W-:Y:S02]  /*aed0*/  PRMT R18, R6.reuse, 0x7610, R18 ;  /* 0x0000761006127816 */ /* 0x040fe40000000012 */
[----:B------:R-:W-:-:S07]  /*aee0*/  PRMT R19, R6, 0x7610, R19 ;  /* 0x0000761006137816 */ /* 0x000fce0000000013 */
.L_x_4442:
[CC--:B------:R-:W-:Y:S01]  /*aef0*/  IADD3 R4, R21.reuse, R0.reuse, RZ ;  /* 0x0000000015047210 */ /* 0x0c0fe20007ffe0ff */
[----:B------:R-:W-:Y:S02]  /*af00*/  ULDC.64 UR4, c[0x0][0x5e0] ;  /* 0x0001780000047ab9 */ /* 0x000fe40000000a00 */
[--C-:B------:R-:W-:Y:S02]  /*af10*/  IADD3 R2, P0, P1, R21, UR4, R7.reuse ;  /* 0x0000000415027c10 */ /* 0x100fe4000f91e007 */
[C---:B------:R-:W-:Y:S01]  /*af20*/  IMAD.IADD R12, R4.reuse, 0x1, R0 ;  /* 0x00000001040c7824 */ /* 0x040fe200078e0200 */
[----:B------:R-:W-:Y:S02]  /*af30*/  IADD3 R4, P2, P3, R4, UR4, R7 ;  /* 0x0000000404047c10 */ /* 0x000fe4000fb5e007 */
[----:B------:R-:W-:Y:S02]  /*af40*/  IADD3.X R3, RZ, UR5, R8, P0, P1 ;  /* 0x00000005ff037c10 */ /* 0x000fe400087e2408 */
[----:B------:R-:W-:-:S02]  /*af50*/  IADD3 R21, R12, R0, RZ ;  /* 0x000000000c157210 */ /* 0x000fc40007ffe0ff */
[--C-:B------:R-:W-:Y:S01]  /*af60*/  IADD3 R12, P0, P1, R12, UR4, R7.reuse ;  /* 0x000000040c0c7c10 */ /* 0x100fe2000f91e007 */
[----:B------:R0:W2:Y:S01]  /*af70*/  LDG.E.U8 R2, desc[UR36][R2.64] ;  /* 0x0000002402027981 */ /* 0x0000a2000c1e1100 */
[--C-:B------:R-:W-:Y:S02]  /*af80*/  IADD3.X R5, RZ, UR5, R8.reuse, P2, P3 ;  /* 0x00000005ff057c10 */ /* 0x100fe400097e6408 */
[----:B------:R-:W-:Y:S02]  /*af90*/  IADD3 R16, P2, P3, R21, UR4, R7 ;  /* 0x0000000415107c10 */ /* 0x000fe4000fb5e007 */
[--C-:B------:R-:W-:Y:S01]  /*afa0*/  IADD3.X R13, RZ, UR5, R8.reuse, P0, P1 ;  /* 0x00000005ff0d7c10 */ /* 0x100fe200087e2408 */
[----:B------:R1:W3:Y:S01]  /*afb0*/  LDG.E.U8 R4, desc[UR36][R4.64] ;  /* 0x0000002404047981 */ /* 0x0002e2000c1e1100 */
[----:B------:R-:W-:-:S04]  /*afc0*/  IADD3.X R17, RZ, UR5, R8, P2, P3 ;  /* 0x00000005ff117c10 */ /* 0x000fc800097e6408 */
[----:B------:R-:W4:Y:S04]  /*afd0*/  LDG.E.U8 R13, desc[UR36][R12.64] ;  /* 0x000000240c0d7981 */ /* 0x000f28000c1e1100 */
[----:B------:R-:W5:Y:S01]  /*afe0*/  LDG.E.U8 R16, desc[UR36][R16.64] ;  /* 0x0000002410107981 */ /* 0x000f62000c1e1100 */
[----:B------:R-:W-:Y:S01]  /*aff0*/  IMAD.IADD R21, R21, 0x1, R0 ;  /* 0x0000000115157824 */ /* 0x000fe200078e0200 */
[----:B0-----:R-:W-:Y:S02]  /*b000*/  PRMT R3, R18, 0x9910, RZ ;  /* 0x0000991012037816 */ /* 0x001fe400000000ff */
[----:B------:R-:W-:Y:S01]  /*b010*/  PRMT R18, R11, 0x9910, RZ ;  /* 0x000099100b127816 */ /* 0x000fe200000000ff */
[----:B------:R-:W-:-:S05]  /*b020*/  IMAD R11, R0, 0x3, R21 ;  /* 0x00000003000b7824 */ /* 0x000fca00078e0215 */
[----:B------:R-:W-:Y:S02]  /*b030*/  ISETP.GE.U32.AND P0, PT, R11, R10, PT ;  /* 0x0000000a0b00720c */ /* 0x000fe40003f06070 */
[----:B-1----:R-:W-:Y:S02]  /*b040*/  PRMT R5, R6, 0x9910, RZ ;  /* 0x0000991006057816 */ /* 0x002fe400000000ff */
[----:B------:R-:W-:Y:S02]  /*b050*/  MOV R6, R18 ;  /* 0x0000001200067202 */ /* 0x000fe40000000f00 */
[----:B------:R-:W-:-:S05]  /*b060*/  PRMT R19, R19, 0x9910, RZ ;  /* 0x0000991013137816 */ /* 0x000fca00000000ff */
[----:B--2---:R-:W-:Y:S02]  /*b070*/  IMAD R19, R2, R19, RZ ;  /* 0x0000001302137224 */ /* 0x004fe400078e02ff */
[----:B---3--:R-:W-:Y:S02]  /*b080*/  IMAD R18, R4, R3, RZ ;  /* 0x0000000304127224 */ /* 0x008fe400078e02ff */
[----:B----4-:R-:W-:Y:S02]  /*b090*/  IMAD R11, R13, R6, RZ ;  /* 0x000000060d0b7224 */ /* 0x010fe400078e02ff */
[----:B-----5:R-:W-:Y:S01]  /*b0a0*/  IMAD R6, R16, R5, RZ ;  /* 0x0000000510067224 */ /* 0x020fe200078e02ff */
[----:B------:R-:W-:Y:S06]  /*b0b0*/  @!P0 BRA `(.L_x_4442) ;  /* 0xfffffffc008c8947 */ /* 0x000fec000383ffff */
[----:B------:R-:W-:Y:S05]  /*b0c0*/  BSYNC B2 ;  /* 0x0000000000027941 */ /* 0x000fea0003800000 */
.L_x_4441:
[----:B------:R-:W-:Y:S02]  /*b0d0*/  PRMT R22, R2, 0x7610, R22 ;  /* 0x0000761002167816 */ /* 0x000fe40000000016 */
[----:B------:R-:W-:Y:S02]  /*b0e0*/  PRMT R17, R4, 0x7610, R17 ;  /* 0x0000761004117816 */ /* 0x000fe40000000011 */
[----:B------:R-:W-:-:S07]  /*b0f0*/  PRMT R12, R16, 0x7610, R12 ;  /* 0x00007610100c7816 */ /* 0x000fce000000000c */
.L_x_4440:
[----:B------:R-:W-:Y:S05]  /*b100*/  BSYNC B1 ;  /* 0x0000000000017941 */ /* 0x000fea0003800000 */
.L_x_4439:
[----:B------:R-:W-:Y:S01]  /*b110*/  ISETP.GE.U32.AND P0, PT, R21, R10, PT ;  /* 0x0000000a1500720c */ /* 0x000fe20003f06070 */
[----:B------:R-:W-:-:S12]  /*b120*/  BSSY B1, `(.L_x_4443) ;  /* 0x0000017000017945 */ /* 0x000fd80003800000 */
[----:B------:R-:W-:Y:S05]  /*b130*/  @P0 BRA `(.L_x_4444) ;  /* 0x0000000000540947 */ /* 0x000fea0003800000 */
[----:B------:R-:W0:Y:S02]  /*b140*/  LDC.64 R2, c[0x0][0x5e0] ;  /* 0x00017800ff027b82 */ /* 0x000e240000000a00 */
[----:B0-----:R-:W-:-:S04]  /*b150*/  IADD3 R4, P1, P2, R21, R2, R7 ;  /* 0x0000000215047210 */ /* 0x001fc80007a3e007 */
[----:B------:R-:W-:-:S05]  /*b160*/  IADD3.X R5, RZ, R3, R8, P1, P2 ;  /* 0x00000003ff057210 */ /* 0x000fca0000fe4408 */
[----:B------:R0:W5:Y:S01]  /*b170*/  LDG.E.U8 R22, desc[UR36][R4.64] ;  /* 0x0000002404167981 */ /* 0x000162000c1e1100 */
[----:B------:R-:W-:-:S05]  /*b180*/  IMAD.IADD R23, R21, 0x1, R0 ;  /* 0x0000000115177824 */ /* 0x000fca00078e0200 */
[----:B------:R-:W-:-:S13]  /*b190*/  ISETP.GE.U32.AND P1, PT, R23, R10, PT ;  /* 0x0000000a1700720c */ /* 0x000fda0003f26070 */
[----:B0-----:R-:W-:Y:S05]  /*b1a0*/  @P1 BRA `(.L_x_4444) ;  /* 0x0000000000381947 */ /* 0x001fea0003800000 */
[----:B------:R-:W-:-:S04]  /*b1b0*/  IADD3 R4, P1, P2, R23, R2, R7 ;  /* 0x0000000217047210 */ /* 0x000fc80007a3e007 */
[----:B------:R-:W-:-:S05]  /*b1c0*/  IADD3.X R5, RZ, R3, R8, P1, P2 ;  /* 0x00000003ff057210 */ /* 0x000fca0000fe4408 */
[----:B------:R0:W5:Y:S01]  /*b1d0*/  LDG.E.U8 R17, desc[UR36][R4.64] ;  /* 0x0000002404117981 */ /* 0x000162000c1e1100 */
[----:B------:R-:W-:-:S04]  /*b1e0*/  IADD3 R23, R23, R0, RZ ;  /* 0x0000000017177210 */ /* 0x000fc80007ffe0ff */
[----:B------:R-:W-:-:S13]  /*b1f0*/  ISETP.GE.U32.AND P1, PT, R23, R10, PT ;  /* 0x0000000a1700720c */ /* 0x000fda0003f26070 */
[----:B0-----:R-:W-:Y:S05]  /*b200*/  @P1 BRA `(.L_x_4444) ;  /* 0x0000000000201947 */ /* 0x001fea0003800000 */
[C---:B------:R-:W-:Y:S01]  /*b210*/  IMAD.IADD R5, R23.reuse, 0x1, R0 ;  /* 0x0000000117057824 */ /* 0x040fe200078e0200 */
[----:B------:R-:W-:-:S04]  /*b220*/  IADD3 R4, P2, P3, R23, R2, R7 ;  /* 0x0000000217047210 */ /* 0x000fc80007b5e007 */
[----:B------:R-:W-:-:S13]  /*b230*/  ISETP.GE.U32.AND P1, PT, R5, R10, PT ;  /* 0x0000000a0500720c */ /* 0x000fda0003f26070 */
[----:B------:R-:W-:Y:S02]  /*b240*/  @!P1 IADD3 R2, P4, P5, R5, R2, R7 ;  /* 0x0000000205029210 */ /* 0x000fe40007d9e007 */
[-CC-:B------:R-:W-:Y:S02]  /*b250*/  IADD3.X R5, RZ, R3.reuse, R8.reuse, P2, P3 ;  /* 0x00000003ff057210 */ /* 0x180fe400017e6408 */
[----:B------:R-:W-:-:S03]  /*b260*/  @!P1 IADD3.X R3, RZ, R3, R8, P4, P5 ;  /* 0x00000003ff039210 */ /* 0x000fc600027ea408 */
[----:B------:R0:W5:Y:S04]  /*b270*/  LDG.E.U8 R13, desc[UR36][R4.64] ;  /* 0x00000024040d7981 */ /* 0x000168000c1e1100 */
[----:B------:R0:W5:Y:S02]  /*b280*/  @!P1 LDG.E.U8 R12, desc[UR36][R2.64] ;  /* 0x00000024020c9981 */ /* 0x000164000c1e1100 */
.L_x_4444:
[----:B------:R-:W-:Y:S05]  /*b290*/  BSYNC B1 ;  /* 0x0000000000017941 */ /* 0x000fea0003800000 */
.L_x_4443:
[----:B------:R-:W-:Y:S04]  /*b2a0*/  BSSY B1, `(.L_x_4445) ;  /* 0x0000017000017945 */ /* 0x000fe80003800000 */
[----:B------:R-:W-:Y:S05]  /*b2b0*/  @P0 BRA `(.L_x_4446) ;  /* 0x0000000000540947 */ /* 0x000fea0003800000 */
[----:B0-----:R-:W-:Y:S02]  /*b2c0*/  IADD3 R5, R21, R0, RZ ;  /* 0x0000000015057210 */ /* 0x001fe40007ffe0ff */
[----:B------:R-:W-:Y:S02]  /*b2d0*/  PRMT R19, R19, 0x9910, RZ ;  /* 0x0000991013137816 */ /* 0x000fe400000000ff */
[----:B------:R-:W-:Y:S02]  /*b2e0*/  ISETP.GE.U32.AND P0, PT, R5, R10, PT ;  /* 0x0000000a0500720c */ /* 0x000fe40003f06070 */
[----:B-----5:R-:W-:-:S05]  /*b2f0*/  PRMT R2, R22, 0x9910, RZ ;  /* 0x0000991016027816 */ /* 0x020fca00000000ff */
        /* <DEDUP_REMOVED lines=17> */
.L_x_4446:
[----:B------:R-:W-:Y:S05]  /*b410*/  BSYNC B1 ;  /* 0x0000000000017941 */ /* 0x000fea0003800000 */
.L_x_4445:
[----:B------:R-:W-:Y:S02]  /*b420*/  PRMT R0, R19, 0x9910, RZ ;  /* 0x0000991013007816 */ /* 0x000fe400000000ff */
[----:B0-----:R-:W-:-:S05]  /*b430*/  PRMT R3, R18, 0x9910, RZ ;  /* 0x0000991012037816 */ /* 0x001fca00000000ff */
[----:B------:R-:W-:Y:S01]  /*b440*/  IMAD R0, R0, R3, RZ ;  /* 0x0000000300007224 */ /* 0x000fe200078e02ff */
[----:B------:R-:W-:-:S04]  /*b450*/  PRMT R3, R11, 0x9910, RZ ;  /* 0x000099100b037816 */ /* 0x000fc800000000ff */
[----:B------:R-:W-:-:S05]  /*b460*/  PRMT R0, R0, 0x9910, RZ ;  /* 0x0000991000007816 */ /* 0x000fca00000000ff */
[----:B------:R-:W-:Y:S01]  /*b470*/  IMAD R0, R3, R0, RZ ;  /* 0x0000000003007224 */ /* 0x000fe200078e02ff */
[----:B------:R-:W-:-:S04]  /*b480*/  PRMT R3, R6, 0x9910, RZ ;  /* 0x0000991006037816 */ /* 0x000fc800000000ff */
[----:B------:R-:W-:-:S05]  /*b490*/  PRMT R16, R0, 0x9910, RZ ;  /* 0x0000991000107816 */ /* 0x000fca00000000ff */
[----:B------:R-:W-:-:S07]  /*b4a0*/  IMAD R16, R3, R16, RZ ;  /* 0x0000001003107224 */ /* 0x000fce00078e02ff */
.L_x_4399:
[----:B------:R-:W-:Y:S05]  /*b4b0*/  BSYNC B0 ;  /* 0x0000000000007941 */ /* 0x000fea0003800000 */
.L_x_4398:
[----:B------:R-:W-:Y:S02]  /*b4c0*/  ULDC UR4, c[0x0][0x230] ;  /* 0x00008c0000047ab9 */ /* 0x000fe40000000800 */
[----:B------:R-:W-:-:S13]  /*b4d0*/  ISETP.NE.AND P0, PT, RZ, UR4, PT ;  /* 0x00000004ff007c0c */ /* 0x000fda000bf05270 */
[----:B------:R-:W-:Y:S05]  /*b4e0*/  @!P0 BRA `(.L_x_4447) ;  /* 0x0000000000648947 */ /* 0x000fea0003800000 */
[----:B------:R-:W0:Y:S01]  /*b4f0*/  S2UR UR5, SR_CgaCtaId ;  /* 0x00000000000579c3 */ /* 0x000e220000008800 */
[----:B------:R-:W-:Y:S01]  /*b500*/  UMOV UR4, 0x400 ;  /* 0x0000040000047882 */ /* 0x000fe20000000000 */
[----:B------:R-:W-:Y:S01]  /*b510*/  ULDC UR6, c[0x0][0x0] ;  /* 0x0000000000067ab9 */ /* 0x000fe20000000800 */
[----:B------:R-:W-:Y:S01]  /*b520*/  UIADD3 UR4, UR4, 0x10, URZ ;  /* 0x0000001004047890 */ /* 0x000fe2000fffe03f */
[----:B------:R-:W-:Y:S01]  /*b530*/  IMAD R3, R9, UR6, R20 ;  /* 0x0000000609037c24 */ /* 0x000fe2000f8e0214 */
[----:B------:R-:W-:Y:S02]  /*b540*/  ULDC UR7, c[0x0][0x4] ;  /* 0x0000010000077ab9 */ /* 0x000fe40000000800 */
[----:B0-----:R-:W-:Y:S02]  /*b550*/  ULEA UR4, UR5, UR4, 0x18 ;  /* 0x0000000405047291 */ /* 0x001fe4000f8ec03f */
[----:B------:R-:W-:-:S06]  /*b560*/  USHF.R.U32.HI UR5, URZ, 0x1, UR7 ;  /* 0x000000013f057899 */ /* 0x000fcc0008011607 */
[----:B------:R-:W-:Y:S01]  /*b570*/  ISETP.NE.AND P0, PT, RZ, UR5, PT ;  /* 0x00000005ff007c0c */ /* 0x000fe2000bf05270 */
[----:B------:R0:W-:-:S12]  /*b580*/  STS.U8 [R3+UR4], R16 ;  /* 0x0000001003007988 */ /* 0x0001d80008000004 */
[----:B0-----:R-:W-:Y:S05]  /*b590*/  @!P0 BRA `(.L_x_4447) ;  /* 0x0000000000388947 */ /* 0x001fea0003800000 */
[----:B------:R-:W-:-:S07]  /*b5a0*/  IMAD.U32 R0, RZ, RZ, UR5 ;  /* 0x00000005ff007e24 */ /* 0x000fce000f8e00ff */
.L_x_4448:
[----:B------:R-:W-:Y:S01]  /*b5b0*/  IADD3 R5, R9, R0, RZ ;  /* 0x0000000009057210 */ /* 0x000fe20007ffe0ff */
[----:B------:R-:W-:Y:S01]  /*b5c0*/  BAR.SYNC.DEFER_BLOCKING 0x0 ;  /* 0x0000000000007b1d */ /* 0x000fe20000010000 */
[----:B------:R-:W-:Y:S02]  /*b5d0*/  ISETP.GT.AND P1, PT, R0, 0x1, PT ;  /* 0x000000010000780c */ /* 0x000fe40003f24270 */
[----:B------:R-:W-:-:S04]  /*b5e0*/  ISETP.GE.U32.AND P0, PT, R5, UR7, PT ;  /* 0x0000000705007c0c */ /* 0x000fc8000bf06070 */
[----:B------:R-:W-:Y:S02]  /*b5f0*/  ISETP.GE.U32.OR P0, PT, R9, R0, P0 ;  /* 0x000000000900720c */ /* 0x000fe40000706470 */
[----:B------:R-:W-:-:S11]  /*b600*/  SHF.R.S32.HI R0, RZ, 0x1, R0 ;  /* 0x00000001ff007819 */ /* 0x000fd60000011400 */
[----:B------:R-:W-:Y:S01]  /*b610*/  @!P0 IMAD R2, R5, UR6, R20 ;  /* 0x0000000605028c24 */ /* 0x000fe2000f8e0214 */
[----:B------:R-:W-:-:S05]  /*b620*/  @!P0 PRMT R5, R16, 0x9910, RZ ;  /* 0x0000991010058816 */ /* 0x000fca00000000ff */
[----:B0-----:R-:W0:Y:S02]  /*b630*/  @!P0 LDS.U8 R2, [R2+UR4] ;  /* 0x0000000402028984 */ /* 0x001e240008000000 */
[----:B0-----:R-:W-:-:S05]  /*b640*/  @!P0 IMAD R4, R2, R5, RZ ;  /* 0x0000000502048224 */ /* 0x001fca00078e02ff */
[----:B------:R0:W-:Y:S01]  /*b650*/  @!P0 STS.U8 [R3+UR4], R4 ;  /* 0x0000000403008988 */ /* 0x0001e20008000004 */
[----:B------:R-:W-:Y:S01]  /*b660*/  @!P0 PRMT R16, R4, 0x7610, R16 ;  /* 0x0000761004108816 */ /* 0x000fe20000000010 */
[----:B------:R-:W-:Y:S06]  /*b670*/  @P1 BRA `(.L_x_4448) ;  /* 0xfffffffc00cc1947 */ /* 0x000fec000383ffff */
.L_x_4447:
[----:B------:R-:W-:Y:S02]  /*b680*/  ULDC UR4, c[0x0][0x22c] ;  /* 0x00008b0000047ab9 */ /* 0x000fe40000000800 */
[----:B------:R-:W-:-:S13]  /*b690*/  ISETP.NE.AND P0, PT, RZ, UR4, PT ;  /* 0x00000004ff007c0c */ /* 0x000fda000bf05270 */
[----:B------:R-:W-:Y:S05]  /*b6a0*/  @!P0 BRA `(.L_x_4449) ;  /* 0x0000000000ac8947 */ /* 0x000fea0003800000 */
[----:B------:R-:W1:Y:S02]  /*b6b0*/  LDC R5, c[0x0][RZ] ;  /* 0x00000000ff057b82 */ /* 0x000e640000000800 */
[----:B-1----:R-:W-:Y:S01]  /*b6c0*/  ISETP.GT.AND P0, PT, R5, 0x20, PT ;  /* 0x000000200500780c */ /* 0x002fe20003f04270 */
[----:B------:R-:W-:-:S12]  /*b6d0*/  IMAD.MOV.U32 R0, RZ, RZ, R5 ;  /* 0x000000ffff007224 */ /* 0x000fd800078e0005 */
[----:B------:R-:W-:Y:S05]  /*b6e0*/  @!P0 BRA `(.L_x_4450) ;  /* 0x0000000000688947 */ /* 0x000fea0003800000 */
[----:B------:R-:W1:Y:S01]  /*b6f0*/  S2UR UR5, SR_CgaCtaId ;  /* 0x00000000000579c3 */ /* 0x000e620000008800 */
[-C--:B------:R-:W-:Y:S01]  /*b700*/  LEA.HI R0, R5, R5.reuse, RZ, 0x1 ;  /* 0x0000000505007211 */ /* 0x080fe200078f08ff */
[----:B------:R-:W-:Y:S01]  /*b710*/  UMOV UR4, 0x400 ;  /* 0x0000040000047882 */ /* 0x000fe20000000000 */
[----:B0-----:R-:W-:Y:S01]  /*b720*/  IMAD R3, R9, R5, R20 ;  /* 0x0000000509037224 */ /* 0x001fe200078e0214 */
[----:B------:R-:W-:Y:S01]  /*b730*/  UIADD3 UR4, UR4, 0x10, URZ ;  /* 0x0000001004047890 */ /* 0x000fe2000fffe03f */
[----:B------:R-:W-:Y:S01]  /*b740*/  SHF.R.S32.HI R4, RZ, 0x1, R0 ;  /* 0x00000001ff047819 */ /* 0x000fe20000011400 */
[----:B------:R-:W-:-:S03]  /*b750*/  HFMA2.MMA R0, -RZ, RZ, 0, 1.9073486328125e-06 ;  /* 0x00000020ff007435 */ /* 0x000fc600000001ff */
[----:B------:R-:W-:Y:S01]  /*b760*/  ISETP.GE.AND P0, PT, R4, 0x20, PT ;  /* 0x000000200400780c */ /* 0x000fe20003f06270 */
[----:B-1----:R-:W-:-:S06]  /*b770*/  ULEA UR4, UR5, UR4, 0x18 ;  /* 0x0000000405047291 */ /* 0x002fcc000f8ec03f */
[----:B------:R-:W-:-:S03]  /*b780*/  VIADD R2, R3, UR4 ;  /* 0x0000000403027c36 */ /* 0x000fc60008000000 */
[----:B------:R1:W-:Y:S03]  /*b790*/  STS.U8 [R3+UR4], R16 ;  /* 0x0000001003007988 */ /* 0x0003e60008000004 */
[----:B------:R-:W-:Y:S05]  /*b7a0*/  @!P0 BRA `(.L_x_4450) ;  /* 0x0000000000388947 */ /* 0x000fea0003800000 */
.L_x_4451:
[----:B------:R-:W-:Y:S01]  /*b7b0*/  IADD3 R0, R20, R4, RZ ;  /* 0x0000000414007210 */ /* 0x000fe20007ffe0ff */
[----:B------:R-:W-:Y:S03]  /*b7c0*/  BAR.SYNC.DEFER_BLOCKING 0x0 ;  /* 0x0000000000007b1d */ /* 0x000fe60000010000 */
[----:B------:R-:W-:-:S04]  /*b7d0*/  ISETP.GE.U32.AND P0, PT, R0, R5, PT ;  /* 0x000000050000720c */ /* 0x000fc80003f06070 */
[----:B------:R-:W-:-:S13]  /*b7e0*/  ISETP.GE.U32.OR P0, PT, R20, R4, P0 ;  /* 0x000000041400720c */ /* 0x000fda0000706470 */
[--C-:B------:R-:W-:Y:S01]  /*b7f0*/  @!P0 IMAD.IADD R0, R2, 0x1, R4.reuse ;  /* 0x0000000102008824 */ /* 0x100fe200078e0204 */
[----:B------:R-:W-:Y:S02]  /*b800*/  SHF.R.S32.HI R4, RZ, 0x1, R4 ;  /* 0x00000001ff047819 */ /* 0x000fe40000011404 */
[----:B------:R-:W-:Y:S02]  /*b810*/  @!P0 PRMT R7, R16, 0x9910, RZ ;  /* 0x0000991010078816 */ /* 0x000fe400000000ff */
[----:B------:R-:W-:Y:S01]  /*b820*/  ISETP.GE.AND P1, PT, R4, 0x20, PT ;  /* 0x000000200400780c */ /* 0x000fe20003f26270 */
[----:B0-----:R-:W0:Y:S02]  /*b830*/  @!P0 LDS.U8 R0, [R0] ;  /* 0x0000000000008984 */ /* 0x001e240000000000 */
[----:B0-----:R-:W-:-:S05]  /*b840*/  @!P0 IMAD R6, R0, R7, RZ ;  /* 0x0000000700068224 */ /* 0x001fca00078e02ff */
[----:B------:R0:W-:Y:S01]  /*b850*/  @!P0 STS.U8 [R3+UR4], R6 ;  /* 0x0000000603008988 */ /* 0x0001e20008000004 */
[----:B-1----:R-:W-:-:S04]  /*b860*/  @!P0 PRMT R16, R6, 0x7610, R16 ;  /* 0x0000761006108816 */ /* 0x002fc80000000010 */
[----:B------:R-:W-:Y:S05]  /*b870*/  @P1 BRA `(.L_x_4451) ;  /* 0xfffffffc00cc1947 */ /* 0x000fea000383ffff */
[----:B------:R-:W-:-:S07]  /*b880*/  MOV R0, 0x20 ;  /* 0x0000002000007802 */ /* 0x000fce0000000f00 */
.L_x_4450:
[----:B------:R-:W-:Y:S01]  /*b890*/  BAR.SYNC.DEFER_BLOCKING 0x0 ;  /* 0x0000000000007b1d */ /* 0x000fe20000010000 */
[----:B------:R-:W-:-:S13]  /*b8a0*/  ISETP.GE.AND P0, PT, R0, 0x2, PT ;  /* 0x000000020000780c */ /* 0x000fda0003f06270 */
[----:B------:R-:W-:Y:S05]  /*b8b0*/  @!P0 BRA `(.L_x_4449) ;  /* 0x0000000000288947 */ /* 0x000fea0003800000 */
[----:B01----:R-:W-:-:S07]  /*b8c0*/  IMAD.MOV.U32 R3, RZ, RZ, 0x1 ;  /* 0x00000001ff037424 */ /* 0x003fce00078e00ff */
.L_x_4452:
[C---:B------:R-:W-:Y:S02]  /*b8d0*/  LOP3.LUT R2, R16.reuse, 0xffff, RZ, 0xc0, !PT ;  /* 0x0000ffff10027812 */ /* 0x040fe400078ec0ff */
[----:B------:R-:W-:Y:S02]  /*b8e0*/  PRMT R5, R16, 0x9910, RZ ;  /* 0x0000991010057816 */ /* 0x000fe400000000ff */
[----:B------:R-:W-:-:S06]  /*b8f0*/  PRMT R2, R2, 0x8880, RZ ;  /* 0x0000888002027816 */ /* 0x000fcc00000000ff */
[----:B------:R0:W1:Y:S02]  /*b900*/  SHFL.DOWN PT, R2, R2, R3, 0x1f ;  /* 0x08001f0302027589 */ /* 0x00006400000e0000 */
[----:B0-----:R-:W-:-:S04]  /*b910*/  SHF.L.U32 R3, R3, 0x1, RZ ;  /* 0x0000000103037819 */ /* 0x001fc800000006ff */
[----:B------:R-:W-:Y:S02]  /*b920*/  ISETP.GE.AND P0, PT, R3, R0, PT ;  /* 0x000000000300720c */ /* 0x000fe40003f06270 */
[----:B-1----:R-:W-:-:S05]  /*b930*/  PRMT R16, R2, 0x9910, RZ ;  /* 0x0000991002107816 */ /* 0x002fca00000000ff */
[----:B------:R-:W-:-:S06]  /*b940*/  IMAD R16, R16, R5, RZ ;  /* 0x0000000510107224 */ /* 0x000fcc00078e02ff */
[----:B------:R-:W-:Y:S05]  /*b950*/  @!P0 BRA `(.L_x_4452) ;  /* 0xfffffffc00dc8947 */ /* 0x000fea000383ffff */
.L_x_4449:
[----:B-----5:R-:W3:Y:S01]  /*b960*/  LDC R12, c[0x0][0x3e8] ;  /* 0x0000fa00ff0c7b82 */ /* 0x020ee20000000800 */
[----:B------:R-:W-:Y:S01]  /*b970*/  IMAD.MOV.U32 R17, RZ, RZ, RZ ;  /* 0x000000ffff117224 */ /* 0x000fe200078e00ff */
[----:B---3--:R-:W-:-:S13]  /*b980*/  ISETP.NE.AND P1, PT, R12, RZ, PT ;  /* 0x000000ff0c00720c */ /* 0x008fda0003f25270 */
[----:B------:R-:W-:Y:S05]  /*b990*/  @!P1 BRA `(.L_x_4453) ;  /* 0x0000001000449947 */ /* 0x000fea0003800000 */
[----:B------:R-:W-:Y:S01]  /*b9a0*/  HFMA2.MMA R14, -RZ, RZ, 0, 0 ;  /* 0x00000000ff0e7435 */ /* 0x000fe200000001ff */
[----:B------:R-:W-:Y:S01]  /*b9b0*/  ULDC.64 UR4, c[0x0][0x3f0] ;  /* 0x0000fc0000047ab9 */ /* 0x000fe20000000a00 */
[----:B------:R-:W-:-:S08]  /*b9c0*/  ISETP.NE.AND P0, PT, R12, 0x1, PT ;  /* 0x000000010c00780c */ /* 0x000fd00003f05270 */
[----:B------:R-:W-:Y:S01]  /*b9d0*/  IMAD.HI.U32 R2, R15, UR4, R14 ;  /* 0x000000040f027c27 */ /* 0x000fe2000f8e000e */
[----:B------:R-:W-:-:S04]  /*b9e0*/  ULDC UR4, c[0x0][0x3ec] ;  /* 0x0000fb0000047ab9 */ /* 0x000fc80000000800 */
[----:B01----:R-:W-:-:S05]  /*b9f0*/  SHF.R.U32.HI R3, RZ, UR5, R2 ;  /* 0x00000005ff037c19 */ /* 0x003fca0008011602 */
        /* <DEDUP_REMOVED lines=267> */
.L_x_4453:
[----:B------:R-:W-:Y:S01]  /*cab0*/  ULDC.64 UR4, c[0x0][0x5f8] ;  /* 0x00017e0000047ab9 */ /* 0x000fe20000000a00 */
[----:B------:R-:W-:Y:S01]  /*cac0*/  ULDC UR6, c[0x0][0x234] ;  /* 0x00008d0000067ab9 */ /* 0x000fe20000000800 */
[----:B------:R-:W-:Y:S02]  /*cad0*/  ISETP.NE.U32.AND P0, PT, RZ, UR4, PT ;  /* 0x00000004ff007c0c */ /* 0x000fe4000bf05070 */
[----:B01----:R-:W-:Y:S02]  /*cae0*/  CS2R R2, SRZ ;  /* 0x0000000000027805 */ /* 0x003fe4000001ff00 */
[----:B------:R-:W-:Y:S02]  /*caf0*/  ISETP.NE.AND P3, PT, RZ, UR6, PT ;  /* 0x00000006ff007c0c */ /* 0x000fe4000bf65270 */
[----:B------:R-:W-:Y:S02]  /*cb00*/  ISETP.NE.AND.EX P0, PT, RZ, UR5, PT, P0 ;  /* 0x00000005ff007c0c */ /* 0x000fe4000bf05300 */
[----:B------:R-:W-:-:S11]  /*cb10*/  MOV R8, RZ ;  /* 0x000000ff00087202 */ /* 0x000fd60000000f00 */
[----:B------:R-:W-:-:S05]  /*cb20*/  @P0 IADD3 R2, P2, R17, UR4, RZ ;  /* 0x0000000411020c10 */ /* 0x000fca000ff5e0ff */
[----:B------:R-:W-:-:S05]  /*cb30*/  @P0 IMAD.X R3, RZ, RZ, UR5, P2 ;  /* 0x00000005ff030e24 */ /* 0x000fca00090e06ff */
[----:B------:R-:W-:Y:S01]  /*cb40*/  @P0 MOV R8, R3 ;  /* 0x0000000300080202 */ /* 0x000fe20000000f00 */
[----:B------:R-:W-:Y:S06]  /*cb50*/  @!P3 BRA `(.L_x_4454) ;  /* 0x0000002000a0b947 */ /* 0x000fec0003800000 */
[----:B------:R-:W0:Y:S01]  /*cb60*/  S2R R0, SR_CTAID.X ;  /* 0x0000000000007919 */ /* 0x000e220000002500 */
[----:B------:R-:W-:Y:S01]  /*cb70*/  ULDC.64 UR4, c[0x0][0x238] ;  /* 0x00008e0000047ab9 */ /* 0x000fe20000000a00 */
[----:B------:R-:W-:Y:S02]  /*cb80*/  IMAD.MOV.U32 R17, RZ, RZ, RZ ;  /* 0x000000ffff117224 */ /* 0x000fe400078e00ff */
[----:B------:R-:W-:Y:S01]  /*cb90*/  IMAD R4, R20, UR4, RZ ;  /* 0x0000000414047c24 */ /* 0x000fe2000f8e02ff */
[----:B------:R-:W-:-:S03]  /*cba0*/  ULDC UR4, c[0x0][0x224] ;  /* 0x0000890000047ab9 */ /* 0x000fc60000000800 */
[----:B------:R-:W-:-:S04]  /*cbb0*/  IMAD R5, R9, UR5, R4 ;  /* 0x0000000509057c24 */ /* 0x000fc8000f8e0204 */
[----:B0-----:R-:W-:Y:S01]  /*cbc0*/  IMAD R5, R0, UR4, R5 ;  /* 0x0000000400057c24 */ /* 0x001fe2000f8e0205 */
        /* <DEDUP_REMOVED lines=274> */
.L_x_4455:
[----:B------:R-:W-:Y:S01]  /*dcf0*/  ULDC UR9, c[0x0][0x22c] ;  /* 0x00008b0000097ab9 */ /* 0x000fe20000000800 */
[----:B------:R-:W-:Y:S01]  /*dd00*/  ULDC UR4, c[0x0][0x21c] ;  /* 0x0000870000047ab9 */ /* 0x000fe20000000800 */
[----:B------:R-:W-:Y:S01]  /*dd10*/  ISETP.NE.AND P0, PT, RZ, UR9, PT ;  /* 0x00000009ff007c0c */ /* 0x000fe2000bf05270 */
[----:B------:R-:W0:Y:S01]  /*dd20*/  S2UR UR8, SR_CgaCtaId ;  /* 0x00000000000879c3 */ /* 0x000e220000008800 */
[----:B------:R-:W-:Y:S01]  /*dd30*/  BSSY B0, `(.L_x_4456) ;  /* 0x000000b000007945 */ /* 0x000fe20003800000 */
[----:B------:R-:W-:Y:S02]  /*dd40*/  PRMT R4, RZ, 0x7610, R4 ;  /* 0x00007610ff047816 */ /* 0x000fe40000000004 */
        /* <DEDUP_REMOVED lines=9> */
.L_x_4457:
[----:B0-----:R-:W-:Y:S05]  /*dde0*/  BSYNC B0 ;  /* 0x0000000000007941 */ /* 0x001fea0003800000 */
.L_x_4456:
[----:B------:R-:W-:Y:S01]  /*ddf0*/  PRMT R4, R4, 0x9910, RZ ;  /* 0x0000991004047816 */ /* 0x000fe200000000ff */
[----:B------:R-:W-:Y:S01]  /*de00*/  BSSY B0, `(.L_x_4458) ;  /* 0x000000e000007945 */ /* 0x000fe20003800000 */
[----:B------:R-:W-:Y:S02]  /*de10*/  LOP3.LUT P0, RZ, R20, R9, RZ, 0xfc, !PT ;  /* 0x0000000914ff7212 */ /* 0x000fe4000780fcff */
[----:B------:R-:W-:-:S13]  /*de20*/  ISETP.NE.AND P1, PT, R4, RZ, PT ;  /* 0x000000ff0400720c */ /* 0x000fda0003f25270 */
[----:B------:R-:W-:Y:S05]  /*de30*/  @!P1 BRA `(.L_x_4459) ;  /* 0x0000000000289947 */ /* 0x000fea0003800000 */
[----:B------:R-:W0:Y:S01]  /*de40*/  S2UR UR4, SR_CTAID.Y ;  /* 0x00000000000479c3 */ /* 0x000e220000002600 */
[----:B------:R-:W-:-:S07]  /*de50*/  ISETP.NE.AND P2, PT, RZ, UR9, PT ;  /* 0x00000009ff007c0c */ /* 0x000fce000bf45270 */
[----:B------:R-:W0:Y:S02]  /*de60*/  LDC R5, c[0x0][0x10] ;  /* 0x00000400ff057b82 */ /* 0x000e240000000800 */
[----:B0-----:R-:W-:Y:S01]  /*de70*/  IMAD R5, R0, R5, UR4 ;  /* 0x0000000400057e24 */ /* 0x001fe2000f8e0205 */
[----:B------:R-:W-:-:S03]  /*de80*/  ULDC UR4, c[0x0][0x0] ;  /* 0x0000000000047ab9 */ /* 0x000fc60000000800 */
[----:B------:R-:W-:Y:S01]  /*de90*/  @!P2 IMAD R5, R5, UR4, R20 ;  /* 0x000000040505ac24 */ /* 0x000fe2000f8e0214 */
[----:B------:R-:W-:-:S04]  /*dea0*/  ULDC.64 UR4, c[0x0][0x600] ;  /* 0x0001800000047ab9 */ /* 0x000fc80000000a00 */
[----:B------:R-:W-:-:S05]  /*deb0*/  IADD3 R4, P2, R5, UR4, RZ ;  /* 0x0000000405047c10 */ /* 0x000fca000ff5e0ff */
[----:B------:R-:W-:-:S05]  /*dec0*/  IMAD.X R5, RZ, RZ, UR5, P2 ;  /* 0x00000005ff057e24 */ /* 0x000fca00090e06ff */
[----:B------:R0:W-:Y:S03]  /*ded0*/  STG.E.U8 desc[UR36][R4.64], R16 ;  /* 0x0000001004007986 */ /* 0x0001e6000c101124 */
.L_x_4459:
[----:B------:R-:W-:Y:S05]  /*dee0*/  BSYNC B0 ;  /* 0x0000000000007941 */ /* 0x000fea0003800000 */
.L_x_4458:
        /* <DEDUP_REMOVED lines=18> */
[----:B------:R-:W3:Y:S01]  /*e010*/  POPC R7, UR4 ;  /* 0x0000000400077d09 */ /* 0x000ee20008000000 */
[----:B0-----:R-:W-:Y:S01]  /*e020*/  IMAD.WIDE.U32 R4, R0, 0x4, R4 ;  /* 0x0000000400047825 */ /* 0x001fe200078e0004 */
[----:B-1----:R-:W-:-:S13]  /*e030*/  ISETP.EQ.U32.AND P0, PT, R10, R11, PT ;  /* 0x0000000b0a00720c */ /* 0x002fda0003f02070 */
[----:B---3--:R-:W3:Y:S01]  /*e040*/  @P0 ATOMG.E.ADD.STRONG.GPU PT, R5, desc[UR36][R4.64], R7 ;  /* 0x00000007040509a8 */ /* 0x008ee200081ee1e4 */
        /* <DEDUP_REMOVED lines=8> */
[----:B---3--:R-:W0:Y:S02]  /*e0d0*/  SHFL.IDX PT, R6, R5, R10, 0x1f ;  /* 0x00001f0a05067589 */ /* 0x008e2400000e0000 */
[----:B0-----:R-:W-:-:S04]  /*e0e0*/  IADD3 R6, R6, R11, RZ ;  /* 0x0000000b06067210 */ /* 0x001fc80007ffe0ff */
[----:B------:R-:W-:-:S04]  /*e0f0*/  ISETP.NE.AND P0, PT, R6, UR4, PT ;  /* 0x0000000406007c0c */ /* 0x000fc8000bf05270 */
[----:B------:R-:W-:-:S05]  /*e100*/  SEL R4, RZ, 0x1, P0 ;  /* 0x00000001ff047807 */ /* 0x000fca0000000000 */
[----:B------:R1:W-:Y:S04]  /*e110*/  STS.U8 [UR5], R4 ;  /* 0x00000004ff007988 */ /* 0x0003e80008000005 */
.L_x_4461:
[----:B------:R-:W-:Y:S05]  /*e120*/  BSYNC B0 ;  /* 0x0000000000007941 */ /* 0x000fea0003800000 */
.L_x_4460:
        /* <DEDUP_REMOVED lines=15> */
[----:B------:R-:W-:Y:S01]  /*e220*/  ULDC.U8 UR4, c[0x0][0x211] ;  /* 0x0000844000047ab9 */ /* 0x000fe20000000000 */
[----:B------:R-:W-:Y:S01]  /*e230*/  BSSY B0, `(.L_x_4462) ;  /* 0x000002d000007945 */ /* 0x000fe20003800000 */
[----:B------:R-:W-:-:S03]  /*e240*/  MOV R16, UR4 ;  /* 0x0000000400107c02 */ /* 0x000fc60008000f00 */
[----:B------:R-:W-:Y:S05]  /*e250*/  @!P0 BRA `(.L_x_4463) ;  /* 0x00000000005c8947 */ /* 0x000fea0003800000 */
[----:B------:R-:W-:Y:S01]  /*e260*/  ULDC UR4, c[0x0][0x0] ;  /* 0x0000000000047ab9 */ /* 0x000fe20000000800 */
[----:B------:R-:W-:Y:S01]  /*e270*/  ULDC UR6, c[0x0][0x228] ;  /* 0x00008a0000067ab9 */ /* 0x000fe20000000800 */
[----:B------:R-:W-:Y:S01]  /*e280*/  IMAD R4, R9, UR4, R20 ;  /* 0x0000000409047c24 */ /* 0x000fe2000f8e0214 */
[----:B------:R-:W-:-:S04]  /*e290*/  ULDC.64 UR10, c[0x0][0x600] ;  /* 0x00018000000a7ab9 */ /* 0x000fc80000000a00 */
[----:B------:R-:W-:-:S13]  /*e2a0*/  ISETP.GE.U32.AND P0, PT, R4, UR6, PT ;  /* 0x0000000604007c0c */ /* 0x000fda000bf06070 */
[----:B------:R-:W-:Y:S05]  /*e2b0*/  @P0 BRA `(.L_x_4464) ;  /* 0x0000000000900947 */ /* 0x000fea0003800000 */
[----:B------:R-:W-:Y:S01]  /*e2c0*/  ULDC UR5, c[0x0][0x10] ;  /* 0x0000040000057ab9 */ /* 0x000fe20000000800 */
[----:B------:R-:W0:Y:S01]  /*e2d0*/  LDC R11, c[0x0][0x4] ;  /* 0x00000100ff0b7b82 */ /* 0x000e220000000800 */
[----:B------:R-:W-:Y:S01]  /*e2e0*/  BSSY B1, `(.L_x_4465) ;  /* 0x000000d000017945 */ /* 0x000fe20003800000 */
[----:B------:R-:W-:Y:S02]  /*e2f0*/  IMAD.MOV.U32 R6, RZ, RZ, R4 ;  /* 0x000000ffff067224 */ /* 0x000fe400078e0004 */
[----:B------:R-:W-:Y:S02]  /*e300*/  IMAD R7, R0, UR5, RZ ;  /* 0x0000000500077c24 */ /* 0x000fe4000f8e02ff */
[----:B0-----:R-:W-:-:S07]  /*e310*/  IMAD R11, R11, UR4, RZ ;  /* 0x000000040b0b7c24 */ /* 0x001fce000f8e02ff */
.L_x_4466:
[----:B------:R-:W-:-:S04]  /*e320*/  IADD3 R4, R7, R6, RZ ;  /* 0x0000000607047210 */ /* 0x000fc80007ffe0ff */
[----:B------:R-:W-:-:S04]  /*e330*/  IADD3 R4, P0, R4, UR10, RZ ;  /* 0x0000000a04047c10 */ /* 0x000fc8000ff1e0ff */
[----:B------:R-:W-:-:S05]  /*e340*/  IADD3.X R5, RZ, UR11, RZ, P0, !PT ;  /* 0x0000000bff057c10 */ /* 0x000fca00087fe4ff */
[----:B------:R-:W3:Y:S01]  /*e350*/  LDG.E.U8 R4, desc[UR36][R4.64] ;  /* 0x0000002404047981 */ /* 0x000ee2000c1e1100 */
[----:B------:R-:W-:Y:S01]  /*e360*/  IMAD.IADD R6, R11, 0x1, R6 ;  /* 0x000000010b067824 */ /* 0x000fe200078e0206 */
[----:B------:R-:W-:-:S04]  /*e370*/  PRMT R13, R16, 0x9910, RZ ;  /* 0x00009910100d7816 */ /* 0x000fc800000000ff */
[----:B------:R-:W-:Y:S01]  /*e380*/  ISETP.GE.U32.AND P0, PT, R6, UR6, PT ;  /* 0x0000000606007c0c */ /* 0x000fe2000bf06070 */
[----:B---3--:R-:W-:-:S12]  /*e390*/  IMAD R16, R4, R13, RZ ;  /* 0x0000000d04107224 */ /* 0x008fd800078e02ff */
[----:B------:R-:W-:Y:S05]  /*e3a0*/  @!P0 BRA `(.L_x_4466) ;  /* 0xfffffffc00dc8947 */ /* 0x000fea000383ffff */
[----:B------:R-:W-:Y:S05]  /*e3b0*/  BSYNC B1 ;  /* 0x0000000000017941 */ /* 0x000fea0003800000 */
.L_x_4465:
[----:B------:R-:W-:Y:S05]  /*e3c0*/  BRA `(.L_x_4464) ;  /* 0x00000000004c7947 */ /* 0x000fea0003800000 */
.L_x_4463:
[----:B------:R-:W-:Y:S01]  /*e3d0*/  ULDC UR5, c[0x0][0x228] ;  /* 0x00008a0000057ab9 */ /* 0x000fe20000000800 */
[----:B------:R-:W-:Y:S01]  /*e3e0*/  ULDC.64 UR10, c[0x0][0x600] ;  /* 0x00018000000a7ab9 */ /* 0x000fe20000000a00 */
[----:B------:R-:W-:-:S13]  /*e3f0*/  ISETP.GE.U32.AND P0, PT, R9, UR5, PT ;  /* 0x0000000509007c0c */ /* 0x000fda000bf06070 */
[----:B------:R-:W-:Y:S05]  /*e400*/  @P0 BRA `(.L_x_4464) ;  /* 0x00000000003c0947 */ /* 0x000fea0003800000 */
[----:B------:R-:W-:Y:S01]  /*e410*/  ULDC UR4, c[0x0][0x10] ;  /* 0x0000040000047ab9 */ /* 0x000fe20000000800 */
[----:B------:R-:W0:Y:S01]  /*e420*/  LDC R6, c[0x0][RZ] ;  /* 0x00000000ff067b82 */ /* 0x000e220000000800 */
[----:B------:R-:W-:Y:S01]  /*e430*/  MOV R7, R9 ;  /* 0x0000000900077202 */ /* 0x000fe20000000f00 */
[----:B------:R-:W-:-:S06]  /*e440*/  IMAD R0, R0, UR4, RZ ;  /* 0x0000000400007c24 */ /* 0x000fcc000f8e02ff */
[----:B------:R-:W1:Y:S02]  /*e450*/  LDC R10, c[0x0][0x4] ;  /* 0x00000100ff0a7b82 */ /* 0x000e640000000800 */
.L_x_4467:
[----:B------:R-:W-:-:S05]  /*e460*/  IADD3 R5, R0, R7, RZ ;  /* 0x0000000700057210 */ /* 0x000fca0007ffe0ff */
[----:B0-----:R-:W-:-:S05]  /*e470*/  IMAD R5, R5, R6, R20 ;  /* 0x0000000605057224 */ /* 0x001fca00078e0214 */
[----:B------:R-:W-:-:S05]  /*e480*/  IADD3 R4, P0, R5, UR10, RZ ;  /* 0x0000000a05047c10 */ /* 0x000fca000ff1e0ff */
[----:B------:R-:W-:-:S05]  /*e490*/  IMAD.X R5, RZ, RZ, UR11, P0 ;  /* 0x0000000bff057e24 */ /* 0x000fca00080e06ff */
[----:B------:R-:W3:Y:S01]  /*e4a0*/  LDG.E.U8 R4, desc[UR36][R4.64] ;  /* 0x0000002404047981 */ /* 0x000ee2000c1e1100 */
[----:B-1----:R-:W-:Y:S02]  /*e4b0*/  IADD3 R7, R10, R7, RZ ;  /* 0x000000070a077210 */ /* 0x002fe40007ffe0ff */
[----:B------:R-:W-:Y:S02]  /*e4c0*/  PRMT R11, R16, 0x9910, RZ ;  /* 0x00009910100b7816 */ /* 0x000fe400000000ff */
[----:B------:R-:W-:-:S03]  /*e4d0*/  ISETP.GE.U32.AND P0, PT, R7, UR5, PT ;  /* 0x0000000507007c0c */ /* 0x000fc6000bf06070 */
[----:B---3--:R-:W-:-:S10]  /*e4e0*/  IMAD R16, R4, R11, RZ ;  /* 0x0000000b04107224 */ /* 0x008fd400078e02ff */
[----:B------:R-:W-:Y:S05]  /*e4f0*/  @!P0 BRA `(.L_x_4467) ;  /* 0xfffffffc00d88947 */ /* 0x000fea000383ffff */
.L_x_4464:
[----:B------:R-:W-:Y:S05]  /*e500*/  BSYNC B0 ;  /* 0x0000000000007941 */ /* 0x000fea0003800000 */
.L_x_4462:
[----:B------:R-:W0:Y:S01]  /*e510*/  LDC R11, c[0x0][RZ] ;  /* 0x00000000ff0b7b82 */ /* 0x000e220000000800 */
[----:B------:R-:W-:Y:S01]  /*e520*/  ULDC UR5, c[0x0][0x4] ;  /* 0x0000010000057ab9 */ /* 0x000fe20000000800 */
[----:B------:R-:W-:Y:S02]  /*e530*/  UIADD3 UR7, UR7, 0x10, URZ ;  /* 0x0000001007077890 */ /* 0x000fe4000fffe03f */
[----:B------:R-:W-:Y:S02]  /*e540*/  USHF.R.U32.HI UR4, URZ, 0x1, UR5 ;  /* 0x000000013f047899 */ /* 0x000fe40008011605 */
[----:B------:R-:W-:Y:S01]  /*e550*/  ULEA UR7, UR8, UR7, 0x18 ;  /* 0x0000000708077291 */ /* 0x000fe2000f8ec03f */
[----:B------:R-:W-:-:S03]  /*e560*/  ULDC UR6, c[0x0][0x22c] ;  /* 0x00008b0000067ab9 */ /* 0x000fc60000000800 */
[----:B------:R-:W-:Y:S02]  /*e570*/  ISETP.NE.AND P0, PT, RZ, UR4, PT ;  /* 0x00000004ff007c0c */ /* 0x000fe4000bf05270 */
[----:B------:R-:W-:Y:S01]  /*e580*/  ISETP.NE.AND P3, PT, RZ, UR6, PT ;  /* 0x00000006ff007c0c */ /* 0x000fe2000bf65270 */
[----:B0-----:R-:W-:-:S05]  /*e590*/  IMAD R5, R9, R11, R20 ;  /* 0x0000000b09057224 */ /* 0x001fca00078e0214 */
[----:B------:R0:W-:Y:S05]  /*e5a0*/  STS.U8 [R5+UR7], R16 ;  /* 0x0000001005007988 */ /* 0x0001ea0008000007 */
[----:B------:R-:W-:Y:S05]  /*e5b0*/  @!P0 BRA `(.L_x_4468) ;  /* 0x0000000000388947 */ /* 0x000fea0003800000 */
[----:B------:R-:W-:-:S07]  /*e5c0*/  MOV R0, UR4 ;  /* 0x0000000400007c02 */ /* 0x000fce0008000f00 */
.L_x_4469:
[----:B------:R-:W-:Y:S01]  /*e5d0*/  IMAD.IADD R4, R9, 0x1, R0 ;  /* 0x0000000109047824 */ /* 0x000fe200078e0200 */
[----:B------:R-:W-:Y:S01]  /*e5e0*/  BAR.SYNC.DEFER_BLOCKING 0x0 ;  /* 0x0000000000007b1d */ /* 0x000fe20000010000 */
[----:B------:R-:W-:-:S03]  /*e5f0*/  ISETP.GT.AND P2, PT, R0, 0x1, PT ;  /* 0x000000010000780c */ /* 0x000fc60003f44270 */
[----:B------:R-:W-:-:S04]  /*e600*/  ISETP.GE.U32.AND P0, PT, R4, UR5, PT ;  /* 0x0000000504007c0c */ /* 0x000fc8000bf06070 */
[----:B------:R-:W-:Y:S02]  /*e610*/  ISETP.GE.U32.OR P0, PT, R9, R0, P0 ;  /* 0x000000000900720c */ /* 0x000fe40000706470 */
[----:B------:R-:W-:-:S11]  /*e620*/  SHF.R.S32.HI R0, RZ, 0x1, R0 ;  /* 0x00000001ff007819 */ /* 0x000fd60000011400 */
[----:B------:R-:W-:Y:S01]  /*e630*/  @!P0 IMAD R4, R4, R11, R20 ;  /* 0x0000000b04048224 */ /* 0x000fe200078e0214 */
[----:B------:R-:W-:-:S05]  /*e640*/  @!P0 PRMT R7, R16, 0x9910, RZ ;  /* 0x0000991010078816 */ /* 0x000fca00000000ff */
[----:B-1----:R-:W1:Y:S02]  /*e650*/  @!P0 LDS.U8 R4, [R4+UR7] ;  /* 0x0000000704048984 */ /* 0x002e640008000000 */
[----:B-1----:R-:W-:-:S05]  /*e660*/  @!P0 IMAD R6, R4, R7, RZ ;  /* 0x0000000704068224 */ /* 0x002fca00078e02ff */
[----:B------:R1:W-:Y:S01]  /*e670*/  @!P0 STS.U8 [R5+UR7], R6 ;  /* 0x0000000605008988 */ /* 0x0003e20008000007 */
[----:B0-----:R-:W-:Y:S01]  /*e680*/  @!P0 PRMT R16, R6, 0x7610, R16 ;  /* 0x0000761006108816 */ /* 0x001fe20000000010 */
[----:B------:R-:W-:Y:S06]  /*e690*/  @P2 BRA `(.L_x_4469) ;  /* 0xfffffffc00cc2947 */ /* 0x000fec000383ffff */
.L_x_4468:
[----:B------:R-:W-:Y:S01]  /*e6a0*/  IADD3 R0, R5, UR7, RZ ;  /* 0x0000000705007c10 */ /* 0x000fe2000fffe0ff */
[----:B------:R-:W-:Y:S06]  /*e6b0*/  @!P3 BRA `(.L_x_4470) ;  /* 0x000000000090b947 */ /* 0x000fec0003800000 */
[----:B------:R-:W-:Y:S02]  /*e6c0*/  ISETP.GT.AND P0, PT, R11, 0x20, PT ;  /* 0x000000200b00780c */ /* 0x000fe40003f04270 */
[----:B------:R-:W-:-:S11]  /*e6d0*/  MOV R4, R11 ;  /* 0x0000000b00047202 */ /* 0x000fd60000000f00 */
[----:B------:R-:W-:Y:S05]  /*e6e0*/  @!P0 BRA `(.L_x_4471) ;  /* 0x0000000000508947 */ /* 0x000fea0003800000 */
[----:B------:R-:W-:Y:S01]  /*e6f0*/  LEA.HI R4, R11, R11, RZ, 0x1 ;  /* 0x0000000b0b047211 */ /* 0x000fe200078f08ff */
[----:B------:R3:W-:Y:S03]  /*e700*/  STS.U8 [R5+UR7], R16 ;  /* 0x0000001005007988 */ /* 0x0007e60008000007 */
[----:B-1----:R-:W-:Y:S01]  /*e710*/  SHF.R.S32.HI R6, RZ, 0x1, R4 ;  /* 0x00000001ff067819 */ /* 0x002fe20000011404 */
[----:B------:R-:W-:-:S03]  /*e720*/  IMAD.MOV.U32 R4, RZ, RZ, 0x20 ;  /* 0x00000020ff047424 */ /* 0x000fc600078e00ff */
[----:B------:R-:W-:-:S13]  /*e730*/  ISETP.GE.AND P0, PT, R6, 0x20, PT ;  /* 0x000000200600780c */ /* 0x000fda0003f06270 */
[----:B---3--:R-:W-:Y:S05]  /*e740*/  @!P0 BRA `(.L_x_4471) ;  /* 0x0000000000388947 */ /* 0x008fea0003800000 */
.L_x_4472:
[----:B------:R-:W-:Y:S01]  /*e750*/  IADD3 R4, R20, R6, RZ ;  /* 0x0000000614047210 */ /* 0x000fe20007ffe0ff */
[----:B------:R-:W-:Y:S03]  /*e760*/  BAR.SYNC.DEFER_BLOCKING 0x0 ;  /* 0x0000000000007b1d */ /* 0x000fe60000010000 */
[----:B------:R-:W-:-:S04]  /*e770*/  ISETP.GE.U32.AND P0, PT, R4, R11, PT ;  /* 0x0000000b0400720c */ /* 0x000fc80003f06070 */
[----:B------:R-:W-:-:S13]  /*e780*/  ISETP.GE.U32.OR P0, PT, R20, R6, P0 ;  /* 0x000000061400720c */ /* 0x000fda0000706470 */
[----:B------:R-:W-:Y:S02]  /*e790*/  @!P0 IADD3 R4, R0, R6, RZ ;  /* 0x0000000600048210 */ /* 0x000fe40007ffe0ff */
[----:B------:R-:W-:Y:S02]  /*e7a0*/  SHF.R.S32.HI R6, RZ, 0x1, R6 ;  /* 0x00000001ff067819 */ /* 0x000fe40000011406 */
[----:B------:R-:W-:Y:S02]  /*e7b0*/  @!P0 PRMT R7, R16, 0x9910, RZ ;  /* 0x0000991010078816 */ /* 0x000fe400000000ff */
[----:B-1----:R-:W1:Y:S01]  /*e7c0*/  @!P0 LDS.U8 R4, [R4] ;  /* 0x0000000004048984 */ /* 0x002e620000000000 */
[----:B------:R-:W-:Y:S02]  /*e7d0*/  ISETP.GE.AND P2, PT, R6, 0x20, PT ;  /* 0x000000200600780c */ /* 0x000fe40003f46270 */
[----:B-1----:R-:W-:-:S05]  /*e7e0*/  @!P0 IMAD R10, R4, R7, RZ ;  /* 0x00000007040a8224 */ /* 0x002fca00078e02ff */
[----:B------:R1:W-:Y:S01]  /*e7f0*/  @!P0 STS.U8 [R5+UR7], R10 ;  /* 0x0000000a05008988 */ /* 0x0003e20008000007 */
[----:B0-----:R-:W-:-:S05]  /*e800*/  @!P0 PRMT R16, R10, 0x7610, R16 ;  /* 0x000076100a108816 */ /* 0x001fca0000000010 */
[----:B------:R-:W-:Y:S05]  /*e810*/  @P2 BRA `(.L_x_4472) ;  /* 0xfffffffc00cc2947 */ /* 0x000fea000383ffff */
[----:B------:R-:W-:-:S07]  /*e820*/  IMAD.MOV.U32 R4, RZ, RZ, 0x20 ;  /* 0x00000020ff047424 */ /* 0x000fce00078e00ff */
.L_x_4471:
[----:B------:R-:W-:Y:S01]  /*e830*/  BAR.SYNC.DEFER_BLOCKING 0x0 ;  /* 0x0000000000007b1d */ /* 0x000fe20000010000 */
[----:B------:R-:W-:-:S13]  /*e840*/  ISETP.GE.AND P0, PT, R4, 0x2, PT ;  /* 0x000000020400780c */ /* 0x000fda0003f06270 */
[----:B------:R-:W-:Y:S05]  /*e850*/  @!P0 BRA `(.L_x_4470) ;  /* 0x0000000000288947 */ /* 0x000fea0003800000 */
[----:B01----:R-:W-:-:S11]  /*e860*/  HFMA2.MMA R5, -RZ, RZ, 0, 5.9604644775390625e-08 ;  /* 0x00000001ff057435 */ /* 0x003fd600000001ff */
.L_x_4473:
        /* <DEDUP_REMOVED lines=9> */
.L_x_4470:
        /* <DEDUP_REMOVED lines=9> */
[----:B------:R-:W3:Y:S01]  /*e990*/  LDG.E.U8 R0, desc[UR36][R2.64] ;  /* 0x0000002402007981 */ /* 0x000ee2000c1e1100 */
[----:B01----:R-:W-:-:S05]  /*e9a0*/  PRMT R5, R16, 0x9910, RZ ;  /* 0x0000991010057816 */ /* 0x003fca00000000ff */
[----:B---3--:R-:W-:-:S05]  /*e9b0*/  IMAD R0, R0, R5, RZ ;  /* 0x0000000500007224 */ /* 0x008fca00078e02ff */
[----:B------:R-:W-:-:S07]  /*e9c0*/  PRMT R16, R0, 0x7610, R16 ;  /* 0x0000761000107816 */ /* 0x000fce0000000010 */
.L_x_4475:
        /* <DEDUP_REMOVED lines=8> */
[----:B01----:R-:W-:Y:S01]  /*ea50*/  MOV R5, UR5 ;  /* 0x0000000500057c02 */ /* 0x003fe20008000f00 */
[----:B------:R-:W-:Y:S01]  /*ea60*/  ULDC.64 UR4, c[0x4][0x640] ;  /* 0x0101900000047ab9 */ /* 0x000fe20000000a00 */
[----:B------:R-:W0:Y:S01]  /*ea70*/  LDC.64 R2, c[0x4][R2] ;  /* 0x0100000002027b82 */ /* 0x000e220000000a00 */
        /* <DEDUP_REMOVED lines=8> */
[----:B0-2---:R-:W-:Y:S05]  /*eb00*/  CALL.ABS.NOINC R2 ;  /* 0x0000000002007343 */ /* 0x005fea0003c00000 */
.L_x_4477:
[----:B------:R-:W-:Y:S02]  /*eb10*/  ULDC.64 UR4, c[0x0][0x5e8] ;  /* 0x00017a0000047ab9 */ /* 0x000fe40000000a00 */
[----:B------:R-:W-:-:S05]  /*eb20*/  IADD3 R2, P0, R17, UR4, RZ ;  /* 0x0000000411027c10 */ /* 0x000fca000ff1e0ff */
[----:B------:R-:W-:-:S05]  /*eb30*/  IMAD.X R3, RZ, RZ, UR5, P0 ;  /* 0x00000005ff037e24 */ /* 0x000fca00080e06ff */
[----:B------:R-:W-:Y:S01]  /*eb40*/  STG.E.U8 desc[UR36][R2.64], R16 ;  /* 0x0000001002007986 */ /* 0x000fe2000c101124 */
[----:B------:R-:W-:Y:S05]  /*eb50*/  EXIT ;  /* 0x000000000000794d */ /* 0x000fea0003800000 */
.L_x_4476:
[----:B------:R-:W-:Y:S01]  /*eb60*/  STG.E.U8 desc[UR36][R2.64], R16 ;  /* 0x0000001002007986 */ /* 0x000fe2000c101124 */
[----:B------:R-:W-:Y:S05]  /*eb70*/  EXIT ;  /* 0x000000000000794d */ /* 0x000fea0003800000 */
.L_x_4474:
[----:B------:R-:W-:Y:S01]  /*eb80*/  ISETP.NE.AND P1, PT, RZ, UR38, PT ;  /* 0x00000026ff007c0c */ /* 0x000fe2000bf25270 */
[----:B------:R-:W-:Y:S01]  /*eb90*/  ULDC.64 UR4, c[0x0][0x5e8] ;  /* 0x00017a0000047ab9 */ /* 0x000fe20000000a00 */
[----:B------:R-:W-:Y:S01]  /*eba0*/  ULDC.U8 UR6, c[0x0][0x619] ;  /* 0x0001864000067ab9 */ /* 0x000fe20000000000 */
[----:B------:R-:W-:Y:S02]  /*ebb0*/  IADD3 R2, P0, R17, UR4, RZ ;  /* 0x0000000411027c10 */ /* 0x000fe4000ff1e0ff */
[----:B------:R-:W-:Y:S02]  /*ebc0*/  ISETP.NE.AND P2, PT, RZ, UR6, PT ;  /* 0x00000006ff007c0c */ /* 0x000fe4000bf45270 */
[----:B------:R-:W-:-:S06]  /*ebd0*/  IADD3.X R3, RZ, UR5, RZ, P0, !PT ;  /* 0x00000005ff037c10 */ /* 0x000fcc00087fe4ff */
[----:B------:R-:W-:Y:S05]  /*ebe0*/  @!P1 BRA `(.L_x_4478) ;  /* 0x0000000000109947 */ /* 0x000fea0003800000 */
[----:B------:R-:W3:Y:S01]  /*ebf0*/  LDG.E.U8 R0, desc[UR36][R2.64] ;  /* 0x0000002402007981 */ /* 0x000ee2000c1e1100 */
[----:B01----:R-:W-:-:S05]  /*ec00*/  PRMT R5, R16, 0x9910, RZ ;  /* 0x0000991010057816 */ /* 0x003fca00000000ff */
[----:B---3--:R-:W-:-:S05]  /*ec10*/  IMAD R0, R0, R5, RZ ;  /* 0x0000000500007224 */ /* 0x008fca00078e02ff */
[----:B------:R-:W-:-:S07]  /*ec20*/  PRMT R16, R0, 0x7610, R16 ;  /* 0x0000761000107816 */ /* 0x000fce0000000010 */
.L_x_4478:
        /* <DEDUP_REMOVED lines=8> */
[----:B01----:R-:W-:Y:S01]  /*ecb0*/  IMAD.U32 R5, RZ, RZ, UR5 ;  /* 0x00000005ff057e24 */ /* 0x003fe2000f8e00ff */
        /* <DEDUP_REMOVED lines=11> */
.L_x_4480:
[----:B------:R-:W-:Y:S02]  /*ed70*/  ULDC.64 UR4, c[0x0][0x5e8] ;  /* 0x00017a0000047ab9 */ /* 0x000fe40000000a00 */
[----:B------:R-:W-:-:S04]  /*ed80*/  IADD3 R2, P0, R17, UR4, RZ ;  /* 0x0000000411027c10 */ /* 0x000fc8000ff1e0ff */
[----:B------:R-:W-:-:S05]  /*ed90*/  IADD3.X R3, RZ, UR5, RZ, P0, !PT ;  /* 0x00000005ff037c10 */ /* 0x000fca00087fe4ff */
[----:B------:R-:W-:Y:S01]  /*eda0*/  STG.E.U8 desc[UR36][R2.64], R16 ;  /* 0x0000001002007986 */ /* 0x000fe2000c101124 */
[----:B------:R-:W-:Y:S05]  /*edb0*/  EXIT ;  /* 0x000000000000794d */ /* 0x000fea0003800000 */
.L_x_4479:
[----:B------:R-:W-:Y:S01]  /*edc0*/  STG.E.U8 desc[UR36][R2.64], R16 ;  /* 0x0000001002007986 */ /* 0x000fe2000c101124 */
[----:B------:R-:W-:Y:S05]  /*edd0*/  EXIT ;  /* 0x000000000000794d */ /* 0x000fea0003800000 */
.L_x_4454:
        /* <DEDUP_REMOVED lines=20> */
[----:B------:R-:W-:-:S05]  /*ef20*/  PRMT R5, R16, 0x9910, RZ ;  /* 0x0000991010057816 */ /* 0x000fca00000000ff */
[----:B---3--:R-:W-:-:S05]  /*ef30*/  IMAD R0, R0, R5, RZ ;  /* 0x0000000500007224 */ /* 0x008fca00078e02ff */
[----:B------:R-:W-:-:S07]  /*ef40*/  PRMT R16, R0, 0x7610, R16 ;  /* 0x0000761000107816 */ /* 0x000fce0000000010 */
.L_x_4482:
        /* <DEDUP_REMOVED lines=20> */
.L_x_4484:
[----:B------:R-:W-:Y:S02]  /*f090*/  ULDC.64 UR4, c[0x0][0x5e8] ;  /* 0x00017a0000047ab9 */ /* 0x000fe40000000a00 */
[----:B------:R-:W-:-:S05]  /*f0a0*/  IADD3 R2, P0, R17, UR4, RZ ;  /* 0x0000000411027c10 */ /* 0x000fca000ff1e0ff */
[----:B------:R-:W-:-:S05]  /*f0b0*/  IMAD.X R3, RZ, RZ, UR5, P0 ;  /* 0x00000005ff037e24 */ /* 0x000fca00080e06ff */
[----:B------:R-:W-:Y:S01]  /*f0c0*/  STG.E.U8 desc[UR36][R2.64], R16 ;  /* 0x0000001002007986 */ /* 0x000fe2000c101124 */
[----:B------:R-:W-:Y:S05]  /*f0d0*/  EXIT ;  /* 0x000000000000794d */ /* 0x000fea0003800000 */
.L_x_4483:
[----:B------:R-:W-:Y:S01]  /*f0e0*/  STG.E.U8 desc[UR36][R2.64], R16 ;  /* 0x0000001002007986 */ /* 0x000fe2000c101124 */
[----:B------:R-:W-:Y:S05]  /*f0f0*/  EXIT ;  /* 0x000000000000794d */ /* 0x000fea0003800000 */
.L_x_4481:
        /* <DEDUP_REMOVED lines=8> */
[----:B------:R-:W-:-:S05]  /*f180*/  PRMT R5, R16, 0x9910, RZ ;  /* 0x0000991010057816 */ /* 0x000fca00000000ff */
[----:B---3--:R-:W-:-:S05]  /*f190*/  IMAD R0, R0, R5, RZ ;  /* 0x0000000500007224 */ /* 0x008fca00078e02ff */
[----:B------:R-:W-:-:S07]  /*f1a0*/  PRMT R16, R0, 0x7610, R16 ;  /* 0x0000761000107816 */ /* 0x000fce0000000010 */
.L_x_4485:
        /* <DEDUP_REMOVED lines=20> */
.L_x_4487:
[----:B------:R-:W-:Y:S02]  /*f2f0*/  ULDC.64 UR4, c[0x0][0x5e8] ;  /* 0x00017a0000047ab9 */ /* 0x000fe40000000a00 */
[----:B------:R-:W-:-:S04]  /*f300*/  IADD3 R2, P0, R17, UR4, RZ ;  /* 0x0000000411027c10 */ /* 0x000fc8000ff1e0ff */
[----:B------:R-:W-:-:S05]  /*f310*/  IADD3.X R3, RZ, UR5, RZ, P0, !PT ;  /* 0x00000005ff037c10 */ /* 0x000fca00087fe4ff */
[----:B------:R-:W-:Y:S01]  /*f320*/  STG.E.U8 desc[UR36][R2.64], R16 ;  /* 0x0000001002007986 */ /* 0x000fe2000c101124 */
[----:B------:R-:W-:Y:S05]  /*f330*/  EXIT ;  /* 0x000000000000794d */ /* 0x000fea0003800000 */
.L_x_4486:
[----:B------:R-:W-:Y:S01]  /*f340*/  STG.E.U8 desc[UR36][R2.64], R16 ;  /* 0x0000001002007986 */ /* 0x000fe2000c101124 */
[----:B------:R-:W-:Y:S05]  /*f350*/  EXIT ;  /* 0x000000000000794d */ /* 0x000fea0003800000 */
.L_x_4488:
        /* <DEDUP_REMOVED lines=10> */
.L_x_8800:


//--------------------- .text._ZN2at6native13reduce_kernelILi256ELi2ENS0_8ReduceOpIaNS0_14func_wrapper_tIaNS0_55_GLOBAL__N__0955718d_22_SparseCsrTensorMath_cu_868dd54514ReductionMulOpIaEEEEjaLi4ELi4EEEEEvT1_ --------------------------
	.section	.text._ZN2at6native13reduce_kernelILi256ELi2ENS0_8ReduceOpIaNS0_14func_wrapper_tIaNS0_55_GLOBAL__N__0955718d_22_SparseCsrTensorMath_cu_868dd54514ReductionMulOpIaEEEEjaLi4ELi4EEEEEvT1_,"ax",@progbits
	.align	128
.text._ZN2at6native13reduce_kernelILi256ELi2ENS0_8ReduceOpIaNS0_14func_wrapper_tIaNS0_55_GLOBAL__N__0955718d_22_SparseCsrTensorMath_cu_868dd54514ReductionMulOpIaEEEEjaLi4ELi4EEEEEvT1_:
        .type           _ZN2at6native13reduce_kernelILi256ELi2ENS0_8ReduceOpIaNS0_14func_wrapper_tIaNS0_55_GLOBAL__N__0955718d_22_SparseCsrTensorMath_cu_868dd54514ReductionMulOpIaEEEEjaLi4ELi4EEEEEvT1_,@function
        .size           _ZN2at6native13reduce_kernelILi256ELi2ENS0_8ReduceOpIaNS0_14func_wrapper_tIaNS0_55_GLOBAL__N__0955718d_22_SparseCsrTensorMath_cu_868dd54514ReductionMulOpIaEEEEjaLi4ELi4EEEEEvT1_,(.L_x_8801 - _ZN2at6native13reduce_kernelILi256ELi2ENS0_8ReduceOpIaNS0_14func_wrapper_tIaNS0_55_GLOBAL__N__0955718d_22_SparseCsrTensorMath_cu_868dd54514ReductionMulOpIaEEEEjaLi4ELi4EEEEEvT1_)
        .other          _ZN2at6native13reduce_kernelILi256ELi2ENS0_8ReduceOpIaNS0_14func_wrapper_tIaNS0_55_GLOBAL__N__0955718d_22_SparseCsrTensorMath_cu_868dd54514ReductionMulOpIaEEEEjaLi4ELi4EEEEEvT1_,@"STO_CUDA_ENTRY STV_DEFAULT"
_ZN2at6native13reduce_kernelILi256ELi2ENS0_8ReduceOpIaNS0_14func_wrapper_tIaNS0_55_GLOBAL__N__0955718d_22_SparseCsrTensorMath_cu_868dd54514ReductionMulOpIaEEEEjaLi4ELi4EEEEEvT1_:
[----:B------:R-:W0:Y:S08]  /*0000*/  LDC R1, c[0x0][0x28] ;  /* 0x00000a00ff017b82 */ /* 0x000e300000000800 */
[----:B------:R-:W1:Y:S01]  /*0010*/  LDC R0, c[0x0][0x3e8] ;  /* 0x0000fa00ff007b82 */ /* 0x000e620000000800 */
[----:B------:R-:W2:Y:S01]  /*0020*/  S2R R2, SR_TID.X ;  /* 0x0000000000027919 */ /* 0x000ea20000002100 */
[----:B------:R-:W-:Y:S01]  /*0030*/  IMAD.MOV.U32 R25, RZ, RZ, RZ ;  /* 0x000000ffff197224 */ /* 0x000fe200078e00ff */
        /* <DEDUP_REMOVED lines=8> */
[----:B0-----:R-:W-:Y:S01]  /*00c0*/  IMAD R3, R4, UR7, R3 ;  /* 0x0000000704037c24 */ /* 0x001fe2000f8e0203 */
[----:B------:R-:W-:-:S03]  /*00d0*/  HFMA2.MMA R4, -RZ, RZ, 0, 0 ;  /* 0x00000000ff047435 */ /* 0x000fc600000001ff */
        /* <DEDUP_REMOVED lines=273> */
.L_x_4489:
        /* <DEDUP_REMOVED lines=17> */
[----:B------:R-:W-:Y:S02]  /*1300*/  ISETP.GE.U32.AND P0, PT, R15, R26, PT ;  /* 0x0000001a0f00720c */ /* 0x000fe40003f06070 */
[----:B------:R-:W-:-:S04]  /*1310*/  SHF.L.U32 R17, R4, 0x1, RZ ;  /* 0x0000000104117819 */ /* 0x000fc800000006ff */
        /* <DEDUP_REMOVED lines=18> */
[----:B------:R-:W-:-:S02]  /*1440*/  IMAD.U32 R7, RZ, RZ, UR5 ;  /* 0x00000005ff077e24 */ /* 0x000fc4000f8e00ff */
[----:B------:R-:W-:Y:S02]  /*1450*/  IMAD.U32 R11, RZ, RZ, UR7 ;  /* 0x00000007ff0b7e24 */ /* 0x000fe4000f8e00ff */
[----:B------:R-:W-:Y:S02]  /*1460*/  IMAD.MOV.U32 R8, RZ, RZ, 0x1e3 ;  /* 0x000001e3ff087424 */ /* 0x000fe400078e00ff */
[----:B------:R-:W-:-:S07]  /*1470*/  IMAD.MOV.U32 R13, RZ, RZ, RZ ;  /* 0x000000ffff0d7224 */ /* 0x000fce00078e00ff */
[----:B------:R-:W-:-:S07]  /*1480*/  LEPC R20, `(.L_x_4493) ;  /* 0x000000001014794e */ /* 0x000fce0000000000 */
[----:B0-----:R-:W-:Y:S05]  /*1490*/  CALL.ABS.NOINC R14 ;  /* 0x000000000e007343 */ /* 0x001fea0003c00000 */
.L_x_4493:
        /* <DEDUP_REMOVED lines=27> */
.L_x_4499:
[----:B------:R-:W-:Y:S05]  /*1650*/  BSYNC B2 ;  /* 0x0000000000027941 */ /* 0x000fea0003800000 */
.L_x_4498:
[----:B------:R-:W-:-:S04]  /*1660*/  PRMT R0, R0, 0x9910, RZ ;  /* 0x0000991000007816 */ /* 0x000fc800000000ff */
[----:B------:R-:W-:-:S13]  /*1670*/  ISETP.NE.AND P0, PT, R0, RZ, PT ;  /* 0x000000ff0000720c */ /* 0x000fda0003f05270 */
[----:B------:R-:W-:Y:S05]  /*1680*/  @!P0 BRA `(.L_x_4497) ;  /* 0x0000000000208947 */ /* 0x000fea0003800000 */
[----:B------:R-:W-:Y:S01]  /*1690*/  IADD3 R4, P0, P1, R18, R25, R2 ;  /* 0x0000001912047210 */ /* 0x000fe2000791e002 */
[----:B------:R-:W-:-:S03]  /*16a0*/  ULDC UR4, c[0x0][0x5e4] ;  /* 0x0001790000047ab9 */ /* 0x000fc60000000800 */
[----:B------:R-:W-:Y:S02]  /*16b0*/  IADD3 R4, P2, R4, R8, RZ ;  /* 0x0000000804047210 */ /* 0x000fe40007f5e0ff */
[----:B------:R-:W-:-:S04]  /*16c0*/  IADD3.X R0, R19, RZ, RZ, P0, P1 ;  /* 0x000000ff13007210 */ /* 0x000fc800007e24ff */
[----:B------:R-:W-:-:S05]  /*16d0*/  IADD3.X R5, R0, UR4, RZ, P2, !PT ;  /* 0x0000000400057c10 */ /* 0x000fca00097fe4ff */
[----:B------:R-:W2:Y:S01]  /*16e0*/  LDG.E.U8 R4, desc[UR58][R4.64] ;  /* 0x0000003a04047981 */ /* 0x000ea2000c1e1100 */
[----:B------:R-:W-:-:S05]  /*16f0*/  PRMT R3, R3, 0x9910, RZ ;  /* 0x0000991003037816 */ /* 0x000fca00000000ff */
[----:B--2---:R-:W-:-:S07]  /*1700*/  IMAD R3, R4, R3, RZ ;  /* 0x0000000304037224 */ /* 0x004fce00078e02ff */
.L_x_4497:
[----:B------:R-:W-:Y:S05]  /*1710*/  BSYNC B1 ;  /* 0x0000000000017941 */ /* 0x000fea0003800000 */
.L_x_4496:
[----:B------:R-:W0:Y:S01]  /*1720*/  LDC R0, c[0x0][0x218] ;  /* 0x00008600ff007b82 */ /* 0x000e220000000800 */
[----:B------:R-:W-:Y:S01]  /*1730*/  IADD3 R18, P0, P1, R25, R8, R18 ;  /* 0x0000000819127210 */ /* 0x000fe2000791e012 */
[----:B------:R-:W-:-:S03]  /*1740*/  ULDC UR4, c[0x0][0x5e4] ;  /* 0x0001790000047ab9 */ /* 0x000fc60000000800 */
[----:B------:R-:W-:Y:S02]  /*1750*/  IADD3 R18, P2, R18, 0x4, RZ ;  /* 0x0000000412127810 */ /* 0x000fe40007f5e0ff */
[----:B------:R-:W-:-:S04]  /*1760*/  IADD3.X R19, RZ, UR4, R19, P0, P1 ;  /* 0x00000004ff137c10 */ /* 0x000fc800087e2413 */
[----:B------:R-:W-:Y:S02]  /*1770*/  IADD3.X R19, RZ, R19, RZ, P2, !PT ;  /* 0x00000013ff137210 */ /* 0x000fe400017fe4ff */
[----:B0-----:R-:W-:-:S07]  /*1780*/  IADD3 R0, R7, -0x4, R0 ;  /* 0xfffffffc07007810 */ /* 0x001fce0007ffe000 */
.L_x_4495:
[----:B------:R-:W-:Y:S05]  /*1790*/  BSYNC B0 ;  /* 0x0000000000007941 */ /* 0x000fea0003800000 */
.L_x_4494:
[----:B------:R-:W0:Y:S01]  /*17a0*/  LDC.64 R4, c[0x0][0x230] ;  /* 0x00008c00ff047b82 */ /* 0x000e220000000a00 */
[----:B------:R-:W-:Y:S01]  /*17b0*/  ULDC UR4, c[0x0][0x22c] ;  /* 0x00008b0000047ab9 */ /* 0x000fe20000000800 */
[----:B------:R-:W-:Y:S01]  /*17c0*/  BSSY B0, `(.L_x_4500) ;  /* 0x0000025000007945 */ /* 0x000fe20003800000 */
[----:B------:R-:W-:Y:S01]  /*17d0*/  IMAD R7, R2, UR4, RZ ;  /* 0x0000000402077c24 */ /* 0x000fe2000f8e02ff */
[C---:B------:R-:W-:Y:S02]  /*17e0*/  ISETP.NE.AND P2, PT, R23.reuse, RZ, PT ;  /* 0x000000ff1700720c */ /* 0x040fe40003f45270 */
[----:B------:R-:W-:Y:S01]  /*17f0*/  PRMT R10, R6, 0x7610, R10 ;  /* 0x00007610060a7816 */ /* 0x000fe2000000000a */
[----:B0-----:R-:W-:Y:S01]  /*1800*/  IMAD R7, R23, R4, R7 ;  /* 0x0000000417077224 */ /* 0x001fe200078e0207 */
[----:B------:R-:W-:Y:S02]  /*1810*/  ISETP.NE.AND P1, PT, R4, RZ, PT ;  /* 0x000000ff0400720c */ /* 0x000fe40003f25270 */
[----:B------:R-:W-:Y:S01]  /*1820*/  PRMT R4, R6, 0x7610, R4 ;  /* 0x0000761006047816 */ /* 0x000fe20000000004 */
[----:B------:R-:W-:-:S05]  /*1830*/  IMAD R8, R16, R5, R7 ;  /* 0x0000000510087224 */ /* 0x000fca00078e0207 */
[----:B------:R-:W-:-:S04]  /*1840*/  LEA R7, R8, 0x3, 0x2 ;  /* 0x0000000308077811 */ /* 0x000fc800078e10ff */
[----:B------:R-:W-:Y:S02]  /*1850*/  ISETP.GE.U32.AND P0, PT, R7, R0, PT ;  /* 0x000000000700720c */ /* 0x000fe40003f06070 */
[----:B------:R-:W-:-:S11]  /*1860*/  PRMT R7, R6, 0x7610, R7 ;  /* 0x0000761006077816 */ /* 0x000fd60000000007 */
[----:B------:R-:W-:Y:S05]  /*1870*/  @P0 BRA `(.L_x_4501) ;  /* 0x0000000000640947 */ /* 0x000fea0003800000 */
[----:B------:R-:W-:Y:S01]  /*1880*/  IMAD.MOV.U32 R6, RZ, RZ, R8 ;  /* 0x000000ffff067224 */ /* 0x000fe200078e0008 */
[C---:B------:R-:W-:Y:S02]  /*1890*/  PRMT R7, R4.reuse, 0x7610, R7 ;  /* 0x0000761004077816 */ /* 0x040fe40000000007 */
[----:B------:R-:W-:-:S07]  /*18a0*/  PRMT R10, R4, 0x7610, R10 ;  /* 0x00007610040a7816 */ /* 0x000fce000000000a */
.L_x_4502:
        /* <DEDUP_REMOVED lines=11> */
[C---:B--2---:R-:W-:Y:S02]  /*1960*/  PRMT R13, R8.reuse, 0x7772, RZ ;  /* 0x00007772080d7816 */ /* 0x044fe400000000ff */
[C---:B------:R-:W-:Y:S02]  /*1970*/  PRMT R14, R8.reuse, 0x7773, RZ ;  /* 0x00007773080e7816 */ /* 0x040fe400000000ff */
[C---:B------:R-:W-:Y:S02]  /*1980*/  PRMT R9, R8.reuse, 0x7771, RZ ;  /* 0x0000777108097816 */ /* 0x040fe400000000ff */
[----:B------:R-:W-:Y:S01]  /*1990*/  LOP3.LUT R7, R8, 0xff, RZ, 0xc0, !PT ;  /* 0x000000ff08077812 */ /* 0x000fe200078ec0ff */
[----:B------:R-:W-:Y:S02]  /*19a0*/  IMAD.MOV.U32 R8, RZ, RZ, R13 ;  /* 0x000000ffff087224 */ /* 0x000fe400078e000d */
[----:B------:R-:W-:Y:S02]  /*19b0*/  IMAD.MOV.U32 R13, RZ, RZ, R14 ;  /* 0x000000ffff0d7224 */ /* 0x000fe400078e000e */
[----:B------:R-:W-:-:S02]  /*19c0*/  IMAD R3, R4, R7, RZ ;  /* 0x0000000704037224 */ /* 0x000fc400078e02ff */
[----:B------:R-:W-:Y:S02]  /*19d0*/  IMAD R10, R10, R9, RZ ;  /* 0x000000090a0a7224 */ /* 0x000fe400078e02ff */
[----:B------:R-:W-:Y:S02]  /*19e0*/  IMAD R7, R11, R8, RZ ;  /* 0x000000080b077224 */ /* 0x000fe400078e02ff */
[----:B------:R-:W-:Y:S01]  /*19f0*/  IMAD R4, R12, R13, RZ ;  /* 0x0000000d0c047224 */ /* 0x000fe200078e02ff */
[----:B------:R-:W-:Y:S06]  /*1a00*/  @!P0 BRA `(.L_x_4502) ;  /* 0xfffffffc00a88947 */ /* 0x000fec000383ffff */
.L_x_4501:
[----:B------:R-:W-:Y:S05]  /*1a10*/  BSYNC B0 ;  /* 0x0000000000007941 */ /* 0x000fea0003800000 */
.L_x_4500:
        /* <DEDUP_REMOVED lines=8> */
.L_x_4504:
[----:B------:R-:W-:Y:S05]  /*1aa0*/  BSYNC B0 ;  /* 0x0000000000007941 */ /* 0x000fea0003800000 */
.L_x_4503:
        /* <DEDUP_REMOVED lines=8> */
[----:B------:R-:W-:-:S04]  /*1b30*/  IADD3 R18, P0, R5, R18, RZ ;  /* 0x0000001205127210 */ /* 0x000fc80007f1e0ff */
[----:B------:R-:W-:-:S05]  /*1b40*/  LEA.HI.X.SX32 R19, R5, R19, 0x1, P0 ;  /* 0x0000001305137211 */ /* 0x000fca00000f0eff */
[----:B------:R-:W2:Y:S01]  /*1b50*/  LDG.E.U8 R18, desc[UR58][R18.64] ;  /* 0x0000003a12127981 */ /* 0x000ea2000c1e1100 */
[----:B------:R-:W-:-:S05]  /*1b60*/  PRMT R3, R3, 0x9910, RZ ;  /* 0x0000991003037816 */ /* 0x000fca00000000ff */
[----:B--2---:R-:W-:-:S07]  /*1b70*/  IMAD R3, R18, R3, RZ ;  /* 0x0000000312037224 */ /* 0x004fce00078e02ff */
.L_x_4506:
[----:B------:R-:W-:Y:S05]  /*1b80*/  BSYNC B0 ;  /* 0x0000000000007941 */ /* 0x000fea0003800000 */
.L_x_4505:
        /* <DEDUP_REMOVED lines=12> */
.L_x_4492:
[----:B------:R-:W0:Y:S08]  /*1c50*/  LDC R11, c[0x0][0x254] ;  /* 0x00009500ff0b7b82 */ /* 0x000e300000000800 */
[----:B------:R-:W1:Y:S01]  /*1c60*/  LDC R22, c[0x0][0x384] ;  /* 0x0000e100ff167b82 */ /* 0x000e620000000800 */
[----:B0-----:R-:W-:Y:S02]  /*1c70*/  ISETP.NE.AND P0, PT, R11, 0x1, PT ;  /* 0x000000010b00780c */ /* 0x001fe40003f05270 */
[----:B-1----:R-:W-:-:S13]  /*1c80*/  ISETP.EQ.AND P1, PT, R22, 0x1, PT ;  /* 0x000000011600780c */ /* 0x002fda0003f22270 */
[----:B------:R-:W-:Y:S05]  /*1c90*/  @!P0 BRA P1, `(.L_x_4507) ;  /* 0x0000009800c88947 */ /* 0x000fea0000800000 */
[----:B------:R-:W-:Y:S01]  /*1ca0*/  ULDC UR5, c[0x0][0x220] ;  /* 0x0000880000057ab9 */ /* 0x000fe20000000800 */
[----:B------:R-:W-:Y:S01]  /*1cb0*/  ULDC.U8 UR4, c[0x0][0x211] ;  /* 0x0000844000047ab9 */ /* 0x000fe20000000000 */
[----:B------:R-:W-:Y:S01]  /*1cc0*/  MOV R0, UR5 ;  /* 0x0000000500007c02 */ /* 0x000fe20008000f00 */
[----:B------:R-:W-:Y:S02]  /*1cd0*/  IMAD.U32 R3, RZ, RZ, UR4 ;  /* 0x00000004ff037e24 */ /* 0x000fe4000f8e00ff */
[--C-:B------:R-:W-:Y:S02]  /*1ce0*/  IMAD.MOV.U32 R27, RZ, RZ, R15.reuse ;  /* 0x000000ffff1b7224 */ /* 0x100fe400078e000f */
[----:B------:R-:W-:Y:S01]  /*1cf0*/  IMAD R5, R0, 0x3, R15 ;  /* 0x0000000300057824 */ /* 0x000fe200078e020f */
[----:B------:R-:W-:Y:S06]  /*1d00*/  @!P0 BRA `(.L_x_4508) ;  /* 0x0000008c00d48947 */ /* 0x000fec0003800000 */
[----:B------:R-:W-:Y:S01]  /*1d10*/  ISETP.GE.U32.AND P0, PT, R5, R26, PT ;  /* 0x0000001a0500720c */ /* 0x000fe20003f06070 */
[----:B------:R-:W-:Y:S01]  /*1d20*/  BSSY B0, `(.L_x_4509) ;  /* 0x0000440000007945 */ /* 0x000fe20003800000 */
[C---:B------:R-:W-:Y:S02]  /*1d30*/  PRMT R4, R3.reuse, 0x7610, R4 ;  /* 0x0000761003047816 */ /* 0x040fe40000000004 */
[C---:B------:R-:W-:Y:S02]  /*1d40*/  PRMT R5, R3.reuse, 0x7610, R5 ;  /* 0x0000761003057816 */ /* 0x040fe40000000005 */
[C---:B------:R-:W-:Y:S02]  /*1d50*/  PRMT R6, R3.reuse, 0x7610, R6 ;  /* 0x0000761003067816 */ /* 0x040fe40000000006 */
[C---:B------:R-:W-:Y:S02]  /*1d60*/  PRMT R7, R3.reuse, 0x7610, R7 ;  /* 0x0000761003077816 */ /* 0x040fe40000000007 */
[----:B------:R-:W-:-:S02]  /*1d70*/  PRMT R8, R3, 0x7610, R8 ;  /* 0x0000761003087816 */ /* 0x000fc40000000008 */
[C---:B------:R-:W-:Y:S02]  /*1d80*/  PRMT R9, R3.reuse, 0x7610, R9 ;  /* 0x0000761003097816 */ /* 0x040fe40000000009 */
[----:B------:R-:W-:Y:S01]  /*1d90*/  PRMT R10, R3, 0x7610, R10 ;  /* 0x00007610030a7816 */ /* 0x000fe2000000000a */
[----:B------:R-:W-:Y:S06]  /*1da0*/  @P0 BRA `(.L_x_4510) ;  /* 0x0000004000dc0947 */ /* 0x000fec0003800000 */
[----:B------:R-:W0:Y:S01]  /*1db0*/  LDC R28, c[0x0][0x254] ;  /* 0x00009500ff1c7b82 */ /* 0x000e220000000800 */
[----:B------:R-:W-:Y:S01]  /*1dc0*/  BSSY B1, `(.L_x_4511) ;  /* 0x0000432000017945 */ /* 0x000fe20003800000 */
[----:B------:R-:W-:Y:S02]  /*1dd0*/  ISETP.NE.AND P0, PT, R11, RZ, PT ;  /* 0x000000ff0b00720c */ /* 0x000fe40003f05270 */
[C---:B------:R-:W-:Y:S02]  /*1de0*/  PRMT R4, R3.reuse, 0x7610, R4 ;  /* 0x0000761003047816 */ /* 0x040fe40000000004 */
[C---:B------:R-:W-:Y:S02]  /*1df0*/  PRMT R5, R3.reuse, 0x7610, R5 ;  /* 0x0000761003057816 */ /* 0x040fe40000000005 */
[C---:B------:R-:W-:Y:S02]  /*1e00*/  PRMT R6, R3.reuse, 0x7610, R6 ;  /* 0x0000761003067816 */ /* 0x040fe40000000006 */
[----:B------:R-:W-:-:S02]  /*1e10*/  PRMT R7, R3, 0x7610, R7 ;  /* 0x0000761003077816 */ /* 0x000fc40000000007 */
[C---:B------:R-:W-:Y:S02]  /*1e20*/  PRMT R8, R3.reuse, 0x7610, R8 ;  /* 0x0000761003087816 */ /* 0x040fe40000000008 */
[C---:B------:R-:W-:Y:S02]  /*1e30*/  PRMT R9, R3.reuse, 0x7610, R9 ;  /* 0x0000761003097816 */ /* 0x040fe40000000009 */
[----:B------:R-:W-:-:S07]  /*1e40*/  PRMT R10, R3, 0x7610, R10 ;  /* 0x00007610030a7816 */ /* 0x000fce000000000a */
.L_x_4516:
        /* <DEDUP_REMOVED lines=106> */
[----:B------:R-:W-:Y:S01]  /*24f0*/  IMAD.MOV.U32 R15, RZ, RZ, R12 ;  /* 0x000000ffff0f7224 */ /* 0x000fe200078e000c */
        /* <DEDUP_REMOVED lines=168> */
[----:B------:R-:W1:Y:S01]  /*2f80*/  @P1 LDC R12, c[0x0][0x380] ;  /* 0x0000e000ff0c1b82 */ /* 0x000e620000000800 */
[----:B------:R-:W-:-:S04]  /*2f90*/  IMAD R11, R11, UR27, R24 ;  /* 0x0000001b0b0b7c24 */ /* 0x000fc8000f8e0218 */
[----:B------:R-:W-:-:S03]  /*2fa0*/  IMAD R0, R11, UR28, R0 ;  /* 0x0000001c0b007c24 */ /* 0x000fc6000f8e0200 */
[----:B------:R-:W2:Y:S01]  /*2fb0*/  @P1 LDC R22, c[0x0][0x3e4] ;  /* 0x0000f900ff161b82 */ /* 0x000ea20000000800 */
[----:B0-----:R-:W-:-:S05]  /*2fc0*/  @P1 IMAD.HI.U32 R15, R21, R15, R20 ;  /* 0x0000000f150f1227 */ /* 0x001fca00078e0014 */
[----:B-1----:R-:W-:-:S04]  /*2fd0*/  @P1 SHF.R.U32.HI R15, RZ, R12, R15 ;  /* 0x0000000cff0f1219 */ /* 0x002fc8000001160f */
[----:B------:R-:W-:-:S05]  /*2fe0*/  @P1 IADD3 R15, -R15, RZ, RZ ;  /* 0x000000ff0f0f1210 */ /* 0x000fca0007ffe1ff */
[----:B------:R-:W-:-:S04]  /*2ff0*/  @P1 IMAD R21, R15, R14, R21 ;  /* 0x0000000e0f151224 */ /* 0x000fc800078e0215 */
[----:B--2---:R-:W-:-:S07]  /*3000*/  @P1 IMAD R0, R21, R22, R0 ;  /* 0x0000001615001224 */ /* 0x004fce00078e0200 */
.L_x_4512:
[----:B------:R-:W-:Y:S01]  /*3010*/  LOP3.LUT R15, R0, 0xfffffffe, RZ, 0xc0, !PT ;  /* 0xfffffffe000f7812 */ /* 0x000fe200078ec0ff */
[----:B------:R-:W-:-:S03]  /*3020*/  ULDC UR36, c[0x0][0x220] ;  /* 0x0000880000247ab9 */ /* 0x000fc60000000800 */
[----:B------:R-:W-:-:S05]  /*3030*/  IADD3 R14, P1, R15, R18, RZ ;  /* 0x000000120f0e7210 */ /* 0x000fca0007f3e0ff */
[----:B------:R-:W-:-:S05]  /*3040*/  IMAD.X R15, RZ, RZ, R19, P1 ;  /* 0x000000ffff0f7224 */ /* 0x000fca00008e0613 */
[----:B------:R-:W2:Y:S01]  /*3050*/  LDG.E.U16 R14, desc[UR58][R14.64] ;  /* 0x0000003a0e0e7981 */ /* 0x000ea2000c1e1500 */
[----:B------:R-:W-:-:S05]  /*3060*/  IMAD.U32 R0, RZ, RZ, UR36 ;  /* 0x00000024ff007e24 */ /* 0x000fca000f8e00ff */
[----:B------:R-:W-:Y:S02]  /*3070*/  IADD3 R27, R27, R0, RZ ;  /* 0x000000001b1b7210 */ /* 0x000fe40007ffe0ff */
[C---:B--2---:R-:W-:Y:S02]  /*3080*/  PRMT R11, R14.reuse, 0x7770, RZ ;  /* 0x000077700e0b7816 */ /* 0x044fe400000000ff */
[----:B------:R-:W-:Y:S01]  /*3090*/  PRMT R12, R14, 0x7771, RZ ;  /* 0x000077710e0c7816 */ /* 0x000fe200000000ff */
[----:B------:R-:W-:Y:S06]  /*30a0*/  @!P0 BRA `(.L_x_4513) ;  /* 0x0000000c00a08947 */ /* 0x000fec0003800000 */
        /* <DEDUP_REMOVED lines=216> */
[----:B------:R-:W-:Y:S01]  /*3e30*/  ULDC.64 UR36, c[0x0][0x370] ;  /* 0x0000dc0000247ab9 */ /* 0x000fe20000000a00 */
[----:B------:R-:W-:Y:S02]  /*3e40*/  IMAD.MOV.U32 R21, RZ, RZ, R25 ;  /* 0x000000ffff157224 */ /* 0x000fe400078e0019 */
        /* <DEDUP_REMOVED lines=9> */
[----:B------:R-:W-:Y:S02]  /*3ee0*/  IMAD R20, R20, UR27, R25 ;  /* 0x0000001b14147c24 */ /* 0x000fe4000f8e0219 */
[----:B------:R-:W-:Y:S02]  /*3ef0*/  @P1 IMAD.MOV R15, RZ, RZ, -R15 ;  /* 0x000000ffff0f1224 */ /* 0x000fe400078e0a0f */
[----:B------:R-:W-:Y:S02]  /*3f00*/  IMAD R13, R20, UR28, R13 ;  /* 0x0000001c140d7c24 */ /* 0x000fe4000f8e020d */
[----:B------:R-:W-:-:S04]  /*3f10*/  @P1 IMAD R14, R14, R15, R21 ;  /* 0x0000000f0e0e1224 */ /* 0x000fc800078e0215 */
[----:B--2---:R-:W-:-:S07]  /*3f20*/  @P1 IMAD R13, R14, R24, R13 ;  /* 0x000000180e0d1224 */ /* 0x004fce00078e020d */
.L_x_4513:
[----:B------:R-:W-:-:S04]  /*3f30*/  LOP3.LUT R13, R13, 0xfffffffe, RZ, 0xc0, !PT ;  /* 0xfffffffe0d0d7812 */ /* 0x000fc800078ec0ff */
[----:B------:R-:W-:-:S04]  /*3f40*/  IADD3 R14, P1, R13, R18, RZ ;  /* 0x000000120d0e7210 */ /* 0x000fc80007f3e0ff */
[----:B------:R-:W-:-:S05]  /*3f50*/  IADD3.X R15, RZ, R19, RZ, P1, !PT ;  /* 0x00000013ff0f7210 */ /* 0x000fca0000ffe4ff */
[----:B------:R-:W2:Y:S01]  /*3f60*/  LDG.E.U16 R14, desc[UR58][R14.64] ;  /* 0x0000003a0e0e7981 */ /* 0x000ea2000c1e1500 */
[----:B------:R-:W-:Y:S01]  /*3f70*/  IMAD.IADD R27, R27, 0x1, R0 ;  /* 0x000000011b1b7824 */ /* 0x000fe200078e0200 */
[----:B------:R-:W-:Y:S01]  /*3f80*/  MOV R24, RZ ;  /* 0x000000ff00187202 */ /* 0x000fe20000000f00 */
[----:B------:R-:W-:Y:S01]  /*3f90*/  IMAD.MOV.U32 R26, RZ, RZ, RZ ;  /* 0x000000ffff1a7224 */ /* 0x000fe200078e00ff */
[C---:B--2---:R-:W-:Y:S02]  /*3fa0*/  PRMT R13, R14.reuse, 0x7770, RZ ;  /* 0x000077700e0d7816 */ /* 0x044fe400000000ff */
[----:B------:R-:W-:Y:S01]  /*3fb0*/  PRMT R22, R14, 0x7771, RZ ;  /* 0x000077710e167816 */ /* 0x000fe200000000ff */
[----:B------:R-:W-:Y:S06]  /*3fc0*/  @!P0 BRA `(.L_x_4514) ;  /* 0x0000000c00cc8947 */ /* 0x000fec0003800000 */
[----:B------:R-:W-:Y:S01]  /*3fd0*/  IMAD.MOV.U32 R14, RZ, RZ, RZ ;  /* 0x000000ffff0e7224 */ /* 0x000fe200078e00ff */
[----:B------:R-:W-:Y:S01]  /*3fe0*/  ULDC.64 UR36, c[0x0][0x260] ;  /* 0x0000980000247ab9 */ /* 0x000fe20000000a00 */
[----:B------:R-:W-:Y:S01]  /*3ff0*/  IMAD.MOV.U32 R15, RZ, RZ, R27 ;  /* 0x000000ffff0f7224 */ /* 0x000fe200078e001b */
[----:B0-----:R-:W-:Y:S01]  /*4000*/  ISETP.NE.AND P1, PT, R28, 0x2, PT ;  /* 0x000000021c00780c */ /* 0x001fe20003f25270 */
[----:B------:R-:W-:-:S05]  /*4010*/  IMAD.HI.U32 R14, R27, UR31, R14 ;  /* 0x0000001f1b0e7c27 */ /* 0x000fca000f8e000e */
[----:B------:R-:W-:Y:S01]  /*4020*/  SHF.R.U32.HI R15, RZ, UR36, R14 ;  /* 0x00000024ff0f7c19 */ /* 0x000fe2000801160e */
[----:B------:R-:W-:-:S04]  /*4030*/  HFMA2.MMA R14, -RZ, RZ, 0, 0 ;  /* 0x00000000ff0e7435 */ /* 0x000fc800000001ff */
[----:B------:R-:W-:-:S06]  /*4040*/  IMAD.MOV R20, RZ, RZ, -R15 ;  /* 0x000000ffff147224 */ /* 0x000fcc00078e0a0f */
        /* <DEDUP_REMOVED lines=235> */
.L_x_4514:
[----:B------:R-:W-:-:S04]  /*4f00*/  LOP3.LUT R15, R24, 0xfffffffe, RZ, 0xc0, !PT ;  /* 0xfffffffe180f7812 */ /* 0x000fc800078ec0ff */
[----:B------:R-:W-:-:S04]  /*4f10*/  IADD3 R14, P1, R15, R18, RZ ;  /* 0x000000120f0e7210 */ /* 0x000fc80007f3e0ff */
[----:B------:R-:W-:-:S05]  /*4f20*/  IADD3.X R15, RZ, R19, RZ, P1, !PT ;  /* 0x00000013ff0f7210 */ /* 0x000fca0000ffe4ff */
[----:B------:R-:W2:Y:S01]  /*4f30*/  LDG.E.U16 R14, desc[UR58][R14.64] ;  /* 0x0000003a0e0e7981 */ /* 0x000ea2000c1e1500 */
[----:B------:R-:W-:Y:S01]  /*4f40*/  IMAD.IADD R27, R27, 0x1, R0 ;  /* 0x000000011b1b7824 */ /* 0x000fe200078e0200 */
[C---:B--2---:R-:W-:Y:S02]  /*4f50*/  PRMT R25, R14.reuse, 0x7770, RZ ;  /* 0x000077700e197816 */ /* 0x044fe400000000ff */
[----:B------:R-:W-:Y:S01]  /*4f60*/  PRMT R24, R14, 0x7771, RZ ;  /* 0x000077710e187816 */ /* 0x000fe200000000ff */
[----:B------:R-:W-:Y:S06]  /*4f70*/  @!P0 BRA `(.L_x_4515) ;  /* 0x0000000c00c88947 */ /* 0x000fec0003800000 */
[----:B------:R-:W-:Y:S01]  /*4f80*/  MOV R26, RZ ;  /* 0x000000ff001a7202 */ /* 0x000fe20000000f00 */
[----:B------:R-:W-:Y:S01]  /*4f90*/  ULDC.64 UR36, c[0x0][0x260] ;  /* 0x0000980000247ab9 */ /* 0x000fe20000000a00 */
        /* <DEDUP_REMOVED lines=240> */
.L_x_4515:
[----:B------:R-:W-:Y:S02]  /*5ea0*/  LOP3.LUT R15, R26, 0xfffffffe, RZ, 0xc0, !PT ;  /* 0xfffffffe1a0f7812 */ /* 0x000fe400078ec0ff */
[----:B------:R-:W-:Y:S02]  /*5eb0*/  PRMT R9, R9, 0x9910, RZ ;  /* 0x0000991009097816 */ /* 0x000fe400000000ff */
[----:B------:R-:W-:Y:S02]  /*5ec0*/  PRMT R20, R13, 0x9910, RZ ;  /* 0x000099100d147816 */ /* 0x000fe400000000ff */
[----:B------:R-:W-:Y:S02]  /*5ed0*/  PRMT R21, R7, 0x9910, RZ ;  /* 0x0000991007157816 */ /* 0x000fe400000000ff */
        /* <DEDUP_REMOVED lines=8> */
[----:B------:R-:W-:Y:S02]  /*5f60*/  PRMT R3, R24, 0x9910, RZ ;  /* 0x0000991018037816 */ /* 0x000fe400000000ff */
[----:B------:R-:W-:Y:S01]  /*5f70*/  PRMT R26, R22, 0x9910, RZ ;  /* 0x00009910161a7816 */ /* 0x000fe200000000ff */
[----:B------:R-:W-:Y:S01]  /*5f80*/  IMAD R10, R10, R7, RZ ;  /* 0x000000070a0a7224 */ /* 0x000fe200078e02ff */
[----:B------:R-:W-:Y:S02]  /*5f90*/  PRMT R6, R6, 0x9910, RZ ;  /* 0x0000991006067816 */ /* 0x000fe400000000ff */
[----:B-1----:R-:W-:Y:S01]  /*5fa0*/  PRMT R15, R8, 0x9910, RZ ;  /* 0x00009910080f7816 */ /* 0x002fe200000000ff */
[----:B------:R-:W-:Y:S01]  /*5fb0*/  IMAD R7, R21, R26, RZ ;  /* 0x0000001a15077224 */ /* 0x000fe200078e02ff */
[----:B------:R-:W-:-:S02]  /*5fc0*/  PRMT R8, R12, 0x9910, RZ ;  /* 0x000099100c087816 */ /* 0x000fc400000000ff */
[----:B------:R-:W-:-:S03]  /*5fd0*/  MOV R26, UR4 ;  /* 0x00000004001a7c02 */ /* 0x000fc60008000f00 */
[----:B------:R-:W-:Y:S02]  /*5fe0*/  IMAD R9, R9, R8, RZ ;  /* 0x0000000809097224 */ /* 0x000fe400078e02ff */
[----:B------:R-:W-:Y:S01]  /*5ff0*/  IMAD R8, R15, R20, RZ ;  /* 0x000000140f087224 */ /* 0x000fe200078e02ff */
[----:B------:R-:W-:Y:S02]  /*6000*/  PRMT R15, R5, 0x9910, RZ ;  /* 0x00009910050f7816 */ /* 0x000fe400000000ff */
[----:B------:R-:W-:Y:S02]  /*6010*/  PRMT R20, R4, 0x9910, RZ ;  /* 0x0000991004147816 */ /* 0x000fe400000000ff */
[----:B------:R-:W-:Y:S01]  /*6020*/  MOV R4, R15 ;  /* 0x0000000f00047202 */ /* 0x000fe20000000f00 */
[----:B------:R-:W-:Y:S01]  /*6030*/  IMAD.MOV.U32 R15, RZ, RZ, R3 ;  /* 0x000000ffff0f7224 */ /* 0x000fe200078e0003 */
[----:B------:R-:W-:Y:S01]  /*6040*/  PRMT R5, R25, 0x9910, RZ ;  /* 0x0000991019057816 */ /* 0x000fe200000000ff */
[----:B------:R-:W-:-:S04]  /*6050*/  IMAD R3, R0, 0x3, R27 ;  /* 0x0000000300037824 */ /* 0x000fc800078e021b */
[----:B------:R-:W-:Y:S01]  /*6060*/  IMAD R6, R6, R5, RZ ;  /* 0x0000000506067224 */ /* 0x000fe200078e02ff */
[----:B------:R-:W-:Y:S01]  /*6070*/  ISETP.GE.U32.AND P1, PT, R3, R26, PT ;  /* 0x0000001a0300720c */ /* 0x000fe20003f26070 */
[----:B------:R-:W-:Y:S01]  /*6080*/  IMAD R5, R4, R15, RZ ;  /* 0x0000000f04057224 */ /* 0x000fe200078e02ff */
[C---:B--2---:R-:W-:Y:S02]  /*6090*/  PRMT R30, R14.reuse, 0x7771, RZ ;  /* 0x000077710e1e7816 */ /* 0x044fe400000000ff */
[----:B------:R-:W-:-:S03]  /*60a0*/  LOP3.LUT R21, R14, 0xff, RZ, 0xc0, !PT ;  /* 0x000000ff0e157812 */ /* 0x000fc600078ec0ff */
[----:B------:R-:W-:Y:S02]  /*60b0*/  IMAD R3, R29, R30, RZ ;  /* 0x0000001e1d037224 */ /* 0x000fe400078e02ff */
[----:B------:R-:W-:-:S04]  /*60c0*/  IMAD R4, R20, R21, RZ ;  /* 0x0000001514047224 */ /* 0x000fc800078e02ff */
[----:B------:R-:W-:Y:S05]  /*60d0*/  @!P1 BRA `(.L_x_4516) ;  /* 0xffffffbc005c9947 */ /* 0x000fea000383ffff */
[----:B------:R-:W-:Y:S05]  /*60e0*/  BSYNC B1 ;  /* 0x0000000000017941 */ /* 0x000fea0003800000 */
.L_x_4511:
[C---:B------:R-:W-:Y:S02]  /*60f0*/  PRMT R29, R14.reuse, 0x7770, RZ ;  /* 0x000077700e1d7816 */ /* 0x040fe400000000ff */
[----:B------:R-:W-:-:S04]  /*6100*/  PRMT R14, R14, 0x7771, RZ ;  /* 0x000077710e0e7816 */ /* 0x000fc800000000ff */
[----:B------:R-:W-:-:S07]  /*6110*/  PRMT R30, R14, 0x7610, R30 ;  /* 0x000076100e1e7816 */ /* 0x000fce000000001e */
.L_x_4510:
[----:B------:R-:W-:Y:S05]  /*6120*/  BSYNC B0 ;  /* 0x0000000000007941 */ /* 0x000fea0003800000 */
.L_x_4509:
        /* <DEDUP_REMOVED lines=280> */
.L_x_4519:
[----:B------:R-:W-:-:S04]  /*72b0*/  LOP3.LUT R11, R11, 0xfffffffe, RZ, 0xc0, !PT ;  /* 0xfffffffe0b0b7812 */ /* 0x000fc800078ec0ff */
[----:B------:R-:W-:-:S05]  /*72c0*/  IADD3 R14, P2, R11, R18, RZ ;  /* 0x000000120b0e7210 */ /* 0x000fca0007f5e0ff */
[----:B------:R-:W-:-:S05]  /*72d0*/  IMAD.X R15, RZ, RZ, R19, P2 ;  /* 0x000000ffff0f7224 */ /* 0x000fca00010e0613 */
[----:B------:R-:W2:Y:S01]  /*72e0*/  LDG.E.U16 R14, desc[UR58][R14.64] ;  /* 0x0000003a0e0e7981 */ /* 0x000ea2000c1e1500 */
[----:B------:R-:W-:-:S04]  /*72f0*/  IADD3 R21, R27, R0, RZ ;  /* 0x000000001b157210 */ /* 0x000fc80007ffe0ff */
[----:B------:R-:W-:Y:S02]  /*7300*/  ISETP.GE.U32.AND P2, PT, R21, R26, PT ;  /* 0x0000001a1500720c */ /* 0x000fe40003f46070 */
[C---:B--2---:R-:W-:Y:S02]  /*7310*/  PRMT R11, R14.reuse, 0x7770, RZ ;  /* 0x000077700e0b7816 */ /* 0x044fe400000000ff */
[----:B------:R-:W-:-:S09]  /*7320*/  PRMT R12, R14, 0x7771, RZ ;  /* 0x000077710e0c7816 */ /* 0x000fd200000000ff */
        /* <DEDUP_REMOVED lines=275> */
.L_x_4520:
[----:B------:R-:W-:-:S04]  /*8460*/  LOP3.LUT R13, R13, 0xfffffffe, RZ, 0xc0, !PT ;  /* 0xfffffffe0d0d7812 */ /* 0x000fc800078ec0ff */
[----:B------:R-:W-:-:S04]  /*8470*/  IADD3 R14, P2, R13, R18, RZ ;  /* 0x000000120d0e7210 */ /* 0x000fc80007f5e0ff */
[----:B------:R-:W-:-:S05]  /*8480*/  IADD3.X R15, RZ, R19, RZ, P2, !PT ;  /* 0x00000013ff0f7210 */ /* 0x000fca00017fe4ff */
[----:B------:R-:W2:Y:S01]  /*8490*/  LDG.E.U16 R14, desc[UR58][R14.64] ;  /* 0x0000003a0e0e7981 */ /* 0x000ea2000c1e1500 */
[----:B------:R-:W-:-:S05]  /*84a0*/  IMAD.IADD R21, R21, 0x1, R0 ;  /* 0x0000000115157824 */ /* 0x000fca00078e0200 */
[----:B------:R-:W-:Y:S02]  /*84b0*/  ISETP.GE.U32.AND P2, PT, R21, R26, PT ;  /* 0x0000001a1500720c */ /* 0x000fe40003f46070 */
[C---:B--2---:R-:W-:Y:S02]  /*84c0*/  PRMT R13, R14.reuse, 0x7770, RZ ;  /* 0x000077700e0d7816 */ /* 0x044fe400000000ff */
[----:B------:R-:W-:-:S09]  /*84d0*/  PRMT R22, R14, 0x7771, RZ ;  /* 0x000077710e167816 */ /* 0x000fd200000000ff */
        /* <DEDUP_REMOVED lines=275> */
.L_x_4521:
        /* <DEDUP_REMOVED lines=275> */
[----:B0-----:R-:W-:-:S05]  /*a740*/  @P1 IMAD.HI.U32 R15, R31, R15, R30 ;  /* 0x0000000f1f0f1227 */ /* 0x001fca00078e001e */
[----:B-1----:R-:W-:Y:S01]  /*a750*/  @P1 SHF.R.U32.HI R15, RZ, R28, R15 ;  /* 0x0000001cff0f1219 */ /* 0x002fe2000001160f */
[----:B------:R-:W-:Y:S01]  /*a760*/  IMAD R28, R33, UR4, R21 ;  /* 0x00000004211c7c24 */ /* 0x000fe2000f8e0215 */
[----:B------:R-:W-:-:S03]  /*a770*/  ULDC UR4, c[0x0][0x3e0] ;  /* 0x0000f80000047ab9 */ /* 0x000fc60000000800 */
[----:B------:R-:W-:Y:S02]  /*a780*/  @P1 IMAD.MOV R15, RZ, RZ, -R15 ;  /* 0x000000ffff0f1224 */ /* 0x000fe400078e0a0f */
[----:B------:R-:W-:Y:S02]  /*a790*/  IMAD R29, R28, UR4, R29 ;  /* 0x000000041c1d7c24 */ /* 0x000fe4000f8e021d */
[----:B------:R-:W-:-:S04]  /*a7a0*/  @P1 IMAD R14, R14, R15, R31 ;  /* 0x0000000f0e0e1224 */ /* 0x000fc800078e021f */
[----:B--2---:R-:W-:-:S07]  /*a7b0*/  @P1 IMAD R29, R14, R20, R29 ;  /* 0x000000140e1d1224 */ /* 0x004fce00078e021d */
.L_x_4522:
[----:B------:R-:W-:-:S04]  /*a7c0*/  LOP3.LUT R29, R29, 0xfffffffe, RZ, 0xc0, !PT ;  /* 0xfffffffe1d1d7812 */ /* 0x000fc800078ec0ff */
[----:B------:R-:W-:-:S04]  /*a7d0*/  IADD3 R18, P1, R29, R18, RZ ;  /* 0x000000121d127210 */ /* 0x000fc80007f3e0ff */
[----:B------:R-:W-:-:S05]  /*a7e0*/  IADD3.X R19, RZ, R19, RZ, P1, !PT ;  /* 0x00000013ff137210 */ /* 0x000fca0000ffe4ff */
[----:B------:R-:W2:Y:S02]  /*a7f0*/  LDG.E.U16 R18, desc[UR58][R18.64] ;  /* 0x0000003a12127981 */ /* 0x000ea4000c1e1500 */
[C---:B--2---:R-:W-:Y:S02]  /*a800*/  PRMT R29, R18.reuse, 0x7770, RZ ;  /* 0x00007770121d7816 */ /* 0x044fe400000000ff */
[----:B------:R-:W-:-:S07]  /*a810*/  PRMT R30, R18, 0x7771, RZ ;  /* 0x00007771121e7816 */ /* 0x000fce00000000ff */
.L_x_4518:
[----:B------:R-:W-:Y:S05]  /*a820*/  BSYNC B0 ;  /* 0x0000000000007941 */ /* 0x000fea0003800000 */
.L_x_4517:
[----:B------:R-:W-:Y:S04]  /*a830*/  BSSY B0, `(.L_x_4523) ;  /* 0x000002a000007945 */ /* 0x000fe80003800000 */
[----:B------:R-:W-:Y:S05]  /*a840*/  @P0 BRA `(.L_x_4524) ;  /* 0x0000000000a00947 */ /* 0x000fea0003800000 */
[----:B------:R-:W-:Y:S01]  /*a850*/  IMAD.IADD R27, R27, 0x1, R0 ;  /* 0x000000011b1b7824 */ /* 0x000fe200078e0200 */
[----:B------:R-:W-:Y:S02]  /*a860*/  PRMT R11, R11, 0x9910, RZ ;  /* 0x000099100b0b7816 */ /* 0x000fe400000000ff */
[----:B------:R-:W-:Y:S02]  /*a870*/  PRMT R14, R9, 0x9910, RZ ;  /* 0x00009910090e7816 */ /* 0x000fe400000000ff */
[----:B------:R-:W-:Y:S02]  /*a880*/  ISETP.GE.U32.AND P0, PT, R27, R26, PT ;  /* 0x0000001a1b00720c */ /* 0x000fe40003f06070 */
[----:B------:R-:W-:Y:S02]  /*a890*/  PRMT R10, R10, 0x9910, RZ ;  /* 0x000099100a0a7816 */ /* 0x000fe400000000ff */
[----:B------:R-:W-:Y:S01]  /*a8a0*/  MOV R9, R11 ;  /* 0x0000000b00097202 */ /* 0x000fe20000000f00 */
[----:B------:R-:W-:Y:S01]  /*a8b0*/  IMAD.MOV.U32 R11, RZ, RZ, R14 ;  /* 0x000000ffff0b7224 */ /* 0x000fe200078e000e */
[----:B------:R-:W-:-:S03]  /*a8c0*/  PRMT R12, R12, 0x9910, RZ ;  /* 0x000099100c0c7816 */ /* 0x000fc600000000ff */
[----:B------:R-:W-:Y:S02]  /*a8d0*/  IMAD R10, R10, R9, RZ ;  /* 0x000000090a0a7224 */ /* 0x000fe400078e02ff */
[----:B------:R-:W-:Y:S02]  /*a8e0*/  IMAD R9, R11, R12, RZ ;  /* 0x0000000c0b097224 */ /* 0x000fe400078e02ff */
[----:B------:R-:W-:Y:S05]  /*a8f0*/  @P0 BRA `(.L_x_4524) ;  /* 0x0000000000740947 */ /* 0x000fea0003800000 */
[----:B------:R-:W-:Y:S02]  /*a900*/  PRMT R11, R13, 0x9910, RZ ;  /* 0x000099100d0b7816 */ /* 0x000fe400000000ff */
[----:B------:R-:W-:Y:S02]  /*a910*/  IADD3 R13, R27, R0, RZ ;  /* 0x000000001b0d7210 */ /* 0x000fe40007ffe0ff */
[----:B------:R-:W-:Y:S01]  /*a920*/  PRMT R12, R7, 0x9910, RZ ;  /* 0x00009910070c7816 */ /* 0x000fe200000000ff */
[----:B------:R-:W-:Y:S01]  /*a930*/  IMAD.MOV.U32 R7, RZ, RZ, R11 ;  /* 0x000000ffff077224 */ /* 0x000fe200078e000b */
[----:B------:R-:W-:Y:S02]  /*a940*/  ISETP.GE.U32.AND P0, PT, R13, R26, PT ;  /* 0x0000001a0d00720c */ /* 0x000fe40003f06070 */
[----:B------:R-:W-:Y:S02]  /*a950*/  PRMT R22, R22, 0x9910, RZ ;  /* 0x0000991016167816 */ /* 0x000fe400000000ff */
[----:B------:R-:W-:-:S02]  /*a960*/  PRMT R8, R8, 0x9910, RZ ;  /* 0x0000991008087816 */ /* 0x000fc400000000ff */
[----:B------:R-:W-:Y:S01]  /*a970*/  MOV R11, R12 ;  /* 0x0000000c000b7202 */ /* 0x000fe20000000f00 */
[----:B------:R-:W-:Y:S02]  /*a980*/  IMAD.MOV.U32 R12, RZ, RZ, R22 ;  /* 0x000000ffff0c7224 */ /* 0x000fe400078e0016 */
        /* <DEDUP_REMOVED lines=20> */
.L_x_4524:
[----:B------:R-:W-:Y:S05]  /*aad0*/  BSYNC B0 ;  /* 0x0000000000007941 */ /* 0x000fea0003800000 */
.L_x_4523:
        /* <DEDUP_REMOVED lines=24> */
.L_x_4508:
        /* <DEDUP_REMOVED lines=10> */
[----:B------:R-:W-:Y:S01]  /*ad00*/  BSSY B1, `(.L_x_4527) ;  /* 0x000003c000017945 */ /* 0x000fe20003800000 */
[C---:B------:R-:W-:Y:S02]  /*ad10*/  PRMT R20, R3.reuse, 0x7610, R20 ;  /* 0x0000761003147816 */ /* 0x040fe40000000014 */
[C---:B------:R-:W-:Y:S02]  /*ad20*/  PRMT R15, R3.reuse, 0x7610, R15 ;  /* 0x00007610030f7816 */ /* 0x040fe4000000000f */
[C---:B------:R-:W-:Y:S02]  /*ad30*/  PRMT R14, R3.reuse, 0x7610, R14 ;  /* 0x00007610030e7816 */ /* 0x040fe4000000000e */
[C---:B------:R-:W-:Y:S02]  /*ad40*/  PRMT R13, R3.reuse, 0x7610, R13 ;  /* 0x00007610030d7816 */ /* 0x040fe4000000000d */
[C---:B------:R-:W-:Y:S02]  /*ad50*/  PRMT R12, R3.reuse, 0x7610, R12 ;  /* 0x00007610030c7816 */ /* 0x040fe4000000000c */
[----:B------:R-:W-:-:S02]  /*ad60*/  PRMT R11, R3, 0x7610, R11 ;  /* 0x00007610030b7816 */ /* 0x000fc4000000000b */
[----:B------:R-:W-:-:S07]  /*ad70*/  PRMT R10, R3, 0x7610, R10 ;  /* 0x00007610030a7816 */ /* 0x000fce000000000a */
.L_x_4528:
[----:B------:R-:W-:Y:S02]  /*ad80*/  IMAD.IADD R5, R0, 0x1, R27 ;  /* 0x0000000100057824 */ /* 0x000fe400078e021b */
[----:B------:R-:W-:Y:S02]  /*ad90*/  IMAD R27, R22, R27, RZ ;  /* 0x0000001b161b7224 */ /* 0x000fe400078e02ff */
[C---:B------:R-:W-:Y:S01]  /*ada0*/  IMAD R4, R5.reuse, R22, RZ ;  /* 0x0000001605047224 */ /* 0x040fe200078e02ff */
[----:B------:R-:W-:Y:S02]  /*adb0*/  IADD3 R9, R5, R0, RZ ;  /* 0x0000000005097210 */ /* 0x000fe40007ffe0ff */
[----:B------:R-:W-:Y:S02]  /*adc0*/  LOP3.LUT R27, R27, 0xfffffffe, RZ, 0xc0, !PT ;  /* 0xfffffffe1b1b7812 */ /* 0x000fe400078ec0ff */
[----:B------:R-:W-:Y:S02]  /*add0*/  LOP3.LUT R7, R4, 0xfffffffe, RZ, 0xc0, !PT ;  /* 0xfffffffe04077812 */ /* 0x000fe400078ec0ff */
[----:B------:R-:W-:-:S02]  /*ade0*/  IADD3 R24, P0, R27, R18, RZ ;  /* 0x000000121b187210 */ /* 0x000fc40007f1e0ff */
[C---:B------:R-:W-:Y:S01]  /*adf0*/  IADD3 R27, R9.reuse, R0, RZ ;  /* 0x00000000091b7210 */ /* 0x040fe20007ffe0ff */
[----:B------:R-:W-:Y:S01]  /*ae00*/  IMAD R9, R9, R22, RZ ;  /* 0x0000001609097224 */ /* 0x000fe200078e02ff */
[----:B------:R-:W-:Y:S01]  /*ae10*/  IADD3 R4, P1, R7, R18, RZ ;  /* 0x0000001207047210 */ /* 0x000fe20007f3e0ff */
[--C-:B------:R-:W-:Y:S02]  /*ae20*/  IMAD.X R25, RZ, RZ, R19.reuse, P0 ;  /* 0x000000ffff197224 */ /* 0x100fe400000e0613 */
[----:B------:R-:W-:Y:S01]  /*ae30*/  IMAD R6, R27, R22, RZ ;  /* 0x000000161b067224 */ /* 0x000fe200078e02ff */
[----:B------:R-:W-:Y:S01]  /*ae40*/  LOP3.LUT R9, R9, 0xfffffffe, RZ, 0xc0, !PT ;  /* 0xfffffffe09097812 */ /* 0x000fe200078ec0ff */
[----:B------:R-:W-:Y:S01]  /*ae50*/  IMAD.X R5, RZ, RZ, R19, P1 ;  /* 0x000000ffff057224 */ /* 0x000fe200008e0613 */
[----:B------:R-:W2:Y:S02]  /*ae60*/  LDG.E.U16 R24, desc[UR58][R24.64] ;  /* 0x0000003a18187981 */ /* 0x000ea4000c1e1500 */
[----:B------:R-:W-:-:S02]  /*ae70*/  LOP3.LUT R7, R6, 0xfffffffe, RZ, 0xc0, !PT ;  /* 0xfffffffe06077812 */ /* 0x000fc400078ec0ff */
[-C--:B------:R-:W-:Y:S01]  /*ae80*/  IADD3 R6, P0, R9, R18.reuse, RZ ;  /* 0x0000001209067210 */ /* 0x080fe20007f1e0ff */
[----:B------:R0:W3:Y:S01]  /*ae90*/  LDG.E.U16 R4, desc[UR58][R4.64] ;  /* 0x0000003a04047981 */ /* 0x0000e2000c1e1500 */
[----:B------:R-:W-:Y:S02]  /*aea0*/  IADD3 R8, P1, R7, R18, RZ ;  /* 0x0000001207087210 */ /* 0x000fe40007f3e0ff */
[----:B------:R-:W-:-:S03]  /*aeb0*/  IADD3.X R7, RZ, R19, RZ, P0, !PT ;  /* 0x00000013ff077210 */ /* 0x000fc600007fe4ff */
[----:B------:R-:W-:Y:S02]  /*aec0*/  IMAD.X R9, RZ, RZ, R19, P1 ;  /* 0x000000ffff097224 */ /* 0x000fe400008e0613 */
[----:B------:R1:W4:Y:S04]  /*aed0*/  LDG.E.U16 R6, desc[UR58][R6.64] ;  /* 0x0000003a06067981 */ /* 0x000328000c1e1500 */
[----:B------:R-:W5:Y:S01]  /*aee0*/  LDG.E.U16 R8, desc[UR58][R8.64] ;  /* 0x0000003a08087981 */ /* 0x000f62000c1e1500 */
[----:B------:R-:W-:Y:S02]  /*aef0*/  IADD3 R27, R27, R0, RZ ;  /* 0x000000001b1b7210 */ /* 0x000fe40007ffe0ff */
[----:B------:R-:W-:Y:S02]  /*af00*/  PRMT R21, R12, 0x9910, RZ ;  /* 0x000099100c157816 */ /* 0x000fe400000000ff */
[----:B------:R-:W-:Y:S01]  /*af10*/  PRMT R14, R14, 0x9910, RZ ;  /* 0x000099100e0e7816 */ /* 0x000fe200000000ff */
[----:B0-----:R-:W-:Y:S01]  /*af20*/  IMAD R5, R0, 0x3, R27 ;  /* 0x0000000300057824 */ /* 0x001fe200078e021b */
[----:B------:R-:W-:-:S02]  /*af30*/  PRMT R11, R11, 0x9910, RZ ;  /* 0x000099100b0b7816 */ /* 0x000fc400000000ff */
[----:B------:R-:W-:Y:S02]  /*af40*/  PRMT R10, R10, 0x9910, RZ ;  /* 0x000099100a0a7816 */ /* 0x000fe400000000ff */
[----:B------:R-:W-:Y:S02]  /*af50*/  ISETP.GE.U32.AND P0, PT, R5, R26, PT ;  /* 0x0000001a0500720c */ /* 0x000fe40003f06070 */
[----:B------:R-:W-:Y:S01]  /*af60*/  PRMT R32, R3, 0x9910, RZ ;  /* 0x0000991003207816 */ /* 0x000fe200000000ff */
[----:B------:R-:W-:Y:S01]  /*af70*/  IMAD.MOV.U32 R3, RZ, RZ, R14 ;  /* 0x000000ffff037224 */ /* 0x000fe200078e000e */
[----:B------:R-:W-:Y:S02]  /*af80*/  PRMT R13, R13, 0x9910, RZ ;  /* 0x000099100d0d7816 */ /* 0x000fe400000000ff */
[----:B------:R-:W-:Y:S02]  /*af90*/  PRMT R5, R20, 0x9910, RZ ;  /* 0x0000991014057816 */ /* 0x000fe400000000ff */
[----:B------:R-:W-:-:S02]  /*afa0*/  PRMT R15, R15, 0x9910, RZ ;  /* 0x000099100f0f7816 */ /* 0x000fc400000000ff */
[C---:B--2---:R-:W-:Y:S02]  /*afb0*/  PRMT R12, R24.reuse, 0x7771, RZ ;  /* 0x00007771180c7816 */ /* 0x044fe400000000ff */
[----:B-1----:R-:W-:Y:S02]  /*afc0*/  LOP3.LUT R7, R24, 0xff, RZ, 0xc0, !PT ;  /* 0x000000ff18077812 */ /* 0x002fe400078ec0ff */
[C---:B---3--:R-:W-:Y:S01]  /*afd0*/  LOP3.LUT R28, R4.reuse, 0xff, RZ, 0xc0, !PT ;  /* 0x000000ff041c7812 */ /* 0x048fe200078ec0ff */
[----:B------:R-:W-:Y:S01]  /*afe0*/  IMAD R11, R11, R12, RZ ;  /* 0x0000000c0b0b7224 */ /* 0x000fe200078e02ff */
[----:B------:R-:W-:Y:S01]  /*aff0*/  PRMT R14, R4, 0x7771, RZ ;  /* 0x00007771040e7816 */ /* 0x000fe200000000ff */
[----:B------:R-:W-:Y:S02]  /*b000*/  IMAD R10, R10, R7, RZ ;  /* 0x000000070a0a7224 */ /* 0x000fe400078e02ff */
[----:B------:R-:W-:Y:S02]  /*b010*/  IMAD R12, R21, R28, RZ ;  /* 0x0000001c150c7224 */ /* 0x000fe400078e02ff */
[----:B------:R-:W-:Y:S01]  /*b020*/  IMAD R13, R13, R14, RZ ;  /* 0x0000000e0d0d7224 */ /* 0x000fe200078e02ff */
[----:B----4-:R-:W-:-:S02]  /*b030*/  LOP3.LUT R20, R6, 0xff, RZ, 0xc0, !PT ;  /* 0x000000ff06147812 */ /* 0x010fc400078ec0ff */
[----:B------:R-:W-:Y:S02]  /*b040*/  PRMT R28, R6, 0x7771, RZ ;  /* 0x00007771061c7816 */ /* 0x000fe400000000ff */
[C---:B-----5:R-:W-:Y:S01]  /*b050*/  PRMT R7, R8.reuse, 0x7771, RZ ;  /* 0x0000777108077816 */ /* 0x060fe200000000ff */
[----:B------:R-:W-:Y:S01]  /*b060*/  IMAD R14, R3, R20, RZ ;  /* 0x00000014030e7224 */ /* 0x000fe200078e02ff */
[----:B------:R-:W-:Y:S01]  /*b070*/  LOP3.LUT R30, R8, 0xff, RZ, 0xc0, !PT ;  /* 0x000000ff081e7812 */ /* 0x000fe200078ec0ff */
[----:B------:R-:W-:Y:S02]  /*b080*/  IMAD R15, R15, R28, RZ ;  /* 0x0000001c0f0f7224 */ /* 0x000fe400078e02ff */
[----:B------:R-:W-:Y:S02]  /*b090*/  IMAD R3, R7, R32, RZ ;  /* 0x0000002007037224 */ /* 0x000fe400078e02ff */
[----:B------:R-:W-:Y:S01]  /*b0a0*/  IMAD R20, R5, R30, RZ ;  /* 0x0000001e05147224 */ /* 0x000fe200078e02ff */
[----:B------:R-:W-:Y:S06]  /*b0b0*/  @!P0 BRA `(.L_x_4528) ;  /* 0xfffffffc00308947 */ /* 0x000fec000383ffff */
[----:B------:R-:W-:Y:S05]  /*b0c0*/  BSYNC B1 ;  /* 0x0000000000017941 */ /* 0x000fea0003800000 */
.L_x_4527:
[----:B------:R-:W-:Y:S02]  /*b0d0*/  PRMT R9, R4, 0x7770, RZ ;  /* 0x0000777004097816 */ /* 0x000fe400000000ff */
[----:B------:R-:W-:Y:S02]  /*b0e0*/  PRMT R5, R24, 0x7770, RZ ;  /* 0x0000777018057816 */ /* 0x000fe400000000ff */
[----:B------:R-:W-:Y:S02]  /*b0f0*/  PRMT R4, R4, 0x7771, RZ ;  /* 0x0000777104047816 */ /* 0x000fe400000000ff */
[----:B------:R-:W-:Y:S02]  /*b100*/  PRMT R7, R24, 0x7771, RZ ;  /* 0x0000777118077816 */ /* 0x000fe400000000ff */
[C---:B------:R-:W-:Y:S02]  /*b110*/  PRMT R21, R8.reuse, 0x7770, RZ ;  /* 0x0000777008157816 */ /* 0x040fe400000000ff */
[----:B------:R-:W-:-:S02]  /*b120*/  PRMT R24, R8, 0x7771, RZ ;  /* 0x0000777108187816 */ /* 0x000fc400000000ff */
[C---:B------:R-:W-:Y:S02]  /*b130*/  PRMT R25, R6.reuse, 0x7770, RZ ;  /* 0x0000777006197816 */ /* 0x040fe400000000ff */
[----:B------:R-:W-:Y:S02]  /*b140*/  PRMT R28, R6, 0x7771, RZ ;  /* 0x00007771061c7816 */ /* 0x000fe400000000ff */
[----:B------:R-:W-:Y:S02]  /*b150*/  PRMT R8, R9, 0x7610, R8 ;  /* 0x0000761009087816 */ /* 0x000fe40000000008 */
[----:B------:R-:W-:Y:S02]  /*b160*/  PRMT R6, R5, 0x7610, R6 ;  /* 0x0000761005067816 */ /* 0x000fe40000000006 */
[----:B------:R-:W-:-:S07]  /*b170*/  PRMT R9, R4, 0x7610, R9 ;  /* 0x0000761004097816 */ /* 0x000fce0000000009 */
.L_x_4526:
[----:B------:R-:W-:Y:S05]  /*b180*/  BSYNC B0 ;  /* 0x0000000000007941 */ /* 0x000fea0003800000 */
.L_x_4525:
[----:B------:R-:W-:Y:S01]  /*b190*/  ISETP.GE.U32.AND P0, PT, R27, R26, PT ;  /* 0x0000001a1b00720c */ /* 0x000fe20003f06070 */
[----:B------:R-:W-:-:S12]  /*b1a0*/  BSSY B0, `(.L_x_4529) ;  /* 0x0000028000007945 */ /* 0x000fd80003800000 */
[----:B------:R-:W-:Y:S05]  /*b1b0*/  @P0 BRA `(.L_x_4530) ;  /* 0x0000000000980947 */ /* 0x000fea0003800000 */
[----:B------:R-:W-:-:S05]  /*b1c0*/  IMAD R4, R27, R22, RZ ;  /* 0x000000161b047224 */ /* 0x000fca00078e02ff */
        /* <DEDUP_REMOVED lines=19> */
[----:B------:R-:W-:-:S04]  /*b300*/  IADD3 R5, R29, R0, RZ ;  /* 0x000000001d057210 */ /* 0x000fc80007ffe0ff */
[----:B------:R-:W-:-:S13]  /*b310*/  ISETP.GE.U32.AND P1, PT, R5, R26, PT ;  /* 0x0000001a0500720c */ /* 0x000fda0003f26070 */
[-C--:B------:R-:W-:Y:S02]  /*b320*/  @!P1 IMAD R4, R5, R22.reuse, RZ ;  /* 0x0000001605049224 */ /* 0x080fe400078e02ff */
[----:B------:R-:W-:-:S03]  /*b330*/  IMAD R22, R29, R22, RZ ;  /* 0x000000161d167224 */ /* 0x000fc600078e02ff */
[----:B------:R-:W-:Y:S02]  /*b340*/  @!P1 LOP3.LUT R25, R4, 0xfffffffe, RZ, 0xc0, !PT ;  /* 0xfffffffe04199812 */ /* 0x000fe400078ec0ff */
[----:B------:R-:W-:Y:S02]  /*b350*/  LOP3.LUT R5, R22, 0xfffffffe, RZ, 0xc0, !PT ;  /* 0xfffffffe16057812 */ /* 0x000fe400078ec0ff */
[-C--:B------:R-:W-:Y:S02]  /*b360*/  @!P1 IADD3 R4, P3, R25, R18.reuse, RZ ;  /* 0x0000001219049210 */ /* 0x080fe40007f7e0ff */
[----:B------:R-:W-:-:S03]  /*b370*/  IADD3 R18, P2, R5, R18, RZ ;  /* 0x0000001205127210 */ /* 0x000fc60007f5e0ff */
[----:B------:R-:W-:Y:S01]  /*b380*/  @!P1 IMAD.X R5, RZ, RZ, R19, P3 ;  /* 0x000000ffff059224 */ /* 0x000fe200018e0613 */
[----:B------:R-:W-:-:S04]  /*b390*/  IADD3.X R19, RZ, R19, RZ, P2, !PT ;  /* 0x00000013ff137210 */ /* 0x000fc800017fe4ff */
[----:B------:R-:W2:Y:S04]  /*b3a0*/  @!P1 LDG.E.U16 R4, desc[UR58][R4.64] ;  /* 0x0000003a04049981 */ /* 0x000ea8000c1e1500 */
[----:B------:R-:W3:Y:S01]  /*b3b0*/  LDG.E.U16 R18, desc[UR58][R18.64] ;  /* 0x0000003a12127981 */ /* 0x000ee2000c1e1500 */
[C---:B--2---:R-:W-:Y:S02]  /*b3c0*/  @!P1 PRMT R22, R4.reuse, 0x7770, RZ ;  /* 0x0000777004169816 */ /* 0x044fe400000000ff */
[----:B------:R-:W-:Y:S02]  /*b3d0*/  @!P1 PRMT R29, R4, 0x7771, RZ ;  /* 0x00007771041d9816 */ /* 0x000fe400000000ff */
[C---:B---3--:R-:W-:Y:S02]  /*b3e0*/  PRMT R25, R18.reuse, 0x7770, RZ ;  /* 0x0000777012197816 */ /* 0x048fe400000000ff */
[----:B------:R-:W-:-:S02]  /*b3f0*/  PRMT R28, R18, 0x7771, RZ ;  /* 0x00007771121c7816 */ /* 0x000fc400000000ff */
[----:B------:R-:W-:Y:S02]  /*b400*/  @!P1 PRMT R21, R22, 0x7610, R21 ;  /* 0x0000761016159816 */ /* 0x000fe40000000015 */
[----:B------:R-:W-:-:S07]  /*b410*/  @!P1 PRMT R24, R29, 0x7610, R24 ;  /* 0x000076101d189816 */ /* 0x000fce0000000018 */
.L_x_4530:
[----:B------:R-:W-:Y:S05]  /*b420*/  BSYNC B0 ;  /* 0x0000000000007941 */ /* 0x000fea0003800000 */
.L_x_4529:
[----:B------:R-:W-:Y:S04]  /*b430*/  BSSY B0, `(.L_x_4531) ;  /* 0x0000024000007945 */ /* 0x000fe80003800000 */
[----:B------:R-:W-:Y:S05]  /*b440*/  @P0 BRA `(.L_x_4532) ;  /* 0x0000000000880947 */ /* 0x000fea0003800000 */
[----:B------:R-:W-:Y:S01]  /*b450*/  PRMT R4, R7, 0x9910, RZ ;  /* 0x0000991007047816 */ /* 0x000fe200000000ff */
[----:B------:R-:W-:Y:S01]  /*b460*/  IMAD.IADD R7, R27, 0x1, R0 ;  /* 0x000000011b077824 */ /* 0x000fe200078e0200 */
[----:B------:R-:W-:Y:S02]  /*b470*/  PRMT R10, R10, 0x9910, RZ ;  /* 0x000099100a0a7816 */ /* 0x000fe400000000ff */
[----:B------:R-:W-:Y:S02]  /*b480*/  PRMT R5, R6, 0x9910, RZ ;  /* 0x0000991006057816 */ /* 0x000fe400000000ff */
[----:B------:R-:W-:Y:S02]  /*b490*/  ISETP.GE.U32.AND P0, PT, R7, R26, PT ;  /* 0x0000001a0700720c */ /* 0x000fe40003f06070 */
[----:B------:R-:W-:Y:S01]  /*b4a0*/  PRMT R11, R11, 0x9910, RZ ;  /* 0x000099100b0b7816 */ /* 0x000fe200000000ff */
[----:B------:R-:W-:-:S04]  /*b4b0*/  IMAD R10, R10, R5, RZ ;  /* 0x000000050a0a7224 */ /* 0x000fc800078e02ff */
        /* <DEDUP_REMOVED lines=17> */
[----:B------:R-:W-:Y:S02]  /*b5d0*/  IMAD R14, R14, R5, RZ ;  /* 0x000000050e0e7224 */ /* 0x000fe400078e02ff */
[----:B------:R-:W-:-:S04]  /*b5e0*/  IMAD R15, R15, R6, RZ ;  /* 0x000000060f0f7224 */ /* 0x000fc800078e02ff */
[----:B------:R-:W-:Y:S02]  /*b5f0*/  @!P0 PRMT R7, R21, 0x9910, RZ ;  /* 0x0000991015078816 */ /* 0x000fe400000000ff */
[----:B------:R-:W-:Y:S02]  /*b600*/  @!P0 PRMT R4, R24, 0x9910, RZ ;  /* 0x0000991018048816 */ /* 0x000fe400000000ff */
[----:B------:R-:W-:Y:S02]  /*b610*/  @!P0 PRMT R0, R20, 0x9910, RZ ;  /* 0x0000991014008816 */ /* 0x000fe400000000ff */
[----:B------:R-:W-:-:S03]  /*b620*/  @!P0 PRMT R9, R3, 0x9910, RZ ;  /* 0x0000991003098816 */ /* 0x000fc600000000ff */
[----:B------:R-:W-:Y:S02]  /*b630*/  @!P0 IMAD R0, R0, R7, RZ ;  /* 0x0000000700008224 */ /* 0x000fe400078e02ff */
[----:B------:R-:W-:-:S03]  /*b640*/  @!P0 IMAD R4, R4, R9, RZ ;  /* 0x0000000904048224 */ /* 0x000fc600078e02ff */
[----:B------:R-:W-:Y:S02]  /*b650*/  @!P0 PRMT R20, R0, 0x7610, R20 ;  /* 0x0000761000148816 */ /* 0x000fe40000000014 */
[----:B------:R-:W-:-:S07]  /*b660*/  @!P0 PRMT R3, R4, 0x7610, R3 ;  /* 0x0000761004038816 */ /* 0x000fce0000000003 */
.L_x_4532:
[----:B------:R-:W-:Y:S05]  /*b670*/  BSYNC B0 ;  /* 0x0000000000007941 */ /* 0x000fea0003800000 */
.L_x_4531:
        /* <DEDUP_REMOVED lines=9> */
[----:B------:R-:W-:Y:S02]  /*b710*/  PRMT R7, R15, 0x9910, RZ ;  /* 0x000099100f077816 */ /* 0x000fe400000000ff */
[----:B------:R-:W-:Y:S01]  /*b720*/  PRMT R4, R4, 0x9910, RZ ;  /* 0x0000991004047816 */ /* 0x000fe200000000ff */
[----:B------:R-:W-:Y:S01]  /*b730*/  IMAD R0, R5, R0, RZ ;  /* 0x0000000005007224 */ /* 0x000fe200078e02ff */
[----:B------:R-:W-:-:S03]  /*b740*/  PRMT R3, R3, 0x9910, RZ ;  /* 0x0000991003037816 */ /* 0x000fc600000000ff */
[----:B------:R-:W-:Y:S01]  /*b750*/  IMAD R4, R7, R4, RZ ;  /* 0x0000000407047224 */ /* 0x000fe200078e02ff */
[----:B------:R-:W-:Y:S02]  /*b760*/  PRMT R25, R0, 0x9910, RZ ;  /* 0x0000991000197816 */ /* 0x000fe400000000ff */
[----:B------:R-:W-:Y:S02]  /*b770*/  MOV R0, R20 ;  /* 0x0000001400007202 */ /* 0x000fe40000000f00 */
[----:B------:R-:W-:-:S03]  /*b780*/  PRMT R18, R4, 0x9910, RZ ;  /* 0x0000991004127816 */ /* 0x000fc600000000ff */
[----:B------:R-:W-:Y:S02]  /*b790*/  IMAD R25, R0, R25, RZ ;  /* 0x0000001900197224 */ /* 0x000fe400078e02ff */
[----:B------:R-:W-:Y:S01]  /*b7a0*/  IMAD R18, R18, R3, RZ ;  /* 0x0000000312127224 */ /* 0x000fe200078e02ff */
[----:B------:R-:W-:Y:S06]  /*b7b0*/  BRA `(.L_x_4491) ;  /* 0x0000000800c87947 */ /* 0x000fec0003800000 */
.L_x_4507:
[----:B------:R-:W0:Y:S01]  /*b7c0*/  LDC R14, c[0x0][0x220] ;  /* 0x00008800ff0e7b82 */ /* 0x000e220000000800 */
[----:B------:R-:W-:Y:S01]  /*b7d0*/  ULDC.U8 UR4, c[0x0][0x211] ;  /* 0x0000844000047ab9 */ /* 0x000fe20000000000 */
[----:B------:R-:W-:Y:S01]  /*b7e0*/  BSSY B0, `(.L_x_4533) ;  /* 0x000004f000007945 */ /* 0x000fe20003800000 */
[----:B------:R-:W-:Y:S01]  /*b7f0*/  IMAD.U32 R13, RZ, RZ, UR4 ;  /* 0x00000004ff0d7e24 */ /* 0x000fe2000f8e00ff */
[----:B------:R-:W-:Y:S01]  /*b800*/  MOV R12, UR4 ;  /* 0x00000004000c7c02 */ /* 0x000fe20008000f00 */
[----:B------:R-:W-:Y:S01]  /*b810*/  IMAD.U32 R11, RZ, RZ, UR4 ;  /* 0x00000004ff0b7e24 */ /* 0x000fe2000f8e00ff */
[----:B------:R-:W-:Y:S01]  /*b820*/  MOV R10, UR4 ;  /* 0x00000004000a7c02 */ /* 0x000fe20008000f00 */
[----:B------:R-:W-:Y:S01]  /*b830*/  IMAD.U32 R9, RZ, RZ, UR4 ;  /* 0x00000004ff097e24 */ /* 0x000fe2000f8e00ff */
[----:B------:R-:W-:Y:S02]  /*b840*/  MOV R8, UR4 ;  /* 0x0000000400087c02 */ /* 0x000fe40008000f00 */
[----:B------:R-:W-:Y:S01]  /*b850*/  MOV R0, UR4 ;  /* 0x0000000400007c02 */ /* 0x000fe20008000f00 */
[----:B0-----:R-:W-:-:S05]  /*b860*/  IMAD R3, R14, 0x3, R15 ;  /* 0x000000030e037824 */ /* 0x001fca00078e020f */
[----:B------:R-:W-:Y:S01]  /*b870*/  ISETP.GE.U32.AND P0, PT, R3, R26, PT ;  /* 0x0000001a0300720c */ /* 0x000fe20003f06070 */
[----:B------:R-:W-:-:S12]  /*b880*/  IMAD.U32 R3, RZ, RZ, UR4 ;  /* 0x00000004ff037e24 */ /* 0x000fd8000f8e00ff */
[----:B------:R-:W-:Y:S05]  /*b890*/  @P0 BRA `(.L_x_4534) ;  /* 0x00000004000c0947 */ /* 0x000fea0003800000 */
        /* <DEDUP_REMOVED lines=8> */
.L_x_4536:
[C---:B------:R-:W-:Y:S01]  /*b920*/  LOP3.LUT R25, R15.reuse, 0xfffffffe, RZ, 0xc0, !PT ;  /* 0xfffffffe0f197812 */ /* 0x040fe200078ec0ff */
[----:B------:R-:W-:-:S03]  /*b930*/  IMAD.IADD R15, R15, 0x1, R14 ;  /* 0x000000010f0f7824 */ /* 0x000fc600078e020e */
[----:B------:R-:W-:Y:S02]  /*b940*/  IADD3 R24, P0, R25, R18, RZ ;  /* 0x0000001219187210 */ /* 0x000fe40007f1e0ff */
[C---:B------:R-:W-:Y:S02]  /*b950*/  LOP3.LUT R21, R15.reuse, 0xfffffffe, RZ, 0xc0, !PT ;  /* 0xfffffffe0f157812 */ /* 0x040fe400078ec0ff */
[----:B------:R-:W-:Y:S02]  /*b960*/  IADD3 R15, R15, R14, RZ ;  /* 0x0000000e0f0f7210 */ /* 0x000fe40007ffe0ff */
[----:B------:R-:W-:Y:S02]  /*b970*/  IADD3.X R25, RZ, R19, RZ, P0, !PT ;  /* 0x00000013ff197210 */ /* 0x000fe400007fe4ff */
[----:B------:R-:W-:Y:S01]  /*b980*/  IADD3 R20, P0, R21, R18, RZ ;  /* 0x0000001215147210 */ /* 0x000fe20007f1e0ff */
[C---:B------:R-:W-:Y:S01]  /*b990*/  IMAD.IADD R27, R15.reuse, 0x1, R14 ;  /* 0x000000010f1b7824 */ /* 0x040fe200078e020e */
[----:B------:R-:W-:Y:S01]  /*b9a0*/  LOP3.LUT R5, R15, 0xfffffffe, RZ, 0xc0, !PT ;  /* 0xfffffffe0f057812 */ /* 0x000fe200078ec0ff */
[----:B------:R-:W2:Y:S02]  /*b9b0*/  LDG.E.U16 R24, desc[UR58][R24.64] ;  /* 0x0000003a18187981 */ /* 0x000ea4000c1e1500 */
[----:B------:R-:W-:Y:S01]  /*b9c0*/  IMAD.X R21, RZ, RZ, R19, P0 ;  /* 0x000000ffff157224 */ /* 0x000fe200000e0613 */
[----:B------:R-:W-:-:S02]  /*b9d0*/  LOP3.LUT R7, R27, 0xfffffffe, RZ, 0xc0, !PT ;  /* 0xfffffffe1b077812 */ /* 0x000fc400078ec0ff */
[-C--:B------:R-:W-:Y:S02]  /*b9e0*/  IADD3 R4, P0, R5, R18.reuse, RZ ;  /* 0x0000001205047210 */ /* 0x080fe40007f1e0ff */
[----:B------:R-:W-:Y:S01]  /*b9f0*/  IADD3 R6, P1, R7, R18, RZ ;  /* 0x0000001207067210 */ /* 0x000fe20007f3e0ff */
[----:B------:R0:W3:Y:S01]  /*ba00*/  LDG.E.U16 R20, desc[UR58][R20.64] ;  /* 0x0000003a14147981 */ /* 0x0000e2000c1e1500 */
[----:B------:R-:W-:-:S03]  /*ba10*/  IADD3.X R5, RZ, R19, RZ, P0, !PT ;  /* 0x00000013ff057210 */ /* 0x000fc600007fe4ff */
[----:B------:R-:W-:Y:S02]  /*ba20*/  IMAD.X R7, RZ, RZ, R19, P1 ;  /* 0x000000ffff077224 */ /* 0x000fe400008e0613 */
[----:B------:R2:W4:Y:S04]  /*ba30*/  LDG.E.U16 R4, desc[UR58][R4.64] ;  /* 0x0000003a04047981 */ /* 0x000528000c1e1500 */
[----:B------:R1:W5:Y:S01]  /*ba40*/  LDG.E.U16 R6, desc[UR58][R6.64] ;  /* 0x0000003a06067981 */ /* 0x000362000c1e1500 */
[----:B------:R-:W-:Y:S02]  /*ba50*/  PRMT R3, R3, 0x9910, RZ ;  /* 0x0000991003037816 */ /* 0x000fe400000000ff */
[----:B------:R-:W-:Y:S02]  /*ba60*/  IADD3 R15, R27, R14, RZ ;  /* 0x0000000e1b0f7210 */ /* 0x000fe40007ffe0ff */
[----:B0-----:R-:W-:Y:S01]  /*ba70*/  PRMT R21, R8, 0x9910, RZ ;  /* 0x0000991008157816 */ /* 0x001fe200000000ff */
[----:B------:R-:W-:-:S02]  /*ba80*/  IMAD.MOV.U32 R8, RZ, RZ, R3 ;  /* 0x000000ffff087224 */ /* 0x000fc400078e0003 */
[----:B------:R-:W-:Y:S01]  /*ba90*/  IMAD R3, R14, 0x3, R15 ;  /* 0x000000030e037824 */ /* 0x000fe200078e020f */
[----:B------:R-:W-:-:S04]  /*baa0*/  PRMT R0, R0, 0x9910, RZ ;  /* 0x0000991000007816 */ /* 0x000fc800000000ff */
[----:B------:R-:W-:Y:S02]  /*bab0*/  ISETP.GE.U32.AND P0, PT, R3, R26, PT ;  /* 0x0000001a0300720c */ /* 0x000fe40003f06070 */
[----:B------:R-:W-:Y:S02]  /*bac0*/  PRMT R9, R9, 0x9910, RZ ;  /* 0x0000991009097816 */ /* 0x000fe400000000ff */
[----:B------:R-:W-:Y:S02]  /*bad0*/  PRMT R11, R11, 0x9910, RZ ;  /* 0x000099100b0b7816 */ /* 0x000fe400000000ff */
[----:B------:R-:W-:Y:S02]  /*bae0*/  PRMT R13, R13, 0x9910, RZ ;  /* 0x000099100d0d7816 */ /* 0x000fe400000000ff */
[C---:B--2---:R-:W-:Y:S02]  /*baf0*/  LOP3.LUT R5, R24.reuse, 0xff, RZ, 0xc0, !PT ;  /* 0x000000ff18057812 */ /* 0x044fe400078ec0ff */
[----:B-1----:R-:W-:-:S03]  /*bb00*/  PRMT R7, R24, 0x7771, RZ ;  /* 0x0000777118077816 */ /* 0x002fc600000000ff */
[----:B------:R-:W-:Y:S01]  /*bb10*/  IMAD R0, R0, R5, RZ ;  /* 0x0000000500007224 */ /* 0x000fe200078e02ff */
[----:B---3--:R-:W-:Y:S01]  /*bb20*/  LOP3.LUT R22, R20, 0xff, RZ, 0xc0, !PT ;  /* 0x000000ff14167812 */ /* 0x008fe200078ec0ff */
[----:B------:R-:W-:Y:S01]  /*bb30*/  IMAD R3, R8, R7, RZ ;  /* 0x0000000708037224 */ /* 0x000fe200078e02ff */
[----:B------:R-:W-:Y:S02]  /*bb40*/  PRMT R5, R10, 0x9910, RZ ;  /* 0x000099100a057816 */ /* 0x000fe400000000ff */
[----:B------:R-:W-:Y:S01]  /*bb50*/  PRMT R7, R12, 0x9910, RZ ;  /* 0x000099100c077816 */ /* 0x000fe200000000ff */
[----:B------:R-:W-:Y:S01]  /*bb60*/  IMAD R8, R21, R22, RZ ;  /* 0x0000001615087224 */ /* 0x000fe200078e02ff */
[----:B------:R-:W-:Y:S02]  /*bb70*/  PRMT R10, R20, 0x7771, RZ ;  /* 0x00007771140a7816 */ /* 0x000fe400000000ff */
[C---:B----4-:R-:W-:Y:S02]  /*bb80*/  LOP3.LUT R12, R4.reuse, 0xff, RZ, 0xc0, !PT ;  /* 0x000000ff040c7812 */ /* 0x050fe400078ec0ff */
[----:B------:R-:W-:-:S02]  /*bb90*/  PRMT R22, R4, 0x7771, RZ ;  /* 0x0000777104167816 */ /* 0x000fc400000000ff */
[C---:B-----5:R-:W-:Y:S02]  /*bba0*/  PRMT R30, R6.reuse, 0x7771, RZ ;  /* 0x00007771061e7816 */ /* 0x060fe400000000ff */
[----:B------:R-:W-:Y:S01]  /*bbb0*/  LOP3.LUT R28, R6, 0xff, RZ, 0xc0, !PT ;  /* 0x000000ff061c7812 */ /* 0x000fe200078ec0ff */
[----:B------:R-:W-:Y:S02]  /*bbc0*/  IMAD R9, R9, R10, RZ ;  /* 0x0000000a09097224 */ /* 0x000fe400078e02ff */
[----:B------:R-:W-:Y:S02]  /*bbd0*/  IMAD R10, R5, R12, RZ ;  /* 0x0000000c050a7224 */ /* 0x000fe400078e02ff */
[----:B------:R-:W-:Y:S02]  /*bbe0*/  IMAD R11, R11, R22, RZ ;  /* 0x000000160b0b7224 */ /* 0x000fe400078e02ff */
[----:B------:R-:W-:Y:S02]  /*bbf0*/  IMAD R12, R7, R28, RZ ;  /* 0x0000001c070c7224 */ /* 0x000fe400078e02ff */
[----:B------:R-:W-:Y:S01]  /*bc00*/  IMAD R13, R13, R30, RZ ;  /* 0x0000001e0d0d7224 */ /* 0x000fe200078e02ff */
[----:B------:R-:W-:Y:S06]  /*bc10*/  @!P0 BRA `(.L_x_4536) ;  /* 0xfffffffc00408947 */ /* 0x000fec000383ffff */
[----:B------:R-:W-:Y:S05]  /*bc20*/  BSYNC B1 ;  /* 0x0000000000017941 */ /* 0x000fea0003800000 */
.L_x_4535:
[----:B------:R-:W-:Y:S02]  /*bc30*/  PRMT R25, R4, 0x7770, RZ ;  /* 0x0000777004197816 */ /* 0x000fe400000000ff */
[----:B------:R-:W-:Y:S02]  /*bc40*/  PRMT R5, R24, 0x7770, RZ ;  /* 0x0000777018057816 */ /* 0x000fe400000000ff */
[----:B------:R-:W-:Y:S02]  /*bc50*/  PRMT R4, R4, 0x7771, RZ ;  /* 0x0000777104047816 */ /* 0x000fe400000000ff */
[----:B------:R-:W-:Y:S02]  /*bc60*/  PRMT R21, R24, 0x7771, RZ ;  /* 0x0000777118157816 */ /* 0x000fe400000000ff */
[----:B------:R-:W-:Y:S02]  /*bc70*/  PRMT R7, R20, 0x7770, RZ ;  /* 0x0000777014077816 */ /* 0x000fe400000000ff */
[----:B------:R-:W-:-:S02]  /*bc80*/  PRMT R22, R6, 0x7770, RZ ;  /* 0x0000777006167816 */ /* 0x000fc400000000ff */
[----:B------:R-:W-:Y:S02]  /*bc90*/  PRMT R24, R6, 0x7771, RZ ;  /* 0x0000777106187816 */ /* 0x000fe400000000ff */
[----:B------:R-:W-:Y:S02]  /*bca0*/  PRMT R20, R20, 0x7771, RZ ;  /* 0x0000777114147816 */ /* 0x000fe400000000ff */
[----:B------:R-:W-:Y:S02]  /*bcb0*/  PRMT R6, R5, 0x7610, R6 ;  /* 0x0000761005067816 */ /* 0x000fe40000000006 */
[----:B------:R-:W-:-:S07]  /*bcc0*/  PRMT R27, R4, 0x7610, R27 ;  /* 0x00007610041b7816 */ /* 0x000fce000000001b */
.L_x_4534:
[----:B------:R-:W-:Y:S05]  /*bcd0*/  BSYNC B0 ;  /* 0x0000000000007941 */ /* 0x000fea0003800000 */
.L_x_4533:
[----:B------:R-:W-:Y:S01]  /*bce0*/  ISETP.GE.U32.AND P0, PT, R15, R26, PT ;  /* 0x0000001a0f00720c */ /* 0x000fe20003f06070 */
[----:B------:R-:W-:-:S12]  /*bcf0*/  BSSY B0, `(.L_x_4537) ;  /* 0x0000024000007945 */ /* 0x000fd80003800000 */
[----:B------:R-:W-:Y:S05]  /*bd00*/  @P0 BRA `(.L_x_4538) ;  /* 0x0000000000880947 */ /* 0x000fea0003800000 */
        /* <DEDUP_REMOVED lines=18> */
[C---:B------:R-:W-:Y:S02]  /*be30*/  IADD3 R25, R29.reuse, R14, RZ ;  /* 0x0000000e1d197210 */ /* 0x040fe40007ffe0ff */
[----:B------:R-:W-:Y:S02]  /*be40*/  LOP3.LUT R5, R29, 0xfffffffe, RZ, 0xc0, !PT ;  /* 0xfffffffe1d057812 */ /* 0x000fe400078ec0ff */
[----:B------:R-:W-:-:S13]  /*be50*/  ISETP.GE.U32.AND P1, PT, R25, R26, PT ;  /* 0x0000001a1900720c */ /* 0x000fda0003f26070 */
[----:B------:R-:W-:-:S04]  /*be60*/  @!P1 LOP3.LUT R25, R25, 0xfffffffe, RZ, 0xc0, !PT ;  /* 0xfffffffe19199812 */ /* 0x000fc800078ec0ff */
        /* <DEDUP_REMOVED lines=12> */
.L_x_4538:
[----:B------:R-:W-:Y:S05]  /*bf30*/  BSYNC B0 ;  /* 0x0000000000007941 */ /* 0x000fea0003800000 */
.L_x_4537:
[----:B------:R-:W-:Y:S04]  /*bf40*/  BSSY B0, `(.L_x_4539) ;  /* 0x0000025000007945 */ /* 0x000fe80003800000 */
[----:B------:R-:W-:Y:S05]  /*bf50*/  @P0 BRA `(.L_x_4540) ;  /* 0x00000000008c0947 */ /* 0x000fea0003800000 */
[----:B------:R-:W-:Y:S01]  /*bf60*/  IMAD.IADD R15, R15, 0x1, R14 ;  /* 0x000000010f0f7824 */ /* 0x000fe200078e020e */
[----:B------:R-:W-:Y:S02]  /*bf70*/  PRMT R6, R6, 0x9910, RZ ;  /* 0x0000991006067816 */ /* 0x000fe400000000ff */
[----:B------:R-:W-:Y:S02]  /*bf80*/  PRMT R4, R3, 0x9910, RZ ;  /* 0x0000991003047816 */ /* 0x000fe400000000ff */
[----:B------:R-:W-:Y:S02]  /*bf90*/  ISETP.GE.U32.AND P0, PT, R15, R26, PT ;  /* 0x0000001a0f00720c */ /* 0x000fe40003f06070 */
[----:B------:R-:W-:Y:S02]  /*bfa0*/  PRMT R0, R0, 0x9910, RZ ;  /* 0x0000991000007816 */ /* 0x000fe400000000ff */
[----:B------:R-:W-:Y:S02]  /*bfb0*/  MOV R3, R6 ;  /* 0x0000000600037202 */ /* 0x000fe40000000f00 */
[----:B------:R-:W-:-:S03]  /*bfc0*/  PRMT R5, R21, 0x9910, RZ ;  /* 0x0000991015057816 */ /* 0x000fc600000000ff */
[----:B------:R-:W-:Y:S02]  /*bfd0*/  IMAD R0, R0, R3, RZ ;  /* 0x0000000300007224 */ /* 0x000fe400078e02ff */
[----:B------:R-:W-:Y:S02]  /*bfe0*/  IMAD R3, R4, R5, RZ ;  /* 0x0000000504037224 */ /* 0x000fe400078e02ff */
        /* <DEDUP_REMOVED lines=26> */
.L_x_4540:
[----:B------:R-:W-:Y:S05]  /*c190*/  BSYNC B0 ;  /* 0x0000000000007941 */ /* 0x000fea0003800000 */
.L_x_4539:
        /* <DEDUP_REMOVED lines=16> */
[----:B------:R-:W-:Y:S01]  /*c2a0*/  PRMT R18, R3, 0x9910, RZ ;  /* 0x0000991003127816 */ /* 0x000fe200000000ff */
[----:B------:R-:W-:Y:S02]  /*c2b0*/  IMAD.MOV.U32 R3, RZ, RZ, R13 ;  /* 0x000000ffff037224 */ /* 0x000fe400078e000d */
[----:B------:R-:W-:Y:S02]  /*c2c0*/  IMAD R25, R0, R25, RZ ;  /* 0x0000001900197224 */ /* 0x000fe400078e02ff */
[----:B------:R-:W-:-:S07]  /*c2d0*/  IMAD R18, R3, R18, RZ ;  /* 0x0000001203127224 */ /* 0x000fce00078e02ff */
.L_x_4491:
[----:B------:R-:W-:Y:S05]  /*c2e0*/  BSYNC B6 ;  /* 0x0000000000067941 */ /* 0x000fea0003800000 */
.L_x_4490:
[----:B------:R-:W-:Y:S02]  /*c2f0*/  ULDC UR4, c[0x0][0x230] ;  /* 0x00008c0000047ab9 */ /* 0x000fe40000000800 */
[----:B------:R-:W-:-:S13]  /*c300*/  ISETP.NE.AND P0, PT, RZ, UR4, PT ;  /* 0x00000004ff007c0c */ /* 0x000fda000bf05270 */
[----:B------:R-:W-:Y:S05]  /*c310*/  @!P0 BRA `(.L_x_4541) ;  /* 0x0000000000908947 */ /* 0x000fea0003800000 */
[----:B------:R-:W1:Y:S01]  /*c320*/  S2R R4, SR_CgaCtaId ;  /* 0x0000000000047919 */ /* 0x000e620000008800 */
[----:B------:R-:W2:Y:S01]  /*c330*/  LDC R9, c[0x0][RZ] ;  /* 0x00000000ff097b82 */ /* 0x000ea20000000800 */
[----:B------:R-:W-:Y:S02]  /*c340*/  MOV R0, 0x400 ;  /* 0x0000040000007802 */ /* 0x000fe40000000f00 */
[----:B------:R-:W-:-:S03]  /*c350*/  PRMT R5, R18, 0x7604, R25 ;  /* 0x0000760412057816 */ /* 0x000fc60000000019 */
[----:B------:R-:W-:Y:S02]  /*c360*/  VIADD R3, R0, 0x10 ;  /* 0x0000001000037836 */ /* 0x000fe40000000000 */
[----:B------:R-:W3:Y:S01]  /*c370*/  LDC R8, c[0x0][0x4] ;  /* 0x00000100ff087b82 */ /* 0x000ee20000000800 */
[----:B--2---:R-:W-:Y:S02]  /*c380*/  IMAD R0, R23, R9, R2 ;  /* 0x0000000917007224 */ /* 0x004fe400078e0202 */
[----:B-1----:R-:W-:Y:S02]  /*c390*/  LEA R3, R4, R3, 0x18 ;  /* 0x0000000304037211 */ /* 0x002fe400078ec0ff */
[----:B---3--:R-:W-:Y:S02]  /*c3a0*/  SHF.R.U32.HI R4, RZ, 0x1, R8 ;  /* 0x00000001ff047819 */ /* 0x008fe40000011608 */
[----:B------:R-:W-:Y:S02]  /*c3b0*/  LEA R0, R0, R3, 0x1 ;  /* 0x0000000300007211 */ /* 0x000fe400078e08ff */
[----:B------:R-:W-:-:S03]  /*c3c0*/  ISETP.NE.AND P0, PT, R4, RZ, PT ;  /* 0x000000ff0400720c */ /* 0x000fc60003f05270 */
[----:B------:R1:W-:Y:S10]  /*c3d0*/  STS.U16 [R0], R5 ;  /* 0x0000000500007388 */ /* 0x0003f40000000400 */
[----:B-1----:R-:W-:Y:S05]  /*c3e0*/  @!P0 BRA `(.L_x_4541) ;  /* 0x00000000005c8947 */ /* 0x002fea0003800000 */
.L_x_4544:
        /* <DEDUP_REMOVED lines=11> */
[----:B------:R-:W-:Y:S02]  /*c4a0*/  PRMT R18, R18, 0x9910, RZ ;  /* 0x0000991012127816 */ /* 0x000fe400000000ff */
[----:B------:R-:W-:-:S06]  /*c4b0*/  LEA R4, R4, R3, 0x1 ;  /* 0x0000000304047211 */ /* 0x000fcc00078e08ff */
[----:B------:R-:W1:Y:S02]  /*c4c0*/  LDS.U16 R4, [R4] ;  /* 0x0000000004047984 */ /* 0x000e640000000400 */
[C---:B-1----:R-:W-:Y:S02]  /*c4d0*/  PRMT R7, R4.reuse, 0x7771, RZ ;  /* 0x0000777104077816 */ /* 0x042fe400000000ff */
[----:B------:R-:W-:-:S03]  /*c4e0*/  LOP3.LUT R6, R4, 0xff, RZ, 0xc0, !PT ;  /* 0x000000ff04067812 */ /* 0x000fc600078ec0ff */
[----:B------:R-:W-:Y:S02]  /*c4f0*/  IMAD R18, R18, R7, RZ ;  /* 0x0000000712127224 */ /* 0x000fe400078e02ff */
[----:B------:R-:W-:-:S05]  /*c500*/  IMAD R25, R25, R6, RZ ;  /* 0x0000000619197224 */ /* 0x000fca00078e02ff */
[----:B------:R-:W-:-:S05]  /*c510*/  PRMT R7, R18, 0x7604, R25 ;  /* 0x0000760412077816 */ /* 0x000fca0000000019 */
[----:B------:R1:W-:Y:S02]  /*c520*/  STS.U16 [R0], R7 ;  /* 0x0000000700007388 */ /* 0x0003e40000000400 */
.L_x_4543:
[----:B------:R-:W-:Y:S05]  /*c530*/  BSYNC B0 ;  /* 0x0000000000007941 */ /* 0x000fea0003800000 */
.L_x_4542:
[----:B------:R-:W-:Y:S01]  /*c540*/  IMAD.MOV.U32 R4, RZ, RZ, R5 ;  /* 0x000000ffff047224 */ /* 0x000fe200078e0005 */
[----:B------:R-:W-:Y:S06]  /*c550*/  @P1 BRA `(.L_x_4544) ;  /* 0xfffffffc00a41947 */ /* 0x000fec000383ffff */
.L_x_4541:
        /* <DEDUP_REMOVED lines=15> */
[----:B------:R1:W-:Y:S01]  /*c650*/  STS.U16 [R3], R6 ;  /* 0x0000000603007388 */ /* 0x0003e20000000400 */
[----:B------:R-:W-:Y:S01]  /*c660*/  SHF.R.S32.HI R4, RZ, 0x1, R0 ;  /* 0x00000001ff047819 */ /* 0x000fe20000011400 */
[----:B------:R-:W-:-:S03]  /*c670*/  IMAD.MOV.U32 R0, RZ, RZ, 0x20 ;  /* 0x00000020ff007424 */ /* 0x000fc600078e00ff */
[----:B------:R-:W-:-:S13]  /*c680*/  ISETP.GE.AND P0, PT, R4, 0x20, PT ;  /* 0x000000200400780c */ /* 0x000fda0003f06270 */
[----:B-1----:R-:W-:Y:S05]  /*c690*/  @!P0 BRA `(.L_x_4546) ;  /* 0x0000000000588947 */ /* 0x002fea0003800000 */
.L_x_4549:
[----:B------:R-:W-:Y:S01]  /*c6a0*/  IADD3 R0, R2, R4, RZ ;  /* 0x0000000402007210 */ /* 0x000fe20007ffe0ff */
[----:B------:R-:W-:Y:S05]  /*c6b0*/  WARPSYNC.ALL ;  /* 0x0000000000007948 */ /* 0x000fea0003800000 */
[----:B------:R-:W-:Y:S01]  /*c6c0*/  BAR.SYNC.DEFER_BLOCKING 0x0 ;  /* 0x0000000000007b1d */ /* 0x000fe20000010000 */
[----:B------:R-:W-:-:S04]  /*c6d0*/  ISETP.GE.U32.AND P0, PT, R0, R5, PT ;  /* 0x000000050000720c */ /* 0x000fc80003f06070 */
[----:B------:R-:W-:Y:S01]  /*c6e0*/  ISETP.GE.U32.OR P0, PT, R2, R4, P0 ;  /* 0x000000040200720c */ /* 0x000fe20000706470 */
[----:B------:R-:W-:-:S12]  /*c6f0*/  BSSY B0, `(.L_x_4547) ;  /* 0x000000c000007945 */ /* 0x000fd80003800000 */
[----:B-1----:R-:W-:Y:S05]  /*c700*/  @P0 BRA `(.L_x_4548) ;  /* 0x0000000000280947 */ /* 0x002fea0003800000 */
[----:B------:R-:W-:Y:S01]  /*c710*/  IMAD R0, R4, 0x2, R3 ;  /* 0x0000000204007824 */ /* 0x000fe200078e0203 */
[----:B------:R-:W-:Y:S02]  /*c720*/  PRMT R6, R25, 0x9910, RZ ;  /* 0x0000991019067816 */ /* 0x000fe400000000ff */
[----:B------:R-:W-:-:S03]  /*c730*/  PRMT R7, R18, 0x9910, RZ ;  /* 0x0000991012077816 */ /* 0x000fc600000000ff */
[----:B------:R-:W1:Y:S02]  /*c740*/  LDS.U16 R0, [R0] ;  /* 0x0000000000007984 */ /* 0x000e640000000400 */
[C---:B-1----:R-:W-:Y:S02]  /*c750*/  PRMT R18, R0.reuse, 0x7771, RZ ;  /* 0x0000777100127816 */ /* 0x042fe400000000ff */
[----:B------:R-:W-:-:S03]  /*c760*/  LOP3.LUT R25, R0, 0xff, RZ, 0xc0, !PT ;  /* 0x000000ff00197812 */ /* 0x000fc600078ec0ff */
[----:B------:R-:W-:Y:S02]  /*c770*/  IMAD R18, R7, R18, RZ ;  /* 0x0000001207127224 */ /* 0x000fe400078e02ff */
[----:B------:R-:W-:-:S05]  /*c780*/  IMAD R25, R6, R25, RZ ;  /* 0x0000001906197224 */ /* 0x000fca00078e02ff */
[----:B------:R-:W-:-:S05]  /*c790*/  PRMT R6, R18, 0x7604, R25 ;  /* 0x0000760412067816 */ /* 0x000fca0000000019 */
[----:B------:R1:W-:Y:S02]  /*c7a0*/  STS.U16 [R3], R6 ;  /* 0x0000000603007388 */ /* 0x0003e40000000400 */
.L_x_4548:
[----:B------:R-:W-:Y:S05]  /*c7b0*/  BSYNC B0 ;  /* 0x0000000000007941 */ /* 0x000fea0003800000 */
.L_x_4547:
[----:B------:R-:W-:-:S04]  /*c7c0*/  SHF.R.S32.HI R4, RZ, 0x1, R4 ;  /* 0x00000001ff047819 */ /* 0x000fc80000011404 */
[----:B------:R-:W-:-:S13]  /*c7d0*/  ISETP.GE.AND P0, PT, R4, 0x20, PT ;  /* 0x000000200400780c */ /* 0x000fda0003f06270 */
[----:B------:R-:W-:Y:S05]  /*c7e0*/  @P0 BRA `(.L_x_4549) ;  /* 0xfffffffc00ac0947 */ /* 0x000fea000383ffff */
[----:B------:R-:W-:-:S11]  /*c7f0*/  HFMA2.MMA R0, -RZ, RZ, 0, 1.9073486328125e-06 ;  /* 0x00000020ff007435 */ /* 0x000fd600000001ff */
.L_x_4546:
[----:B------:R-:W-:Y:S01]  /*c800*/  ISETP.GE.AND P0, PT, R0, 0x2, PT ;  /* 0x000000020000780c */ /* 0x000fe20003f06270 */
[----:B------:R-:W-:Y:S05]  /*c810*/  WARPSYNC.ALL ;  /* 0x0000000000007948 */ /* 0x000fea0003800000 */
[----:B------:R-:W-:Y:S07]  /*c820*/  BAR.SYNC.DEFER_BLOCKING 0x0 ;  /* 0x0000000000007b1d */ /* 0x000fee0000010000 */
[----:B------:R-:W-:Y:S05]  /*c830*/  @!P0 BRA `(.L_x_4545) ;  /* 0x0000000000408947 */ /* 0x000fea0003800000 */
[----:B-1----:R-:W-:-:S07]  /*c840*/  IMAD.MOV.U32 R3, RZ, RZ, 0x1 ;  /* 0x00000001ff037424 */ /* 0x002fce00078e00ff */
.L_x_4550:
[----:B------:R-:W-:Y:S02]  /*c850*/  LOP3.LUT R4, R25, 0xffff, RZ, 0xc0, !PT ;  /* 0x0000ffff19047812 */ /* 0x000fe400078ec0ff */
[----:B------:R-:W-:Y:S02]  /*c860*/  LOP3.LUT R5, R18, 0xffff, RZ, 0xc0, !PT ;  /* 0x0000ffff12057812 */ /* 0x000fe400078ec0ff */
[----:B------:R-:W-:Y:S02]  /*c870*/  PRMT R4, R4, 0x8880, RZ ;  /* 0x0000888004047816 */ /* 0x000fe400000000ff */
[----:B------:R-:W-:Y:S02]  /*c880*/  PRMT R6, R5, 0x8880, RZ ;  /* 0x0000888005067816 */ /* 0x000fe400000000ff */
[----:B------:R-:W-:Y:S02]  /*c890*/  PRMT R8, R25, 0x9910, RZ ;  /* 0x0000991019087816 */ /* 0x000fe400000000ff */
[----:B------:R-:W1:Y:S01]  /*c8a0*/  SHFL.DOWN PT, R4, R4, R3, 0x1f ;  /* 0x08001f0304047589 */ /* 0x000e6200000e0000 */
[----:B------:R-:W-:-:S03]  /*c8b0*/  PRMT R5, R18, 0x9910, RZ ;  /* 0x0000991012057816 */ /* 0x000fc600000000ff */
[----:B------:R2:W3:Y:S02]  /*c8c0*/  SHFL.DOWN PT, R6, R6, R3, 0x1f ;  /* 0x08001f0306067589 */ /* 0x0004e400000e0000 */
[----:B--2---:R-:W-:-:S04]  /*c8d0*/  SHF.L.U32 R3, R3, 0x1, RZ ;  /* 0x0000000103037819 */ /* 0x004fc800000006ff */
[----:B------:R-:W-:Y:S02]  /*c8e0*/  ISETP.GE.AND P0, PT, R3, R0, PT ;  /* 0x000000000300720c */ /* 0x000fe40003f06270 */
[----:B-1----:R-:W-:Y:S02]  /*c8f0*/  PRMT R25, R4, 0x9910, RZ ;  /* 0x0000991004197816 */ /* 0x002fe400000000ff */
[----:B---3--:R-:W-:-:S03]  /*c900*/  PRMT R18, R6, 0x9910, RZ ;  /* 0x0000991006127816 */ /* 0x008fc600000000ff */
[----:B------:R-:W-:Y:S02]  /*c910*/  IMAD R25, R25, R8, RZ ;  /* 0x0000000819197224 */ /* 0x000fe400078e02ff */
[----:B------:R-:W-:-:S04]  /*c920*/  IMAD R18, R18, R5, RZ ;  /* 0x0000000512127224 */ /* 0x000fc800078e02ff */
[----:B------:R-:W-:Y:S05]  /*c930*/  @!P0 BRA `(.L_x_4550) ;  /* 0xfffffffc00c48947 */ /* 0x000fea000383ffff */
.L_x_4545:
[----:B-1----:R-:W1:Y:S01]  /*c940*/  LDC R3, c[0x0][0x3e8] ;  /* 0x0000fa00ff037b82 */ /* 0x002e620000000800 */
[----:B------:R-:W-:Y:S01]  /*c950*/  IMAD.MOV.U32 R19, RZ, RZ, RZ ;  /* 0x000000ffff137224 */ /* 0x000fe200078e00ff */
[----:B------:R-:W-:Y:S02]  /*c960*/  MOV R22, RZ ;  /* 0x000000ff00167202 */ /* 0x000fe40000000f00 */
[----:B-1----:R-:W-:-:S13]  /*c970*/  ISETP.NE.AND P1, PT, R3, RZ, PT ;  /* 0x000000ff0300720c */ /* 0x002fda0003f25270 */
[----:B------:R-:W-:Y:S05]  /*c980*/  @!P1 BRA `(.L_x_4551) ;  /* 0x0000001000449947 */ /* 0x000fea0003800000 */
        /* <DEDUP_REMOVED lines=273> */
.L_x_4551:
[----:B------:R-:W-:Y:S05]  /*daa0*/  @!P1 BRA `(.L_x_4552) ;  /* 0x0000001000489947 */ /* 0x000fea0003800000 */
        /* <DEDUP_REMOVED lines=274> */
.L_x_4552:
[----:B------:R-:W-:Y:S01]  /*ebd0*/  ULDC.64 UR4, c[0x0][0x5f8] ;  /* 0x00017e0000047ab9 */ /* 0x000fe20000000a00 */
[----:B------:R-:W-:Y:S01]  /*ebe0*/  ULDC UR6, c[0x0][0x234] ;  /* 0x00008d0000067ab9 */ /* 0x000fe20000000800 */
[----:B------:R-:W-:Y:S02]  /*ebf0*/  ISETP.NE.U32.AND P0, PT, RZ, UR4, PT ;  /* 0x00000004ff007c0c */ /* 0x000fe4000bf05070 */
[----:B------:R-:W-:Y:S02]  /*ec00*/  CS2R R4, SRZ ;  /* 0x0000000000047805 */ /* 0x000fe4000001ff00 */
[----:B------:R-:W-:Y:S02]  /*ec10*/  ISETP.NE.AND P3, PT, RZ, UR6, PT ;  /* 0x00000006ff007c0c */ /* 0x000fe4000bf65270 */
[----:B------:R-:W-:Y:S02]  /*ec20*/  ISETP.NE.AND.EX P0, PT, RZ, UR5, PT, P0 ;  /* 0x00000005ff007c0c */ /* 0x000fe4000bf05300 */
[----:B------:R-:W-:-:S11]  /*ec30*/  MOV R12, RZ ;  /* 0x000000ff000c7202 */ /* 0x000fd60000000f00 */
[----:B------:R-:W-:-:S05]  /*ec40*/  @P0 IADD3 R4, P2, R22, UR4, RZ ;  /* 0x0000000416040c10 */ /* 0x000fca000ff5e0ff */
[----:B------:R-:W-:-:S05]  /*ec50*/  @P0 IMAD.X R5, RZ, RZ, UR5, P2 ;  /* 0x00000005ff050e24 */ /* 0x000fca00090e06ff */
[----:B------:R-:W-:Y:S01]  /*ec60*/  @P0 MOV R12, R5 ;  /* 0x00000005000c0202 */ /* 0x000fe20000000f00 */
[----:B------:R-:W-:Y:S06]  /*ec70*/  @!P3 BRA `(.L_x_4553) ;  /* 0x000000380068b947 */ /* 0x000fec0003800000 */
[----:B------:R-:W1:Y:S01]  /*ec80*/  S2R R0, SR_CTAID.X ;  /* 0x0000000000007919 */ /* 0x000e620000002500 */
[----:B------:R-:W-:Y:S01]  /*ec90*/  ULDC.64 UR4, c[0x0][0x238] ;  /* 0x00008e0000047ab9 */ /* 0x000fe20000000a00 */
[----:B------:R-:W-:Y:S01]  /*eca0*/  IMAD.MOV.U32 R16, RZ, RZ, RZ ;  /* 0x000000ffff107224 */ /* 0x000fe200078e00ff */
[----:B------:R-:W-:Y:S01]  /*ecb0*/  MOV R19, RZ ;  /* 0x000000ff00137202 */ /* 0x000fe20000000f00 */
[----:B------:R-:W-:Y:S01]  /*ecc0*/  IMAD R6, R2, UR4, RZ ;  /* 0x0000000402067c24 */ /* 0x000fe2000f8e02ff */
[----:B------:R-:W-:-:S03]  /*ecd0*/  ULDC UR4, c[0x0][0x224] ;  /* 0x0000890000047ab9 */ /* 0x000fc60000000800 */
[----:B------:R-:W-:-:S04]  /*ece0*/  IMAD R7, R23, UR5, R6 ;  /* 0x0000000517077c24 */ /* 0x000fc8000f8e0206 */
[----:B-1----:R-:W-:-:S04]  /*ecf0*/  IMAD R7, R0, UR4, R7 ;  /* 0x0000000400077c24 */ /* 0x002fc8000f8e0207 */
[----:B------:R-:W-:Y:S01]  /*ed00*/  IMAD.SHL.U32 R7, R7, 0x2, RZ ;  /* 0x0000000207077824 */ /* 0x000fe200078e00ff */
        /* <DEDUP_REMOVED lines=274> */
.L_x_4554:
[----:B------:R-:W-:Y:S05]  /*fe30*/  @!P1 BRA `(.L_x_4555) ;  /* 0x0000001000489947 */ /* 0x000fea0003800000 */
        /* <DEDUP_REMOVED lines=274> */
.L_x_4555:
[----:B------:R-:W1:Y:S01]  /*10f60*/  LDC R11, c[0x0][0x22c] ;  /* 0x00008b00ff0b7b82 */ /* 0x000e620000000800 */
[----:B------:R-:W-:Y:S01]  /*10f70*/  ULDC UR4, c[0x0][0x21c] ;  /* 0x0000870000047ab9 */ /* 0x000fe20000000800 */
[----:B------:R-:W-:Y:S01]  /*10f80*/  BSSY B0, `(.L_x_4556) ;  /* 0x000000c000007945 */ /* 0x000fe20003800000 */
[----:B------:R-:W-:Y:S02]  /*10f90*/  PRMT R3, RZ, 0x7610, R3 ;  /* 0x00007610ff037816 */ /* 0x000fe40000000003 */
[----:B-1----:R-:W-:-:S04]  /*10fa0*/  ISETP.NE.AND P0, PT, R11, RZ, PT ;  /* 0x000000ff0b00720c */ /* 0x002fc80003f05270 */
[----:B------:R-:W-:-:S04]  /*10fb0*/  ISETP.NE.AND P0, PT, R2, RZ, P0 ;  /* 0x000000ff0200720c */ /* 0x000fc80000705270 */
[----:B------:R-:W-:-:S13]  /*10fc0*/  ISETP.GE.OR P0, PT, R7, UR4, P0 ;  /* 0x0000000407007c0c */ /* 0x000fda0008706670 */
[----:B------:R-:W-:Y:S05]  /*10fd0*/  @P0 BRA `(.L_x_4557) ;  /* 0x0000000000180947 */ /* 0x000fea0003800000 */
[----:B------:R-:W-:Y:S01]  /*10fe0*/  ULDC UR4, c[0x0][0x230] ;  /* 0x00008c0000047ab9 */ /* 0x000fe20000000800 */
[----:B------:R-:W-:Y:S01]  /*10ff0*/  IMAD.MOV.U32 R3, RZ, RZ, 0x1 ;  /* 0x00000001ff037424 */ /* 0x000fe200078e00ff */
[----:B------:R-:W-:-:S13]  /*11000*/  ISETP.NE.AND P1, PT, RZ, UR4, PT ;  /* 0x00000004ff007c0c */ /* 0x000fda000bf25270 */
[----:B------:R-:W-:-:S04]  /*11010*/  @P1 ISETP.NE.AND P0, PT, R23, RZ, PT ;  /* 0x000000ff1700120c */ /* 0x000fc80003f05270 */
[----:B------:R-:W-:-:S04]  /*11020*/  @P1 SEL R6, RZ, 0x1, P0 ;  /* 0x00000001ff061807 */ /* 0x000fc80000000000 */
[----:B------:R-:W-:-:S07]  /*11030*/  @P1 PRMT R3, R6, 0x7610, R3 ;  /* 0x0000761006031816 */ /* 0x000fce0000000003 */
.L_x_4557:
[----:B------:R-:W-:Y:S05]  /*11040*/  BSYNC B0 ;  /* 0x0000000000007941 */ /* 0x000fea0003800000 */
.L_x_4556:
        /* <DEDUP_REMOVED lines=13> */
[----:B------:R1:W-:Y:S04]  /*11120*/  STG.E.U8 desc[UR58][R6.64], R25 ;  /* 0x0000001906007986 */ /* 0x0003e8000c10113a */
[----:B------:R1:W-:Y:S02]  /*11130*/  STG.E.U8 desc[UR58][R6.64+0x1], R18 ;  /* 0x0000011206007986 */ /* 0x0003e4000c10113a */
.L_x_4559:
[----:B------:R-:W-:Y:S05]  /*11140*/  BSYNC B0 ;  /* 0x0000000000007941 */ /* 0x000fea0003800000 */
.L_x_4558:
        /* <DEDUP_REMOVED lines=35> */
.L_x_4561:
[----:B------:R-:W-:Y:S05]  /*11380*/  BSYNC B0 ;  /* 0x0000000000007941 */ /* 0x000fea0003800000 */
.L_x_4560:
        /* <DEDUP_REMOVED lines=17> */
[----:B------:R-:W-:Y:S01]  /*114a0*/  ULDC.U8 UR6, c[0x0][0x211] ;  /* 0x0000844000067ab9 */ /* 0x000fe20000000000 */
[----:B------:R-:W-:Y:S01]  /*114b0*/  BSSY B0, `(.L_x_4562) ;  /* 0x0000038000007945 */ /* 0x000fe20003800000 */
[----:B-1----:R-:W-:-:S03]  /*114c0*/  IMAD.U32 R18, RZ, RZ, UR6 ;  /* 0x00000006ff127e24 */ /* 0x002fc6000f8e00ff */
[----:B------:R-:W-:Y:S05]  /*114d0*/  @!P0 BRA `(.L_x_4563) ;  /* 0x0000000000708947 */ /* 0x000fea0003800000 */
[----:B------:R-:W-:Y:S01]  /*114e0*/  ULDC UR6, c[0x0][0x0] ;  /* 0x0000000000067ab9 */ /* 0x000fe20000000800 */
[----:B------:R-:W-:Y:S01]  /*114f0*/  ULDC UR8, c[0x0][0x228] ;  /* 0x00008a0000087ab9 */ /* 0x000fe20000000800 */
[----:B------:R-:W-:Y:S01]  /*11500*/  IMAD R3, R23, UR6, R2 ;  /* 0x0000000617037c24 */ /* 0x000fe2000f8e0202 */
[----:B------:R-:W-:-:S04]  /*11510*/  PRMT R17, R18, 0x7610, R17 ;  /* 0x0000761012117816 */ /* 0x000fc80000000011 */
[----:B------:R-:W-:-:S13]  /*11520*/  ISETP.GE.U32.AND P0, PT, R3, UR8, PT ;  /* 0x0000000803007c0c */ /* 0x000fda000bf06070 */
[----:B------:R-:W-:Y:S05]  /*11530*/  @P0 BRA `(.L_x_4564) ;  /* 0x0000000000bc0947 */ /* 0x000fea0003800000 */
[----:B------:R-:W-:Y:S01]  /*11540*/  ULDC UR7, c[0x0][0x10] ;  /* 0x0000040000077ab9 */ /* 0x000fe20000000800 */
[----:B------:R-:W1:Y:S01]  /*11550*/  LDC R10, c[0x0][0x4] ;  /* 0x00000100ff0a7b82 */ /* 0x000e620000000800 */
[----:B------:R-:W-:Y:S01]  /*11560*/  BSSY B1, `(.L_x_4565) ;  /* 0x0000012000017945 */ /* 0x000fe20003800000 */
[----:B------:R-:W-:Y:S01]  /*11570*/  PRMT R17, R18, 0x7610, R17 ;  /* 0x0000761012117816 */ /* 0x000fe20000000011 */
[----:B------:R-:W-:-:S05]  /*11580*/  IMAD R0, R0, UR7, RZ ;  /* 0x0000000700007c24 */ /* 0x000fca000f8e02ff */
[----:B------:R-:W2:Y:S01]  /*11590*/  LDC.64 R6, c[0x0][0x600] ;  /* 0x00018000ff067b82 */ /* 0x000ea20000000a00 */
[----:B-1----:R-:W-:-:S07]  /*115a0*/  IMAD R10, R10, UR6, RZ ;  /* 0x000000060a0a7c24 */ /* 0x002fce000f8e02ff */
.L_x_4566:
[----:B------:R-:W-:-:S05]  /*115b0*/  IADD3 R9, R0, R3, RZ ;  /* 0x0000000300097210 */ /* 0x000fca0007ffe0ff */
[----:B--2---:R-:W-:-:S05]  /*115c0*/  IMAD.WIDE.U32 R8, R9, 0x2, R6 ;  /* 0x0000000209087825 */ /* 0x004fca00078e0006 */
[----:B------:R-:W2:Y:S04]  /*115d0*/  LDG.E.U8 R11, desc[UR58][R8.64] ;  /* 0x0000003a080b7981 */ /* 0x000ea8000c1e1100 */
[----:B------:R-:W3:Y:S01]  /*115e0*/  LDG.E.U8 R13, desc[UR58][R8.64+0x1] ;  /* 0x0000013a080d7981 */ /* 0x000ee2000c1e1100 */
[----:B------:R-:W-:Y:S01]  /*115f0*/  IMAD.IADD R3, R10, 0x1, R3 ;  /* 0x000000010a037824 */ /* 0x000fe200078e0203 */
[----:B------:R-:W-:Y:S02]  /*11600*/  PRMT R14, R18, 0x9910, RZ ;  /* 0x00009910120e7816 */ /* 0x000fe400000000ff */
[----:B------:R-:W-:Y:S02]  /*11610*/  PRMT R18, R17, 0x9910, RZ ;  /* 0x0000991011127816 */ /* 0x000fe400000000ff */
[----:B------:R-:W-:Y:S01]  /*11620*/  ISETP.GE.U32.AND P0, PT, R3, UR8, PT ;  /* 0x0000000803007c0c */ /* 0x000fe2000bf06070 */
[----:B--2---:R-:W-:-:S02]  /*11630*/  IMAD R11, R11, R14, RZ ;  /* 0x0000000e0b0b7224 */ /* 0x004fc400078e02ff */
[----:B---3--:R-:W-:-:S03]  /*11640*/  IMAD R13, R13, R18, RZ ;  /* 0x000000120d0d7224 */ /* 0x008fc600078e02ff */
[----:B------:R-:W-:Y:S02]  /*11650*/  PRMT R18, R11, 0x7610, R18 ;  /* 0x000076100b127816 */ /* 0x000fe40000000012 */
[----:B------:R-:W-:-:S05]  /*11660*/  PRMT R17, R13, 0x7610, R17 ;  /* 0x000076100d117816 */ /* 0x000fca0000000011 */
[----:B------:R-:W-:Y:S05]  /*11670*/  @!P0 BRA `(.L_x_4566) ;  /* 0xfffffffc00cc8947 */ /* 0x000fea000383ffff */
[----:B------:R-:W-:Y:S05]  /*11680*/  BSYNC B1 ;  /* 0x0000000000017941 */ /* 0x000fea0003800000 */
.L_x_4565:
[----:B------:R-:W-:Y:S05]  /*11690*/  BRA `(.L_x_4564) ;  /* 0x0000000000647947 */ /* 0x000fea0003800000 */
.L_x_4563:
[----:B------:R-:W-:Y:S01]  /*116a0*/  ULDC UR7, c[0x0][0x228] ;  /* 0x00008a0000077ab9 */ /* 0x000fe20000000800 */
[----:B------:R-:W-:Y:S02]  /*116b0*/  PRMT R17, R18, 0x7610, R17 ;  /* 0x0000761012117816 */ /* 0x000fe40000000011 */
[----:B------:R-:W-:-:S13]  /*116c0*/  ISETP.GE.U32.AND P0, PT, R23, UR7, PT ;  /* 0x0000000717007c0c */ /* 0x000fda000bf06070 */
[----:B------:R-:W-:Y:S05]  /*116d0*/  @P0 BRA `(.L_x_4564) ;  /* 0x0000000000540947 */ /* 0x000fea0003800000 */
[----:B------:R-:W-:Y:S01]  /*116e0*/  ULDC UR6, c[0x0][0x10] ;  /* 0x0000040000067ab9 */ /* 0x000fe20000000800 */
[----:B------:R-:W1:Y:S01]  /*116f0*/  LDC R13, c[0x0][RZ] ;  /* 0x00000000ff0d7b82 */ /* 0x000e620000000800 */
[----:B------:R-:W-:Y:S01]  /*11700*/  PRMT R17, R18, 0x7610, R17 ;  /* 0x0000761012117816 */ /* 0x000fe20000000011 */
[----:B------:R-:W-:Y:S01]  /*11710*/  IMAD R0, R0, UR6, RZ ;  /* 0x0000000600007c24 */ /* 0x000fe2000f8e02ff */
[----:B------:R-:W-:-:S05]  /*11720*/  MOV R3, R23 ;  /* 0x0000001700037202 */ /* 0x000fca0000000f00 */
[----:B------:R-:W2:Y:S08]  /*11730*/  LDC.64 R6, c[0x0][0x600] ;  /* 0x00018000ff067b82 */ /* 0x000eb00000000a00 */
[----:B------:R-:W3:Y:S02]  /*11740*/  LDC R14, c[0x0][0x4] ;  /* 0x00000100ff0e7b82 */ /* 0x000ee40000000800 */
.L_x_4567:
[----:B------:R-:W-:-:S04]  /*11750*/  IMAD.IADD R9, R0, 0x1, R3 ;  /* 0x0000000100097824 */ /* 0x000fc800078e0203 */
[----:B-1----:R-:W-:-:S04]  /*11760*/  IMAD R9, R9, R13, R2 ;  /* 0x0000000d09097224 */ /* 0x002fc800078e0202 */
[----:B--2---:R-:W-:-:S05]  /*11770*/  IMAD.WIDE.U32 R8, R9, 0x2, R6 ;  /* 0x0000000209087825 */ /* 0x004fca00078e0006 */
[----:B------:R-:W2:Y:S04]  /*11780*/  LDG.E.U8 R10, desc[UR58][R8.64] ;  /* 0x0000003a080a7981 */ /* 0x000ea8000c1e1100 */
[----:B------:R-:W4:Y:S01]  /*11790*/  LDG.E.U8 R11, desc[UR58][R8.64+0x1] ;  /* 0x0000013a080b7981 */ /* 0x000f22000c1e1100 */
[----:B---3--:R-:W-:Y:S02]  /*117a0*/  IADD3 R3, R14, R3, RZ ;  /* 0x000000030e037210 */ /* 0x008fe40007ffe0ff */
[----:B------:R-:W-:Y:S02]  /*117b0*/  PRMT R15, R18, 0x9910, RZ ;  /* 0x00009910120f7816 */ /* 0x000fe400000000ff */
[----:B------:R-:W-:Y:S02]  /*117c0*/  ISETP.GE.U32.AND P0, PT, R3, UR7, PT ;  /* 0x0000000703007c0c */ /* 0x000fe4000bf06070 */
[----:B------:R-:W-:Y:S01]  /*117d0*/  PRMT R18, R17, 0x9910, RZ ;  /* 0x0000991011127816 */ /* 0x000fe200000000ff */
[----:B--2---:R-:W-:-:S04]  /*117e0*/  IMAD R10, R10, R15, RZ ;  /* 0x0000000f0a0a7224 */ /* 0x004fc800078e02ff */
[----:B----4-:R-:W-:Y:S01]  /*117f0*/  IMAD R11, R11, R18, RZ ;  /* 0x000000120b0b7224 */ /* 0x010fe200078e02ff */
[----:B------:R-:W-:-:S04]  /*11800*/  PRMT R18, R10, 0x7610, R18 ;  /* 0x000076100a127816 */ /* 0x000fc80000000012 */
[----:B------:R-:W-:Y:S01]  /*11810*/  PRMT R17, R11, 0x7610, R17 ;  /* 0x000076100b117816 */ /* 0x000fe20000000011 */
[----:B------:R-:W-:Y:S06]  /*11820*/  @!P0 BRA `(.L_x_4567) ;  /* 0xfffffffc00c88947 */ /* 0x000fec000383ffff */
.L_x_4564:
[----:B------:R-:W-:Y:S05]  /*11830*/  BSYNC B0 ;  /* 0x0000000000007941 */ /* 0x000fea0003800000 */
.L_x_4562:
        /* <DEDUP_REMOVED lines=9> */
[----:B------:R1:W-:Y:S02]  /*118d0*/  STS.U16 [R0], R7 ;  /* 0x0000000700007388 */ /* 0x0003e40000000400 */
[----:B------:R-:W-:Y:S05]  /*118e0*/  @!P0 BRA `(.L_x_4568) ;  /* 0x00000000005c8947 */ /* 0x000fea0003800000 */
[----:B------:R-:W-:-:S07]  /*118f0*/  IMAD.U32 R6, RZ, RZ, UR5 ;  /* 0x00000005ff067e24 */ /* 0x000fce000f8e00ff */
.L_x_4571:
[CC--:B------:R-:W-:Y:S01]  /*11900*/  IADD3 R8, R23.reuse, R6.reuse, RZ ;  /* 0x0000000617087210 */ /* 0x0c0fe20007ffe0ff */
[----:B------:R-:W-:Y:S01]  /*11910*/  BAR.SYNC.DEFER_BLOCKING 0x0 ;  /* 0x0000000000007b1d */ /* 0x000fe20000010000 */
[----:B------:R-:W-:Y:S02]  /*11920*/  ISETP.GT.AND P2, PT, R6, 0x1, PT ;  /* 0x000000010600780c */ /* 0x000fe40003f44270 */
[----:B------:R-:W-:Y:S02]  /*11930*/  ISETP.GE.U32.AND P0, PT, R8, UR6, PT ;  /* 0x0000000608007c0c */ /* 0x000fe4000bf06070 */
[----:B-1----:R-:W-:Y:S01]  /*11940*/  SHF.R.S32.HI R7, RZ, 0x1, R6 ;  /* 0x00000001ff077819 */ /* 0x002fe20000011406 */
[----:B------:R-:W-:Y:S01]  /*11950*/  BSSY B0, `(.L_x_4569) ;  /* 0x000000e000007945 */ /* 0x000fe20003800000 */
[----:B------:R-:W-:-:S13]  /*11960*/  ISETP.GE.U32.OR P0, PT, R23, R6, P0 ;  /* 0x000000061700720c */ /* 0x000fda0000706470 */
[----:B------:R-:W-:Y:S05]  /*11970*/  @P0 BRA `(.L_x_4570) ;  /* 0x00000000002c0947 */ /* 0x000fea0003800000 */
[----:B------:R-:W-:Y:S01]  /*11980*/  IMAD R6, R8, R3, R2 ;  /* 0x0000000308067224 */ /* 0x000fe200078e0202 */
[----:B------:R-:W-:Y:S02]  /*11990*/  PRMT R18, R18, 0x9910, RZ ;  /* 0x0000991012127816 */ /* 0x000fe400000000ff */
[----:B------:R-:W-:Y:S02]  /*119a0*/  PRMT R17, R17, 0x9910, RZ ;  /* 0x0000991011117816 */ /* 0x000fe400000000ff */
[----:B------:R-:W-:-:S06]  /*119b0*/  LEA R6, R6, UR4, 0x1 ;  /* 0x0000000406067c11 */ /* 0x000fcc000f8e08ff */
[----:B------:R-:W1:Y:S02]  /*119c0*/  LDS.U16 R6, [R6] ;  /* 0x0000000006067984 */ /* 0x000e640000000400 */
[C---:B-1----:R-:W-:Y:S02]  /*119d0*/  PRMT R8, R6.reuse, 0x7771, RZ ;  /* 0x0000777106087816 */ /* 0x042fe400000000ff */
[----:B------:R-:W-:-:S03]  /*119e0*/  LOP3.LUT R9, R6, 0xff, RZ, 0xc0, !PT ;  /* 0x000000ff06097812 */ /* 0x000fc600078ec0ff */
[----:B------:R-:W-:Y:S02]  /*119f0*/  IMAD R17, R17, R8, RZ ;  /* 0x0000000811117224 */ /* 0x000fe400078e02ff */
[----:B------:R-:W-:-:S05]  /*11a00*/  IMAD R18, R18, R9, RZ ;  /* 0x0000000912127224 */ /* 0x000fca00078e02ff */
[----:B------:R-:W-:-:S05]  /*11a10*/  PRMT R9, R17, 0x7604, R18 ;  /* 0x0000760411097816 */ /* 0x000fca0000000012 */
[----:B------:R1:W-:Y:S02]  /*11a20*/  STS.U16 [R0], R9 ;  /* 0x0000000900007388 */ /* 0x0003e40000000400 */
.L_x_4570:
[----:B------:R-:W-:Y:S05]  /*11a30*/  BSYNC B0 ;  /* 0x0000000000007941 */ /* 0x000fea0003800000 */
.L_x_4569:
[----:B------:R-:W-:Y:S01]  /*11a40*/  IMAD.MOV.U32 R6, RZ, RZ, R7 ;  /* 0x000000ffff067224 */ /* 0x000fe200078e0007 */
[----:B------:R-:W-:Y:S06]  /*11a50*/  @P2 BRA `(.L_x_4571) ;  /* 0xfffffffc00a82947 */ /* 0x000fec000383ffff */
.L_x_4568:
[----:B------:R-:W-:Y:S02]  /*11a60*/  ULDC UR4, c[0x0][0x22c] ;  /* 0x00008b0000047ab9 */ /* 0x000fe40000000800 */
[----:B------:R-:W-:-:S13]  /*11a70*/  ISETP.NE.AND P0, PT, RZ, UR4, PT ;  /* 0x00000004ff007c0c */ /* 0x000fda000bf05270 */
[----:B------:R-:W-:Y:S05]  /*11a80*/  @!P0 BRA `(.L_x_4572) ;  /* 0x0000000000c88947 */ /* 0x000fea0003800000 */
[----:B------:R-:W-:Y:S02]  /*11a90*/  ISETP.GT.AND P0, PT, R3, 0x20, PT ;  /* 0x000000200300780c */ /* 0x000fe40003f04270 */
[----:B------:R-:W-:-:S11]  /*11aa0*/  MOV R6, R3 ;  /* 0x0000000300067202 */ /* 0x000fd60000000f00 */
[----:B------:R-:W-:Y:S05]  /*11ab0*/  @!P0 BRA `(.L_x_4573) ;  /* 0x0000000000708947 */ /* 0x000fea0003800000 */
[----:B-1----:R-:W-:Y:S02]  /*11ac0*/  PRMT R9, R17, 0x7604, R18 ;  /* 0x0000760411097816 */ /* 0x002fe40000000012 */
[----:B------:R-:W-:-:S03]  /*11ad0*/  LEA.HI R6, R3, R3, RZ, 0x1 ;  /* 0x0000000303067211 */ /* 0x000fc600078f08ff */
[----:B------:R2:W-:Y:S01]  /*11ae0*/  STS.U16 [R0], R9 ;  /* 0x0000000900007388 */ /* 0x0005e20000000400 */
[----:B------:R-:W-:Y:S01]  /*11af0*/  SHF.R.S32.HI R7, RZ, 0x1, R6 ;  /* 0x00000001ff077819 */ /* 0x000fe20000011406 */
[----:B------:R-:W-:-:S03]  /*11b00*/  IMAD.MOV.U32 R6, RZ, RZ, 0x20 ;  /* 0x00000020ff067424 */ /* 0x000fc600078e00ff */
[----:B------:R-:W-:-:S13]  /*11b10*/  ISETP.GE.AND P0, PT, R7, 0x20, PT ;  /* 0x000000200700780c */ /* 0x000fda0003f06270 */
[----:B--2---:R-:W-:Y:S05]  /*11b20*/  @!P0 BRA `(.L_x_4573) ;  /* 0x0000000000548947 */ /* 0x004fea0003800000 */
.L_x_4576:
[----:B------:R-:W-:Y:S01]  /*11b30*/  IADD3 R6, R2, R7, RZ ;  /* 0x0000000702067210 */ /* 0x000fe20007ffe0ff */
[----:B------:R-:W-:Y:S03]  /*11b40*/  BAR.SYNC.DEFER_BLOCKING 0x0 ;  /* 0x0000000000007b1d */ /* 0x000fe60000010000 */
[----:B------:R-:W-:-:S03]  /*11b50*/  ISETP.GE.U32.AND P0, PT, R6, R3, PT ;  /* 0x000000030600720c */ /* 0x000fc60003f06070 */
[----:B------:R-:W-:Y:S01]  /*11b60*/  BSSY B0, `(.L_x_4574) ;  /* 0x000000d000007945 */ /* 0x000fe20003800000 */
[----:B------:R-:W-:-:S13]  /*11b70*/  ISETP.GE.U32.OR P0, PT, R2, R7, P0 ;  /* 0x000000070200720c */ /* 0x000fda0000706470 */
        /* <DEDUP_REMOVED lines=11> */
.L_x_4575:
[----:B------:R-:W-:Y:S05]  /*11c30*/  BSYNC B0 ;  /* 0x0000000000007941 */ /* 0x000fea0003800000 */
.L_x_4574:
[----:B------:R-:W-:-:S04]  /*11c40*/  SHF.R.S32.HI R7, RZ, 0x1, R7 ;  /* 0x00000001ff077819 */ /* 0x000fc80000011407 */
[----:B------:R-:W-:-:S13]  /*11c50*/  ISETP.GE.AND P0, PT, R7, 0x20, PT ;  /* 0x000000200700780c */ /* 0x000fda0003f06270 */
[----:B------:R-:W-:Y:S05]  /*11c60*/  @P0 BRA `(.L_x_4576) ;  /* 0xfffffffc00b00947 */ /* 0x000fea000383ffff */
[----:B------:R-:W-:-:S11]  /*11c70*/  HFMA2.MMA R6, -RZ, RZ, 0, 1.9073486328125e-06 ;  /* 0x00000020ff067435 */ /* 0x000fd600000001ff */
.L_x_4573:
[----:B------:R-:W-:Y:S01]  /*11c80*/  BAR.SYNC.DEFER_BLOCKING 0x0 ;  /* 0x0000000000007b1d */ /* 0x000fe20000010000 */
[----:B------:R-:W-:-:S13]  /*11c90*/  ISETP.GE.AND P0, PT, R6, 0x2, PT ;  /* 0x000000020600780c */ /* 0x000fda0003f06270 */
[----:B------:R-:W-:Y:S05]  /*11ca0*/  @!P0 BRA `(.L_x_4572) ;  /* 0x0000000000408947 */ /* 0x000fea0003800000 */
[----:B------:R-:W-:-:S07]  /*11cb0*/  IMAD.MOV.U32 R3, RZ, RZ, 0x1 ;  /* 0x00000001ff037424 */ /* 0x000fce00078e00ff */
.L_x_4577:
[----:B-1----:R-:W-:Y:S02]  /*11cc0*/  LOP3.LUT R0, R18, 0xffff, RZ, 0xc0, !PT ;  /* 0x0000ffff12007812 */ /* 0x002fe400078ec0ff */
[C---:B------:R-:W-:Y:S02]  /*11cd0*/  LOP3.LUT R2, R17.reuse, 0xffff, RZ, 0xc0, !PT ;  /* 0x0000ffff11027812 */ /* 0x040fe400078ec0ff */
        /* <DEDUP_REMOVED lines=13> */
.L_x_4572:
        /* <DEDUP_REMOVED lines=9> */
[----:B-1----:R-:W2:Y:S04]  /*11e40*/  LDG.E.U8 R0, desc[UR58][R4.64] ;  /* 0x0000003a04007981 */ /* 0x002ea8000c1e1100 */
[----:B------:R-:W3:Y:S01]  /*11e50*/  LDG.E.U8 R2, desc[UR58][R4.64+0x1] ;  /* 0x0000013a04027981 */ /* 0x000ee2000c1e1100 */
[----:B------:R-:W-:Y:S02]  /*11e60*/  PRMT R3, R18, 0x9910, RZ ;  /* 0x0000991012037816 */ /* 0x000fe400000000ff */
[----:B------:R-:W-:-:S03]  /*11e70*/  PRMT R7, R17, 0x9910, RZ ;  /* 0x0000991011077816 */ /* 0x000fc600000000ff */
[----:B--2---:R-:W-:Y:S02]  /*11e80*/  IMAD R0, R0, R3, RZ ;  /* 0x0000000300007224 */ /* 0x004fe400078e02ff */
[----:B---3--:R-:W-:-:S03]  /*11e90*/  IMAD R2, R2, R7, RZ ;  /* 0x0000000702027224 */ /* 0x008fc600078e02ff */
[----:B------:R-:W-:Y:S02]  /*11ea0*/  PRMT R18, R0, 0x7610, R18 ;  /* 0x0000761000127816 */ /* 0x000fe40000000012 */
[----:B------:R-:W-:-:S07]  /*11eb0*/  PRMT R17, R2, 0x7610, R17 ;  /* 0x0000761002117816 */ /* 0x000fce0000000011 */
.L_x_4579:
        /* <DEDUP_REMOVED lines=21> */
.L_x_4581:
[----:B------:R-:W-:Y:S01]  /*12010*/  ULDC.64 UR4, c[0x0][0x5e8] ;  /* 0x00017a0000047ab9 */ /* 0x000fe20000000a00 */
[----:B------:R-:W-:Y:S02]  /*12020*/  ISETP.NE.AND P6, PT, R22, 0x1, PT ;  /* 0x000000011600780c */ /* 0x000fe40003fc5270 */
[----:B------:R-:W-:-:S04]  /*12030*/  IADD3 R2, P0, R19, UR4, RZ ;  /* 0x0000000413027c10 */ /* 0x000fc8000ff1e0ff */
[----:B------:R-:W-:-:S05]  /*12040*/  IADD3.X R3, RZ, UR5, RZ, P0, !PT ;  /* 0x00000005ff037c10 */ /* 0x000fca00087fe4ff */
[----:B------:R1:W-:Y:S02]  /*12050*/  STG.E.U8 desc[UR58][R2.64], R18 ;  /* 0x0000001202007986 */ /* 0x0003e4000c10113a */
        /* <DEDUP_REMOVED lines=17> */
.L_x_4582:
[----:B------:R-:W-:Y:S02]  /*12170*/  ULDC.64 UR4, c[0x0][0x5e8] ;  /* 0x00017a0000047ab9 */ /* 0x000fe40000000a00 */
[----:B-1----:R-:W-:-:S04]  /*12180*/  IADD3 R2, P0, R16, UR4, RZ ;  /* 0x0000000410027c10 */ /* 0x002fc8000ff1e0ff */
[----:B------:R-:W-:-:S05]  /*12190*/  IADD3.X R3, RZ, UR5, RZ, P0, !PT ;  /* 0x00000005ff037c10 */ /* 0x000fca00087fe4ff */
[----:B------:R-:W-:Y:S01]  /*121a0*/  STG.E.U8 desc[UR58][R2.64], R17 ;  /* 0x0000001102007986 */ /* 0x000fe2000c10113a */
[----:B------:R-:W-:Y:S05]  /*121b0*/  EXIT ;  /* 0x000000000000794d */ /* 0x000fea0003800000 */
.L_x_4580:
[----:B------:R-:W-:Y:S04]  /*121c0*/  STG.E.U8 desc[UR58][R4.64], R18 ;  /* 0x0000001204007986 */ /* 0x000fe8000c10113a */
[----:B------:R-:W-:Y:S01]  /*121d0*/  STG.E.U8 desc[UR58][R4.64+0x1], R17 ;  /* 0x0000011104007986 */ /* 0x000fe2000c10113a */
[----:B------:R-:W-:Y:S05]  /*121e0*/  EXIT ;  /* 0x000000000000794d */ /* 0x000fea0003800000 */
.L_x_4578:
[----:B------:R-:W-:Y:S01]  /*121f0*/  ISETP.NE.AND P2, PT, RZ, UR36, PT ;  /* 0x00000024ff007c0c */ /* 0x000fe2000bf45270 */
[----:B------:R-:W-:Y:S02]  /*12200*/  ULDC.64 UR4, c[0x0][0x5e8] ;  /* 0x00017a0000047ab9 */ /* 0x000fe40000000a00 */
[----:B------:R-:W-:Y:S02]  /*12210*/  IADD3 R2, P0, R19, UR4, RZ ;  /* 0x0000000413027c10 */ /* 0x000fe4000ff1e0ff */
[----:B------:R-:W-:-:S03]  /*12220*/  IADD3 R4, P1, R16, UR4, RZ ;  /* 0x0000000410047c10 */ /* 0x000fc6000ff3e0ff */
[----:B------:R-:W-:Y:S01]  /*12230*/  IMAD.X R3, RZ, RZ, UR5, P0 ;  /* 0x00000005ff037e24 */ /* 0x000fe200080e06ff */
[----:B------:R-:W-:-:S04]  /*12240*/  IADD3.X R5, RZ, UR5, RZ, P1, !PT ;  /* 0x00000005ff057c10 */ /* 0x000fc80008ffe4ff */
[----:B-1----:R-:W2:Y:S04]  /*12250*/  @P2 LDG.E.U8 R0, desc[UR58][R2.64] ;  /* 0x0000003a02002981 */ /* 0x002ea8000c1e1100 */
[----:B------:R-:W3:Y:S01]  /*12260*/  @P2 LDG.E.U8 R6, desc[UR58][R4.64] ;  /* 0x0000003a04062981 */ /* 0x000ee2000c1e1100 */
[----:B------:R-:W-:Y:S01]  /*12270*/  ULDC.U8 UR4, c[0x0][0x619] ;  /* 0x0001864000047ab9 */ /* 0x000fe20000000000 */
[----:B------:R-:W-:Y:S02]  /*12280*/  @P2 PRMT R7, R18, 0x9910, RZ ;  /* 0x0000991012072816 */ /* 0x000fe400000000ff */
[----:B------:R-:W-:Y:S02]  /*12290*/  ISETP.NE.AND P0, PT, RZ, UR4, PT ;  /* 0x00000004ff007c0c */ /* 0x000fe4000bf05270 */
[----:B------:R-:W-:Y:S01]  /*122a0*/  @P2 PRMT R9, R17, 0x9910, RZ ;  /* 0x0000991011092816 */ /* 0x000fe200000000ff */
[----:B--2---:R-:W-:-:S04]  /*122b0*/  @P2 IMAD R0, R0, R7, RZ ;  /* 0x0000000700002224 */ /* 0x004fc800078e02ff */
[----:B---3--:R-:W-:Y:S01]  /*122c0*/  @P2 IMAD R6, R6, R9, RZ ;  /* 0x0000000906062224 */ /* 0x008fe200078e02ff */
[----:B------:R-:W-:-:S04]  /*122d0*/  @P2 PRMT R18, R0, 0x7610, R18 ;  /* 0x0000761000122816 */ /* 0x000fc80000000012 */
[----:B------:R-:W-:Y:S01]  /*122e0*/  @P2 PRMT R17, R6, 0x7610, R17 ;  /* 0x0000761006112816 */ /* 0x000fe20000000011 */
        /* <DEDUP_REMOVED lines=21> */
.L_x_4584:
        /* <DEDUP_REMOVED lines=22> */
.L_x_4585:
[----:B------:R-:W-:Y:S02]  /*125a0*/  ULDC.64 UR4, c[0x0][0x5e8] ;  /* 0x00017a0000047ab9 */ /* 0x000fe40000000a00 */
[----:B-1----:R-:W-:-:S04]  /*125b0*/  IADD3 R2, P0, R16, UR4, RZ ;  /* 0x0000000410027c10 */ /* 0x002fc8000ff1e0ff */
[----:B------:R-:W-:-:S05]  /*125c0*/  IADD3.X R3, RZ, UR5, RZ, P0, !PT ;  /* 0x00000005ff037c10 */ /* 0x000fca00087fe4ff */
[----:B------:R-:W-:Y:S01]  /*125d0*/  STG.E.U8 desc[UR58][R2.64], R17 ;  /* 0x0000001102007986 */ /* 0x000fe2000c10113a */
[----:B------:R-:W-:Y:S05]  /*125e0*/  EXIT ;  /* 0x000000000000794d */ /* 0x000fea0003800000 */
.L_x_4583:
[----:B------:R-:W-:Y:S04]  /*125f0*/  STG.E.U8 desc[UR58][R2.64], R18 ;  /* 0x0000001202007986 */ /* 0x000fe8000c10113a */
[----:B------:R-:W-:Y:S01]  /*12600*/  STG.E.U8 desc[UR58][R4.64], R17 ;  /* 0x0000001104007986 */ /* 0x000fe2000c10113a */
[----:B------:R-:W-:Y:S05]  /*12610*/  EXIT ;  /* 0x000000000000794d */ /* 0x000fea0003800000 */
.L_x_4553:
        /* <DEDUP_REMOVED lines=19> */
[----:B------:R-:W2:Y:S04]  /*12750*/  LDG.E.U8 R0, desc[UR58][R4.64] ;  /* 0x0000003a04007981 */ /* 0x000ea8000c1e1100 */
[----:B------:R-:W3:Y:S01]  /*12760*/  LDG.E.U8 R2, desc[UR58][R4.64+0x1] ;  /* 0x0000013a04027981 */ /* 0x000ee2000c1e1100 */
[----:B------:R-:W-:Y:S02]  /*12770*/  PRMT R3, R25, 0x9910, RZ ;  /* 0x0000991019037816 */ /* 0x000fe400000000ff */
[----:B------:R-:W-:-:S03]  /*12780*/  PRMT R7, R18, 0x9910, RZ ;  /* 0x0000991012077816 */ /* 0x000fc600000000ff */
[----:B--2---:R-:W-:Y:S02]  /*12790*/  IMAD R0, R0, R3, RZ ;  /* 0x0000000300007224 */ /* 0x004fe400078e02ff */
[----:B---3--:R-:W-:-:S03]  /*127a0*/  IMAD R2, R2, R7, RZ ;  /* 0x0000000702027224 */ /* 0x008fc600078e02ff */
[----:B------:R-:W-:Y:S02]  /*127b0*/  PRMT R25, R0, 0x7610, R25 ;  /* 0x0000761000197816 */ /* 0x000fe40000000019 */
[----:B------:R-:W-:-:S07]  /*127c0*/  PRMT R18, R2, 0x7610, R18 ;  /* 0x0000761002127816 */ /* 0x000fce0000000012 */
.L_x_4587:
        /* <DEDUP_REMOVED lines=21> */
.L_x_4589:
        /* <DEDUP_REMOVED lines=19> */
[----:B--2---:R-:W-:-:S07]  /*12a50*/  IMAD.MOV.U32 R13, RZ, RZ, RZ ;  /* 0x000000ffff0d7224 */ /* 0x004fce00078e00ff */
[----:B------:R-:W-:-:S07]  /*12a60*/  LEPC R20, `(.L_x_4590) ;  /* 0x000000001014794e */ /* 0x000fce0000000000 */
[----:B01-3--:R-:W-:Y:S05]  /*12a70*/  CALL.ABS.NOINC R2 ;  /* 0x0000000002007343 */ /* 0x00bfea0003c00000 */
.L_x_4590:
[----:B------:R-:W-:Y:S02]  /*12a80*/  ULDC.64 UR4, c[0x0][0x5e8] ;  /* 0x00017a0000047ab9 */ /* 0x000fe40000000a00 */
[----:B------:R-:W-:-:S04]  /*12a90*/  IADD3 R2, P0, R19, UR4, RZ ;  /* 0x0000000413027c10 */ /* 0x000fc8000ff1e0ff */
[----:B------:R-:W-:-:S05]  /*12aa0*/  IADD3.X R3, RZ, UR5, RZ, P0, !PT ;  /* 0x00000005ff037c10 */ /* 0x000fca00087fe4ff */
[----:B------:R-:W-:Y:S01]  /*12ab0*/  STG.E.U8 desc[UR58][R2.64], R18 ;  /* 0x0000001202007986 */ /* 0x000fe2000c10113a */
[----:B------:R-:W-:Y:S05]  /*12ac0*/  EXIT ;  /* 0x000000000000794d */ /* 0x000fea0003800000 */
.L_x_4588:
[----:B------:R-:W-:Y:S04]  /*12ad0*/  STG.E.U8 desc[UR58][R4.64], R25 ;  /* 0x0000001904007986 */ /* 0x000fe8000c10113a */
[----:B------:R-:W-:Y:S01]  /*12ae0*/  STG.E.U8 desc[UR58][R4.64+0x1], R18 ;  /* 0x0000011204007986 */ /* 0x000fe2000c10113a */
[----:B------:R-:W-:Y:S05]  /*12af0*/  EXIT ;  /* 0x000000000000794d */ /* 0x000fea0003800000 */
.L_x_4586:
[----:B-1----:R-:W-:Y:S01]  /*12b00*/  ISETP.NE.AND P2, PT, R0, RZ, PT ;  /* 0x000000ff0000720c */ /* 0x002fe20003f45270 */
[----:B------:R-:W-:Y:S02]  /*12b10*/  ULDC.64 UR4, c[0x0][0x5e8] ;  /* 0x00017a0000047ab9 */ /* 0x000fe40000000a00 */
[----:B------:R-:W-:Y:S02]  /*12b20*/  IADD3 R2, P0, R22, UR4, RZ ;  /* 0x0000000416027c10 */ /* 0x000fe4000ff1e0ff */
[----:B------:R-:W-:-:S03]  /*12b30*/  IADD3 R4, P1, R19, UR4, RZ ;  /* 0x0000000413047c10 */ /* 0x000fc6000ff3e0ff */
[----:B------:R-:W-:Y:S01]  /*12b40*/  IMAD.X R3, RZ, RZ, UR5, P0 ;  /* 0x00000005ff037e24 */ /* 0x000fe200080e06ff */
[----:B------:R-:W-:-:S04]  /*12b50*/  IADD3.X R5, RZ, UR5, RZ, P1, !PT ;  /* 0x00000005ff057c10 */ /* 0x000fc80008ffe4ff */
[----:B------:R-:W2:Y:S04]  /*12b60*/  @P2 LDG.E.U8 R0, desc[UR58][R2.64] ;  /* 0x0000003a02002981 */ /* 0x000ea8000c1e1100 */
        /* <DEDUP_REMOVED lines=30> */
.L_x_4592:
        /* <DEDUP_REMOVED lines=22> */
.L_x_4593:
[----:B------:R-:W-:Y:S02]  /*12eb0*/  ULDC.64 UR4, c[0x0][0x5e8] ;  /* 0x00017a0000047ab9 */ /* 0x000fe40000000a00 */
[----:B------:R-:W-:-:S04]  /*12ec0*/  IADD3 R2, P0, R19, UR4, RZ ;  /* 0x0000000413027c10 */ /* 0x000fc8000ff1e0ff */
[----:B------:R-:W-:-:S05]  /*12ed0*/  IADD3.X R3, RZ, UR5, RZ, P0, !PT ;  /* 0x00000005ff037c10 */ /* 0x000fca00087fe4ff */
[----:B------:R-:W-:Y:S01]  /*12ee0*/  STG.E.U8 desc[UR58][R2.64], R18 ;  /* 0x0000001202007986 */ /* 0x000fe2000c10113a */
[----:B------:R-:W-:Y:S05]  /*12ef0*/  EXIT ;  /* 0x000000000000794d */ /* 0x000fea0003800000 */
.L_x_4591:
[----:B------:R-:W-:Y:S04]  /*12f00*/  STG.E.U8 desc[UR58][R2.64], R25 ;  /* 0x0000001902007986 */ /* 0x000fe8000c10113a */
[----:B------:R-:W-:Y:S01]  /*12f10*/  STG.E.U8 desc[UR58][R4.64], R18 ;  /* 0x0000001204007986 */ /* 0x000fe2000c10113a */
[----:B------:R-:W-:Y:S05]  /*12f20*/  EXIT ;  /* 0x000000000000794d */ /* 0x000fea0003800000 */
.L_x_4594:
        /* <DEDUP_REMOVED lines=13> */
.L_x_8801:


//--------------------- .text._ZN2at6native13reduce_kernelILi128ELi4ENS0_8ReduceOpIaNS0_14func_wrapper_tIaNS0_55_GLOBAL__N__0955718d_22_SparseCsrTensorMath_cu_868dd54514ReductionMulOpIaEEEEjaLi4ELi4EEEEEvT1_ --------------------------
	.section	.text._ZN2at6native13reduce_kernelILi128ELi4ENS0_8ReduceOpIaNS0_14func_wrapper_tIaNS0_55_GLOBAL__N__0955718d_22_SparseCsrTensorMath_cu_868dd54514ReductionMulOpIaEEEEjaLi4ELi4EEEEEvT1_,"ax",@progbits
	.align	128
.text._ZN2at6native13reduce_kernelILi128ELi4ENS0_8ReduceOpIaNS0_14func_wrapper_tIaNS0_55_GLOBAL__N__0955718d_22_SparseCsrTensorMath_cu_868dd54514ReductionMulOpIaEEEEjaLi4ELi4EEEEEvT1_:
        .type           _ZN2at6native13reduce_kernelILi128ELi4ENS0_8ReduceOpIaNS0_14func_wrapper_tIaNS0_55_GLOBAL__N__0955718d_22_SparseCsrTensorMath_cu_868dd54514ReductionMulOpIaEEEEjaLi4ELi4EEEEEvT1_,@function
        .size           _ZN2at6native13reduce_kernelILi128ELi4ENS0_8ReduceOpIaNS0_14func_wrapper_tIaNS0_55_GLOBAL__N__0955718d_22_SparseCsrTensorMath_cu_868dd54514ReductionMulOpIaEEEEjaLi4ELi4EEEEEvT1_,(.L_x_8802 - _ZN2at6native13reduce_kernelILi128ELi4ENS0_8ReduceOpIaNS0_14func_wrapper_tIaNS0_55_GLOBAL__N__0955718d_22_SparseCsrTensorMath_cu_868dd54514ReductionMulOpIaEEEEjaLi4ELi4EEEEEvT1_)
        .other          _ZN2at6native13reduce_kernelILi128ELi4ENS0_8ReduceOpIaNS0_14func_wrapper_tIaNS0_55_GLOBAL__N__0955718d_22_SparseCsrTensorMath_cu_868dd54514ReductionMulOpIaEEEEjaLi4ELi4EEEEEvT1_,@"STO_CUDA_ENTRY STV_DEFAULT"
_ZN2at6native13reduce_kernelILi128ELi4ENS0_8ReduceOpIaNS0_14func_wrapper_tIaNS0_55_GLOBAL__N__0955718d_22_SparseCsrTensorMath_cu_868dd54514ReductionMulOpIaEEEEjaLi4ELi4EEEEEvT1_:
[----:B------:R-:W0:Y:S01]  /*0000*/  LDC R1, c[0x0][0x28] ;  /* 0x00000a00ff017b82 */ /* 0x000e220000000800 */
[----:B------:R-:W1:Y:S07]  /*0010*/  S2R R2, SR_TID.X ;  /* 0x0000000000027919 */ /* 0x000e6e0000002100 */
[----:B------:R-:W2:Y:S01]  /*0020*/  LDC R0, c[0x0][0x3e8] ;  /* 0x0000fa00ff007b82 */ /* 0x000ea20000000800 */
[----:B------:R-:W-:Y:S01]  /*0030*/  ULDC.64 UR6, c[0x0][0x238] ;  /* 0x00008e0000067ab9 */ /* 0x000fe20000000a00 */
[----:B------:R-:W-:Y:S01]  /*0040*/  ULDC UR5, c[0x0][0x22c] ;  /* 0x00008b0000057ab9 */ /* 0x000fe20000000800 */
[----:B------:R-:W3:Y:S01]  /*0050*/  S2R R17, SR_TID.Y ;  /* 0x0000000000117919 */ /* 0x000ee20000002200 */
[----:B------:R-:W-:Y:S01]  /*0060*/  IMAD.MOV.U32 R25, RZ, RZ, RZ ;  /* 0x000000ffff197224 */ /* 0x000fe200078e00ff */
[----:B------:R-:W4:Y:S03]  /*0070*/  S2R R18, SR_CTAID.Y ;  /* 0x0000000000127919 */ /* 0x000f260000002600 */
        /* <DEDUP_REMOVED lines=285> */
.L_x_4595:
        /* <DEDUP_REMOVED lines=29> */
.L_x_4599:
[----:B------:R-:W0:Y:S01]  /*1420*/  LDC R6, c[0x0][0x5e0] ;  /* 0x00017800ff067b82 */ /* 0x000e220000000800 */
[----:B------:R-:W-:Y:S01]  /*1430*/  ULDC UR4, c[0x0][0x218] ;  /* 0x0000860000047ab9 */ /* 0x000fe20000000800 */
[----:B------:R-:W-:Y:S01]  /*1440*/  BSSY B0, `(.L_x_4600) ;  /* 0x000002d000007945 */ /* 0x000fe20003800000 */
[----:B------:R-:W-:-:S05]  /*1450*/  IMAD.U32 R0, RZ, RZ, UR4 ;  /* 0x00000004ff007e24 */ /* 0x000fca000f8e00ff */
[----:B------:R-:W1:Y:S01]  /*1460*/  LDC.U8 R11, c[0x0][0x211] ;  /* 0x00008440ff0b7b82 */ /* 0x000e620000000000 */
[----:B0-----:R-:W-:-:S05]  /*1470*/  IMAD.IADD R7, R25, 0x1, R6 ;  /* 0x0000000119077824 */ /* 0x001fca00078e0206 */
[----:B------:R-:W-:Y:S02]  /*1480*/  LOP3.LUT P0, R7, R7, 0x3, RZ, 0xc0, !PT ;  /* 0x0000000307077812 */ /* 0x000fe4000780c0ff */
[----:B-1----:R-:W-:-:S11]  /*1490*/  PRMT R3, R11, 0x7610, R3 ;  /* 0x000076100b037816 */ /* 0x002fd60000000003 */
[----:B------:R-:W-:Y:S05]  /*14a0*/  @!P0 BRA `(.L_x_4601) ;  /* 0x0000000000988947 */ /* 0x000fea0003800000 */
[C---:B------:R-:W-:Y:S01]  /*14b0*/  ISETP.GE.U32.AND P0, PT, R2.reuse, R7, PT ;  /* 0x000000070200720c */ /* 0x040fe20003f06070 */
[----:B------:R-:W-:Y:S01]  /*14c0*/  BSSY B1, `(.L_x_4602) ;  /* 0x000001d000017945 */ /* 0x000fe20003800000 */
[----:B------:R-:W-:Y:S02]  /*14d0*/  IADD3 R16, -R7, RZ, RZ ;  /* 0x000000ff07107210 */ /* 0x000fe40007ffe1ff */
        /* <DEDUP_REMOVED lines=15> */
.L_x_4605:
[----:B------:R-:W-:Y:S05]  /*15d0*/  BSYNC B2 ;  /* 0x0000000000027941 */ /* 0x000fea0003800000 */
.L_x_4604:
        /* <DEDUP_REMOVED lines=11> */
.L_x_4603:
[----:B------:R-:W-:Y:S05]  /*1690*/  BSYNC B1 ;  /* 0x0000000000017941 */ /* 0x000fea0003800000 */
.L_x_4602:
[----:B------:R-:W0:Y:S01]  /*16a0*/  LDC R0, c[0x0][0x218] ;  /* 0x00008600ff007b82 */ /* 0x000e220000000800 */
[----:B------:R-:W-:Y:S01]  /*16b0*/  IADD3 R16, P0, P1, R25, R6, R16 ;  /* 0x0000000619107210 */ /* 0x000fe2000791e010 */
[----:B------:R-:W-:-:S03]  /*16c0*/  ULDC UR4, c[0x0][0x5e4] ;  /* 0x0001790000047ab9 */ /* 0x000fc60000000800 */
[----:B------:R-:W-:Y:S02]  /*16d0*/  IADD3 R16, P2, R16, 0x4, RZ ;  /* 0x0000000410107810 */ /* 0x000fe40007f5e0ff */
[----:B------:R-:W-:-:S05]  /*16e0*/  IADD3.X R19, RZ, UR4, R19, P0, P1 ;  /* 0x00000004ff137c10 */ /* 0x000fca00087e2413 */
[----:B------:R-:W-:Y:S01]  /*16f0*/  IMAD.X R19, RZ, RZ, R19, P2 ;  /* 0x000000ffff137224 */ /* 0x000fe200010e0613 */
[----:B0-----:R-:W-:-:S07]  /*1700*/  IADD3 R0, R7, -0x4, R0 ;  /* 0xfffffffc07007810 */ /* 0x001fce0007ffe000 */
.L_x_4601:
[----:B------:R-:W-:Y:S05]  /*1710*/  BSYNC B0 ;  /* 0x0000000000007941 */ /* 0x000fea0003800000 */
.L_x_4600:
[----:B------:R-:W0:Y:S01]  /*1720*/  LDC.64 R4, c[0x0][0x230] ;  /* 0x00008c00ff047b82 */ /* 0x000e220000000a00 */
[----:B------:R-:W-:Y:S01]  /*1730*/  ULDC UR4, c[0x0][0x22c] ;  /* 0x00008b0000047ab9 */ /* 0x000fe20000000800 */
[----:B------:R-:W-:Y:S01]  /*1740*/  BSSY B0, `(.L_x_4606) ;  /* 0x0000023000007945 */ /* 0x000fe20003800000 */
[----:B------:R-:W-:Y:S01]  /*1750*/  IMAD R6, R2, UR4, RZ ;  /* 0x0000000402067c24 */ /* 0x000fe2000f8e02ff */
[----:B------:R-:W-:Y:S02]  /*1760*/  ISETP.NE.AND P2, PT, R17, RZ, PT ;  /* 0x000000ff1100720c */ /* 0x000fe40003f45270 */
[C---:B------:R-:W-:Y:S02]  /*1770*/  PRMT R8, R11.reuse, 0x7610, R8 ;  /* 0x000076100b087816 */ /* 0x040fe40000000008 */
[----:B------:R-:W-:Y:S01]  /*1780*/  PRMT R10, R11, 0x7610, R10 ;  /* 0x000076100b0a7816 */ /* 0x000fe2000000000a */
[----:B0-----:R-:W-:Y:S01]  /*1790*/  IMAD R6, R17, R4, R6 ;  /* 0x0000000411067224 */ /* 0x001fe200078e0206 */
[----:B------:R-:W-:-:S03]  /*17a0*/  ISETP.NE.AND P1, PT, R4, RZ, PT ;  /* 0x000000ff0400720c */ /* 0x000fc60003f25270 */
[----:B------:R-:W-:-:S05]  /*17b0*/  IMAD R9, R18, R5, R6 ;  /* 0x0000000512097224 */ /* 0x000fca00078e0206 */
[----:B------:R-:W-:-:S04]  /*17c0*/  LEA R7, R9, 0x3, 0x2 ;  /* 0x0000000309077811 */ /* 0x000fc800078e10ff */
[----:B------:R-:W-:-:S13]  /*17d0*/  ISETP.GE.U32.AND P0, PT, R7, R0, PT ;  /* 0x000000000700720c */ /* 0x000fda0003f06070 */
[----:B------:R-:W-:Y:S05]  /*17e0*/  @P0 BRA `(.L_x_4607) ;  /* 0x0000000000600947 */ /* 0x000fea0003800000 */
[C---:B------:R-:W-:Y:S02]  /*17f0*/  PRMT R10, R8.reuse, 0x7610, R10 ;  /* 0x00007610080a7816 */ /* 0x040fe4000000000a */
[----:B------:R-:W-:-:S07]  /*1800*/  PRMT R11, R8, 0x7610, R11 ;  /* 0x00007610080b7816 */ /* 0x000fce000000000b */
.L_x_4608:
[----:B------:R-:W-:Y:S01]  /*1810*/  MOV R6, R16 ;  /* 0x0000001000067202 */ /* 0x000fe20000000f00 */
[----:B------:R-:W-:Y:S01]  /*1820*/  IMAD.MOV.U32 R7, RZ, RZ, R19 ;  /* 0x000000ffff077224 */ /* 0x000fe200078e0013 */
[----:B------:R-:W-:-:S03]  /*1830*/  ULDC UR4, c[0x0][0x220] ;  /* 0x0000880000047ab9 */ /* 0x000fc60000000800 */
[----:B------:R-:W-:-:S06]  /*1840*/  IMAD.WIDE.U32 R6, R9, 0x4, R6 ;  /* 0x0000000409067825 */ /* 0x000fcc00078e0006 */
[----:B------:R-:W2:Y:S01]  /*1850*/  LDG.E R6, desc[UR58][R6.64] ;  /* 0x0000003a06067981 */ /* 0x000ea2000c1e1900 */
[----:B------:R-:W-:Y:S01]  /*1860*/  VIADD R9, R9, UR4 ;  /* 0x0000000409097c36 */ /* 0x000fe20008000000 */
[----:B------:R-:W-:Y:S02]  /*1870*/  PRMT R4, R3, 0x9910, RZ ;  /* 0x0000991003047816 */ /* 0x000fe400000000ff */
[----:B------:R-:W-:Y:S02]  /*1880*/  PRMT R11, R11, 0x9910, RZ ;  /* 0x000099100b0b7816 */ /* 0x000fe400000000ff */
[----:B------:R-:W-:Y:S02]  /*1890*/  LEA R3, R9, 0x3, 0x2 ;  /* 0x0000000309037811 */ /* 0x000fe400078e10ff */
[----:B------:R-:W-:Y:S02]  /*18a0*/  PRMT R10, R10, 0x9910, RZ ;  /* 0x000099100a0a7816 */ /* 0x000fe400000000ff */
[----:B------:R-:W-:-:S02]  /*18b0*/  ISETP.GE.U32.AND P0, PT, R3, R0, PT ;  /* 0x000000000300720c */ /* 0x000fc40003f06070 */
[----:B------:R-:W-:Y:S02]  /*18c0*/  PRMT R8, R8, 0x9910, RZ ;  /* 0x0000991008087816 */ /* 0x000fe400000000ff */
[C---:B--2---:R-:W-:Y:S02]  /*18d0*/  PRMT R12, R6.reuse, 0x7771, RZ ;  /* 0x00007771060c7816 */ /* 0x044fe400000000ff */
[C---:B------:R-:W-:Y:S02]  /*18e0*/  PRMT R13, R6.reuse, 0x7772, RZ ;  /* 0x00007772060d7816 */ /* 0x040fe400000000ff */
[C---:B------:R-:W-:Y:S02]  /*18f0*/  PRMT R15, R6.reuse, 0x7773, RZ ;  /* 0x00007773060f7816 */ /* 0x040fe400000000ff */
[----:B------:R-:W-:Y:S01]  /*1900*/  LOP3.LUT R7, R6, 0xff, RZ, 0xc0, !PT ;  /* 0x000000ff06077812 */ /* 0x000fe200078ec0ff */
[----:B------:R-:W-:Y:S01]  /*1910*/  IMAD R10, R10, R13, RZ ;  /* 0x0000000d0a0a7224 */ /* 0x000fe200078e02ff */
[----:B------:R-:W-:Y:S01]  /*1920*/  MOV R6, R12 ;  /* 0x0000000c00067202 */ /* 0x000fe20000000f00 */
[----:B------:R-:W-:-:S02]  /*1930*/  IMAD R8, R8, R15, RZ ;  /* 0x0000000f08087224 */ /* 0x000fc400078e02ff */
[----:B------:R-:W-:Y:S02]  /*1940*/  IMAD R3, R4, R7, RZ ;  /* 0x0000000704037224 */ /* 0x000fe400078e02ff */
[----:B------:R-:W-:Y:S01]  /*1950*/  IMAD R11, R11, R6, RZ ;  /* 0x000000060b0b7224 */ /* 0x000fe200078e02ff */
[----:B------:R-:W-:Y:S06]  /*1960*/  @!P0 BRA `(.L_x_4608) ;  /* 0xfffffffc00a88947 */ /* 0x000fec000383ffff */
.L_x_4607:
[----:B------:R-:W-:Y:S05]  /*1970*/  BSYNC B0 ;  /* 0x0000000000007941 */ /* 0x000fea0003800000 */
.L_x_4606:
        /* <DEDUP_REMOVED lines=8> */
.L_x_4610:
[----:B------:R-:W-:Y:S05]  /*1a00*/  BSYNC B0 ;  /* 0x0000000000007941 */ /* 0x000fea0003800000 */
.L_x_4609:
        /* <DEDUP_REMOVED lines=13> */
.L_x_4612:
[----:B------:R-:W-:Y:S05]  /*1ae0*/  BSYNC B0 ;  /* 0x0000000000007941 */ /* 0x000fea0003800000 */
.L_x_4611:
[----:B------:R-:W-:Y:S02]  /*1af0*/  PRMT R3, R3, 0x9910, RZ ;  /* 0x0000991003037816 */ /* 0x000fe400000000ff */
[----:B------:R-:W-:Y:S02]  /*1b00*/  PRMT R0, R11, 0x9910, RZ ;  /* 0x000099100b007816 */ /* 0x000fe400000000ff */
[----:B------:R-:W-:Y:S02]  /*1b10*/  PRMT R25, RZ, 0x7610, R25 ;  /* 0x00007610ff197816 */ /* 0x000fe40000000019 */
[----:B------:R-:W-:Y:S01]  /*1b20*/  PRMT R19, RZ, 0x7610, R19 ;  /* 0x00007610ff137816 */ /* 0x000fe20000000013 */
[----:B------:R-:W-:Y:S01]  /*1b30*/  IMAD R0, R3, R0, RZ ;  /* 0x0000000003007224 */ /* 0x000fe200078e02ff */
[----:B------:R-:W-:Y:S02]  /*1b40*/  PRMT R3, R10, 0x9910, RZ ;  /* 0x000099100a037816 */ /* 0x000fe400000000ff */
[----:B------:R-:W-:-:S02]  /*1b50*/  PRMT R16, RZ, 0x7610, R16 ;  /* 0x00007610ff107816 */ /* 0x000fc40000000010 */
[----:B------:R-:W-:-:S05]  /*1b60*/  PRMT R0, R0, 0x9910, RZ ;  /* 0x0000991000007816 */ /* 0x000fca00000000ff */
[----:B------:R-:W-:Y:S01]  /*1b70*/  IMAD R0, R0, R3, RZ ;  /* 0x0000000300007224 */ /* 0x000fe200078e02ff */
[----:B------:R-:W-:-:S04]  /*1b80*/  PRMT R3, R8, 0x9910, RZ ;  /* 0x0000991008037816 */ /* 0x000fc800000000ff */
[----:B------:R-:W-:-:S05]  /*1b90*/  PRMT R26, R0, 0x9910, RZ ;  /* 0x00009910001a7816 */ /* 0x000fca00000000ff */
[----:B------:R-:W-:Y:S01]  /*1ba0*/  IMAD R26, R26, R3, RZ ;  /* 0x000000031a1a7224 */ /* 0x000fe200078e02ff */
[----:B------:R-:W-:Y:S06]  /*1bb0*/  BRA `(.L_x_4597) ;  /* 0x000000bc00107947 */ /* 0x000fec0003800000 */
.L_x_4598:
        /* <DEDUP_REMOVED lines=47> */
[----:B------:R-:W-:-:S07]  /*1eb0*/  PRMT R21, R3, 0x7610, R21 ;  /* 0x0000761003157816 */ /* 0x000fce0000000015 */
.L_x_4622:
        /* <DEDUP_REMOVED lines=61> */
[----:B------:R-:W-:Y:S02]  /*2290*/  IMAD R0, R24, UR30, R41 ;  /* 0x0000001e18007c24 */ /* 0x000fe4000f8e0229 */
        /* <DEDUP_REMOVED lines=232> */
.L_x_4618:
[----:B------:R-:W-:Y:S01]  /*3120*/  LOP3.LUT R27, R0, 0xfffffffc, RZ, 0xc0, !PT ;  /* 0xfffffffc001b7812 */ /* 0x000fe200078ec0ff */
[----:B------:R-:W-:-:S03]  /*3130*/  ULDC UR36, c[0x0][0x220] ;  /* 0x0000880000247ab9 */ /* 0x000fc60000000800 */
[----:B------:R-:W-:-:S05]  /*3140*/  IADD3 R26, P1, R27, R16, RZ ;  /* 0x000000101b1a7210 */ /* 0x000fca0007f3e0ff */
[----:B------:R-:W-:-:S05]  /*3150*/  IMAD.X R27, RZ, RZ, R19, P1 ;  /* 0x000000ffff1b7224 */ /* 0x000fca00008e0613 */
[----:B------:R-:W2:Y:S01]  /*3160*/  LDG.E R26, desc[UR58][R26.64] ;  /* 0x0000003a1a1a7981 */ /* 0x000ea2000c1e1900 */
[----:B------:R-:W-:-:S05]  /*3170*/  MOV R0, UR36 ;  /* 0x0000002400007c02 */ /* 0x000fca0008000f00 */
[----:B------:R-:W-:Y:S01]  /*3180*/  IMAD.IADD R41, R41, 0x1, R0 ;  /* 0x0000000129297824 */ /* 0x000fe200078e0200 */
[C---:B--2---:R-:W-:Y:S02]  /*3190*/  PRMT R24, R26.reuse, 0x7770, RZ ;  /* 0x000077701a187816 */ /* 0x044fe400000000ff */
[C---:B------:R-:W-:Y:S02]  /*31a0*/  PRMT R25, R26.reuse, 0x7771, RZ ;  /* 0x000077711a197816 */ /* 0x040fe400000000ff */
[C---:B------:R-:W-:Y:S02]  /*31b0*/  PRMT R30, R26.reuse, 0x7772, RZ ;  /* 0x000077721a1e7816 */ /* 0x040fe400000000ff */
[----:B------:R-:W-:Y:S01]  /*31c0*/  PRMT R31, R26, 0x7773, RZ ;  /* 0x000077731a1f7816 */ /* 0x000fe200000000ff */
        /* <DEDUP_REMOVED lines=243> */
.L_x_4619:
[----:B------:R-:W-:-:S04]  /*4100*/  LOP3.LUT R27, R32, 0xfffffffc, RZ, 0xc0, !PT ;  /* 0xfffffffc201b7812 */ /* 0x000fc800078ec0ff */
[----:B------:R-:W-:-:S05]  /*4110*/  IADD3 R26, P1, R27, R16, RZ ;  /* 0x000000101b1a7210 */ /* 0x000fca0007f3e0ff */
[----:B------:R-:W-:-:S05]  /*4120*/  IMAD.X R27, RZ, RZ, R19, P1 ;  /* 0x000000ffff1b7224 */ /* 0x000fca00008e0613 */
[----:B------:R-:W2:Y:S01]  /*4130*/  LDG.E R26, desc[UR58][R26.64] ;  /* 0x0000003a1a1a7981 */ /* 0x000ea2000c1e1900 */
[----:B------:R-:W-:Y:S01]  /*4140*/  IADD3 R41, R41, R0, RZ ;  /* 0x0000000029297210 */ /* 0x000fe20007ffe0ff */
[----:B------:R-:W-:Y:S02]  /*4150*/  IMAD.MOV.U32 R40, RZ, RZ, RZ ;  /* 0x000000ffff287224 */ /* 0x000fe400078e00ff */
[----:B------:R-:W-:Y:S01]  /*4160*/  IMAD.MOV.U32 R36, RZ, RZ, RZ ;  /* 0x000000ffff247224 */ /* 0x000fe200078e00ff */
[C---:B--2---:R-:W-:Y:S02]  /*4170*/  PRMT R32, R26.reuse, 0x7770, RZ ;  /* 0x000077701a207816 */ /* 0x044fe400000000ff */
[C---:B------:R-:W-:Y:S02]  /*4180*/  PRMT R33, R26.reuse, 0x7771, RZ ;  /* 0x000077711a217816 */ /* 0x040fe400000000ff */
[C---:B------:R-:W-:Y:S02]  /*4190*/  PRMT R34, R26.reuse, 0x7772, RZ ;  /* 0x000077721a227816 */ /* 0x040fe400000000ff */
[----:B------:R-:W-:Y:S01]  /*41a0*/  PRMT R35, R26, 0x7773, RZ ;  /* 0x000077731a237816 */ /* 0x000fe200000000ff */
[----:B------:R-:W-:Y:S06]  /*41b0*/  @!P0 BRA `(.L_x_4620) ;  /* 0x0000000c00cc8947 */ /* 0x000fec0003800000 */
[----:B------:R-:W-:Y:S01]  /*41c0*/  MOV R26, RZ ;  /* 0x000000ff001a7202 */ /* 0x000fe20000000f00 */
[----:B------:R-:W-:Y:S01]  /*41d0*/  IMAD.MOV.U32 R27, RZ, RZ, R41 ;  /* 0x000000ffff1b7224 */ /* 0x000fe200078e0029 */
        /* <DEDUP_REMOVED lines=241> */
.L_x_4620:
[----:B------:R-:W-:-:S04]  /*50f0*/  LOP3.LUT R27, R36, 0xfffffffc, RZ, 0xc0, !PT ;  /* 0xfffffffc241b7812 */ /* 0x000fc800078ec0ff */
[----:B------:R-:W-:-:S05]  /*5100*/  IADD3 R26, P1, R27, R16, RZ ;  /* 0x000000101b1a7210 */ /* 0x000fca0007f3e0ff */
[----:B------:R-:W-:-:S05]  /*5110*/  IMAD.X R27, RZ, RZ, R19, P1 ;  /* 0x000000ffff1b7224 */ /* 0x000fca00008e0613 */
[----:B------:R-:W2:Y:S01]  /*5120*/  LDG.E R26, desc[UR58][R26.64] ;  /* 0x0000003a1a1a7981 */ /* 0x000ea2000c1e1900 */
[----:B------:R-:W-:Y:S01]  /*5130*/  IMAD.IADD R41, R41, 0x1, R0 ;  /* 0x0000000129297824 */ /* 0x000fe200078e0200 */
[C---:B--2---:R-:W-:Y:S02]  /*5140*/  PRMT R39, R26.reuse, 0x7770, RZ ;  /* 0x000077701a277816 */ /* 0x044fe400000000ff */
[C---:B------:R-:W-:Y:S02]  /*5150*/  PRMT R38, R26.reuse, 0x7771, RZ ;  /* 0x000077711a267816 */ /* 0x040fe400000000ff */
[C---:B------:R-:W-:Y:S02]  /*5160*/  PRMT R37, R26.reuse, 0x7772, RZ ;  /* 0x000077721a257816 */ /* 0x040fe400000000ff */
[----:B------:R-:W-:Y:S01]  /*5170*/  PRMT R36, R26, 0x7773, RZ ;  /* 0x000077731a247816 */ /* 0x000fe200000000ff */
[----:B------:R-:W-:Y:S06]  /*5180*/  @!P0 BRA `(.L_x_4621) ;  /* 0x0000000c00c88947 */ /* 0x000fec0003800000 */
[----:B------:R-:W-:Y:S01]  /*5190*/  HFMA2.MMA R40, -RZ, RZ, 0, 0 ;  /* 0x00000000ff287435 */ /* 0x000fe200000001ff */
[----:B------:R-:W-:Y:S01]  /*51a0*/  ULDC.64 UR36, c[0x0][0x260] ;  /* 0x0000980000247ab9 */ /* 0x000fe20000000a00 */
[----:B0-----:R-:W-:-:S08]  /*51b0*/  ISETP.NE.AND P1, PT, R42, 0x2, PT ;  /* 0x000000022a00780c */ /* 0x001fd00003f25270 */
[----:B------:R-:W-:-:S05]  /*51c0*/  IMAD.HI.U32 R26, R41, UR31, R40 ;  /* 0x0000001f291a7c27 */ /* 0x000fca000f8e0028 */
[----:B------:R-:W-:Y:S01]  /*51d0*/  SHF.R.U32.HI R27, RZ, UR36, R26 ;  /* 0x00000024ff1b7c19 */ /* 0x000fe2000801161a */
[----:B------:R-:W-:-:S04]  /*51e0*/  IMAD.MOV.U32 R26, RZ, RZ, RZ ;  /* 0x000000ffff1a7224 */ /* 0x000fc800078e00ff */
        /* <DEDUP_REMOVED lines=9> */
[----:B------:R-:W-:Y:S01]  /*5280*/  IMAD.MOV.U32 R26, RZ, RZ, RZ ;  /* 0x000000ffff1a7224 */ /* 0x000fe200078e00ff */
[----:B------:R-:W-:Y:S01]  /*5290*/  ISETP.NE.AND P1, PT, R42, 0x3, PT ;  /* 0x000000032a00780c */ /* 0x000fe20003f25270 */
[----:B------:R-:W-:Y:S02]  /*52a0*/  IMAD.MOV.U32 R27, RZ, RZ, R43 ;  /* 0x000000ffff1b7224 */ /* 0x000fe400078e002b */
        /* <DEDUP_REMOVED lines=224> */
.L_x_4621:
[----:B------:R-:W-:Y:S02]  /*60b0*/  LOP3.LUT R27, R40, 0xfffffffc, RZ, 0xc0, !PT ;  /* 0xfffffffc281b7812 */ /* 0x000fe400078ec0ff */
[----:B------:R-:W-:Y:S02]  /*60c0*/  PRMT R14, R14, 0x9910, RZ ;  /* 0x000099100e0e7816 */ /* 0x000fe400000000ff */
[----:B------:R-:W-:Y:S02]  /*60d0*/  PRMT R15, R15, 0x9910, RZ ;  /* 0x000099100f0f7816 */ /* 0x000fe400000000ff */
[----:B------:R-:W-:Y:S02]  /*60e0*/  PRMT R28, R20, 0x9910, RZ ;  /* 0x00009910141c7816 */ /* 0x000fe400000000ff */
[----:B------:R-:W-:Y:S02]  /*60f0*/  PRMT R43, R34, 0x9910, RZ ;  /* 0x00009910222b7816 */ /* 0x000fe400000000ff */
[----:B------:R-:W-:-:S02]  /*6100*/  PRMT R21, R21, 0x9910, RZ ;  /* 0x0000991015157816 */ /* 0x000fc400000000ff */
[----:B------:R-:W-:Y:S02]  /*6110*/  PRMT R29, R25, 0x9910, RZ ;  /* 0x00009910191d7816 */ /* 0x000fe400000000ff */
[----:B------:R-:W-:Y:S01]  /*6120*/  PRMT R11, R11, 0x9910, RZ ;  /* 0x000099100b0b7816 */ /* 0x000fe200000000ff */
[----:B------:R-:W-:Y:S01]  /*6130*/  IMAD.IADD R41, R41, 0x1, R0 ;  /* 0x0000000129297824 */ /* 0x000fe200078e0200 */
[----:B------:R-:W-:Y:S01]  /*6140*/  IADD3 R26, P1, R27, R16, RZ ;  /* 0x000000101b1a7210 */ /* 0x000fe20007f3e0ff */
[----:B------:R-:W-:-:S03]  /*6150*/  ULDC UR4, c[0x0][0x218] ;  /* 0x0000860000047ab9 */ /* 0x000fc60000000800 */
[----:B------:R-:W-:-:S05]  /*6160*/  IADD3.X R27, RZ, R19, RZ, P1, !PT ;  /* 0x00000013ff1b7210 */ /* 0x000fca0000ffe4ff */
[----:B------:R1:W2:Y:S01]  /*6170*/  LDG.E R26, desc[UR58][R26.64] ;  /* 0x0000003a1a1a7981 */ /* 0x0002a2000c1e1900 */
[----:B------:R-:W-:Y:S02]  /*6180*/  PRMT R40, R12, 0x9910, RZ ;  /* 0x000099100c287816 */ /* 0x000fe400000000ff */
[----:B------:R-:W-:Y:S02]  /*6190*/  PRMT R12, R31, 0x9910, RZ ;  /* 0x000099101f0c7816 */ /* 0x000fe400000000ff */
[----:B------:R-:W-:Y:S02]  /*61a0*/  PRMT R20, R24, 0x9910, RZ ;  /* 0x0000991018147816 */ /* 0x000fe400000000ff */
[----:B------:R-:W-:Y:S01]  /*61b0*/  PRMT R18, R18, 0x9910, RZ ;  /* 0x0000991012127816 */ /* 0x000fe200000000ff */
[----:B------:R-:W-:Y:S01]  /*61c0*/  IMAD R15, R15, R12, RZ ;  /* 0x0000000c0f0f7224 */ /* 0x000fe200078e02ff */
[----:B------:R-:W-:Y:S01]  /*61d0*/  PRMT R9, R9, 0x9910, RZ ;  /* 0x0000991009097816 */ /* 0x000fe200000000ff */
[----:B------:R-:W-:Y:S01]  /*61e0*/  IMAD R12, R40, R43, RZ ;  /* 0x0000002b280c7224 */ /* 0x000fe200078e02ff */
[----:B-1----:R-:W-:Y:S01]  /*61f0*/  PRMT R27, R32, 0x9910, RZ ;  /* 0x00009910201b7816 */ /* 0x002fe200000000ff */
        /* <DEDUP_REMOVED lines=12> */
[----:B------:R-:W-:Y:S01]  /*62c0*/  MOV R40, UR4 ;  /* 0x0000000400287c02 */ /* 0x000fe20008000f00 */
[----:B------:R-:W-:Y:S01]  /*62d0*/  IMAD R3, R0, 0x3, R41 ;  /* 0x0000000300037824 */ /* 0x000fe200078e0229 */
[----:B------:R-:W-:Y:S01]  /*62e0*/  PRMT R5, R5, 0x9910, RZ ;  /* 0x0000991005057816 */ /* 0x000fe200000000ff */
[----:B------:R-:W-:Y:S01]  /*62f0*/  IMAD R18, R18, R13, RZ ;  /* 0x0000000d12127224 */ /* 0x000fe200078e02ff */
[----:B------:R-:W-:Y:S01]  /*6300*/  PRMT R10, R10, 0x9910, RZ ;  /* 0x000099100a0a7816 */ /* 0x000fe200000000ff */
[----:B------:R-:W-:Y:S01]  /*6310*/  IMAD R13, R28, R29, RZ ;  /* 0x0000001d1c0d7224 */ /* 0x000fe200078e02ff */
[----:B------:R-:W-:-:S02]  /*6320*/  PRMT R28, R38, 0x9910, RZ ;  /* 0x00009910261c7816 */ /* 0x000fc400000000ff */
[----:B------:R-:W-:Y:S02]  /*6330*/  ISETP.GE.U32.AND P1, PT, R3, R40, PT ;  /* 0x000000280300720c */ /* 0x000fe40003f26070 */
[----:B------:R-:W-:Y:S01]  /*6340*/  PRMT R29, R7, 0x9910, RZ ;  /* 0x00009910071d7816 */ /* 0x000fe200000000ff */
[----:B------:R-:W-:Y:S01]  /*6350*/  IMAD R9, R9, R28, RZ ;  /* 0x0000001c09097224 */ /* 0x000fe200078e02ff */
[----:B------:R-:W-:Y:S02]  /*6360*/  PRMT R7, R39, 0x9910, RZ ;  /* 0x0000991027077816 */ /* 0x000fe400000000ff */
[----:B------:R-:W-:Y:S02]  /*6370*/  PRMT R44, R36, 0x9910, RZ ;  /* 0x00009910242c7816 */ /* 0x000fe400000000ff */
[----:B------:R-:W-:Y:S01]  /*6380*/  PRMT R28, R4, 0x9910, RZ ;  /* 0x00009910041c7816 */ /* 0x000fe200000000ff */
[----:B------:R-:W-:Y:S01]  /*6390*/  IMAD.MOV.U32 R4, RZ, RZ, R5 ;  /* 0x000000ffff047224 */ /* 0x000fe200078e0005 */
[----:B------:R-:W-:Y:S01]  /*63a0*/  PRMT R6, R6, 0x9910, RZ ;  /* 0x0000991006067816 */ /* 0x000fe200000000ff */
[----:B------:R-:W-:-:S02]  /*63b0*/  IMAD R10, R10, R7, RZ ;  /* 0x000000070a0a7224 */ /* 0x000fc400078e02ff */
[----:B------:R-:W-:Y:S01]  /*63c0*/  IMAD R7, R29, R44, RZ ;  /* 0x0000002c1d077224 */ /* 0x000fe200078e02ff */
[C---:B--2---:R-:W-:Y:S02]  /*63d0*/  LOP3.LUT R5, R26.reuse, 0xff, RZ, 0xc0, !PT ;  /* 0x000000ff1a057812 */ /* 0x044fe400078ec0ff */
[C---:B------:R-:W-:Y:S02]  /*63e0*/  PRMT R27, R26.reuse, 0x7771, RZ ;  /* 0x000077711a1b7816 */ /* 0x040fe400000000ff */
[----:B------:R-:W-:Y:S01]  /*63f0*/  PRMT R29, R26, 0x7772, RZ ;  /* 0x000077721a1d7816 */ /* 0x000fe200000000ff */
[----:B------:R-:W-:Y:S01]  /*6400*/  IMAD R6, R6, R5, RZ ;  /* 0x0000000506067224 */ /* 0x000fe200078e02ff */
[----:B------:R-:W-:Y:S01]  /*6410*/  PRMT R44, R26, 0x7773, RZ ;  /* 0x000077731a2c7816 */ /* 0x000fe200000000ff */
[----:B------:R-:W-:Y:S02]  /*6420*/  IMAD R5, R4, R27, RZ ;  /* 0x0000001b04057224 */ /* 0x000fe400078e02ff */
[----:B------:R-:W-:-:S02]  /*6430*/  IMAD R4, R28, R29, RZ ;  /* 0x0000001d1c047224 */ /* 0x000fc400078e02ff */
[----:B------:R-:W-:Y:S01]  /*6440*/  IMAD R3, R43, R44, RZ ;  /* 0x0000002c2b037224 */ /* 0x000fe200078e02ff */
[----:B------:R-:W-:Y:S06]  /*6450*/  @!P1 BRA `(.L_x_4622) ;  /* 0xffffffb800989947 */ /* 0x000fec000383ffff */
[----:B------:R-:W-:Y:S05]  /*6460*/  BSYNC B1 ;  /* 0x0000000000017941 */ /* 0x000fea0003800000 */
.L_x_4617:
[C---:B------:R-:W-:Y:S02]  /*6470*/  PRMT R43, R26.reuse, 0x7770, RZ ;  /* 0x000077701a2b7816 */ /* 0x040fe400000000ff */
[C---:B------:R-:W-:Y:S02]  /*6480*/  PRMT R44, R26.reuse, 0x7771, RZ ;  /* 0x000077711a2c7816 */ /* 0x040fe400000000ff */
[C---:B------:R-:W-:Y:S02]  /*6490*/  PRMT R45, R26.reuse, 0x7772, RZ ;  /* 0x000077721a2d7816 */ /* 0x040fe400000000ff */
[----:B------:R-:W-:-:S04]  /*64a0*/  PRMT R26, R26, 0x7773, RZ ;  /* 0x000077731a1a7816 */ /* 0x000fc800000000ff */
[----:B0-----:R-:W-:-:S07]  /*64b0*/  PRMT R42, R26, 0x7610, R42 ;  /* 0x000076101a2a7816 */ /* 0x001fce000000002a */
.L_x_4616:
[----:B------:R-:W-:Y:S05]  /*64c0*/  BSYNC B0 ;  /* 0x0000000000007941 */ /* 0x000fea0003800000 */
.L_x_4615:
[----:B------:R-:W-:Y:S01]  /*64d0*/  ISETP.GE.U32.AND P0, PT, R41, R40, PT ;  /* 0x000000282900720c */ /* 0x000fe20003f06070 */
[----:B------:R-:W-:-:S12]  /*64e0*/  BSSY B0, `(.L_x_4623) ;  /* 0x0000476000007945 */ /* 0x000fd80003800000 */
[----:B------:R-:W-:Y:S05]  /*64f0*/  @P0 BRA `(.L_x_4624) ;  /* 0x0000004400d00947 */ /* 0x000fea0003800000 */
[----:B------:R-:W0:Y:S01]  /*6500*/  LDC R46, c[0x0][0x254] ;  /* 0x00009500ff2e7b82 */ /* 0x000e220000000800 */
[----:B------:R-:W-:Y:S01]  /*6510*/  IMAD.MOV.U32 R30, RZ, RZ, RZ ;  /* 0x000000ffff1e7224 */ /* 0x000fe200078e00ff */
        /* <DEDUP_REMOVED lines=268> */
[----:B------:R-:W-:-:S05]  /*75e0*/  IMAD R30, R29, UR4, R30 ;  /* 0x000000041d1e7c24 */ /* 0x000fca000f8e021e */
[----:B------:R-:W2:Y:S01]  /*75f0*/  @P2 LDC R31, c[0x0][0x3e4] ;  /* 0x0000f900ff1f2b82 */ /* 0x000ea20000000800 */
[----:B0-----:R-:W-:-:S05]  /*7600*/  @P2 IMAD.HI.U32 R25, R27, R25, R26 ;  /* 0x000000191b192227 */ /* 0x001fca00078e001a */
[----:B-1----:R-:W-:-:S05]  /*7610*/  @P2 SHF.R.U32.HI R25, RZ, R48, R25 ;  /* 0x00000030ff192219 */ /* 0x002fca0000011619 */
[----:B------:R-:W-:-:S04]  /*7620*/  @P2 IMAD.MOV R25, RZ, RZ, -R25 ;  /* 0x000000ffff192224 */ /* 0x000fc800078e0a19 */
[----:B------:R-:W-:-:S04]  /*7630*/  @P2 IMAD R27, R24, R25, R27 ;  /* 0x00000019181b2224 */ /* 0x000fc800078e021b */
[----:B--2---:R-:W-:-:S07]  /*7640*/  @P2 IMAD R30, R27, R31, R30 ;  /* 0x0000001f1b1e2224 */ /* 0x004fce00078e021e */
.L_x_4625:
[----:B------:R-:W-:-:S04]  /*7650*/  LOP3.LUT R29, R30, 0xfffffffc, RZ, 0xc0, !PT ;  /* 0xfffffffc1e1d7812 */ /* 0x000fc800078ec0ff */
[----:B------:R-:W-:-:S05]  /*7660*/  IADD3 R28, P2, R29, R16, RZ ;  /* 0x000000101d1c7210 */ /* 0x000fca0007f5e0ff */
[----:B------:R-:W-:-:S05]  /*7670*/  IMAD.X R29, RZ, RZ, R19, P2 ;  /* 0x000000ffff1d7224 */ /* 0x000fca00010e0613 */
[----:B------:R-:W2:Y:S01]  /*7680*/  LDG.E R28, desc[UR58][R28.64] ;  /* 0x0000003a1c1c7981 */ /* 0x000ea2000c1e1900 */
[----:B------:R-:W-:-:S04]  /*7690*/  IADD3 R27, R41, R0, RZ ;  /* 0x00000000291b7210 */ /* 0x000fc80007ffe0ff */
[----:B------:R-:W-:Y:S02]  /*76a0*/  ISETP.GE.U32.AND P2, PT, R27, R40, PT ;  /* 0x000000281b00720c */ /* 0x000fe40003f46070 */
[C---:B--2---:R-:W-:Y:S02]  /*76b0*/  PRMT R24, R28.reuse, 0x7770, RZ ;  /* 0x000077701c187816 */ /* 0x044fe400000000ff */
[C---:B------:R-:W-:Y:S02]  /*76c0*/  PRMT R25, R28.reuse, 0x7771, RZ ;  /* 0x000077711c197816 */ /* 0x040fe400000000ff */
[C---:B------:R-:W-:Y:S02]  /*76d0*/  PRMT R30, R28.reuse, 0x7772, RZ ;  /* 0x000077721c1e7816 */ /* 0x040fe400000000ff */
[----:B------:R-:W-:-:S05]  /*76e0*/  PRMT R31, R28, 0x7773, RZ ;  /* 0x000077731c1f7816 */ /* 0x000fca00000000ff */
[----:B------:R-:W-:Y:S05]  /*76f0*/  @P2 BRA `(.L_x_4624) ;  /* 0x0000003400502947 */ /* 0x000fea0003800000 */
[----:B------:R-:W-:Y:S01]  /*7700*/  IMAD.MOV.U32 R47, RZ, RZ, RZ ;  /* 0x000000ffff2f7224 */ /* 0x000fe200078e00ff */
        /* <DEDUP_REMOVED lines=261> */
[----:B------:R-:W-:-:S04]  /*8760*/  @P2 IMAD.MOV.U32 R32, RZ, RZ, RZ ;  /* 0x000000ffff202224 */ /* 0x000fc800078e00ff */
[----:B------:R-:W1:Y:S01]  /*8770*/  @P2 LDC R48, c[0x0][0x380] ;  /* 0x0000e000ff302b82 */ /* 0x000e620000000800 */
[----:B------:R-:W-:-:S07]  /*8780*/  IMAD.MOV R49, RZ, RZ, -R33 ;  /* 0x000000ffff317224 */ /* 0x000fce00078e0a21 */
        /* <DEDUP_REMOVED lines=9> */
.L_x_4626:
[----:B------:R-:W-:-:S04]  /*8820*/  LOP3.LUT R29, R47, 0xfffffffc, RZ, 0xc0, !PT ;  /* 0xfffffffc2f1d7812 */ /* 0x000fc800078ec0ff */
[----:B------:R-:W-:-:S05]  /*8830*/  IADD3 R28, P2, R29, R16, RZ ;  /* 0x000000101d1c7210 */ /* 0x000fca0007f5e0ff */
[----:B------:R-:W-:-:S05]  /*8840*/  IMAD.X R29, RZ, RZ, R19, P2 ;  /* 0x000000ffff1d7224 */ /* 0x000fca00010e0613 */
[----:B------:R-:W2:Y:S01]  /*8850*/  LDG.E R28, desc[UR58][R28.64] ;  /* 0x0000003a1c1c7981 */ /* 0x000ea2000c1e1900 */
[----:B------:R-:W-:-:S05]  /*8860*/  IMAD.IADD R27, R27, 0x1, R0 ;  /* 0x000000011b1b7824 */ /* 0x000fca00078e0200 */
[----:B------:R-:W-:Y:S02]  /*8870*/  ISETP.GE.U32.AND P2, PT, R27, R40, PT ;  /* 0x000000281b00720c */ /* 0x000fe40003f46070 */
[C---:B--2---:R-:W-:Y:S02]  /*8880*/  PRMT R32, R28.reuse, 0x7770, RZ ;  /* 0x000077701c207816 */ /* 0x044fe400000000ff */
[C---:B------:R-:W-:Y:S02]  /*8890*/  PRMT R33, R28.reuse, 0x7771, RZ ;  /* 0x000077711c217816 */ /* 0x040fe400000000ff */
[C---:B------:R-:W-:Y:S02]  /*88a0*/  PRMT R34, R28.reuse, 0x7772, RZ ;  /* 0x000077721c227816 */ /* 0x040fe400000000ff */
[----:B------:R-:W-:-:S05]  /*88b0*/  PRMT R35, R28, 0x7773, RZ ;  /* 0x000077731c237816 */ /* 0x000fca00000000ff */
        /* <DEDUP_REMOVED lines=275> */
.L_x_4627:
[----:B------:R-:W-:-:S04]  /*99f0*/  LOP3.LUT R29, R47, 0xfffffffc, RZ, 0xc0, !PT ;  /* 0xfffffffc2f1d7812 */ /* 0x000fc800078ec0ff */
[----:B------:R-:W-:-:S04]  /*9a00*/  IADD3 R28, P2, R29, R16, RZ ;  /* 0x000000101d1c7210 */ /* 0x000fc80007f5e0ff */
[----:B------:R-:W-:-:S05]  /*9a10*/  IADD3.X R29, RZ, R19, RZ, P2, !PT ;  /* 0x00000013ff1d7210 */ /* 0x000fca00017fe4ff */
        /* <DEDUP_REMOVED lines=282> */
.L_x_4628:
[----:B------:R-:W-:-:S04]  /*abc0*/  LOP3.LUT R27, R42, 0xfffffffc, RZ, 0xc0, !PT ;  /* 0xfffffffc2a1b7812 */ /* 0x000fc800078ec0ff */
[----:B------:R-:W-:-:S05]  /*abd0*/  IADD3 R26, P1, R27, R16, RZ ;  /* 0x000000101b1a7210 */ /* 0x000fca0007f3e0ff */
[----:B------:R-:W-:-:S05]  /*abe0*/  IMAD.X R27, RZ, RZ, R19, P1 ;  /* 0x000000ffff1b7224 */ /* 0x000fca00008e0613 */
[----:B------:R-:W2:Y:S02]  /*abf0*/  LDG.E R26, desc[UR58][R26.64] ;  /* 0x0000003a1a1a7981 */ /* 0x000ea4000c1e1900 */
[C---:B--2---:R-:W-:Y:S02]  /*ac00*/  PRMT R43, R26.reuse, 0x7770, RZ ;  /* 0x000077701a2b7816 */ /* 0x044fe400000000ff */
[C---:B------:R-:W-:Y:S02]  /*ac10*/  PRMT R44, R26.reuse, 0x7771, RZ ;  /* 0x000077711a2c7816 */ /* 0x040fe400000000ff */
[C---:B------:R-:W-:Y:S02]  /*ac20*/  PRMT R45, R26.reuse, 0x7772, RZ ;  /* 0x000077721a2d7816 */ /* 0x040fe400000000ff */
[----:B------:R-:W-:-:S07]  /*ac30*/  PRMT R42, R26, 0x7773, RZ ;  /* 0x000077731a2a7816 */ /* 0x000fce00000000ff */
.L_x_4624:
[----:B------:R-:W-:Y:S05]  /*ac40*/  BSYNC B0 ;  /* 0x0000000000007941 */ /* 0x000fea0003800000 */
.L_x_4623:
        /* <DEDUP_REMOVED lines=8> */
[----:B------:R-:W-:Y:S01]  /*acd0*/  PRMT R24, R15, 0x9910, RZ ;  /* 0x000099100f187816 */ /* 0x000fe200000000ff */
[----:B------:R-:W-:Y:S01]  /*ace0*/  IMAD.MOV.U32 R15, RZ, RZ, R25 ;  /* 0x000000ffff0f7224 */ /* 0x000fe200078e0019 */
        /* <DEDUP_REMOVED lines=55> */
.L_x_4630:
[----:B------:R-:W-:Y:S05]  /*b060*/  BSYNC B0 ;  /* 0x0000000000007941 */ /* 0x000fea0003800000 */
.L_x_4629:
[----:B------:R-:W-:Y:S02]  /*b070*/  PRMT R14, R14, 0x9910, RZ ;  /* 0x000099100e0e7816 */ /* 0x000fe400000000ff */
[----:B------:R-:W-:Y:S02]  /*b080*/  PRMT R0, R21, 0x9910, RZ ;  /* 0x0000991015007816 */ /* 0x000fe400000000ff */
[----:B------:R-:W-:Y:S02]  /*b090*/  PRMT R20, R20, 0x9910, RZ ;  /* 0x0000991014147816 */ /* 0x000fe400000000ff */
[----:B------:R-:W-:Y:S02]  /*b0a0*/  PRMT R16, R12, 0x9910, RZ ;  /* 0x000099100c107816 */ /* 0x000fe400000000ff */
[----:B------:R-:W-:Y:S01]  /*b0b0*/  PRMT R19, R15, 0x9910, RZ ;  /* 0x000099100f137816 */ /* 0x000fe200000000ff */
[----:B------:R-:W-:Y:S01]  /*b0c0*/  IMAD.MOV.U32 R12, RZ, RZ, R20 ;  /* 0x000000ffff0c7224 */ /* 0x000fe200078e0014 */
[----:B------:R-:W-:-:S02]  /*b0d0*/  PRMT R18, R18, 0x9910, RZ ;  /* 0x0000991012127816 */ /* 0x000fc400000000ff */
[----:B------:R-:W-:Y:S02]  /*b0e0*/  PRMT R21, R11, 0x9910, RZ ;  /* 0x000099100b157816 */ /* 0x000fe400000000ff */
[----:B------:R-:W-:Y:S01]  /*b0f0*/  MOV R11, R14 ;  /* 0x0000000e000b7202 */ /* 0x000fe20000000f00 */
[----:B------:R-:W-:Y:S01]  /*b100*/  IMAD.MOV.U32 R14, RZ, RZ, R18 ;  /* 0x000000ffff0e7224 */ /* 0x000fe200078e0012 */
[----:B------:R-:W-:Y:S02]  /*b110*/  PRMT R13, R13, 0x9910, RZ ;  /* 0x000099100d0d7816 */ /* 0x000fe400000000ff */
[----:B------:R-:W-:Y:S01]  /*b120*/  MOV R15, R16 ;  /* 0x00000010000f7202 */ /* 0x000fe20000000f00 */
[----:B------:R-:W-:Y:S01]  /*b130*/  IMAD.MOV.U32 R16, RZ, RZ, R19 ;  /* 0x000000ffff107224 */ /* 0x000fe200078e0013 */
[----:B------:R-:W-:Y:S01]  /*b140*/  PRMT R10, R10, 0x9910, RZ ;  /* 0x000099100a0a7816 */ /* 0x000fe200000000ff */
        /* <DEDUP_REMOVED lines=10> */
[----:B------:R-:W-:Y:S02]  /*b1f0*/  MOV R7, R10 ;  /* 0x0000000a00077202 */ /* 0x000fe40000000f00 */
        /* <DEDUP_REMOVED lines=11> */
[----:B------:R-:W-:Y:S01]  /*b2b0*/  IMAD.MOV.U32 R6, RZ, RZ, R5 ;  /* 0x000000ffff067224 */ /* 0x000fe200078e0005 */
[----:B------:R-:W-:Y:S01]  /*b2c0*/  PRMT R19, R8, 0x9910, RZ ;  /* 0x0000991008137816 */ /* 0x000fe200000000ff */
[----:B------:R-:W-:Y:S01]  /*b2d0*/  IMAD.MOV.U32 R5, RZ, RZ, R10 ;  /* 0x000000ffff057224 */ /* 0x000fe200078e000a */
[----:B------:R-:W-:Y:S01]  /*b2e0*/  PRMT R16, R9, 0x9910, RZ ;  /* 0x0000991009107816 */ /* 0x000fe200000000ff */
[----:B------:R-:W-:Y:S01]  /*b2f0*/  IMAD R25, R25, R6, RZ ;  /* 0x0000000619197224 */ /* 0x000fe200078e02ff */
[----:B------:R-:W-:Y:S01]  /*b300*/  PRMT R26, R0, 0x9910, RZ ;  /* 0x00009910001a7816 */ /* 0x000fe200000000ff */
[----:B------:R-:W-:-:S02]  /*b310*/  IMAD R19, R19, R4, RZ ;  /* 0x0000000413137224 */ /* 0x000fc400078e02ff */
[----:B------:R-:W-:Y:S02]  /*b320*/  IMAD R16, R16, R3, RZ ;  /* 0x0000000310107224 */ /* 0x000fe400078e02ff */
[----:B------:R-:W-:Y:S01]  /*b330*/  IMAD R26, R26, R5, RZ ;  /* 0x000000051a1a7224 */ /* 0x000fe200078e02ff */
[----:B------:R-:W-:Y:S06]  /*b340*/  BRA `(.L_x_4597) ;  /* 0x00000024002c7947 */ /* 0x000fec0003800000 */
.L_x_4614:
        /* <DEDUP_REMOVED lines=33> */
[----:B------:R-:W-:-:S07]  /*b560*/  PRMT R8, R3, 0x7610, R8 ;  /* 0x0000761003087816 */ /* 0x000fce0000000008 */
.L_x_4634:
[----:B------:R-:W-:Y:S02]  /*b570*/  IMAD R4, R6, R41, RZ ;  /* 0x0000002906047224 */ /* 0x000fe400078e02ff */
[----:B------:R-:W-:-:S03]  /*b580*/  IMAD.IADD R41, R0, 0x1, R41 ;  /* 0x0000000100297824 */ /* 0x000fc600078e0229 */
[----:B------:R-:W-:Y:S01]  /*b590*/  LOP3.LUT R29, R4, 0xfffffffc, RZ, 0xc0, !PT ;  /* 0xfffffffc041d7812 */ /* 0x000fe200078ec0ff */
[C---:B------:R-:W-:Y:S01]  /*b5a0*/  IMAD R4, R41.reuse, R6, RZ ;  /* 0x0000000629047224 */ /* 0x040fe200078e02ff */
[----:B------:R-:W-:Y:S02]  /*b5b0*/  IADD3 R41, R41, R0, RZ ;  /* 0x0000000029297210 */ /* 0x000fe40007ffe0ff */
[----:B------:R-:W-:Y:S02]  /*b5c0*/  IADD3 R28, P0, R29, R16, RZ ;  /* 0x000000101d1c7210 */ /* 0x000fe40007f1e0ff */
[----:B------:R-:W-:Y:S02]  /*b5d0*/  LOP3.LUT R31, R4, 0xfffffffc, RZ, 0xc0, !PT ;  /* 0xfffffffc041f7812 */ /* 0x000fe400078ec0ff */
[----:B------:R-:W-:Y:S01]  /*b5e0*/  IADD3.X R29, RZ, R19, RZ, P0, !PT ;  /* 0x00000013ff1d7210 */ /* 0x000fe200007fe4ff */
[----:B------:R-:W-:Y:S01]  /*b5f0*/  IMAD R4, R41, R6, RZ ;  /* 0x0000000629047224 */ /* 0x000fe200078e02ff */
[----:B------:R-:W-:Y:S01]  /*b600*/  IADD3 R30, P0, R31, R16, RZ ;  /* 0x000000101f1e7210 */ /* 0x000fe20007f1e0ff */
[----:B------:R-:W-:-:S02]  /*b610*/  IMAD.IADD R41, R41, 0x1, R0 ;  /* 0x0000000129297824 */ /* 0x000fc400078e0200 */
[----:B------:R0:W2:Y:S01]  /*b620*/  LDG.E R7, desc[UR58][R28.64] ;  /* 0x0000003a1c077981 */ /* 0x0000a2000c1e1900 */
[----:B------:R-:W-:Y:S01]  /*b630*/  LOP3.LUT R5, R4, 0xfffffffc, RZ, 0xc0, !PT ;  /* 0xfffffffc04057812 */ /* 0x000fe200078ec0ff */
[----:B------:R-:W-:-:S03]  /*b640*/  IMAD.X R31, RZ, RZ, R19, P0 ;  /* 0x000000ffff1f7224 */ /* 0x000fc600000e0613 */
[----:B------:R-:W-:Y:S02]  /*b650*/  IADD3 R4, P0, R5, R16, RZ ;  /* 0x0000001005047210 */ /* 0x000fe40007f1e0ff */
[----:B------:R-:W3:Y:S01]  /*b660*/  LDG.E R30, desc[UR58][R30.64] ;  /* 0x0000003a1e1e7981 */ /* 0x000ee2000c1e1900 */
[----:B0-----:R-:W-:Y:S02]  /*b670*/  IMAD R28, R41, R6, RZ ;  /* 0x00000006291c7224 */ /* 0x001fe400078e02ff */
[----:B------:R-:W-:-:S03]  /*b680*/  IMAD.X R5, RZ, RZ, R19, P0 ;  /* 0x000000ffff057224 */ /* 0x000fc600000e0613 */
[----:B------:R-:W-:Y:S02]  /*b690*/  LOP3.LUT R29, R28, 0xfffffffc, RZ, 0xc0, !PT ;  /* 0xfffffffc1c1d7812 */ /* 0x000fe400078ec0ff */
[----:B------:R0:W4:Y:S02]  /*b6a0*/  LDG.E R4, desc[UR58][R4.64] ;  /* 0x0000003a04047981 */ /* 0x000124000c1e1900 */
[----:B------:R-:W-:-:S04]  /*b6b0*/  IADD3 R28, P0, R29, R16, RZ ;  /* 0x000000101d1c7210 */ /* 0x000fc80007f1e0ff */
[----:B------:R-:W-:-:S05]  /*b6c0*/  IADD3.X R29, RZ, R19, RZ, P0, !PT ;  /* 0x00000013ff1d7210 */ /* 0x000fca00007fe4ff */
[----:B------:R1:W5:Y:S01]  /*b6d0*/  LDG.E R28, desc[UR58][R28.64] ;  /* 0x0000003a1c1c7981 */ /* 0x000362000c1e1900 */
[----:B------:R-:W-:Y:S01]  /*b6e0*/  PRMT R12, R12, 0x9910, RZ ;  /* 0x000099100c0c7816 */ /* 0x000fe200000000ff */
[----:B------:R-:W-:Y:S01]  /*b6f0*/  IMAD.IADD R41, R41, 0x1, R0 ;  /* 0x0000000129297824 */ /* 0x000fe200078e0200 */
[----:B0-----:R-:W-:Y:S02]  /*b700*/  PRMT R5, R10, 0x9910, RZ ;  /* 0x000099100a057816 */ /* 0x001fe400000000ff */
[----:B------:R-:W-:Y:S01]  /*b710*/  PRMT R9, R9, 0x9910, RZ ;  /* 0x0000991009097816 */ /* 0x000fe200000000ff */
[----:B------:R-:W-:Y:S01]  /*b720*/  IMAD R31, R0, 0x3, R41 ;  /* 0x00000003001f7824 */ /* 0x000fe200078e0229 */
[----:B------:R-:W-:Y:S02]  /*b730*/  PRMT R18, R18, 0x9910, RZ ;  /* 0x0000991012127816 */ /* 0x000fe400000000ff */
[----:B------:R-:W-:Y:S02]  /*b740*/  PRMT R11, R11, 0x9910, RZ ;  /* 0x000099100b0b7816 */ /* 0x000fe400000000ff */
[----:B-1----:R-:W-:Y:S01]  /*b750*/  PRMT R29, R13, 0x9910, RZ ;  /* 0x000099100d1d7816 */ /* 0x002fe200000000ff */
[----:B------:R-:W-:Y:S01]  /*b760*/  IMAD.MOV.U32 R13, RZ, RZ, R12 ;  /* 0x000000ffff0d7224 */ /* 0x000fe200078e000c */
        /* <DEDUP_REMOVED lines=8> */
[C---:B--2---:R-:W-:Y:S02]  /*b7f0*/  PRMT R10, R7.reuse, 0x7771, RZ ;  /* 0x00007771070a7816 */ /* 0x044fe400000000ff */
[C---:B------:R-:W-:Y:S02]  /*b800*/  PRMT R12, R7.reuse, 0x7772, RZ ;  /* 0x00007772070c7816 */ /* 0x040fe400000000ff */
[----:B------:R-:W-:Y:S01]  /*b810*/  PRMT R32, R7, 0x7773, RZ ;  /* 0x0000777307207816 */ /* 0x000fe200000000ff */
[----:B------:R-:W-:Y:S01]  /*b820*/  IMAD R9, R9, R10, RZ ;  /* 0x0000000a09097224 */ /* 0x000fe200078e02ff */
[----:B------:R-:W-:Y:S01]  /*b830*/  LOP3.LUT R33, R7, 0xff, RZ, 0xc0, !PT ;  /* 0x000000ff07217812 */ /* 0x000fe200078ec0ff */
[----:B------:R-:W-:Y:S01]  /*b840*/  IMAD R10, R5, R12, RZ ;  /* 0x0000000c050a7224 */ /* 0x000fe200078e02ff */
[C---:B---3--:R-:W-:Y:S01]  /*b850*/  LOP3.LUT R34, R30.reuse, 0xff, RZ, 0xc0, !PT ;  /* 0x000000ff1e227812 */ /* 0x048fe200078ec0ff */
[----:B------:R-:W-:Y:S01]  /*b860*/  IMAD R11, R11, R32, RZ ;  /* 0x000000200b0b7224 */ /* 0x000fe200078e02ff */
[----:B------:R-:W-:Y:S01]  /*b870*/  PRMT R36, R30, 0x7771, RZ ;  /* 0x000077711e247816 */ /* 0x000fe200000000ff */
[----:B------:R-:W-:Y:S01]  /*b880*/  IMAD R8, R8, R33, RZ ;  /* 0x0000002108087224 */ /* 0x000fe200078e02ff */
[----:B------:R-:W-:Y:S01]  /*b890*/  PRMT R5, R30, 0x7772, RZ ;  /* 0x000077721e057816 */ /* 0x000fe200000000ff */
[----:B------:R-:W-:-:S02]  /*b8a0*/  IMAD R12, R13, R34, RZ ;  /* 0x000000220d0c7224 */ /* 0x000fc400078e02ff */
[----:B------:R-:W-:Y:S01]  /*b8b0*/  IMAD R13, R29, R36, RZ ;  /* 0x000000241d0d7224 */ /* 0x000fe200078e02ff */
[----:B------:R-:W-:Y:S01]  /*b8c0*/  PRMT R29, R20, 0x9910, RZ ;  /* 0x00009910141d7816 */ /* 0x000fe200000000ff */
[----:B------:R-:W-:Y:S01]  /*b8d0*/  IMAD R14, R14, R5, RZ ;  /* 0x000000050e0e7224 */ /* 0x000fe200078e02ff */
[----:B------:R-:W-:Y:S02]  /*b8e0*/  MOV R20, R18 ;  /* 0x0000001200147202 */ /* 0x000fe40000000f00 */
[----:B------:R-:W-:Y:S02]  /*b8f0*/  PRMT R18, R30, 0x7773, RZ ;  /* 0x000077731e127816 */ /* 0x000fe400000000ff */
[C---:B----4-:R-:W-:Y:S02]  /*b900*/  LOP3.LUT R21, R4.reuse, 0xff, RZ, 0xc0, !PT ;  /* 0x000000ff04157812 */ /* 0x050fe400078ec0ff */
[C---:B------:R-:W-:Y:S01]  /*b910*/  PRMT R32, R4.reuse, 0x7771, RZ ;  /* 0x0000777104207816 */ /* 0x040fe200000000ff */
        /* <DEDUP_REMOVED lines=8> */
[C---:B-----5:R-:W-:Y:S02]  /*b9a0*/  LOP3.LUT R26, R28.reuse, 0xff, RZ, 0xc0, !PT ;  /* 0x000000ff1c1a7812 */ /* 0x060fe400078ec0ff */
[----:B------:R-:W-:Y:S01]  /*b9b0*/  PRMT R32, R28, 0x7771, RZ ;  /* 0x000077711c207816 */ /* 0x000fe200000000ff */
[----:B------:R-:W-:Y:S01]  /*b9c0*/  IMAD R24, R24, R3, RZ ;  /* 0x0000000318187224 */ /* 0x000fe200078e02ff */
[C---:B------:R-:W-:Y:S01]  /*b9d0*/  PRMT R34, R28.reuse, 0x7772, RZ ;  /* 0x000077721c227816 */ /* 0x040fe200000000ff */
[----:B------:R-:W-:Y:S01]  /*b9e0*/  IMAD R25, R25, R26, RZ ;  /* 0x0000001a19197224 */ /* 0x000fe200078e02ff */
[----:B------:R-:W-:Y:S01]  /*b9f0*/  PRMT R29, R28, 0x7773, RZ ;  /* 0x000077731c1d7816 */ /* 0x000fe200000000ff */
[----:B------:R-:W-:Y:S02]  /*ba00*/  IMAD R26, R5, R32, RZ ;  /* 0x00000020051a7224 */ /* 0x000fe400078e02ff */
[----:B------:R-:W-:Y:S02]  /*ba10*/  IMAD R27, R27, R34, RZ ;  /* 0x000000221b1b7224 */ /* 0x000fe400078e02ff */
[----:B------:R-:W-:Y:S01]  /*ba20*/  IMAD R3, R29, R36, RZ ;  /* 0x000000241d037224 */ /* 0x000fe200078e02ff */
[----:B------:R-:W-:Y:S06]  /*ba30*/  @!P0 BRA `(.L_x_4634) ;  /* 0xfffffff800cc8947 */ /* 0x000fec000383ffff */
[----:B------:R-:W-:Y:S05]  /*ba40*/  BSYNC B1 ;  /* 0x0000000000017941 */ /* 0x000fea0003800000 */
.L_x_4633:
[C---:B------:R-:W-:Y:S02]  /*ba50*/  PRMT R29, R7.reuse, 0x7770, RZ ;  /* 0x00007770071d7816 */ /* 0x040fe400000000ff */
[C---:B------:R-:W-:Y:S02]  /*ba60*/  PRMT R31, R7.reuse, 0x7771, RZ ;  /* 0x00007771071f7816 */ /* 0x040fe400000000ff */
[C---:B------:R-:W-:Y:S02]  /*ba70*/  PRMT R32, R7.reuse, 0x7772, RZ ;  /* 0x0000777207207816 */ /* 0x040fe400000000ff */
[----:B------:R-:W-:Y:S02]  /*ba80*/  PRMT R33, R7, 0x7773, RZ ;  /* 0x0000777307217816 */ /* 0x000fe400000000ff */
[----:B------:R-:W-:Y:S02]  /*ba90*/  PRMT R34, R30, 0x7770, RZ ;  /* 0x000077701e227816 */ /* 0x000fe400000000ff */
[----:B------:R-:W-:-:S02]  /*baa0*/  PRMT R43, R4, 0x7770, RZ ;  /* 0x00007770042b7816 */ /* 0x000fc400000000ff */
[C---:B------:R-:W-:Y:S02]  /*bab0*/  PRMT R44, R4.reuse, 0x7771, RZ ;  /* 0x00007771042c7816 */ /* 0x040fe400000000ff */
[C---:B------:R-:W-:Y:S02]  /*bac0*/  PRMT R38, R4.reuse, 0x7772, RZ ;  /* 0x0000777204267816 */ /* 0x040fe400000000ff */
[----:B------:R-:W-:Y:S02]  /*bad0*/  PRMT R39, R4, 0x7773, RZ ;  /* 0x0000777304277816 */ /* 0x000fe400000000ff */
[C---:B------:R-:W-:Y:S02]  /*bae0*/  PRMT R35, R30.reuse, 0x7771, RZ ;  /* 0x000077711e237816 */ /* 0x040fe400000000ff */
[----:B------:R-:W-:Y:S02]  /*baf0*/  PRMT R37, R30, 0x7772, RZ ;  /* 0x000077721e257816 */ /* 0x000fe400000000ff */
[----:B------:R-:W-:-:S02]  /*bb00*/  PRMT R36, R28, 0x7770, RZ ;  /* 0x000077701c247816 */ /* 0x000fc400000000ff */
[C---:B------:R-:W-:Y:S02]  /*bb10*/  PRMT R7, R28.reuse, 0x7771, RZ ;  /* 0x000077711c077816 */ /* 0x040fe400000000ff */
[C---:B------:R-:W-:Y:S02]  /*bb20*/  PRMT R4, R28.reuse, 0x7772, RZ ;  /* 0x000077721c047816 */ /* 0x040fe400000000ff */
[----:B------:R-:W-:Y:S02]  /*bb30*/  PRMT R5, R28, 0x7773, RZ ;  /* 0x000077731c057816 */ /* 0x000fe400000000ff */
[----:B------:R-:W-:Y:S02]  /*bb40*/  PRMT R42, R30, 0x7773, RZ ;  /* 0x000077731e2a7816 */ /* 0x000fe400000000ff */
[----:B------:R-:W-:Y:S02]  /*bb50*/  PRMT R28, R29, 0x7610, R28 ;  /* 0x000076101d1c7816 */ /* 0x000fe4000000001c */
[----:B------:R-:W-:-:S02]  /*bb60*/  PRMT R29, R31, 0x7610, R29 ;  /* 0x000076101f1d7816 */ /* 0x000fc4000000001d */
[----:B------:R-:W-:Y:S02]  /*bb70*/  PRMT R30, R32, 0x7610, R30 ;  /* 0x00007610201e7816 */ /* 0x000fe4000000001e */
[----:B------:R-:W-:Y:S02]  /*bb80*/  PRMT R31, R33, 0x7610, R31 ;  /* 0x00007610211f7816 */ /* 0x000fe4000000001f */
[----:B------:R-:W-:Y:S02]  /*bb90*/  PRMT R32, R34, 0x7610, R32 ;  /* 0x0000761022207816 */ /* 0x000fe40000000020 */
[----:B------:R-:W-:Y:S02]  /*bba0*/  PRMT R33, R35, 0x7610, R33 ;  /* 0x0000761023217816 */ /* 0x000fe40000000021 */
        /* <DEDUP_REMOVED lines=8> */
[----:B------:R-:W-:-:S07]  /*bc30*/  PRMT R44, R5, 0x7610, R44 ;  /* 0x00007610052c7816 */ /* 0x000fce000000002c */
.L_x_4632:
[----:B------:R-:W-:Y:S05]  /*bc40*/  BSYNC B0 ;  /* 0x0000000000007941 */ /* 0x000fea0003800000 */
.L_x_4631:
[----:B------:R-:W-:Y:S01]  /*bc50*/  ISETP.GE.U32.AND P0, PT, R41, R40, PT ;  /* 0x000000282900720c */ /* 0x000fe20003f06070 */
[----:B------:R-:W-:-:S12]  /*bc60*/  BSSY B0, `(.L_x_4635) ;  /* 0x0000032000007945 */ /* 0x000fd80003800000 */
[----:B------:R-:W-:Y:S05]  /*bc70*/  @P0 BRA `(.L_x_4636) ;  /* 0x0000000000c00947 */ /* 0x000fea0003800000 */
[----:B------:R-:W-:-:S05]  /*bc80*/  IMAD R4, R41, R6, RZ ;  /* 0x0000000629047224 */ /* 0x000fca00078e02ff */
        /* <DEDUP_REMOVED lines=11> */
[----:B------:R-:W-:-:S05]  /*bd40*/  IMAD R4, R7, R6, RZ ;  /* 0x0000000607047224 */ /* 0x000fca00078e02ff */
        /* <DEDUP_REMOVED lines=11> */
[----:B------:R-:W-:-:S05]  /*be00*/  IMAD.IADD R5, R7, 0x1, R0 ;  /* 0x0000000107057824 */ /* 0x000fca00078e0200 */
[----:B------:R-:W-:-:S13]  /*be10*/  ISETP.GE.U32.AND P1, PT, R5, R40, PT ;  /* 0x000000280500720c */ /* 0x000fda0003f26070 */
[-C--:B------:R-:W-:Y:S02]  /*be20*/  @!P1 IMAD R4, R5, R6.reuse, RZ ;  /* 0x0000000605049224 */ /* 0x080fe400078e02ff */
[----:B------:R-:W-:-:S03]  /*be30*/  IMAD R6, R7, R6, RZ ;  /* 0x0000000607067224 */ /* 0x000fc600078e02ff */
[----:B------:R-:W-:Y:S02]  /*be40*/  @!P1 LOP3.LUT R5, R4, 0xfffffffc, RZ, 0xc0, !PT ;  /* 0xfffffffc04059812 */ /* 0x000fe400078ec0ff */
[----:B------:R-:W-:Y:S02]  /*be50*/  LOP3.LUT R7, R6, 0xfffffffc, RZ, 0xc0, !PT ;  /* 0xfffffffc06077812 */ /* 0x000fe400078ec0ff */
[----:B------:R-:W-:-:S04]  /*be60*/  @!P1 IADD3 R4, P2, R5, R16, RZ ;  /* 0x0000001005049210 */ /* 0x000fc80007f5e0ff */
[----:B------:R-:W-:Y:S02]  /*be70*/  @!P1 IADD3.X R5, RZ, R19, RZ, P2, !PT ;  /* 0x00000013ff059210 */ /* 0x000fe400017fe4ff */
[----:B------:R-:W-:-:S03]  /*be80*/  IADD3 R6, P2, R7, R16, RZ ;  /* 0x0000001007067210 */ /* 0x000fc60007f5e0ff */
[----:B------:R-:W2:Y:S02]  /*be90*/  @!P1 LDG.E R4, desc[UR58][R4.64] ;  /* 0x0000003a04049981 */ /* 0x000ea4000c1e1900 */
[----:B------:R-:W-:-:S05]  /*bea0*/  IMAD.X R7, RZ, RZ, R19, P2 ;  /* 0x000000ffff077224 */ /* 0x000fca00010e0613 */
[----:B------:R-:W3:Y:S01]  /*beb0*/  LDG.E R6, desc[UR58][R6.64] ;  /* 0x0000003a06067981 */ /* 0x000ee2000c1e1900 */
[C---:B--2---:R-:W-:Y:S02]  /*bec0*/  @!P1 PRMT R37, R4.reuse, 0x7772, RZ ;  /* 0x0000777204259816 */ /* 0x044fe400000000ff */
[C---:B------:R-:W-:Y:S02]  /*bed0*/  @!P1 PRMT R42, R4.reuse, 0x7773, RZ ;  /* 0x00007773042a9816 */ /* 0x040fe400000000ff */
[C---:B------:R-:W-:Y:S02]  /*bee0*/  @!P1 PRMT R16, R4.reuse, 0x7770, RZ ;  /* 0x0000777004109816 */ /* 0x040fe400000000ff */
[----:B------:R-:W-:Y:S02]  /*bef0*/  @!P1 PRMT R19, R4, 0x7771, RZ ;  /* 0x0000777104139816 */ /* 0x000fe400000000ff */
[----:B------:R-:W-:Y:S02]  /*bf00*/  @!P1 PRMT R39, R37, 0x7610, R39 ;  /* 0x0000761025279816 */ /* 0x000fe40000000027 */
[----:B------:R-:W-:-:S02]  /*bf10*/  @!P1 PRMT R44, R42, 0x7610, R44 ;  /* 0x000076102a2c9816 */ /* 0x000fc4000000002c */
[----:B------:R-:W-:Y:S02]  /*bf20*/  @!P1 PRMT R36, R16, 0x7610, R36 ;  /* 0x0000761010249816 */ /* 0x000fe40000000024 */
[----:B------:R-:W-:Y:S02]  /*bf30*/  @!P1 PRMT R38, R19, 0x7610, R38 ;  /* 0x0000761013269816 */ /* 0x000fe40000000026 */
[C---:B---3--:R-:W-:Y:S02]  /*bf40*/  PRMT R37, R6.reuse, 0x7770, RZ ;  /* 0x0000777006257816 */ /* 0x048fe400000000ff */
[C---:B------:R-:W-:Y:S02]  /*bf50*/  PRMT R42, R6.reuse, 0x7771, RZ ;  /* 0x00007771062a7816 */ /* 0x040fe400000000ff */
[C---:B------:R-:W-:Y:S02]  /*bf60*/  PRMT R43, R6.reuse, 0x7772, RZ ;  /* 0x00007772062b7816 */ /* 0x040fe400000000ff */
[----:B------:R-:W-:-:S07]  /*bf70*/  PRMT R45, R6, 0x7773, RZ ;  /* 0x00007773062d7816 */ /* 0x000fce00000000ff */
.L_x_4636:
[----:B------:R-:W-:Y:S05]  /*bf80*/  BSYNC B0 ;  /* 0x0000000000007941 */ /* 0x000fea0003800000 */
.L_x_4635:
        /* <DEDUP_REMOVED lines=8> */
[----:B------:R-:W-:Y:S02]  /*c010*/  PRMT R4, R29, 0x9910, RZ ;  /* 0x000099101d047816 */ /* 0x000fe400000000ff */
[----:B------:R-:W-:-:S02]  /*c020*/  PRMT R10, R10, 0x9910, RZ ;  /* 0x000099100a0a7816 */ /* 0x000fc400000000ff */
[----:B------:R-:W-:Y:S01]  /*c030*/  PRMT R7, R30, 0x9910, RZ ;  /* 0x000099101e077816 */ /* 0x000fe200000000ff */
[----:B------:R-:W-:Y:S01]  /*c040*/  IMAD R9, R9, R4, RZ ;  /* 0x0000000409097224 */ /* 0x000fe200078e02ff */
[----:B------:R-:W-:Y:S02]  /*c050*/  PRMT R11, R11, 0x9910, RZ ;  /* 0x000099100b0b7816 */ /* 0x000fe400000000ff */
        /* <DEDUP_REMOVED lines=9> */
[----:B------:R-:W-:Y:S01]  /*c0f0*/  PRMT R4, R33, 0x9910, RZ ;  /* 0x0000991021047816 */ /* 0x000fe200000000ff */
[----:B------:R-:W-:Y:S01]  /*c100*/  IMAD R12, R12, R5, RZ ;  /* 0x000000050c0c7224 */ /* 0x000fe200078e02ff */
        /* <DEDUP_REMOVED lines=36> */
.L_x_4638:
[----:B------:R-:W-:Y:S05]  /*c350*/  BSYNC B0 ;  /* 0x0000000000007941 */ /* 0x000fea0003800000 */
.L_x_4637:
[----:B------:R-:W-:Y:S02]  /*c360*/  PRMT R0, R8, 0x9910, RZ ;  /* 0x0000991008007816 */ /* 0x000fe400000000ff */
[----:B------:R-:W-:Y:S02]  /*c370*/  PRMT R5, R12, 0x9910, RZ ;  /* 0x000099100c057816 */ /* 0x000fe400000000ff */
[----:B------:R-:W-:Y:S02]  /*c380*/  PRMT R4, R9, 0x9910, RZ ;  /* 0x0000991009047816 */ /* 0x000fe400000000ff */
        /* <DEDUP_REMOVED lines=11> */
[----:B------:R-:W-:Y:S02]  /*c440*/  PRMT R8, R21, 0x9910, RZ ;  /* 0x0000991015087816 */ /* 0x000fe400000000ff */
        /* <DEDUP_REMOVED lines=22> */
.L_x_4613:
[----:B------:R-:W0:Y:S01]  /*c5b0*/  LDC R0, c[0x0][0x220] ;  /* 0x00008800ff007b82 */ /* 0x000e220000000800 */
[----:B------:R-:W-:Y:S01]  /*c5c0*/  ULDC.U8 UR4, c[0x0][0x211] ;  /* 0x0000844000047ab9 */ /* 0x000fe20000000000 */
[----:B------:R-:W-:Y:S01]  /*c5d0*/  BSSY B0, `(.L_x_4639) ;  /* 0x000008c000007945 */ /* 0x000fe20003800000 */
[----:B------:R-:W-:Y:S01]  /*c5e0*/  MOV R24, UR4 ;  /* 0x0000000400187c02 */ /* 0x000fe20008000f00 */
[----:B------:R-:W-:Y:S01]  /*c5f0*/  IMAD.U32 R25, RZ, RZ, UR4 ;  /* 0x00000004ff197e24 */ /* 0x000fe2000f8e00ff */
        /* <DEDUP_REMOVED lines=9> */
[----:B------:R-:W-:-:S02]  /*c690*/  IMAD.U32 R13, RZ, RZ, UR4 ;  /* 0x00000004ff0d7e24 */ /* 0x000fc4000f8e00ff */
[----:B------:R-:W-:Y:S02]  /*c6a0*/  IMAD.U32 R14, RZ, RZ, UR4 ;  /* 0x00000004ff0e7e24 */ /* 0x000fe4000f8e00ff */
[----:B------:R-:W-:Y:S02]  /*c6b0*/  IMAD.U32 R18, RZ, RZ, UR4 ;  /* 0x00000004ff127e24 */ /* 0x000fe4000f8e00ff */
[----:B------:R-:W-:Y:S02]  /*c6c0*/  IMAD.U32 R20, RZ, RZ, UR4 ;  /* 0x00000004ff147e24 */ /* 0x000fe4000f8e00ff */
        /* <DEDUP_REMOVED lines=20> */
.L_x_4642:
[C---:B------:R-:W-:Y:S01]  /*c810*/  LOP3.LUT R31, R29.reuse, 0xfffffffc, RZ, 0xc0, !PT ;  /* 0xfffffffc1d1f7812 */ /* 0x040fe200078ec0ff */
[----:B------:R-:W-:-:S03]  /*c820*/  IMAD.IADD R5, R29, 0x1, R0 ;  /* 0x000000011d057824 */ /* 0x000fc600078e0200 */
[-C--:B------:R-:W-:Y:S02]  /*c830*/  IADD3 R30, P0, R31, R16.reuse, RZ ;  /* 0x000000101f1e7210 */ /* 0x080fe40007f1e0ff */
[C---:B------:R-:W-:Y:S01]  /*c840*/  LOP3.LUT R29, R5.reuse, 0xfffffffc, RZ, 0xc0, !PT ;  /* 0xfffffffc051d7812 */ /* 0x040fe200078ec0ff */
[----:B------:R-:W-:Y:S02]  /*c850*/  IMAD.IADD R5, R5, 0x1, R0 ;  /* 0x0000000105057824 */ /* 0x000fe400078e0200 */
[----:B------:R-:W-:Y:S01]  /*c860*/  IMAD.X R31, RZ, RZ, R19, P0 ;  /* 0x000000ffff1f7224 */ /* 0x000fe200000e0613 */
[----:B------:R-:W-:Y:S02]  /*c870*/  IADD3 R28, P0, R29, R16, RZ ;  /* 0x000000101d1c7210 */ /* 0x000fe40007f1e0ff */
[----:B------:R-:W-:Y:S02]  /*c880*/  LOP3.LUT R7, R5, 0xfffffffc, RZ, 0xc0, !PT ;  /* 0xfffffffc05077812 */ /* 0x000fe400078ec0ff */
[----:B------:R0:W2:Y:S01]  /*c890*/  LDG.E R30, desc[UR58][R30.64] ;  /* 0x0000003a1e1e7981 */ /* 0x0000a2000c1e1900 */
[----:B------:R-:W-:-:S02]  /*c8a0*/  IADD3.X R29, RZ, R19, RZ, P0, !PT ;  /* 0x00000013ff1d7210 */ /* 0x000fc400007fe4ff */
[----:B------:R-:W-:-:S03]  /*c8b0*/  IADD3 R6, P0, R7, R16, RZ ;  /* 0x0000001007067210 */ /* 0x000fc60007f1e0ff */
[----:B------:R1:W3:Y:S02]  /*c8c0*/  LDG.E R28, desc[UR58][R28.64] ;  /* 0x0000003a1c1c7981 */ /* 0x0002e4000c1e1900 */
[----:B------:R-:W-:Y:S01]  /*c8d0*/  IMAD.X R7, RZ, RZ, R19, P0 ;  /* 0x000000ffff077224 */ /* 0x000fe200000e0613 */
[----:B0-----:R-:W-:-:S04]  /*c8e0*/  IADD3 R31, R5, R0, RZ ;  /* 0x00000000051f7210 */ /* 0x001fc80007ffe0ff */
[----:B------:R0:W4:Y:S01]  /*c8f0*/  LDG.E R6, desc[UR58][R6.64] ;  /* 0x0000003a06067981 */ /* 0x000122000c1e1900 */
[----:B------:R-:W-:-:S04]  /*c900*/  LOP3.LUT R5, R31, 0xfffffffc, RZ, 0xc0, !PT ;  /* 0xfffffffc1f057812 */ /* 0x000fc800078ec0ff */
[----:B------:R-:W-:-:S05]  /*c910*/  IADD3 R4, P0, R5, R16, RZ ;  /* 0x0000001005047210 */ /* 0x000fca0007f1e0ff */
[----:B------:R-:W-:-:S06]  /*c920*/  IMAD.X R5, RZ, RZ, R19, P0 ;  /* 0x000000ffff057224 */ /* 0x000fcc00000e0613 */
[----:B------:R5:W4:Y:S01]  /*c930*/  LDG.E R5, desc[UR58][R4.64] ;  /* 0x0000003a04057981 */ /* 0x000b22000c1e1900 */
[----:B------:R-:W-:Y:S01]  /*c940*/  PRMT R21, R21, 0x9910, RZ ;  /* 0x0000991015157816 */ /* 0x000fe200000000ff */
[----:B-1----:R-:W-:Y:S01]  /*c950*/  IMAD.IADD R29, R31, 0x1, R0 ;  /* 0x000000011f1d7824 */ /* 0x002fe200078e0200 */
[----:B------:R-:W-:Y:S02]  /*c960*/  PRMT R18, R18, 0x9910, RZ ;  /* 0x0000991012127816 */ /* 0x000fe400000000ff */
[----:B------:R-:W-:Y:S01]  /*c970*/  MOV R31, R21 ;  /* 0x00000015001f7202 */ /* 0x000fe20000000f00 */
        /* <DEDUP_REMOVED lines=12> */
[----:B------:R-:W-:Y:S02]  /*ca40*/  PRMT R25, R25, 0x9910, RZ ;  /* 0x0000991019197816 */ /* 0x000fe400000000ff */
[C---:B--2---:R-:W-:Y:S02]  /*ca50*/  LOP3.LUT R32, R30.reuse, 0xff, RZ, 0xc0, !PT ;  /* 0x000000ff1e207812 */ /* 0x044fe400078ec0ff */
[C---:B0-----:R-:W-:Y:S02]  /*ca60*/  PRMT R7, R30.reuse, 0x7771, RZ ;  /* 0x000077711e077816 */ /* 0x041fe400000000ff */
[----:B-----5:R-:W-:Y:S01]  /*ca70*/  PRMT R4, R30, 0x7773, RZ ;  /* 0x000077731e047816 */ /* 0x020fe200000000ff */
[----:B------:R-:W-:Y:S01]  /*ca80*/  IMAD R21, R31, R32, RZ ;  /* 0x000000201f157224 */ /* 0x000fe200078e02ff */
[----:B------:R-:W-:Y:S01]  /*ca90*/  PRMT R32, R13, 0x9910, RZ ;  /* 0x000099100d207816 */ /* 0x000fe200000000ff */
[----:B------:R-:W-:Y:S01]  /*caa0*/  IMAD R20, R20, R7, RZ ;  /* 0x0000000714147224 */ /* 0x000fe200078e02ff */
[----:B------:R-:W-:Y:S01]  /*cab0*/  PRMT R13, R30, 0x7772, RZ ;  /* 0x000077721e0d7816 */ /* 0x000fe200000000ff */
[----:B------:R-:W-:Y:S01]  /*cac0*/  IMAD R15, R15, R4, RZ ;  /* 0x000000040f0f7224 */ /* 0x000fe200078e02ff */
[----:B---3--:R-:W-:-:S02]  /*cad0*/  PRMT R33, R28, 0x7771, RZ ;  /* 0x000077711c217816 */ /* 0x008fc400000000ff */
[----:B------:R-:W-:Y:S01]  /*cae0*/  LOP3.LUT R31, R28, 0xff, RZ, 0xc0, !PT ;  /* 0x000000ff1c1f7812 */ /* 0x000fe200078ec0ff */
[----:B------:R-:W-:Y:S01]  /*caf0*/  IMAD R18, R18, R13, RZ ;  /* 0x0000000d12127224 */ /* 0x000fe200078e02ff */
[----:B------:R-:W-:Y:S01]  /*cb00*/  PRMT R7, R28, 0x7772, RZ ;  /* 0x000077721c077816 */ /* 0x000fe200000000ff */
[----:B------:R-:W-:Y:S01]  /*cb10*/  IMAD R13, R32, R33, RZ ;  /* 0x00000021200d7224 */ /* 0x000fe200078e02ff */
[----:B------:R-:W-:Y:S01]  /*cb20*/  PRMT R32, R8, 0x9910, RZ ;  /* 0x0000991008207816 */ /* 0x000fe200000000ff */
[----:B------:R-:W-:Y:S01]  /*cb30*/  IMAD.MOV.U32 R8, RZ, RZ, R9 ;  /* 0x000000ffff087224 */ /* 0x000fe200078e0009 */
[----:B----4-:R-:W-:Y:S01]  /*cb40*/  LOP3.LUT R9, R6, 0xff, RZ, 0xc0, !PT ;  /* 0x000000ff06097812 */ /* 0x010fe200078ec0ff */
        /* <DEDUP_REMOVED lines=11> */
[----:B------:R-:W-:-:S02]  /*cc00*/  LOP3.LUT R24, R5, 0xff, RZ, 0xc0, !PT ;  /* 0x000000ff05187812 */ /* 0x000fc400078ec0ff */
        /* <DEDUP_REMOVED lines=10> */
.L_x_4641:
[C---:B------:R-:W-:Y:S02]  /*ccb0*/  PRMT R31, R30.reuse, 0x7770, RZ ;  /* 0x000077701e1f7816 */ /* 0x040fe400000000ff */
[C---:B------:R-:W-:Y:S02]  /*ccc0*/  PRMT R33, R30.reuse, 0x7772, RZ ;  /* 0x000077721e217816 */ /* 0x040fe400000000ff */
[----:B------:R-:W-:Y:S02]  /*ccd0*/  PRMT R34, R30, 0x7773, RZ ;  /* 0x000077731e227816 */ /* 0x000fe400000000ff */
[C---:B------:R-:W-:Y:S02]  /*cce0*/  PRMT R35, R28.reuse, 0x7770, RZ ;  /* 0x000077701c237816 */ /* 0x040fe400000000ff */
[C---:B------:R-:W-:Y:S02]  /*ccf0*/  PRMT R36, R28.reuse, 0x7771, RZ ;  /* 0x000077711c247816 */ /* 0x040fe400000000ff */
[----:B------:R-:W-:-:S02]  /*cd00*/  PRMT R37, R28, 0x7772, RZ ;  /* 0x000077721c257816 */ /* 0x000fc400000000ff */
[----:B------:R-:W-:Y:S02]  /*cd10*/  PRMT R38, R28, 0x7773, RZ ;  /* 0x000077731c267816 */ /* 0x000fe400000000ff */
[----:B------:R-:W-:Y:S02]  /*cd20*/  PRMT R32, R30, 0x7771, RZ ;  /* 0x000077711e207816 */ /* 0x000fe400000000ff */
[----:B------:R-:W-:Y:S02]  /*cd30*/  PRMT R28, R31, 0x7610, R28 ;  /* 0x000076101f1c7816 */ /* 0x000fe4000000001c */
[C---:B------:R-:W-:Y:S02]  /*cd40*/  PRMT R39, R6.reuse, 0x7770, RZ ;  /* 0x0000777006277816 */ /* 0x040fe400000000ff */
[C---:B------:R-:W-:Y:S02]  /*cd50*/  PRMT R41, R6.reuse, 0x7771, RZ ;  /* 0x0000777106297816 */ /* 0x040fe400000000ff */
[----:B------:R-:W-:-:S02]  /*cd60*/  PRMT R42, R6, 0x7772, RZ ;  /* 0x00007772062a7816 */ /* 0x000fc400000000ff */
[----:B------:R-:W-:Y:S02]  /*cd70*/  PRMT R44, R6, 0x7773, RZ ;  /* 0x00007773062c7816 */ /* 0x000fe400000000ff */
[----:B------:R-:W-:Y:S02]  /*cd80*/  PRMT R31, R33, 0x7610, R31 ;  /* 0x00007610211f7816 */ /* 0x000fe4000000001f */
[C---:B------:R-:W-:Y:S02]  /*cd90*/  PRMT R7, R5.reuse, 0x7770, RZ ;  /* 0x0000777005077816 */ /* 0x040fe400000000ff */
[C---:B------:R-:W-:Y:S02]  /*cda0*/  PRMT R6, R5.reuse, 0x7771, RZ ;  /* 0x0000777105067816 */ /* 0x040fe400000000ff */
[----:B------:R-:W-:Y:S02]  /*cdb0*/  PRMT R4, R5, 0x7772, RZ ;  /* 0x0000777205047816 */ /* 0x000fe400000000ff */
[----:B------:R-:W-:-:S02]  /*cdc0*/  PRMT R33, R34, 0x7610, R33 ;  /* 0x0000761022217816 */ /* 0x000fc40000000021 */
[----:B------:R-:W-:Y:S02]  /*cdd0*/  PRMT R5, R5, 0x7773, RZ ;  /* 0x0000777305057816 */ /* 0x000fe400000000ff */
        /* <DEDUP_REMOVED lines=10> */
[----:B------:R-:W-:-:S07]  /*ce80*/  PRMT R45, R5, 0x7610, R45 ;  /* 0x00007610052d7816 */ /* 0x000fce000000002d */
.L_x_4640:
[----:B------:R-:W-:Y:S05]  /*ce90*/  BSYNC B0 ;  /* 0x0000000000007941 */ /* 0x000fea0003800000 */
.L_x_4639:
[----:B------:R-:W-:Y:S01]  /*cea0*/  ISETP.GE.U32.AND P0, PT, R29, R40, PT ;  /* 0x000000281d00720c */ /* 0x000fe20003f06070 */
[----:B------:R-:W-:-:S12]  /*ceb0*/  BSSY B0, `(.L_x_4643) ;  /* 0x000002e000007945 */ /* 0x000fd80003800000 */
[----:B------:R-:W-:Y:S05]  /*cec0*/  @P0 BRA `(.L_x_4644) ;  /* 0x0000000000b00947 */ /* 0x000fea0003800000 */
        /* <DEDUP_REMOVED lines=22> */
[C---:B------:R-:W-:Y:S02]  /*d030*/  IADD3 R5, R7.reuse, R0, RZ ;  /* 0x0000000007057210 */ /* 0x040fe40007ffe0ff */
[----:B------:R-:W-:Y:S02]  /*d040*/  LOP3.LUT R7, R7, 0xfffffffc, RZ, 0xc0, !PT ;  /* 0xfffffffc07077812 */ /* 0x000fe400078ec0ff */
[----:B------:R-:W-:-:S13]  /*d050*/  ISETP.GE.U32.AND P1, PT, R5, R40, PT ;  /* 0x000000280500720c */ /* 0x000fda0003f26070 */
[----:B------:R-:W-:-:S04]  /*d060*/  @!P1 LOP3.LUT R5, R5, 0xfffffffc, RZ, 0xc0, !PT ;  /* 0xfffffffc05059812 */ /* 0x000fc800078ec0ff */
[----:B------:R-:W-:-:S05]  /*d070*/  @!P1 IADD3 R4, P2, R5, R16, RZ ;  /* 0x0000001005049210 */ /* 0x000fca0007f5e0ff */
[----:B------:R-:W-:Y:S01]  /*d080*/  @!P1 IMAD.X R5, RZ, RZ, R19, P2 ;  /* 0x000000ffff059224 */ /* 0x000fe200010e0613 */
[----:B------:R-:W-:-:S04]  /*d090*/  IADD3 R6, P2, R7, R16, RZ ;  /* 0x0000001007067210 */ /* 0x000fc80007f5e0ff */
[----:B------:R-:W2:Y:S01]  /*d0a0*/  @!P1 LDG.E R4, desc[UR58][R4.64] ;  /* 0x0000003a04049981 */ /* 0x000ea2000c1e1900 */
        /* <DEDUP_REMOVED lines=14> */
.L_x_4644:
[----:B------:R-:W-:Y:S05]  /*d190*/  BSYNC B0 ;  /* 0x0000000000007941 */ /* 0x000fea0003800000 */
.L_x_4643:
[----:B------:R-:W-:Y:S04]  /*d1a0*/  BSSY B0, `(.L_x_4645) ;  /* 0x000003c000007945 */ /* 0x000fe80003800000 */
[----:B------:R-:W-:Y:S05]  /*d1b0*/  @P0 BRA `(.L_x_4646) ;  /* 0x0000000000e80947 */ /* 0x000fea0003800000 */
        /* <DEDUP_REMOVED lines=34> */
[----:B------:R-:W-:Y:S02]  /*d3e0*/  PRMT R10, R10, 0x9910, RZ ;  /* 0x000099100a0a7816 */ /* 0x000fe400000000ff */
[----:B------:R-:W-:Y:S02]  /*d3f0*/  MOV R3, R38 ;  /* 0x0000002600037202 */ /* 0x000fe40000000f00 */
        /* <DEDUP_REMOVED lines=22> */
.L_x_4646:
[----:B------:R-:W-:Y:S05]  /*d560*/  BSYNC B0 ;  /* 0x0000000000007941 */ /* 0x000fea0003800000 */
.L_x_4645:
[----:B------:R-:W-:Y:S02]  /*d570*/  PRMT R4, R20, 0x9910, RZ ;  /* 0x0000991014047816 */ /* 0x000fe400000000ff */
[----:B------:R-:W-:Y:S02]  /*d580*/  PRMT R7, R13, 0x9910, RZ ;  /* 0x000099100d077816 */ /* 0x000fe400000000ff */
[----:B------:R-:W-:Y:S02]  /*d590*/  PRMT R12, R12, 0x9910, RZ ;  /* 0x000099100c0c7816 */ /* 0x000fe400000000ff */
[----:B------:R-:W-:Y:S01]  /*d5a0*/  PRMT R15, R15, 0x9910, RZ ;  /* 0x000099100f0f7816 */ /* 0x000fe200000000ff */
[----:B------:R-:W-:Y:S01]  /*d5b0*/  IMAD R4, R4, R7, RZ ;  /* 0x0000000704047224 */ /* 0x000fe200078e02ff */
[----:B------:R-:W-:Y:S02]  /*d5c0*/  PRMT R0, R21, 0x9910, RZ ;  /* 0x0000991015007816 */ /* 0x000fe400000000ff */
[----:B------:R-:W-:-:S02]  /*d5d0*/  PRMT R5, R14, 0x9910, RZ ;  /* 0x000099100e057816 */ /* 0x000fc400000000ff */
[----:B------:R-:W-:Y:S02]  /*d5e0*/  PRMT R6, R18, 0x9910, RZ ;  /* 0x0000991012067816 */ /* 0x000fe400000000ff */
[----:B------:R-:W-:Y:S01]  /*d5f0*/  PRMT R13, R11, 0x9910, RZ ;  /* 0x000099100b0d7816 */ /* 0x000fe200000000ff */
        /* <DEDUP_REMOVED lines=9> */
[----:B------:R-:W-:Y:S01]  /*d690*/  MOV R8, R9 ;  /* 0x0000000900087202 */ /* 0x000fe20000000f00 */
[----:B------:R-:W-:Y:S01]  /*d6a0*/  IMAD.MOV.U32 R9, RZ, RZ, R10 ;  /* 0x000000ffff097224 */ /* 0x000fe200078e000a */
[----:B------:R-:W-:Y:S01]  /*d6b0*/  PRMT R0, R0, 0x9910, RZ ;  /* 0x0000991000007816 */ /* 0x000fe200000000ff */
[----:B------:R-:W-:Y:S01]  /*d6c0*/  IMAD.MOV.U32 R10, RZ, RZ, R3 ;  /* 0x000000ffff0a7224 */ /* 0x000fe200078e0003 */
[----:B------:R-:W-:-:S02]  /*d6d0*/  PRMT R3, R4, 0x9910, RZ ;  /* 0x0000991004037816 */ /* 0x000fc400000000ff */
        /* <DEDUP_REMOVED lines=15> */
[----:B------:R-:W-:Y:S02]  /*d7d0*/  IMAD R19, R6, R19, RZ ;  /* 0x0000001306137224 */ /* 0x000fe400078e02ff */
[----:B------:R-:W-:Y:S02]  /*d7e0*/  IMAD R25, R8, R25, RZ ;  /* 0x0000001908197224 */ /* 0x000fe400078e02ff */
[----:B------:R-:W-:-:S07]  /*d7f0*/  IMAD R26, R9, R26, RZ ;  /* 0x0000001a091a7224 */ /* 0x000fce00078e02ff */
.L_x_4597:
[----:B------:R-:W-:Y:S05]  /*d800*/  BSYNC B6 ;  /* 0x0000000000067941 */ /* 0x000fea0003800000 */
.L_x_4596:
        /* <DEDUP_REMOVED lines=9> */
[----:B------:R-:W2:Y:S03]  /*d8a0*/  LDC R8, c[0x0][0x4] ;  /* 0x00000100ff087b82 */ /* 0x000ea60000000800 */
[----:B------:R-:W-:Y:S01]  /*d8b0*/  PRMT R5, R16, 0x654, R5 ;  /* 0x0000065410057816 */ /* 0x000fe20000000005 */
[----:B-1----:R-:W-:Y:S01]  /*d8c0*/  IMAD R0, R17, R9, R2 ;  /* 0x0000000911007224 */ /* 0x002fe200078e0202 */
[----:B0-----:R-:W-:-:S02]  /*d8d0*/  LEA R3, R4, R3, 0x18 ;  /* 0x0000000304037211 */ /* 0x001fc400078ec0ff */
[----:B--2---:R-:W-:-:S03]  /*d8e0*/  SHF.R.U32.HI R4, RZ, 0x1, R8 ;  /* 0x00000001ff047819 */ /* 0x004fc60000011608 */
[----:B------:R-:W-:Y:S01]  /*d8f0*/  IMAD R0, R0, 0x4, R3 ;  /* 0x0000000400007824 */ /* 0x000fe200078e0203 */
[----:B------:R-:W-:-:S04]  /*d900*/  ISETP.NE.AND P0, PT, R4, RZ, PT ;  /* 0x000000ff0400720c */ /* 0x000fc80003f05270 */
[----:B------:R0:W-:Y:S09]  /*d910*/  STS [R0], R5 ;  /* 0x0000000500007388 */ /* 0x0001f20000000800 */
[----:B0-----:R-:W-:Y:S05]  /*d920*/  @!P0 BRA `(.L_x_4647) ;  /* 0x0000000000848947 */ /* 0x001fea0003800000 */
.L_x_4650:
[--C-:B0-----:R-:W-:Y:S01]  /*d930*/  IMAD.IADD R7, R17, 0x1, R4.reuse ;  /* 0x0000000111077824 */ /* 0x101fe200078e0204 */
        /* <DEDUP_REMOVED lines=11> */
[----:B------:R-:W-:Y:S02]  /*d9f0*/  LEA R4, R4, R3, 0x2 ;  /* 0x0000000304047211 */ /* 0x000fe400078e10ff */
[----:B------:R-:W-:Y:S02]  /*da00*/  PRMT R19, R19, 0x9910, RZ ;  /* 0x0000991013137816 */ /* 0x000fe400000000ff */
[----:B------:R-:W-:Y:S02]  /*da10*/  PRMT R16, R16, 0x9910, RZ ;  /* 0x0000991010107816 */ /* 0x000fe400000000ff */
[----:B------:R-:W0:Y:S02]  /*da20*/  LDS R4, [R4] ;  /* 0x0000000004047984 */ /* 0x000e240000000800 */
[----:B0-----:R-:W-:-:S02]  /*da30*/  LOP3.LUT R7, R4, 0xff, RZ, 0xc0, !PT ;  /* 0x000000ff04077812 */ /* 0x001fc400078ec0ff */
[C---:B------:R-:W-:Y:S02]  /*da40*/  PRMT R6, R4.reuse, 0x7771, RZ ;  /* 0x0000777104067816 */ /* 0x040fe400000000ff */
[----:B------:R-:W-:Y:S01]  /*da50*/  PRMT R10, R4, 0x7773, RZ ;  /* 0x00007773040a7816 */ /* 0x000fe200000000ff */
[----:B------:R-:W-:Y:S01]  /*da60*/  IMAD R26, R26, R7, RZ ;  /* 0x000000071a1a7224 */ /* 0x000fe200078e02ff */
[----:B------:R-:W-:Y:S01]  /*da70*/  PRMT R7, R4, 0x7772, RZ ;  /* 0x0000777204077816 */ /* 0x000fe200000000ff */
[----:B------:R-:W-:-:S04]  /*da80*/  IMAD R25, R25, R6, RZ ;  /* 0x0000000619197224 */ /* 0x000fc800078e02ff */
[----:B------:R-:W-:Y:S02]  /*da90*/  IMAD.MOV.U32 R4, RZ, RZ, R7 ;  /* 0x000000ffff047224 */ /* 0x000fe400078e0007 */
[----:B------:R-:W-:Y:S02]  /*daa0*/  IMAD.MOV.U32 R7, RZ, RZ, R10 ;  /* 0x000000ffff077224 */ /* 0x000fe400078e000a */
[----:B------:R-:W-:Y:S01]  /*dab0*/  IMAD R19, R19, R4, RZ ;  /* 0x0000000413137224 */ /* 0x000fe200078e02ff */
[----:B------:R-:W-:Y:S01]  /*dac0*/  PRMT R4, R25, 0x7604, R26 ;  /* 0x0000760419047816 */ /* 0x000fe2000000001a */
[----:B------:R-:W-:-:S03]  /*dad0*/  IMAD R16, R16, R7, RZ ;  /* 0x0000000710107224 */ /* 0x000fc600078e02ff */
[----:B------:R-:W-:-:S04]  /*dae0*/  PRMT R7, R19, 0x7054, R4 ;  /* 0x0000705413077816 */ /* 0x000fc80000000004 */
[----:B------:R-:W-:-:S05]  /*daf0*/  PRMT R7, R16, 0x654, R7 ;  /* 0x0000065410077816 */ /* 0x000fca0000000007 */
[----:B------:R0:W-:Y:S02]  /*db00*/  STS [R0], R7 ;  /* 0x0000000700007388 */ /* 0x0001e40000000800 */
.L_x_4649:
[----:B------:R-:W-:Y:S05]  /*db10*/  BSYNC B0 ;  /* 0x0000000000007941 */ /* 0x000fea0003800000 */
.L_x_4648:
[----:B------:R-:W-:Y:S01]  /*db20*/  MOV R4, R5 ;  /* 0x0000000500047202 */ /* 0x000fe20000000f00 */
[----:B------:R-:W-:Y:S06]  /*db30*/  @P1 BRA `(.L_x_4650) ;  /* 0xfffffffc007c1947 */ /* 0x000fec000383ffff */
.L_x_4647:
[----:B------:R-:W-:Y:S02]  /*db40*/  ULDC UR4, c[0x0][0x22c] ;  /* 0x00008b0000047ab9 */ /* 0x000fe40000000800 */
[----:B------:R-:W-:-:S13]  /*db50*/  ISETP.NE.AND P0, PT, RZ, UR4, PT ;  /* 0x00000004ff007c0c */ /* 0x000fda000bf05270 */
[----:B------:R-:W-:Y:S05]  /*db60*/  @!P0 BRA `(.L_x_4651) ;  /* 0x0000000400488947 */ /* 0x000fea0003800000 */
[----:B0-----:R-:W0:Y:S02]  /*db70*/  LDC R7, c[0x0][RZ] ;  /* 0x00000000ff077b82 */ /* 0x001e240000000800 */
[----:B0-----:R-:W-:Y:S01]  /*db80*/  ISETP.GT.AND P0, PT, R7, 0x20, PT ;  /* 0x000000200700780c */ /* 0x001fe20003f04270 */
[----:B------:R-:W-:-:S12]  /*db90*/  IMAD.MOV.U32 R0, RZ, RZ, R7 ;  /* 0x000000ffff007224 */ /* 0x000fd800078e0007 */
[----:B------:R-:W-:Y:S05]  /*dba0*/  @!P0 BRA `(.L_x_4652) ;  /* 0x0000000000b48947 */ /* 0x000fea0003800000 */
[----:B------:R-:W0:Y:S01]  /*dbb0*/  S2UR UR5, SR_CgaCtaId ;  /* 0x00000000000579c3 */ /* 0x000e220000008800 */
[----:B------:R-:W-:Y:S01]  /*dbc0*/  UMOV UR4, 0x400 ;  /* 0x0000040000047882 */ /* 0x000fe20000000000 */
[----:B------:R-:W-:Y:S01]  /*dbd0*/  PRMT R4, R25, 0x7604, R26 ;  /* 0x0000760419047816 */ /* 0x000fe2000000001a */
[----:B------:R-:W-:Y:S01]  /*dbe0*/  UIADD3 UR4, UR4, 0x10, URZ ;  /* 0x0000001004047890 */ /* 0x000fe2000fffe03f */
[----:B------:R-:W-:Y:S02]  /*dbf0*/  IMAD R0, R17, R7, R2 ;  /* 0x0000000711007224 */ /* 0x000fe400078e0202 */
[----:B------:R-:W-:-:S04]  /*dc00*/  PRMT R3, R19, 0x7054, R4 ;  /* 0x0000705413037816 */ /* 0x000fc80000000004 */
[----:B------:R-:W-:Y:S01]  /*dc10*/  PRMT R6, R16, 0x654, R3 ;  /* 0x0000065410067816 */ /* 0x000fe20000000003 */
        /* <DEDUP_REMOVED lines=8> */
.L_x_4655:
[----:B0-----:R-:W-:Y:S01]  /*dca0*/  IADD3 R0, R2, R4, RZ ;  /* 0x0000000402007210 */ /* 0x001fe20007ffe0ff */
[----:B------:R-:W-:Y:S05]  /*dcb0*/  WARPSYNC.ALL ;  /* 0x0000000000007948 */ /* 0x000fea0003800000 */
[----:B------:R-:W-:Y:S01]  /*dcc0*/  BAR.SYNC.DEFER_BLOCKING 0x0 ;  /* 0x0000000000007b1d */ /* 0x000fe20000010000 */
[----:B------:R-:W-:-:S04]  /*dcd0*/  ISETP.GE.U32.AND P0, PT, R0, R7, PT ;  /* 0x000000070000720c */ /* 0x000fc80003f06070 */
[----:B------:R-:W-:Y:S01]  /*dce0*/  ISETP.GE.U32.OR P0, PT, R2, R4, P0 ;  /* 0x000000040200720c */ /* 0x000fe20000706470 */
[----:B------:R-:W-:-:S12]  /*dcf0*/  BSSY B0, `(.L_x_4653) ;  /* 0x0000014000007945 */ /* 0x000fd80003800000 */
[----:B------:R-:W-:Y:S05]  /*dd00*/  @P0 BRA `(.L_x_4654) ;  /* 0x0000000000480947 */ /* 0x000fea0003800000 */
[----:B------:R-:W-:Y:S01]  /*dd10*/  IMAD R0, R4, 0x4, R3 ;  /* 0x0000000404007824 */ /* 0x000fe200078e0203 */
[----:B------:R-:W-:Y:S02]  /*dd20*/  PRMT R5, R26, 0x9910, RZ ;  /* 0x000099101a057816 */ /* 0x000fe400000000ff */
[----:B------:R-:W-:Y:S02]  /*dd30*/  PRMT R6, R25, 0x9910, RZ ;  /* 0x0000991019067816 */ /* 0x000fe400000000ff */
[----:B------:R-:W-:Y:S01]  /*dd40*/  PRMT R8, R19, 0x9910, RZ ;  /* 0x0000991013087816 */ /* 0x000fe200000000ff */
[----:B------:R-:W0:Y:S02]  /*dd50*/  LDS R0, [R0] ;  /* 0x0000000000007984 */ /* 0x000e240000000800 */
[C---:B0-----:R-:W-:Y:S02]  /*dd60*/  LOP3.LUT R26, R0.reuse, 0xff, RZ, 0xc0, !PT ;  /* 0x000000ff001a7812 */ /* 0x041fe400078ec0ff */
[----:B------:R-:W-:-:S02]  /*dd70*/  PRMT R25, R0, 0x7771, RZ ;  /* 0x0000777100197816 */ /* 0x000fc400000000ff */
[----:B------:R-:W-:Y:S01]  /*dd80*/  PRMT R19, R0, 0x7772, RZ ;  /* 0x0000777200137816 */ /* 0x000fe200000000ff */
[----:B------:R-:W-:Y:S01]  /*dd90*/  IMAD R26, R5, R26, RZ ;  /* 0x0000001a051a7224 */ /* 0x000fe200078e02ff */
[----:B------:R-:W-:Y:S01]  /*dda0*/  PRMT R5, R16, 0x9910, RZ ;  /* 0x0000991010057816 */ /* 0x000fe200000000ff */
[----:B------:R-:W-:Y:S01]  /*ddb0*/  IMAD R25, R6, R25, RZ ;  /* 0x0000001906197224 */ /* 0x000fe200078e02ff */
[----:B------:R-:W-:Y:S01]  /*ddc0*/  PRMT R16, R0, 0x7773, RZ ;  /* 0x0000777300107816 */ /* 0x000fe200000000ff */
[----:B------:R-:W-:-:S03]  /*ddd0*/  IMAD R19, R8, R19, RZ ;  /* 0x0000001308137224 */ /* 0x000fc600078e02ff */
[----:B------:R-:W-:Y:S01]  /*dde0*/  PRMT R0, R25, 0x7604, R26 ;  /* 0x0000760419007816 */ /* 0x000fe2000000001a */
[----:B------:R-:W-:-:S03]  /*ddf0*/  IMAD R16, R5, R16, RZ ;  /* 0x0000001005107224 */ /* 0x000fc600078e02ff */
[----:B------:R-:W-:-:S04]  /*de00*/  PRMT R5, R19, 0x7054, R0 ;  /* 0x0000705413057816 */ /* 0x000fc80000000000 */
[----:B------:R-:W-:-:S05]  /*de10*/  PRMT R0, R16, 0x654, R5 ;  /* 0x0000065410007816 */ /* 0x000fca0000000005 */
[----:B------:R0:W-:Y:S02]  /*de20*/  STS [R3], R0 ;  /* 0x0000000003007388 */ /* 0x0001e40000000800 */
.L_x_4654:
[----:B------:R-:W-:Y:S05]  /*de30*/  BSYNC B0 ;  /* 0x0000000000007941 */ /* 0x000fea0003800000 */
.L_x_4653:
[----:B------:R-:W-:-:S04]  /*de40*/  SHF.R.S32.HI R4, RZ, 0x1, R4 ;  /* 0x00000001ff047819 */ /* 0x000fc80000011404 */
[----:B------:R-:W-:-:S13]  /*de50*/  ISETP.GE.AND P0, PT, R4, 0x20, PT ;  /* 0x000000200400780c */ /* 0x000fda0003f06270 */
[----:B------:R-:W-:Y:S05]  /*de60*/  @P0 BRA `(.L_x_4655) ;  /* 0xfffffffc008c0947 */ /* 0x000fea000383ffff */
[----:B0-----:R-:W-:-:S07]  /*de70*/  IMAD.MOV.U32 R0, RZ, RZ, 0x20 ;  /* 0x00000020ff007424 */ /* 0x001fce00078e00ff */
.L_x_4652:
[----:B------:R-:W-:Y:S01]  /*de80*/  ISETP.GE.AND P0, PT, R0, 0x2, PT ;  /* 0x000000020000780c */ /* 0x000fe20003f06270 */
[----:B------:R-:W-:Y:S05]  /*de90*/  WARPSYNC.ALL ;  /* 0x0000000000007948 */ /* 0x000fea0003800000 */
[----:B------:R-:W-:Y:S07]  /*dea0*/  BAR.SYNC.DEFER_BLOCKING 0x0 ;  /* 0x0000000000007b1d */ /* 0x000fee0000010000 */
[----:B------:R-:W-:Y:S05]  /*deb0*/  @!P0 BRA `(.L_x_4651) ;  /* 0x0000000000748947 */ /* 0x000fea0003800000 */
[----:B------:R-:W-:-:S11]  /*dec0*/  HFMA2.MMA R3, -RZ, RZ, 0, 5.9604644775390625e-08 ;  /* 0x00000001ff037435 */ /* 0x000fd600000001ff */
.L_x_4656:
[----:B------:R-:W-:Y:S02]  /*ded0*/  LOP3.LUT R5, R25, 0xffff, RZ, 0xc0, !PT ;  /* 0x0000ffff19057812 */ /* 0x000fe400078ec0ff */
[----:B------:R-:W-:Y:S02]  /*dee0*/  LOP3.LUT R6, R19, 0xffff, RZ, 0xc0, !PT ;  /* 0x0000ffff13067812 */ /* 0x000fe400078ec0ff */
[----:B------:R-:W-:Y:S02]  /*def0*/  PRMT R5, R5, 0x8880, RZ ;  /* 0x0000888005057816 */ /* 0x000fe400000000ff */
[----:B------:R-:W-:Y:S02]  /*df00*/  LOP3.LUT R4, R26, 0xffff, RZ, 0xc0, !PT ;  /* 0x0000ffff1a047812 */ /* 0x000fe400078ec0ff */
[----:B------:R-:W-:Y:S02]  /*df10*/  LOP3.LUT R7, R16, 0xffff, RZ, 0xc0, !PT ;  /* 0x0000ffff10077812 */ /* 0x000fe400078ec0ff */
[----:B------:R-:W-:Y:S01]  /*df20*/  PRMT R8, R6, 0x8880, RZ ;  /* 0x0000888006087816 */ /* 0x000fe200000000ff */
[----:B------:R-:W-:Y:S01]  /*df30*/  IMAD.MOV.U32 R6, RZ, RZ, R5 ;  /* 0x000000ffff067224 */ /* 0x000fe200078e0005 */
[----:B------:R-:W-:-:S02]  /*df40*/  PRMT R4, R4, 0x8880, RZ ;  /* 0x0000888004047816 */ /* 0x000fc400000000ff */
[----:B------:R-:W-:Y:S02]  /*df50*/  PRMT R10, R7, 0x8880, RZ ;  /* 0x00008880070a7816 */ /* 0x000fe400000000ff */
[----:B------:R-:W0:Y:S01]  /*df60*/  SHFL.DOWN PT, R8, R8, R3, 0x1f ;  /* 0x08001f0308087589 */ /* 0x000e2200000e0000 */
[----:B------:R-:W-:Y:S02]  /*df70*/  PRMT R5, R26, 0x9910, RZ ;  /* 0x000099101a057816 */ /* 0x000fe400000000ff */
[----:B------:R-:W-:Y:S01]  /*df80*/  PRMT R12, R25, 0x9910, RZ ;  /* 0x00009910190c7816 */ /* 0x000fe200000000ff */
[----:B------:R-:W1:Y:S01]  /*df90*/  SHFL.DOWN PT, R4, R4, R3, 0x1f ;  /* 0x08001f0304047589 */ /* 0x000e6200000e0000 */
[----:B------:R-:W-:Y:S02]  /*dfa0*/  PRMT R14, R19, 0x9910, RZ ;  /* 0x00009910130e7816 */ /* 0x000fe400000000ff */
[----:B------:R-:W-:Y:S01]  /*dfb0*/  PRMT R7, R16, 0x9910, RZ ;  /* 0x0000991010077816 */ /* 0x000fe200000000ff */
[----:B------:R-:W2:Y:S04]  /*dfc0*/  SHFL.DOWN PT, R6, R6, R3, 0x1f ;  /* 0x08001f0306067589 */ /* 0x000ea800000e0000 */
[----:B------:R3:W4:Y:S02]  /*dfd0*/  SHFL.DOWN PT, R10, R10, R3, 0x1f ;  /* 0x08001f030a0a7589 */ /* 0x00072400000e0000 */
[----:B---3--:R-:W-:Y:S01]  /*dfe0*/  IMAD.SHL.U32 R3, R3, 0x2, RZ ;  /* 0x0000000203037824 */ /* 0x008fe200078e00ff */
[----:B0-----:R-:W-:-:S04]  /*dff0*/  PRMT R19, R8, 0x9910, RZ ;  /* 0x0000991008137816 */ /* 0x001fc800000000ff */
        /* <DEDUP_REMOVED lines=9> */
.L_x_4651:
[----:B------:R-:W1:Y:S01]  /*e090*/  LDC R3, c[0x0][0x3e8] ;  /* 0x0000fa00ff037b82 */ /* 0x000e620000000800 */
[----:B------:R-:W-:Y:S01]  /*e0a0*/  MOV R27, RZ ;  /* 0x000000ff001b7202 */ /* 0x000fe20000000f00 */
[----:B------:R-:W-:Y:S01]  /*e0b0*/  IMAD.MOV.U32 R28, RZ, RZ, RZ ;  /* 0x000000ffff1c7224 */ /* 0x000fe200078e00ff */
        /* <DEDUP_REMOVED lines=9> */
[----:B0-----:R-:W-:-:S04]  /*e150*/  IMAD.MOV R7, RZ, RZ, -R5 ;  /* 0x000000ffff077224 */ /* 0x001fc800078e0a05 */
        /* <DEDUP_REMOVED lines=266> */
.L_x_4657:
[----:B------:R-:W-:Y:S05]  /*f200*/  @!P1 BRA `(.L_x_4658) ;  /* 0x0000001000489947 */ /* 0x000fea0003800000 */
[----:B------:R-:W-:Y:S01]  /*f210*/  HFMA2.MMA R4, -RZ, RZ, 0, 0 ;  /* 0x00000000ff047435 */ /* 0x000fe200000001ff */
[----:B------:R-:W-:Y:S01]  /*f220*/  VIADD R5, R23, 0x1 ;  /* 0x0000000117057836 */ /* 0x000fe20000000000 */
[----:B------:R-:W-:Y:S01]  /*f230*/  ULDC.64 UR4, c[0x0][0x3f0] ;  /* 0x0000fc0000047ab9 */ /* 0x000fe20000000a00 */
[----:B------:R-:W-:-:S07]  /*f240*/  ISETP.NE.AND P0, PT, R3, 0x1, PT ;  /* 0x000000010300780c */ /* 0x000fce0003f05270 */
[----:B------:R-:W-:Y:S01]  /*f250*/  IMAD.HI.U32 R6, R5, UR4, R4 ;  /* 0x0000000405067c27 */ /* 0x000fe2000f8e0004 */
[----:B------:R-:W-:-:S04]  /*f260*/  ULDC UR4, c[0x0][0x3ec] ;  /* 0x0000fb0000047ab9 */ /* 0x000fc80000000800 */
[----:B0-----:R-:W-:-:S05]  /*f270*/  SHF.R.U32.HI R7, RZ, UR5, R6 ;  /* 0x00000005ff077c19 */ /* 0x001fca0008011606 */
        /* <DEDUP_REMOVED lines=267> */
.L_x_4658:
[----:B------:R-:W-:Y:S01]  /*10330*/  IMAD.MOV.U32 R18, RZ, RZ, RZ ;  /* 0x000000ffff127224 */ /* 0x000fe200078e00ff */
[----:B------:R-:W-:Y:S01]  /*10340*/  MOV R24, RZ ;  /* 0x000000ff00187202 */ /* 0x000fe20000000f00 */
[----:B------:R-:W-:Y:S06]  /*10350*/  @!P1 BRA `(.L_x_4659) ;  /* 0x0000001000489947 */ /* 0x000fec0003800000 */
[----:B------:R-:W-:Y:S01]  /*10360*/  MOV R4, RZ ;  /* 0x000000ff00047202 */ /* 0x000fe20000000f00 */
[----:B------:R-:W-:Y:S01]  /*10370*/  VIADD R5, R23, 0x2 ;  /* 0x0000000217057836 */ /* 0x000fe20000000000 */
[----:B------:R-:W-:Y:S01]  /*10380*/  ULDC.64 UR4, c[0x0][0x3f0] ;  /* 0x0000fc0000047ab9 */ /* 0x000fe20000000a00 */
[----:B------:R-:W-:Y:S02]  /*10390*/  ISETP.NE.AND P0, PT, R3, 0x1, PT ;  /* 0x000000010300780c */ /* 0x000fe40003f05270 */
        /* <DEDUP_REMOVED lines=270> */
.L_x_4659:
[----:B------:R-:W-:Y:S05]  /*11480*/  @!P1 BRA `(.L_x_4660) ;  /* 0x0000001000489947 */ /* 0x000fea0003800000 */
[----:B------:R-:W-:Y:S01]  /*11490*/  IADD3 R5, R23, 0x3, RZ ;  /* 0x0000000317057810 */ /* 0x000fe20007ffe0ff */
[----:B------:R-:W-:Y:S01]  /*114a0*/  IMAD.MOV.U32 R4, RZ, RZ, RZ ;  /* 0x000000ffff047224 */ /* 0x000fe200078e00ff */
[----:B------:R-:W-:Y:S01]  /*114b0*/  ULDC.64 UR4, c[0x0][0x3f0] ;  /* 0x0000fc0000047ab9 */ /* 0x000fe20000000a00 */
[----:B------:R-:W-:Y:S02]  /*114c0*/  ISETP.NE.AND P0, PT, R3, 0x1, PT ;  /* 0x000000010300780c */ /* 0x000fe40003f05270 */
        /* <DEDUP_REMOVED lines=270> */
.L_x_4660:
[----:B------:R-:W-:Y:S01]  /*125b0*/  ULDC.64 UR4, c[0x0][0x5f8] ;  /* 0x00017e0000047ab9 */ /* 0x000fe20000000a00 */
[----:B------:R-:W-:Y:S01]  /*125c0*/  ULDC UR6, c[0x0][0x234] ;  /* 0x00008d0000067ab9 */ /* 0x000fe20000000800 */
[----:B------:R-:W-:Y:S02]  /*125d0*/  ISETP.NE.U32.AND P0, PT, RZ, UR4, PT ;  /* 0x00000004ff007c0c */ /* 0x000fe4000bf05070 */
[----:B------:R-:W-:Y:S02]  /*125e0*/  CS2R R4, SRZ ;  /* 0x0000000000047805 */ /* 0x000fe4000001ff00 */
[----:B------:R-:W-:Y:S01]  /*125f0*/  ISETP.NE.AND P3, PT, RZ, UR6, PT ;  /* 0x00000006ff007c0c */ /* 0x000fe2000bf65270 */
[----:B------:R-:W-:Y:S01]  /*12600*/  IMAD.MOV.U32 R12, RZ, RZ, RZ ;  /* 0x000000ffff0c7224 */ /* 0x000fe200078e00ff */
[----:B------:R-:W-:-:S13]  /*12610*/  ISETP.NE.AND.EX P0, PT, RZ, UR5, PT, P0 ;  /* 0x00000005ff007c0c */ /* 0x000fda000bf05300 */
[----:B------:R-:W-:-:S04]  /*12620*/  @P0 IADD3 R4, P2, R28, UR4, RZ ;  /* 0x000000041c040c10 */ /* 0x000fc8000ff5e0ff */
[----:B------:R-:W-:-:S05]  /*12630*/  @P0 IADD3.X R5, RZ, UR5, RZ, P2, !PT ;  /* 0x00000005ff050c10 */ /* 0x000fca00097fe4ff */
[----:B------:R-:W-:Y:S01]  /*12640*/  @P0 IMAD.MOV.U32 R12, RZ, RZ, R5 ;  /* 0x000000ffff0c0224 */ /* 0x000fe200078e0005 */
[----:B------:R-:W-:Y:S06]  /*12650*/  @!P3 BRA `(.L_x_4661) ;  /* 0x0000006400d8b947 */ /* 0x000fec0003800000 */
[----:B0-----:R-:W0:Y:S01]  /*12660*/  S2R R0, SR_CTAID.X ;  /* 0x0000000000007919 */ /* 0x001e220000002500 */
        /* <DEDUP_REMOVED lines=282> */
.L_x_4662:
[----:B------:R-:W-:Y:S05]  /*13810*/  @!P1 BRA `(.L_x_4663) ;  /* 0x0000001000489947 */ /* 0x000fea0003800000 */
        /* <DEDUP_REMOVED lines=274> */
.L_x_4663:
[----:B------:R-:W-:Y:S01]  /*14940*/  MOV R18, RZ ;  /* 0x000000ff00127202 */ /* 0x000fe20000000f00 */
[----:B------:R-:W-:Y:S01]  /*14950*/  IMAD.MOV.U32 R22, RZ, RZ, RZ ;  /* 0x000000ffff167224 */ /* 0x000fe200078e00ff */
[----:B------:R-:W-:Y:S06]  /*14960*/  @!P1 BRA `(.L_x_4664) ;  /* 0x0000001000489947 */ /* 0x000fec0003800000 */
        /* <DEDUP_REMOVED lines=274> */
.L_x_4664:
        /* <DEDUP_REMOVED lines=275> */
.L_x_4665:
[----:B------:R-:W0:Y:S01]  /*16bc0*/  LDC R11, c[0x0][0x22c] ;  /* 0x00008b00ff0b7b82 */ /* 0x000e220000000800 */
[----:B------:R-:W-:Y:S01]  /*16bd0*/  ULDC UR4, c[0x0][0x21c] ;  /* 0x0000870000047ab9 */ /* 0x000fe20000000800 */
[----:B------:R-:W-:Y:S01]  /*16be0*/  BSSY B0, `(.L_x_4666) ;  /* 0x000000c000007945 */ /* 0x000fe20003800000 */
[----:B------:R-:W-:Y:S02]  /*16bf0*/  PRMT R3, RZ, 0x7610, R3 ;  /* 0x00007610ff037816 */ /* 0x000fe40000000003 */
[----:B0-----:R-:W-:-:S04]  /*16c00*/  ISETP.NE.AND P0, PT, R11, RZ, PT ;  /* 0x000000ff0b00720c */ /* 0x001fc80003f05270 */
        /* <DEDUP_REMOVED lines=9> */
.L_x_4667:
[----:B------:R-:W-:Y:S05]  /*16ca0*/  BSYNC B0 ;  /* 0x0000000000007941 */ /* 0x000fea0003800000 */
.L_x_4666:
        /* <DEDUP_REMOVED lines=13> */
[----:B------:R0:W-:Y:S04]  /*16d80*/  STG.E.U8 desc[UR58][R6.64], R26 ;  /* 0x0000001a06007986 */ /* 0x0001e8000c10113a */
[----:B------:R0:W-:Y:S04]  /*16d90*/  STG.E.U8 desc[UR58][R6.64+0x1], R25 ;  /* 0x0000011906007986 */ /* 0x0001e8000c10113a */
[----:B------:R0:W-:Y:S04]  /*16da0*/  STG.E.U8 desc[UR58][R6.64+0x2], R19 ;  /* 0x0000021306007986 */ /* 0x0001e8000c10113a */
[----:B------:R0:W-:Y:S02]  /*16db0*/  STG.E.U8 desc[UR58][R6.64+0x3], R16 ;  /* 0x0000031006007986 */ /* 0x0001e4000c10113a */
.L_x_4669:
[----:B------:R-:W-:Y:S05]  /*16dc0*/  BSYNC B0 ;  /* 0x0000000000007941 */ /* 0x000fea0003800000 */
.L_x_4668:
        /* <DEDUP_REMOVED lines=35> */
.L_x_4671:
[----:B------:R-:W-:Y:S05]  /*17000*/  BSYNC B0 ;  /* 0x0000000000007941 */ /* 0x000fea0003800000 */
.L_x_4670:
        /* <DEDUP_REMOVED lines=17> */
[----:B------:R-:W-:Y:S01]  /*17120*/  ULDC.U8 UR6, c[0x0][0x211] ;  /* 0x0000844000067ab9 */ /* 0x000fe20000000000 */
[----:B------:R-:W-:Y:S01]  /*17130*/  BSSY B0, `(.L_x_4672) ;  /* 0x0000056000007945 */ /* 0x000fe20003800000 */
[----:B0-----:R-:W-:-:S03]  /*17140*/  MOV R26, UR6 ;  /* 0x00000006001a7c02 */ /* 0x001fc60008000f00 */
[----:B------:R-:W-:Y:S05]  /*17150*/  @!P0 BRA `(.L_x_4673) ;  /* 0x0000000000a88947 */ /* 0x000fea0003800000 */
[----:B------:R-:W-:Y:S01]  /*17160*/  ULDC UR6, c[0x0][0x0] ;  /* 0x0000000000067ab9 */ /* 0x000fe20000000800 */
[----:B------:R-:W-:Y:S01]  /*17170*/  ULDC UR8, c[0x0][0x228] ;  /* 0x00008a0000087ab9 */ /* 0x000fe20000000800 */
[----:B------:R-:W-:Y:S01]  /*17180*/  IMAD R3, R17, UR6, R2 ;  /* 0x0000000611037c24 */ /* 0x000fe2000f8e0202 */
[C---:B------:R-:W-:Y:S02]  /*17190*/  PRMT R25, R26.reuse, 0x7610, R25 ;  /* 0x000076101a197816 */ /* 0x040fe40000000019 */
[C---:B------:R-:W-:Y:S02]  /*171a0*/  PRMT R19, R26.reuse, 0x7610, R19 ;  /* 0x000076101a137816 */ /* 0x040fe40000000013 */
[----:B------:R-:W-:Y:S02]  /*171b0*/  ISETP.GE.U32.AND P0, PT, R3, UR8, PT ;  /* 0x0000000803007c0c */ /* 0x000fe4000bf06070 */
[----:B------:R-:W-:-:S11]  /*171c0*/  PRMT R16, R26, 0x7610, R16 ;  /* 0x000076101a107816 */ /* 0x000fd60000000010 */
[----:B------:R-:W-:Y:S05]  /*171d0*/  @P0 BRA `(.L_x_4674) ;  /* 0x00000004002c0947 */ /* 0x000fea0003800000 */
[----:B------:R-:W-:Y:S01]  /*171e0*/  ULDC UR7, c[0x0][0x10] ;  /* 0x0000040000077ab9 */ /* 0x000fe20000000800 */
[----:B------:R-:W0:Y:S01]  /*171f0*/  LDC R10, c[0x0][0x4] ;  /* 0x00000100ff0a7b82 */ /* 0x000e220000000800 */
[----:B------:R-:W-:Y:S01]  /*17200*/  BSSY B1, `(.L_x_4675) ;  /* 0x000001e000017945 */ /* 0x000fe20003800000 */
[----:B------:R-:W-:Y:S01]  /*17210*/  PRMT R25, R26, 0x7610, R25 ;  /* 0x000076101a197816 */ /* 0x000fe20000000019 */
[----:B------:R-:W-:Y:S01]  /*17220*/  IMAD R0, R0, UR7, RZ ;  /* 0x0000000700007c24 */ /* 0x000fe2000f8e02ff */
[C---:B------:R-:W-:Y:S02]  /*17230*/  PRMT R19, R26.reuse, 0x7610, R19 ;  /* 0x000076101a137816 */ /* 0x040fe40000000013 */
[----:B------:R-:W-:Y:S02]  /*17240*/  PRMT R16, R26, 0x7610, R16 ;  /* 0x000076101a107816 */ /* 0x000fe40000000010 */
[----:B------:R-:W1:Y:S01]  /*17250*/  LDC.64 R6, c[0x0][0x600] ;  /* 0x00018000ff067b82 */ /* 0x000e620000000a00 */
[----:B0-----:R-:W-:-:S07]  /*17260*/  IMAD R10, R10, UR6, RZ ;  /* 0x000000060a0a7c24 */ /* 0x001fce000f8e02ff */
.L_x_4676:
[----:B------:R-:W-:-:S04]  /*17270*/  IMAD.IADD R9, R0, 0x1, R3 ;  /* 0x0000000100097824 */ /* 0x000fc800078e0203 */
[----:B-1----:R-:W-:-:S05]  /*17280*/  IMAD.WIDE.U32 R8, R9, 0x4, R6 ;  /* 0x0000000409087825 */ /* 0x002fca00078e0006 */
[----:B------:R-:W2:Y:S04]  /*17290*/  LDG.E.U8 R11, desc[UR58][R8.64] ;  /* 0x0000003a080b7981 */ /* 0x000ea8000c1e1100 */
[----:B------:R-:W3:Y:S04]  /*172a0*/  LDG.E.U8 R13, desc[UR58][R8.64+0x1] ;  /* 0x0000013a080d7981 */ /* 0x000ee8000c1e1100 */
[----:B------:R-:W4:Y:S04]  /*172b0*/  LDG.E.U8 R14, desc[UR58][R8.64+0x2] ;  /* 0x0000023a080e7981 */ /* 0x000f28000c1e1100 */
[----:B------:R-:W5:Y:S01]  /*172c0*/  LDG.E.U8 R15, desc[UR58][R8.64+0x3] ;  /* 0x0000033a080f7981 */ /* 0x000f62000c1e1100 */
[----:B------:R-:W-:-:S02]  /*172d0*/  IADD3 R3, R10, R3, RZ ;  /* 0x000000030a037210 */ /* 0x000fc40007ffe0ff */
[----:B------:R-:W-:Y:S02]  /*172e0*/  PRMT R26, R26, 0x9910, RZ ;  /* 0x000099101a1a7816 */ /* 0x000fe400000000ff */
[----:B------:R-:W-:Y:S02]  /*172f0*/  ISETP.GE.U32.AND P0, PT, R3, UR8, PT ;  /* 0x0000000803007c0c */ /* 0x000fe4000bf06070 */
[----:B------:R-:W-:Y:S02]  /*17300*/  PRMT R21, R16, 0x9910, RZ ;  /* 0x0000991010157816 */ /* 0x000fe400000000ff */
[----:B------:R-:W-:Y:S02]  /*17310*/  PRMT R20, R25, 0x9910, RZ ;  /* 0x0000991019147816 */ /* 0x000fe400000000ff */
[----:B------:R-:W-:Y:S02]  /*17320*/  PRMT R19, R19, 0x9910, RZ ;  /* 0x0000991013137816 */ /* 0x000fe400000000ff */
[----:B------:R-:W-:Y:S01]  /*17330*/  MOV R16, R26 ;  /* 0x0000001a00107202 */ /* 0x000fe20000000f00 */
[----:B------:R-:W-:-:S04]  /*17340*/  IMAD.MOV.U32 R26, RZ, RZ, R21 ;  /* 0x000000ffff1a7224 */ /* 0x000fc800078e0015 */
[----:B--2---:R-:W-:Y:S02]  /*17350*/  IMAD R11, R11, R16, RZ ;  /* 0x000000100b0b7224 */ /* 0x004fe400078e02ff */
[----:B---3--:R-:W-:Y:S02]  /*17360*/  IMAD R13, R13, R20, RZ ;  /* 0x000000140d0d7224 */ /* 0x008fe400078e02ff */
[----:B----4-:R-:W-:-:S03]  /*17370*/  IMAD R14, R14, R19, RZ ;  /* 0x000000130e0e7224 */ /* 0x010fc600078e02ff */
[----:B------:R-:W-:Y:S01]  /*17380*/  PRMT R25, R13, 0x7610, R25 ;  /* 0x000076100d197816 */ /* 0x000fe20000000019 */
[----:B-----5:R-:W-:Y:S01]  /*17390*/  IMAD R15, R15, R26, RZ ;  /* 0x0000001a0f0f7224 */ /* 0x020fe200078e02ff */
[----:B------:R-:W-:Y:S02]  /*173a0*/  PRMT R26, R11, 0x7610, R26 ;  /* 0x000076100b1a7816 */ /* 0x000fe4000000001a */
[----:B------:R-:W-:Y:S02]  /*173b0*/  PRMT R19, R14, 0x7610, R19 ;  /* 0x000076100e137816 */ /* 0x000fe40000000013 */
[----:B------:R-:W-:Y:S01]  /*173c0*/  PRMT R16, R15, 0x7610, R16 ;  /* 0x000076100f107816 */ /* 0x000fe20000000010 */
[----:B------:R-:W-:Y:S06]  /*173d0*/  @!P0 BRA `(.L_x_4676) ;  /* 0xfffffffc00a48947 */ /* 0x000fec000383ffff */
[----:B------:R-:W-:Y:S05]  /*173e0*/  BSYNC B1 ;  /* 0x0000000000017941 */ /* 0x000fea0003800000 */
.L_x_4675:
[----:B------:R-:W-:Y:S05]  /*173f0*/  BRA `(.L_x_4674) ;  /* 0x0000000000a47947 */ /* 0x000fea0003800000 */
.L_x_4673:
[----:B------:R-:W-:Y:S01]  /*17400*/  ULDC UR7, c[0x0][0x228] ;  /* 0x00008a0000077ab9 */ /* 0x000fe20000000800 */
[C---:B------:R-:W-:Y:S02]  /*17410*/  PRMT R25, R26.reuse, 0x7610, R25 ;  /* 0x000076101a197816 */ /* 0x040fe40000000019 */
[----:B------:R-:W-:Y:S02]  /*17420*/  ISETP.GE.U32.AND P0, PT, R17, UR7, PT ;  /* 0x0000000711007c0c */ /* 0x000fe4000bf06070 */
[C---:B------:R-:W-:Y:S02]  /*17430*/  PRMT R19, R26.reuse, 0x7610, R19 ;  /* 0x000076101a137816 */ /* 0x040fe40000000013 */
[----:B------:R-:W-:-:S09]  /*17440*/  PRMT R16, R26, 0x7610, R16 ;  /* 0x000076101a107816 */ /* 0x000fd20000000010 */
[----:B------:R-:W-:Y:S05]  /*17450*/  @P0 BRA `(.L_x_4674) ;  /* 0x00000000008c0947 */ /* 0x000fea0003800000 */
[----:B------:R-:W-:Y:S01]  /*17460*/  ULDC UR6, c[0x0][0x10] ;  /* 0x0000040000067ab9 */ /* 0x000fe20000000800 */
[----:B------:R-:W0:Y:S01]  /*17470*/  LDC R15, c[0x0][RZ] ;  /* 0x00000000ff0f7b82 */ /* 0x000e220000000800 */
[C---:B------:R-:W-:Y:S01]  /*17480*/  PRMT R25, R26.reuse, 0x7610, R25 ;  /* 0x000076101a197816 */ /* 0x040fe20000000019 */
[----:B------:R-:W-:Y:S01]  /*17490*/  IMAD.MOV.U32 R3, RZ, RZ, R17 ;  /* 0x000000ffff037224 */ /* 0x000fe200078e0011 */
[----:B------:R-:W-:Y:S01]  /*174a0*/  PRMT R19, R26, 0x7610, R19 ;  /* 0x000076101a137816 */ /* 0x000fe20000000013 */
[----:B------:R-:W-:Y:S01]  /*174b0*/  IMAD R0, R0, UR6, RZ ;  /* 0x0000000600007c24 */ /* 0x000fe2000f8e02ff */
[----:B------:R-:W-:-:S03]  /*174c0*/  PRMT R16, R26, 0x7610, R16 ;  /* 0x000076101a107816 */ /* 0x000fc60000000010 */
[----:B------:R-:W1:Y:S08]  /*174d0*/  LDC.64 R6, c[0x0][0x600] ;  /* 0x00018000ff067b82 */ /* 0x000e700000000a00 */
[----:B------:R-:W2:Y:S02]  /*174e0*/  LDC R20, c[0x0][0x4] ;  /* 0x00000100ff147b82 */ /* 0x000ea40000000800 */
.L_x_4677:
[----:B------:R-:W-:-:S05]  /*174f0*/  IADD3 R9, R0, R3, RZ ;  /* 0x0000000300097210 */ /* 0x000fca0007ffe0ff */
[----:B0-----:R-:W-:-:S04]  /*17500*/  IMAD R9, R9, R15, R2 ;  /* 0x0000000f09097224 */ /* 0x001fc800078e0202 */
[----:B-1----:R-:W-:-:S05]  /*17510*/  IMAD.WIDE.U32 R8, R9, 0x4, R6 ;  /* 0x0000000409087825 */ /* 0x002fca00078e0006 */
[----:B------:R-:W3:Y:S04]  /*17520*/  LDG.E.U8 R10, desc[UR58][R8.64] ;  /* 0x0000003a080a7981 */ /* 0x000ee8000c1e1100 */
[----:B------:R-:W4:Y:S04]  /*17530*/  LDG.E.U8 R11, desc[UR58][R8.64+0x1] ;  /* 0x0000013a080b7981 */ /* 0x000f28000c1e1100 */
[----:B------:R-:W5:Y:S04]  /*17540*/  LDG.E.U8 R13, desc[UR58][R8.64+0x2] ;  /* 0x0000023a080d7981 */ /* 0x000f68000c1e1100 */
[----:B------:R-:W5:Y:S01]  /*17550*/  LDG.E.U8 R14, desc[UR58][R8.64+0x3] ;  /* 0x0000033a080e7981 */ /* 0x000f62000c1e1100 */
[----:B--2---:R-:W-:Y:S01]  /*17560*/  IMAD.IADD R3, R20, 0x1, R3 ;  /* 0x0000000114037824 */ /* 0x004fe200078e0203 */
[----:B------:R-:W-:-:S02]  /*17570*/  PRMT R26, R26, 0x9910, RZ ;  /* 0x000099101a1a7816 */ /* 0x000fc400000000ff */
[----:B------:R-:W-:Y:S02]  /*17580*/  PRMT R21, R19, 0x9910, RZ ;  /* 0x0000991013157816 */ /* 0x000fe400000000ff */
[----:B------:R-:W-:Y:S01]  /*17590*/  ISETP.GE.U32.AND P0, PT, R3, UR7, PT ;  /* 0x0000000703007c0c */ /* 0x000fe2000bf06070 */
[----:B------:R-:W-:Y:S01]  /*175a0*/  IMAD.MOV.U32 R19, RZ, RZ, R26 ;  /* 0x000000ffff137224 */ /* 0x000fe200078e001a */
[----:B------:R-:W-:Y:S01]  /*175b0*/  PRMT R25, R25, 0x9910, RZ ;  /* 0x0000991019197816 */ /* 0x000fe200000000ff */
[----:B------:R-:W-:Y:S01]  /*175c0*/  IMAD.MOV.U32 R26, RZ, RZ, R21 ;  /* 0x000000ffff1a7224 */ /* 0x000fe200078e0015 */
[----:B------:R-:W-:Y:S02]  /*175d0*/  PRMT R27, R16, 0x9910, RZ ;  /* 0x00009910101b7816 */ /* 0x000fe400000000ff */
[----:B------:R-:W-:Y:S02]  /*175e0*/  MOV R16, R25 ;  /* 0x0000001900107202 */ /* 0x000fe40000000f00 */
[----:B------:R-:W-:Y:S01]  /*175f0*/  MOV R21, R27 ;  /* 0x0000001b00157202 */ /* 0x000fe20000000f00 */
[----:B---3--:R-:W-:-:S02]  /*17600*/  IMAD R10, R10, R19, RZ ;  /* 0x000000130a0a7224 */ /* 0x008fc400078e02ff */
[----:B----4-:R-:W-:Y:S02]  /*17610*/  IMAD R11, R11, R16, RZ ;  /* 0x000000100b0b7224 */ /* 0x010fe400078e02ff */
[----:B-----5:R-:W-:Y:S01]  /*17620*/  IMAD R13, R13, R26, RZ ;  /* 0x0000001a0d0d7224 */ /* 0x020fe200078e02ff */
[----:B------:R-:W-:Y:S02]  /*17630*/  PRMT R26, R10, 0x7610, R26 ;  /* 0x000076100a1a7816 */ /* 0x000fe4000000001a */
[----:B------:R-:W-:Y:S01]  /*17640*/  PRMT R25, R11, 0x7610, R25 ;  /* 0x000076100b197816 */ /* 0x000fe20000000019 */
[----:B------:R-:W-:Y:S01]  /*17650*/  IMAD R14, R14, R21, RZ ;  /* 0x000000150e0e7224 */ /* 0x000fe200078e02ff */
[----:B------:R-:W-:-:S04]  /*17660*/  PRMT R19, R13, 0x7610, R19 ;  /* 0x000076100d137816 */ /* 0x000fc80000000013 */
[----:B------:R-:W-:Y:S01]  /*17670*/  PRMT R16, R14, 0x7610, R16 ;  /* 0x000076100e107816 */ /* 0x000fe20000000010 */
[----:B------:R-:W-:Y:S06]  /*17680*/  @!P0 BRA `(.L_x_4677) ;  /* 0xfffffffc00988947 */ /* 0x000fec000383ffff */
.L_x_4674:
[----:B------:R-:W-:Y:S05]  /*17690*/  BSYNC B0 ;  /* 0x0000000000007941 */ /* 0x000fea0003800000 */
.L_x_4672:
[----:B------:R-:W0:Y:S01]  /*176a0*/  LDC R3, c[0x0][RZ] ;  /* 0x00000000ff037b82 */ /* 0x000e220000000800 */
[----:B------:R-:W-:Y:S01]  /*176b0*/  UIADD3 UR4, UR4, 0x10, URZ ;  /* 0x0000001004047890 */ /* 0x000fe2000fffe03f */
[----:B------:R-:W-:Y:S01]  /*176c0*/  PRMT R0, R25, 0x7604, R26 ;  /* 0x0000760419007816 */ /* 0x000fe2000000001a */
[----:B------:R-:W-:Y:S02]  /*176d0*/  ULDC UR6, c[0x0][0x4] ;  /* 0x0000010000067ab9 */ /* 0x000fe40000000800 */
[----:B------:R-:W-:Y:S01]  /*176e0*/  ULEA UR4, UR5, UR4, 0x18 ;  /* 0x0000000405047291 */ /* 0x000fe2000f8ec03f */
[----:B------:R-:W-:Y:S01]  /*176f0*/  PRMT R7, R19, 0x7054, R0 ;  /* 0x0000705413077816 */ /* 0x000fe20000000000 */
[----:B------:R-:W-:-:S03]  /*17700*/  USHF.R.U32.HI UR5, URZ, 0x1, UR6 ;  /* 0x000000013f057899 */ /* 0x000fc60008011606 */
[----:B------:R-:W-:-:S03]  /*17710*/  PRMT R7, R16, 0x654, R7 ;  /* 0x0000065410077816 */ /* 0x000fc60000000007 */
[----:B------:R-:W-:Y:S01]  /*17720*/  ISETP.NE.AND P0, PT, RZ, UR5, PT ;  /* 0x00000005ff007c0c */ /* 0x000fe2000bf05270 */
[----:B0-----:R-:W-:-:S05]  /*17730*/  IMAD R0, R17, R3, R2 ;  /* 0x0000000311007224 */ /* 0x001fca00078e0202 */
[----:B------:R-:W-:-:S05]  /*17740*/  LEA R0, R0, UR4, 0x2 ;  /* 0x0000000400007c11 */ /* 0x000fca000f8e10ff */
[----:B------:R0:W-:Y:S02]  /*17750*/  STS [R0], R7 ;  /* 0x0000000700007388 */ /* 0x0001e40000000800 */
[----:B------:R-:W-:Y:S05]  /*17760*/  @!P0 BRA `(.L_x_4678) ;  /* 0x0000000000848947 */ /* 0x000fea0003800000 */
[----:B------:R-:W-:-:S07]  /*17770*/  MOV R6, UR5 ;  /* 0x0000000500067c02 */ /* 0x000fce0008000f00 */
.L_x_4681:
[C-C-:B------:R-:W-:Y:S01]  /*17780*/  IMAD.IADD R8, R17.reuse, 0x1, R6.reuse ;  /* 0x0000000111087824 */ /* 0x140fe200078e0206 */
[----:B------:R-:W-:Y:S01]  /*17790*/  BAR.SYNC.DEFER_BLOCKING 0x0 ;  /* 0x0000000000007b1d */ /* 0x000fe20000010000 */
[----:B------:R-:W-:Y:S02]  /*177a0*/  ISETP.GT.AND P2, PT, R6, 0x1, PT ;  /* 0x000000010600780c */ /* 0x000fe40003f44270 */
[----:B0-----:R-:W-:Y:S02]  /*177b0*/  SHF.R.S32.HI R7, RZ, 0x1, R6 ;  /* 0x00000001ff077819 */ /* 0x001fe40000011406 */
[----:B------:R-:W-:Y:S01]  /*177c0*/  ISETP.GE.U32.AND P0, PT, R8, UR6, PT ;  /* 0x0000000608007c0c */ /* 0x000fe2000bf06070 */
[----:B------:R-:W-:Y:S03]  /*177d0*/  BSSY B0, `(.L_x_4679) ;  /* 0x0000018000007945 */ /* 0x000fe60003800000 */
[----:B------:R-:W-:-:S13]  /*177e0*/  ISETP.GE.U32.OR P0, PT, R17, R6, P0 ;  /* 0x000000061100720c */ /* 0x000fda0000706470 */
[----:B------:R-:W-:Y:S05]  /*177f0*/  @P0 BRA `(.L_x_4680) ;  /* 0x0000000000540947 */ /* 0x000fea0003800000 */
[----:B------:R-:W-:Y:S01]  /*17800*/  IMAD R6, R8, R3, R2 ;  /* 0x0000000308067224 */ /* 0x000fe200078e0202 */
[----:B------:R-:W-:Y:S02]  /*17810*/  PRMT R26, R26, 0x9910, RZ ;  /* 0x000099101a1a7816 */ /* 0x000fe400000000ff */
[----:B------:R-:W-:Y:S02]  /*17820*/  PRMT R25, R25, 0x9910, RZ ;  /* 0x0000991019197816 */ /* 0x000fe400000000ff */
[----:B------:R-:W-:Y:S02]  /*17830*/  LEA R6, R6, UR4, 0x2 ;  /* 0x0000000406067c11 */ /* 0x000fe4000f8e10ff */
        /* <DEDUP_REMOVED lines=8> */
[----:B------:R-:W-:-:S03]  /*178c0*/  IMAD R25, R25, R8, RZ ;  /* 0x0000000819197224 */ /* 0x000fc600078e02ff */
[----:B------:R-:W-:Y:S01]  /*178d0*/  MOV R6, R9 ;  /* 0x0000000900067202 */ /* 0x000fe20000000f00 */
[----:B------:R-:W-:-:S04]  /*178e0*/  IMAD.MOV.U32 R9, RZ, RZ, R10 ;  /* 0x000000ffff097224 */ /* 0x000fc800078e000a */
[----:B------:R-:W-:Y:S01]  /*178f0*/  IMAD R19, R19, R6, RZ ;  /* 0x0000000613137224 */ /* 0x000fe200078e02ff */
[----:B------:R-:W-:Y:S01]  /*17900*/  PRMT R6, R25, 0x7604, R26 ;  /* 0x0000760419067816 */ /* 0x000fe2000000001a */
[----:B------:R-:W-:-:S03]  /*17910*/  IMAD R16, R16, R9, RZ ;  /* 0x0000000910107224 */ /* 0x000fc600078e02ff */
[----:B------:R-:W-:-:S04]  /*17920*/  PRMT R9, R19, 0x7054, R6 ;  /* 0x0000705413097816 */ /* 0x000fc80000000006 */
[----:B------:R-:W-:-:S05]  /*17930*/  PRMT R9, R16, 0x654, R9 ;  /* 0x0000065410097816 */ /* 0x000fca0000000009 */
[----:B------:R0:W-:Y:S02]  /*17940*/  STS [R0], R9 ;  /* 0x0000000900007388 */ /* 0x0001e40000000800 */
.L_x_4680:
[----:B------:R-:W-:Y:S05]  /*17950*/  BSYNC B0 ;  /* 0x0000000000007941 */ /* 0x000fea0003800000 */
.L_x_4679:
[----:B------:R-:W-:Y:S01]  /*17960*/  MOV R6, R7 ;  /* 0x0000000700067202 */ /* 0x000fe20000000f00 */
[----:B------:R-:W-:Y:S06]  /*17970*/  @P2 BRA `(.L_x_4681) ;  /* 0xfffffffc00802947 */ /* 0x000fec000383ffff */
.L_x_4678:
[----:B------:R-:W-:Y:S02]  /*17980*/  ULDC UR4, c[0x0][0x22c] ;  /* 0x00008b0000047ab9 */ /* 0x000fe40000000800 */
[----:B------:R-:W-:-:S13]  /*17990*/  ISETP.NE.AND P0, PT, RZ, UR4, PT ;  /* 0x00000004ff007c0c */ /* 0x000fda000bf05270 */
[----:B------:R-:W-:Y:S05]  /*179a0*/  @!P0 BRA `(.L_x_4682) ;  /* 0x0000000400248947 */ /* 0x000fea0003800000 */
[----:B------:R-:W-:Y:S01]  /*179b0*/  ISETP.GT.AND P0, PT, R3, 0x20, PT ;  /* 0x000000200300780c */ /* 0x000fe20003f04270 */
[----:B------:R-:W-:-:S12]  /*179c0*/  IMAD.MOV.U32 R6, RZ, RZ, R3 ;  /* 0x000000ffff067224 */ /* 0x000fd800078e0003 */
[----:B------:R-:W-:Y:S05]  /*179d0*/  @!P0 BRA `(.L_x_4683) ;  /* 0x0000000000988947 */ /* 0x000fea0003800000 */
[----:B------:R-:W-:-:S04]  /*179e0*/  PRMT R6, R25, 0x7604, R26 ;  /* 0x0000760419067816 */ /* 0x000fc8000000001a */
[----:B0-----:R-:W-:Y:S02]  /*179f0*/  PRMT R7, R19, 0x7054, R6 ;  /* 0x0000705413077816 */ /* 0x001fe40000000006 */
[----:B------:R-:W-:Y:S02]  /*17a00*/  LEA.HI R6, R3, R3, RZ, 0x1 ;  /* 0x0000000303067211 */ /* 0x000fe400078f08ff */
[----:B------:R-:W-:Y:S02]  /*17a10*/  PRMT R9, R16, 0x654, R7 ;  /* 0x0000065410097816 */ /* 0x000fe40000000007 */
[----:B------:R-:W-:Y:S01]  /*17a20*/  SHF.R.S32.HI R7, RZ, 0x1, R6 ;  /* 0x00000001ff077819 */ /* 0x000fe20000011406 */
[----:B------:R-:W-:Y:S02]  /*17a30*/  HFMA2.MMA R6, -RZ, RZ, 0, 1.9073486328125e-06 ;  /* 0x00000020ff067435 */ /* 0x000fe400000001ff */
[----:B------:R1:W-:Y:S01]  /*17a40*/  STS [R0], R9 ;  /* 0x0000000900007388 */ /* 0x0003e20000000800 */
[----:B------:R-:W-:-:S13]  /*17a50*/  ISETP.GE.AND P0, PT, R7, 0x20, PT ;  /* 0x000000200700780c */ /* 0x000fda0003f06270 */
[----:B-1----:R-:W-:Y:S05]  /*17a60*/  @!P0 BRA `(.L_x_4683) ;  /* 0x0000000000748947 */ /* 0x002fea0003800000 */
.L_x_4686:
[----:B------:R-:W-:Y:S01]  /*17a70*/  IMAD.IADD R6, R2, 0x1, R7 ;  /* 0x0000000102067824 */ /* 0x000fe200078e0207 */
[----:B------:R-:W-:Y:S04]  /*17a80*/  BAR.SYNC.DEFER_BLOCKING 0x0 ;  /* 0x0000000000007b1d */ /* 0x000fe80000010000 */
[----:B------:R-:W-:Y:S02]  /*17a90*/  ISETP.GE.U32.AND P0, PT, R6, R3, PT ;  /* 0x000000030600720c */ /* 0x000fe40003f06070 */
[----:B------:R-:W-:Y:S02]  /*17aa0*/  BSSY B0, `(.L_x_4684) ;  /* 0x0000015000007945 */ /* 0x000fe40003800000 */
[----:B------:R-:W-:-:S13]  /*17ab0*/  ISETP.GE.U32.OR P0, PT, R2, R7, P0 ;  /* 0x000000070200720c */ /* 0x000fda0000706470 */
[----:B0-----:R-:W-:Y:S05]  /*17ac0*/  @P0 BRA `(.L_x_4685) ;  /* 0x0000000000480947 */ /* 0x001fea0003800000 */
[----:B------:R-:W-:Y:S02]  /*17ad0*/  LEA R6, R7, R0, 0x2 ;  /* 0x0000000007067211 */ /* 0x000fe400078e10ff */
[----:B------:R-:W-:Y:S02]  /*17ae0*/  PRMT R9, R26, 0x9910, RZ ;  /* 0x000099101a097816 */ /* 0x000fe400000000ff */
[----:B------:R-:W-:Y:S02]  /*17af0*/  PRMT R8, R25, 0x9910, RZ ;  /* 0x0000991019087816 */ /* 0x000fe400000000ff */
[----:B------:R-:W0:Y:S01]  /*17b00*/  LDS R6, [R6] ;  /* 0x0000000006067984 */ /* 0x000e220000000800 */
[----:B------:R-:W-:Y:S02]  /*17b10*/  PRMT R10, R19, 0x9910, RZ ;  /* 0x00009910130a7816 */ /* 0x000fe400000000ff */
        /* <DEDUP_REMOVED lines=13> */
.L_x_4685:
[----:B------:R-:W-:Y:S05]  /*17bf0*/  BSYNC B0 ;  /* 0x0000000000007941 */ /* 0x000fea0003800000 */
.L_x_4684:
[----:B------:R-:W-:-:S04]  /*17c00*/  SHF.R.S32.HI R7, RZ, 0x1, R7 ;  /* 0x00000001ff077819 */ /* 0x000fc80000011407 */
[----:B------:R-:W-:-:S13]  /*17c10*/  ISETP.GE.AND P0, PT, R7, 0x20, PT ;  /* 0x000000200700780c */ /* 0x000fda0003f06270 */
[----:B------:R-:W-:Y:S05]  /*17c20*/  @P0 BRA `(.L_x_4686) ;  /* 0xfffffffc00900947 */ /* 0x000fea000383ffff */
[----:B------:R-:W-:-:S07]  /*17c30*/  IMAD.MOV.U32 R6, RZ, RZ, 0x20 ;  /* 0x00000020ff067424 */ /* 0x000fce00078e00ff */
.L_x_4683:
[----:B------:R-:W-:Y:S01]  /*17c40*/  BAR.SYNC.DEFER_BLOCKING 0x0 ;  /* 0x0000000000007b1d */ /* 0x000fe20000010000 */
[----:B------:R-:W-:-:S13]  /*17c50*/  ISETP.GE.AND P0, PT, R6, 0x2, PT ;  /* 0x000000020600780c */ /* 0x000fda0003f06270 */
[----:B------:R-:W-:Y:S05]  /*17c60*/  @!P0 BRA `(.L_x_4682) ;  /* 0x0000000000748947 */ /* 0x000fea0003800000 */
[----:B------:R-:W-:-:S07]  /*17c70*/  MOV R3, 0x1 ;  /* 0x0000000100037802 */ /* 0x000fce0000000f00 */
.L_x_4687:
[----:B0-----:R-:W-:Y:S02]  /*17c80*/  LOP3.LUT R7, R19, 0xffff, RZ, 0xc0, !PT ;  /* 0x0000ffff13077812 */ /* 0x001fe400078ec0ff */
        /* <DEDUP_REMOVED lines=27> */
.L_x_4682:
        /* <DEDUP_REMOVED lines=9> */
[----:B0-----:R-:W2:Y:S04]  /*17ed0*/  LDG.E.U8 R0, desc[UR58][R4.64] ;  /* 0x0000003a04007981 */ /* 0x001ea8000c1e1100 */
[----:B------:R-:W3:Y:S04]  /*17ee0*/  LDG.E.U8 R2, desc[UR58][R4.64+0x1] ;  /* 0x0000013a04027981 */ /* 0x000ee8000c1e1100 */
[----:B------:R-:W4:Y:S04]  /*17ef0*/  LDG.E.U8 R3, desc[UR58][R4.64+0x2] ;  /* 0x0000023a04037981 */ /* 0x000f28000c1e1100 */
[----:B------:R-:W5:Y:S01]  /*17f00*/  LDG.E.U8 R6, desc[UR58][R4.64+0x3] ;  /* 0x0000033a04067981 */ /* 0x000f62000c1e1100 */
[----:B------:R-:W-:-:S02]  /*17f10*/  PRMT R7, R26, 0x9910, RZ ;  /* 0x000099101a077816 */ /* 0x000fc400000000ff */
[----:B------:R-:W-:Y:S02]  /*17f20*/  PRMT R9, R25, 0x9910, RZ ;  /* 0x0000991019097816 */ /* 0x000fe400000000ff */
[----:B------:R-:W-:Y:S02]  /*17f30*/  PRMT R8, R19, 0x9910, RZ ;  /* 0x0000991013087816 */ /* 0x000fe400000000ff */
[----:B------:R-:W-:Y:S01]  /*17f40*/  PRMT R11, R16, 0x9910, RZ ;  /* 0x00009910100b7816 */ /* 0x000fe200000000ff */
[----:B--2---:R-:W-:Y:S02]  /*17f50*/  IMAD R0, R0, R7, RZ ;  /* 0x0000000700007224 */ /* 0x004fe400078e02ff */
[----:B---3--:R-:W-:-:S03]  /*17f60*/  IMAD R2, R2, R9, RZ ;  /* 0x0000000902027224 */ /* 0x008fc600078e02ff */
[----:B------:R-:W-:Y:S01]  /*17f70*/  PRMT R26, R0, 0x7610, R26 ;  /* 0x00007610001a7816 */ /* 0x000fe2000000001a */
[----:B----4-:R-:W-:Y:S01]  /*17f80*/  IMAD R3, R3, R8, RZ ;  /* 0x0000000803037224 */ /* 0x010fe200078e02ff */
[----:B------:R-:W-:Y:S01]  /*17f90*/  PRMT R25, R2, 0x7610, R25 ;  /* 0x0000761002197816 */ /* 0x000fe20000000019 */
[----:B-----5:R-:W-:-:S03]  /*17fa0*/  IMAD R6, R6, R11, RZ ;  /* 0x0000000b06067224 */ /* 0x020fc600078e02ff */
[----:B------:R-:W-:Y:S02]  /*17fb0*/  PRMT R19, R3, 0x7610, R19 ;  /* 0x0000761003137816 */ /* 0x000fe40000000013 */
[----:B------:R-:W-:-:S07]  /*17fc0*/  PRMT R16, R6, 0x7610, R16 ;  /* 0x0000761006107816 */ /* 0x000fce0000000010 */
.L_x_4689:
        /* <DEDUP_REMOVED lines=21> */
.L_x_4691:
        /* <DEDUP_REMOVED lines=10> */
[----:B0-----:R0:W1:Y:S01]  /*181c0*/  LDC.64 R2, c[0x4][R0] ;  /* 0x0100000000027b82 */ /* 0x0010620000000a00 */
        /* <DEDUP_REMOVED lines=11> */
.L_x_4692:
[----:B------:R-:W-:Y:S01]  /*18280*/  ULDC.64 UR4, c[0x0][0x5e8] ;  /* 0x00017a0000047ab9 */ /* 0x000fe20000000a00 */
[----:B------:R-:W-:Y:S02]  /*18290*/  ISETP.NE.AND P6, PT, R17, 0x1, PT ;  /* 0x000000011100780c */ /* 0x000fe40003fc5270 */
[----:B0-----:R-:W-:-:S04]  /*182a0*/  IADD3 R2, P0, R23, UR4, RZ ;  /* 0x0000000417027c10 */ /* 0x001fc8000ff1e0ff */
        /* <DEDUP_REMOVED lines=19> */
.L_x_4693:
        /* <DEDUP_REMOVED lines=21> */
[----:B-12---:R-:W-:Y:S05]  /*18530*/  CALL.ABS.NOINC R2 ;  /* 0x0000000002007343 */ /* 0x006fea0003c00000 */
.L_x_4694:
[----:B------:R-:W-:Y:S02]  /*18540*/  ULDC.64 UR4, c[0x0][0x5e8] ;  /* 0x00017a0000047ab9 */ /* 0x000fe40000000a00 */
[----:B------:R-:W-:-:S04]  /*18550*/  IADD3 R18, P0, R18, UR4, RZ ;  /* 0x0000000412127c10 */ /* 0x000fc8000ff1e0ff */
[----:B-1----:R-:W-:-:S05]  /*18560*/  IADD3.X R19, RZ, UR5, RZ, P0, !PT ;  /* 0x00000005ff137c10 */ /* 0x002fca00087fe4ff */
[----:B------:R-:W-:Y:S01]  /*18570*/  STG.E.U8 desc[UR58][R18.64], R16 ;  /* 0x0000001012007986 */ /* 0x000fe2000c10113a */
[----:B------:R-:W-:Y:S05]  /*18580*/  EXIT ;  /* 0x000000000000794d */ /* 0x000fea0003800000 */
.L_x_4690:
[----:B------:R-:W-:Y:S04]  /*18590*/  STG.E.U8 desc[UR58][R4.64], R26 ;  /* 0x0000001a04007986 */ /* 0x000fe8000c10113a */
[----:B------:R-:W-:Y:S04]  /*185a0*/  STG.E.U8 desc[UR58][R4.64+0x1], R25 ;  /* 0x0000011904007986 */ /* 0x000fe8000c10113a */
[----:B------:R-:W-:Y:S04]  /*185b0*/  STG.E.U8 desc[UR58][R4.64+0x2], R19 ;  /* 0x0000021304007986 */ /* 0x000fe8000c10113a */
[----:B------:R-:W-:Y:S01]  /*185c0*/  STG.E.U8 desc[UR58][R4.64+0x3], R16 ;  /* 0x0000031004007986 */ /* 0x000fe2000c10113a */
[----:B------:R-:W-:Y:S05]  /*185d0*/  EXIT ;  /* 0x000000000000794d */ /* 0x000fea0003800000 */
.L_x_4688:
[----:B------:R-:W-:Y:S01]  /*185e0*/  ISETP.NE.AND P0, PT, RZ, UR36, PT ;  /* 0x00000024ff007c0c */ /* 0x000fe2000bf05270 */
[----:B------:R-:W-:Y:S02]  /*185f0*/  ULDC.64 UR4, c[0x0][0x5e8] ;  /* 0x00017a0000047ab9 */ /* 0x000fe40000000a00 */
[----:B------:R-:W-:Y:S02]  /*18600*/  IADD3 R2, P1, R24, UR4, RZ ;  /* 0x0000000418027c10 */ /* 0x000fe4000ff3e0ff */
[----:B------:R-:W-:Y:S02]  /*18610*/  IADD3 R6, P3, R22, UR4, RZ ;  /* 0x0000000416067c10 */ /* 0x000fe4000ff7e0ff */
[----:B------:R-:W-:Y:S01]  /*18620*/  IADD3 R4, P2, R23, UR4, RZ ;  /* 0x0000000417047c10 */ /* 0x000fe2000ff5e0ff */
[----:B------:R-:W-:Y:S01]  /*18630*/  IMAD.X R3, RZ, RZ, UR5, P1 ;  /* 0x00000005ff037e24 */ /* 0x000fe200088e06ff */
[----:B------:R-:W-:Y:S01]  /*18640*/  IADD3 R8, P4, R18, UR4, RZ ;  /* 0x0000000412087c10 */ /* 0x000fe2000ff9e0ff */
[----:B0-----:R-:W-:Y:S01]  /*18650*/  IMAD.X R7, RZ, RZ, UR5, P3 ;  /* 0x00000005ff077e24 */ /* 0x001fe200098e06ff */
[----:B------:R-:W-:-:S02]  /*18660*/  IADD3.X R5, RZ, UR5, RZ, P2, !PT ;  /* 0x00000005ff057c10 */ /* 0x000fc400097fe4ff */
[----:B------:R-:W-:Y:S01]  /*18670*/  IADD3.X R9, RZ, UR5, RZ, P4, !PT ;  /* 0x00000005ff097c10 */ /* 0x000fe2000a7fe4ff */
[----:B------:R-:W2:Y:S04]  /*18680*/  @P0 LDG.E.U8 R0, desc[UR58][R2.64] ;  /* 0x0000003a02000981 */ /* 0x000ea8000c1e1100 */
[----:B------:R-:W3:Y:S04]  /*18690*/  @P0 LDG.E.U8 R10, desc[UR58][R4.64] ;  /* 0x0000003a040a0981 */ /* 0x000ee8000c1e1100 */
[----:B------:R-:W4:Y:S04]  /*186a0*/  @P0 LDG.E.U8 R11, desc[UR58][R6.64] ;  /* 0x0000003a060b0981 */ /* 0x000f28000c1e1100 */
[----:B------:R-:W5:Y:S01]  /*186b0*/  @P0 LDG.E.U8 R12, desc[UR58][R8.64] ;  /* 0x0000003a080c0981 */ /* 0x000f62000c1e1100 */
[----:B------:R-:W-:Y:S01]  /*186c0*/  ULDC.U8 UR4, c[0x0][0x619] ;  /* 0x0001864000047ab9 */ /* 0x000fe20000000000 */
[----:B------:R-:W-:-:S02]  /*186d0*/  @P0 PRMT R13, R26, 0x9910, RZ ;  /* 0x000099101a0d0816 */ /* 0x000fc400000000ff */
[----:B------:R-:W-:Y:S02]  /*186e0*/  ISETP.NE.AND P1, PT, RZ, UR4, PT ;  /* 0x00000004ff007c0c */ /* 0x000fe4000bf25270 */
[----:B------:R-:W-:Y:S02]  /*186f0*/  @P0 PRMT R17, R16, 0x9910, RZ ;  /* 0x0000991010110816 */ /* 0x000fe400000000ff */
[----:B------:R-:W-:Y:S02]  /*18700*/  @P0 PRMT R15, R25, 0x9910, RZ ;  /* 0x00009910190f0816 */ /* 0x000fe400000000ff */
[----:B------:R-:W-:Y:S01]  /*18710*/  @P0 PRMT R14, R19, 0x9910, RZ ;  /* 0x00009910130e0816 */ /* 0x000fe200000000ff */
[----:B--2---:R-:W-:Y:S02]  /*18720*/  @P0 IMAD R0, R0, R13, RZ ;  /* 0x0000000d00000224 */ /* 0x004fe400078e02ff */
[----:B------:R-:W-:Y:S02]  /*18730*/  @P0 IMAD.MOV.U32 R13, RZ, RZ, R17 ;  /* 0x000000ffff0d0224 */ /* 0x000fe400078e0011 */
[----:B---3--:R-:W-:Y:S01]  /*18740*/  @P0 IMAD R10, R10, R15, RZ ;  /* 0x0000000f0a0a0224 */ /* 0x008fe200078e02ff */
[----:B------:R-:W-:Y:S01]  /*18750*/  @P0 PRMT R26, R0, 0x7610, R26 ;  /* 0x00007610001a0816 */ /* 0x000fe2000000001a */
[----:B----4-:R-:W-:-:S03]  /*18760*/  @P0 IMAD R11, R11, R14, RZ ;  /* 0x0000000e0b0b0224 */ /* 0x010fc600078e02ff */
[----:B------:R-:W-:Y:S01]  /*18770*/  @P0 PRMT R25, R10, 0x7610, R25 ;  /* 0x000076100a190816 */ /* 0x000fe20000000019 */
[----:B-----5:R-:W-:Y:S01]  /*18780*/  @P0 IMAD R12, R12, R13, RZ ;  /* 0x0000000d0c0c0224 */ /* 0x020fe200078e02ff */
[----:B------:R-:W-:-:S04]  /*18790*/  @P0 PRMT R19, R11, 0x7610, R19 ;  /* 0x000076100b130816 */ /* 0x000fc80000000013 */
[----:B------:R-:W-:Y:S01]  /*187a0*/  @P0 PRMT R16, R12, 0x7610, R16 ;  /* 0x000076100c100816 */ /* 0x000fe20000000010 */
[----:B------:R-:W-:Y:S06]  /*187b0*/  @!P1 BRA `(.L_x_4695) ;  /* 0x00000004006c9947 */ /* 0x000fec0003800000 */
        /* <DEDUP_REMOVED lines=20> */
.L_x_4696:
[----:B------:R-:W-:Y:S01]  /*18900*/  ULDC.64 UR4, c[0x0][0x5e8] ;  /* 0x00017a0000047ab9 */ /* 0x000fe20000000a00 */
[----:B------:R-:W-:Y:S02]  /*18910*/  ISETP.NE.AND P6, PT, R17, 0x1, PT ;  /* 0x000000011100780c */ /* 0x000fe40003fc5270 */
[----:B------:R-:W-:-:S05]  /*18920*/  IADD3 R2, P0, R24, UR4, RZ ;  /* 0x0000000418027c10 */ /* 0x000fca000ff1e0ff */
[----:B------:R-:W-:-:S05]  /*18930*/  IMAD.X R3, RZ, RZ, UR5, P0 ;  /* 0x00000005ff037e24 */ /* 0x000fca00080e06ff */
[----:B------:R0:W-:Y:S01]  /*18940*/  STG.E.U8 desc[UR58][R2.64], R26 ;  /* 0x0000001a02007986 */ /* 0x0001e2000c10113a */
        /* <DEDUP_REMOVED lines=17> */
.L_x_4697:
[----:B------:R-:W-:Y:S01]  /*18a60*/  ULDC.64 UR4, c[0x0][0x5e8] ;  /* 0x00017a0000047ab9 */ /* 0x000fe20000000a00 */
[----:B------:R-:W-:Y:S02]  /*18a70*/  ISETP.NE.AND P6, PT, R17, 0x1, PT ;  /* 0x000000011100780c */ /* 0x000fe40003fc5270 */
[----:B0-----:R-:W-:-:S05]  /*18a80*/  IADD3 R2, P0, R23, UR4, RZ ;  /* 0x0000000417027c10 */ /* 0x001fca000ff1e0ff */
        /* <DEDUP_REMOVED lines=19> */
.L_x_4698:
        /* <DEDUP_REMOVED lines=21> */
[----:B-12---:R-:W-:Y:S05]  /*18d10*/  CALL.ABS.NOINC R2 ;  /* 0x0000000002007343 */ /* 0x006fea0003c00000 */
.L_x_4699:
[----:B------:R-:W-:Y:S02]  /*18d20*/  ULDC.64 UR4, c[0x0][0x5e8] ;  /* 0x00017a0000047ab9 */ /* 0x000fe40000000a00 */
[----:B------:R-:W-:-:S05]  /*18d30*/  IADD3 R18, P0, R18, UR4, RZ ;  /* 0x0000000412127c10 */ /* 0x000fca000ff1e0ff */
[----:B-1----:R-:W-:-:S05]  /*18d40*/  IMAD.X R19, RZ, RZ, UR5, P0 ;  /* 0x00000005ff137e24 */ /* 0x002fca00080e06ff */
[----:B------:R-:W-:Y:S01]  /*18d50*/  STG.E.U8 desc[UR58][R18.64], R16 ;  /* 0x0000001012007986 */ /* 0x000fe2000c10113a */
[----:B------:R-:W-:Y:S05]  /*18d60*/  EXIT ;  /* 0x000000000000794d */ /* 0x000fea0003800000 */
.L_x_4695:
[----:B------:R-:W-:Y:S04]  /*18d70*/  STG.E.U8 desc[UR58][R2.64], R26 ;  /* 0x0000001a02007986 */ /* 0x000fe8000c10113a */
[----:B------:R-:W-:Y:S04]  /*18d80*/  STG.E.U8 desc[UR58][R4.64], R25 ;  /* 0x0000001904007986 */ /* 0x000fe8000c10113a */
[----:B------:R-:W-:Y:S04]  /*18d90*/  STG.E.U8 desc[UR58][R6.64], R19 ;  /* 0x0000001306007986 */ /* 0x000fe8000c10113a */
[----:B------:R-:W-:Y:S01]  /*18da0*/  STG.E.U8 desc[UR58][R8.64], R16 ;  /* 0x0000001008007986 */ /* 0x000fe2000c10113a */
[----:B------:R-:W-:Y:S05]  /*18db0*/  EXIT ;  /* 0x000000000000794d */ /* 0x000fea0003800000 */
.L_x_4661:
        /* <DEDUP_REMOVED lines=11> */
[----:B0-----:R-:W0:Y:S01]  /*18e70*/  LDC.U8 R0, c[0x0][0x618] ;  /* 0x00018600ff007b82 */ /* 0x001e220000000000 */
[----:B------:R-:W-:-:S04]  /*18e80*/  ISETP.NE.U32.AND P0, PT, R4, RZ, PT ;  /* 0x000000ff0400720c */ /* 0x000fc80003f05070 */
[----:B------:R-:W-:-:S13]  /*18e90*/  ISETP.NE.AND.EX P0, PT, R12, RZ, PT, P0 ;  /* 0x000000ff0c00720c */ /* 0x000fda0003f05300 */
[----:B------:R-:W-:Y:S05]  /*18ea0*/  @!P0 BRA `(.L_x_4700) ;  /* 0x0000000400d48947 */ /* 0x000fea0003800000 */
[----:B0-----:R-:W-:Y:S01]  /*18eb0*/  ISETP.NE.AND P0, PT, R0, RZ, PT ;  /* 0x000000ff0000720c */ /* 0x001fe20003f05270 */
[----:B------:R-:W-:Y:S02]  /*18ec0*/  ULDC.U8 UR4, c[0x0][0x619] ;  /* 0x0001864000047ab9 */ /* 0x000fe40000000000 */
[----:B------:R-:W-:-:S10]  /*18ed0*/  ISETP.NE.AND P1, PT, RZ, UR4, PT ;  /* 0x00000004ff007c0c */ /* 0x000fd4000bf25270 */
[----:B------:R-:W-:Y:S05]  /*18ee0*/  @!P0 BRA `(.L_x_4701) ;  /* 0x0000000000408947 */ /* 0x000fea0003800000 */
[----:B------:R-:W2:Y:S04]  /*18ef0*/  LDG.E.U8 R0, desc[UR58][R4.64] ;  /* 0x0000003a04007981 */ /* 0x000ea8000c1e1100 */
        /* <DEDUP_REMOVED lines=15> */
.L_x_4701:
        /* <DEDUP_REMOVED lines=21> */
.L_x_4703:
        /* <DEDUP_REMOVED lines=22> */
.L_x_4704:
        /* <DEDUP_REMOVED lines=22> */
.L_x_4705:
[----:B------:R-:W-:Y:S01]  /*19400*/  ULDC.64 UR4, c[0x0][0x5e8] ;  /* 0x00017a0000047ab9 */ /* 0x000fe20000000a00 */
[----:B------:R-:W-:Y:S02]  /*19410*/  ISETP.NE.AND P6, PT, R17, 0x1, PT ;  /* 0x000000011100780c */ /* 0x000fe40003fc5270 */
[----:B------:R-:W-:-:S05]  /*19420*/  IADD3 R24, P0, R24, UR4, RZ ;  /* 0x0000000418187c10 */ /* 0x000fca000ff1e0ff */
[----:B-1----:R-:W-:-:S05]  /*19430*/  IMAD.X R25, RZ, RZ, UR5, P0 ;  /* 0x00000005ff197e24 */ /* 0x002fca00080e06ff */
[----:B------:R1:W-:Y:S01]  /*19440*/  STG.E.U8 desc[UR58][R24.64], R19 ;  /* 0x0000001318007986 */ /* 0x0003e2000c10113a */
        /* <DEDUP_REMOVED lines=14> */
[----:B--2---:R-:W-:-:S07]  /*19530*/  IMAD.MOV.U32 R12, RZ, RZ, 0x1 ;  /* 0x00000001ff0c7424 */ /* 0x004fce00078e00ff */
[----:B------:R-:W-:-:S07]  /*19540*/  LEPC R20, `(.L_x_4706) ;  /* 0x000000001014794e */ /* 0x000fce0000000000 */
[----:B01-3--:R-:W-:Y:S05]  /*19550*/  CALL.ABS.NOINC R2 ;  /* 0x0000000002007343 */ /* 0x00bfea0003c00000 */
.L_x_4706:
[----:B------:R-:W-:Y:S02]  /*19560*/  ULDC.64 UR4, c[0x0][0x5e8] ;  /* 0x00017a0000047ab9 */ /* 0x000fe40000000a00 */
[----:B------:R-:W-:-:S05]  /*19570*/  IADD3 R18, P0, R18, UR4, RZ ;  /* 0x0000000412127c10 */ /* 0x000fca000ff1e0ff */
[----:B-1----:R-:W-:-:S05]  /*19580*/  IMAD.X R19, RZ, RZ, UR5, P0 ;  /* 0x00000005ff137e24 */ /* 0x002fca00080e06ff */
[----:B------:R-:W-:Y:S01]  /*19590*/  STG.E.U8 desc[UR58][R18.64], R16 ;  /* 0x0000001012007986 */ /* 0x000fe2000c10113a */
[----:B------:R-:W-:Y:S05]  /*195a0*/  EXIT ;  /* 0x000000000000794d */ /* 0x000fea0003800000 */
.L_x_4702:
[----:B------:R-:W-:Y:S04]  /*195b0*/  STG.E.U8 desc[UR58][R4.64], R26 ;  /* 0x0000001a04007986 */ /* 0x000fe8000c10113a */
[----:B------:R-:W-:Y:S04]  /*195c0*/  STG.E.U8 desc[UR58][R4.64+0x1], R25 ;  /* 0x0000011904007986 */ /* 0x000fe8000c10113a */
[----:B------:R-:W-:Y:S04]  /*195d0*/  STG.E.U8 desc[UR58][R4.64+0x2], R19 ;  /* 0x0000021304007986 */ /* 0x000fe8000c10113a */
[----:B------:R-:W-:Y:S01]  /*195e0*/  STG.E.U8 desc[UR58][R4.64+0x3], R16 ;  /* 0x0000031004007986 */ /* 0x000fe2000c10113a */
[----:B------:R-:W-:Y:S05]  /*195f0*/  EXIT ;  /* 0x000000000000794d */ /* 0x000fea0003800000 */
.L_x_4700:
[----:B0-----:R-:W-:Y:S01]  /*19600*/  ISETP.NE.AND P0, PT, R0, RZ, PT ;  /* 0x000000ff0000720c */ /* 0x001fe20003f05270 */
[----:B------:R-:W-:Y:S02]  /*19610*/  ULDC.64 UR4, c[0x0][0x5e8] ;  /* 0x00017a0000047ab9 */ /* 0x000fe40000000a00 */
[----:B------:R-:W-:Y:S02]  /*19620*/  IADD3 R2, P1, R28, UR4, RZ ;  /* 0x000000041c027c10 */ /* 0x000fe4000ff3e0ff */
[----:B------:R-:W-:Y:S02]  /*19630*/  IADD3 R4, P2, R27, UR4, RZ ;  /* 0x000000041b047c10 */ /* 0x000fe4000ff5e0ff */
[----:B------:R-:W-:Y:S02]  /*19640*/  IADD3.X R3, RZ, UR5, RZ, P1, !PT ;  /* 0x00000005ff037c10 */ /* 0x000fe40008ffe4ff */
[----:B------:R-:W-:Y:S01]  /*19650*/  IADD3 R8, P4, R18, UR4, RZ ;  /* 0x0000000412087c10 */ /* 0x000fe2000ff9e0ff */
[----:B------:R-:W-:Y:S01]  /*19660*/  IMAD.X R5, RZ, RZ, UR5, P2 ;  /* 0x00000005ff057e24 */ /* 0x000fe200090e06ff */
[----:B------:R-:W-:-:S02]  /*19670*/  IADD3 R6, P3, R24, UR4, RZ ;  /* 0x0000000418067c10 */ /* 0x000fc4000ff7e0ff */
[----:B------:R-:W2:Y:S01]  /*19680*/  @P0 LDG.E.U8 R0, desc[UR58][R2.64] ;  /* 0x0000003a02000981 */ /* 0x000ea2000c1e1100 */
[----:B------:R-:W-:Y:S01]  /*19690*/  IMAD.X R9, RZ, RZ, UR5, P4 ;  /* 0x00000005ff097e24 */ /* 0x000fe2000a0e06ff */
[----:B------:R-:W-:Y:S02]  /*196a0*/  IADD3.X R7, RZ, UR5, RZ, P3, !PT ;  /* 0x00000005ff077c10 */ /* 0x000fe40009ffe4ff */
        /* <DEDUP_REMOVED lines=9> */
[----:B--2---:R-:W-:Y:S01]  /*19740*/  @P0 IMAD R0, R0, R13, RZ ;  /* 0x0000000d00000224 */ /* 0x004fe200078e02ff */
[----:B------:R-:W-:Y:S01]  /*19750*/  @P0 MOV R13, R17 ;  /* 0x00000011000d0202 */ /* 0x000fe20000000f00 */
[----:B---3--:R-:W-:Y:S02]  /*19760*/  @P0 IMAD R10, R10, R15, RZ ;  /* 0x0000000f0a0a0224 */ /* 0x008fe400078e02ff */
[----:B----4-:R-:W-:-:S02]  /*19770*/  @P0 IMAD R11, R11, R14, RZ ;  /* 0x0000000e0b0b0224 */ /* 0x010fc400078e02ff */
[----:B-----5:R-:W-:Y:S01]  /*19780*/  @P0 IMAD R12, R12, R13, RZ ;  /* 0x0000000d0c0c0224 */ /* 0x020fe200078e02ff */
[----:B------:R-:W-:Y:S02]  /*19790*/  @P0 PRMT R26, R0, 0x7610, R26 ;  /* 0x00007610001a0816 */ /* 0x000fe4000000001a */
[----:B------:R-:W-:Y:S02]  /*197a0*/  @P0 PRMT R25, R10, 0x7610, R25 ;  /* 0x000076100a190816 */ /* 0x000fe40000000019 */
[----:B------:R-:W-:Y:S02]  /*197b0*/  @P0 PRMT R19, R11, 0x7610, R19 ;  /* 0x000076100b130816 */ /* 0x000fe40000000013 */
        /* <DEDUP_REMOVED lines=22> */
.L_x_4708:
        /* <DEDUP_REMOVED lines=22> */
.L_x_4709:
        /* <DEDUP_REMOVED lines=22> */
.L_x_4710:
[----:B------:R-:W-:Y:S01]  /*19be0*/  ULDC.64 UR4, c[0x0][0x5e8] ;  /* 0x00017a0000047ab9 */ /* 0x000fe20000000a00 */
[----:B------:R-:W-:Y:S02]  /*19bf0*/  ISETP.NE.AND P6, PT, R17, 0x1, PT ;  /* 0x000000011100780c */ /* 0x000fe40003fc5270 */
[----:B------:R-:W-:-:S04]  /*19c00*/  IADD3 R24, P0, R24, UR4, RZ ;  /* 0x0000000418187c10 */ /* 0x000fc8000ff1e0ff */
[----:B-1----:R-:W-:-:S05]  /*19c10*/  IADD3.X R25, RZ, UR5, RZ, P0, !PT ;  /* 0x00000005ff197c10 */ /* 0x002fca00087fe4ff */
        /* <DEDUP_REMOVED lines=18> */
.L_x_4711:
[----:B------:R-:W-:Y:S02]  /*19d40*/  ULDC.64 UR4, c[0x0][0x5e8] ;  /* 0x00017a0000047ab9 */ /* 0x000fe40000000a00 */
[----:B------:R-:W-:-:S04]  /*19d50*/  IADD3 R18, P0, R18, UR4, RZ ;  /* 0x0000000412127c10 */ /* 0x000fc8000ff1e0ff */
[----:B-1----:R-:W-:-:S05]  /*19d60*/  IADD3.X R19, RZ, UR5, RZ, P0, !PT ;  /* 0x00000005ff137c10 */ /* 0x002fca00087fe4ff */
[----:B------:R-:W-:Y:S01]  /*19d70*/  STG.E.U8 desc[UR58][R18.64], R16 ;  /* 0x0000001012007986 */ /* 0x000fe2000c10113a */
[----:B------:R-:W-:Y:S05]  /*19d80*/  EXIT ;  /* 0x000000000000794d */ /* 0x000fea0003800000 */
.L_x_4707:
[----:B------:R-:W-:Y:S04]  /*19d90*/  STG.E.U8 desc[UR58][R2.64], R26 ;  /* 0x0000001a02007986 */ /* 0x000fe8000c10113a */
[----:B------:R-:W-:Y:S04]  /*19da0*/  STG.E.U8 desc[UR58][R4.64], R25 ;  /* 0x0000001904007986 */ /* 0x000fe8000c10113a */
[----:B------:R-:W-:Y:S04]  /*19db0*/  STG.E.U8 desc[UR58][R6.64], R19 ;  /* 0x0000001306007986 */ /* 0x000fe8000c10113a */
[----:B------:R-:W-:Y:S01]  /*19dc0*/  STG.E.U8 desc[UR58][R8.64], R16 ;  /* 0x0000001008007986 */ /* 0x000fe2000c10113a */
[----:B------:R-:W-:Y:S05]  /*19dd0*/  EXIT ;  /* 0x000000000000794d */ /* 0x000fea0003800000 */
.L_x_4712:
        /* <DEDUP_REMOVED lines=10> */
.L_x_8802:


//--------------------- .text._ZN2at6native13reduce_kernelILi512ELi1ENS0_8ReduceOpIhNS0_14func_wrapper_tIhNS0_55_GLOBAL__N__0955718d_22_SparseCsrTensorMath_cu_868dd54514ReductionMulOpIhEEEEjhLi4ELi4EEEEEvT1_ --------------------------
	.section	.text._ZN2at6native13reduce_kernelILi512ELi1ENS0_8ReduceOpIhNS0_14func_wrapper_tIhNS0_55_GLOBAL__N__0955718d_22_SparseCsrTensorMath_cu_868dd54514ReductionMulOpIhEEEEjhLi4ELi4EEEEEvT1_,"ax",@progbits
	.align	128
.text._ZN2at6native13reduce_kernelILi512ELi1ENS0_8ReduceOpIhNS0_14func_wrapper_tIhNS0_55_GLOBAL__N__0955718d_22_SparseCsrTensorMath_cu_868dd54514ReductionMulOpIhEEEEjhLi4ELi4EEEEEvT1_:
        .type           _ZN2at6native13reduce_kernelILi512ELi1ENS0_8ReduceOpIhNS0_14func_wrapper_tIhNS0_55_GLOBAL__N__0955718d_22_SparseCsrTensorMath_cu_868dd54514ReductionMulOpIhEEEEjhLi4ELi4EEEEEvT1_,@function
        .size           _ZN2at6native13reduce_kernelILi512ELi1ENS0_8ReduceOpIhNS0_14func_wrapper_tIhNS0_55_GLOBAL__N__0955718d_22_SparseCsrTensorMath_cu_868dd54514ReductionMulOpIhEEEEjhLi4ELi4EEEEEvT1_,(.L_x_8803 - _ZN2at6native13reduce_kernelILi512ELi1ENS0_8ReduceOpIhNS0_14func_wrapper_tIhNS0_55_GLOBAL__N__0955718d_22_SparseCsrTensorMath_cu_868dd54514ReductionMulOpIhEEEEjhLi4ELi4EEEEEvT1_)
        .other          _ZN2at6native13reduce_kernelILi512ELi1ENS0_8ReduceOpIhNS0_14func_wrapper_tIhNS0_55_GLOBAL__N__0955718d_22_SparseCsrTensorMath_cu_868dd54514ReductionMulOpIhEEEEjhLi4ELi4EEEEEvT1_,@"STO_CUDA_ENTRY STV_DEFAULT"
_ZN2at6native13reduce_kernelILi512ELi1ENS0_8ReduceOpIhNS0_14func_wrapper_tIhNS0_55_GLOBAL__N__0955718d_22_SparseCsrTensorMath_cu_868dd54514ReductionMulOpIhEEEEjhLi4ELi4EEEEEvT1_:
        /* <DEDUP_REMOVED lines=286> */
.L_x_4713:
        /* <DEDUP_REMOVED lines=49> */
.L_x_4722:
[----:B------:R-:W-:Y:S05]  /*14f0*/  BSYNC B3 ;  /* 0x0000000000037941 */ /* 0x000fea0003800000 */
.L_x_4721:
        /* <DEDUP_REMOVED lines=11> */
.L_x_4720:
[----:B------:R-:W-:Y:S05]  /*15b0*/  BSYNC B2 ;  /* 0x0000000000027941 */ /* 0x000fea0003800000 */
.L_x_4719:
[----:B------:R-:W-:Y:S02]  /*15c0*/  IADD3 R7, P0, P1, R7, 0x4, R6 ;  /* 0x0000000407077810 */ /* 0x000fe4000791e006 */
[----:B------:R-:W-:Y:S02]  /*15d0*/  IADD3 R5, R11, -0x4, R10 ;  /* 0xfffffffc0b057810 */ /* 0x000fe40007ffe00a */
[----:B------:R-:W-:-:S09]  /*15e0*/  IADD3.X R8, R8, RZ, R17, P0, P1 ;  /* 0x000000ff08087210 */ /* 0x000fd200007e2411 */
.L_x_4718:
[----:B------:R-:W-:Y:S05]  /*15f0*/  BSYNC B1 ;  /* 0x0000000000017941 */ /* 0x000fea0003800000 */
.L_x_4717:
        /* <DEDUP_REMOVED lines=14> */
.L_x_4725:
        /* <DEDUP_REMOVED lines=20> */
.L_x_4724:
[----:B------:R-:W-:Y:S05]  /*1820*/  BSYNC B1 ;  /* 0x0000000000017941 */ /* 0x000fea0003800000 */
.L_x_4723:
        /* <DEDUP_REMOVED lines=8> */
.L_x_4727:
[----:B------:R-:W-:Y:S05]  /*18b0*/  BSYNC B1 ;  /* 0x0000000000017941 */ /* 0x000fea0003800000 */
.L_x_4726:
        /* <DEDUP_REMOVED lines=13> */
.L_x_4729:
[----:B------:R-:W-:Y:S05]  /*1990*/  BSYNC B1 ;  /* 0x0000000000017941 */ /* 0x000fea0003800000 */
.L_x_4728:
        /* <DEDUP_REMOVED lines=10> */
.L_x_4716:
        /* <DEDUP_REMOVED lines=24> */
.L_x_4738:
        /* <DEDUP_REMOVED lines=295> */
.L_x_4734:
        /* <DEDUP_REMOVED lines=251> */
.L_x_4735:
        /* <DEDUP_REMOVED lines=251> */
.L_x_4736:
        /* <DEDUP_REMOVED lines=249> */
.L_x_4737:
        /* <DEDUP_REMOVED lines=22> */
.L_x_4733:
[----:B------:R-:W-:Y:S05]  /*5e80*/  BSYNC B1 ;  /* 0x0000000000017941 */ /* 0x000fea0003800000 */
.L_x_4732:
        /* <DEDUP_REMOVED lines=280> */
.L_x_4741:
        /* <DEDUP_REMOVED lines=281> */
.L_x_4742:
        /* <DEDUP_REMOVED lines=280> */
.L_x_4743:
        /* <DEDUP_REMOVED lines=280> */
.L_x_4744:
[----:B------:R-:W-:-:S04]  /*a4a0*/  IADD3 R16, P1, P2, R24, R16, R7 ;  /* 0x0000001018107210 */ /* 0x000fc80007a3e007 */
[----:B------:R-:W-:-:S05]  /*a4b0*/  IADD3.X R17, RZ, R17, R8, P1, P2 ;  /* 0x00000011ff117210 */ /* 0x000fca0000fe4408 */
[----:B------:R1:W5:Y:S04]  /*a4c0*/  LDG.E.U8 R18, desc[UR36][R16.64] ;  /* 0x0000002410127981 */ /* 0x000368000c1e1100 */
.L_x_4740:
[----:B------:R-:W-:Y:S05]  /*a4d0*/  BSYNC B1 ;  /* 0x0000000000017941 */ /* 0x000fea0003800000 */
.L_x_4739:
        /* <DEDUP_REMOVED lines=25> */
.L_x_4746:
[----:B------:R-:W-:Y:S05]  /*a670*/  BSYNC B1 ;  /* 0x0000000000017941 */ /* 0x000fea0003800000 */
.L_x_4745:
        /* <DEDUP_REMOVED lines=10> */
.L_x_4731:
        /* <DEDUP_REMOVED lines=10> */
.L_x_4750:
        /* <DEDUP_REMOVED lines=33> */
.L_x_4749:
[----:B------:R-:W-:Y:S02]  /*a9d0*/  PRMT R19, R17, 0x7610, R19 ;  /* 0x0000761011137816 */ /* 0x000fe40000000013 */
[----:B------:R-:W-:Y:S02]  /*a9e0*/  PRMT R16, R2, 0x7610, R16 ;  /* 0x0000761002107816 */ /* 0x000fe40000000010 */
[----:B------:R-:W-:Y:S02]  /*a9f0*/  PRMT R18, R12, 0x7610, R18 ;  /* 0x000076100c127816 */ /* 0x000fe40000000012 */
[----:B------:R-:W-:-:S07]  /*aa00*/  PRMT R17, R23, 0x7610, R17 ;  /* 0x0000761017117816 */ /* 0x000fce0000000011 */
.L_x_4748:
[----:B------:R-:W-:Y:S05]  /*aa10*/  BSYNC B1 ;  /* 0x0000000000017941 */ /* 0x000fea0003800000 */
.L_x_4747:
        /* <DEDUP_REMOVED lines=28> */
.L_x_4752:
[----:B------:R-:W-:Y:S05]  /*abe0*/  BSYNC B1 ;  /* 0x0000000000017941 */ /* 0x000fea0003800000 */
.L_x_4751:
        /* <DEDUP_REMOVED lines=23> */
.L_x_4754:
[----:B------:R-:W-:Y:S05]  /*ad60*/  BSYNC B1 ;  /* 0x0000000000017941 */ /* 0x000fea0003800000 */
.L_x_4753:
        /* <DEDUP_REMOVED lines=10> */
.L_x_4730:
        /* <DEDUP_REMOVED lines=14> */
.L_x_4758:
        /* <DEDUP_REMOVED lines=30> */
.L_x_4757:
[----:B------:R-:W-:Y:S02]  /*b0d0*/  PRMT R22, R2, 0x7610, R22 ;  /* 0x0000761002167816 */ /* 0x000fe40000000016 */
[----:B------:R-:W-:Y:S02]  /*b0e0*/  PRMT R17, R4, 0x7610, R17 ;  /* 0x0000761004117816 */ /* 0x000fe40000000011 */
[----:B------:R-:W-:-:S07]  /*b0f0*/  PRMT R12, R16, 0x7610, R12 ;  /* 0x00007610100c7816 */ /* 0x000fce000000000c */
.L_x_4756:
[----:B------:R-:W-:Y:S05]  /*b100*/  BSYNC B1 ;  /* 0x0000000000017941 */ /* 0x000fea0003800000 */
.L_x_4755:
        /* <DEDUP_REMOVED lines=24> */
.L_x_4760:
[----:B------:R-:W-:Y:S05]  /*b290*/  BSYNC B1 ;  /* 0x0000000000017941 */ /* 0x000fea0003800000 */
.L_x_4759:
        /* <DEDUP_REMOVED lines=23> */
.L_x_4762:
[----:B------:R-:W-:Y:S05]  /*b410*/  BSYNC B1 ;  /* 0x0000000000017941 */ /* 0x000fea0003800000 */
.L_x_4761:
        /* <DEDUP_REMOVED lines=9> */
.L_x_4715:
[----:B------:R-:W-:Y:S05]  /*b4b0*/  BSYNC B0 ;  /* 0x0000000000007941 */ /* 0x000fea0003800000 */
.L_x_4714:
        /* <DEDUP_REMOVED lines=15> */
.L_x_4764:
        /* <DEDUP_REMOVED lines=13> */
.L_x_4763:
        /* <DEDUP_REMOVED lines=19> */
.L_x_4767:
        /* <DEDUP_REMOVED lines=14> */
.L_x_4766:
[----:B------:R-:W-:Y:S01]  /*b890*/  BAR.SYNC.DEFER_BLOCKING 0x0 ;  /* 0x0000000000007b1d */ /* 0x000fe20000010000 */
[----:B------:R-:W-:-:S13]  /*b8a0*/  ISETP.GE.AND P0, PT, R0, 0x2, PT ;  /* 0x000000020000780c */ /* 0x000fda0003f06270 */
[----:B------:R-:W-:Y:S05]  /*b8b0*/  @!P0 BRA `(.L_x_4765) ;  /* 0x0000000000248947 */ /* 0x000fea0003800000 */
[----:B01----:R-:W-:-:S07]  /*b8c0*/  IMAD.MOV.U32 R3, RZ, RZ, 0x1 ;  /* 0x00000001ff037424 */ /* 0x003fce00078e00ff */
.L_x_4768:
[C---:B------:R-:W-:Y:S02]  /*b8d0*/  LOP3.LUT R2, R16.reuse, 0xff, RZ, 0xc0, !PT ;  /* 0x000000ff10027812 */ /* 0x040fe400078ec0ff */
[----:B------:R-:W-:-:S04]  /*b8e0*/  PRMT R5, R16, 0x9910, RZ ;  /* 0x0000991010057816 */ /* 0x000fc800000000ff */
[----:B------:R0:W1:Y:S02]  /*b8f0*/  SHFL.DOWN PT, R2, R2, R3, 0x1f ;  /* 0x08001f0302027589 */ /* 0x00006400000e0000 */
[----:B0-----:R-:W-:-:S04]  /*b900*/  SHF.L.U32 R3, R3, 0x1, RZ ;  /* 0x0000000103037819 */ /* 0x001fc800000006ff */
[----:B------:R-:W-:Y:S02]  /*b910*/  ISETP.GE.AND P0, PT, R3, R0, PT ;  /* 0x000000000300720c */ /* 0x000fe40003f06270 */
[----:B-1----:R-:W-:-:S05]  /*b920*/  PRMT R16, R2, 0x9910, RZ ;  /* 0x0000991002107816 */ /* 0x002fca00000000ff */
[----:B------:R-:W-:-:S06]  /*b930*/  IMAD R16, R16, R5, RZ ;  /* 0x0000000510107224 */ /* 0x000fcc00078e02ff */
[----:B------:R-:W-:Y:S05]  /*b940*/  @!P0 BRA `(.L_x_4768) ;  /* 0xfffffffc00e08947 */ /* 0x000fea000383ffff */
.L_x_4765:
        /* <DEDUP_REMOVED lines=277> */
.L_x_4769:
        /* <DEDUP_REMOVED lines=292> */
.L_x_4771:
        /* <DEDUP_REMOVED lines=15> */
.L_x_4773:
[----:B0-----:R-:W-:Y:S05]  /*ddd0*/  BSYNC B0 ;  /* 0x0000000000007941 */ /* 0x001fea0003800000 */
.L_x_4772:
        /* <DEDUP_REMOVED lines=15> */
.L_x_4775:
[----:B------:R-:W-:Y:S05]  /*ded0*/  BSYNC B0 ;  /* 0x0000000000007941 */ /* 0x000fea0003800000 */
.L_x_4774:
        /* <DEDUP_REMOVED lines=35> */
.L_x_4777:
[----:B------:R-:W-:Y:S05]  /*e110*/  BSYNC B0 ;  /* 0x0000000000007941 */ /* 0x000fea0003800000 */
.L_x_4776:
        /* <DEDUP_REMOVED lines=31> */
.L_x_4782:
        /* <DEDUP_REMOVED lines=10> */
.L_x_4781:
[----:B------:R-:W-:Y:S05]  /*e3b0*/  BRA `(.L_x_4780) ;  /* 0x00000000004c7947 */ /* 0x000fea0003800000 */
.L_x_4779:
        /* <DEDUP_REMOVED lines=9> */
.L_x_4783:
        /* <DEDUP_REMOVED lines=10> */
.L_x_4780:
[----:B------:R-:W-:Y:S05]  /*e4f0*/  BSYNC B0 ;  /* 0x0000000000007941 */ /* 0x000fea0003800000 */
.L_x_4778:
        /* <DEDUP_REMOVED lines=12> */
.L_x_4785:
        /* <DEDUP_REMOVED lines=13> */
.L_x_4784:
        /* <DEDUP_REMOVED lines=11> */
.L_x_4788:
        /* <DEDUP_REMOVED lines=14> */
.L_x_4787:
[----:B------:R-:W-:Y:S01]  /*e820*/  BAR.SYNC.DEFER_BLOCKING 0x0 ;  /* 0x0000000000007b1d */ /* 0x000fe20000010000 */
[----:B------:R-:W-:-:S13]  /*e830*/  ISETP.GE.AND P0, PT, R4, 0x2, PT ;  /* 0x000000020400780c */ /* 0x000fda0003f06270 */
[----:B------:R-:W-:Y:S05]  /*e840*/  @!P0 BRA `(.L_x_4786) ;  /* 0x0000000000248947 */ /* 0x000fea0003800000 */
[----:B01----:R-:W-:-:S11]  /*e850*/  HFMA2.MMA R5, -RZ, RZ, 0, 5.9604644775390625e-08 ;  /* 0x00000001ff057435 */ /* 0x003fd600000001ff */
.L_x_4789:
        /* <DEDUP_REMOVED lines=8> */
.L_x_4786:
        /* <DEDUP_REMOVED lines=13> */
.L_x_4791:
        /* <DEDUP_REMOVED lines=20> */
.L_x_4793:
[----:B------:R-:W-:Y:S02]  /*eaf0*/  ULDC.64 UR4, c[0x0][0x5e8] ;  /* 0x00017a0000047ab9 */ /* 0x000fe40000000a00 */
[----:B------:R-:W-:-:S05]  /*eb00*/  IADD3 R2, P0, R17, UR4, RZ ;  /* 0x0000000411027c10 */ /* 0x000fca000ff1e0ff */
[----:B------:R-:W-:-:S05]  /*eb10*/  IMAD.X R3, RZ, RZ, UR5, P0 ;  /* 0x00000005ff037e24 */ /* 0x000fca00080e06ff */
[----:B------:R-:W-:Y:S01]  /*eb20*/  STG.E.U8 desc[UR36][R2.64], R16 ;  /* 0x0000001002007986 */ /* 0x000fe2000c101124 */
[----:B------:R-:W-:Y:S05]  /*eb30*/  EXIT ;  /* 0x000000000000794d */ /* 0x000fea0003800000 */
.L_x_4792:
[----:B------:R-:W-:Y:S01]  /*eb40*/  STG.E.U8 desc[UR36][R2.64], R16 ;  /* 0x0000001002007986 */ /* 0x000fe2000c101124 */
[----:B------:R-:W-:Y:S05]  /*eb50*/  EXIT ;  /* 0x000000000000794d */ /* 0x000fea0003800000 */
.L_x_4790:
        /* <DEDUP_REMOVED lines=11> */
.L_x_4794:
        /* <DEDUP_REMOVED lines=20> */
.L_x_4796:
[----:B------:R-:W-:Y:S02]  /*ed50*/  ULDC.64 UR4, c[0x0][0x5e8] ;  /* 0x00017a0000047ab9 */ /* 0x000fe40000000a00 */
[----:B------:R-:W-:-:S04]  /*ed60*/  IADD3 R2, P0, R17, UR4, RZ ;  /* 0x0000000411027c10 */ /* 0x000fc8000ff1e0ff */
[----:B------:R-:W-:-:S05]  /*ed70*/  IADD3.X R3, RZ, UR5, RZ, P0, !PT ;  /* 0x00000005ff037c10 */ /* 0x000fca00087fe4ff */
[----:B------:R-:W-:Y:S01]  /*ed80*/  STG.E.U8 desc[UR36][R2.64], R16 ;  /* 0x0000001002007986 */ /* 0x000fe2000c101124 */
[----:B------:R-:W-:Y:S05]  /*ed90*/  EXIT ;  /* 0x000000000000794d */ /* 0x000fea0003800000 */
.L_x_4795:
[----:B------:R-:W-:Y:S01]  /*eda0*/  STG.E.U8 desc[UR36][R2.64], R16 ;  /* 0x0000001002007986 */ /* 0x000fe2000c101124 */
[----:B------:R-:W-:Y:S05]  /*edb0*/  EXIT ;  /* 0x000000000000794d */ /* 0x000fea0003800000 */
.L_x_4770:
        /* <DEDUP_REMOVED lines=23> */
.L_x_4798:
        /* <DEDUP_REMOVED lines=20> */
.L_x_4800:
[----:B------:R-:W-:Y:S02]  /*f070*/  ULDC.64 UR4, c[0x0][0x5e8] ;  /* 0x00017a0000047ab9 */ /* 0x000fe40000000a00 */
[----:B------:R-:W-:-:S05]  /*f080*/  IADD3 R2, P0, R17, UR4, RZ ;  /* 0x0000000411027c10 */ /* 0x000fca000ff1e0ff */
[----:B------:R-:W-:-:S05]  /*f090*/  IMAD.X R3, RZ, RZ, UR5, P0 ;  /* 0x00000005ff037e24 */ /* 0x000fca00080e06ff */
[----:B------:R-:W-:Y:S01]  /*f0a0*/  STG.E.U8 desc[UR36][R2.64], R16 ;  /* 0x0000001002007986 */ /* 0x000fe2000c101124 */
[----:B------:R-:W-:Y:S05]  /*f0b0*/  EXIT ;  /* 0x000000000000794d */ /* 0x000fea0003800000 */
.L_x_4799:
[----:B------:R-:W-:Y:S01]  /*f0c0*/  STG.E.U8 desc[UR36][R2.64], R16 ;  /* 0x0000001002007986 */ /* 0x000fe2000c101124 */
[----:B------:R-:W-:Y:S05]  /*f0d0*/  EXIT ;  /* 0x000000000000794d */ /* 0x000fea0003800000 */
.L_x_4797:
        /* <DEDUP_REMOVED lines=11> */
.L_x_4801:
        /* <DEDUP_REMOVED lines=20> */
.L_x_4803:
[----:B------:R-:W-:Y:S02]  /*f2d0*/  ULDC.64 UR4, c[0x0][0x5e8] ;  /* 0x00017a0000047ab9 */ /* 0x000fe40000000a00 */
[----:B------:R-:W-:-:S04]  /*f2e0*/  IADD3 R2, P0, R17, UR4, RZ ;  /* 0x0000000411027c10 */ /* 0x000fc8000ff1e0ff */
[----:B------:R-:W-:-:S05]  /*f2f0*/  IADD3.X R3, RZ, UR5, RZ, P0, !PT ;  /* 0x00000005ff037c10 */ /* 0x000fca00087fe4ff */
[----:B------:R-:W-:Y:S01]  /*f300*/  STG.E.U8 desc[UR36][R2.64], R16 ;  /* 0x0000001002007986 */ /* 0x000fe2000c101124 */
[----:B------:R-:W-:Y:S05]  /*f310*/  EXIT ;  /* 0x000000000000794d */ /* 0x000fea0003800000 */
.L_x_4802:
[----:B------:R-:W-:Y:S01]  /*f320*/  STG.E.U8 desc[UR36][R2.64], R16 ;  /* 0x0000001002007986 */ /* 0x000fe2000c101124 */
[----:B------:R-:W-:Y:S05]  /*f330*/  EXIT ;  /* 0x000000000000794d */ /* 0x000fea0003800000 */
.L_x_4804:
        /* <DEDUP_REMOVED lines=12> */
.L_x_8803:


//--------------------- .text._ZN2at6native13reduce_kernelILi256ELi2ENS0_8ReduceOpIhNS0_14func_wrapper_tIhNS0_55_GLOBAL__N__0955718d_22_SparseCsrTensorMath_cu_868dd54514ReductionMulOpIhEEEEjhLi4ELi4EEEEEvT1_ --------------------------
	.section	.text._ZN2at6native13reduce_kernelILi256ELi2ENS0_8ReduceOpIhNS0_14func_wrapper_tIhNS0_55_GLOBAL__N__0955718d_22_SparseCsrTensorMath_cu_868dd54514ReductionMulOpIhEEEEjhLi4ELi4EEEEEvT1_,"ax",@progbits
	.align	128
.text._ZN2at6native13reduce_kernelILi256ELi2ENS0_8ReduceOpIhNS0_14func_wrapper_tIhNS0_55_GLOBAL__N__0955718d_22_SparseCsrTensorMath_cu_868dd54514ReductionMulOpIhEEEEjhLi4ELi4EEEEEvT1_:
        .type           _ZN2at6native13reduce_kernelILi256ELi2ENS0_8ReduceOpIhNS0_14func_wrapper_tIhNS0_55_GLOBAL__N__0955718d_22_SparseCsrTensorMath_cu_868dd54514ReductionMulOpIhEEEEjhLi4ELi4EEEEEvT1_,@function
        .size           _ZN2at6native13reduce_kernelILi256ELi2ENS0_8ReduceOpIhNS0_14func_wrapper_tIhNS0_55_GLOBAL__N__0955718d_22_SparseCsrTensorMath_cu_868dd54514ReductionMulOpIhEEEEjhLi4ELi4EEEEEvT1_,(.L_x_8804 - _ZN2at6native13reduce_kernelILi256ELi2ENS0_8ReduceOpIhNS0_14func_wrapper_tIhNS0_55_GLOBAL__N__0955718d_22_SparseCsrTensorMath_cu_868dd54514ReductionMulOpIhEEEEjhLi4ELi4EEEEEvT1_)
        .other          _ZN2at6native13reduce_kernelILi256ELi2ENS0_8ReduceOpIhNS0_14func_wrapper_tIhNS0_55_GLOBAL__N__0955718d_22_SparseCsrTensorMath_cu_868dd54514ReductionMulOpIhEEEEjhLi4ELi4EEEEEvT1_,@"STO_CUDA_ENTRY STV_DEFAULT"
_ZN2at6native13reduce_kernelILi256ELi2ENS0_8ReduceOpIhNS0_14func_wrapper_tIhNS0_55_GLOBAL__N__0955718d_22_SparseCsrTensorMath_cu_868dd54514ReductionMulOpIhEEEEjhLi4ELi4EEEEEvT1_:
        /* <DEDUP_REMOVED lines=287> */
.L_x_4805:
        /* <DEDUP_REMOVED lines=43> */
.L_x_4809:
        /* <DEDUP_REMOVED lines=27> */
.L_x_4815:
[----:B------:R-:W-:Y:S05]  /*1650*/  BSYNC B2 ;  /* 0x0000000000027941 */ /* 0x000fea0003800000 */
.L_x_4814:
        /* <DEDUP_REMOVED lines=11> */
.L_x_4813:
[----:B------:R-:W-:Y:S05]  /*1710*/  BSYNC B1 ;  /* 0x0000000000017941 */ /* 0x000fea0003800000 */
.L_x_4812:
[----:B------:R-:W0:Y:S01]  /*1720*/  LDC R0, c[0x0][0x218] ;  /* 0x00008600ff007b82 */ /* 0x000e220000000800 */
[----:B------:R-:W-:Y:S01]  /*1730*/  IADD3 R18, P0, P1, R25, R8, R18 ;  /* 0x0000000819127210 */ /* 0x000fe2000791e012 */
[----:B------:R-:W-:-:S03]  /*1740*/  ULDC UR4, c[0x0][0x5e4] ;  /* 0x0001790000047ab9 */ /* 0x000fc60000000800 */
[----:B------:R-:W-:Y:S02]  /*1750*/  IADD3 R18, P2, R18, 0x4, RZ ;  /* 0x0000000412127810 */ /* 0x000fe40007f5e0ff */
[----:B------:R-:W-:-:S04]  /*1760*/  IADD3.X R19, RZ, UR4, R19, P0, P1 ;  /* 0x00000004ff137c10 */ /* 0x000fc800087e2413 */
[----:B------:R-:W-:Y:S02]  /*1770*/  IADD3.X R19, RZ, R19, RZ, P2, !PT ;  /* 0x00000013ff137210 */ /* 0x000fe400017fe4ff */
[----:B0-----:R-:W-:-:S07]  /*1780*/  IADD3 R0, R7, -0x4, R0 ;  /* 0xfffffffc07007810 */ /* 0x001fce0007ffe000 */
.L_x_4811:
[----:B------:R-:W-:Y:S05]  /*1790*/  BSYNC B0 ;  /* 0x0000000000007941 */ /* 0x000fea0003800000 */
.L_x_4810:
        /* <DEDUP_REMOVED lines=17> */
.L_x_4818:
        /* <DEDUP_REMOVED lines=22> */
.L_x_4817:
[----:B------:R-:W-:Y:S05]  /*1a10*/  BSYNC B0 ;  /* 0x0000000000007941 */ /* 0x000fea0003800000 */
.L_x_4816:
        /* <DEDUP_REMOVED lines=8> */
.L_x_4820:
[----:B------:R-:W-:Y:S05]  /*1aa0*/  BSYNC B0 ;  /* 0x0000000000007941 */ /* 0x000fea0003800000 */
.L_x_4819:
        /* <DEDUP_REMOVED lines=13> */
.L_x_4822:
[----:B------:R-:W-:Y:S05]  /*1b80*/  BSYNC B0 ;  /* 0x0000000000007941 */ /* 0x000fea0003800000 */
.L_x_4821:
        /* <DEDUP_REMOVED lines=12> */
.L_x_4808:
        /* <DEDUP_REMOVED lines=32> */
.L_x_4832:
        /* <DEDUP_REMOVED lines=284> */
.L_x_4828:
        /* <DEDUP_REMOVED lines=242> */
.L_x_4829:
        /* <DEDUP_REMOVED lines=253> */
.L_x_4830:
        /* <DEDUP_REMOVED lines=250> */
.L_x_4831:
        /* <DEDUP_REMOVED lines=37> */
.L_x_4827:
[C---:B------:R-:W-:Y:S02]  /*60f0*/  PRMT R29, R14.reuse, 0x7770, RZ ;  /* 0x000077700e1d7816 */ /* 0x040fe400000000ff */
[----:B------:R-:W-:-:S04]  /*6100*/  PRMT R14, R14, 0x7771, RZ ;  /* 0x000077710e0e7816 */ /* 0x000fc800000000ff */
[----:B------:R-:W-:-:S07]  /*6110*/  PRMT R30, R14, 0x7610, R30 ;  /* 0x000076100e1e7816 */ /* 0x000fce000000001e */
.L_x_4826:
[----:B------:R-:W-:Y:S05]  /*6120*/  BSYNC B0 ;  /* 0x0000000000007941 */ /* 0x000fea0003800000 */
.L_x_4825:
        /* <DEDUP_REMOVED lines=280> */
.L_x_4835:
        /* <DEDUP_REMOVED lines=283> */
.L_x_4836:
        /* <DEDUP_REMOVED lines=283> */
.L_x_4837:
        /* <DEDUP_REMOVED lines=283> */
.L_x_4838:
[----:B------:R-:W-:-:S04]  /*a7c0*/  LOP3.LUT R29, R29, 0xfffffffe, RZ, 0xc0, !PT ;  /* 0xfffffffe1d1d7812 */ /* 0x000fc800078ec0ff */
[----:B------:R-:W-:-:S04]  /*a7d0*/  IADD3 R18, P1, R29, R18, RZ ;  /* 0x000000121d127210 */ /* 0x000fc80007f3e0ff */
[----:B------:R-:W-:-:S05]  /*a7e0*/  IADD3.X R19, RZ, R19, RZ, P1, !PT ;  /* 0x00000013ff137210 */ /* 0x000fca0000ffe4ff */
[----:B------:R-:W2:Y:S02]  /*a7f0*/  LDG.E.U16 R18, desc[UR58][R18.64] ;  /* 0x0000003a12127981 */ /* 0x000ea4000c1e1500 */
[C---:B--2---:R-:W-:Y:S02]  /*a800*/  PRMT R29, R18.reuse, 0x7770, RZ ;  /* 0x00007770121d7816 */ /* 0x044fe400000000ff */
[----:B------:R-:W-:-:S07]  /*a810*/  PRMT R30, R18, 0x7771, RZ ;  /* 0x00007771121e7816 */ /* 0x000fce00000000ff */
.L_x_4834:
[----:B------:R-:W-:Y:S05]  /*a820*/  BSYNC B0 ;  /* 0x0000000000007941 */ /* 0x000fea0003800000 */
.L_x_4833:
        /* <DEDUP_REMOVED lines=42> */
.L_x_4840:
[----:B------:R-:W-:Y:S05]  /*aad0*/  BSYNC B0 ;  /* 0x0000000000007941 */ /* 0x000fea0003800000 */
.L_x_4839:
        /* <DEDUP_REMOVED lines=24> */
.L_x_4824:
        /* <DEDUP_REMOVED lines=18> */
.L_x_4844:
        /* <DEDUP_REMOVED lines=53> */
.L_x_4843:
        /* <DEDUP_REMOVED lines=11> */
.L_x_4842:
[----:B------:R-:W-:Y:S05]  /*b180*/  BSYNC B0 ;  /* 0x0000000000007941 */ /* 0x000fea0003800000 */
.L_x_4841:
        /* <DEDUP_REMOVED lines=41> */
.L_x_4846:
[----:B------:R-:W-:Y:S05]  /*b420*/  BSYNC B0 ;  /* 0x0000000000007941 */ /* 0x000fea0003800000 */
.L_x_4845:
        /* <DEDUP_REMOVED lines=36> */
.L_x_4848:
[----:B------:R-:W-:Y:S05]  /*b670*/  BSYNC B0 ;  /* 0x0000000000007941 */ /* 0x000fea0003800000 */
.L_x_4847:
        /* <DEDUP_REMOVED lines=20> */
.L_x_4823:
        /* <DEDUP_REMOVED lines=22> */
.L_x_4852:
        /* <DEDUP_REMOVED lines=49> */
.L_x_4851:
        /* <DEDUP_REMOVED lines=10> */
.L_x_4850:
[----:B------:R-:W-:Y:S05]  /*bcd0*/  BSYNC B0 ;  /* 0x0000000000007941 */ /* 0x000fea0003800000 */
.L_x_4849:
        /* <DEDUP_REMOVED lines=37> */
.L_x_4854:
[----:B------:R-:W-:Y:S05]  /*bf30*/  BSYNC B0 ;  /* 0x0000000000007941 */ /* 0x000fea0003800000 */
.L_x_4853:
        /* <DEDUP_REMOVED lines=37> */
.L_x_4856:
[----:B------:R-:W-:Y:S05]  /*c190*/  BSYNC B0 ;  /* 0x0000000000007941 */ /* 0x000fea0003800000 */
.L_x_4855:
        /* <DEDUP_REMOVED lines=20> */
.L_x_4807:
[----:B------:R-:W-:Y:S05]  /*c2e0*/  BSYNC B6 ;  /* 0x0000000000067941 */ /* 0x000fea0003800000 */
.L_x_4806:
        /* <DEDUP_REMOVED lines=16> */
.L_x_4860:
        /* <DEDUP_REMOVED lines=20> */
.L_x_4859:
[----:B------:R-:W-:Y:S05]  /*c530*/  BSYNC B0 ;  /* 0x0000000000007941 */ /* 0x000fea0003800000 */
.L_x_4858:
[----:B------:R-:W-:Y:S01]  /*c540*/  IMAD.MOV.U32 R4, RZ, RZ, R5 ;  /* 0x000000ffff047224 */ /* 0x000fe200078e0005 */
[----:B------:R-:W-:Y:S06]  /*c550*/  @P1 BRA `(.L_x_4860) ;  /* 0xfffffffc00a41947 */ /* 0x000fec000383ffff */
.L_x_4857:
        /* <DEDUP_REMOVED lines=20> */
.L_x_4865:
        /* <DEDUP_REMOVED lines=17> */
.L_x_4864:
[----:B------:R-:W-:Y:S05]  /*c7b0*/  BSYNC B0 ;  /* 0x0000000000007941 */ /* 0x000fea0003800000 */
.L_x_4863:
[----:B------:R-:W-:-:S04]  /*c7c0*/  SHF.R.S32.HI R4, RZ, 0x1, R4 ;  /* 0x00000001ff047819 */ /* 0x000fc80000011404 */
[----:B------:R-:W-:-:S13]  /*c7d0*/  ISETP.GE.AND P0, PT, R4, 0x20, PT ;  /* 0x000000200400780c */ /* 0x000fda0003f06270 */
[----:B------:R-:W-:Y:S05]  /*c7e0*/  @P0 BRA `(.L_x_4865) ;  /* 0xfffffffc00ac0947 */ /* 0x000fea000383ffff */
[----:B------:R-:W-:-:S11]  /*c7f0*/  HFMA2.MMA R0, -RZ, RZ, 0, 1.9073486328125e-06 ;  /* 0x00000020ff007435 */ /* 0x000fd600000001ff */
.L_x_4862:
[----:B------:R-:W-:Y:S01]  /*c800*/  ISETP.GE.AND P0, PT, R0, 0x2, PT ;  /* 0x000000020000780c */ /* 0x000fe20003f06270 */
[----:B------:R-:W-:Y:S05]  /*c810*/  WARPSYNC.ALL ;  /* 0x0000000000007948 */ /* 0x000fea0003800000 */
[----:B------:R-:W-:Y:S07]  /*c820*/  BAR.SYNC.DEFER_BLOCKING 0x0 ;  /* 0x0000000000007b1d */ /* 0x000fee0000010000 */
[----:B------:R-:W-:Y:S05]  /*c830*/  @!P0 BRA `(.L_x_4861) ;  /* 0x0000000000388947 */ /* 0x000fea0003800000 */
[----:B-1----:R-:W-:-:S07]  /*c840*/  IMAD.MOV.U32 R3, RZ, RZ, 0x1 ;  /* 0x00000001ff037424 */ /* 0x002fce00078e00ff */
.L_x_4866:
[C---:B------:R-:W-:Y:S02]  /*c850*/  LOP3.LUT R4, R25.reuse, 0xff, RZ, 0xc0, !PT ;  /* 0x000000ff19047812 */ /* 0x040fe400078ec0ff */
[C---:B------:R-:W-:Y:S02]  /*c860*/  LOP3.LUT R6, R18.reuse, 0xff, RZ, 0xc0, !PT ;  /* 0x000000ff12067812 */ /* 0x040fe400078ec0ff */
        /* <DEDUP_REMOVED lines=11> */
.L_x_4861:
        /* <DEDUP_REMOVED lines=278> */
.L_x_4867:
        /* <DEDUP_REMOVED lines=275> */
.L_x_4868:
        /* <DEDUP_REMOVED lines=294> */
.L_x_4870:
        /* <DEDUP_REMOVED lines=275> */
.L_x_4871:
        /* <DEDUP_REMOVED lines=14> */
.L_x_4873:
[----:B------:R-:W-:Y:S05]  /*11020*/  BSYNC B0 ;  /* 0x0000000000007941 */ /* 0x000fea0003800000 */
.L_x_4872:
        /* <DEDUP_REMOVED lines=15> */
.L_x_4875:
[----:B------:R-:W-:Y:S05]  /*11120*/  BSYNC B0 ;  /* 0x0000000000007941 */ /* 0x000fea0003800000 */
.L_x_4874:
        /* <DEDUP_REMOVED lines=35> */
.L_x_4877:
[----:B------:R-:W-:Y:S05]  /*11360*/  BSYNC B0 ;  /* 0x0000000000007941 */ /* 0x000fea0003800000 */
.L_x_4876:
        /* <DEDUP_REMOVED lines=34> */
.L_x_4882:
        /* <DEDUP_REMOVED lines=14> */
.L_x_4881:
[----:B------:R-:W-:Y:S05]  /*11670*/  BRA `(.L_x_4880) ;  /* 0x0000000000647947 */ /* 0x000fea0003800000 */
.L_x_4879:
        /* <DEDUP_REMOVED lines=11> */
.L_x_4883:
        /* <DEDUP_REMOVED lines=14> */
.L_x_4880:
[----:B------:R-:W-:Y:S05]  /*11810*/  BSYNC B0 ;  /* 0x0000000000007941 */ /* 0x000fea0003800000 */
.L_x_4878:
        /* <DEDUP_REMOVED lines=12> */
.L_x_4887:
        /* <DEDUP_REMOVED lines=19> */
.L_x_4886:
[----:B------:R-:W-:Y:S05]  /*11a10*/  BSYNC B0 ;  /* 0x0000000000007941 */ /* 0x000fea0003800000 */
.L_x_4885:
[----:B------:R-:W-:Y:S01]  /*11a20*/  IMAD.MOV.U32 R6, RZ, RZ, R7 ;  /* 0x000000ffff067224 */ /* 0x000fe200078e0007 */
[----:B------:R-:W-:Y:S06]  /*11a30*/  @P2 BRA `(.L_x_4887) ;  /* 0xfffffffc00a82947 */ /* 0x000fec000383ffff */
.L_x_4884:
        /* <DEDUP_REMOVED lines=13> */
.L_x_4892:
        /* <DEDUP_REMOVED lines=16> */
.L_x_4891:
[----:B------:R-:W-:Y:S05]  /*11c10*/  BSYNC B0 ;  /* 0x0000000000007941 */ /* 0x000fea0003800000 */
.L_x_4890:
[----:B------:R-:W-:-:S04]  /*11c20*/  SHF.R.S32.HI R7, RZ, 0x1, R7 ;  /* 0x00000001ff077819 */ /* 0x000fc80000011407 */
[----:B------:R-:W-:-:S13]  /*11c30*/  ISETP.GE.AND P0, PT, R7, 0x20, PT ;  /* 0x000000200700780c */ /* 0x000fda0003f06270 */
[----:B------:R-:W-:Y:S05]  /*11c40*/  @P0 BRA `(.L_x_4892) ;  /* 0xfffffffc00b00947 */ /* 0x000fea000383ffff */
[----:B------:R-:W-:-:S11]  /*11c50*/  HFMA2.MMA R6, -RZ, RZ, 0, 1.9073486328125e-06 ;  /* 0x00000020ff067435 */ /* 0x000fd600000001ff */
.L_x_4889:
[----:B------:R-:W-:Y:S01]  /*11c60*/  BAR.SYNC.DEFER_BLOCKING 0x0 ;  /* 0x0000000000007b1d */ /* 0x000fe20000010000 */
[----:B------:R-:W-:-:S13]  /*11c70*/  ISETP.GE.AND P0, PT, R6, 0x2, PT ;  /* 0x000000020600780c */ /* 0x000fda0003f06270 */
[----:B------:R-:W-:Y:S05]  /*11c80*/  @!P0 BRA `(.L_x_4888) ;  /* 0x0000000000388947 */ /* 0x000fea0003800000 */
[----:B------:R-:W-:-:S07]  /*11c90*/  IMAD.MOV.U32 R3, RZ, RZ, 0x1 ;  /* 0x00000001ff037424 */ /* 0x000fce00078e00ff */
.L_x_4893:
[C---:B-1----:R-:W-:Y:S02]  /*11ca0*/  LOP3.LUT R0, R18.reuse, 0xff, RZ, 0xc0, !PT ;  /* 0x000000ff12007812 */ /* 0x042fe400078ec0ff */
        /* <DEDUP_REMOVED lines=12> */
.L_x_4888:
        /* <DEDUP_REMOVED lines=17> */
.L_x_4895:
        /* <DEDUP_REMOVED lines=21> */
.L_x_4897:
        /* <DEDUP_REMOVED lines=22> */
.L_x_4898:
[----:B------:R-:W-:Y:S02]  /*12130*/  ULDC.64 UR4, c[0x0][0x5e8] ;  /* 0x00017a0000047ab9 */ /* 0x000fe40000000a00 */
[----:B-1----:R-:W-:-:S04]  /*12140*/  IADD3 R2, P0, R16, UR4, RZ ;  /* 0x0000000410027c10 */ /* 0x002fc8000ff1e0ff */
[----:B------:R-:W-:-:S05]  /*12150*/  IADD3.X R3, RZ, UR5, RZ, P0, !PT ;  /* 0x00000005ff037c10 */ /* 0x000fca00087fe4ff */
[----:B------:R-:W-:Y:S01]  /*12160*/  STG.E.U8 desc[UR58][R2.64], R17 ;  /* 0x0000001102007986 */ /* 0x000fe2000c10113a */
[----:B------:R-:W-:Y:S05]  /*12170*/  EXIT ;  /* 0x000000000000794d */ /* 0x000fea0003800000 */
.L_x_4896:
[----:B------:R-:W-:Y:S04]  /*12180*/  STG.E.U8 desc[UR58][R4.64], R18 ;  /* 0x0000001204007986 */ /* 0x000fe8000c10113a */
[----:B------:R-:W-:Y:S01]  /*12190*/  STG.E.U8 desc[UR58][R4.64+0x1], R17 ;  /* 0x0000011104007986 */ /* 0x000fe2000c10113a */
[----:B------:R-:W-:Y:S05]  /*121a0*/  EXIT ;  /* 0x000000000000794d */ /* 0x000fea0003800000 */
.L_x_4894:
        /* <DEDUP_REMOVED lines=37> */
.L_x_4900:
        /* <DEDUP_REMOVED lines=22> */
.L_x_4901:
[----:B------:R-:W-:Y:S02]  /*12560*/  ULDC.64 UR4, c[0x0][0x5e8] ;  /* 0x00017a0000047ab9 */ /* 0x000fe40000000a00 */
[----:B-1----:R-:W-:-:S04]  /*12570*/  IADD3 R2, P0, R16, UR4, RZ ;  /* 0x0000000410027c10 */ /* 0x002fc8000ff1e0ff */
[----:B------:R-:W-:-:S05]  /*12580*/  IADD3.X R3, RZ, UR5, RZ, P0, !PT ;  /* 0x00000005ff037c10 */ /* 0x000fca00087fe4ff */
[----:B------:R-:W-:Y:S01]  /*12590*/  STG.E.U8 desc[UR58][R2.64], R17 ;  /* 0x0000001102007986 */ /* 0x000fe2000c10113a */
[----:B------:R-:W-:Y:S05]  /*125a0*/  EXIT ;  /* 0x000000000000794d */ /* 0x000fea0003800000 */
.L_x_4899:
[----:B------:R-:W-:Y:S04]  /*125b0*/  STG.E.U8 desc[UR58][R2.64], R18 ;  /* 0x0000001202007986 */ /* 0x000fe8000c10113a */
[----:B------:R-:W-:Y:S01]  /*125c0*/  STG.E.U8 desc[UR58][R4.64], R17 ;  /* 0x0000001104007986 */ /* 0x000fe2000c10113a */
[----:B------:R-:W-:Y:S05]  /*125d0*/  EXIT ;  /* 0x000000000000794d */ /* 0x000fea0003800000 */
.L_x_4869:
        /* <DEDUP_REMOVED lines=27> */
.L_x_4903:
        /* <DEDUP_REMOVED lines=21> */
.L_x_4905:
        /* <DEDUP_REMOVED lines=22> */
.L_x_4906:
[----:B------:R-:W-:Y:S02]  /*12a40*/  ULDC.64 UR4, c[0x0][0x5e8] ;  /* 0x00017a0000047ab9 */ /* 0x000fe40000000a00 */
[----:B------:R-:W-:-:S04]  /*12a50*/  IADD3 R2, P0, R19, UR4, RZ ;  /* 0x0000000413027c10 */ /* 0x000fc8000ff1e0ff */
[----:B------:R-:W-:-:S05]  /*12a60*/  IADD3.X R3, RZ, UR5, RZ, P0, !PT ;  /* 0x00000005ff037c10 */ /* 0x000fca00087fe4ff */
[----:B------:R-:W-:Y:S01]  /*12a70*/  STG.E.U8 desc[UR58][R2.64], R18 ;  /* 0x0000001202007986 */ /* 0x000fe2000c10113a */
[----:B------:R-:W-:Y:S05]  /*12a80*/  EXIT ;  /* 0x000000000000794d */ /* 0x000fea0003800000 */
.L_x_4904:
[----:B------:R-:W-:Y:S04]  /*12a90*/  STG.E.U8 desc[UR58][R4.64], R25 ;  /* 0x0000001904007986 */ /* 0x000fe8000c10113a */
[----:B------:R-:W-:Y:S01]  /*12aa0*/  STG.E.U8 desc[UR58][R4.64+0x1], R18 ;  /* 0x0000011204007986 */ /* 0x000fe2000c10113a */
[----:B------:R-:W-:Y:S05]  /*12ab0*/  EXIT ;  /* 0x000000000000794d */ /* 0x000fea0003800000 */
.L_x_4902:
        /* <DEDUP_REMOVED lines=37> */
.L_x_4908:
        /* <DEDUP_REMOVED lines=22> */
.L_x_4909:
[----:B------:R-:W-:Y:S02]  /*12e70*/  ULDC.64 UR4, c[0x0][0x5e8] ;  /* 0x00017a0000047ab9 */ /* 0x000fe40000000a00 */
[----:B------:R-:W-:-:S04]  /*12e80*/  IADD3 R2, P0, R19, UR4, RZ ;  /* 0x0000000413027c10 */ /* 0x000fc8000ff1e0ff */
[----:B------:R-:W-:-:S05]  /*12e90*/  IADD3.X R3, RZ, UR5, RZ, P0, !PT ;  /* 0x00000005ff037c10 */ /* 0x000fca00087fe4ff */
[----:B------:R-:W-:Y:S01]  /*12ea0*/  STG.E.U8 desc[UR58][R2.64], R18 ;  /* 0x0000001202007986 */ /* 0x000fe2000c10113a */
[----:B------:R-:W-:Y:S05]  /*12eb0*/  EXIT ;  /* 0x000000000000794d */ /* 0x000fea0003800000 */
.L_x_4907:
[----:B------:R-:W-:Y:S04]  /*12ec0*/  STG.E.U8 desc[UR58][R2.64], R25 ;  /* 0x0000001902007986 */ /* 0x000fe8000c10113a */
[----:B------:R-:W-:Y:S01]  /*12ed0*/  STG.E.U8 desc[UR58][R4.64], R18 ;  /* 0x0000001204007986 */ /* 0x000fe2000c10113a */
[----:B------:R-:W-:Y:S05]  /*12ee0*/  EXIT ;  /* 0x000000000000794d */ /* 0x000fea0003800000 */
.L_x_4910:
        /* <DEDUP_REMOVED lines=9> */
.L_x_8804:


//--------------------- .text._ZN2at6native13reduce_kernelILi128ELi4ENS0_8ReduceOpIhNS0_14func_wrapper_tIhNS0_55_GLOBAL__N__0955718d_22_SparseCsrTensorMath_cu_868dd54514ReductionMulOpIhEEEEjhLi4ELi4EEEEEvT1_ --------------------------
	.section	.text._ZN2at6native13reduce_kernelILi128ELi4ENS0_8ReduceOpIhNS0_14func_wrapper_tIhNS0_55_GLOBAL__N__0955718d_22_SparseCsrTensorMath_cu_868dd54514ReductionMulOpIhEEEEjhLi4ELi4EEEEEvT1_,"ax",@progbits
	.align	128
.text._ZN2at6native13reduce_kernelILi128ELi4ENS0_8ReduceOpIhNS0_14func_wrapper_tIhNS0_55_GLOBAL__N__0955718d_22_SparseCsrTensorMath_cu_868dd54514ReductionMulOpIhEEEEjhLi4ELi4EEEEEvT1_:
        .type           _ZN2at6native13reduce_kernelILi128ELi4ENS0_8ReduceOpIhNS0_14func_wrapper_tIhNS0_55_GLOBAL__N__0955718d_22_SparseCsrTensorMath_cu_868dd54514ReductionMulOpIhEEEEjhLi4ELi4EEEEEvT1_,@function
        .size           _ZN2at6native13reduce_kernelILi128ELi4ENS0_8ReduceOpIhNS0_14func_wrapper_tIhNS0_55_GLOBAL__N__0955718d_22_SparseCsrTensorMath_cu_868dd54514ReductionMulOpIhEEEEjhLi4ELi4EEEEEvT1_,(.L_x_8805 - _ZN2at6native13reduce_kernelILi128ELi4ENS0_8ReduceOpIhNS0_14func_wrapper_tIhNS0_55_GLOBAL__N__0955718d_22_SparseCsrTensorMath_cu_868dd54514ReductionMulOpIhEEEEjhLi4ELi4EEEEEvT1_)
        .other          _ZN2at6native13reduce_kernelILi128ELi4ENS0_8ReduceOpIhNS0_14func_wrapper_tIhNS0_55_GLOBAL__N__0955718d_22_SparseCsrTensorMath_cu_868dd54514ReductionMulOpIhEEEEjhLi4ELi4EEEEEvT1_,@"STO_CUDA_ENTRY STV_DEFAULT"
_ZN2at6native13reduce_kernelILi128ELi4ENS0_8ReduceOpIhNS0_14func_wrapper_tIhNS0_55_GLOBAL__N__0955718d_22_SparseCsrTensorMath_cu_868dd54514ReductionMulOpIhEEEEjhLi4ELi4EEEEEvT1_:
        /* <DEDUP_REMOVED lines=293> */
.L_x_4911:
        /* <DEDUP_REMOVED lines=29> */
.L_x_4915:
        /* <DEDUP_REMOVED lines=27> */
.L_x_4921:
[----:B------:R-:W-:Y:S05]  /*15d0*/  BSYNC B2 ;  /* 0x0000000000027941 */ /* 0x000fea0003800000 */
.L_x_4920:
        /* <DEDUP_REMOVED lines=11> */
.L_x_4919:
[----:B------:R-:W-:Y:S05]  /*1690*/  BSYNC B1 ;  /* 0x0000000000017941 */ /* 0x000fea0003800000 */
.L_x_4918:
[----:B------:R-:W0:Y:S01]  /*16a0*/  LDC R0, c[0x0][0x218] ;  /* 0x00008600ff007b82 */ /* 0x000e220000000800 */
[----:B------:R-:W-:Y:S01]  /*16b0*/  IADD3 R16, P0, P1, R25, R6, R16 ;  /* 0x0000000619107210 */ /* 0x000fe2000791e010 */
[----:B------:R-:W-:-:S03]  /*16c0*/  ULDC UR4, c[0x0][0x5e4] ;  /* 0x0001790000047ab9 */ /* 0x000fc60000000800 */
[----:B------:R-:W-:Y:S02]  /*16d0*/  IADD3 R16, P2, R16, 0x4, RZ ;  /* 0x0000000410107810 */ /* 0x000fe40007f5e0ff */
[----:B------:R-:W-:-:S05]  /*16e0*/  IADD3.X R19, RZ, UR4, R19, P0, P1 ;  /* 0x00000004ff137c10 */ /* 0x000fca00087e2413 */
[----:B------:R-:W-:Y:S01]  /*16f0*/  IMAD.X R19, RZ, RZ, R19, P2 ;  /* 0x000000ffff137224 */ /* 0x000fe200010e0613 */
[----:B0-----:R-:W-:-:S07]  /*1700*/  IADD3 R0, R7, -0x4, R0 ;  /* 0xfffffffc07007810 */ /* 0x001fce0007ffe000 */
.L_x_4917:
[----:B------:R-:W-:Y:S05]  /*1710*/  BSYNC B0 ;  /* 0x0000000000007941 */ /* 0x000fea0003800000 */
.L_x_4916:
        /* <DEDUP_REMOVED lines=15> */
.L_x_4924:
        /* <DEDUP_REMOVED lines=22> */
.L_x_4923:
[----:B------:R-:W-:Y:S05]  /*1970*/  BSYNC B0 ;  /* 0x0000000000007941 */ /* 0x000fea0003800000 */
.L_x_4922:
        /* <DEDUP_REMOVED lines=8> */
.L_x_4926:
[----:B------:R-:W-:Y:S05]  /*1a00*/  BSYNC B0 ;  /* 0x0000000000007941 */ /* 0x000fea0003800000 */
.L_x_4925:
        /* <DEDUP_REMOVED lines=13> */
.L_x_4928:
[----:B------:R-:W-:Y:S05]  /*1ae0*/  BSYNC B0 ;  /* 0x0000000000007941 */ /* 0x000fea0003800000 */
.L_x_4927:
        /* <DEDUP_REMOVED lines=13> */
.L_x_4914:
        /* <DEDUP_REMOVED lines=48> */
.L_x_4938:
        /* <DEDUP_REMOVED lines=294> */
.L_x_4934:
        /* <DEDUP_REMOVED lines=254> */
.L_x_4935:
        /* <DEDUP_REMOVED lines=255> */
.L_x_4936:
        /* <DEDUP_REMOVED lines=252> */
.L_x_4937:
        /* <DEDUP_REMOVED lines=60> */
.L_x_4933:
[C---:B------:R-:W-:Y:S02]  /*6470*/  PRMT R43, R26.reuse, 0x7770, RZ ;  /* 0x000077701a2b7816 */ /* 0x040fe400000000ff */
[C---:B------:R-:W-:Y:S02]  /*6480*/  PRMT R44, R26.reuse, 0x7771, RZ ;  /* 0x000077711a2c7816 */ /* 0x040fe400000000ff */
[C---:B------:R-:W-:Y:S02]  /*6490*/  PRMT R45, R26.reuse, 0x7772, RZ ;  /* 0x000077721a2d7816 */ /* 0x040fe400000000ff */
[----:B------:R-:W-:-:S04]  /*64a0*/  PRMT R26, R26, 0x7773, RZ ;  /* 0x000077731a1a7816 */ /* 0x000fc800000000ff */
[----:B0-----:R-:W-:-:S07]  /*64b0*/  PRMT R42, R26, 0x7610, R42 ;  /* 0x000076101a2a7816 */ /* 0x001fce000000002a */
.L_x_4932:
[----:B------:R-:W-:Y:S05]  /*64c0*/  BSYNC B0 ;  /* 0x0000000000007941 */ /* 0x000fea0003800000 */
.L_x_4931:
        /* <DEDUP_REMOVED lines=280> */
.L_x_4941:
        /* <DEDUP_REMOVED lines=285> */
.L_x_4942:
        /* <DEDUP_REMOVED lines=285> */
.L_x_4943:
        /* <DEDUP_REMOVED lines=285> */
.L_x_4944:
        /* <DEDUP_REMOVED lines=8> */
.L_x_4940:
[----:B------:R-:W-:Y:S05]  /*ac40*/  BSYNC B0 ;  /* 0x0000000000007941 */ /* 0x000fea0003800000 */
.L_x_4939:
        /* <DEDUP_REMOVED lines=65> */
.L_x_4946:
[----:B------:R-:W-:Y:S05]  /*b060*/  BSYNC B0 ;  /* 0x0000000000007941 */ /* 0x000fea0003800000 */
.L_x_4945:
        /* <DEDUP_REMOVED lines=46> */
.L_x_4930:
        /* <DEDUP_REMOVED lines=34> */
.L_x_4950:
        /* <DEDUP_REMOVED lines=78> */
.L_x_4949:
        /* <DEDUP_REMOVED lines=31> */
.L_x_4948:
[----:B------:R-:W-:Y:S05]  /*bc40*/  BSYNC B0 ;  /* 0x0000000000007941 */ /* 0x000fea0003800000 */
.L_x_4947:
        /* <DEDUP_REMOVED lines=51> */
.L_x_4952:
[----:B------:R-:W-:Y:S05]  /*bf80*/  BSYNC B0 ;  /* 0x0000000000007941 */ /* 0x000fea0003800000 */
.L_x_4951:
        /* <DEDUP_REMOVED lines=60> */
.L_x_4954:
[----:B------:R-:W-:Y:S05]  /*c350*/  BSYNC B0 ;  /* 0x0000000000007941 */ /* 0x000fea0003800000 */
.L_x_4953:
        /* <DEDUP_REMOVED lines=37> */
.L_x_4929:
        /* <DEDUP_REMOVED lines=38> */
.L_x_4958:
        /* <DEDUP_REMOVED lines=74> */
.L_x_4957:
        /* <DEDUP_REMOVED lines=30> */
.L_x_4956:
[----:B------:R-:W-:Y:S05]  /*ce90*/  BSYNC B0 ;  /* 0x0000000000007941 */ /* 0x000fea0003800000 */
.L_x_4955:
        /* <DEDUP_REMOVED lines=47> */
.L_x_4960:
[----:B------:R-:W-:Y:S05]  /*d190*/  BSYNC B0 ;  /* 0x0000000000007941 */ /* 0x000fea0003800000 */
.L_x_4959:
        /* <DEDUP_REMOVED lines=60> */
.L_x_4962:
[----:B------:R-:W-:Y:S05]  /*d560*/  BSYNC B0 ;  /* 0x0000000000007941 */ /* 0x000fea0003800000 */
.L_x_4961:
        /* <DEDUP_REMOVED lines=41> */
.L_x_4913:
[----:B------:R-:W-:Y:S05]  /*d800*/  BSYNC B6 ;  /* 0x0000000000067941 */ /* 0x000fea0003800000 */
.L_x_4912:
        /* <DEDUP_REMOVED lines=18> */
.L_x_4966:
        /* <DEDUP_REMOVED lines=30> */
.L_x_4965:
[----:B------:R-:W-:Y:S05]  /*db10*/  BSYNC B0 ;  /* 0x0000000000007941 */ /* 0x000fea0003800000 */
.L_x_4964:
[----:B------:R-:W-:Y:S01]  /*db20*/  MOV R4, R5 ;  /* 0x0000000500047202 */ /* 0x000fe20000000f00 */
[----:B------:R-:W-:Y:S06]  /*db30*/  @P1 BRA `(.L_x_4966) ;  /* 0xfffffffc007c1947 */ /* 0x000fec000383ffff */
.L_x_4963:
        /* <DEDUP_REMOVED lines=22> */
.L_x_4971:
        /* <DEDUP_REMOVED lines=25> */
.L_x_4970:
[----:B------:R-:W-:Y:S05]  /*de30*/  BSYNC B0 ;  /* 0x0000000000007941 */ /* 0x000fea0003800000 */
.L_x_4969:
[----:B------:R-:W-:-:S04]  /*de40*/  SHF.R.S32.HI R4, RZ, 0x1, R4 ;  /* 0x00000001ff047819 */ /* 0x000fc80000011404 */
[----:B------:R-:W-:-:S13]  /*de50*/  ISETP.GE.AND P0, PT, R4, 0x20, PT ;  /* 0x000000200400780c */ /* 0x000fda0003f06270 */
[----:B------:R-:W-:Y:S05]  /*de60*/  @P0 BRA `(.L_x_4971) ;  /* 0xfffffffc008c0947 */ /* 0x000fea000383ffff */
[----:B0-----:R-:W-:-:S07]  /*de70*/  IMAD.MOV.U32 R0, RZ, RZ, 0x20 ;  /* 0x00000020ff007424 */ /* 0x001fce00078e00ff */
.L_x_4968:
[----:B------:R-:W-:Y:S01]  /*de80*/  ISETP.GE.AND P0, PT, R0, 0x2, PT ;  /* 0x000000020000780c */ /* 0x000fe20003f06270 */
[----:B------:R-:W-:Y:S05]  /*de90*/  WARPSYNC.ALL ;  /* 0x0000000000007948 */ /* 0x000fea0003800000 */
[----:B------:R-:W-:Y:S07]  /*dea0*/  BAR.SYNC.DEFER_BLOCKING 0x0 ;  /* 0x0000000000007b1d */ /* 0x000fee0000010000 */
[----:B------:R-:W-:Y:S05]  /*deb0*/  @!P0 BRA `(.L_x_4967) ;  /* 0x0000000000608947 */ /* 0x000fea0003800000 */
[----:B------:R-:W-:-:S11]  /*dec0*/  HFMA2.MMA R3, -RZ, RZ, 0, 5.9604644775390625e-08 ;  /* 0x00000001ff037435 */ /* 0x000fd600000001ff */
.L_x_4972:
[----:B------:R-:W-:Y:S02]  /*ded0*/  LOP3.LUT R4, R26, 0xff, RZ, 0xc0, !PT ;  /* 0x000000ff1a047812 */ /* 0x000fe400078ec0ff */
[----:B------:R-:W-:Y:S02]  /*dee0*/  LOP3.LUT R6, R25, 0xff, RZ, 0xc0, !PT ;  /* 0x000000ff19067812 */ /* 0x000fe400078ec0ff */
[----:B------:R-:W-:Y:S02]  /*def0*/  LOP3.LUT R8, R19, 0xff, RZ, 0xc0, !PT ;  /* 0x000000ff13087812 */ /* 0x000fe400078ec0ff */
[----:B------:R-:W-:Y:S01]  /*df00*/  LOP3.LUT R10, R16, 0xff, RZ, 0xc0, !PT ;  /* 0x000000ff100a7812 */ /* 0x000fe200078ec0ff */
[----:B------:R-:W0:Y:S01]  /*df10*/  SHFL.DOWN PT, R4, R4, R3, 0x1f ;  /* 0x08001f0304047589 */ /* 0x000e2200000e0000 */
[----:B------:R-:W-:Y:S02]  /*df20*/  PRMT R5, R26, 0x9910, RZ ;  /* 0x000099101a057816 */ /* 0x000fe400000000ff */
[----:B------:R-:W-:Y:S01]  /*df30*/  PRMT R12, R25, 0x9910, RZ ;  /* 0x00009910190c7816 */ /* 0x000fe200000000ff */
[----:B------:R-:W1:Y:S01]  /*df40*/  SHFL.DOWN PT, R6, R6, R3, 0x1f ;  /* 0x08001f0306067589 */ /* 0x000e6200000e0000 */
[----:B------:R-:W-:-:S02]  /*df50*/  PRMT R14, R19, 0x9910, RZ ;  /* 0x00009910130e7816 */ /* 0x000fc400000000ff */
        /* <DEDUP_REMOVED lines=14> */
.L_x_4967:
[----:B------:R-:W1:Y:S01]  /*e040*/  LDC R3, c[0x0][0x3e8] ;  /* 0x0000fa00ff037b82 */ /* 0x000e620000000800 */
[----:B------:R-:W-:Y:S01]  /*e050*/  IMAD.MOV.U32 R27, RZ, RZ, RZ ;  /* 0x000000ffff1b7224 */ /* 0x000fe200078e00ff */
[----:B------:R-:W-:Y:S02]  /*e060*/  MOV R28, RZ ;  /* 0x000000ff001c7202 */ /* 0x000fe40000000f00 */
[----:B-1----:R-:W-:-:S13]  /*e070*/  ISETP.NE.AND P1, PT, R3, RZ, PT ;  /* 0x000000ff0300720c */ /* 0x002fda0003f25270 */
[----:B------:R-:W-:Y:S05]  /*e080*/  @!P1 BRA `(.L_x_4973) ;  /* 0x0000001000489947 */ /* 0x000fea0003800000 */
[----:B------:R-:W-:Y:S01]  /*e090*/  IMAD.MOV.U32 R4, RZ, RZ, RZ ;  /* 0x000000ffff047224 */ /* 0x000fe200078e00ff */
[----:B------:R-:W-:Y:S01]  /*e0a0*/  ULDC.64 UR4, c[0x0][0x3f0] ;  /* 0x0000fc0000047ab9 */ /* 0x000fe20000000a00 */
[----:B------:R-:W-:Y:S01]  /*e0b0*/  IMAD.MOV.U32 R5, RZ, RZ, R23 ;  /* 0x000000ffff057224 */ /* 0x000fe200078e0017 */
[----:B------:R-:W-:Y:S01]  /*e0c0*/  ISETP.NE.AND P0, PT, R3, 0x1, PT ;  /* 0x000000010300780c */ /* 0x000fe20003f05270 */
[----:B------:R-:W-:Y:S01]  /*e0d0*/  IMAD.HI.U32 R4, R23, UR4, R4 ;  /* 0x0000000417047c27 */ /* 0x000fe2000f8e0004 */
[----:B------:R-:W-:-:S04]  /*e0e0*/  ULDC UR4, c[0x0][0x3ec] ;  /* 0x0000fb0000047ab9 */ /* 0x000fc80000000800 */
[----:B------:R-:W-:-:S04]  /*e0f0*/  SHF.R.U32.HI R5, RZ, UR5, R4 ;  /* 0x00000005ff057c19 */ /* 0x000fc80008011604 */
[----:B0-----:R-:W-:-:S05]  /*e100*/  IADD3 R7, -R5, RZ, RZ ;  /* 0x000000ff05077210 */ /* 0x001fca0007ffe1ff */
        /* <DEDUP_REMOVED lines=266> */
.L_x_4973:
[----:B------:R-:W-:Y:S05]  /*f1b0*/  @!P1 BRA `(.L_x_4974) ;  /* 0x0000001000489947 */ /* 0x000fea0003800000 */
        /* <DEDUP_REMOVED lines=274> */
.L_x_4974:
        /* <DEDUP_REMOVED lines=277> */
.L_x_4975:
        /* <DEDUP_REMOVED lines=275> */
.L_x_4976:
        /* <DEDUP_REMOVED lines=11> */
[----:B0-----:R-:W0:Y:S01]  /*12610*/  S2R R0, SR_CTAID.X ;  /* 0x0000000000007919 */ /* 0x001e220000002500 */
[----:B------:R-:W-:Y:S01]  /*12620*/  ULDC.64 UR4, c[0x0][0x238] ;  /* 0x00008e0000047ab9 */ /* 0x000fe20000000a00 */
[----:B------:R-:W-:Y:S01]  /*12630*/  IMAD.MOV.U32 R23, RZ, RZ, RZ ;  /* 0x000000ffff177224 */ /* 0x000fe200078e00ff */
[----:B------:R-:W-:Y:S01]  /*12640*/  MOV R24, RZ ;  /* 0x000000ff00187202 */ /* 0x000fe20000000f00 */
[----:B------:R-:W-:Y:S01]  /*12650*/  IMAD R6, R2, UR4, RZ ;  /* 0x0000000402067c24 */ /* 0x000fe2000f8e02ff */
[----:B------:R-:W-:-:S03]  /*12660*/  ULDC UR4, c[0x0][0x224] ;  /* 0x0000890000047ab9 */ /* 0x000fc60000000800 */
[----:B------:R-:W-:-:S04]  /*12670*/  IMAD R7, R17, UR5, R6 ;  /* 0x0000000511077c24 */ /* 0x000fc8000f8e0206 */
[----:B0-----:R-:W-:-:S04]  /*12680*/  IMAD R7, R0, UR4, R7 ;  /* 0x0000000400077c24 */ /* 0x001fc8000f8e0207 */
        /* <DEDUP_REMOVED lines=275> */
.L_x_4978:
        /* <DEDUP_REMOVED lines=275> */
.L_x_4979:
[----:B------:R-:W-:Y:S01]  /*148f0*/  IMAD.MOV.U32 R18, RZ, RZ, RZ ;  /* 0x000000ffff127224 */ /* 0x000fe200078e00ff */
[----:B------:R-:W-:Y:S01]  /*14900*/  MOV R22, RZ ;  /* 0x000000ff00167202 */ /* 0x000fe20000000f00 */
[----:B------:R-:W-:Y:S06]  /*14910*/  @!P1 BRA `(.L_x_4980) ;  /* 0x0000001000489947 */ /* 0x000fec0003800000 */
        /* <DEDUP_REMOVED lines=274> */
.L_x_4980:
        /* <DEDUP_REMOVED lines=275> */
.L_x_4981:
        /* <DEDUP_REMOVED lines=14> */
.L_x_4983:
[----:B------:R-:W-:Y:S05]  /*16c50*/  BSYNC B0 ;  /* 0x0000000000007941 */ /* 0x000fea0003800000 */
.L_x_4982:
        /* <DEDUP_REMOVED lines=17> */
.L_x_4985:
[----:B------:R-:W-:Y:S05]  /*16d70*/  BSYNC B0 ;  /* 0x0000000000007941 */ /* 0x000fea0003800000 */
.L_x_4984:
        /* <DEDUP_REMOVED lines=35> */
.L_x_4987:
[----:B------:R-:W-:Y:S05]  /*16fb0*/  BSYNC B0 ;  /* 0x0000000000007941 */ /* 0x000fea0003800000 */
.L_x_4986:
        /* <DEDUP_REMOVED lines=19> */
[----:B0-----:R-:W-:-:S03]  /*170f0*/  IMAD.U32 R26, RZ, RZ, UR6 ;  /* 0x00000006ff1a7e24 */ /* 0x001fc6000f8e00ff */
        /* <DEDUP_REMOVED lines=18> */
.L_x_4992:
[----:B------:R-:W-:-:S05]  /*17220*/  IADD3 R9, R0, R3, RZ ;  /* 0x0000000300097210 */ /* 0x000fca0007ffe0ff */
[----:B-1----:R-:W-:-:S05]  /*17230*/  IMAD.WIDE.U32 R8, R9, 0x4, R6 ;  /* 0x0000000409087825 */ /* 0x002fca00078e0006 */
[----:B------:R-:W2:Y:S04]  /*17240*/  LDG.E.U8 R11, desc[UR58][R8.64] ;  /* 0x0000003a080b7981 */ /* 0x000ea8000c1e1100 */
[----:B------:R-:W3:Y:S04]  /*17250*/  LDG.E.U8 R13, desc[UR58][R8.64+0x1] ;  /* 0x0000013a080d7981 */ /* 0x000ee8000c1e1100 */
[----:B------:R-:W4:Y:S04]  /*17260*/  LDG.E.U8 R14, desc[UR58][R8.64+0x2] ;  /* 0x0000023a080e7981 */ /* 0x000f28000c1e1100 */
[----:B------:R-:W5:Y:S01]  /*17270*/  LDG.E.U8 R15, desc[UR58][R8.64+0x3] ;  /* 0x0000033a080f7981 */ /* 0x000f62000c1e1100 */
[----:B------:R-:W-:Y:S01]  /*17280*/  IMAD.IADD R3, R10, 0x1, R3 ;  /* 0x000000010a037824 */ /* 0x000fe200078e0203 */
[----:B------:R-:W-:-:S02]  /*17290*/  PRMT R26, R26, 0x9910, RZ ;  /* 0x000099101a1a7816 */ /* 0x000fc400000000ff */
[----:B------:R-:W-:Y:S02]  /*172a0*/  PRMT R21, R16, 0x9910, RZ ;  /* 0x0000991010157816 */ /* 0x000fe400000000ff */
[----:B------:R-:W-:Y:S01]  /*172b0*/  ISETP.GE.U32.AND P0, PT, R3, UR8, PT ;  /* 0x0000000803007c0c */ /* 0x000fe2000bf06070 */
[----:B------:R-:W-:Y:S01]  /*172c0*/  IMAD.MOV.U32 R16, RZ, RZ, R26 ;  /* 0x000000ffff107224 */ /* 0x000fe200078e001a */
[----:B------:R-:W-:Y:S02]  /*172d0*/  PRMT R20, R25, 0x9910, RZ ;  /* 0x0000991019147816 */ /* 0x000fe400000000ff */
[----:B------:R-:W-:Y:S02]  /*172e0*/  PRMT R19, R19, 0x9910, RZ ;  /* 0x0000991013137816 */ /* 0x000fe400000000ff */
[----:B------:R-:W-:Y:S01]  /*172f0*/  MOV R26, R21 ;  /* 0x00000015001a7202 */ /* 0x000fe20000000f00 */
[----:B--2---:R-:W-:Y:S02]  /*17300*/  IMAD R11, R11, R16, RZ ;  /* 0x000000100b0b7224 */ /* 0x004fe400078e02ff */
[----:B---3--:R-:W-:-:S02]  /*17310*/  IMAD R13, R13, R20, RZ ;  /* 0x000000140d0d7224 */ /* 0x008fc400078e02ff */
        /* <DEDUP_REMOVED lines=8> */
.L_x_4991:
[----:B------:R-:W-:Y:S05]  /*173a0*/  BRA `(.L_x_4990) ;  /* 0x0000000000a47947 */ /* 0x000fea0003800000 */
.L_x_4989:
        /* <DEDUP_REMOVED lines=8> */
[----:B------:R-:W-:Y:S01]  /*17430*/  PRMT R25, R26, 0x7610, R25 ;  /* 0x000076101a197816 */ /* 0x000fe20000000019 */
[----:B------:R-:W-:Y:S01]  /*17440*/  IMAD R0, R0, UR6, RZ ;  /* 0x0000000600007c24 */ /* 0x000fe2000f8e02ff */
[C---:B------:R-:W-:Y:S02]  /*17450*/  PRMT R19, R26.reuse, 0x7610, R19 ;  /* 0x000076101a137816 */ /* 0x040fe40000000013 */
[----:B------:R-:W-:Y:S02]  /*17460*/  PRMT R16, R26, 0x7610, R16 ;  /* 0x000076101a107816 */ /* 0x000fe40000000010 */
[----:B------:R-:W-:Y:S01]  /*17470*/  MOV R3, R17 ;  /* 0x0000001100037202 */ /* 0x000fe20000000f00 */
[----:B------:R-:W1:Y:S08]  /*17480*/  LDC.64 R6, c[0x0][0x600] ;  /* 0x00018000ff067b82 */ /* 0x000e700000000a00 */
[----:B------:R-:W2:Y:S02]  /*17490*/  LDC R20, c[0x0][0x4] ;  /* 0x00000100ff147b82 */ /* 0x000ea40000000800 */
.L_x_4993:
[----:B------:R-:W-:-:S04]  /*174a0*/  IMAD.IADD R9, R0, 0x1, R3 ;  /* 0x0000000100097824 */ /* 0x000fc800078e0203 */
[----:B0-----:R-:W-:-:S04]  /*174b0*/  IMAD R9, R9, R15, R2 ;  /* 0x0000000f09097224 */ /* 0x001fc800078e0202 */
[----:B-1----:R-:W-:-:S05]  /*174c0*/  IMAD.WIDE.U32 R8, R9, 0x4, R6 ;  /* 0x0000000409087825 */ /* 0x002fca00078e0006 */
[----:B------:R-:W3:Y:S04]  /*174d0*/  LDG.E.U8 R10, desc[UR58][R8.64] ;  /* 0x0000003a080a7981 */ /* 0x000ee8000c1e1100 */
[----:B------:R-:W4:Y:S04]  /*174e0*/  LDG.E.U8 R11, desc[UR58][R8.64+0x1] ;  /* 0x0000013a080b7981 */ /* 0x000f28000c1e1100 */
[----:B------:R-:W5:Y:S04]  /*174f0*/  LDG.E.U8 R13, desc[UR58][R8.64+0x2] ;  /* 0x0000023a080d7981 */ /* 0x000f68000c1e1100 */
[----:B------:R-:W5:Y:S01]  /*17500*/  LDG.E.U8 R14, desc[UR58][R8.64+0x3] ;  /* 0x0000033a080e7981 */ /* 0x000f62000c1e1100 */
[----:B--2---:R-:W-:-:S02]  /*17510*/  IADD3 R3, R20, R3, RZ ;  /* 0x0000000314037210 */ /* 0x004fc40007ffe0ff */
[----:B------:R-:W-:Y:S02]  /*17520*/  PRMT R26, R26, 0x9910, RZ ;  /* 0x000099101a1a7816 */ /* 0x000fe400000000ff */
[----:B------:R-:W-:Y:S02]  /*17530*/  ISETP.GE.U32.AND P0, PT, R3, UR7, PT ;  /* 0x0000000703007c0c */ /* 0x000fe4000bf06070 */
[----:B------:R-:W-:Y:S02]  /*17540*/  PRMT R25, R25, 0x9910, RZ ;  /* 0x0000991019197816 */ /* 0x000fe400000000ff */
[----:B------:R-:W-:Y:S02]  /*17550*/  PRMT R21, R19, 0x9910, RZ ;  /* 0x0000991013157816 */ /* 0x000fe400000000ff */
[----:B------:R-:W-:Y:S01]  /*17560*/  PRMT R27, R16, 0x9910, RZ ;  /* 0x00009910101b7816 */ /* 0x000fe200000000ff */
[----:B------:R-:W-:Y:S01]  /*17570*/  IMAD.MOV.U32 R16, RZ, RZ, R25 ;  /* 0x000000ffff107224 */ /* 0x000fe200078e0019 */
[----:B------:R-:W-:-:S02]  /*17580*/  MOV R19, R26 ;  /* 0x0000001a00137202 */ /* 0x000fc40000000f00 */
[----:B------:R-:W-:Y:S01]  /*17590*/  MOV R26, R21 ;  /* 0x00000015001a7202 */ /* 0x000fe20000000f00 */
[----:B------:R-:W-:Y:S02]  /*175a0*/  IMAD.MOV.U32 R21, RZ, RZ, R27 ;  /* 0x000000ffff157224 */ /* 0x000fe400078e001b */
[----:B---3--:R-:W-:Y:S02]  /*175b0*/  IMAD R10, R10, R19, RZ ;  /* 0x000000130a0a7224 */ /* 0x008fe400078e02ff */
        /* <DEDUP_REMOVED lines=8> */
.L_x_4990:
[----:B------:R-:W-:Y:S05]  /*17640*/  BSYNC B0 ;  /* 0x0000000000007941 */ /* 0x000fea0003800000 */
.L_x_4988:
        /* <DEDUP_REMOVED lines=13> */
[----:B------:R-:W-:-:S07]  /*17720*/  IMAD.U32 R6, RZ, RZ, UR5 ;  /* 0x00000005ff067e24 */ /* 0x000fce000f8e00ff */
.L_x_4997:
[CC--:B------:R-:W-:Y:S01]  /*17730*/  IADD3 R8, R17.reuse, R6.reuse, RZ ;  /* 0x0000000611087210 */ /* 0x0c0fe20007ffe0ff */
[----:B------:R-:W-:Y:S01]  /*17740*/  BAR.SYNC.DEFER_BLOCKING 0x0 ;  /* 0x0000000000007b1d */ /* 0x000fe20000010000 */
[----:B------:R-:W-:Y:S02]  /*17750*/  ISETP.GT.AND P2, PT, R6, 0x1, PT ;  /* 0x000000010600780c */ /* 0x000fe40003f44270 */
[----:B------:R-:W-:Y:S02]  /*17760*/  ISETP.GE.U32.AND P0, PT, R8, UR6, PT ;  /* 0x0000000608007c0c */ /* 0x000fe4000bf06070 */
[----:B0-----:R-:W-:Y:S01]  /*17770*/  SHF.R.S32.HI R7, RZ, 0x1, R6 ;  /* 0x00000001ff077819 */ /* 0x001fe20000011406 */
[----:B------:R-:W-:Y:S01]  /*17780*/  BSSY B0, `(.L_x_4995) ;  /* 0x0000018000007945 */ /* 0x000fe20003800000 */
        /* <DEDUP_REMOVED lines=15> */
[----:B------:R-:W-:Y:S01]  /*17880*/  IMAD.MOV.U32 R6, RZ, RZ, R9 ;  /* 0x000000ffff067224 */ /* 0x000fe200078e0009 */
[----:B------:R-:W-:-:S03]  /*17890*/  MOV R9, R10 ;  /* 0x0000000a00097202 */ /* 0x000fc60000000f00 */
[----:B------:R-:W-:Y:S01]  /*178a0*/  IMAD R19, R19, R6, RZ ;  /* 0x0000000613137224 */ /* 0x000fe200078e02ff */
[----:B------:R-:W-:Y:S01]  /*178b0*/  PRMT R6, R25, 0x7604, R26 ;  /* 0x0000760419067816 */ /* 0x000fe2000000001a */
[----:B------:R-:W-:-:S03]  /*178c0*/  IMAD R16, R16, R9, RZ ;  /* 0x0000000910107224 */ /* 0x000fc600078e02ff */
[----:B------:R-:W-:-:S04]  /*178d0*/  PRMT R9, R19, 0x7054, R6 ;  /* 0x0000705413097816 */ /* 0x000fc80000000006 */
[----:B------:R-:W-:-:S05]  /*178e0*/  PRMT R9, R16, 0x654, R9 ;  /* 0x0000065410097816 */ /* 0x000fca0000000009 */
[----:B------:R0:W-:Y:S02]  /*178f0*/  STS [R0], R9 ;  /* 0x0000000900007388 */ /* 0x0001e40000000800 */
.L_x_4996:
[----:B------:R-:W-:Y:S05]  /*17900*/  BSYNC B0 ;  /* 0x0000000000007941 */ /* 0x000fea0003800000 */
.L_x_4995:
[----:B------:R-:W-:Y:S01]  /*17910*/  IMAD.MOV.U32 R6, RZ, RZ, R7 ;  /* 0x000000ffff067224 */ /* 0x000fe200078e0007 */
[----:B------:R-:W-:Y:S06]  /*17920*/  @P2 BRA `(.L_x_4997) ;  /* 0xfffffffc00802947 */ /* 0x000fec000383ffff */
.L_x_4994:
[----:B------:R-:W-:Y:S02]  /*17930*/  ULDC UR4, c[0x0][0x22c] ;  /* 0x00008b0000047ab9 */ /* 0x000fe40000000800 */
[----:B------:R-:W-:-:S13]  /*17940*/  ISETP.NE.AND P0, PT, RZ, UR4, PT ;  /* 0x00000004ff007c0c */ /* 0x000fda000bf05270 */
[----:B------:R-:W-:Y:S05]  /*17950*/  @!P0 BRA `(.L_x_4998) ;  /* 0x0000000400108947 */ /* 0x000fea0003800000 */
[----:B------:R-:W-:Y:S02]  /*17960*/  ISETP.GT.AND P0, PT, R3, 0x20, PT ;  /* 0x000000200300780c */ /* 0x000fe40003f04270 */
[----:B------:R-:W-:-:S11]  /*17970*/  MOV R6, R3 ;  /* 0x0000000300067202 */ /* 0x000fd60000000f00 */
[----:B------:R-:W-:Y:S05]  /*17980*/  @!P0 BRA `(.L_x_4999) ;  /* 0x0000000000988947 */ /* 0x000fea0003800000 */
[----:B------:R-:W-:-:S04]  /*17990*/  PRMT R6, R25, 0x7604, R26 ;  /* 0x0000760419067816 */ /* 0x000fc8000000001a */
[----:B0-----:R-:W-:Y:S02]  /*179a0*/  PRMT R7, R19, 0x7054, R6 ;  /* 0x0000705413077816 */ /* 0x001fe40000000006 */
[----:B------:R-:W-:Y:S02]  /*179b0*/  LEA.HI R6, R3, R3, RZ, 0x1 ;  /* 0x0000000303067211 */ /* 0x000fe400078f08ff */
[----:B------:R-:W-:Y:S02]  /*179c0*/  PRMT R9, R16, 0x654, R7 ;  /* 0x0000065410097816 */ /* 0x000fe40000000007 */
[----:B------:R-:W-:Y:S01]  /*179d0*/  SHF.R.S32.HI R7, RZ, 0x1, R6 ;  /* 0x00000001ff077819 */ /* 0x000fe20000011406 */
[----:B------:R-:W-:Y:S02]  /*179e0*/  IMAD.MOV.U32 R6, RZ, RZ, 0x20 ;  /* 0x00000020ff067424 */ /* 0x000fe400078e00ff */
[----:B------:R1:W-:Y:S01]  /*179f0*/  STS [R0], R9 ;  /* 0x0000000900007388 */ /* 0x0003e20000000800 */
[----:B------:R-:W-:-:S13]  /*17a00*/  ISETP.GE.AND P0, PT, R7, 0x20, PT ;  /* 0x000000200700780c */ /* 0x000fda0003f06270 */
[----:B-1----:R-:W-:Y:S05]  /*17a10*/  @!P0 BRA `(.L_x_4999) ;  /* 0x0000000000748947 */ /* 0x002fea0003800000 */
.L_x_5002:
        /* <DEDUP_REMOVED lines=24> */
.L_x_5001:
[----:B------:R-:W-:Y:S05]  /*17ba0*/  BSYNC B0 ;  /* 0x0000000000007941 */ /* 0x000fea0003800000 */
.L_x_5000:
[----:B------:R-:W-:-:S04]  /*17bb0*/  SHF.R.S32.HI R7, RZ, 0x1, R7 ;  /* 0x00000001ff077819 */ /* 0x000fc80000011407 */
[----:B------:R-:W-:-:S13]  /*17bc0*/  ISETP.GE.AND P0, PT, R7, 0x20, PT ;  /* 0x000000200700780c */ /* 0x000fda0003f06270 */
[----:B------:R-:W-:Y:S05]  /*17bd0*/  @P0 BRA `(.L_x_5002) ;  /* 0xfffffffc00900947 */ /* 0x000fea000383ffff */
[----:B------:R-:W-:-:S11]  /*17be0*/  HFMA2.MMA R6, -RZ, RZ, 0, 1.9073486328125e-06 ;  /* 0x00000020ff067435 */ /* 0x000fd600000001ff */
.L_x_4999:
[----:B------:R-:W-:Y:S01]  /*17bf0*/  BAR.SYNC.DEFER_BLOCKING 0x0 ;  /* 0x0000000000007b1d */ /* 0x000fe20000010000 */
[----:B------:R-:W-:-:S13]  /*17c00*/  ISETP.GE.AND P0, PT, R6, 0x2, PT ;  /* 0x000000020600780c */ /* 0x000fda0003f06270 */
[----:B------:R-:W-:Y:S05]  /*17c10*/  @!P0 BRA `(.L_x_4998) ;  /* 0x0000000000608947 */ /* 0x000fea0003800000 */
[----:B------:R-:W-:-:S07]  /*17c20*/  IMAD.MOV.U32 R3, RZ, RZ, 0x1 ;  /* 0x00000001ff037424 */ /* 0x000fce00078e00ff */
.L_x_5003:
[----:B0-----:R-:W-:Y:S02]  /*17c30*/  LOP3.LUT R0, R26, 0xff, RZ, 0xc0, !PT ;  /* 0x000000ff1a007812 */ /* 0x001fe400078ec0ff */
        /* <DEDUP_REMOVED lines=11> */
[----:B---3--:R-:W-:Y:S02]  /*17cf0*/  SHF.L.U32 R3, R3, 0x1, RZ ;  /* 0x0000000103037819 */ /* 0x008fe400000006ff */
[----:B0-----:R-:W-:Y:S02]  /*17d00*/  PRMT R26, R0, 0x9910, RZ ;  /* 0x00009910001a7816 */ /* 0x001fe400000000ff */
[----:B------:R-:W-:-:S02]  /*17d10*/  ISETP.GE.AND P0, PT, R3, R6, PT ;  /* 0x000000060300720c */ /* 0x000fc40003f06270 */
        /* <DEDUP_REMOVED lines=8> */
.L_x_4998:
        /* <DEDUP_REMOVED lines=25> */
.L_x_5005:
        /* <DEDUP_REMOVED lines=21> */
.L_x_5007:
        /* <DEDUP_REMOVED lines=22> */
.L_x_5008:
        /* <DEDUP_REMOVED lines=22> */
.L_x_5009:
        /* <DEDUP_REMOVED lines=22> */
.L_x_5010:
[----:B------:R-:W-:Y:S02]  /*184a0*/  ULDC.64 UR4, c[0x0][0x5e8] ;  /* 0x00017a0000047ab9 */ /* 0x000fe40000000a00 */
[----:B------:R-:W-:-:S04]  /*184b0*/  IADD3 R18, P0, R18, UR4, RZ ;  /* 0x0000000412127c10 */ /* 0x000fc8000ff1e0ff */
[----:B-1----:R-:W-:-:S05]  /*184c0*/  IADD3.X R19, RZ, UR5, RZ, P0, !PT ;  /* 0x00000005ff137c10 */ /* 0x002fca00087fe4ff */
[----:B------:R-:W-:Y:S01]  /*184d0*/  STG.E.U8 desc[UR58][R18.64], R16 ;  /* 0x0000001012007986 */ /* 0x000fe2000c10113a */
[----:B------:R-:W-:Y:S05]  /*184e0*/  EXIT ;  /* 0x000000000000794d */ /* 0x000fea0003800000 */
.L_x_5006:
[----:B------:R-:W-:Y:S04]  /*184f0*/  STG.E.U8 desc[UR58][R4.64], R26 ;  /* 0x0000001a04007986 */ /* 0x000fe8000c10113a */
[----:B------:R-:W-:Y:S04]  /*18500*/  STG.E.U8 desc[UR58][R4.64+0x1], R25 ;  /* 0x0000011904007986 */ /* 0x000fe8000c10113a */
[----:B------:R-:W-:Y:S04]  /*18510*/  STG.E.U8 desc[UR58][R4.64+0x2], R19 ;  /* 0x0000021304007986 */ /* 0x000fe8000c10113a */
[----:B------:R-:W-:Y:S01]  /*18520*/  STG.E.U8 desc[UR58][R4.64+0x3], R16 ;  /* 0x0000031004007986 */ /* 0x000fe2000c10113a */
[----:B------:R-:W-:Y:S05]  /*18530*/  EXIT ;  /* 0x000000000000794d */ /* 0x000fea0003800000 */
.L_x_5004:
        /* <DEDUP_REMOVED lines=50> */
.L_x_5012:
        /* <DEDUP_REMOVED lines=22> */
.L_x_5013:
        /* <DEDUP_REMOVED lines=22> */
.L_x_5014:
        /* <DEDUP_REMOVED lines=22> */
.L_x_5015:
[----:B------:R-:W-:Y:S02]  /*18c80*/  ULDC.64 UR4, c[0x0][0x5e8] ;  /* 0x00017a0000047ab9 */ /* 0x000fe40000000a00 */
[----:B------:R-:W-:-:S05]  /*18c90*/  IADD3 R18, P0, R18, UR4, RZ ;  /* 0x0000000412127c10 */ /* 0x000fca000ff1e0ff */
[----:B-1----:R-:W-:-:S05]  /*18ca0*/  IMAD.X R19, RZ, RZ, UR5, P0 ;  /* 0x00000005ff137e24 */ /* 0x002fca00080e06ff */
[----:B------:R-:W-:Y:S01]  /*18cb0*/  STG.E.U8 desc[UR58][R18.64], R16 ;  /* 0x0000001012007986 */ /* 0x000fe2000c10113a */
[----:B------:R-:W-:Y:S05]  /*18cc0*/  EXIT ;  /* 0x000000000000794d */ /* 0x000fea0003800000 */
.L_x_5011:
[----:B------:R-:W-:Y:S04]  /*18cd0*/  STG.E.U8 desc[UR58][R2.64], R26 ;  /* 0x0000001a02007986 */ /* 0x000fe8000c10113a */
[----:B------:R-:W-:Y:S04]  /*18ce0*/  STG.E.U8 desc[UR58][R4.64], R25 ;  /* 0x0000001904007986 */ /* 0x000fe8000c10113a */
[----:B------:R-:W-:Y:S04]  /*18cf0*/  STG.E.U8 desc[UR58][R6.64], R19 ;  /* 0x0000001306007986 */ /* 0x000fe8000c10113a */
[----:B------:R-:W-:Y:S01]  /*18d00*/  STG.E.U8 desc[UR58][R8.64], R16 ;  /* 0x0000001008007986 */ /* 0x000fe2000c10113a */
[----:B------:R-:W-:Y:S05]  /*18d10*/  EXIT ;  /* 0x000000000000794d */ /* 0x000fea0003800000 */
.L_x_4977:
        /* <DEDUP_REMOVED lines=35> */
.L_x_5017:
        /* <DEDUP_REMOVED lines=21> */
.L_x_5019:
        /* <DEDUP_REMOVED lines=22> */
.L_x_5020:
        /* <DEDUP_REMOVED lines=22> */
.L_x_5021:
        /* <DEDUP_REMOVED lines=22> */
.L_x_5022:
[----:B------:R-:W-:Y:S02]  /*194c0*/  ULDC.64 UR4, c[0x0][0x5e8] ;  /* 0x00017a0000047ab9 */ /* 0x000fe40000000a00 */
[----:B------:R-:W-:-:S05]  /*194d0*/  IADD3 R18, P0, R18, UR4, RZ ;  /* 0x0000000412127c10 */ /* 0x000fca000ff1e0ff */
[----:B-1----:R-:W-:-:S05]  /*194e0*/  IMAD.X R19, RZ, RZ, UR5, P0 ;  /* 0x00000005ff137e24 */ /* 0x002fca00080e06ff */
[----:B------:R-:W-:Y:S01]  /*194f0*/  STG.E.U8 desc[UR58][R18.64], R16 ;  /* 0x0000001012007986 */ /* 0x000fe2000c10113a */
[----:B------:R-:W-:Y:S05]  /*19500*/  EXIT ;  /* 0x000000000000794d */ /* 0x000fea0003800000 */
.L_x_5018:
[----:B------:R-:W-:Y:S04]  /*19510*/  STG.E.U8 desc[UR58][R4.64], R26 ;  /* 0x0000001a04007986 */ /* 0x000fe8000c10113a */
[----:B------:R-:W-:Y:S04]  /*19520*/  STG.E.U8 desc[UR58][R4.64+0x1], R25 ;  /* 0x0000011904007986 */ /* 0x000fe8000c10113a */
[----:B------:R-:W-:Y:S04]  /*19530*/  STG.E.U8 desc[UR58][R4.64+0x2], R19 ;  /* 0x0000021304007986 */ /* 0x000fe8000c10113a */
[----:B------:R-:W-:Y:S01]  /*19540*/  STG.E.U8 desc[UR58][R4.64+0x3], R16 ;  /* 0x0000031004007986 */ /* 0x000fe2000c10113a */
[----:B------:R-:W-:Y:S05]  /*19550*/  EXIT ;  /* 0x000000000000794d */ /* 0x000fea0003800000 */
.L_x_5016:
        /* <DEDUP_REMOVED lines=50> */
.L_x_5024:
        /* <DEDUP_REMOVED lines=22> */
.L_x_5025:
        /* <DEDUP_REMOVED lines=22> */
.L_x_5026:
        /* <DEDUP_REMOVED lines=22> */
.L_x_5027:
[----:B------:R-:W-:Y:S02]  /*19ca0*/  ULDC.64 UR4, c[0x0][0x5e8] ;  /* 0x00017a0000047ab9 */ /* 0x000fe40000000a00 */
[----:B------:R-:W-:-:S04]  /*19cb0*/  IADD3 R18, P0, R18, UR4, RZ ;  /* 0x0000000412127c10 */ /* 0x000fc8000ff1e0ff */
[----:B-1----:R-:W-:-:S05]  /*19cc0*/  IADD3.X R19, RZ, UR5, RZ, P0, !PT ;  /* 0x00000005ff137c10 */ /* 0x002fca00087fe4ff */
[----:B------:R-:W-:Y:S01]  /*19cd0*/  STG.E.U8 desc[UR58][R18.64], R16 ;  /* 0x0000001012007986 */ /* 0x000fe2000c10113a */
[----:B------:R-:W-:Y:S05]  /*19ce0*/  EXIT ;  /* 0x000000000000794d */ /* 0x000fea0003800000 */
.L_x_5023:
[----:B------:R-:W-:Y:S04]  /*19cf0*/  STG.E.U8 desc[UR58][R2.64], R26 ;  /* 0x0000001a02007986 */ /* 0x000fe8000c10113a */
[----:B------:R-:W-:Y:S04]  /*19d00*/  STG.E.U8 desc[UR58][R4.64], R25 ;  /* 0x0000001904007986 */ /* 0x000fe8000c10113a */
[----:B------:R-:W-:Y:S04]  /*19d10*/  STG.E.U8 desc[UR58][R6.64], R19 ;  /* 0x0000001306007986 */ /* 0x000fe8000c10113a */
[----:B------:R-:W-:Y:S01]  /*19d20*/  STG.E.U8 desc[UR58][R8.64], R16 ;  /* 0x0000001008007986 */ /* 0x000fe2000c10113a */
[----:B------:R-:W-:Y:S05]  /*19d30*/  EXIT ;  /* 0x000000000000794d */ /* 0x000fea0003800000 */
.L_x_5028:
        /* <DEDUP_REMOVED lines=12> */
.L_x_8805:


//--------------------- .text._ZN2at6native13reduce_kernelILi512ELi1ENS0_8ReduceOpIN3c108BFloat16ENS0_14func_wrapper_tIS4_NS0_55_GLOBAL__N__0955718d_22_SparseCsrTensorMath_cu_868dd54514ReductionAddOpIfEEEEjS4_Li4ELi4EEEEEvT1_ --------------------------
	.section	.text._ZN2at6native13reduce_kernelILi512ELi1ENS0_8ReduceOpIN3c108BFloat16ENS0_14func_wrapper_tIS4_NS0_55_GLOBAL__N__0955718d_22_SparseCsrTensorMath_cu_868dd54514ReductionAddOpIfEEEEjS4_Li4ELi4EEEEEvT1_,"ax",@progbits
	.align	128
.text._ZN2at6native13reduce_kernelILi512ELi1ENS0_8ReduceOpIN3c108BFloat16ENS0_14func_wrapper_tIS4_NS0_55_GLOBAL__N__0955718d_22_SparseCsrTensorMath_cu_868dd54514ReductionAddOpIfEEEEjS4_Li4ELi4EEEEEvT1_:
        .type           _ZN2at6native13reduce_kernelILi512ELi1ENS0_8ReduceOpIN3c108BFloat16ENS0_14func_wrapper_tIS4_NS0_55_GLOBAL__N__0955718d_22_SparseCsrTensorMath_cu_868dd54514ReductionAddOpIfEEEEjS4_Li4ELi4EEEEEvT1_,@function
        .size           _ZN2at6native13reduce_kernelILi512ELi1ENS0_8ReduceOpIN3c108BFloat16ENS0_14func_wrapper_tIS4_NS0_55_GLOBAL__N__0955718d_22_SparseCsrTensorMath_cu_868dd54514ReductionAddOpIfEEEEjS4_Li4ELi4EEEEEvT1_,(.L_x_8806 - _ZN2at6native13reduce_kernelILi512ELi1ENS0_8ReduceOpIN3c108BFloat16ENS0_14func_wrapper_tIS4_NS0_55_GLOBAL__N__0955718d_22_SparseCsrTensorMath_cu_868dd54514ReductionAddOpIfEEEEjS4_Li4ELi4EEEEEvT1_)
        .other          _ZN2at6native13reduce_kernelILi512ELi1ENS0_8ReduceOpIN3c108BFloat16ENS0_14func_wrapper_tIS4_NS0_55_GLOBAL__N__0955718d_22_SparseCsrTensorMath_cu_868dd54514ReductionAddOpIfEEEEjS4_Li4ELi4EEEEEvT1_,@"STO_CUDA_ENTRY STV_DEFAULT"
_ZN2at6native13reduce_kernelILi512ELi1ENS0_8ReduceOpIN3c108BFloat16ENS0_14func_wrapper_tIS4_NS0_55_GLOBAL__N__0955718d_22_SparseCsrTensorMath_cu_868dd54514ReductionAddOpIfEEEEjS4_Li4ELi4EEEEEvT1_:
        /* <DEDUP_REMOVED lines=287> */
.L_x_5029:
        /* <DEDUP_REMOVED lines=50> */
.L_x_5038:
[----:B------:R-:W-:Y:S05]  /*1510*/  BSYNC B3 ;  /* 0x0000000000037941 */ /* 0x000fea0003800000 */
.L_x_5037:
        /* <DEDUP_REMOVED lines=8> */
[----:B------:R-:W2:Y:S02]  /*15a0*/  LDG.E.U16 R10, desc[UR36][R10.64] ;  /* 0x000000240a0a7981 */ /* 0x000ea4000c1e1500 */
[----:B--2---:R-:W-:-:S04]  /*15b0*/  IMAD.U32 R4, R10, 0x10000, RZ ;  /* 0x000100000a047824 */ /* 0x004fc800078e00ff */
[----:B------:R-:W-:-:S07]  /*15c0*/  FADD.FTZ R4, R4, UR4 ;  /* 0x0000000404047e21 */ /* 0x000fce0008010000 */
.L_x_5036:
[----:B------:R-:W-:Y:S05]  /*15d0*/  BSYNC B2 ;  /* 0x0000000000027941 */ /* 0x000fea0003800000 */
.L_x_5035:
[C---:B------:R-:W-:Y:S02]  /*15e0*/  IADD3 R11, P0, -R17.reuse, 0x4, RZ ;  /* 0x00000004110b7810 */ /* 0x040fe40007f1e1ff */
[----:B------:R-:W-:Y:S02]  /*15f0*/  IADD3 R8, R17, -0x4, R2 ;  /* 0xfffffffc11087810 */ /* 0x000fe40007ffe002 */
[----:B------:R-:W-:Y:S02]  /*1600*/  LEA R12, P1, R11, R12, 0x1 ;  /* 0x0000000c0b0c7211 */ /* 0x000fe400078208ff */
[----:B------:R-:W-:-:S04]  /*1610*/  IADD3.X R6, RZ, -0x1, RZ, P0, !PT ;  /* 0xffffffffff067810 */ /* 0x000fc800007fe4ff */
[----:B------:R-:W-:-:S07]  /*1620*/  LEA.HI.X R13, R11, R13, R6, 0x1, P1 ;  /* 0x0000000d0b0d7211 */ /* 0x000fce00008f0c06 */
.L_x_5034:
[----:B------:R-:W-:Y:S05]  /*1630*/  BSYNC B1 ;  /* 0x0000000000017941 */ /* 0x000fea0003800000 */
.L_x_5033:
        /* <DEDUP_REMOVED lines=8> */
[----:B------:R-:W-:Y:S01]  /*16c0*/  IMAD.MOV.U32 R11, RZ, RZ, R7 ;  /* 0x000000ffff0b7224 */ /* 0x000fe200078e0007 */
[----:B------:R-:W-:-:S07]  /*16d0*/  MOV R10, R9 ;  /* 0x00000009000a7202 */ /* 0x000fce0000000f00 */
.L_x_5041:
[----:B------:R-:W-:Y:S01]  /*16e0*/  IMAD.WIDE.U32 R6, R11, 0x8, R12 ;  /* 0x000000080b067825 */ /* 0x000fe200078e000c */
[----:B------:R-:W-:-:S05]  /*16f0*/  ULDC UR4, c[0x0][0x224] ;  /* 0x0000890000047ab9 */ /* 0x000fca0000000800 */
[----:B------:R-:W2:Y:S01]  /*1700*/  LDG.E.64 R6, desc[UR36][R6.64] ;  /* 0x0000002406067981 */ /* 0x000ea2000c1e1b00 */
[----:B------:R-:W-:-:S05]  /*1710*/  VIADD R11, R11, UR4 ;  /* 0x000000040b0b7c36 */ /* 0x000fca0008000000 */
[----:B------:R-:W-:-:S04]  /*1720*/  LEA R19, R11, 0x3, 0x2 ;  /* 0x000000030b137811 */ /* 0x000fc800078e10ff */
[----:B------:R-:W-:Y:S02]  /*1730*/  ISETP.GE.U32.AND P0, PT, R19, R8, PT ;  /* 0x000000081300720c */ /* 0x000fe40003f06070 */
[C---:B--2---:R-:W-:Y:S01]  /*1740*/  PRMT R16, R6.reuse, 0x7632, R16 ;  /* 0x0000763206107816 */ /* 0x044fe20000000010 */
[C---:B------:R-:W-:Y:S01]  /*1750*/  IMAD.U32 R21, R7.reuse, 0x10000, RZ ;  /* 0x0001000007157824 */ /* 0x040fe200078e00ff */
[----:B------:R-:W-:Y:S02]  /*1760*/  PRMT R17, R7, 0x7632, R17 ;  /* 0x0000763207117816 */ /* 0x000fe40000000011 */
[----:B------:R-:W-:Y:S01]  /*1770*/  SHF.L.U32 R19, R6, 0x10, RZ ;  /* 0x0000001006137819 */ /* 0x000fe200000006ff */
[----:B------:R-:W-:Y:S01]  /*1780*/  FADD.FTZ R10, R21, R10 ;  /* 0x0000000a150a7221 */ /* 0x000fe20000010000 */
[----:B------:R-:W-:Y:S01]  /*1790*/  SHF.L.U32 R16, R16, 0x10, RZ ;  /* 0x0000001010107819 */ /* 0x000fe200000006ff */
[----:B------:R-:W-:Y:S02]  /*17a0*/  IMAD.U32 R17, R17, 0x10000, RZ ;  /* 0x0001000011117824 */ /* 0x000fe400078e00ff */
[----:B------:R-:W-:-:S02]  /*17b0*/  FADD.FTZ R4, R19, R4 ;  /* 0x0000000413047221 */ /* 0x000fc40000010000 */
[----:B------:R-:W-:Y:S01]  /*17c0*/  FADD.FTZ R9, R16, R9 ;  /* 0x0000000910097221 */ /* 0x000fe20000010000 */
[----:B------:R-:W-:Y:S01]  /*17d0*/  FADD.FTZ R2, R17, R2 ;  /* 0x0000000211027221 */ /* 0x000fe20000010000 */
[----:B------:R-:W-:Y:S06]  /*17e0*/  @!P0 BRA `(.L_x_5041) ;  /* 0xfffffffc00bc8947 */ /* 0x000fec000383ffff */
.L_x_5040:
[----:B------:R-:W-:Y:S05]  /*17f0*/  BSYNC B1 ;  /* 0x0000000000017941 */ /* 0x000fea0003800000 */
.L_x_5039:
        /* <DEDUP_REMOVED lines=8> */
.L_x_5043:
[----:B------:R-:W-:Y:S05]  /*1880*/  BSYNC B1 ;  /* 0x0000000000017941 */ /* 0x000fea0003800000 */
.L_x_5042:
        /* <DEDUP_REMOVED lines=9> */
[----:B------:R-:W2:Y:S02]  /*1920*/  LDG.E.U16 R12, desc[UR36][R12.64] ;  /* 0x000000240c0c7981 */ /* 0x000ea4000c1e1500 */
[----:B--2---:R-:W-:-:S05]  /*1930*/  SHF.L.U32 R5, R12, 0x10, RZ ;  /* 0x000000100c057819 */ /* 0x004fca00000006ff */
[----:B------:R-:W-:-:S07]  /*1940*/  FADD.FTZ R4, R4, R5 ;  /* 0x0000000504047221 */ /* 0x000fce0000010000 */
.L_x_5045:
[----:B------:R-:W-:Y:S05]  /*1950*/  BSYNC B1 ;  /* 0x0000000000017941 */ /* 0x000fea0003800000 */
.L_x_5044:
[----:B------:R-:W-:-:S04]  /*1960*/  FADD.FTZ R9, R9, R4 ;  /* 0x0000000409097221 */ /* 0x000fc80000010000 */
[----:B------:R-:W-:-:S04]  /*1970*/  FADD.FTZ R9, R9, R10 ;  /* 0x0000000a09097221 */ /* 0x000fc80000010000 */
[----:B------:R-:W-:Y:S01]  /*1980*/  FADD.FTZ R6, R9, R2 ;  /* 0x0000000209067221 */ /* 0x000fe20000010000 */
[----:B------:R-:W-:Y:S06]  /*1990*/  BRA `(.L_x_5031) ;  /* 0x0000009400b87947 */ /* 0x000fec0003800000 */
.L_x_5032:
        /* <DEDUP_REMOVED lines=24> */
.L_x_5055:
        /* <DEDUP_REMOVED lines=286> */
.L_x_5051:
[----:B------:R-:W-:Y:S01]  /*2d00*/  LOP3.LUT R11, R10, 0xfffffffe, RZ, 0xc0, !PT ;  /* 0xfffffffe0a0b7812 */ /* 0x000fe200078ec0ff */
[----:B------:R-:W-:Y:S02]  /*2d10*/  ULDC UR38, c[0x0][0x224] ;  /* 0x0000890000267ab9 */ /* 0x000fe40000000800 */
[----:B------:R-:W-:Y:S02]  /*2d20*/  MOV R4, UR38 ;  /* 0x0000002600047c02 */ /* 0x000fe40008000f00 */
[----:B------:R-:W-:-:S05]  /*2d30*/  IADD3 R10, P1, R12, R11, RZ ;  /* 0x0000000b0c0a7210 */ /* 0x000fca0007f3e0ff */
[----:B------:R-:W-:-:S06]  /*2d40*/  IMAD.X R11, RZ, RZ, R13, P1 ;  /* 0x000000ffff0b7224 */ /* 0x000fcc00008e060d */
[----:B------:R1:W5:Y:S01]  /*2d50*/  LDG.E.U16 R11, desc[UR36][R10.64] ;  /* 0x000000240a0b7981 */ /* 0x000362000c1e1500 */
        /* <DEDUP_REMOVED lines=14> */
[----:B-1----:R-:W-:-:S05]  /*2e40*/  IMAD.HI.U32 R10, R20, UR33, R18 ;  /* 0x00000021140a7c27 */ /* 0x002fca000f8e0012 */
        /* <DEDUP_REMOVED lines=233> */
.L_x_5052:
[----:B------:R-:W-:-:S04]  /*3ce0*/  LOP3.LUT R21, R2, 0xfffffffe, RZ, 0xc0, !PT ;  /* 0xfffffffe02157812 */ /* 0x000fc800078ec0ff */
[----:B------:R-:W-:-:S05]  /*3cf0*/  IADD3 R20, P1, R12, R21, RZ ;  /* 0x000000150c147210 */ /* 0x000fca0007f3e0ff */
[----:B------:R-:W-:-:S05]  /*3d00*/  IMAD.X R21, RZ, RZ, R13, P1 ;  /* 0x000000ffff157224 */ /* 0x000fca00008e060d */
[----:B------:R2:W5:Y:S01]  /*3d10*/  LDG.E.U16 R20, desc[UR36][R20.64] ;  /* 0x0000002414147981 */ /* 0x000562000c1e1500 */
[----:B------:R-:W-:Y:S01]  /*3d20*/  IADD3 R5, R5, R4, RZ ;  /* 0x0000000405057210 */ /* 0x000fe20007ffe0ff */
[----:B------:R-:W-:Y:S01]  /*3d30*/  IMAD.MOV.U32 R2, RZ, RZ, RZ ;  /* 0x000000ffff027224 */ /* 0x000fe200078e00ff */
[----:B-1----:R-:W-:Y:S01]  /*3d40*/  MOV R10, RZ ;  /* 0x000000ff000a7202 */ /* 0x002fe20000000f00 */
[----:B------:R-:W-:Y:S06]  /*3d50*/  @!P0 BRA `(.L_x_5053) ;  /* 0x0000000c00d88947 */ /* 0x000fec0003800000 */
[----:B------:R-:W-:Y:S01]  /*3d60*/  MOV R19, R5 ;  /* 0x0000000500137202 */ /* 0x000fe20000000f00 */
[----:B------:R-:W-:Y:S01]  /*3d70*/  IMAD.MOV.U32 R18, RZ, RZ, RZ ;  /* 0x000000ffff127224 */ /* 0x000fe200078e00ff */
[----:B0-----:R-:W-:-:S03]  /*3d80*/  ISETP.NE.AND P1, PT, R16, 0x1, PT ;  /* 0x000000011000780c */ /* 0x001fc60003f25270 */
[----:B------:R-:W-:-:S05]  /*3d90*/  IMAD.HI.U32 R10, R5, UR30, R18 ;  /* 0x0000001e050a7c27 */ /* 0x000fca000f8e0012 */
[----:B--2---:R-:W-:-:S05]  /*3da0*/  SHF.R.U32.HI R21, RZ, UR31, R10 ;  /* 0x0000001fff157c19 */ /* 0x004fca000801160a */
        /* <DEDUP_REMOVED lines=232> */
[----:B------:R-:W-:Y:S01]  /*4c30*/  IMAD R21, R21, UR38, R24 ;  /* 0x0000002615157c24 */ /* 0x000fe2000f8e0218 */
[----:B------:R-:W1:Y:S03]  /*4c40*/  @P1 LDC R25, c[0x0][0x3e8] ;  /* 0x0000fa00ff191b82 */ /* 0x000e660000000800 */
[----:B------:R-:W-:-:S05]  /*4c50*/  IMAD R10, R21, UR25, R10 ;  /* 0x00000019150a7c24 */ /* 0x000fca000f8e020a */
[----:B------:R-:W2:Y:S01]  /*4c60*/  @P1 LDC R24, c[0x0][0x37c] ;  /* 0x0000df00ff181b82 */ /* 0x000ea20000000800 */
[----:B0-----:R-:W-:-:S05]  /*4c70*/  @P1 IMAD.HI.U32 R18, R23, R18, R22 ;  /* 0x0000001217121227 */ /* 0x001fca00078e0016 */
[----:B------:R-:W-:-:S04]  /*4c80*/  @P1 SHF.R.U32.HI R18, RZ, R19, R18 ;  /* 0x00000013ff121219 */ /* 0x000fc80000011612 */
[----:B------:R-:W-:-:S05]  /*4c90*/  @P1 IADD3 R19, -R18, RZ, RZ ;  /* 0x000000ff12131210 */ /* 0x000fca0007ffe1ff */
[----:B--2---:R-:W-:-:S04]  /*4ca0*/  @P1 IMAD R23, R24, R19, R23 ;  /* 0x0000001318171224 */ /* 0x004fc800078e0217 */
[----:B-1----:R-:W-:-:S07]  /*4cb0*/  @P1 IMAD R10, R23, R25, R10 ;  /* 0x00000019170a1224 */ /* 0x002fce00078e020a */
.L_x_5053:
[----:B------:R-:W-:-:S04]  /*4cc0*/  LOP3.LUT R19, R10, 0xfffffffe, RZ, 0xc0, !PT ;  /* 0xfffffffe0a137812 */ /* 0x000fc800078ec0ff */
[----:B------:R-:W-:-:S05]  /*4cd0*/  IADD3 R18, P1, R12, R19, RZ ;  /* 0x000000130c127210 */ /* 0x000fca0007f3e0ff */
[----:B------:R-:W-:-:S05]  /*4ce0*/  IMAD.X R19, RZ, RZ, R13, P1 ;  /* 0x000000ffff137224 */ /* 0x000fca00008e060d */
[----:B------:R1:W5:Y:S01]  /*4cf0*/  LDG.E.U16 R10, desc[UR36][R18.64] ;  /* 0x00000024120a7981 */ /* 0x000362000c1e1500 */
[----:B------:R-:W-:Y:S01]  /*4d00*/  IADD3 R5, R5, R4, RZ ;  /* 0x0000000405057210 */ /* 0x000fe20007ffe0ff */
[----:B------:R-:W-:Y:S06]  /*4d10*/  @!P0 BRA `(.L_x_5054) ;  /* 0x0000000c00d88947 */ /* 0x000fec0003800000 */
[----:B-1----:R-:W-:Y:S01]  /*4d20*/  MOV R19, R5 ;  /* 0x0000000500137202 */ /* 0x002fe20000000f00 */
        /* <DEDUP_REMOVED lines=245> */
.L_x_5054:
[----:B-1----:R-:W-:Y:S01]  /*5c80*/  LOP3.LUT R19, R2, 0xfffffffe, RZ, 0xc0, !PT ;  /* 0xfffffffe02137812 */ /* 0x002fe200078ec0ff */
[----:B------:R-:W-:-:S03]  /*5c90*/  ULDC UR4, c[0x0][0x21c] ;  /* 0x0000870000047ab9 */ /* 0x000fc60000000800 */
[----:B------:R-:W-:-:S05]  /*5ca0*/  IADD3 R18, P1, R12, R19, RZ ;  /* 0x000000130c127210 */ /* 0x000fca0007f3e0ff */
[----:B------:R-:W-:-:S05]  /*5cb0*/  IMAD.X R19, RZ, RZ, R13, P1 ;  /* 0x000000ffff137224 */ /* 0x000fca00008e060d */
[----:B------:R-:W3:Y:S01]  /*5cc0*/  LDG.E.U16 R18, desc[UR36][R18.64] ;  /* 0x0000002412127981 */ /* 0x000ee2000c1e1500 */
[----:B------:R-:W-:Y:S01]  /*5cd0*/  IADD3 R5, R5, R4, RZ ;  /* 0x0000000405057210 */ /* 0x000fe20007ffe0ff */
[----:B-----5:R-:W-:Y:S01]  /*5ce0*/  IMAD.U32 R22, R11, 0x10000, RZ ;  /* 0x000100000b167824 */ /* 0x020fe200078e00ff */
[----:B------:R-:W-:Y:S02]  /*5cf0*/  MOV R2, UR4 ;  /* 0x0000000400027c02 */ /* 0x000fe40008000f00 */
[----:B------:R-:W-:Y:S01]  /*5d00*/  SHF.L.U32 R24, R10, 0x10, RZ ;  /* 0x000000100a187819 */ /* 0x000fe200000006ff */
[----:B--2---:R-:W-:Y:S02]  /*5d10*/  IMAD R21, R4, 0x3, R5 ;  /* 0x0000000304157824 */ /* 0x004fe400078e0205 */
[----:B------:R-:W-:Y:S02]  /*5d20*/  FADD.FTZ R9, R22, R9 ;  /* 0x0000000916097221 */ /* 0x000fe40000010000 */
[----:B------:R-:W-:Y:S01]  /*5d30*/  FADD.FTZ R7, R24, R7 ;  /* 0x0000000718077221 */ /* 0x000fe20000010000 */
[----:B------:R-:W-:-:S02]  /*5d40*/  ISETP.GE.U32.AND P1, PT, R21, R2, PT ;  /* 0x000000021500720c */ /* 0x000fc40003f26070 */
[----:B------:R-:W-:-:S05]  /*5d50*/  SHF.L.U32 R21, R20, 0x10, RZ ;  /* 0x0000001014157819 */ /* 0x000fca00000006ff */
[----:B------:R-:W-:Y:S01]  /*5d60*/  FADD.FTZ R8, R21, R8 ;  /* 0x0000000815087221 */ /* 0x000fe20000010000 */
[----:B---3--:R-:W-:-:S04]  /*5d70*/  IMAD.U32 R23, R18, 0x10000, RZ ;  /* 0x0001000012177824 */ /* 0x008fc800078e00ff */
[----:B------:R-:W-:Y:S01]  /*5d80*/  FADD.FTZ R6, R23, R6 ;  /* 0x0000000617067221 */ /* 0x000fe20000010000 */
[----:B------:R-:W-:Y:S06]  /*5d90*/  @!P1 BRA `(.L_x_5055) ;  /* 0xffffffbc00609947 */ /* 0x000fec000383ffff */
[----:B------:R-:W-:Y:S05]  /*5da0*/  BSYNC B2 ;  /* 0x0000000000027941 */ /* 0x000fea0003800000 */
.L_x_5050:
[----:B------:R-:W-:-:S07]  /*5db0*/  PRMT R22, R18, 0x7610, R22 ;  /* 0x0000761012167816 */ /* 0x000fce0000000016 */
.L_x_5049:
[----:B------:R-:W-:Y:S05]  /*5dc0*/  BSYNC B1 ;  /* 0x0000000000017941 */ /* 0x000fea0003800000 */
.L_x_5048:
        /* <DEDUP_REMOVED lines=280> */
.L_x_5058:
[----:B------:R-:W-:-:S04]  /*6f50*/  LOP3.LUT R11, R11, 0xfffffffe, RZ, 0xc0, !PT ;  /* 0xfffffffe0b0b7812 */ /* 0x000fc800078ec0ff */
[----:B0-----:R-:W-:-:S04]  /*6f60*/  IADD3 R16, P2, R12, R11, RZ ;  /* 0x0000000b0c107210 */ /* 0x001fc80007f5e0ff */
        /* <DEDUP_REMOVED lines=279> */
.L_x_5059:
        /* <DEDUP_REMOVED lines=281> */
.L_x_5060:
        /* <DEDUP_REMOVED lines=281> */
.L_x_5061:
[----:B------:R-:W-:-:S04]  /*a400*/  LOP3.LUT R23, R22, 0xfffffffe, RZ, 0xc0, !PT ;  /* 0xfffffffe16177812 */ /* 0x000fc800078ec0ff */
[----:B------:R-:W-:-:S04]  /*a410*/  IADD3 R22, P1, R12, R23, RZ ;  /* 0x000000170c167210 */ /* 0x000fc80007f3e0ff */
[----:B------:R-:W-:-:S05]  /*a420*/  IADD3.X R23, RZ, R13, RZ, P1, !PT ;  /* 0x0000000dff177210 */ /* 0x000fca0000ffe4ff */
[----:B------:R1:W5:Y:S04]  /*a430*/  LDG.E.U16 R22, desc[UR36][R22.64] ;  /* 0x0000002416167981 */ /* 0x000368000c1e1500 */
.L_x_5057:
[----:B------:R-:W-:Y:S05]  /*a440*/  BSYNC B1 ;  /* 0x0000000000017941 */ /* 0x000fea0003800000 */
.L_x_5056:
[----:B------:R-:W-:Y:S04]  /*a450*/  BSSY B1, `(.L_x_5062) ;  /* 0x0000012000017945 */ /* 0x000fe80003800000 */
[----:B------:R-:W-:Y:S05]  /*a460*/  @P0 BRA `(.L_x_5063) ;  /* 0x0000000000400947 */ /* 0x000fea0003800000 */
[----:B------:R-:W-:Y:S01]  /*a470*/  IMAD.IADD R5, R5, 0x1, R4 ;  /* 0x0000000105057824 */ /* 0x000fe200078e0204 */
[----:B-----5:R-:W-:-:S04]  /*a480*/  SHF.L.U32 R12, R11, 0x10, RZ ;  /* 0x000000100b0c7819 */ /* 0x020fc800000006ff */
[----:B------:R-:W-:Y:S01]  /*a490*/  ISETP.GE.U32.AND P0, PT, R5, R2, PT ;  /* 0x000000020500720c */ /* 0x000fe20003f06070 */
[----:B------:R-:W-:-:S12]  /*a4a0*/  FADD.FTZ R9, R9, R12 ;  /* 0x0000000c09097221 */ /* 0x000fd80000010000 */
[----:B------:R-:W-:Y:S05]  /*a4b0*/  @P0 BRA `(.L_x_5063) ;  /* 0x00000000002c0947 */ /* 0x000fea0003800000 */
[----:B------:R-:W-:Y:S01]  /*a4c0*/  IADD3 R11, R5, R4, RZ ;  /* 0x00000004050b7210 */ /* 0x000fe20007ffe0ff */
[----:B------:R-:W-:-:S03]  /*a4d0*/  IMAD.U32 R5, R20, 0x10000, RZ ;  /* 0x0001000014057824 */ /* 0x000fc600078e00ff */
[----:B------:R-:W-:Y:S01]  /*a4e0*/  ISETP.GE.U32.AND P0, PT, R11, R2, PT ;  /* 0x000000020b00720c */ /* 0x000fe20003f06070 */
[----:B------:R-:W-:-:S12]  /*a4f0*/  FADD.FTZ R8, R8, R5 ;  /* 0x0000000508087221 */ /* 0x000fd80000010000 */
[----:B------:R-:W-:Y:S05]  /*a500*/  @P0 BRA `(.L_x_5063) ;  /* 0x0000000000180947 */ /* 0x000fea0003800000 */
[----:B------:R-:W-:Y:S02]  /*a510*/  IADD3 R5, R11, R4, RZ ;  /* 0x000000040b057210 */ /* 0x000fe40007ffe0ff */
[----:B------:R-:W-:Y:S02]  /*a520*/  SHF.L.U32 R10, R10, 0x10, RZ ;  /* 0x000000100a0a7819 */ /* 0x000fe400000006ff */
[----:B------:R-:W-:-:S03]  /*a530*/  ISETP.GE.U32.AND P0, PT, R5, R2, PT ;  /* 0x000000020500720c */ /* 0x000fc60003f06070 */
[----:B------:R-:W-:-:S10]  /*a540*/  FADD.FTZ R7, R7, R10 ;  /* 0x0000000a07077221 */ /* 0x000fd40000010000 */
[----:B------:R-:W-:-:S04]  /*a550*/  @!P0 IMAD.U32 R5, R22, 0x10000, RZ ;  /* 0x0001000016058824 */ /* 0x000fc800078e00ff */
[----:B------:R-:W-:-:S07]  /*a560*/  @!P0 FADD.FTZ R6, R6, R5 ;  /* 0x0000000506068221 */ /* 0x000fce0000010000 */
.L_x_5063:
[----:B------:R-:W-:Y:S05]  /*a570*/  BSYNC B1 ;  /* 0x0000000000017941 */ /* 0x000fea0003800000 */
.L_x_5062:
[----:B------:R-:W-:-:S04]  /*a580*/  FADD.FTZ R8, R8, R9 ;  /* 0x0000000908087221 */ /* 0x000fc80000010000 */
[----:B------:R-:W-:-:S04]  /*a590*/  FADD.FTZ R7, R8, R7 ;  /* 0x0000000708077221 */ /* 0x000fc80000010000 */
[----:B------:R-:W-:Y:S01]  /*a5a0*/  FADD.FTZ R6, R7, R6 ;  /* 0x0000000607067221 */ /* 0x000fe20000010000 */
[----:B------:R-:W-:Y:S06]  /*a5b0*/  BRA `(.L_x_5031) ;  /* 0x0000000800b07947 */ /* 0x000fec0003800000 */
.L_x_5047:
        /* <DEDUP_REMOVED lines=10> */
.L_x_5067:
[-C--:B------:R-:W-:Y:S01]  /*a660*/  IADD3 R11, R4, R5.reuse, RZ ;  /* 0x00000005040b7210 */ /* 0x080fe20007ffe0ff */
[----:B------:R-:W-:-:S03]  /*a670*/  IMAD R9, R22, R5, RZ ;  /* 0x0000000516097224 */ /* 0x000fc600078e02ff */
[----:B------:R-:W-:Y:S01]  /*a680*/  IADD3 R17, R11, R4, RZ ;  /* 0x000000040b117210 */ /* 0x000fe20007ffe0ff */
[----:B------:R-:W-:Y:S02]  /*a690*/  IMAD R11, R22, R11, RZ ;  /* 0x0000000b160b7224 */ /* 0x000fe400078e02ff */
[----:B------:R-:W-:-:S04]  /*a6a0*/  IMAD.WIDE.U32 R8, R9, 0x2, R12 ;  /* 0x0000000209087825 */ /* 0x000fc800078e000c */
[----:B------:R-:W-:Y:S02]  /*a6b0*/  IMAD.IADD R23, R17, 0x1, R4 ;  /* 0x0000000111177824 */ /* 0x000fe400078e0204 */
        /* <DEDUP_REMOVED lines=8> */
[----:B------:R-:W5:Y:S01]  /*a740*/  LDG.E.U16 R11, desc[UR36][R10.64] ;  /* 0x000000240a0b7981 */ /* 0x000f62000c1e1500 */
[----:B------:R-:W-:-:S05]  /*a750*/  IADD3 R5, R23, R4, RZ ;  /* 0x0000000417057210 */ /* 0x000fca0007ffe0ff */
[----:B------:R-:W-:-:S05]  /*a760*/  IMAD R23, R4, 0x3, R5 ;  /* 0x0000000304177824 */ /* 0x000fca00078e0205 */
[----:B------:R-:W-:Y:S02]  /*a770*/  ISETP.GE.U32.AND P0, PT, R23, R2, PT ;  /* 0x000000021700720c */ /* 0x000fe40003f06070 */
[----:B--2---:R-:W-:Y:S02]  /*a780*/  SHF.L.U32 R24, R8, 0x10, RZ ;  /* 0x0000001008187819 */ /* 0x004fe400000006ff */
[----:B---3--:R-:W-:Y:S02]  /*a790*/  SHF.L.U32 R26, R17, 0x10, RZ ;  /* 0x00000010111a7819 */ /* 0x008fe400000006ff */
[----:B----4-:R-:W-:Y:S01]  /*a7a0*/  SHF.L.U32 R25, R18, 0x10, RZ ;  /* 0x0000001012197819 */ /* 0x010fe200000006ff */
[----:B-----5:R-:W-:Y:S02]  /*a7b0*/  IMAD.U32 R23, R11, 0x10000, RZ ;  /* 0x000100000b177824 */ /* 0x020fe400078e00ff */
[----:B------:R-:W-:Y:S01]  /*a7c0*/  FADD.FTZ R21, R24, R21 ;  /* 0x0000001518157221 */ /* 0x000fe20000010000 */
[----:B------:R-:W-:Y:S01]  /*a7d0*/  FADD.FTZ R7, R26, R7 ;  /* 0x000000071a077221 */ /* 0x000fe20000010000 */
[----:B------:R-:W-:Y:S01]  /*a7e0*/  FADD.FTZ R6, R25, R6 ;  /* 0x0000000619067221 */ /* 0x000fe20000010000 */
[----:B------:R-:W-:Y:S01]  /*a7f0*/  FADD.FTZ R20, R23, R20 ;  /* 0x0000001417147221 */ /* 0x000fe20000010000 */
[----:B------:R-:W-:Y:S06]  /*a800*/  @!P0 BRA `(.L_x_5067) ;  /* 0xfffffffc00948947 */ /* 0x000fec000383ffff */
[----:B------:R-:W-:Y:S05]  /*a810*/  BSYNC B2 ;  /* 0x0000000000027941 */ /* 0x000fea0003800000 */
.L_x_5066:
[----:B------:R-:W-:Y:S02]  /*a820*/  PRMT R16, R11, 0x7610, R16 ;  /* 0x000076100b107816 */ /* 0x000fe40000000010 */
[----:B------:R-:W-:Y:S02]  /*a830*/  PRMT R10, R8, 0x7610, R10 ;  /* 0x00007610080a7816 */ /* 0x000fe4000000000a */
[----:B------:R-:W-:-:S07]  /*a840*/  PRMT R11, R18, 0x7610, R11 ;  /* 0x00007610120b7816 */ /* 0x000fce000000000b */
.L_x_5065:
[----:B------:R-:W-:Y:S05]  /*a850*/  BSYNC B1 ;  /* 0x0000000000017941 */ /* 0x000fea0003800000 */
.L_x_5064:
        /* <DEDUP_REMOVED lines=18> */
[----:B------:R-:W-:-:S12]  /*a980*/  IMAD.WIDE.U32 R8, R9, 0x2, R12 ;  /* 0x0000000209087825 */ /* 0x000fd800078e000c */
[----:B------:R-:W-:-:S04]  /*a990*/  @!P0 IMAD R17, R22, R17, RZ ;  /* 0x0000001116118224 */ /* 0x000fc800078e02ff */
[----:B------:R-:W-:Y:S02]  /*a9a0*/  @!P0 IMAD.WIDE.U32 R12, R17, 0x2, R12 ;  /* 0x00000002110c8825 */ /* 0x000fe400078e000c */
[----:B------:R0:W5:Y:S04]  /*a9b0*/  LDG.E.U16 R17, desc[UR36][R8.64] ;  /* 0x0000002408117981 */ /* 0x000168000c1e1500 */
[----:B------:R0:W5:Y:S02]  /*a9c0*/  @!P0 LDG.E.U16 R11, desc[UR36][R12.64] ;  /* 0x000000240c0b8981 */ /* 0x000164000c1e1500 */
.L_x_5069:
[----:B------:R-:W-:Y:S05]  /*a9d0*/  BSYNC B1 ;  /* 0x0000000000017941 */ /* 0x000fea0003800000 */
.L_x_5068:
[----:B------:R-:W-:Y:S04]  /*a9e0*/  BSSY B1, `(.L_x_5070) ;  /* 0x0000012000017945 */ /* 0x000fe80003800000 */
[----:B------:R-:W-:Y:S05]  /*a9f0*/  @P1 BRA `(.L_x_5071) ;  /* 0x0000000000401947 */ /* 0x000fea0003800000 */
[----:B------:R-:W-:Y:S01]  /*aa00*/  IMAD.IADD R5, R5, 0x1, R4 ;  /* 0x0000000105057824 */ /* 0x000fe200078e0204 */
[----:B-----5:R-:W-:-:S04]  /*aa10*/  SHF.L.U32 R10, R10, 0x10, RZ ;  /* 0x000000100a0a7819 */ /* 0x020fc800000006ff */
[----:B------:R-:W-:Y:S01]  /*aa20*/  ISETP.GE.U32.AND P0, PT, R5, R2, PT ;  /* 0x000000020500720c */ /* 0x000fe20003f06070 */
[----:B------:R-:W-:-:S12]  /*aa30*/  FADD.FTZ R21, R21, R10 ;  /* 0x0000000a15157221 */ /* 0x000fd80000010000 */
[----:B------:R-:W-:Y:S05]  /*aa40*/  @P0 BRA `(.L_x_5071) ;  /* 0x00000000002c0947 */ /* 0x000fea0003800000 */
[----:B0-----:R-:W-:Y:S01]  /*aa50*/  IADD3 R9, R5, R4, RZ ;  /* 0x0000000405097210 */ /* 0x001fe20007ffe0ff */
[----:B------:R-:W-:-:S03]  /*aa60*/  IMAD.U32 R5, R16, 0x10000, RZ ;  /* 0x0001000010057824 */ /* 0x000fc600078e00ff */
[----:B------:R-:W-:Y:S01]  /*aa70*/  ISETP.GE.U32.AND P0, PT, R9, R2, PT ;  /* 0x000000020900720c */ /* 0x000fe20003f06070 */
[----:B------:R-:W-:-:S12]  /*aa80*/  FADD.FTZ R20, R20, R5 ;  /* 0x0000000514147221 */ /* 0x000fd80000010000 */
[----:B------:R-:W-:Y:S05]  /*aa90*/  @P0 BRA `(.L_x_5071) ;  /* 0x0000000000180947 */ /* 0x000fea0003800000 */
[----:B------:R-:W-:-:S04]  /*aaa0*/  IADD3 R5, R9, R4, RZ ;  /* 0x0000000409057210 */ /* 0x000fc80007ffe0ff */
[----:B------:R-:W-:Y:S02]  /*aab0*/  ISETP.GE.U32.AND P0, PT, R5, R2, PT ;  /* 0x000000020500720c */ /* 0x000fe40003f06070 */
[----:B------:R-:W-:-:S05]  /*aac0*/  SHF.L.U32 R2, R17, 0x10, RZ ;  /* 0x0000001011027819 */ /* 0x000fca00000006ff */
[----:B------:R-:W-:-:S06]  /*aad0*/  FADD.FTZ R7, R7, R2 ;  /* 0x0000000207077221 */ /* 0x000fcc0000010000 */
[----:B------:R-:W-:-:S04]  /*aae0*/  @!P0 IMAD.U32 R11, R11, 0x10000, RZ ;  /* 0x000100000b0b8824 */ /* 0x000fc800078e00ff */
[----:B------:R-:W-:-:S07]  /*aaf0*/  @!P0 FADD.FTZ R6, R6, R11 ;  /* 0x0000000b06068221 */ /* 0x000fce0000010000 */
.L_x_5071:
[----:B------:R-:W-:Y:S05]  /*ab00*/  BSYNC B1 ;  /* 0x0000000000017941 */ /* 0x000fea0003800000 */
.L_x_5070:
[----:B------:R-:W-:-:S04]  /*ab10*/  FADD.FTZ R20, R21, R20 ;  /* 0x0000001415147221 */ /* 0x000fc80000010000 */
[----:B------:R-:W-:-:S04]  /*ab20*/  FADD.FTZ R7, R20, R7 ;  /* 0x0000000714077221 */ /* 0x000fc80000010000 */
[----:B------:R-:W-:Y:S01]  /*ab30*/  FADD.FTZ R6, R7, R6 ;  /* 0x0000000607067221 */ /* 0x000fe20000010000 */
[----:B------:R-:W-:Y:S06]  /*ab40*/  BRA `(.L_x_5031) ;  /* 0x00000004004c7947 */ /* 0x000fec0003800000 */
.L_x_5046:
[----:B------:R-:W0:Y:S01]  /*ab50*/  LDC R4, c[0x0][0x224] ;  /* 0x00008900ff047b82 */ /* 0x000e220000000800 */
[----:B------:R-:W-:Y:S01]  /*ab60*/  BSSY B1, `(.L_x_5072) ;  /* 0x0000027000017945 */ /* 0x000fe20003800000 */
[----:B------:R-:W-:-:S06]  /*ab70*/  MOV R9, R7 ;  /* 0x0000000700097202 */ /* 0x000fcc0000000f00 */
        /* <DEDUP_REMOVED lines=10> */
.L_x_5075:
[C---:B------:R-:W-:Y:S01]  /*ac20*/  IADD3 R11, R9.reuse, R4, RZ ;  /* 0x00000004090b7210 */ /* 0x040fe20007ffe0ff */
[----:B------:R-:W-:-:S03]  /*ac30*/  IMAD.WIDE.U32 R20, R9, 0x2, R12 ;  /* 0x0000000209147825 */ /* 0x000fc600078e000c */
[C---:B------:R-:W-:Y:S01]  /*ac40*/  IADD3 R17, R11.reuse, R4, RZ ;  /* 0x000000040b117210 */ /* 0x040fe20007ffe0ff */
[----:B------:R-:W-:Y:S02]  /*ac50*/  IMAD.WIDE.U32 R10, R11, 0x2, R12 ;  /* 0x000000020b0a7825 */ /* 0x000fe400078e000c */
[----:B------:R-:W2:Y:S02]  /*ac60*/  LDG.E.U16 R20, desc[UR36][R20.64] ;  /* 0x0000002414147981 */ /* 0x000ea4000c1e1500 */
[C---:B------:R-:W-:Y:S02]  /*ac70*/  IMAD.IADD R23, R17.reuse, 0x1, R4 ;  /* 0x0000000111177824 */ /* 0x040fe400078e0204 */
[--C-:B------:R-:W-:Y:S01]  /*ac80*/  IMAD.WIDE.U32 R16, R17, 0x2, R12.reuse ;  /* 0x0000000211107825 */ /* 0x100fe200078e000c */
[----:B------:R-:W3:Y:S03]  /*ac90*/  LDG.E.U16 R10, desc[UR36][R10.64] ;  /* 0x000000240a0a7981 */ /* 0x000ee6000c1e1500 */
[----:B------:R-:W-:-:S02]  /*aca0*/  IMAD.WIDE.U32 R18, R23, 0x2, R12 ;  /* 0x0000000217127825 */ /* 0x000fc400078e000c */
[----:B------:R-:W4:Y:S04]  /*acb0*/  LDG.E.U16 R17, desc[UR36][R16.64] ;  /* 0x0000002410117981 */ /* 0x000f28000c1e1500 */
[----:B------:R-:W5:Y:S01]  /*acc0*/  LDG.E.U16 R22, desc[UR36][R18.64] ;  /* 0x0000002412167981 */ /* 0x000f62000c1e1500 */
[----:B------:R-:W-:-:S05]  /*acd0*/  IADD3 R9, R23, R4, RZ ;  /* 0x0000000417097210 */ /* 0x000fca0007ffe0ff */
[----:B------:R-:W-:-:S05]  /*ace0*/  IMAD R23, R4, 0x3, R9 ;  /* 0x0000000304177824 */ /* 0x000fca00078e0209 */
[----:B------:R-:W-:Y:S02]  /*acf0*/  ISETP.GE.U32.AND P0, PT, R23, R2, PT ;  /* 0x000000021700720c */ /* 0x000fe40003f06070 */
[----:B--2---:R-:W-:Y:S01]  /*ad00*/  SHF.L.U32 R24, R20, 0x10, RZ ;  /* 0x0000001014187819 */ /* 0x004fe200000006ff */
[----:B---3--:R-:W-:Y:S01]  /*ad10*/  IMAD.U32 R23, R10, 0x10000, RZ ;  /* 0x000100000a177824 */ /* 0x008fe200078e00ff */
[----:B----4-:R-:W-:Y:S02]  /*ad20*/  SHF.L.U32 R26, R17, 0x10, RZ ;  /* 0x00000010111a7819 */ /* 0x010fe400000006ff */
[----:B-----5:R-:W-:Y:S01]  /*ad30*/  SHF.L.U32 R25, R22, 0x10, RZ ;  /* 0x0000001016197819 */ /* 0x020fe200000006ff */
[----:B------:R-:W-:Y:S01]  /*ad40*/  FADD.FTZ R5, R24, R5 ;  /* 0x0000000518057221 */ /* 0x000fe20000010000 */
[----:B------:R-:W-:Y:S01]  /*ad50*/  FADD.FTZ R6, R23, R6 ;  /* 0x0000000617067221 */ /* 0x000fe20000010000 */
[----:B------:R-:W-:Y:S02]  /*ad60*/  FADD.FTZ R7, R26, R7 ;  /* 0x000000071a077221 */ /* 0x000fe40000010000 */
[----:B------:R-:W-:-:S02]  /*ad70*/  FADD.FTZ R8, R25, R8 ;  /* 0x0000000819087221 */ /* 0x000fc40000010000 */
[----:B------:R-:W-:Y:S05]  /*ad80*/  @!P0 BRA `(.L_x_5075) ;  /* 0xfffffffc00a48947 */ /* 0x000fea000383ffff */
[----:B------:R-:W-:Y:S05]  /*ad90*/  BSYNC B2 ;  /* 0x0000000000027941 */ /* 0x000fea0003800000 */
.L_x_5074:
[----:B------:R-:W-:Y:S02]  /*ada0*/  PRMT R19, R20, 0x7610, R19 ;  /* 0x0000761014137816 */ /* 0x000fe40000000013 */
[----:B------:R-:W-:Y:S02]  /*adb0*/  PRMT R18, R10, 0x7610, R18 ;  /* 0x000076100a127816 */ /* 0x000fe40000000012 */
[----:B------:R-:W-:-:S07]  /*adc0*/  PRMT R16, R22, 0x7610, R16 ;  /* 0x0000761016107816 */ /* 0x000fce0000000010 */
.L_x_5073:
[----:B------:R-:W-:Y:S05]  /*add0*/  BSYNC B1 ;  /* 0x0000000000017941 */ /* 0x000fea0003800000 */
.L_x_5072:
        /* <DEDUP_REMOVED lines=15> */
[----:B------:R-:W-:-:S13]  /*aed0*/  ISETP.GE.U32.AND P0, PT, R17, R2, PT ;  /* 0x000000021100720c */ /* 0x000fda0003f06070 */
[----:B------:R-:W-:Y:S02]  /*aee0*/  @!P0 IMAD.WIDE.U32 R12, R17, 0x2, R12 ;  /* 0x00000002110c8825 */ /* 0x000fe400078e000c */
[----:B------:R0:W5:Y:S04]  /*aef0*/  LDG.E.U16 R17, desc[UR36][R10.64] ;  /* 0x000000240a117981 */ /* 0x000168000c1e1500 */
[----:B------:R0:W5:Y:S02]  /*af00*/  @!P0 LDG.E.U16 R16, desc[UR36][R12.64] ;  /* 0x000000240c108981 */ /* 0x000164000c1e1500 */
.L_x_5077:
[----:B------:R-:W-:Y:S05]  /*af10*/  BSYNC B1 ;  /* 0x0000000000017941 */ /* 0x000fea0003800000 */
.L_x_5076:
[----:B------:R-:W-:Y:S04]  /*af20*/  BSSY B1, `(.L_x_5078) ;  /* 0x0000012000017945 */ /* 0x000fe80003800000 */
[----:B------:R-:W-:Y:S05]  /*af30*/  @P1 BRA `(.L_x_5079) ;  /* 0x0000000000401947 */ /* 0x000fea0003800000 */
[----:B------:R-:W-:Y:S01]  /*af40*/  IMAD.IADD R9, R9, 0x1, R4 ;  /* 0x0000000109097824 */ /* 0x000fe200078e0204 */
[----:B0----5:R-:W-:-:S04]  /*af50*/  SHF.L.U32 R10, R19, 0x10, RZ ;  /* 0x00000010130a7819 */ /* 0x021fc800000006ff */
        /* <DEDUP_REMOVED lines=14> */
.L_x_5079:
[----:B------:R-:W-:Y:S05]  /*b040*/  BSYNC B1 ;  /* 0x0000000000017941 */ /* 0x000fea0003800000 */
.L_x_5078:
[----:B------:R-:W-:-:S04]  /*b050*/  FADD.FTZ R6, R5, R6 ;  /* 0x0000000605067221 */ /* 0x000fc80000010000 */
[----:B------:R-:W-:-:S04]  /*b060*/  FADD.FTZ R7, R6, R7 ;  /* 0x0000000706077221 */ /* 0x000fc80000010000 */
[----:B------:R-:W-:-:S07]  /*b070*/  FADD.FTZ R6, R7, R8 ;  /* 0x0000000807067221 */ /* 0x000fce0000010000 */
.L_x_5031:
[----:B------:R-:W-:Y:S05]  /*b080*/  BSYNC B0 ;  /* 0x0000000000007941 */ /* 0x000fea0003800000 */
.L_x_5030:
        /* <DEDUP_REMOVED lines=15> */
[----:B------:R-:W-:-:S07]  /*b180*/  MOV R2, UR5 ;  /* 0x0000000500027c02 */ /* 0x000fce0008000f00 */
.L_x_5081:
[----:B------:R-:W-:Y:S01]  /*b190*/  IADD3 R7, R3, R2, RZ ;  /* 0x0000000203077210 */ /* 0x000fe20007ffe0ff */
[----:B------:R-:W-:Y:S03]  /*b1a0*/  BAR.SYNC.DEFER_BLOCKING 0x0 ;  /* 0x0000000000007b1d */ /* 0x000fe60000010000 */
[----:B------:R-:W-:-:S04]  /*b1b0*/  ISETP.GE.U32.AND P0, PT, R7, UR7, PT ;  /* 0x0000000707007c0c */ /* 0x000fc8000bf06070 */
[----:B------:R-:W-:-:S13]  /*b1c0*/  ISETP.GE.U32.OR P0, PT, R3, R2, P0 ;  /* 0x000000020300720c */ /* 0x000fda0000706470 */
[----:B------:R-:W-:-:S05]  /*b1d0*/  @!P0 IMAD R4, R7, UR6, R0 ;  /* 0x0000000607048c24 */ /* 0x000fca000f8e0200 */
[----:B------:R-:W-:-:S05]  /*b1e0*/  @!P0 LEA R4, R4, UR4, 0x2 ;  /* 0x0000000404048c11 */ /* 0x000fca000f8e10ff */
[----:B------:R-:W2:Y:S02]  /*b1f0*/  @!P0 LDS R7, [R4] ;  /* 0x0000000004078984 */ /* 0x000ea40000000800 */
[----:B--2---:R-:W-:-:S05]  /*b200*/  @!P0 FADD.FTZ R6, R6, R7 ;  /* 0x0000000706068221 */ /* 0x004fca0000010000 */
[----:B------:R2:W-:Y:S01]  /*b210*/  @!P0 STS [R5], R6 ;  /* 0x0000000605008388 */ /* 0x0005e20000000800 */
[----:B------:R-:W-:Y:S02]  /*b220*/  ISETP.GT.AND P0, PT, R2, 0x1, PT ;  /* 0x000000010200780c */ /* 0x000fe40003f04270 */
[----:B------:R-:W-:-:S11]  /*b230*/  SHF.R.S32.HI R2, RZ, 0x1, R2 ;  /* 0x00000001ff027819 */ /* 0x000fd60000011402 */
[----:B--2---:R-:W-:Y:S05]  /*b240*/  @P0 BRA `(.L_x_5081) ;  /* 0xfffffffc00d00947 */ /* 0x004fea000383ffff */
.L_x_5080:
        /* <DEDUP_REMOVED lines=19> */
.L_x_5084:
[----:B------:R-:W-:Y:S01]  /*b380*/  IADD3 R2, R0, R4, RZ ;  /* 0x0000000400027210 */ /* 0x000fe20007ffe0ff */
[----:B------:R-:W-:Y:S03]  /*b390*/  BAR.SYNC.DEFER_BLOCKING 0x0 ;  /* 0x0000000000007b1d */ /* 0x000fe60000010000 */
[----:B------:R-:W-:-:S04]  /*b3a0*/  ISETP.GE.U32.AND P0, PT, R2, R9, PT ;  /* 0x000000090200720c */ /* 0x000fc80003f06070 */
[----:B------:R-:W-:-:S13]  /*b3b0*/  ISETP.GE.U32.OR P0, PT, R0, R4, P0 ;  /* 0x000000040000720c */ /* 0x000fda0000706470 */
[----:B------:R-:W-:Y:S01]  /*b3c0*/  @!P0 IMAD R2, R4, 0x4, R5 ;  /* 0x0000000404028824 */ /* 0x000fe200078e0205 */
[----:B------:R-:W-:-:S04]  /*b3d0*/  SHF.R.S32.HI R4, RZ, 0x1, R4 ;  /* 0x00000001ff047819 */ /* 0x000fc80000011404 */
[----:B------:R-:W0:Y:S02]  /*b3e0*/  @!P0 LDS R7, [R2] ;  /* 0x0000000002078984 */ /* 0x000e240000000800 */
[----:B0-----:R-:W-:-:S05]  /*b3f0*/  @!P0 FADD.FTZ R6, R6, R7 ;  /* 0x0000000706068221 */ /* 0x001fca0000010000 */
[----:B------:R0:W-:Y:S01]  /*b400*/  @!P0 STS [R5], R6 ;  /* 0x0000000605008388 */ /* 0x0001e20000000800 */
[----:B------:R-:W-:-:S13]  /*b410*/  ISETP.GE.AND P0, PT, R4, 0x20, PT ;  /* 0x000000200400780c */ /* 0x000fda0003f06270 */
[----:B0-----:R-:W-:Y:S05]  /*b420*/  @P0 BRA `(.L_x_5084) ;  /* 0xfffffffc00d40947 */ /* 0x001fea000383ffff */
[----:B------:R-:W-:-:S07]  /*b430*/  MOV R2, 0x20 ;  /* 0x0000002000027802 */ /* 0x000fce0000000f00 */
.L_x_5083:
[----:B------:R-:W-:Y:S01]  /*b440*/  BAR.SYNC.DEFER_BLOCKING 0x0 ;  /* 0x0000000000007b1d */ /* 0x000fe20000010000 */
[----:B------:R-:W-:-:S13]  /*b450*/  ISETP.GE.AND P0, PT, R2, 0x2, PT ;  /* 0x000000020200780c */ /* 0x000fda0003f06270 */
[----:B------:R-:W-:Y:S05]  /*b460*/  @!P0 BRA `(.L_x_5082) ;  /* 0x0000000000188947 */ /* 0x000fea0003800000 */
[----:B------:R-:W-:-:S11]  /*b470*/  HFMA2.MMA R5, -RZ, RZ, 0, 5.9604644775390625e-08 ;  /* 0x00000001ff057435 */ /* 0x000fd600000001ff */
.L_x_5085:
[----:B------:R0:W2:Y:S02]  /*b480*/  SHFL.DOWN PT, R7, R6, R5, 0x1f ;  /* 0x08001f0506077589 */ /* 0x0000a400000e0000 */
[----:B0-----:R-:W-:-:S05]  /*b490*/  IMAD.SHL.U32 R5, R5, 0x2, RZ ;  /* 0x0000000205057824 */ /* 0x001fca00078e00ff */
[----:B------:R-:W-:Y:S01]  /*b4a0*/  ISETP.GE.AND P0, PT, R5, R2, PT ;  /* 0x000000020500720c */ /* 0x000fe20003f06270 */
[----:B--2---:R-:W-:-:S12]  /*b4b0*/  FADD.FTZ R6, R7, R6 ;  /* 0x0000000607067221 */ /* 0x004fd80000010000 */
[----:B------:R-:W-:Y:S05]  /*b4c0*/  @!P0 BRA `(.L_x_5085) ;  /* 0xfffffffc00ec8947 */ /* 0x000fea000383ffff */
.L_x_5082:
[----:B------:R-:W2:Y:S01]  /*b4d0*/  LDC R7, c[0x0][0x3ec] ;  /* 0x0000fb00ff077b82 */ /* 0x000ea20000000800 */
[----:B------:R-:W-:Y:S02]  /*b4e0*/  MOV R2, RZ ;  /* 0x000000ff00027202 */ /* 0x000fe40000000f00 */
[----:B--2---:R-:W-:-:S13]  /*b4f0*/  ISETP.NE.AND P0, PT, R7, RZ, PT ;  /* 0x000000ff0700720c */ /* 0x004fda0003f05270 */
[----:B------:R-:W-:Y:S05]  /*b500*/  @!P0 BRA `(.L_x_5086) ;  /* 0x0000001000448947 */ /* 0x000fea0003800000 */
[----:B------:R-:W-:Y:S01]  /*b510*/  HFMA2.MMA R14, -RZ, RZ, 0, 0 ;  /* 0x00000000ff0e7435 */ /* 0x000fe200000001ff */
[----:B------:R-:W-:Y:S01]  /*b520*/  ULDC.64 UR6, c[0x0][0x3f0] ;  /* 0x0000fc0000067ab9 */ /* 0x000fe20000000a00 */
[----:B------:R-:W-:Y:S01]  /*b530*/  ULDC UR4, c[0x0][0x3f8] ;  /* 0x0000fe0000047ab9 */ /* 0x000fe20000000800 */
[----:B------:R-:W-:-:S07]  /*b540*/  ISETP.NE.AND P0, PT, R7, 0x1, PT ;  /* 0x000000010700780c */ /* 0x000fce0003f05270 */
[----:B------:R-:W-:-:S05]  /*b550*/  IMAD.HI.U32 R4, R15, UR7, R14 ;  /* 0x000000070f047c27 */ /* 0x000fca000f8e000e */
[----:B------:R-:W-:Y:S01]  /*b560*/  SHF.R.U32.HI R5, RZ, UR4, R4 ;  /* 0x00000004ff057c19 */ /* 0x000fe20008011604 */
[----:B------:R-:W-:-:S04]  /*b570*/  ULDC UR4, c[0x0][0x51c] ;  /* 0x0001470000047ab9 */ /* 0x000fc80000000800 */
[----:B0-----:R-:W-:-:S04]  /*b580*/  IMAD.MOV R9, RZ, RZ, -R5 ;  /* 0x000000ffff097224 */ /* 0x001fc800078e0a05 */
        /* <DEDUP_REMOVED lines=265> */
.L_x_5086:
[----:B------:R-:W-:Y:S01]  /*c620*/  ULDC.64 UR6, c[0x0][0x600] ;  /* 0x0001800000067ab9 */ /* 0x000fe20000000a00 */
[----:B------:R-:W-:Y:S01]  /*c630*/  ULDC.64 UR4, c[0x0][0x5f0] ;  /* 0x00017c0000047ab9 */ /* 0x000fe20000000a00 */
[----:B------:R-:W-:Y:S02]  /*c640*/  ISETP.NE.U32.AND P0, PT, RZ, UR6, PT ;  /* 0x00000006ff007c0c */ /* 0x000fe4000bf05070 */
[----:B------:R-:W-:Y:S02]  /*c650*/  CS2R R4, SRZ ;  /* 0x0000000000047805 */ /* 0x000fe4000001ff00 */
[----:B0-----:R-:W-:Y:S02]  /*c660*/  IADD3 R12, P1, R2, UR4, RZ ;  /* 0x00000004020c7c10 */ /* 0x001fe4000ff3e0ff */
[----:B------:R-:W-:Y:S02]  /*c670*/  ISETP.NE.AND.EX P0, PT, RZ, UR7, PT, P0 ;  /* 0x00000007ff007c0c */ /* 0x000fe4000bf05300 */
[----:B------:R-:W-:-:S02]  /*c680*/  IADD3.X R13, RZ, UR5, RZ, P1, !PT ;  /* 0x00000005ff0d7c10 */ /* 0x000fc40008ffe4ff */
[----:B------:R-:W-:-:S09]  /*c690*/  MOV R7, RZ ;  /* 0x000000ff00077202 */ /* 0x000fd20000000f00 */
[----:B------:R-:W-:Y:S05]  /*c6a0*/  @!P0 BRA `(.L_x_5087) ;  /* 0x0000000800088947 */ /* 0x000fea0003800000 */
[----:B-----5:R-:W-:Y:S01]  /*c6b0*/  HFMA2.MMA R19, -RZ, RZ, 0, 0 ;  /* 0x00000000ff137435 */ /* 0x020fe200000001ff */
[----:B------:R-:W-:Y:S01]  /*c6c0*/  IMAD.MOV.U32 R10, RZ, RZ, 0x2 ;  /* 0x00000002ff0a7424 */ /* 0x000fe200078e00ff */
[----:B------:R-:W-:Y:S01]  /*c6d0*/  MOV R16, 0x4 ;  /* 0x0000000400107802 */ /* 0x000fe20000000f00 */
[----:B------:R-:W-:-:S08]  /*c6e0*/  IMAD.MOV.U32 R17, RZ, RZ, 0x0 ;  /* 0x00000000ff117424 */ /* 0x000fd000078e00ff */
.L_x_5090:
[-C--:B------:R-:W-:Y:S02]  /*c6f0*/  LOP3.LUT R4, R19, R17.reuse, RZ, 0xfc, !PT ;  /* 0x0000001113047212 */ /* 0x080fe400078efcff */
[----:B------:R-:W-:Y:S02]  /*c700*/  MOV R5, R17 ;  /* 0x0000001100057202 */ /* 0x000fe40000000f00 */
[----:B------:R-:W-:Y:S02]  /*c710*/  ISETP.NE.U32.AND P0, PT, R4, RZ, PT ;  /* 0x000000ff0400720c */ /* 0x000fe40003f05070 */
[----:B------:R-:W-:-:S11]  /*c720*/  MOV R4, R16 ;  /* 0x0000001000047202 */ /* 0x000fd60000000f00 */
[----:B------:R-:W-:Y:S05]  /*c730*/  @!P0 BRA `(.L_x_5088) ;  /* 0x0000000000148947 */ /* 0x000fea0003800000 */
[----:B------:R-:W-:Y:S01]  /*c740*/  IMAD.MOV.U32 R7, RZ, RZ, R16 ;  /* 0x000000ffff077224 */ /* 0x000fe200078e0010 */
[----:B------:R-:W-:Y:S02]  /*c750*/  MOV R16, R10 ;  /* 0x0000000a00107202 */ /* 0x000fe40000000f00 */
[----:B------:R-:W-:-:S07]  /*c760*/  MOV R18, 0xc780 ;  /* 0x0000c78000127802 */ /* 0x000fce0000000f00 */
[----:B-1----:R-:W-:Y:S05]  /*c770*/  CALL.REL.NOINC `($__internal_11_$__cuda_sm20_rem_u64) ;  /* 0x0000003000bc7944 */ /* 0x002fea0003c00000 */
[----:B------:R-:W-:Y:S05]  /*c780*/  BRA `(.L_x_5089) ;  /* 0x00000000004c7947 */ /* 0x000fea0003800000 */
.L_x_5088:
[----:B------:R-:W0:Y:S01]  /*c790*/  I2F.U32.RP R7, R16 ;  /* 0x0000001000077306 */ /* 0x000e220000209000 */
[----:B------:R-:W-:Y:S01]  /*c7a0*/  ISETP.NE.U32.AND P1, PT, R16, RZ, PT ;  /* 0x000000ff1000720c */ /* 0x000fe20003f25070 */
[----:B------:R-:W-:-:S06]  /*c7b0*/  IMAD.MOV.U32 R17, RZ, RZ, RZ ;  /* 0x000000ffff117224 */ /* 0x000fcc00078e00ff */
[----:B0-----:R-:W0:Y:S02]  /*c7c0*/  MUFU.RCP R7, R7 ;  /* 0x0000000700077308 */ /* 0x001e240000001000 */
[----:B0-----:R-:W-:-:S06]  /*c7d0*/  IADD3 R8, R7, 0xffffffe, RZ ;  /* 0x0ffffffe07087810 */ /* 0x001fcc0007ffe0ff */
[----:B------:R0:W2:Y:S02]  /*c7e0*/  F2I.FTZ.U32.TRUNC.NTZ R9, R8 ;  /* 0x0000000800097305 */ /* 0x0000a4000021f000 */
[----:B0-----:R-:W-:Y:S01]  /*c7f0*/  HFMA2.MMA R8, -RZ, RZ, 0, 0 ;  /* 0x00000000ff087435 */ /* 0x001fe200000001ff */
[----:B--2---:R-:W-:-:S04]  /*c800*/  IMAD.MOV R11, RZ, RZ, -R9 ;  /* 0x000000ffff0b7224 */ /* 0x004fc800078e0a09 */
[----:B------:R-:W-:-:S05]  /*c810*/  IMAD R11, R11, R16, RZ ;  /* 0x000000100b0b7224 */ /* 0x000fca00078e02ff */
[----:B------:R-:W-:-:S06]  /*c820*/  IMAD.HI.U32 R9, R9, R11, R8 ;  /* 0x0000000b09097227 */ /* 0x000fcc00078e0008 */
[----:B------:R-:W-:-:S05]  /*c830*/  IMAD.HI.U32 R9, R9, R10, RZ ;  /* 0x0000000a09097227 */ /* 0x000fca00078e00ff */
[----:B------:R-:W-:-:S05]  /*c840*/  IADD3 R9, -R9, RZ, RZ ;  /* 0x000000ff09097210 */ /* 0x000fca0007ffe1ff */
[----:B------:R-:W-:-:S05]  /*c850*/  IMAD R9, R16, R9, R10 ;  /* 0x0000000910097224 */ /* 0x000fca00078e020a */
[----:B------:R-:W-:-:S13]  /*c860*/  ISETP.GE.U32.AND P0, PT, R9, R16, PT ;  /* 0x000000100900720c */ /* 0x000fda0003f06070 */
[----:B------:R-:W-:-:S05]  /*c870*/  @P0 IMAD.IADD R9, R9, 0x1, -R16 ;  /* 0x0000000109090824 */ /* 0x000fca00078e0a10 */
[----:B------:R-:W-:-:S13]  /*c880*/  ISETP.GE.U32.AND P0, PT, R9, R16, PT ;  /* 0x000000100900720c */ /* 0x000fda0003f06070 */
[-C--:B------:R-:W-:Y:S02]  /*c890*/  @P0 IADD3 R9, R9, -R16.reuse, RZ ;  /* 0x8000001009090210 */ /* 0x080fe40007ffe0ff */
[----:B------:R-:W-:-:S04]  /*c8a0*/  @!P1 LOP3.LUT R9, RZ, R16, RZ, 0x33, !PT ;  /* 0x00000010ff099212 */ /* 0x000fc800078e33ff */
[----:B------:R-:W-:-:S07]  /*c8b0*/  MOV R16, R9 ;  /* 0x0000000900107202 */ /* 0x000fce0000000f00 */
.L_x_5089:
[----:B------:R-:W-:Y:S02]  /*c8c0*/  ISETP.NE.U32.AND P0, PT, R16, RZ, PT ;  /* 0x000000ff1000720c */ /* 0x000fe40003f05070 */
[----:B------:R-:W-:Y:S02]  /*c8d0*/  MOV R10, R4 ;  /* 0x00000004000a7202 */ /* 0x000fe40000000f00 */
[----:B------:R-:W-:Y:S02]  /*c8e0*/  ISETP.NE.AND.EX P0, PT, R17, RZ, PT, P0 ;  /* 0x000000ff1100720c */ /* 0x000fe40003f05300 */
[----:B------:R-:W-:-:S11]  /*c8f0*/  MOV R19, R5 ;  /* 0x0000000500137202 */ /* 0x000fd60000000f00 */
[----:B------:R-:W-:Y:S05]  /*c900*/  @P0 BRA `(.L_x_5090) ;  /* 0xfffffffc00780947 */ /* 0x000fea000383ffff */
[----:B------:R-:W-:-:S13]  /*c910*/  ISETP.NE.U32.AND P2, PT, R5, RZ, PT ;  /* 0x000000ff0500720c */ /* 0x000fda0003f45070 */
[----:B------:R-:W-:Y:S05]  /*c920*/  @!P2 BRA `(.L_x_5091) ;  /* 0x00000000001ca947 */ /* 0x000fea0003800000 */
[----:B------:R-:W-:Y:S01]  /*c930*/  HFMA2.MMA R7, -RZ, RZ, 0, 0 ;  /* 0x00000000ff077435 */ /* 0x000fe200000001ff */
[----:B------:R-:W-:Y:S01]  /*c940*/  IMAD.MOV.U32 R10, RZ, RZ, 0x4 ;  /* 0x00000004ff0a7424 */ /* 0x000fe200078e00ff */
[----:B------:R-:W-:-:S09]  /*c950*/  MOV R8, 0xc970 ;  /* 0x0000c97000087802 */ /* 0x000fd20000000f00 */
[----:B-1----:R-:W-:Y:S05]  /*c960*/  CALL.REL.NOINC `($__internal_10_$__cuda_sm20_div_u64) ;  /* 0x0000002c002c7944 */ /* 0x002fea0003c00000 */
[----:B------:R-:W-:Y:S01]  /*c970*/  MOV R16, R7 ;  /* 0x0000000700107202 */ /* 0x000fe20000000f00 */
[----:B------:R-:W-:Y:S01]  /*c980*/  IMAD.MOV.U32 R17, RZ, RZ, R10 ;  /* 0x000000ffff117224 */ /* 0x000fe200078e000a */
[----:B------:R-:W-:Y:S06]  /*c990*/  BRA `(.L_x_5092) ;  /* 0x00000000004c7947 */ /* 0x000fec0003800000 */
.L_x_5091:
[----:B------:R-:W0:Y:S01]  /*c9a0*/  I2F.U32.RP R10, R4 ;  /* 0x00000004000a7306 */ /* 0x000e220000209000 */
[----:B------:R-:W-:Y:S01]  /*c9b0*/  ISETP.NE.U32.AND P3, PT, R4, RZ, PT ;  /* 0x000000ff0400720c */ /* 0x000fe20003f65070 */
[----:B------:R-:W-:-:S06]  /*c9c0*/  HFMA2.MMA R17, -RZ, RZ, 0, 0 ;  /* 0x00000000ff117435 */ /* 0x000fcc00000001ff */
[----:B0-----:R-:W0:Y:S02]  /*c9d0*/  MUFU.RCP R10, R10 ;  /* 0x0000000a000a7308 */ /* 0x001e240000001000 */
[----:B0-----:R-:W-:-:S06]  /*c9e0*/  IADD3 R8, R10, 0xffffffe, RZ ;  /* 0x0ffffffe0a087810 */ /* 0x001fcc0007ffe0ff */
[----:B------:R0:W2:Y:S02]  /*c9f0*/  F2I.FTZ.U32.TRUNC.NTZ R9, R8 ;  /* 0x0000000800097305 */ /* 0x0000a4000021f000 */
[----:B0-----:R-:W-:Y:S01]  /*ca00*/  IMAD.MOV.U32 R8, RZ, RZ, RZ ;  /* 0x000000ffff087224 */ /* 0x001fe200078e00ff */
[----:B--2---:R-:W-:-:S05]  /*ca10*/  IADD3 R7, RZ, -R9, RZ ;  /* 0x80000009ff077210 */ /* 0x004fca0007ffe0ff */
[----:B------:R-:W-:-:S04]  /*ca20*/  IMAD R7, R7, R4, RZ ;  /* 0x0000000407077224 */ /* 0x000fc800078e02ff */
[----:B------:R-:W-:-:S06]  /*ca30*/  IMAD.HI.U32 R7, R9, R7, R8 ;  /* 0x0000000709077227 */ /* 0x000fcc00078e0008 */
[----:B------:R-:W-:-:S05]  /*ca40*/  IMAD.HI.U32 R16, R7, 0x4, RZ ;  /* 0x0000000407107827 */ /* 0x000fca00078e00ff */
[----:B------:R-:W-:-:S05]  /*ca50*/  IADD3 R7, -R16, RZ, RZ ;  /* 0x000000ff10077210 */ /* 0x000fca0007ffe1ff */
[----:B------:R-:W-:-:S05]  /*ca60*/  IMAD R7, R4, R7, 0x4 ;  /* 0x0000000404077424 */ /* 0x000fca00078e0207 */
[----:B------:R-:W-:-:S13]  /*ca70*/  ISETP.GE.U32.AND P0, PT, R7, R4, PT ;  /* 0x000000040700720c */ /* 0x000fda0003f06070 */
[----:B------:R-:W-:Y:S01]  /*ca80*/  @P0 IADD3 R7, R7, -R4, RZ ;  /* 0x8000000407070210 */ /* 0x000fe20007ffe0ff */
[----:B------:R-:W-:-:S03]  /*ca90*/  @P0 VIADD R16, R16, 0x1 ;  /* 0x0000000110100836 */ /* 0x000fc60000000000 */
[----:B------:R-:W-:-:S13]  /*caa0*/  ISETP.GE.U32.AND P1, PT, R7, R4, PT ;  /* 0x000000040700720c */ /* 0x000fda0003f26070 */
[----:B------:R-:W-:Y:S02]  /*cab0*/  @P1 IADD3 R16, R16, 0x1, RZ ;  /* 0x0000000110101810 */ /* 0x000fe40007ffe0ff */
[----:B------:R-:W-:-:S07]  /*cac0*/  @!P3 LOP3.LUT R16, RZ, R4, RZ, 0x33, !PT ;  /* 0x00000004ff10b212 */ /* 0x000fce00078e33ff */
.L_x_5092:
[----:B------:R-:W-:Y:S05]  /*cad0*/  @!P2 BRA `(.L_x_5093) ;  /* 0x00000000001ca947 */ /* 0x000fea0003800000 */
[----:B------:R-:W-:Y:S01]  /*cae0*/  IMAD.MOV.U32 R10, RZ, RZ, 0x2 ;  /* 0x00000002ff0a7424 */ /* 0x000fe200078e00ff */
[----:B------:R-:W-:Y:S02]  /*caf0*/  MOV R7, RZ ;  /* 0x000000ff00077202 */ /* 0x000fe40000000f00 */
[----:B------:R-:W-:-:S07]  /*cb00*/  MOV R8, 0xcb20 ;  /* 0x0000cb2000087802 */ /* 0x000fce0000000f00 */
[----:B-1----:R-:W-:Y:S05]  /*cb10*/  CALL.REL.NOINC `($__internal_10_$__cuda_sm20_div_u64) ;  /* 0x0000002800c07944 */ /* 0x002fea0003c00000 */
[----:B------:R-:W-:Y:S01]  /*cb20*/  MOV R4, R7 ;  /* 0x0000000700047202 */ /* 0x000fe20000000f00 */
[----:B------:R-:W-:Y:S01]  /*cb30*/  IMAD.MOV.U32 R5, RZ, RZ, R10 ;  /* 0x000000ffff057224 */ /* 0x000fe200078e000a */
[----:B------:R-:W-:Y:S06]  /*cb40*/  BRA `(.L_x_5094) ;  /* 0x0000000000507947 */ /* 0x000fec0003800000 */
.L_x_5093:
[----:B------:R-:W0:Y:S01]  /*cb50*/  I2F.U32.RP R10, R4 ;  /* 0x00000004000a7306 */ /* 0x000e220000209000 */
[----:B------:R-:W-:-:S07]  /*cb60*/  ISETP.NE.U32.AND P2, PT, R4, RZ, PT ;  /* 0x000000ff0400720c */ /* 0x000fce0003f45070 */
        /* <DEDUP_REMOVED lines=13> */
[----:B------:R-:W-:Y:S01]  /*cc40*/  ISETP.GE.U32.AND P1, PT, R5, R4, PT ;  /* 0x000000040500720c */ /* 0x000fe20003f26070 */
[----:B------:R-:W-:-:S12]  /*cc50*/  IMAD.MOV.U32 R5, RZ, RZ, RZ ;  /* 0x000000ffff057224 */ /* 0x000fd800078e00ff */
[----:B------:R-:W-:Y:S02]  /*cc60*/  @P1 IADD3 R7, R7, 0x1, RZ ;  /* 0x0000000107071810 */ /* 0x000fe40007ffe0ff */
[----:B------:R-:W-:-:S04]  /*cc70*/  @!P2 LOP3.LUT R7, RZ, R4, RZ, 0x33, !PT ;  /* 0x00000004ff07a212 */ /* 0x000fc800078e33ff */
[----:B------:R-:W-:-:S07]  /*cc80*/  MOV R4, R7 ;  /* 0x0000000700047202 */ /* 0x000fce0000000f00 */
.L_x_5094:
[-C--:B------:R-:W-:Y:S01]  /*cc90*/  IMAD R7, R17, R2.reuse, RZ ;  /* 0x0000000211077224 */ /* 0x080fe200078e02ff */
[----:B------:R-:W-:Y:S01]  /*cca0*/  BSSY B0, `(.L_x_5095) ;  /* 0x000001e000007945 */ /* 0x000fe20003800000 */
[----:B------:R-:W-:-:S05]  /*ccb0*/  IMAD.WIDE.U32 R10, R16, R2, RZ ;  /* 0x00000002100a7225 */ /* 0x000fca00078e00ff */
[----:B------:R-:W-:-:S04]  /*ccc0*/  IADD3 R7, R11, R7, RZ ;  /* 0x000000070b077210 */ /* 0x000fc80007ffe0ff */
[----:B------:R-:W-:-:S13]  /*ccd0*/  LOP3.LUT P0, RZ, R7, 0x7, RZ, 0xc0, !PT ;  /* 0x0000000707ff7812 */ /* 0x000fda000780c0ff */
[----:B------:R-:W-:Y:S05]  /*cce0*/  @!P0 BRA `(.L_x_5096) ;  /* 0x0000000000148947 */ /* 0x000fea0003800000 */
[----:B------:R-:W-:-:S07]  /*ccf0*/  MOV R8, 0xcd10 ;  /* 0x0000cd1000087802 */ /* 0x000fce0000000f00 */
[----:B-1----:R-:W-:Y:S05]  /*cd00*/  CALL.REL.NOINC `($__internal_10_$__cuda_sm20_div_u64) ;  /* 0x0000002800447944 */ /* 0x002fea0003c00000 */
[----:B------:R-:W-:Y:S01]  /*cd10*/  MOV R4, R7 ;  /* 0x0000000700047202 */ /* 0x000fe20000000f00 */
[----:B------:R-:W-:Y:S01]  /*cd20*/  IMAD.MOV.U32 R5, RZ, RZ, R10 ;  /* 0x000000ffff057224 */ /* 0x000fe200078e000a */
[----:B------:R-:W-:Y:S06]  /*cd30*/  BRA `(.L_x_5097) ;  /* 0x0000000000507947 */ /* 0x000fec0003800000 */
.L_x_5096:
[----:B------:R-:W0:Y:S01]  /*cd40*/  I2F.U32.RP R5, R4 ;  /* 0x0000000400057306 */ /* 0x000e220000209000 */
[----:B------:R-:W-:-:S07]  /*cd50*/  ISETP.NE.U32.AND P2, PT, R4, RZ, PT ;  /* 0x000000ff0400720c */ /* 0x000fce0003f45070 */
[----:B0-----:R-:W0:Y:S02]  /*cd60*/  MUFU.RCP R5, R5 ;  /* 0x0000000500057308 */ /* 0x001e240000001000 */
[----:B0-----:R-:W-:Y:S01]  /*cd70*/  IADD3 R8, R5, 0xffffffe, RZ ;  /* 0x0ffffffe05087810 */ /* 0x001fe20007ffe0ff */
[----:B------:R-:W-:-:S05]  /*cd80*/  IMAD.MOV.U32 R5, RZ, RZ, RZ ;  /* 0x000000ffff057224 */ /* 0x000fca00078e00ff */
[----:B------:R0:W2:Y:S02]  /*cd90*/  F2I.FTZ.U32.TRUNC.NTZ R9, R8 ;  /* 0x0000000800097305 */ /* 0x0000a4000021f000 */
[----:B0-----:R-:W-:Y:S01]  /*cda0*/  IMAD.MOV.U32 R8, RZ, RZ, RZ ;  /* 0x000000ffff087224 */ /* 0x001fe200078e00ff */
[----:B--2---:R-:W-:-:S05]  /*cdb0*/  IADD3 R7, RZ, -R9, RZ ;  /* 0x80000009ff077210 */ /* 0x004fca0007ffe0ff */
[----:B------:R-:W-:-:S04]  /*cdc0*/  IMAD R7, R7, R4, RZ ;  /* 0x0000000407077224 */ /* 0x000fc800078e02ff */
[----:B------:R-:W-:-:S06]  /*cdd0*/  IMAD.HI.U32 R9, R9, R7, R8 ;  /* 0x0000000709097227 */ /* 0x000fcc00078e0008 */
[----:B------:R-:W-:-:S05]  /*cde0*/  IMAD.HI.U32 R9, R9, R10, RZ ;  /* 0x0000000a09097227 */ /* 0x000fca00078e00ff */
[----:B------:R-:W-:-:S05]  /*cdf0*/  IADD3 R11, -R9, RZ, RZ ;  /* 0x000000ff090b7210 */ /* 0x000fca0007ffe1ff */
[----:B------:R-:W-:-:S05]  /*ce00*/  IMAD R11, R4, R11, R10 ;  /* 0x0000000b040b7224 */ /* 0x000fca00078e020a */
[----:B------:R-:W-:-:S13]  /*ce10*/  ISETP.GE.U32.AND P0, PT, R11, R4, PT ;  /* 0x000000040b00720c */ /* 0x000fda0003f06070 */
[----:B------:R-:W-:Y:S01]  /*ce20*/  @P0 IADD3 R11, R11, -R4, RZ ;  /* 0x800000040b0b0210 */ /* 0x000fe20007ffe0ff */
[----:B------:R-:W-:-:S03]  /*ce30*/  @P0 VIADD R9, R9, 0x1 ;  /* 0x0000000109090836 */ /* 0x000fc60000000000 */
[----:B------:R-:W-:-:S13]  /*ce40*/  ISETP.GE.U32.AND P1, PT, R11, R4, PT ;  /* 0x000000040b00720c */ /* 0x000fda0003f26070 */
[----:B------:R-:W-:Y:S02]  /*ce50*/  @P1 IADD3 R9, R9, 0x1, RZ ;  /* 0x0000000109091810 */ /* 0x000fe40007ffe0ff */
[----:B------:R-:W-:-:S04]  /*ce60*/  @!P2 LOP3.LUT R9, RZ, R4, RZ, 0x33, !PT ;  /* 0x00000004ff09a212 */ /* 0x000fc800078e33ff */
[----:B------:R-:W-:-:S07]  /*ce70*/  MOV R4, R9 ;  /* 0x0000000900047202 */ /* 0x000fce0000000f00 */
.L_x_5097:
[----:B------:R-:W-:Y:S05]  /*ce80*/  BSYNC B0 ;  /* 0x0000000000007941 */ /* 0x000fea0003800000 */
.L_x_5095:
[----:B------:R-:W-:Y:S02]  /*ce90*/  ULDC.64 UR4, c[0x0][0x600] ;  /* 0x0001800000047ab9 */ /* 0x000fe40000000a00 */
[----:B------:R-:W-:-:S04]  /*cea0*/  IADD3 R4, P0, R4, UR4, RZ ;  /* 0x0000000404047c10 */ /* 0x000fc8000ff1e0ff */
[----:B------:R-:W-:-:S04]  /*ceb0*/  IADD3.X R5, R5, UR5, RZ, P0, !PT ;  /* 0x0000000505057c10 */ /* 0x000fc800087fe4ff */
[----:B------:R-:W-:-:S07]  /*cec0*/  MOV R7, R5 ;  /* 0x0000000500077202 */ /* 0x000fce0000000f00 */
.L_x_5087:
[----:B------:R-:W-:Y:S02]  /*ced0*/  ULDC UR4, c[0x0][0x238] ;  /* 0x00008e0000047ab9 */ /* 0x000fe40000000800 */
[----:B------:R-:W-:-:S13]  /*cee0*/  ISETP.NE.AND P0, PT, RZ, UR4, PT ;  /* 0x00000004ff007c0c */ /* 0x000fda000bf05270 */
[----:B------:R-:W-:Y:S05]  /*cef0*/  @!P0 BRA `(.L_x_5098) ;  /* 0x0000002000788947 */ /* 0x000fea0003800000 */
[----:B------:R-:W0:Y:S01]  /*cf00*/  LDC R14, c[0x0][0x3ec] ;  /* 0x0000fb00ff0e7b82 */ /* 0x000e220000000800 */
[----:B------:R-:W2:Y:S01]  /*cf10*/  S2R R2, SR_CTAID.X ;  /* 0x0000000000027919 */ /* 0x000ea20000002500 */
[----:B------:R-:W-:Y:S01]  /*cf20*/  ULDC UR4, c[0x0][0x23c] ;  /* 0x00008f0000047ab9 */ /* 0x000fe20000000800 */
[----:B-----5:R-:W-:Y:S01]  /*cf30*/  HFMA2.MMA R16, -RZ, RZ, 0, 0 ;  /* 0x00000000ff107435 */ /* 0x020fe200000001ff */
[----:B------:R-:W-:Y:S01]  /*cf40*/  IMAD R8, R0, UR4, RZ ;  /* 0x0000000400087c24 */ /* 0x000fe2000f8e02ff */
[----:B------:R-:W-:-:S03]  /*cf50*/  ULDC UR4, c[0x0][0x240] ;  /* 0x0000900000047ab9 */ /* 0x000fc60000000800 */
[----:B------:R-:W-:Y:S01]  /*cf60*/  IMAD R9, R3, UR4, R8 ;  /* 0x0000000403097c24 */ /* 0x000fe2000f8e0208 */
[----:B------:R-:W-:Y:S01]  /*cf70*/  ULDC UR4, c[0x0][0x228] ;  /* 0x00008a0000047ab9 */ /* 0x000fe20000000800 */
[----:B0-----:R-:W-:Y:S02]  /*cf80*/  ISETP.NE.AND P0, PT, R14, RZ, PT ;  /* 0x000000ff0e00720c */ /* 0x001fe40003f05270 */
[----:B--2---:R-:W-:-:S11]  /*cf90*/  IMAD R9, R2, UR4, R9 ;  /* 0x0000000402097c24 */ /* 0x004fd6000f8e0209 */
        /* <DEDUP_REMOVED lines=274> */
.L_x_5099:
[----:B------:R-:W-:Y:S01]  /*e0c0*/  ULDC UR9, c[0x0][0x230] ;  /* 0x00008c0000097ab9 */ /* 0x000fe20000000800 */
[----:B------:R-:W-:Y:S01]  /*e0d0*/  ULDC UR4, c[0x0][0x220] ;  /* 0x0000880000047ab9 */ /* 0x000fe20000000800 */
[----:B------:R-:W-:Y:S01]  /*e0e0*/  ISETP.NE.AND P0, PT, RZ, UR9, PT ;  /* 0x00000009ff007c0c */ /* 0x000fe2000bf05270 */
[----:B------:R-:W0:Y:S01]  /*e0f0*/  S2UR UR8, SR_CgaCtaId ;  /* 0x00000000000879c3 */ /* 0x000e220000008800 */
[----:B------:R-:W-:Y:S01]  /*e100*/  BSSY B0, `(.L_x_5100) ;  /* 0x000000e000007945 */ /* 0x000fe20003800000 */
[----:B------:R-:W-:Y:S02]  /*e110*/  PRMT R10, RZ, 0x7610, R10 ;  /* 0x00007610ff0a7816 */ /* 0x000fe4000000000a */
[----:B------:R-:W-:-:S04]  /*e120*/  ISETP.NE.AND P0, PT, R0, RZ, P0 ;  /* 0x000000ff0000720c */ /* 0x000fc80000705270 */
[----:B------:R-:W-:Y:S01]  /*e130*/  ISETP.GE.OR P0, PT, R9, UR4, P0 ;  /* 0x0000000409007c0c */ /* 0x000fe20008706670 */
[----:B------:R-:W-:Y:S02]  /*e140*/  ULDC.64 UR4, c[0x0][0x5f0] ;  /* 0x00017c0000047ab9 */ /* 0x000fe40000000a00 */
[----:B------:R-:W-:-:S04]  /*e150*/  IADD3 R8, P1, R16, UR4, RZ ;  /* 0x0000000410087c10 */ /* 0x000fc8000ff3e0ff */
[----:B------:R-:W-:-:S06]  /*e160*/  IADD3.X R9, RZ, UR5, RZ, P1, !PT ;  /* 0x00000005ff097c10 */ /* 0x000fcc0008ffe4ff */
[----:B------:R-:W-:Y:S05]  /*e170*/  @P0 BRA `(.L_x_5101) ;  /* 0x0000000000180947 */ /* 0x000fea0003800000 */
[----:B------:R-:W-:Y:S01]  /*e180*/  ULDC UR4, c[0x0][0x234] ;  /* 0x00008d0000047ab9 */ /* 0x000fe20000000800 */
[----:B------:R-:W-:Y:S01]  /*e190*/  IMAD.MOV.U32 R10, RZ, RZ, 0x1 ;  /* 0x00000001ff0a7424 */ /* 0x000fe200078e00ff */
[----:B------:R-:W-:-:S13]  /*e1a0*/  ISETP.NE.AND P1, PT, RZ, UR4, PT ;  /* 0x00000004ff007c0c */ /* 0x000fda000bf25270 */
[----:B------:R-:W-:-:S04]  /*e1b0*/  @P1 ISETP.NE.AND P0, PT, R3, RZ, PT ;  /* 0x000000ff0300120c */ /* 0x000fc80003f05270 */
[----:B------:R-:W-:-:S04]  /*e1c0*/  @P1 SEL R11, RZ, 0x1, P0 ;  /* 0x00000001ff0b1807 */ /* 0x000fc80000000000 */
[----:B------:R-:W-:-:S07]  /*e1d0*/  @P1 PRMT R10, R11, 0x7610, R10 ;  /* 0x000076100b0a1816 */ /* 0x000fce000000000a */
.L_x_5101:
[----:B0-----:R-:W-:Y:S05]  /*e1e0*/  BSYNC B0 ;  /* 0x0000000000007941 */ /* 0x001fea0003800000 */
.L_x_5100:
        /* <DEDUP_REMOVED lines=8> */
[----:B------:R-:W2:Y:S01]  /*e270*/  LDC.64 R10, c[0x0][0x608] ;  /* 0x00018200ff0a7b82 */ /* 0x000ea20000000a00 */
[----:B0-----:R-:W-:Y:S01]  /*e280*/  IMAD R13, R2, R13, UR4 ;  /* 0x00000004020d7e24 */ /* 0x001fe2000f8e020d */
[----:B------:R-:W-:-:S03]  /*e290*/  ULDC UR4, c[0x0][0x0] ;  /* 0x0000000000047ab9 */ /* 0x000fc60000000800 */
[----:B------:R-:W-:-:S04]  /*e2a0*/  @!P2 IMAD R13, R13, UR4, R0 ;  /* 0x000000040d0dac24 */ /* 0x000fc8000f8e0200 */
[----:B--2---:R-:W-:-:S05]  /*e2b0*/  IMAD.WIDE.U32 R10, R13, 0x4, R10 ;  /* 0x000000040d0a7825 */ /* 0x004fca00078e000a */
[----:B------:R0:W-:Y:S02]  /*e2c0*/  STG.E desc[UR36][R10.64], R6 ;  /* 0x000000060a007986 */ /* 0x0001e4000c101924 */
.L_x_5103:
[----:B------:R-:W-:Y:S05]  /*e2d0*/  BSYNC B0 ;  /* 0x0000000000007941 */ /* 0x000fea0003800000 */
.L_x_5102:
        /* <DEDUP_REMOVED lines=14> */
[----:B------:R-:W2:Y:S01]  /*e3c0*/  S2R R15, SR_LANEID ;  /* 0x00000000000f7919 */ /* 0x000ea20000000000 */
        /* <DEDUP_REMOVED lines=20> */
.L_x_5105:
[----:B------:R-:W-:Y:S05]  /*e510*/  BSYNC B0 ;  /* 0x0000000000007941 */ /* 0x000fea0003800000 */
.L_x_5104:
        /* <DEDUP_REMOVED lines=27> */
[----:B------:R-:W-:-:S06]  /*e6d0*/  IMAD R17, R2, UR5, RZ ;  /* 0x0000000502117c24 */ /* 0x000fcc000f8e02ff */
[----:B------:R-:W2:Y:S01]  /*e6e0*/  LDC.64 R10, c[0x0][0x608] ;  /* 0x00018200ff0a7b82 */ /* 0x000ea20000000a00 */
[----:B0-----:R-:W-:-:S07]  /*e6f0*/  IMAD R19, R19, UR4, RZ ;  /* 0x0000000413137c24 */ /* 0x001fce000f8e02ff */
.L_x_5110:
[----:B------:R-:W-:-:S04]  /*e700*/  IMAD.IADD R15, R17, 0x1, R6 ;  /* 0x00000001110f7824 */ /* 0x000fc800078e0206 */
[----:B--2---:R-:W-:-:S06]  /*e710*/  IMAD.WIDE.U32 R14, R15, 0x4, R10 ;  /* 0x000000040f0e7825 */ /* 0x004fcc00078e000a */
[----:B------:R-:W2:Y:S01]  /*e720*/  LDG.E R14, desc[UR36][R14.64] ;  /* 0x000000240e0e7981 */ /* 0x000ea2000c1e1900 */
[----:B------:R-:W-:-:S04]  /*e730*/  IADD3 R6, R19, R6, RZ ;  /* 0x0000000613067210 */ /* 0x000fc80007ffe0ff */
[----:B------:R-:W-:Y:S01]  /*e740*/  ISETP.GE.U32.AND P0, PT, R6, UR6, PT ;  /* 0x0000000606007c0c */ /* 0x000fe2000bf06070 */
[----:B--2---:R-:W-:-:S12]  /*e750*/  FADD.FTZ R13, R14, R13 ;  /* 0x0000000d0e0d7221 */ /* 0x004fd80000010000 */
[----:B------:R-:W-:Y:S05]  /*e760*/  @!P0 BRA `(.L_x_5110) ;  /* 0xfffffffc00e48947 */ /* 0x000fea000383ffff */
[----:B------:R-:W-:Y:S05]  /*e770*/  BSYNC B1 ;  /* 0x0000000000017941 */ /* 0x000fea0003800000 */
.L_x_5109:
[----:B------:R-:W-:Y:S05]  /*e780*/  BRA `(.L_x_5108) ;  /* 0x0000000000447947 */ /* 0x000fea0003800000 */
.L_x_5107:
        /* <DEDUP_REMOVED lines=9> */
.L_x_5111:
[----:B------:R-:W-:-:S04]  /*e820*/  IMAD.IADD R15, R2, 0x1, R17 ;  /* 0x00000001020f7824 */ /* 0x000fc800078e0211 */
[----:B0-----:R-:W-:-:S04]  /*e830*/  IMAD R15, R15, R6, R0 ;  /* 0x000000060f0f7224 */ /* 0x001fc800078e0200 */
[----:B--2---:R-:W-:-:S06]  /*e840*/  IMAD.WIDE.U32 R14, R15, 0x4, R10 ;  /* 0x000000040f0e7825 */ /* 0x004fcc00078e000a */
[----:B------:R-:W2:Y:S01]  /*e850*/  LDG.E R14, desc[UR36][R14.64] ;  /* 0x000000240e0e7981 */ /* 0x000ea2000c1e1900 */
[----:B---3--:R-:W-:-:S04]  /*e860*/  IADD3 R17, R12, R17, RZ ;  /* 0x000000110c117210 */ /* 0x008fc80007ffe0ff */
[----:B------:R-:W-:Y:S01]  /*e870*/  ISETP.GE.U32.AND P0, PT, R17, UR5, PT ;  /* 0x0000000511007c0c */ /* 0x000fe2000bf06070 */
[----:B--2---:R-:W-:-:S12]  /*e880*/  FADD.FTZ R13, R14, R13 ;  /* 0x0000000d0e0d7221 */ /* 0x004fd80000010000 */
[----:B------:R-:W-:Y:S05]  /*e890*/  @!P0 BRA `(.L_x_5111) ;  /* 0xfffffffc00e08947 */ /* 0x000fea000383ffff */
.L_x_5108:
[----:B------:R-:W-:Y:S05]  /*e8a0*/  BSYNC B0 ;  /* 0x0000000000007941 */ /* 0x000fea0003800000 */
.L_x_5106:
        /* <DEDUP_REMOVED lines=13> */
.L_x_5113:
[----:B------:R-:W-:Y:S01]  /*e980*/  IMAD.IADD R10, R3, 0x1, R6 ;  /* 0x00000001030a7824 */ /* 0x000fe200078e0206 */
[----:B------:R-:W-:Y:S04]  /*e990*/  BAR.SYNC.DEFER_BLOCKING 0x0 ;  /* 0x0000000000007b1d */ /* 0x000fe80000010000 */
[----:B------:R-:W-:-:S04]  /*e9a0*/  ISETP.GE.U32.AND P0, PT, R10, UR5, PT ;  /* 0x000000050a007c0c */ /* 0x000fc8000bf06070 */
[----:B------:R-:W-:-:S13]  /*e9b0*/  ISETP.GE.U32.OR P0, PT, R3, R6, P0 ;  /* 0x000000060300720c */ /* 0x000fda0000706470 */
[----:B------:R-:W-:-:S05]  /*e9c0*/  @!P0 IMAD R10, R10, R11, R0 ;  /* 0x0000000b0a0a8224 */ /* 0x000fca00078e0200 */
[----:B------:R-:W-:-:S06]  /*e9d0*/  @!P0 LEA R10, R10, UR7, 0x2 ;  /* 0x000000070a0a8c11 */ /* 0x000fcc000f8e10ff */
[----:B------:R-:W0:Y:S02]  /*e9e0*/  @!P0 LDS R10, [R10] ;  /* 0x000000000a0a8984 */ /* 0x000e240000000800 */
[----:B0-----:R-:W-:-:S05]  /*e9f0*/  @!P0 FADD.FTZ R13, R13, R10 ;  /* 0x0000000a0d0d8221 */ /* 0x001fca0000010000 */
[----:B------:R2:W-:Y:S01]  /*ea00*/  @!P0 STS [R2], R13 ;  /* 0x0000000d02008388 */ /* 0x0005e20000000800 */
[----:B------:R-:W-:Y:S02]  /*ea10*/  ISETP.GT.AND P0, PT, R6, 0x1, PT ;  /* 0x000000010600780c */ /* 0x000fe40003f04270 */
[----:B------:R-:W-:-:S11]  /*ea20*/  SHF.R.S32.HI R6, RZ, 0x1, R6 ;  /* 0x00000001ff067819 */ /* 0x000fd60000011406 */
[----:B--2---:R-:W-:Y:S05]  /*ea30*/  @P0 BRA `(.L_x_5113) ;  /* 0xfffffffc00d00947 */ /* 0x004fea000383ffff */
.L_x_5112:
        /* <DEDUP_REMOVED lines=10> */
.L_x_5116:
[----:B------:R-:W-:Y:S01]  /*eae0*/  IMAD.IADD R3, R0, 0x1, R6 ;  /* 0x0000000100037824 */ /* 0x000fe200078e0206 */
[----:B------:R-:W-:Y:S04]  /*eaf0*/  BAR.SYNC.DEFER_BLOCKING 0x0 ;  /* 0x0000000000007b1d */ /* 0x000fe80000010000 */
[----:B------:R-:W-:-:S04]  /*eb00*/  ISETP.GE.U32.AND P0, PT, R3, R11, PT ;  /* 0x0000000b0300720c */ /* 0x000fc80003f06070 */
[----:B------:R-:W-:-:S13]  /*eb10*/  ISETP.GE.U32.OR P0, PT, R0, R6, P0 ;  /* 0x000000060000720c */ /* 0x000fda0000706470 */
[----:B------:R-:W-:Y:S02]  /*eb20*/  @!P0 LEA R3, R6, R2, 0x2 ;  /* 0x0000000206038211 */ /* 0x000fe400078e10ff */
[----:B------:R-:W-:-:S03]  /*eb30*/  SHF.R.S32.HI R6, RZ, 0x1, R6 ;  /* 0x00000001ff067819 */ /* 0x000fc60000011406 */
[----:B------:R-:W0:Y:S02]  /*eb40*/  @!P0 LDS R10, [R3] ;  /* 0x00000000030a8984 */ /* 0x000e240000000800 */
[----:B0-----:R-:W-:-:S05]  /*eb50*/  @!P0 FADD.FTZ R13, R13, R10 ;  /* 0x0000000a0d0d8221 */ /* 0x001fca0000010000 */
[----:B------:R2:W-:Y:S01]  /*eb60*/  @!P0 STS [R2], R13 ;  /* 0x0000000d02008388 */ /* 0x0005e20000000800 */
[----:B------:R-:W-:-:S13]  /*eb70*/  ISETP.GE.AND P0, PT, R6, 0x20, PT ;  /* 0x000000200600780c */ /* 0x000fda0003f06270 */
[----:B--2---:R-:W-:Y:S05]  /*eb80*/  @P0 BRA `(.L_x_5116) ;  /* 0xfffffffc00d40947 */ /* 0x004fea000383ffff */
[----:B------:R-:W-:-:S07]  /*eb90*/  MOV R3, 0x20 ;  /* 0x0000002000037802 */ /* 0x000fce0000000f00 */
.L_x_5115:
[----:B------:R-:W-:Y:S01]  /*eba0*/  BAR.SYNC.DEFER_BLOCKING 0x0 ;  /* 0x0000000000007b1d */ /* 0x000fe20000010000 */
[----:B------:R-:W-:-:S13]  /*ebb0*/  ISETP.GE.AND P0, PT, R3, 0x2, PT ;  /* 0x000000020300780c */ /* 0x000fda0003f06270 */
[----:B------:R-:W-:Y:S05]  /*ebc0*/  @!P0 BRA `(.L_x_5114) ;  /* 0x0000000000188947 */ /* 0x000fea0003800000 */
[----:B------:R-:W-:-:S07]  /*ebd0*/  IMAD.MOV.U32 R0, RZ, RZ, 0x1 ;  /* 0x00000001ff007424 */ /* 0x000fce00078e00ff */
.L_x_5117:
[----:B0-----:R0:W2:Y:S02]  /*ebe0*/  SHFL.DOWN PT, R2, R13, R0, 0x1f ;  /* 0x08001f000d027589 */ /* 0x0010a400000e0000 */
[----:B0-----:R-:W-:-:S04]  /*ebf0*/  SHF.L.U32 R0, R0, 0x1, RZ ;  /* 0x0000000100007819 */ /* 0x001fc800000006ff */
[----:B------:R-:W-:Y:S01]  /*ec00*/  ISETP.GE.AND P0, PT, R0, R3, PT ;  /* 0x000000030000720c */ /* 0x000fe20003f06270 */
[----:B--2---:R-:W-:-:S12]  /*ec10*/  FADD.FTZ R13, R2, R13 ;  /* 0x0000000d020d7221 */ /* 0x004fd80000010000 */
[----:B------:R-:W-:Y:S05]  /*ec20*/  @!P0 BRA `(.L_x_5117) ;  /* 0xfffffffc00ec8947 */ /* 0x000fea000383ffff */
.L_x_5114:
        /* <DEDUP_REMOVED lines=10> */
[----:B0-----:R-:W-:-:S07]  /*ecd0*/  FADD.FTZ R13, R13, R0 ;  /* 0x000000000d0d7221 */ /* 0x001fce0000010000 */
.L_x_5119:
[----:B------:R-:W-:Y:S05]  /*ece0*/  @!P1 BRA `(.L_x_5120) ;  /* 0x0000000000649947 */ /* 0x000fea0003800000 */
[----:B------:R-:W2:Y:S01]  /*ecf0*/  LDC R0, c[0x0][0x624] ;  /* 0x00018900ff007b82 */ /* 0x000ea20000000800 */
[----:B------:R-:W-:Y:S02]  /*ed00*/  F2FP.BF16.F32.PACK_AB R18, RZ, R13 ;  /* 0x0000000dff12723e */ /* 0x000fe400000010ff */
[----:B--2---:R-:W-:-:S13]  /*ed10*/  ISETP.NE.AND P0, PT, R0, 0x1, PT ;  /* 0x000000010000780c */ /* 0x004fda0003f05270 */
[----:B------:R-:W-:Y:S05]  /*ed20*/  @!P0 BRA `(.L_x_5121) ;  /* 0x0000000000408947 */ /* 0x000fea0003800000 */
[----:B0-----:R-:W-:Y:S01]  /*ed30*/  MOV R2, 0x660 ;  /* 0x0000066000027802 */ /* 0x001fe20000000f00 */
        /* <DEDUP_REMOVED lines=15> */
.L_x_5121:
[----:B------:R-:W-:Y:S02]  /*ee30*/  ULDC.64 UR4, c[0x0][0x5f0] ;  /* 0x00017c0000047ab9 */ /* 0x000fe40000000a00 */
[----:B------:R-:W-:-:S04]  /*ee40*/  IADD3 R16, P0, R16, UR4, RZ ;  /* 0x0000000410107c10 */ /* 0x000fc8000ff1e0ff */
[----:B------:R-:W-:-:S05]  /*ee50*/  IADD3.X R17, RZ, UR5, RZ, P0, !PT ;  /* 0x00000005ff117c10 */ /* 0x000fca00087fe4ff */
[----:B------:R-:W-:Y:S01]  /*ee60*/  STG.E.U16 desc[UR36][R16.64], R18 ;  /* 0x0000001210007986 */ /* 0x000fe2000c101524 */
[----:B------:R-:W-:Y:S05]  /*ee70*/  EXIT ;  /* 0x000000000000794d */ /* 0x000fea0003800000 */
.L_x_5120:
[----:B------:R-:W-:Y:S01]  /*ee80*/  STG.E desc[UR36][R4.64], R13 ;  /* 0x0000000d04007986 */ /* 0x000fe2000c101924 */
[----:B------:R-:W-:Y:S05]  /*ee90*/  EXIT ;  /* 0x000000000000794d */ /* 0x000fea0003800000 */
.L_x_5118:
[----:B------:R-:W-:Y:S01]  /*eea0*/  ISETP.NE.AND P0, PT, RZ, UR38, PT ;  /* 0x00000026ff007c0c */ /* 0x000fe2000bf05270 */
[----:B------:R-:W-:Y:S02]  /*eeb0*/  ULDC.U8 UR4, c[0x0][0x621] ;  /* 0x0001884000047ab9 */ /* 0x000fe40000000000 */
[----:B------:R-:W-:-:S10]  /*eec0*/  ISETP.NE.AND P1, PT, RZ, UR4, PT ;  /* 0x00000004ff007c0c */ /* 0x000fd4000bf25270 */
[----:B------:R-:W-:Y:S05]  /*eed0*/  @!P0 BRA `(.L_x_5122) ;  /* 0x00000000000c8947 */ /* 0x000fea0003800000 */
[----:B------:R-:W2:Y:S02]  /*eee0*/  LDG.E.U16 R0, desc[UR36][R8.64] ;  /* 0x0000002408007981 */ /* 0x000ea4000c1e1500 */
[----:B--2---:R-:W-:-:S04]  /*eef0*/  IMAD.U32 R0, R0, 0x10000, RZ ;  /* 0x0001000000007824 */ /* 0x004fc800078e00ff */
[----:B0-----:R-:W-:-:S07]  /*ef00*/  FADD.FTZ R13, R13, R0 ;  /* 0x000000000d0d7221 */ /* 0x001fce0000010000 */
.L_x_5122:
        /* <DEDUP_REMOVED lines=20> */
[----:B01----:R-:W-:Y:S05]  /*f050*/  CALL.ABS.NOINC R2 ;  /* 0x0000000002007343 */ /* 0x003fea0003c00000 */
.L_x_5124:
[----:B------:R-:W-:Y:S02]  /*f060*/  ULDC.64 UR4, c[0x0][0x5f0] ;  /* 0x00017c0000047ab9 */ /* 0x000fe40000000a00 */
[----:B------:R-:W-:-:S04]  /*f070*/  IADD3 R16, P0, R16, UR4, RZ ;  /* 0x0000000410107c10 */ /* 0x000fc8000ff1e0ff */
[----:B------:R-:W-:-:S05]  /*f080*/  IADD3.X R17, RZ, UR5, RZ, P0, !PT ;  /* 0x00000005ff117c10 */ /* 0x000fca00087fe4ff */
[----:B------:R-:W-:Y:S01]  /*f090*/  STG.E.U16 desc[UR36][R16.64], R18 ;  /* 0x0000001210007986 */ /* 0x000fe2000c101524 */
[----:B------:R-:W-:Y:S05]  /*f0a0*/  EXIT ;  /* 0x000000000000794d */ /* 0x000fea0003800000 */
.L_x_5123:
[----:B0-----:R-:W-:-:S05]  /*f0b0*/  F2FP.BF16.F32.PACK_AB R13, RZ, R13 ;  /* 0x0000000dff0d723e */ /* 0x001fca00000010ff */
[----:B------:R-:W-:Y:S01]  /*f0c0*/  STG.E.U16 desc[UR36][R8.64], R13 ;  /* 0x0000000d08007986 */ /* 0x000fe2000c101524 */
[----:B------:R-:W-:Y:S05]  /*f0d0*/  EXIT ;  /* 0x000000000000794d */ /* 0x000fea0003800000 */
.L_x_5098:
        /* <DEDUP_REMOVED lines=20> */
[----:B--2---:R-:W-:-:S07]  /*f220*/  FADD.FTZ R6, R6, R3 ;  /* 0x0000000306067221 */ /* 0x004fce0000010000 */
.L_x_5126:
[----:B------:R-:W-:Y:S05]  /*f230*/  @!P1 BRA `(.L_x_5127) ;  /* 0x0000000000649947 */ /* 0x000fea0003800000 */
[----:B------:R-:W0:Y:S01]  /*f240*/  LDC R0, c[0x0][0x624] ;  /* 0x00018900ff007b82 */ /* 0x000e220000000800 */
[----:B-----5:R-:W-:Y:S02]  /*f250*/  F2FP.BF16.F32.PACK_AB R16, RZ, R6 ;  /* 0x00000006ff10723e */ /* 0x020fe400000010ff */
        /* <DEDUP_REMOVED lines=18> */
.L_x_5128:
[----:B------:R-:W-:Y:S02]  /*f380*/  ULDC.64 UR4, c[0x0][0x5f0] ;  /* 0x00017c0000047ab9 */ /* 0x000fe40000000a00 */
[----:B------:R-:W-:-:S04]  /*f390*/  IADD3 R2, P0, R2, UR4, RZ ;  /* 0x0000000402027c10 */ /* 0x000fc8000ff1e0ff */
[----:B------:R-:W-:-:S05]  /*f3a0*/  IADD3.X R3, RZ, UR5, RZ, P0, !PT ;  /* 0x00000005ff037c10 */ /* 0x000fca00087fe4ff */
[----:B------:R-:W-:Y:S01]  /*f3b0*/  STG.E.U16 desc[UR36][R2.64], R16 ;  /* 0x0000001002007986 */ /* 0x000fe2000c101524 */
[----:B------:R-:W-:Y:S05]  /*f3c0*/  EXIT ;  /* 0x000000000000794d */ /* 0x000fea0003800000 */
.L_x_5127:
[----:B------:R-:W-:Y:S01]  /*f3d0*/  STG.E desc[UR36][R4.64], R6 ;  /* 0x0000000604007986 */ /* 0x000fe2000c101924 */
[----:B------:R-:W-:Y:S05]  /*f3e0*/  EXIT ;  /* 0x000000000000794d */ /* 0x000fea0003800000 */
.L_x_5125:
[----:B------:R-:W-:Y:S01]  /*f3f0*/  ISETP.NE.AND P0, PT, RZ, UR38, PT ;  /* 0x00000026ff007c0c */ /* 0x000fe2000bf05270 */
[----:B------:R-:W-:Y:S02]  /*f400*/  ULDC.U8 UR4, c[0x0][0x621] ;  /* 0x0001884000047ab9 */ /* 0x000fe40000000000 */
[----:B------:R-:W-:-:S10]  /*f410*/  ISETP.NE.AND P1, PT, RZ, UR4, PT ;  /* 0x00000004ff007c0c */ /* 0x000fd4000bf25270 */
[----:B------:R-:W-:Y:S05]  /*f420*/  @!P0 BRA `(.L_x_5129) ;  /* 0x00000000000c8947 */ /* 0x000fea0003800000 */
[----:B------:R-:W2:Y:S02]  /*f430*/  LDG.E.U16 R0, desc[UR36][R12.64] ;  /* 0x000000240c007981 */ /* 0x000ea4000c1e1500 */
[----:B--2---:R-:W-:-:S04]  /*f440*/  IMAD.U32 R3, R0, 0x10000, RZ ;  /* 0x0001000000037824 */ /* 0x004fc800078e00ff */
[----:B------:R-:W-:-:S07]  /*f450*/  FADD.FTZ R6, R6, R3 ;  /* 0x0000000306067221 */ /* 0x000fce0000010000 */
.L_x_5129:
[----:B-----5:R-:W-:Y:S01]  /*f460*/  F2FP.BF16.F32.PACK_AB R16, RZ, R6 ;  /* 0x00000006ff10723e */ /* 0x020fe200000010ff */
[----:B------:R-:W-:Y:S06]  /*f470*/  @!P1 BRA `(.L_x_5130) ;  /* 0x0000000000609947 */ /* 0x000fec0003800000 */
        /* <DEDUP_REMOVED lines=19> */
.L_x_5131:
[----:B------:R-:W-:Y:S02]  /*f5b0*/  ULDC.64 UR4, c[0x0][0x5f0] ;  /* 0x00017c0000047ab9 */ /* 0x000fe40000000a00 */
[----:B------:R-:W-:-:S04]  /*f5c0*/  IADD3 R2, P0, R2, UR4, RZ ;  /* 0x0000000402027c10 */ /* 0x000fc8000ff1e0ff */
[----:B------:R-:W-:-:S05]  /*f5d0*/  IADD3.X R3, RZ, UR5, RZ, P0, !PT ;  /* 0x00000005ff037c10 */ /* 0x000fca00087fe4ff */
[----:B------:R-:W-:Y:S01]  /*f5e0*/  STG.E.U16 desc[UR36][R2.64], R16 ;  /* 0x0000001002007986 */ /* 0x000fe2000c101524 */
[----:B------:R-:W-:Y:S05]  /*f5f0*/  EXIT ;  /* 0x000000000000794d */ /* 0x000fea0003800000 */
.L_x_5130:
[----:B------:R-:W-:Y:S01]  /*f600*/  STG.E.U16 desc[UR36][R12.64], R16 ;  /* 0x000000100c007986 */ /* 0x000fe2000c101524 */
[----:B------:R-:W-:Y:S05]  /*f610*/  EXIT ;  /* 0x000000000000794d */ /* 0x000fea0003800000 */
        .weak           $__internal_10_$__cuda_sm20_div_u64
        .type           $__internal_10_$__cuda_sm20_div_u64,@function
        .size           $__internal_10_$__cuda_sm20_div_u64,($__internal_11_$__cuda_sm20_rem_u64 - $__internal_10_$__cuda_sm20_div_u64)
$__internal_10_$__cuda_sm20_div_u64:
[----:B------:R-:W-:Y:S01]  /*f620*/  MOV R22, R4 ;  /* 0x0000000400167202 */ /* 0x000fe20000000f00 */
[----:B------:R-:W-:-:S04]  /*f630*/  IMAD.MOV.U32 R23, RZ, RZ, R5 ;  /* 0x000000ffff177224 */ /* 0x000fc800078e0005 */
[----:B------:R-:W0:Y:S08]  /*f640*/  I2F.U64.RP R9, R22 ;  /* 0x0000001600097312 */ /* 0x000e300000309000 */
[----:B0-----:R-:W0:Y:S02]  /*f650*/  MUFU.RCP R9, R9 ;  /* 0x0000000900097308 */ /* 0x001e240000001000 */
[----:B0-----:R-:W-:-:S06]  /*f660*/  IADD3 R18, R9, 0x1ffffffe, RZ ;  /* 0x1ffffffe09127810 */ /* 0x001fcc0007ffe0ff */
[----:B------:R-:W0:Y:S02]  /*f670*/  F2I.U64.TRUNC R18, R18 ;  /* 0x0000001200127311 */ /* 0x000e24000020d800 */
[----:B0-----:R-:W-:-:S04]  /*f680*/  IMAD.WIDE.U32 R20, R18, R4, RZ ;  /* 0x0000000412147225 */ /* 0x001fc800078e00ff */
[C---:B------:R-:W-:Y:S01]  /*f690*/  IMAD R11, R18.reuse, R5, R21 ;  /* 0x00000005120b7224 */ /* 0x040fe200078e0215 */
[----:B------:R-:W-:Y:S01]  /*f6a0*/  IADD3 R25, P0, RZ, -R20, RZ ;  /* 0x80000014ff197210 */ /* 0x000fe20007f1e0ff */
[----:B------:R-:W-:Y:S02]  /*f6b0*/  IMAD.MOV.U32 R21, RZ, RZ, R18 ;  /* 0x000000ffff157224 */ /* 0x000fe400078e0012 */
[----:B------:R-:W-:Y:S02]  /*f6c0*/  IMAD R11, R19, R4, R11 ;  /* 0x00000004130b7224 */ /* 0x000fe400078e020b */
[----:B------:R-:W-:-:S03]  /*f6d0*/  IMAD.HI.U32 R20, R18, R25, RZ ;  /* 0x0000001912147227 */ /* 0x000fc600078e00ff */
[----:B------:R-:W-:-:S05]  /*f6e0*/  IADD3.X R11, RZ, ~R11, RZ, P0, !PT ;  /* 0x8000000bff0b7210 */ /* 0x000fca00007fe4ff */
[----:B------:R-:W-:-:S04]  /*f6f0*/  IMAD.WIDE.U32 R20, P0, R18, R11, R20 ;  /* 0x0000000b12147225 */ /* 0x000fc80007800014 */
[C---:B------:R-:W-:Y:S02]  /*f700*/  IMAD R23, R19.reuse, R11, RZ ;  /* 0x0000000b13177224 */ /* 0x040fe400078e02ff */
[----:B------:R-:W-:-:S04]  /*f710*/  IMAD.HI.U32 R20, P1, R19, R25, R20 ;  /* 0x0000001913147227 */ /* 0x000fc80007820014 */
[----:B------:R-:W-:Y:S01]  /*f720*/  IMAD.HI.U32 R9, R19, R11, RZ ;  /* 0x0000000b13097227 */ /* 0x000fe200078e00ff */
[----:B------:R-:W-:-:S04]  /*f730*/  IADD3 R21, P3, R23, R20, RZ ;  /* 0x0000001417157210 */ /* 0x000fc80007f7e0ff */
[----:B------:R-:W-:Y:S01]  /*f740*/  IADD3.X R9, R9, R19, RZ, P0, !PT ;  /* 0x0000001309097210 */ /* 0x000fe200007fe4ff */
[----:B------:R-:W-:-:S03]  /*f750*/  IMAD.WIDE.U32 R18, R21, R4, RZ ;  /* 0x0000000415127225 */ /* 0x000fc600078e00ff */
[----:B------:R-:W-:Y:S01]  /*f760*/  IADD3.X R9, RZ, RZ, R9, P3, P1 ;  /* 0x000000ffff097210 */ /* 0x000fe20001fe2409 */
[----:B------:R-:W-:Y:S01]  /*f770*/  IMAD R11, R21, R5, R19 ;  /* 0x00000005150b7224 */ /* 0x000fe200078e0213 */
[----:B------:R-:W-:-:S03]  /*f780*/  IADD3 R19, P0, RZ, -R18, RZ ;  /* 0x80000012ff137210 */ /* 0x000fc60007f1e0ff */
[----:B------:R-:W-:Y:S02]  /*f790*/  IMAD R11, R9, R4, R11 ;  /* 0x00000004090b7224 */ /* 0x000fe400078e020b */
[----:B------:R-:W-:-:S03]  /*f7a0*/  IMAD.HI.U32 R20, R21, R19, RZ ;  /* 0x0000001315147227 */ /* 0x000fc600078e00ff */
[----:B------:R-:W-:-:S05]  /*f7b0*/  IADD3.X R18, RZ, ~R11, RZ, P0, !PT ;  /* 0x8000000bff127210 */ /* 0x000fca00007fe4ff */
[----:B------:R-:W-:-:S04]  /*f7c0*/  IMAD.WIDE.U32 R20, P0, R21, R18, R20 ;  /* 0x0000001215147225 */ /* 0x000fc80007800014 */
[C---:B------:R-:W-:Y:S02]  /*f7d0*/  IMAD R22, R9.reuse, R18, RZ ;  /* 0x0000001209167224 */ /* 0x040fe400078e02ff */
[----:B------:R-:W-:Y:S01]  /*f7e0*/  IMAD.HI.U32 R11, P1, R9, R19, R20 ;  /* 0x00000013090b7227 */ /* 0x000fe20007820014 */
[----:B------:R-:W-:-:S03]  /*f7f0*/  HFMA2.MMA R19, -RZ, RZ, 0, 0 ;  /* 0x00000000ff137435 */ /* 0x000fc600000001ff */
[----:B------:R-:W-:Y:S01]  /*f800*/  IMAD.HI.U32 R18, R9, R18, RZ ;  /* 0x0000001209127227 */ /* 0x000fe200078e00ff */
[----:B------:R-:W-:-:S03]  /*f810*/  IADD3 R11, P3, R22, R11, RZ ;  /* 0x0000000b160b7210 */ /* 0x000fc60007f7e0ff */
[----:B------:R-:W-:Y:S02]  /*f820*/  IMAD.X R9, R18, 0x1, R9, P0 ;  /* 0x0000000112097824 */ /* 0x000fe400000e0609 */
[----:B------:R-:W-:-:S03]  /*f830*/  IMAD.HI.U32 R18, R11, R10, RZ ;  /* 0x0000000a0b127227 */ /* 0x000fc600078e00ff */
[----:B------:R-:W-:Y:S01]  /*f840*/  IADD3.X R9, RZ, RZ, R9, P3, P1 ;  /* 0x000000ffff097210 */ /* 0x000fe20001fe2409 */
[----:B------:R-:W-:-:S04]  /*f850*/  IMAD.WIDE.U32 R18, R11, R7, R18 ;  /* 0x000000070b127225 */ /* 0x000fc800078e0012 */
[C---:B------:R-:W-:Y:S02]  /*f860*/  IMAD R20, R9.reuse, R7, RZ ;  /* 0x0000000709147224 */ /* 0x040fe400078e02ff */
[----:B------:R-:W-:-:S04]  /*f870*/  IMAD.HI.U32 R11, P0, R9, R10, R18 ;  /* 0x0000000a090b7227 */ /* 0x000fc80007800012 */
[----:B------:R-:W-:Y:S01]  /*f880*/  IMAD.HI.U32 R9, R9, R7, RZ ;  /* 0x0000000709097227 */ /* 0x000fe200078e00ff */
[----:B------:R-:W-:-:S04]  /*f890*/  IADD3 R11, P1, R20, R11, RZ ;  /* 0x0000000b140b7210 */ /* 0x000fc80007f3e0ff */
[----:B------:R-:W-:Y:S01]  /*f8a0*/  IADD3.X R9, R9, RZ, RZ, P0, !PT ;  /* 0x000000ff09097210 */ /* 0x000fe200007fe4ff */
[----:B------:R-:W-:-:S04]  /*f8b0*/  IMAD.WIDE.U32 R18, R11, R4, RZ ;  /* 0x000000040b127225 */ /* 0x000fc800078e00ff */
[----:B------:R-:W-:Y:S01]  /*f8c0*/  IMAD.X R9, RZ, RZ, R9, P1 ;  /* 0x000000ffff097224 */ /* 0x000fe200008e0609 */
[----:B------:R-:W-:Y:S01]  /*f8d0*/  IADD3 R21, P1, -R18, R10, RZ ;  /* 0x0000000a12157210 */ /* 0x000fe20007f3e1ff */
[----:B------:R-:W-:-:S03]  /*f8e0*/  IMAD R19, R11, R5, R19 ;  /* 0x000000050b137224 */ /* 0x000fc600078e0213 */
[-C--:B------:R-:W-:Y:S01]  /*f8f0*/  ISETP.GE.U32.AND P0, PT, R21, R4.reuse, PT ;  /* 0x000000041500720c */ /* 0x080fe20003f06070 */
[----:B------:R-:W-:-:S05]  /*f900*/  IMAD R10, R9, R4, R19 ;  /* 0x00000004090a7224 */ /* 0x000fca00078e0213 */
[----:B------:R-:W-:Y:S02]  /*f910*/  IADD3.X R22, ~R10, R7, RZ, P1, !PT ;  /* 0x000000070a167210 */ /* 0x000fe40000ffe5ff */
[----:B------:R-:W-:Y:S02]  /*f920*/  IADD3 R18, P1, R11, 0x1, RZ ;  /* 0x000000010b127810 */ /* 0x000fe40007f3e0ff */
[----:B------:R-:W-:Y:S02]  /*f930*/  IADD3 R7, P3, -R4, R21, RZ ;  /* 0x0000001504077210 */ /* 0x000fe40007f7e1ff */
[----:B------:R-:W-:Y:S01]  /*f940*/  ISETP.GE.U32.AND.EX P0, PT, R22, R5, PT, P0 ;  /* 0x000000051600720c */ /* 0x000fe20003f06100 */
[----:B------:R-:W-:Y:S01]  /*f950*/  IMAD.X R10, RZ, RZ, R9, P1 ;  /* 0x000000ffff0a7224 */ /* 0x000fe200008e0609 */
[----:B------:R-:W-:Y:S02]  /*f960*/  IADD3.X R20, ~R5, R22, RZ, P3, !PT ;  /* 0x0000001605147210 */ /* 0x000fe40001ffe5ff */
[----:B------:R-:W-:-:S02]  /*f970*/  SEL R7, R7, R21, P0 ;  /* 0x0000001507077207 */ /* 0x000fc40000000000 */
[----:B------:R-:W-:Y:S02]  /*f980*/  SEL R18, R18, R11, P0 ;  /* 0x0000000b12127207 */ /* 0x000fe40000000000 */
[----:B------:R-:W-:Y:S02]  /*f990*/  SEL R20, R20, R22, P0 ;  /* 0x0000001614147207 */ /* 0x000fe40000000000 */
[----:B------:R-:W-:Y:S02]  /*f9a0*/  SEL R9, R10, R9, P0 ;  /* 0x000000090a097207 */ /* 0x000fe40000000000 */
[----:B------:R-:W-:Y:S02]  /*f9b0*/  ISETP.GE.U32.AND P0, PT, R7, R4, PT ;  /* 0x000000040700720c */ /* 0x000fe40003f06070 */
[----:B------:R-:W-:Y:S02]  /*f9c0*/  IADD3 R7, P3, R18, 0x1, RZ ;  /* 0x0000000112077810 */ /* 0x000fe40007f7e0ff */
[----:B------:R-:W-:-:S02]  /*f9d0*/  ISETP.GE.U32.AND.EX P0, PT, R20, R5, PT, P0 ;  /* 0x000000051400720c */ /* 0x000fc40003f06100 */
[-C--:B------:R-:W-:Y:S02]  /*f9e0*/  IADD3.X R10, RZ, R9.reuse, RZ, P3, !PT ;  /* 0x00000009ff0a7210 */ /* 0x080fe40001ffe4ff */
[----:B------:R-:W-:Y:S02]  /*f9f0*/  ISETP.NE.U32.AND P1, PT, R4, RZ, PT ;  /* 0x000000ff0400720c */ /* 0x000fe40003f25070 */
[----:B------:R-:W-:Y:S02]  /*fa00*/  SEL R10, R10, R9, P0 ;  /* 0x000000090a0a7207 */ /* 0x000fe40000000000 */
[----:B------:R-:W-:Y:S02]  /*fa10*/  MOV R9, 0x0 ;  /* 0x0000000000097802 */ /* 0x000fe40000000f00 */
[----:B------:R-:W-:Y:S02]  /*fa20*/  ISETP.NE.AND.EX P1, PT, R5, RZ, PT, P1 ;  /* 0x000000ff0500720c */ /* 0x000fe40003f25310 */
[----:B------:R-:W-:-:S02]  /*fa30*/  SEL R7, R7, R18, P0 ;  /* 0x0000001207077207 */ /* 0x000fc40000000000 */
[----:B------:R-:W-:Y:S02]  /*fa40*/  SEL R10, R10, 0xffffffff, P1 ;  /* 0xffffffff0a0a7807 */ /* 0x000fe40000800000 */
[----:B------:R-:W-:Y:S01]  /*fa50*/  SEL R7, R7, 0xffffffff, P1 ;  /* 0xffffffff07077807 */ /* 0x000fe20000800000 */
[----:B------:R-:W-:Y:S06]  /*fa60*/  RET.REL.NODEC R8 `(_ZN2at6native13reduce_kernelILi512ELi1ENS0_8ReduceOpIN3c108BFloat16ENS0_14func_wrapper_tIS4_NS0_55_GLOBAL__N__0955718d_22_SparseCsrTensorMath_cu_868dd54514ReductionAddOpIfEEEEjS4_Li4ELi4EEEEEvT1_) ;  /* 0xffffff0408647950 */ /* 0x000fec0003c3ffff */
        .weak           $__internal_11_$__cuda_sm20_rem_u64
        .type           $__internal_11_$__cuda_sm20_rem_u64,@function
        .size           $__internal_11_$__cuda_sm20_rem_u64,(.L_x_8806 - $__internal_11_$__cuda_sm20_rem_u64)
$__internal_11_$__cuda_sm20_rem_u64:
[----:B------:R-:W-:Y:S01]  /*fa70*/  IMAD.MOV.U32 R20, RZ, RZ, R7 ;  /* 0x000000ffff147224 */ /* 0x000fe200078e0007 */
[----:B------:R-:W-:-:S05]  /*fa80*/  MOV R21, R17 ;  /* 0x0000001100157202 */ /* 0x000fca0000000f00 */
[----:B------:R-:W0:Y:S08]  /*fa90*/  I2F.U64.RP R20, R20 ;  /* 0x0000001400147312 */ /* 0x000e300000309000 */
[----:B0-----:R-:W0:Y:S02]  /*faa0*/  MUFU.RCP R8, R20 ;  /* 0x0000001400087308 */ /* 0x001e240000001000 */
[----:B0-----:R-:W-:-:S06]  /*fab0*/  IADD3 R8, R8, 0x1ffffffe, RZ ;  /* 0x1ffffffe08087810 */ /* 0x001fcc0007ffe0ff */
        /* <DEDUP_REMOVED lines=11> */
[----:B------:R-:W-:Y:S01]  /*fb70*/  IMAD.HI.U32 R10, P1, R9, R23, R10 ;  /* 0x00000017090a7227 */ /* 0x000fe2000782000a */
[----:B------:R-:W-:-:S04]  /*fb80*/  IADD3.X R20, R25, R9, RZ, P0, !PT ;  /* 0x0000000919147210 */ /* 0x000fc800007fe4ff */
[----:B------:R-:W-:-:S04]  /*fb90*/  IADD3 R11, P2, R21, R10, RZ ;  /* 0x0000000a150b7210 */ /* 0x000fc80007f5e0ff */
[----:B------:R-:W-:Y:S01]  /*fba0*/  IADD3.X R20, RZ, RZ, R20, P2, P1 ;  /* 0x000000ffff147210 */ /* 0x000fe200017e2414 */
[----:B------:R-:W-:-:S04]  /*fbb0*/  IMAD.WIDE.U32 R8, R11, R7, RZ ;  /* 0x000000070b087225 */ /* 0x000fc800078e00ff */
[----:B------:R-:W-:Y:S01]  /*fbc0*/  IMAD R9, R11, R17, R9 ;  /* 0x000000110b097224 */ /* 0x000fe200078e0209 */
[----:B------:R-:W-:-:S03]  /*fbd0*/  IADD3 R21, P0, RZ, -R8, RZ ;  /* 0x80000008ff157210 */ /* 0x000fc60007f1e0ff */
[----:B------:R-:W-:Y:S02]  /*fbe0*/  IMAD R9, R20, R7, R9 ;  /* 0x0000000714097224 */ /* 0x000fe400078e0209 */
[----:B------:R-:W-:-:S04]  /*fbf0*/  IMAD.HI.U32 R10, R11, R21, RZ ;  /* 0x000000150b0a7227 */ /* 0x000fc800078e00ff */
[----:B------:R-:W-:-:S04]  /*fc00*/  IMAD.X R9, RZ, RZ, ~R9, P0 ;  /* 0x000000ffff097224 */ /* 0x000fc800000e0e09 */
[----:B------:R-:W-:-:S04]  /*fc10*/  IMAD.WIDE.U32 R10, P0, R11, R9, R10 ;  /* 0x000000090b0a7225 */ /* 0x000fc8000780000a */
[C---:B------:R-:W-:Y:S02]  /*fc20*/  IMAD R8, R20.reuse, R9, RZ ;  /* 0x0000000914087224 */ /* 0x040fe400078e02ff */
[----:B------:R-:W-:-:S04]  /*fc30*/  IMAD.HI.U32 R11, P1, R20, R21, R10 ;  /* 0x00000015140b7227 */ /* 0x000fc8000782000a */
[----:B------:R-:W-:Y:S01]  /*fc40*/  IMAD.HI.U32 R9, R20, R9, RZ ;  /* 0x0000000914097227 */ /* 0x000fe200078e00ff */
[----:B------:R-:W-:-:S04]  /*fc50*/  IADD3 R11, P2, R8, R11, RZ ;  /* 0x0000000b080b7210 */ /* 0x000fc80007f5e0ff */
[----:B------:R-:W-:Y:S01]  /*fc60*/  IADD3.X R20, R9, R20, RZ, P0, !PT ;  /* 0x0000001409147210 */ /* 0x000fe200007fe4ff */
[----:B------:R-:W-:Y:S01]  /*fc70*/  HFMA2.MMA R9, -RZ, RZ, 0, 0 ;  /* 0x00000000ff097435 */ /* 0x000fe200000001ff */
[----:B------:R-:W-:Y:S02]  /*fc80*/  IMAD.HI.U32 R8, R11, R16, RZ ;  /* 0x000000100b087227 */ /* 0x000fe400078e00ff */
[----:B------:R-:W-:-:S05]  /*fc90*/  IADD3.X R20, RZ, RZ, R20, P2, P1 ;  /* 0x000000ffff147210 */ /* 0x000fca00017e2414 */
[----:B------:R-:W-:-:S04]  /*fca0*/  IMAD.HI.U32 R10, R20, R19, RZ ;  /* 0x00000013140a7227 */ /* 0x000fc800078e00ff */
[----:B------:R-:W-:-:S04]  /*fcb0*/  IMAD.WIDE.U32 R8, R11, R19, R8 ;  /* 0x000000130b087225 */ /* 0x000fc800078e0008 */
[C---:B------:R-:W-:Y:S02]  /*fcc0*/  IMAD R11, R20.reuse, R19, RZ ;  /* 0x00000013140b7224 */ /* 0x040fe400078e02ff */
[----:B------:R-:W-:-:S04]  /*fcd0*/  IMAD.HI.U32 R8, P0, R20, R16, R8 ;  /* 0x0000001014087227 */ /* 0x000fc80007800008 */
[----:B------:R-:W-:Y:S01]  /*fce0*/  IMAD.X R10, RZ, RZ, R10, P0 ;  /* 0x000000ffff0a7224 */ /* 0x000fe200000e060a */
[----:B------:R-:W-:-:S04]  /*fcf0*/  IADD3 R20, P1, R11, R8, RZ ;  /* 0x000000080b147210 */ /* 0x000fc80007f3e0ff */
[----:B------:R-:W-:Y:S01]  /*fd00*/  IADD3.X R10, RZ, R10, RZ, P1, !PT ;  /* 0x0000000aff0a7210 */ /* 0x000fe20000ffe4ff */
[----:B------:R-:W-:-:S04]  /*fd10*/  IMAD.WIDE.U32 R8, R20, R7, RZ ;  /* 0x0000000714087225 */ /* 0x000fc800078e00ff */
[----:B------:R-:W-:Y:S01]  /*fd20*/  IMAD R20, R20, R17, R9 ;  /* 0x0000001114147224 */ /* 0x000fe200078e0209 */
[----:B------:R-:W-:-:S03]  /*fd30*/  IADD3 R16, P1, -R8, R16, RZ ;  /* 0x0000001008107210 */ /* 0x000fc60007f3e1ff */
[-C--:B------:R-:W-:Y:S01]  /*fd40*/  IMAD R10, R10, R7.reuse, R20 ;  /* 0x000000070a0a7224 */ /* 0x080fe200078e0214 */
[----:B------:R-:W-:-:S04]  /*fd50*/  ISETP.GE.U32.AND P0, PT, R16, R7, PT ;  /* 0x000000071000720c */ /* 0x000fc80003f06070 */
[----:B------:R-:W-:Y:S02]  /*fd60*/  IADD3.X R20, ~R10, R19, RZ, P1, !PT ;  /* 0x000000130a147210 */ /* 0x000fe40000ffe5ff */
[CC--:B------:R-:W-:Y:S02]  /*fd70*/  IADD3 R8, P1, -R7.reuse, R16.reuse, RZ ;  /* 0x0000001007087210 */ /* 0x0c0fe40007f3e1ff */
[C---:B------:R-:W-:Y:S02]  /*fd80*/  ISETP.GE.U32.AND.EX P0, PT, R20.reuse, R17, PT, P0 ;  /* 0x000000111400720c */ /* 0x040fe40003f06100 */
[----:B------:R-:W-:Y:S01]  /*fd90*/  MOV R19, 0x0 ;  /* 0x0000000000137802 */ /* 0x000fe20000000f00 */
[----:B------:R-:W-:Y:S01]  /*fda0*/  IMAD.X R10, R20, 0x1, ~R17, P1 ;  /* 0x00000001140a7824 */ /* 0x000fe200008e0e11 */
[----:B------:R-:W-:Y:S02]  /*fdb0*/  SEL R8, R8, R16, P0 ;  /* 0x0000001008087207 */ /* 0x000fe40000000000 */
[----:B------:R-:W-:-:S02]  /*fdc0*/  ISETP.NE.U32.AND P1, PT, R7, RZ, PT ;  /* 0x000000ff0700720c */ /* 0x000fc40003f25070 */
[----:B------:R-:W-:Y:S02]  /*fdd0*/  SEL R10, R10, R20, P0 ;  /* 0x000000140a0a7207 */ /* 0x000fe40000000000 */
[----:B------:R-:W-:Y:S02]  /*fde0*/  ISETP.GE.U32.AND P0, PT, R8, R7, PT ;  /* 0x000000070800720c */ /* 0x000fe40003f06070 */
[----:B------:R-:W-:Y:S02]  /*fdf0*/  IADD3 R16, P2, -R7, R8, RZ ;  /* 0x0000000807107210 */ /* 0x000fe40007f5e1ff */
[----:B------:R-:W-:Y:S02]  /*fe00*/  ISETP.GE.U32.AND.EX P0, PT, R10, R17, PT, P0 ;  /* 0x000000110a00720c */ /* 0x000fe40003f06100 */
[C---:B------:R-:W-:Y:S02]  /*fe10*/  IADD3.X R7, ~R17.reuse, R10, RZ, P2, !PT ;  /* 0x0000000a11077210 */ /* 0x040fe400017fe5ff */
[----:B------:R-:W-:-:S02]  /*fe20*/  ISETP.NE.AND.EX P1, PT, R17, RZ, PT, P1 ;  /* 0x000000ff1100720c */ /* 0x000fc40003f25310 */
[----:B------:R-:W-:Y:S02]  /*fe30*/  SEL R16, R16, R8, P0 ;  /* 0x0000000810107207 */ /* 0x000fe40000000000 */
[----:B------:R-:W-:Y:S02]  /*fe40*/  SEL R17, R7, R10, P0 ;  /* 0x0000000a07117207 */ /* 0x000fe40000000000 */
[----:B------:R-:W-:Y:S02]  /*fe50*/  SEL R16, R16, 0xffffffff, P1 ;  /* 0xffffffff10107807 */ /* 0x000fe40000800000 */
[----:B------:R-:W-:Y:S01]  /*fe60*/  SEL R17, R17, 0xffffffff, P1 ;  /* 0xffffffff11117807 */ /* 0x000fe20000800000 */
[----:B------:R-:W-:Y:S06]  /*fe70*/  RET.REL.NODEC R18 `(_ZN2at6native13reduce_kernelILi512ELi1ENS0_8ReduceOpIN3c108BFloat16ENS0_14func_wrapper_tIS4_NS0_55_GLOBAL__N__0955718d_22_SparseCsrTensorMath_cu_868dd54514ReductionAddOpIfEEEEjS4_Li4ELi4EEEEEvT1_) ;  /* 0xffffff0012607950 */ /* 0x000fec0003c3ffff */
.L_x_5132:
        /* <DEDUP_REMOVED lines=16> */
.L_x_8806:


//--------------------- .text._ZN2at6native13reduce_kernelILi256ELi2ENS0_8ReduceOpIN3c108BFloat16ENS0_14func_wrapper_tIS4_NS0_55_GLOBAL__N__0955718d_22_SparseCsrTensorMath_cu_868dd54514ReductionAddOpIfEEEEjS4_Li4ELi4EEEEEvT1_ --------------------------
	.section	.text._ZN2at6native13reduce_kernelILi256ELi2ENS0_8ReduceOpIN3c108BFloat16ENS0_14func_wrapper_tIS4_NS0_55_GLOBAL__N__0955718d_22_SparseCsrTensorMath_cu_868dd54514ReductionAddOpIfEEEEjS4_Li4ELi4EEEEEvT1_,"ax",@progbits
	.align	128
.text._ZN2at6native13reduce_kernelILi256ELi2ENS0_8ReduceOpIN3c108BFloat16ENS0_14func_wrapper_tIS4_NS0_55_GLOBAL__N__0955718d_22_SparseCsrTensorMath_cu_868dd54514ReductionAddOpIfEEEEjS4_Li4ELi4EEEEEvT1_:
        .type           _ZN2at6native13reduce_kernelILi256ELi2ENS0_8ReduceOpIN3c108BFloat16ENS0_14func_wrapper_tIS4_NS0_55_GLOBAL__N__0955718d_22_SparseCsrTensorMath_cu_868dd54514ReductionAddOpIfEEEEjS4_Li4ELi4EEEEEvT1_,@function
        .size           _ZN2at6native13reduce_kernelILi256ELi2ENS0_8ReduceOpIN3c108BFloat16ENS0_14func_wrapper_tIS4_NS0_55_GLOBAL__N__0955718d_22_SparseCsrTensorMath_cu_868dd54514ReductionAddOpIfEEEEjS4_Li4ELi4EEEEEvT1_,(.L_x_8809 - _ZN2at6native13reduce_kernelILi256ELi2ENS0_8ReduceOpIN3c108BFloat16ENS0_14func_wrapper_tIS4_NS0_55_GLOBAL__N__0955718d_22_SparseCsrTensorMath_cu_868dd54514ReductionAddOpIfEEEEjS4_Li4ELi4EEEEEvT1_)
        .other          _ZN2at6native13reduce_kernelILi256ELi2ENS0_8ReduceOpIN3c108BFloat16ENS0_14func_wrapper_tIS4_NS0_55_GLOBAL__N__0955718d_22_SparseCsrTensorMath_cu_868dd54514ReductionAddOpIfEEEEjS4_Li4ELi4EEEEEvT1_,@"STO_CUDA_ENTRY STV_DEFAULT"
_ZN2at6native13reduce_kernelILi256ELi2ENS0_8ReduceOpIN3c108BFloat16ENS0_14func_wrapper_tIS4_NS0_55_GLOBAL__N__0955718d_22_SparseCsrTensorMath_cu_868dd54514ReductionAddOpIfEEEEjS4_Li4ELi4EEEEEvT1_:
        /* <DEDUP_REMOVED lines=288> */
.L_x_5133:
        /* <DEDUP_REMOVED lines=44> */
.L_x_5137:
[----:B------:R-:W0:Y:S01]  /*14c0*/  LDC R4, c[0x0][0x214] ;  /* 0x00008500ff047b82 */ /* 0x000e220000000800 */
[----:B------:R-:W-:Y:S01]  /*14d0*/  SHF.R.U64 R0, R18, 0x1, R19 ;  /* 0x0000000112007819 */ /* 0x000fe20000001213 */
[----:B------:R-:W-:Y:S01]  /*14e0*/  ULDC UR4, c[0x0][0x21c] ;  /* 0x0000870000047ab9 */ /* 0x000fe20000000800 */
[----:B------:R-:W-:Y:S01]  /*14f0*/  BSSY B0, `(.L_x_5138) ;  /* 0x0000029000007945 */ /* 0x000fe20003800000 */
[----:B------:R-:W-:Y:S02]  /*1500*/  MOV R3, UR4 ;  /* 0x0000000400037c02 */ /* 0x000fe40008000f00 */
[----:B------:R-:W-:-:S04]  /*1510*/  LOP3.LUT R8, R0, 0x3, RZ, 0xc0, !PT ;  /* 0x0000000300087812 */ /* 0x000fc800078ec0ff */
        /* <DEDUP_REMOVED lines=19> */
.L_x_5143:
[----:B------:R-:W-:Y:S05]  /*1650*/  BSYNC B2 ;  /* 0x0000000000027941 */ /* 0x000fea0003800000 */
.L_x_5142:
        /* <DEDUP_REMOVED lines=8> */
[----:B------:R-:W2:Y:S02]  /*16e0*/  LDG.E.U16 R6, desc[UR60][R6.64] ;  /* 0x0000003c06067981 */ /* 0x000ea4000c1e1500 */
[----:B--2---:R-:W-:-:S05]  /*16f0*/  SHF.L.U32 R0, R6, 0x10, RZ ;  /* 0x0000001006007819 */ /* 0x004fca00000006ff */
[----:B------:R-:W-:-:S07]  /*1700*/  FADD.FTZ R0, R0, UR4 ;  /* 0x0000000400007e21 */ /* 0x000fce0008010000 */
.L_x_5141:
[----:B------:R-:W-:Y:S05]  /*1710*/  BSYNC B1 ;  /* 0x0000000000017941 */ /* 0x000fea0003800000 */
.L_x_5140:
[----:B------:R-:W0:Y:S01]  /*1720*/  LDC R3, c[0x0][0x21c] ;  /* 0x00008700ff037b82 */ /* 0x000e220000000800 */
[----:B------:R-:W-:-:S04]  /*1730*/  IADD3 R5, P0, -R8, 0x4, RZ ;  /* 0x0000000408057810 */ /* 0x000fc80007f1e1ff */
[----:B------:R-:W-:Y:S01]  /*1740*/  LEA R18, P1, R5, R18, 0x1 ;  /* 0x0000001205127211 */ /* 0x000fe200078208ff */
[----:B------:R-:W-:-:S05]  /*1750*/  IMAD.X R6, RZ, RZ, -0x1, P0 ;  /* 0xffffffffff067424 */ /* 0x000fca00000e06ff */
[----:B------:R-:W-:Y:S02]  /*1760*/  LEA.HI.X R19, R5, R19, R6, 0x1, P1 ;  /* 0x0000001305137211 */ /* 0x000fe400008f0c06 */
[----:B0-----:R-:W-:-:S07]  /*1770*/  IADD3 R3, R8, -0x4, R3 ;  /* 0xfffffffc08037810 */ /* 0x001fce0007ffe003 */
.L_x_5139:
[----:B------:R-:W-:Y:S05]  /*1780*/  BSYNC B0 ;  /* 0x0000000000007941 */ /* 0x000fea0003800000 */
.L_x_5138:
[----:B------:R-:W0:Y:S01]  /*1790*/  LDC.64 R6, c[0x0][0x230] ;  /* 0x00008c00ff067b82 */ /* 0x000e220000000a00 */
[----:B------:R-:W-:Y:S01]  /*17a0*/  BSSY B0, `(.L_x_5144) ;  /* 0x000001f000007945 */ /* 0x000fe20003800000 */
[----:B------:R-:W-:Y:S01]  /*17b0*/  ISETP.NE.AND P2, PT, R2, RZ, PT ;  /* 0x000000ff0200720c */ /* 0x000fe20003f45270 */
[----:B------:R-:W-:-:S05]  /*17c0*/  IMAD.MOV.U32 R11, RZ, RZ, R4 ;  /* 0x000000ffff0b7224 */ /* 0x000fca00078e0004 */
[----:B------:R-:W1:Y:S01]  /*17d0*/  LDC R14, c[0x0][0x238] ;  /* 0x00008e00ff0e7b82 */ /* 0x000e620000000800 */
[----:B0-----:R-:W-:Y:S01]  /*17e0*/  IMAD R6, R23, R6, RZ ;  /* 0x0000000617067224 */ /* 0x001fe200078e02ff */
[----:B------:R-:W-:-:S03]  /*17f0*/  ISETP.NE.AND P1, PT, R7, RZ, PT ;  /* 0x000000ff0700720c */ /* 0x000fc60003f25270 */
[----:B------:R-:W-:-:S04]  /*1800*/  IMAD R5, R2, R7, R6 ;  /* 0x0000000702057224 */ /* 0x000fc800078e0206 */
[----:B-1----:R-:W-:Y:S01]  /*1810*/  IMAD R9, R16, R14, R5 ;  /* 0x0000000e10097224 */ /* 0x002fe200078e0205 */
[----:B------:R-:W-:-:S04]  /*1820*/  MOV R5, R4 ;  /* 0x0000000400057202 */ /* 0x000fc80000000f00 */
[----:B------:R-:W-:-:S04]  /*1830*/  LEA R6, R9, 0x3, 0x2 ;  /* 0x0000000309067811 */ /* 0x000fc800078e10ff */
[----:B------:R-:W-:-:S13]  /*1840*/  ISETP.GE.U32.AND P0, PT, R6, R3, PT ;  /* 0x000000030600720c */ /* 0x000fda0003f06070 */
[----:B------:R-:W-:Y:S05]  /*1850*/  @P0 BRA `(.L_x_5145) ;  /* 0x00000000004c0947 */ /* 0x000fea0003800000 */
[----:B------:R-:W-:Y:S01]  /*1860*/  MOV R5, R4 ;  /* 0x0000000400057202 */ /* 0x000fe20000000f00 */
[----:B------:R-:W-:-:S07]  /*1870*/  IMAD.MOV.U32 R11, RZ, RZ, R4 ;  /* 0x000000ffff0b7224 */ /* 0x000fce00078e0004 */
.L_x_5146:
[----:B------:R-:W-:Y:S01]  /*1880*/  IMAD.WIDE.U32 R6, R9, 0x8, R18 ;  /* 0x0000000809067825 */ /* 0x000fe200078e0012 */
[----:B------:R-:W-:-:S05]  /*1890*/  ULDC UR4, c[0x0][0x224] ;  /* 0x0000890000047ab9 */ /* 0x000fca0000000800 */
[----:B------:R-:W2:Y:S01]  /*18a0*/  LDG.E.64 R6, desc[UR60][R6.64] ;  /* 0x0000003c06067981 */ /* 0x000ea2000c1e1b00 */
[----:B------:R-:W-:-:S04]  /*18b0*/  IADD3 R9, R9, UR4, RZ ;  /* 0x0000000409097c10 */ /* 0x000fc8000fffe0ff */
[----:B------:R-:W-:-:S04]  /*18c0*/  LEA R12, R9, 0x3, 0x2 ;  /* 0x00000003090c7811 */ /* 0x000fc800078e10ff */
[----:B------:R-:W-:Y:S02]  /*18d0*/  ISETP.GE.U32.AND P0, PT, R12, R3, PT ;  /* 0x000000030c00720c */ /* 0x000fe40003f06070 */
[C---:B--2---:R-:W-:Y:S01]  /*18e0*/  PRMT R8, R6.reuse, 0x7632, R8 ;  /* 0x0000763206087816 */ /* 0x044fe20000000008 */
[----:B------:R-:W-:Y:S01]  /*18f0*/  IMAD.U32 R13, R6, 0x10000, RZ ;  /* 0x00010000060d7824 */ /* 0x000fe200078e00ff */
[C---:B------:R-:W-:Y:S02]  /*1900*/  PRMT R10, R7.reuse, 0x7632, R10 ;  /* 0x00007632070a7816 */ /* 0x040fe4000000000a */
[----:B------:R-:W-:Y:S01]  /*1910*/  SHF.L.U32 R12, R7, 0x10, RZ ;  /* 0x00000010070c7819 */ /* 0x000fe200000006ff */
[----:B------:R-:W-:Y:S01]  /*1920*/  IMAD.U32 R8, R8, 0x10000, RZ ;  /* 0x0001000008087824 */ /* 0x000fe200078e00ff */
[----:B------:R-:W-:Y:S01]  /*1930*/  SHF.L.U32 R15, R10, 0x10, RZ ;  /* 0x000000100a0f7819 */ /* 0x000fe200000006ff */
[----:B------:R-:W-:Y:S02]  /*1940*/  FADD.FTZ R0, R13, R0 ;  /* 0x000000000d007221 */ /* 0x000fe40000010000 */
[----:B------:R-:W-:Y:S01]  /*1950*/  FADD.FTZ R5, R12, R5 ;  /* 0x000000050c057221 */ /* 0x000fe20000010000 */
[----:B------:R-:W-:Y:S01]  /*1960*/  FADD.FTZ R11, R8, R11 ;  /* 0x0000000b080b7221 */ /* 0x000fe20000010000 */
[----:B------:R-:W-:Y:S01]  /*1970*/  FADD.FTZ R4, R15, R4 ;  /* 0x000000040f047221 */ /* 0x000fe20000010000 */
[----:B------:R-:W-:Y:S06]  /*1980*/  @!P0 BRA `(.L_x_5146) ;  /* 0xfffffffc00bc8947 */ /* 0x000fec000383ffff */
.L_x_5145:
[----:B------:R-:W-:Y:S05]  /*1990*/  BSYNC B0 ;  /* 0x0000000000007941 */ /* 0x000fea0003800000 */
.L_x_5144:
        /* <DEDUP_REMOVED lines=8> */
.L_x_5148:
[----:B------:R-:W-:Y:S05]  /*1a20*/  BSYNC B0 ;  /* 0x0000000000007941 */ /* 0x000fea0003800000 */
.L_x_5147:
        /* <DEDUP_REMOVED lines=9> */
[----:B------:R-:W2:Y:S02]  /*1ac0*/  LDG.E.U16 R18, desc[UR60][R18.64] ;  /* 0x0000003c12127981 */ /* 0x000ea4000c1e1500 */
[----:B--2---:R-:W-:-:S04]  /*1ad0*/  IMAD.U32 R3, R18, 0x10000, RZ ;  /* 0x0001000012037824 */ /* 0x004fc800078e00ff */
[----:B------:R-:W-:-:S07]  /*1ae0*/  FADD.FTZ R0, R0, R3 ;  /* 0x0000000300007221 */ /* 0x000fce0000010000 */
.L_x_5150:
[----:B------:R-:W-:Y:S05]  /*1af0*/  BSYNC B0 ;  /* 0x0000000000007941 */ /* 0x000fea0003800000 */
.L_x_5149:
[----:B------:R-:W-:Y:S01]  /*1b00*/  FADD.FTZ R0, R11, R0 ;  /* 0x000000000b007221 */ /* 0x000fe20000010000 */
[----:B------:R-:W-:-:S03]  /*1b10*/  HFMA2.MMA R19, -RZ, RZ, 0, 0 ;  /* 0x00000000ff137435 */ /* 0x000fc600000001ff */
[----:B------:R-:W-:-:S04]  /*1b20*/  FADD.FTZ R5, R0, R5 ;  /* 0x0000000500057221 */ /* 0x000fc80000010000 */
[----:B------:R-:W-:Y:S01]  /*1b30*/  FADD.FTZ R18, R5, R4 ;  /* 0x0000000405127221 */ /* 0x000fe20000010000 */
[----:B------:R-:W-:Y:S06]  /*1b40*/  BRA `(.L_x_5135) ;  /* 0x0000009c00b47947 */ /* 0x000fec0003800000 */
.L_x_5136:
        /* <DEDUP_REMOVED lines=31> */
.L_x_5160:
        /* <DEDUP_REMOVED lines=286> */
.L_x_5156:
        /* <DEDUP_REMOVED lines=243> */
.L_x_5157:
        /* <DEDUP_REMOVED lines=255> */
.L_x_5158:
[----:B------:R-:W-:-:S04]  /*4e40*/  LOP3.LUT R21, R26, 0xfffffffc, RZ, 0xc0, !PT ;  /* 0xfffffffc1a157812 */ /* 0x000fc800078ec0ff */
[----:B------:R-:W-:-:S04]  /*4e50*/  IADD3 R20, P1, R18, R21, RZ ;  /* 0x0000001512147210 */ /* 0x000fc80007f3e0ff */
[----:B------:R-:W-:-:S05]  /*4e60*/  IADD3.X R21, RZ, R19, RZ, P1, !PT ;  /* 0x00000013ff157210 */ /* 0x000fca0000ffe4ff */
[----:B------:R-:W2:Y:S01]  /*4e70*/  LDG.E R20, desc[UR60][R20.64] ;  /* 0x0000003c14147981 */ /* 0x000ea2000c1e1900 */
        /* <DEDUP_REMOVED lines=248> */
.L_x_5159:
[----:B------:R-:W-:Y:S01]  /*5e00*/  LOP3.LUT R21, R28, 0xfffffffc, RZ, 0xc0, !PT ;  /* 0xfffffffc1c157812 */ /* 0x000fe200078ec0ff */
[----:B------:R-:W-:-:S03]  /*5e10*/  ULDC UR4, c[0x0][0x21c] ;  /* 0x0000870000047ab9 */ /* 0x000fc60000000800 */
[----:B------:R-:W-:-:S05]  /*5e20*/  IADD3 R20, P1, R18, R21, RZ ;  /* 0x0000001512147210 */ /* 0x000fca0007f3e0ff */
[----:B------:R-:W-:-:S05]  /*5e30*/  IMAD.X R21, RZ, RZ, R19, P1 ;  /* 0x000000ffff157224 */ /* 0x000fca00008e0613 */
[----:B------:R1:W2:Y:S01]  /*5e40*/  LDG.E R32, desc[UR60][R20.64] ;  /* 0x0000003c14207981 */ /* 0x0002a2000c1e1900 */
[----:B------:R-:W-:Y:S01]  /*5e50*/  IADD3 R27, R29, R0, RZ ;  /* 0x000000001d1b7210 */ /* 0x000fe20007ffe0ff */
[----:B------:R-:W-:Y:S01]  /*5e60*/  IMAD.U32 R28, R11, 0x10000, RZ ;  /* 0x000100000b1c7824 */ /* 0x000fe200078e00ff */
[----:B------:R-:W-:Y:S01]  /*5e70*/  MOV R26, UR4 ;  /* 0x00000004001a7c02 */ /* 0x000fe20008000f00 */
[----:B------:R-:W-:Y:S01]  /*5e80*/  IMAD.U32 R31, R13, 0x10000, RZ ;  /* 0x000100000d1f7824 */ /* 0x000fe200078e00ff */
[----:B------:R-:W-:Y:S01]  /*5e90*/  SHF.L.U32 R29, R12, 0x10, RZ ;  /* 0x000000100c1d7819 */ /* 0x000fe200000006ff */
[----:B------:R-:W-:Y:S02]  /*5ea0*/  IMAD R33, R0, 0x3, R27 ;  /* 0x0000000300217824 */ /* 0x000fe400078e021b */
[----:B------:R-:W-:Y:S01]  /*5eb0*/  FADD.FTZ R9, R28, R9 ;  /* 0x000000091c097221 */ /* 0x000fe20000010000 */
[----:B------:R-:W-:Y:S02]  /*5ec0*/  IMAD.U32 R28, R22, 0x10000, RZ ;  /* 0x00010000161c7824 */ /* 0x000fe400078e00ff */
[----:B------:R-:W-:Y:S01]  /*5ed0*/  FADD.FTZ R8, R31, R8 ;  /* 0x000000081f087221 */ /* 0x000fe20000010000 */
[----:B------:R-:W-:Y:S01]  /*5ee0*/  FADD.FTZ R10, R29, R10 ;  /* 0x0000000a1d0a7221 */ /* 0x000fe20000010000 */
[----:B------:R-:W-:Y:S01]  /*5ef0*/  ISETP.GE.U32.AND P1, PT, R33, R26, PT ;  /* 0x0000001a2100720c */ /* 0x000fe20003f26070 */
[----:B------:R-:W-:Y:S01]  /*5f00*/  IMAD.U32 R30, R24, 0x10000, RZ ;  /* 0x00010000181e7824 */ /* 0x000fe200078e00ff */
[----:B-1----:R-:W-:Y:S01]  /*5f10*/  SHF.L.U32 R21, R25, 0x10, RZ ;  /* 0x0000001019157819 */ /* 0x002fe200000006ff */
[----:B------:R-:W-:-:S02]  /*5f20*/  FADD.FTZ R7, R28, R7 ;  /* 0x000000071c077221 */ /* 0x000fc40000010000 */
[----:B------:R-:W-:Y:S02]  /*5f30*/  FADD.FTZ R5, R30, R5 ;  /* 0x000000051e057221 */ /* 0x000fe40000010000 */
[----:B------:R-:W-:Y:S01]  /*5f40*/  FADD.FTZ R6, R21, R6 ;  /* 0x0000000615067221 */ /* 0x000fe20000010000 */
[C---:B--2---:R-:W-:Y:S02]  /*5f50*/  PRMT R20, R32.reuse, 0x7632, R20 ;  /* 0x0000763220147816 */ /* 0x044fe40000000014 */
[----:B------:R-:W-:-:S03]  /*5f60*/  SHF.L.U32 R29, R32, 0x10, RZ ;  /* 0x00000010201d7819 */ /* 0x000fc600000006ff */
[----:B------:R-:W-:Y:S02]  /*5f70*/  IMAD.U32 R20, R20, 0x10000, RZ ;  /* 0x0001000014147824 */ /* 0x000fe400078e00ff */
[----:B------:R-:W-:Y:S02]  /*5f80*/  FADD.FTZ R4, R29, R4 ;  /* 0x000000041d047221 */ /* 0x000fe40000010000 */
[----:B------:R-:W-:Y:S01]  /*5f90*/  FADD.FTZ R3, R20, R3 ;  /* 0x0000000314037221 */ /* 0x000fe20000010000 */
[----:B------:R-:W-:Y:S06]  /*5fa0*/  @!P1 BRA `(.L_x_5160) ;  /* 0xffffffbc00649947 */ /* 0x000fec000383ffff */
[----:B------:R-:W-:Y:S05]  /*5fb0*/  BSYNC B1 ;  /* 0x0000000000017941 */ /* 0x000fea0003800000 */
.L_x_5155:
[C---:B------:R-:W-:Y:S02]  /*5fc0*/  PRMT R29, R32.reuse, 0x7610, R29 ;  /* 0x00007610201d7816 */ /* 0x040fe4000000001d */
[----:B------:R-:W-:-:S07]  /*5fd0*/  PRMT R30, R32, 0x7632, R30 ;  /* 0x00007632201e7816 */ /* 0x000fce000000001e */
.L_x_5154:
[----:B------:R-:W-:Y:S05]  /*5fe0*/  BSYNC B0 ;  /* 0x0000000000007941 */ /* 0x000fea0003800000 */
.L_x_5153:
[----:B------:R-:W-:Y:S01]  /*5ff0*/  ISETP.GE.U32.AND P0, PT, R27, R26, PT ;  /* 0x0000001a1b00720c */ /* 0x000fe20003f06070 */
[----:B------:R-:W-:-:S12]  /*6000*/  BSSY B0, `(.L_x_5161) ;  /* 0x000046e000007945 */ /* 0x000fd80003800000 */
[----:B------:R-:W-:Y:S05]  /*6010*/  @P0 BRA `(.L_x_5162) ;  /* 0x0000004400b00947 */ /* 0x000fea0003800000 */
[----:B------:R-:W1:Y:S01]  /*6020*/  LDC R28, c[0x0][0x258] ;  /* 0x00009600ff1c7b82 */ /* 0x000e620000000800 */
[----:B------:R-:W-:Y:S01]  /*6030*/  HFMA2.MMA R11, -RZ, RZ, 0, 0 ;  /* 0x00000000ff0b7435 */ /* 0x000fe200000001ff */
[----:B-1----:R-:W-:-:S13]  /*6040*/  ISETP.NE.AND P1, PT, R28, RZ, PT ;  /* 0x000000ff1c00720c */ /* 0x002fda0003f25270 */
[----:B------:R-:W-:Y:S05]  /*6050*/  @!P1 BRA `(.L_x_5163) ;  /* 0x0000001000449947 */ /* 0x000fea0003800000 */
[----:B0-----:R-:W-:Y:S01]  /*6060*/  MOV R15, R27 ;  /* 0x0000001b000f7202 */ /* 0x001fe20000000f00 */
        /* <DEDUP_REMOVED lines=260> */
[----:B------:R-:W-:Y:S01]  /*70b0*/  @P2 IMAD.MOV.U32 R20, RZ, RZ, RZ ;  /* 0x000000ffff142224 */ /* 0x000fe200078e00ff */
[----:B------:R-:W-:Y:S02]  /*70c0*/  ULDC UR4, c[0x0][0x3e4] ;  /* 0x0000f90000047ab9 */ /* 0x000fe40000000800 */
        /* <DEDUP_REMOVED lines=10> */
.L_x_5163:
[----:B------:R-:W-:-:S04]  /*7170*/  LOP3.LUT R11, R11, 0xfffffffc, RZ, 0xc0, !PT ;  /* 0xfffffffc0b0b7812 */ /* 0x000fc800078ec0ff */
[----:B0-----:R-:W-:-:S04]  /*7180*/  IADD3 R14, P2, R18, R11, RZ ;  /* 0x0000000b120e7210 */ /* 0x001fc80007f5e0ff */
        /* <DEDUP_REMOVED lines=281> */
.L_x_5164:
        /* <DEDUP_REMOVED lines=271> */
[----:B------:R-:W-:Y:S01]  /*9410*/  @P2 MOV R24, RZ ;  /* 0x000000ff00182202 */ /* 0x000fe20000000f00 */
[----:B------:R-:W-:Y:S02]  /*9420*/  ULDC UR4, c[0x0][0x3e4] ;  /* 0x0000f90000047ab9 */ /* 0x000fe40000000800 */
[----:B------:R-:W-:-:S04]  /*9430*/  IMAD.MOV R37, RZ, RZ, -R25 ;  /* 0x000000ffff257224 */ /* 0x000fc800078e0a19 */
        /* <DEDUP_REMOVED lines=9> */
.L_x_5165:
        /* <DEDUP_REMOVED lines=283> */
.L_x_5166:
[----:B------:R-:W-:-:S04]  /*a680*/  LOP3.LUT R15, R29, 0xfffffffc, RZ, 0xc0, !PT ;  /* 0xfffffffc1d0f7812 */ /* 0x000fc800078ec0ff */
[----:B------:R-:W-:-:S04]  /*a690*/  IADD3 R14, P1, R18, R15, RZ ;  /* 0x0000000f120e7210 */ /* 0x000fc80007f3e0ff */
[----:B------:R-:W-:-:S05]  /*a6a0*/  IADD3.X R15, RZ, R19, RZ, P1, !PT ;  /* 0x00000013ff0f7210 */ /* 0x000fca0000ffe4ff */
[----:B------:R-:W2:Y:S02]  /*a6b0*/  LDG.E R14, desc[UR60][R14.64] ;  /* 0x0000003c0e0e7981 */ /* 0x000ea4000c1e1900 */
[C---:B--2---:R-:W-:Y:S02]  /*a6c0*/  PRMT R29, R14.reuse, 0x7610, R29 ;  /* 0x000076100e1d7816 */ /* 0x044fe4000000001d */
[----:B------:R-:W-:-:S07]  /*a6d0*/  PRMT R30, R14, 0x7632, R30 ;  /* 0x000076320e1e7816 */ /* 0x000fce000000001e */
.L_x_5162:
[----:B------:R-:W-:Y:S05]  /*a6e0*/  BSYNC B0 ;  /* 0x0000000000007941 */ /* 0x000fea0003800000 */
.L_x_5161:
[----:B------:R-:W-:Y:S04]  /*a6f0*/  BSSY B0, `(.L_x_5167) ;  /* 0x000001a000007945 */ /* 0x000fe80003800000 */
[----:B------:R-:W-:Y:S05]  /*a700*/  @P0 BRA `(.L_x_5168) ;  /* 0x0000000000600947 */ /* 0x000fea0003800000 */
[----:B------:R-:W-:Y:S01]  /*a710*/  IADD3 R27, R27, R0, RZ ;  /* 0x000000001b1b7210 */ /* 0x000fe20007ffe0ff */
[----:B0-----:R-:W-:Y:S01]  /*a720*/  IMAD.U32 R14, R11, 0x10000, RZ ;  /* 0x000100000b0e7824 */ /* 0x001fe200078e00ff */
[----:B------:R-:W-:Y:S02]  /*a730*/  SHF.L.U32 R11, R12, 0x10, RZ ;  /* 0x000000100c0b7819 */ /* 0x000fe400000006ff */
[----:B------:R-:W-:Y:S01]  /*a740*/  ISETP.GE.U32.AND P0, PT, R27, R26, PT ;  /* 0x0000001a1b00720c */ /* 0x000fe20003f06070 */
[----:B------:R-:W-:Y:S02]  /*a750*/  FADD.FTZ R9, R9, R14 ;  /* 0x0000000e09097221 */ /* 0x000fe40000010000 */
[----:B------:R-:W-:-:S10]  /*a760*/  FADD.FTZ R10, R10, R11 ;  /* 0x0000000b0a0a7221 */ /* 0x000fd40000010000 */
[----:B------:R-:W-:Y:S05]  /*a770*/  @P0 BRA `(.L_x_5168) ;  /* 0x0000000000440947 */ /* 0x000fea0003800000 */
[----:B------:R-:W-:Y:S01]  /*a780*/  IADD3 R11, R27, R0, RZ ;  /* 0x000000001b0b7210 */ /* 0x000fe20007ffe0ff */
[----:B------:R-:W-:Y:S01]  /*a790*/  IMAD.U32 R13, R13, 0x10000, RZ ;  /* 0x000100000d0d7824 */ /* 0x000fe200078e00ff */
        /* <DEDUP_REMOVED lines=11> */
[----:B------:R-:W-:Y:S01]  /*a850*/  @!P0 SHF.L.U32 R29, R29, 0x10, RZ ;  /* 0x000000101d1d8819 */ /* 0x000fe200000006ff */
[----:B------:R-:W-:-:S04]  /*a860*/  @!P0 IMAD.U32 R30, R30, 0x10000, RZ ;  /* 0x000100001e1e8824 */ /* 0x000fc800078e00ff */
[----:B------:R-:W-:Y:S01]  /*a870*/  @!P0 FADD.FTZ R4, R4, R29 ;  /* 0x0000001d04048221 */ /* 0x000fe20000010000 */
[----:B------:R-:W-:-:S07]  /*a880*/  @!P0 FADD.FTZ R3, R3, R30 ;  /* 0x0000001e03038221 */ /* 0x000fce0000010000 */
.L_x_5168:
[----:B------:R-:W-:Y:S05]  /*a890*/  BSYNC B0 ;  /* 0x0000000000007941 */ /* 0x000fea0003800000 */
.L_x_5167:
[----:B------:R-:W-:Y:S01]  /*a8a0*/  FADD.FTZ R10, R7, R10 ;  /* 0x0000000a070a7221 */ /* 0x000fe20000010000 */
[----:B------:R-:W-:-:S03]  /*a8b0*/  FADD.FTZ R9, R8, R9 ;  /* 0x0000000908097221 */ /* 0x000fc60000010000 */
[----:B------:R-:W-:Y:S01]  /*a8c0*/  FADD.FTZ R10, R10, R5 ;  /* 0x000000050a0a7221 */ /* 0x000fe20000010000 */
[----:B------:R-:W-:-:S03]  /*a8d0*/  FADD.FTZ R9, R9, R6 ;  /* 0x0000000609097221 */ /* 0x000fc60000010000 */
[----:B------:R-:W-:Y:S01]  /*a8e0*/  FADD.FTZ R19, R10, R3 ;  /* 0x000000030a137221 */ /* 0x000fe20000010000 */
[----:B------:R-:W-:Y:S01]  /*a8f0*/  FADD.FTZ R18, R9, R4 ;  /* 0x0000000409127221 */ /* 0x000fe20000010000 */
[----:B------:R-:W-:Y:S06]  /*a900*/  BRA `(.L_x_5135) ;  /* 0x0000001000447947 */ /* 0x000fec0003800000 */
.L_x_5152:
        /* <DEDUP_REMOVED lines=16> */
.L_x_5172:
[-C--:B------:R-:W-:Y:S01]  /*aa10*/  IMAD R4, R20, R27.reuse, RZ ;  /* 0x0000001b14047224 */ /* 0x080fe200078e02ff */
[----:B------:R-:W-:-:S04]  /*aa20*/  IADD3 R27, R0, R27, RZ ;  /* 0x0000001b001b7210 */ /* 0x000fc80007ffe0ff */
[----:B------:R-:W-:Y:S02]  /*aa30*/  IADD3 R5, R27, R0, RZ ;  /* 0x000000001b057210 */ /* 0x000fe40007ffe0ff */
[----:B------:R-:W-:Y:S01]  /*aa40*/  SHF.R.U32.HI R25, RZ, 0x1, R4 ;  /* 0x00000001ff197819 */ /* 0x000fe20000011604 */
[C---:B------:R-:W-:Y:S02]  /*aa50*/  IMAD R4, R20.reuse, R27, RZ ;  /* 0x0000001b14047224 */ /* 0x040fe400078e02ff */
[----:B------:R-:W-:Y:S02]  /*aa60*/  IMAD.IADD R27, R5, 0x1, R0 ;  /* 0x00000001051b7824 */ /* 0x000fe400078e0200 */
[C---:B------:R-:W-:Y:S01]  /*aa70*/  IMAD R5, R20.reuse, R5, RZ ;  /* 0x0000000514057224 */ /* 0x040fe200078e02ff */
[----:B------:R-:W-:Y:S01]  /*aa80*/  SHF.R.U32.HI R29, RZ, 0x1, R4 ;  /* 0x00000001ff1d7819 */ /* 0x000fe20000011604 */
[----:B------:R-:W-:Y:S02]  /*aa90*/  IMAD R4, R20, R27, RZ ;  /* 0x0000001b14047224 */ /* 0x000fe400078e02ff */
[----:B------:R-:W-:Y:S01]  /*aaa0*/  IMAD.WIDE.U32 R24, R25, 0x4, R18 ;  /* 0x0000000419187825 */ /* 0x000fe200078e0012 */
[----:B------:R-:W-:-:S02]  /*aab0*/  SHF.R.U32.HI R5, RZ, 0x1, R5 ;  /* 0x00000001ff057819 */ /* 0x000fc40000011605 */
[----:B------:R-:W-:Y:S01]  /*aac0*/  SHF.R.U32.HI R7, RZ, 0x1, R4 ;  /* 0x00000001ff077819 */ /* 0x000fe20000011604 */
[--C-:B------:R-:W-:Y:S02]  /*aad0*/  IMAD.WIDE.U32 R28, R29, 0x4, R18.reuse ;  /* 0x000000041d1c7825 */ /* 0x100fe400078e0012 */
[----:B------:R-:W2:Y:S02]  /*aae0*/  LDG.E R24, desc[UR60][R24.64] ;  /* 0x0000003c18187981 */ /* 0x000ea4000c1e1900 */
[--C-:B------:R-:W-:Y:S02]  /*aaf0*/  IMAD.WIDE.U32 R4, R5, 0x4, R18.reuse ;  /* 0x0000000405047825 */ /* 0x100fe400078e0012 */
[----:B------:R-:W3:Y:S02]  /*ab00*/  LDG.E R28, desc[UR60][R28.64] ;  /* 0x0000003c1c1c7981 */ /* 0x000ee4000c1e1900 */
[----:B------:R-:W-:Y:S02]  /*ab10*/  IMAD.WIDE.U32 R6, R7, 0x4, R18 ;  /* 0x0000000407067825 */ /* 0x000fe400078e0012 */
[----:B------:R-:W4:Y:S04]  /*ab20*/  LDG.E R4, desc[UR60][R4.64] ;  /* 0x0000003c04047981 */ /* 0x000f28000c1e1900 */
[----:B------:R-:W5:Y:S01]  /*ab30*/  LDG.E R6, desc[UR60][R6.64] ;  /* 0x0000003c06067981 */ /* 0x000f62000c1e1900 */
[----:B------:R-:W-:-:S05]  /*ab40*/  IADD3 R27, R27, R0, RZ ;  /* 0x000000001b1b7210 */ /* 0x000fca0007ffe0ff */
[----:B------:R-:W-:-:S05]  /*ab50*/  IMAD R31, R0, 0x3, R27 ;  /* 0x00000003001f7824 */ /* 0x000fca00078e021b */
[----:B------:R-:W-:Y:S02]  /*ab60*/  ISETP.GE.U32.AND P0, PT, R31, R26, PT ;  /* 0x0000001a1f00720c */ /* 0x000fe40003f06070 */
[C---:B--2---:R-:W-:Y:S02]  /*ab70*/  PRMT R15, R24.reuse, 0x7632, R15 ;  /* 0x00007632180f7816 */ /* 0x044fe4000000000f */
[----:B------:R-:W-:Y:S02]  /*ab80*/  SHF.L.U32 R22, R24, 0x10, RZ ;  /* 0x0000001018167819 */ /* 0x000fe400000006ff */
[C---:B---3--:R-:W-:Y:S01]  /*ab90*/  SHF.L.U32 R25, R28.reuse, 0x10, RZ ;  /* 0x000000101c197819 */ /* 0x048fe200000006ff */
[----:B------:R-:W-:Y:S01]  /*aba0*/  IMAD.U32 R21, R15, 0x10000, RZ ;  /* 0x000100000f157824 */ /* 0x000fe200078e00ff */
[----:B------:R-:W-:Y:S01]  /*abb0*/  PRMT R15, R28, 0x7632, R15 ;  /* 0x000076321c0f7816 */ /* 0x000fe2000000000f */
[----:B------:R-:W-:Y:S01]  /*abc0*/  FADD.FTZ R9, R22, R9 ;  /* 0x0000000916097221 */ /* 0x000fe20000010000 */
[C---:B----4-:R-:W-:Y:S01]  /*abd0*/  PRMT R5, R4.reuse, 0x7632, R5 ;  /* 0x0000763204057816 */ /* 0x050fe20000000005 */
[----:B------:R-:W-:Y:S01]  /*abe0*/  IMAD.U32 R30, R4, 0x10000, RZ ;  /* 0x00010000041e7824 */ /* 0x000fe200078e00ff */
[----:B------:R-:W-:Y:S01]  /*abf0*/  SHF.L.U32 R22, R15, 0x10, RZ ;  /* 0x000000100f167819 */ /* 0x000fe200000006ff */
[----:B------:R-:W-:Y:S01]  /*ac00*/  FADD.FTZ R10, R21, R10 ;  /* 0x0000000a150a7221 */ /* 0x000fe20000010000 */
[----:B-----5:R-:W-:Y:S01]  /*ac10*/  PRMT R7, R6, 0x7632, R7 ;  /* 0x0000763206077816 */ /* 0x020fe20000000007 */
[----:B------:R-:W-:Y:S01]  /*ac20*/  FADD.FTZ R12, R25, R12 ;  /* 0x0000000c190c7221 */ /* 0x000fe20000010000 */
[----:B------:R-:W-:Y:S01]  /*ac30*/  SHF.L.U32 R5, R5, 0x10, RZ ;  /* 0x0000001005057819 */ /* 0x000fe200000006ff */
[----:B------:R-:W-:Y:S01]  /*ac40*/  FADD.FTZ R11, R22, R11 ;  /* 0x0000000b160b7221 */ /* 0x000fe20000010000 */
[----:B------:R-:W-:Y:S01]  /*ac50*/  SHF.L.U32 R15, R6, 0x10, RZ ;  /* 0x00000010060f7819 */ /* 0x000fe200000006ff */
[----:B------:R-:W-:-:S02]  /*ac60*/  IMAD.U32 R32, R7, 0x10000, RZ ;  /* 0x0001000007207824 */ /* 0x000fc400078e00ff */
[----:B------:R-:W-:Y:S01]  /*ac70*/  FADD.FTZ R13, R30, R13 ;  /* 0x0000000d1e0d7221 */ /* 0x000fe20000010000 */
[----:B------:R-:W-:Y:S01]  /*ac80*/  FADD.FTZ R14, R5, R14 ;  /* 0x0000000e050e7221 */ /* 0x000fe20000010000 */
[----:B------:R-:W-:Y:S01]  /*ac90*/  FADD.FTZ R8, R15, R8 ;  /* 0x000000080f087221 */ /* 0x000fe20000010000 */
[----:B------:R-:W-:Y:S01]  /*aca0*/  FADD.FTZ R3, R32, R3 ;  /* 0x0000000320037221 */ /* 0x000fe20000010000 */
[----:B------:R-:W-:Y:S06]  /*acb0*/  @!P0 BRA `(.L_x_5172) ;  /* 0xfffffffc00548947 */ /* 0x000fec000383ffff */
[----:B------:R-:W-:Y:S05]  /*acc0*/  BSYNC B1 ;  /* 0x0000000000017941 */ /* 0x000fea0003800000 */
.L_x_5171:
        /* <DEDUP_REMOVED lines=8> */
.L_x_5170:
[----:B------:R-:W-:Y:S05]  /*ad50*/  BSYNC B0 ;  /* 0x0000000000007941 */ /* 0x000fea0003800000 */
.L_x_5169:
        /* <DEDUP_REMOVED lines=35> */
.L_x_5174:
[----:B------:R-:W-:Y:S05]  /*af90*/  BSYNC B0 ;  /* 0x0000000000007941 */ /* 0x000fea0003800000 */
.L_x_5173:
[----:B------:R-:W-:Y:S04]  /*afa0*/  BSSY B0, `(.L_x_5175) ;  /* 0x000001a000007945 */ /* 0x000fe80003800000 */
        /* <DEDUP_REMOVED lines=21> */
[----:B------:R-:W-:Y:S02]  /*b100*/  @!P0 SHF.L.U32 R7, R7, 0x10, RZ ;  /* 0x0000001007078819 */ /* 0x000fe400000006ff */
[----:B------:R-:W-:-:S03]  /*b110*/  @!P0 SHF.L.U32 R6, R6, 0x10, RZ ;  /* 0x0000001006068819 */ /* 0x000fc600000006ff */
[----:B------:R-:W-:Y:S02]  /*b120*/  @!P0 FADD.FTZ R8, R8, R7 ;  /* 0x0000000708088221 */ /* 0x000fe40000010000 */
[----:B------:R-:W-:-:S07]  /*b130*/  @!P0 FADD.FTZ R3, R3, R6 ;  /* 0x0000000603038221 */ /* 0x000fce0000010000 */
.L_x_5176:
[----:B------:R-:W-:Y:S05]  /*b140*/  BSYNC B0 ;  /* 0x0000000000007941 */ /* 0x000fea0003800000 */
.L_x_5175:
[----:B------:R-:W-:Y:S01]  /*b150*/  FADD.FTZ R11, R10, R11 ;  /* 0x0000000b0a0b7221 */ /* 0x000fe20000010000 */
[----:B------:R-:W-:-:S03]  /*b160*/  FADD.FTZ R12, R9, R12 ;  /* 0x0000000c090c7221 */ /* 0x000fc60000010000 */
[----:B------:R-:W-:Y:S01]  /*b170*/  FADD.FTZ R14, R11, R14 ;  /* 0x0000000e0b0e7221 */ /* 0x000fe20000010000 */
[----:B------:R-:W-:-:S03]  /*b180*/  FADD.FTZ R13, R12, R13 ;  /* 0x0000000d0c0d7221 */ /* 0x000fc60000010000 */
[----:B------:R-:W-:Y:S01]  /*b190*/  FADD.FTZ R19, R14, R3 ;  /* 0x000000030e137221 */ /* 0x000fe20000010000 */
[----:B------:R-:W-:Y:S01]  /*b1a0*/  FADD.FTZ R18, R13, R8 ;  /* 0x000000080d127221 */ /* 0x000fe20000010000 */
[----:B------:R-:W-:Y:S06]  /*b1b0*/  BRA `(.L_x_5135) ;  /* 0x0000000800187947 */ /* 0x000fec0003800000 */
.L_x_5151:
[----:B------:R-:W0:Y:S01]  /*b1c0*/  LDC R3, c[0x0][0x224] ;  /* 0x00008900ff037b82 */ /* 0x000e220000000800 */
[----:B------:R-:W-:Y:S01]  /*b1d0*/  BSSY B0, `(.L_x_5177) ;  /* 0x0000043000007945 */ /* 0x000fe20003800000 */
[----:B------:R-:W-:-:S06]  /*b1e0*/  IMAD.MOV.U32 R14, RZ, RZ, R27 ;  /* 0x000000ffff0e7224 */ /* 0x000fcc00078e001b */
        /* <DEDUP_REMOVED lines=18> */
.L_x_5180:
[----:B------:R-:W-:Y:S02]  /*b310*/  SHF.R.U32.HI R29, RZ, 0x1, R14 ;  /* 0x00000001ff1d7819 */ /* 0x000fe4000001160e */
[----:B------:R-:W-:-:S03]  /*b320*/  IADD3 R14, R14, R3, RZ ;  /* 0x000000030e0e7210 */ /* 0x000fc60007ffe0ff */
[----:B------:R-:W-:Y:S01]  /*b330*/  IMAD.WIDE.U32 R28, R29, 0x4, R18 ;  /* 0x000000041d1c7825 */ /* 0x000fe200078e0012 */
[----:B------:R-:W-:-:S03]  /*b340*/  SHF.R.U32.HI R21, RZ, 0x1, R14 ;  /* 0x00000001ff157819 */ /* 0x000fc6000001160e */
[----:B------:R-:W-:Y:S01]  /*b350*/  IMAD.IADD R14, R14, 0x1, R3 ;  /* 0x000000010e0e7824 */ /* 0x000fe200078e0203 */
[----:B------:R-:W2:Y:S01]  /*b360*/  LDG.E R13, desc[UR60][R28.64] ;  /* 0x0000003c1c0d7981 */ /* 0x000ea2000c1e1900 */
[----:B------:R-:W-:-:S03]  /*b370*/  IMAD.WIDE.U32 R20, R21, 0x4, R18 ;  /* 0x0000000415147825 */ /* 0x000fc600078e0012 */
[----:B------:R-:W-:Y:S02]  /*b380*/  IADD3 R22, R14, R3, RZ ;  /* 0x000000030e167210 */ /* 0x000fe40007ffe0ff */
[----:B------:R-:W-:Y:S01]  /*b390*/  SHF.R.U32.HI R25, RZ, 0x1, R14 ;  /* 0x00000001ff197819 */ /* 0x000fe2000001160e */
[----:B------:R-:W3:Y:S01]  /*b3a0*/  LDG.E R20, desc[UR60][R20.64] ;  /* 0x0000003c14147981 */ /* 0x000ee2000c1e1900 */
[----:B------:R-:W-:-:S03]  /*b3b0*/  SHF.R.U32.HI R5, RZ, 0x1, R22 ;  /* 0x00000001ff057819 */ /* 0x000fc60000011616 */
[----:B------:R-:W-:-:S04]  /*b3c0*/  IMAD.WIDE.U32 R24, R25, 0x4, R18 ;  /* 0x0000000419187825 */ /* 0x000fc800078e0012 */
[----:B------:R-:W-:Y:S02]  /*b3d0*/  IMAD.WIDE.U32 R4, R5, 0x4, R18 ;  /* 0x0000000405047825 */ /* 0x000fe400078e0012 */
[----:B------:R-:W4:Y:S04]  /*b3e0*/  LDG.E R24, desc[UR60][R24.64] ;  /* 0x0000003c18187981 */ /* 0x000f28000c1e1900 */
[----:B------:R4:W5:Y:S01]  /*b3f0*/  LDG.E R4, desc[UR60][R4.64] ;  /* 0x0000003c04047981 */ /* 0x000962000c1e1900 */
[----:B------:R-:W-:-:S05]  /*b400*/  IADD3 R14, R22, R3, RZ ;  /* 0x00000003160e7210 */ /* 0x000fca0007ffe0ff */
[----:B------:R-:W-:-:S05]  /*b410*/  IMAD R31, R3, 0x3, R14 ;  /* 0x00000003031f7824 */ /* 0x000fca00078e020e */
[----:B------:R-:W-:Y:S02]  /*b420*/  ISETP.GE.U32.AND P0, PT, R31, R26, PT ;  /* 0x0000001a1f00720c */ /* 0x000fe40003f06070 */
[C---:B--2---:R-:W-:Y:S01]  /*b430*/  PRMT R15, R13.reuse, 0x7632, R15 ;  /* 0x000076320d0f7816 */ /* 0x044fe2000000000f */
[----:B------:R-:W-:-:S03]  /*b440*/  IMAD.U32 R22, R13, 0x10000, RZ ;  /* 0x000100000d167824 */ /* 0x000fc600078e00ff */
[----:B------:R-:W-:Y:S02]  /*b450*/  SHF.L.U32 R27, R15, 0x10, RZ ;  /* 0x000000100f1b7819 */ /* 0x000fe400000006ff */
[----:B---3--:R-:W-:Y:S01]  /*b460*/  PRMT R15, R20, 0x7632, R15 ;  /* 0x00007632140f7816 */ /* 0x008fe2000000000f */
[----:B------:R-:W-:-:S04]  /*b470*/  FADD.FTZ R11, R22, R11 ;  /* 0x0000000b160b7221 */ /* 0x000fc80000010000 */
[----:B------:R-:W-:Y:S01]  /*b480*/  IMAD.U32 R22, R15, 0x10000, RZ ;  /* 0x000100000f167824 */ /* 0x000fe200078e00ff */
[----:B------:R-:W-:Y:S02]  /*b490*/  SHF.L.U32 R29, R20, 0x10, RZ ;  /* 0x00000010141d7819 */ /* 0x000fe400000006ff */
[----:B----4-:R-:W-:Y:S02]  /*b4a0*/  PRMT R5, R24, 0x7632, R5 ;  /* 0x0000763218057816 */ /* 0x010fe40000000005 */
[----:B-----5:R-:W-:Y:S02]  /*b4b0*/  PRMT R15, R4, 0x7632, R15 ;  /* 0x00007632040f7816 */ /* 0x020fe4000000000f */
[----:B------:R-:W-:Y:S02]  /*b4c0*/  SHF.L.U32 R21, R24, 0x10, RZ ;  /* 0x0000001018157819 */ /* 0x000fe400000006ff */
[----:B------:R-:W-:Y:S01]  /*b4d0*/  SHF.L.U32 R28, R5, 0x10, RZ ;  /* 0x00000010051c7819 */ /* 0x000fe200000006ff */
[----:B------:R-:W-:Y:S01]  /*b4e0*/  IMAD.U32 R5, R4, 0x10000, RZ ;  /* 0x0001000004057824 */ /* 0x000fe200078e00ff */
[----:B------:R-:W-:Y:S01]  /*b4f0*/  SHF.L.U32 R15, R15, 0x10, RZ ;  /* 0x000000100f0f7819 */ /* 0x000fe200000006ff */
[----:B------:R-:W-:Y:S01]  /*b500*/  FADD.FTZ R12, R27, R12 ;  /* 0x0000000c1b0c7221 */ /* 0x000fe20000010000 */
[----:B------:R-:W-:Y:S01]  /*b510*/  FADD.FTZ R10, R29, R10 ;  /* 0x0000000a1d0a7221 */ /* 0x000fe20000010000 */
[----:B------:R-:W-:Y:S01]  /*b520*/  FADD.FTZ R9, R22, R9 ;  /* 0x0000000916097221 */ /* 0x000fe20000010000 */
[----:B------:R-:W-:Y:S01]  /*b530*/  FADD.FTZ R8, R21, R8 ;  /* 0x0000000815087221 */ /* 0x000fe20000010000 */
[----:B------:R-:W-:Y:S01]  /*b540*/  FADD.FTZ R7, R28, R7 ;  /* 0x000000071c077221 */ /* 0x000fe20000010000 */
[----:B------:R-:W-:Y:S01]  /*b550*/  FADD.FTZ R0, R5, R0 ;  /* 0x0000000005007221 */ /* 0x000fe20000010000 */
[----:B------:R-:W-:Y:S01]  /*b560*/  FADD.FTZ R6, R15, R6 ;  /* 0x000000060f067221 */ /* 0x000fe20000010000 */
[----:B------:R-:W-:Y:S06]  /*b570*/  @!P0 BRA `(.L_x_5180) ;  /* 0xfffffffc00648947 */ /* 0x000fec000383ffff */
[----:B------:R-:W-:Y:S05]  /*b580*/  BSYNC B1 ;  /* 0x0000000000017941 */ /* 0x000fea0003800000 */
.L_x_5179:
[C---:B------:R-:W-:Y:S02]  /*b590*/  PRMT R27, R13.reuse, 0x7610, R27 ;  /* 0x000076100d1b7816 */ /* 0x040fe4000000001b */
[----:B------:R-:W-:Y:S02]  /*b5a0*/  PRMT R21, R13, 0x7632, R21 ;  /* 0x000076320d157816 */ /* 0x000fe40000000015 */
[----:B------:R-:W-:Y:S02]  /*b5b0*/  PRMT R25, R24, 0x7610, R25 ;  /* 0x0000761018197816 */ /* 0x000fe40000000019 */
[----:B------:R-:W-:Y:S02]  /*b5c0*/  PRMT R22, R20, 0x7632, R22 ;  /* 0x0000763214167816 */ /* 0x000fe40000000016 */
[----:B------:R-:W-:Y:S02]  /*b5d0*/  PRMT R24, R24, 0x7632, R24 ;  /* 0x0000763218187816 */ /* 0x000fe40000000018 */
[----:B------:R-:W-:-:S02]  /*b5e0*/  PRMT R13, R4, 0x7610, R13 ;  /* 0x00007610040d7816 */ /* 0x000fc4000000000d */
[----:B------:R-:W-:-:S07]  /*b5f0*/  PRMT R15, R4, 0x7632, R15 ;  /* 0x00007632040f7816 */ /* 0x000fce000000000f */
.L_x_5178:
[----:B------:R-:W-:Y:S05]  /*b600*/  BSYNC B0 ;  /* 0x0000000000007941 */ /* 0x000fea0003800000 */
.L_x_5177:
        /* <DEDUP_REMOVED lines=31> */
.L_x_5182:
[----:B------:R-:W-:Y:S05]  /*b800*/  BSYNC B0 ;  /* 0x0000000000007941 */ /* 0x000fea0003800000 */
.L_x_5181:
        /* <DEDUP_REMOVED lines=26> */
.L_x_5184:
[----:B------:R-:W-:Y:S05]  /*b9b0*/  BSYNC B0 ;  /* 0x0000000000007941 */ /* 0x000fea0003800000 */
.L_x_5183:
[----:B------:R-:W-:Y:S01]  /*b9c0*/  FADD.FTZ R12, R12, R9 ;  /* 0x000000090c0c7221 */ /* 0x000fe20000010000 */
[----:B------:R-:W-:-:S03]  /*b9d0*/  FADD.FTZ R11, R11, R10 ;  /* 0x0000000a0b0b7221 */ /* 0x000fc60000010000 */
[----:B------:R-:W-:Y:S01]  /*b9e0*/  FADD.FTZ R7, R12, R7 ;  /* 0x000000070c077221 */ /* 0x000fe20000010000 */
[----:B------:R-:W-:-:S03]  /*b9f0*/  FADD.FTZ R11, R11, R8 ;  /* 0x000000080b0b7221 */ /* 0x000fc60000010000 */
[----:B------:R-:W-:Y:S01]  /*ba00*/  FADD.FTZ R19, R7, R6 ;  /* 0x0000000607137221 */ /* 0x000fe20000010000 */
[----:B------:R-:W-:-:S07]  /*ba10*/  FADD.FTZ R18, R11, R0 ;  /* 0x000000000b127221 */ /* 0x000fce0000010000 */
.L_x_5135:
[----:B------:R-:W-:Y:S05]  /*ba20*/  BSYNC B6 ;  /* 0x0000000000067941 */ /* 0x000fea0003800000 */
.L_x_5134:
        /* <DEDUP_REMOVED lines=13> */
[----:B------:R1:W-:Y:S10]  /*bb00*/  STS.64 [R0], R18 ;  /* 0x0000001200007388 */ /* 0x0003f40000000a00 */
[----:B------:R-:W-:Y:S05]  /*bb10*/  @!P0 BRA `(.L_x_5185) ;  /* 0x0000000000388947 */ /* 0x000fea0003800000 */
.L_x_5186:
[----:B------:R-:W-:Y:S01]  /*bb20*/  IMAD.IADD R6, R2, 0x1, R4 ;  /* 0x0000000102067824 */ /* 0x000fe200078e0204 */
[----:B------:R-:W-:Y:S05]  /*bb30*/  WARPSYNC.ALL ;  /* 0x0000000000007948 */ /* 0x000fea0003800000 */
[----:B------:R-:W-:Y:S01]  /*bb40*/  BAR.SYNC.DEFER_BLOCKING 0x0 ;  /* 0x0000000000007b1d */ /* 0x000fe20000010000 */
[----:B------:R-:W-:-:S04]  /*bb50*/  ISETP.GE.U32.AND P0, PT, R6, R5, PT ;  /* 0x000000050600720c */ /* 0x000fc80003f06070 */
[----:B------:R-:W-:-:S13]  /*bb60*/  ISETP.GE.U32.OR P0, PT, R2, R4, P0 ;  /* 0x000000040200720c */ /* 0x000fda0000706470 */
[----:B------:R-:W-:-:S05]  /*bb70*/  @!P0 IMAD R6, R6, R8, R23 ;  /* 0x0000000806068224 */ /* 0x000fca00078e0217 */
[----:B------:R-:W-:-:S06]  /*bb80*/  @!P0 LEA R6, R6, R3, 0x3 ;  /* 0x0000000306068211 */ /* 0x000fcc00078e18ff */
[----:B------:R-:W1:Y:S02]  /*bb90*/  @!P0 LDS.64 R6, [R6] ;  /* 0x0000000006068984 */ /* 0x000e640000000a00 */
[----:B-1----:R-:W-:Y:S01]  /*bba0*/  @!P0 FADD.FTZ R18, R18, R6 ;  /* 0x0000000612128221 */ /* 0x002fe20000010000 */
[----:B------:R-:W-:-:S05]  /*bbb0*/  @!P0 FADD.FTZ R19, R19, R7 ;  /* 0x0000000713138221 */ /* 0x000fca0000010000 */
[----:B------:R2:W-:Y:S01]  /*bbc0*/  @!P0 STS.64 [R0], R18 ;  /* 0x0000001200008388 */ /* 0x0005e20000000a00 */
[----:B------:R-:W-:Y:S02]  /*bbd0*/  ISETP.GT.AND P0, PT, R4, 0x1, PT ;  /* 0x000000010400780c */ /* 0x000fe40003f04270 */
[----:B------:R-:W-:-:S11]  /*bbe0*/  SHF.R.S32.HI R4, RZ, 0x1, R4 ;  /* 0x00000001ff047819 */ /* 0x000fd60000011404 */
[----:B--2---:R-:W-:Y:S05]  /*bbf0*/  @P0 BRA `(.L_x_5186) ;  /* 0xfffffffc00c80947 */ /* 0x004fea000383ffff */
.L_x_5185:
        /* <DEDUP_REMOVED lines=16> */
[----:B------:R-:W-:-:S03]  /*bd00*/  IMAD.MOV.U32 R0, RZ, RZ, 0x20 ;  /* 0x00000020ff007424 */ /* 0x000fc600078e00ff */
[----:B------:R-:W-:-:S13]  /*bd10*/  ISETP.GE.AND P0, PT, R4, 0x20, PT ;  /* 0x000000200400780c */ /* 0x000fda0003f06270 */
[----:B-1----:R-:W-:Y:S05]  /*bd20*/  @!P0 BRA `(.L_x_5188) ;  /* 0x0000000000388947 */ /* 0x002fea0003800000 */
.L_x_5189:
[----:B------:R-:W-:Y:S01]  /*bd30*/  IADD3 R0, R23, R4, RZ ;  /* 0x0000000417007210 */ /* 0x000fe20007ffe0ff */
[----:B------:R-:W-:Y:S05]  /*bd40*/  WARPSYNC.ALL ;  /* 0x0000000000007948 */ /* 0x000fea0003800000 */
[----:B------:R-:W-:Y:S01]  /*bd50*/  BAR.SYNC.DEFER_BLOCKING 0x0 ;  /* 0x0000000000007b1d */ /* 0x000fe20000010000 */
[----:B------:R-:W-:-:S04]  /*bd60*/  ISETP.GE.U32.AND P0, PT, R0, R5, PT ;  /* 0x000000050000720c */ /* 0x000fc80003f06070 */
[----:B------:R-:W-:-:S13]  /*bd70*/  ISETP.GE.U32.OR P0, PT, R23, R4, P0 ;  /* 0x000000041700720c */ /* 0x000fda0000706470 */
[----:B------:R-:W-:Y:S02]  /*bd80*/  @!P0 LEA R0, R4, R3, 0x3 ;  /* 0x0000000304008211 */ /* 0x000fe400078e18ff */
[----:B------:R-:W-:-:S03]  /*bd90*/  SHF.R.S32.HI R4, RZ, 0x1, R4 ;  /* 0x00000001ff047819 */ /* 0x000fc60000011404 */
[----:B------:R-:W1:Y:S02]  /*bda0*/  @!P0 LDS.64 R6, [R0] ;  /* 0x0000000000068984 */ /* 0x000e640000000a00 */
[----:B-1----:R-:W-:Y:S01]  /*bdb0*/  @!P0 FADD.FTZ R18, R18, R6 ;  /* 0x0000000612128221 */ /* 0x002fe20000010000 */
[----:B------:R-:W-:-:S05]  /*bdc0*/  @!P0 FADD.FTZ R19, R19, R7 ;  /* 0x0000000713138221 */ /* 0x000fca0000010000 */
[----:B------:R1:W-:Y:S01]  /*bdd0*/  @!P0 STS.64 [R3], R18 ;  /* 0x0000001203008388 */ /* 0x0003e20000000a00 */
[----:B------:R-:W-:-:S13]  /*bde0*/  ISETP.GE.AND P0, PT, R4, 0x20, PT ;  /* 0x000000200400780c */ /* 0x000fda0003f06270 */
[----:B-1----:R-:W-:Y:S05]  /*bdf0*/  @P0 BRA `(.L_x_5189) ;  /* 0xfffffffc00cc0947 */ /* 0x002fea000383ffff */
[----:B------:R-:W-:-:S07]  /*be00*/  IMAD.MOV.U32 R0, RZ, RZ, 0x20 ;  /* 0x00000020ff007424 */ /* 0x000fce00078e00ff */
.L_x_5188:
[----:B------:R-:W-:Y:S01]  /*be10*/  ISETP.GE.AND P0, PT, R0, 0x2, PT ;  /* 0x000000020000780c */ /* 0x000fe20003f06270 */
[----:B------:R-:W-:Y:S05]  /*be20*/  WARPSYNC.ALL ;  /* 0x0000000000007948 */ /* 0x000fea0003800000 */
[----:B------:R-:W-:Y:S07]  /*be30*/  BAR.SYNC.DEFER_BLOCKING 0x0 ;  /* 0x0000000000007b1d */ /* 0x000fee0000010000 */
[----:B------:R-:W-:Y:S05]  /*be40*/  @!P0 BRA `(.L_x_5187) ;  /* 0x0000000000208947 */ /* 0x000fea0003800000 */
[----:B------:R-:W-:-:S11]  /*be50*/  HFMA2.MMA R3, -RZ, RZ, 0, 5.9604644775390625e-08 ;  /* 0x00000001ff037435 */ /* 0x000fd600000001ff */
.L_x_5190:
[----:B------:R-:W1:Y:S04]  /*be60*/  SHFL.DOWN PT, R5, R18, R3, 0x1f ;  /* 0x08001f0312057589 */ /* 0x000e6800000e0000 */
[----:B------:R2:W3:Y:S02]  /*be70*/  SHFL.DOWN PT, R4, R19, R3, 0x1f ;  /* 0x08001f0313047589 */ /* 0x0004e400000e0000 */
[----:B--2---:R-:W-:-:S04]  /*be80*/  SHF.L.U32 R3, R3, 0x1, RZ ;  /* 0x0000000103037819 */ /* 0x004fc800000006ff */
[----:B------:R-:W-:Y:S01]  /*be90*/  ISETP.GE.AND P0, PT, R3, R0, PT ;  /* 0x000000000300720c */ /* 0x000fe20003f06270 */
[----:B-1----:R-:W-:Y:S01]  /*bea0*/  FADD.FTZ R18, R5, R18 ;  /* 0x0000001205127221 */ /* 0x002fe20000010000 */
[----:B---3--:R-:W-:-:S11]  /*beb0*/  FADD.FTZ R19, R4, R19 ;  /* 0x0000001304137221 */ /* 0x008fd60000010000 */
[----:B------:R-:W-:Y:S05]  /*bec0*/  @!P0 BRA `(.L_x_5190) ;  /* 0xfffffffc00e48947 */ /* 0x000fea000383ffff */
.L_x_5187:
[----:B-1----:R-:W1:Y:S01]  /*bed0*/  LDC R0, c[0x0][0x3ec] ;  /* 0x0000fb00ff007b82 */ /* 0x002e620000000800 */
[----:B------:R-:W-:Y:S01]  /*bee0*/  IMAD.MOV.U32 R22, RZ, RZ, RZ ;  /* 0x000000ffff167224 */ /* 0x000fe200078e00ff */
[----:B------:R-:W-:Y:S02]  /*bef0*/  MOV R24, RZ ;  /* 0x000000ff00187202 */ /* 0x000fe40000000f00 */
[----:B-1----:R-:W-:-:S13]  /*bf00*/  ISETP.NE.AND P0, PT, R0, RZ, PT ;  /* 0x000000ff0000720c */ /* 0x002fda0003f05270 */
        /* <DEDUP_REMOVED lines=274> */
.L_x_5191:
        /* <DEDUP_REMOVED lines=278> */
.L_x_5192:
[----:B------:R-:W-:Y:S01]  /*e190*/  ULDC.64 UR6, c[0x0][0x600] ;  /* 0x0001800000067ab9 */ /* 0x000fe20000000a00 */
[----:B------:R-:W-:Y:S02]  /*e1a0*/  IADD3 R4, P1, R22, UR4, RZ ;  /* 0x0000000416047c10 */ /* 0x000fe4000ff3e0ff */
[----:B------:R-:W-:Y:S02]  /*e1b0*/  CS2R R8, SRZ ;  /* 0x0000000000087805 */ /* 0x000fe4000001ff00 */
[----:B------:R-:W-:Y:S01]  /*e1c0*/  ISETP.NE.U32.AND P0, PT, RZ, UR6, PT ;  /* 0x00000006ff007c0c */ /* 0x000fe2000bf05070 */
[----:B------:R-:W-:Y:S01]  /*e1d0*/  IMAD.MOV.U32 R0, RZ, RZ, RZ ;  /* 0x000000ffff007224 */ /* 0x000fe200078e00ff */
[----:B------:R-:W-:Y:S02]  /*e1e0*/  IADD3.X R5, RZ, UR5, RZ, P1, !PT ;  /* 0x00000005ff057c10 */ /* 0x000fe40008ffe4ff */
[----:B------:R-:W-:-:S13]  /*e1f0*/  ISETP.NE.AND.EX P0, PT, RZ, UR7, PT, P0 ;  /* 0x00000007ff007c0c */ /* 0x000fda000bf05300 */
[----:B------:R-:W-:Y:S05]  /*e200*/  @!P0 BRA `(.L_x_5193) ;  /* 0x0000000800248947 */ /* 0x000fea0003800000 */
[----:B0-----:R-:W-:Y:S01]  /*e210*/  HFMA2.MMA R14, -RZ, RZ, 0, 0 ;  /* 0x00000000ff0e7435 */ /* 0x001fe200000001ff */
[----:B------:R-:W-:Y:S01]  /*e220*/  BSSY B0, `(.L_x_5194) ;  /* 0x0000028000007945 */ /* 0x000fe20003800000 */
[----:B------:R-:W-:Y:S01]  /*e230*/  MOV R12, 0x2 ;  /* 0x00000002000c7802 */ /* 0x000fe20000000f00 */
[----:B------:R-:W-:Y:S01]  /*e240*/  IMAD.MOV.U32 R10, RZ, RZ, 0x4 ;  /* 0x00000004ff0a7424 */ /* 0x000fe200078e00ff */
[----:B------:R-:W-:-:S07]  /*e250*/  MOV R11, 0x0 ;  /* 0x00000000000b7802 */ /* 0x000fce0000000f00 */
.L_x_5198:
[----:B------:R-:W-:Y:S01]  /*e260*/  LOP3.LUT R0, R14, R11, RZ, 0xfc, !PT ;  /* 0x0000000b0e007212 */ /* 0x000fe200078efcff */
[----:B------:R-:W-:Y:S01]  /*e270*/  BSSY B1, `(.L_x_5195) ;  /* 0x000001d000017945 */ /* 0x000fe20003800000 */
[----:B------:R-:W-:Y:S02]  /*e280*/  IMAD.MOV.U32 R3, RZ, RZ, R11 ;  /* 0x000000ffff037224 */ /* 0x000fe400078e000b */
[----:B------:R-:W-:Y:S02]  /*e290*/  ISETP.NE.U32.AND P0, PT, R0, RZ, PT ;  /* 0x000000ff0000720c */ /* 0x000fe40003f05070 */
[----:B------:R-:W-:-:S11]  /*e2a0*/  MOV R0, R10 ;  /* 0x0000000a00007202 */ /* 0x000fd60000000f00 */
[----:B------:R-:W-:Y:S05]  /*e2b0*/  @!P0 BRA `(.L_x_5196) ;  /* 0x0000000000148947 */ /* 0x000fea0003800000 */
[----:B------:R-:W-:Y:S02]  /*e2c0*/  MOV R13, R11 ;  /* 0x0000000b000d7202 */ /* 0x000fe40000000f00 */
[----:B------:R-:W-:Y:S02]  /*e2d0*/  MOV R11, R12 ;  /* 0x0000000c000b7202 */ /* 0x000fe40000000f00 */
[----:B------:R-:W-:-:S07]  /*e2e0*/  MOV R12, 0xe300 ;  /* 0x0000e300000c7802 */ /* 0x000fce0000000f00 */
[----:B------:R-:W-:Y:S05]  /*e2f0*/  CALL.REL.NOINC `($__internal_13_$__cuda_sm20_rem_u64) ;  /* 0x0000004c00287944 */ /* 0x000fea0003c00000 */
[----:B------:R-:W-:Y:S05]  /*e300*/  BRA `(.L_x_5197) ;  /* 0x00000000004c7947 */ /* 0x000fea0003800000 */
.L_x_5196:
[----:B------:R-:W0:Y:S01]  /*e310*/  I2F.U32.RP R11, R10 ;  /* 0x0000000a000b7306 */ /* 0x000e220000209000 */
[----:B------:R-:W-:-:S07]  /*e320*/  ISETP.NE.U32.AND P1, PT, R10, RZ, PT ;  /* 0x000000ff0a00720c */ /* 0x000fce0003f25070 */
[----:B0-----:R-:W0:Y:S02]  /*e330*/  MUFU.RCP R11, R11 ;  /* 0x0000000b000b7308 */ /* 0x001e240000001000 */
[----:B0-----:R-:W-:Y:S01]  /*e340*/  VIADD R8, R11, 0xffffffe ;  /* 0x0ffffffe0b087836 */ /* 0x001fe20000000000 */
[----:B------:R-:W-:-:S05]  /*e350*/  MOV R11, RZ ;  /* 0x000000ff000b7202 */ /* 0x000fca0000000f00 */
[----:B------:R0:W1:Y:S02]  /*e360*/  F2I.FTZ.U32.TRUNC.NTZ R9, R8 ;  /* 0x0000000800097305 */ /* 0x000064000021f000 */
[----:B0-----:R-:W-:Y:S01]  /*e370*/  HFMA2.MMA R8, -RZ, RZ, 0, 0 ;  /* 0x00000000ff087435 */ /* 0x001fe200000001ff */
[----:B-1----:R-:W-:-:S05]  /*e380*/  IADD3 R13, RZ, -R9, RZ ;  /* 0x80000009ff0d7210 */ /* 0x002fca0007ffe0ff */
[----:B------:R-:W-:-:S04]  /*e390*/  IMAD R13, R13, R10, RZ ;  /* 0x0000000a0d0d7224 */ /* 0x000fc800078e02ff */
[----:B------:R-:W-:-:S06]  /*e3a0*/  IMAD.HI.U32 R9, R9, R13, R8 ;  /* 0x0000000d09097227 */ /* 0x000fcc00078e0008 */
[----:B------:R-:W-:-:S04]  /*e3b0*/  IMAD.HI.U32 R9, R9, R12, RZ ;  /* 0x0000000c09097227 */ /* 0x000fc800078e00ff */
[----:B------:R-:W-:-:S04]  /*e3c0*/  IMAD.MOV R9, RZ, RZ, -R9 ;  /* 0x000000ffff097224 */ /* 0x000fc800078e0a09 */
[----:B------:R-:W-:-:S05]  /*e3d0*/  IMAD R9, R10, R9, R12 ;  /* 0x000000090a097224 */ /* 0x000fca00078e020c */
[----:B------:R-:W-:-:S13]  /*e3e0*/  ISETP.GE.U32.AND P0, PT, R9, R10, PT ;  /* 0x0000000a0900720c */ /* 0x000fda0003f06070 */
[----:B------:R-:W-:-:S04]  /*e3f0*/  @P0 IADD3 R9, R9, -R10, RZ ;  /* 0x8000000a09090210 */ /* 0x000fc80007ffe0ff */
[----:B------:R-:W-:-:S13]  /*e400*/  ISETP.GE.U32.AND P0, PT, R9, R10, PT ;  /* 0x0000000a0900720c */ /* 0x000fda0003f06070 */
[-C--:B------:R-:W-:Y:S02]  /*e410*/  @P0 IADD3 R9, R9, -R10.reuse, RZ ;  /* 0x8000000a09090210 */ /* 0x080fe40007ffe0ff */
[----:B------:R-:W-:-:S05]  /*e420*/  @!P1 LOP3.LUT R9, RZ, R10, RZ, 0x33, !PT ;  /* 0x0000000aff099212 */ /* 0x000fca00078e33ff */
[----:B------:R-:W-:-:S07]  /*e430*/  IMAD.MOV.U32 R10, RZ, RZ, R9 ;  /* 0x000000ffff0a7224 */ /* 0x000fce00078e0009 */
.L_x_5197:
[----:B------:R-:W-:Y:S05]  /*e440*/  BSYNC B1 ;  /* 0x0000000000017941 */ /* 0x000fea0003800000 */
.L_x_5195:
[----:B------:R-:W-:Y:S01]  /*e450*/  ISETP.NE.U32.AND P0, PT, R10, RZ, PT ;  /* 0x000000ff0a00720c */ /* 0x000fe20003f05070 */
[----:B------:R-:W-:Y:S01]  /*e460*/  IMAD.MOV.U32 R14, RZ, RZ, R3 ;  /* 0x000000ffff0e7224 */ /* 0x000fe200078e0003 */
[----:B------:R-:W-:Y:S02]  /*e470*/  MOV R12, R0 ;  /* 0x00000000000c7202 */ /* 0x000fe40000000f00 */
[----:B------:R-:W-:-:S13]  /*e480*/  ISETP.NE.AND.EX P0, PT, R11, RZ, PT, P0 ;  /* 0x000000ff0b00720c */ /* 0x000fda0003f05300 */
[----:B------:R-:W-:Y:S05]  /*e490*/  @P0 BRA `(.L_x_5198) ;  /* 0xfffffffc00700947 */ /* 0x000fea000383ffff */
[----:B------:R-:W-:Y:S05]  /*e4a0*/  BSYNC B0 ;  /* 0x0000000000007941 */ /* 0x000fea0003800000 */
.L_x_5194:
[----:B------:R-:W-:Y:S01]  /*e4b0*/  ISETP.NE.U32.AND P2, PT, R3, RZ, PT ;  /* 0x000000ff0300720c */ /* 0x000fe20003f45070 */
[----:B------:R-:W-:-:S12]  /*e4c0*/  BSSY B0, `(.L_x_5199) ;  /* 0x000001c000007945 */ /* 0x000fd80003800000 */
[----:B------:R-:W-:Y:S05]  /*e4d0*/  @!P2 BRA `(.L_x_5200) ;  /* 0x00000000001ca947 */ /* 0x000fea0003800000 */
[----:B------:R-:W-:Y:S01]  /*e4e0*/  HFMA2.MMA R14, -RZ, RZ, 0, 2.384185791015625e-07 ;  /* 0x00000004ff0e7435 */ /* 0x000fe200000001ff */
[----:B------:R-:W-:Y:S02]  /*e4f0*/  MOV R15, RZ ;  /* 0x000000ff000f7202 */ /* 0x000fe40000000f00 */
[----:B------:R-:W-:-:S08]  /*e500*/  MOV R20, 0xe520 ;  /* 0x0000e52000147802 */ /* 0x000fd00000000f00 */
[----:B------:R-:W-:Y:S05]  /*e510*/  CALL.REL.NOINC `($__internal_12_$__cuda_sm20_div_u64) ;  /* 0x00000044008c7944 */ /* 0x000fea0003c00000 */
[----:B------:R-:W-:Y:S01]  /*e520*/  IMAD.MOV.U32 R8, RZ, RZ, R10 ;  /* 0x000000ffff087224 */ /* 0x000fe200078e000a */
[----:B------:R-:W-:Y:S01]  /*e530*/  MOV R9, R11 ;  /* 0x0000000b00097202 */ /* 0x000fe20000000f00 */
[----:B------:R-:W-:Y:S06]  /*e540*/  BRA `(.L_x_5201) ;  /* 0x00000000004c7947 */ /* 0x000fec0003800000 */
.L_x_5200:
[----:B------:R-:W0:Y:S01]  /*e550*/  I2F.U32.RP R10, R0 ;  /* 0x00000000000a7306 */ /* 0x000e220000209000 */
[----:B------:R-:W-:Y:S01]  /*e560*/  HFMA2.MMA R8, -RZ, RZ, 0, 0 ;  /* 0x00000000ff087435 */ /* 0x000fe200000001ff */
[----:B------:R-:W-:-:S06]  /*e570*/  ISETP.NE.U32.AND P3, PT, R0, RZ, PT ;  /* 0x000000ff0000720c */ /* 0x000fcc0003f65070 */
[----:B0-----:R-:W0:Y:S02]  /*e580*/  MUFU.RCP R10, R10 ;  /* 0x0000000a000a7308 */ /* 0x001e240000001000 */
[----:B0-----:R-:W-:-:S06]  /*e590*/  IADD3 R11, R10, 0xffffffe, RZ ;  /* 0x0ffffffe0a0b7810 */ /* 0x001fcc0007ffe0ff */
[----:B------:R-:W0:Y:S02]  /*e5a0*/  F2I.FTZ.U32.TRUNC.NTZ R9, R11 ;  /* 0x0000000b00097305 */ /* 0x000e24000021f000 */
[----:B0-----:R-:W-:-:S04]  /*e5b0*/  IMAD.MOV R13, RZ, RZ, -R9 ;  /* 0x000000ffff0d7224 */ /* 0x001fc800078e0a09 */
[----:B------:R-:W-:-:S04]  /*e5c0*/  IMAD R13, R13, R0, RZ ;  /* 0x000000000d0d7224 */ /* 0x000fc800078e02ff */
[----:B------:R-:W-:-:S06]  /*e5d0*/  IMAD.HI.U32 R8, R9, R13, R8 ;  /* 0x0000000d09087227 */ /* 0x000fcc00078e0008 */
[----:B------:R-:W-:-:S05]  /*e5e0*/  IMAD.HI.U32 R8, R8, 0x4, RZ ;  /* 0x0000000408087827 */ /* 0x000fca00078e00ff */
[----:B------:R-:W-:-:S05]  /*e5f0*/  IADD3 R9, -R8, RZ, RZ ;  /* 0x000000ff08097210 */ /* 0x000fca0007ffe1ff */
[----:B------:R-:W-:-:S05]  /*e600*/  IMAD R9, R0, R9, 0x4 ;  /* 0x0000000400097424 */ /* 0x000fca00078e0209 */
[----:B------:R-:W-:-:S13]  /*e610*/  ISETP.GE.U32.AND P0, PT, R9, R0, PT ;  /* 0x000000000900720c */ /* 0x000fda0003f06070 */
[----:B------:R-:W-:Y:S01]  /*e620*/  @P0 IMAD.IADD R9, R9, 0x1, -R0 ;  /* 0x0000000109090824 */ /* 0x000fe200078e0a00 */
[----:B------:R-:W-:-:S04]  /*e630*/  @P0 IADD3 R8, R8, 0x1, RZ ;  /* 0x0000000108080810 */ /* 0x000fc80007ffe0ff */
[----:B------:R-:W-:Y:S01]  /*e640*/  ISETP.GE.U32.AND P1, PT, R9, R0, PT ;  /* 0x000000000900720c */ /* 0x000fe20003f26070 */
[----:B------:R-:W-:-:S12]  /*e650*/  IMAD.MOV.U32 R9, RZ, RZ, RZ ;  /* 0x000000ffff097224 */ /* 0x000fd800078e00ff */
[----:B------:R-:W-:Y:S02]  /*e660*/  @P1 IADD3 R8, R8, 0x1, RZ ;  /* 0x0000000108081810 */ /* 0x000fe40007ffe0ff */
[----:B------:R-:W-:-:S07]  /*e670*/  @!P3 LOP3.LUT R8, RZ, R0, RZ, 0x33, !PT ;  /* 0x00000000ff08b212 */ /* 0x000fce00078e33ff */
.L_x_5201:
[----:B------:R-:W-:Y:S05]  /*e680*/  BSYNC B0 ;  /* 0x0000000000007941 */ /* 0x000fea0003800000 */
.L_x_5199:
[----:B------:R-:W-:Y:S04]  /*e690*/  BSSY B0, `(.L_x_5202) ;  /* 0x000001a000007945 */ /* 0x000fe80003800000 */
[----:B------:R-:W-:Y:S05]  /*e6a0*/  @!P2 BRA `(.L_x_5203) ;  /* 0x000000000014a947 */ /* 0x000fea0003800000 */
[----:B------:R-:W-:Y:S01]  /*e6b0*/  HFMA2.MMA R15, -RZ, RZ, 0, 0 ;  /* 0x00000000ff0f7435 */ /* 0x000fe200000001ff */
[----:B------:R-:W-:Y:S02]  /*e6c0*/  MOV R14, 0x2 ;  /* 0x00000002000e7802 */ /* 0x000fe40000000f00 */
[----:B------:R-:W-:-:S08]  /*e6d0*/  MOV R20, 0xe6f0 ;  /* 0x0000e6f000147802 */ /* 0x000fd00000000f00 */
[----:B------:R-:W-:Y:S05]  /*e6e0*/  CALL.REL.NOINC `($__internal_12_$__cuda_sm20_div_u64) ;  /* 0x0000004400187944 */ /* 0x000fea0003c00000 */
[----:B------:R-:W-:Y:S05]  /*e6f0*/  BRA `(.L_x_5204) ;  /* 0x00000000004c7947 */ /* 0x000fea0003800000 */
.L_x_5203:
[----:B------:R-:W0:Y:S01]  /*e700*/  I2F.U32.RP R12, R0 ;  /* 0x00000000000c7306 */ /* 0x000e220000209000 */
[----:B------:R-:W-:Y:S02]  /*e710*/  MOV R10, RZ ;  /* 0x000000ff000a7202 */ /* 0x000fe40000000f00 */
[----:B------:R-:W-:-:S05]  /*e720*/  ISETP.NE.U32.AND P2, PT, R0, RZ, PT ;  /* 0x000000ff0000720c */ /* 0x000fca0003f45070 */
[----:B0-----:R-:W0:Y:S02]  /*e730*/  MUFU.RCP R12, R12 ;  /* 0x0000000c000c7308 */ /* 0x001e240000001000 */
[----:B0-----:R-:W-:-:S06]  /*e740*/  VIADD R11, R12, 0xffffffe ;  /* 0x0ffffffe0c0b7836 */ /* 0x001fcc0000000000 */
[----:B------:R-:W0:Y:S02]  /*e750*/  F2I.FTZ.U32.TRUNC.NTZ R11, R11 ;  /* 0x0000000b000b7305 */ /* 0x000e24000021f000 */
[----:B0-----:R-:W-:-:S05]  /*e760*/  IADD3 R3, RZ, -R11, RZ ;  /* 0x8000000bff037210 */ /* 0x001fca0007ffe0ff */
[----:B------:R-:W-:-:S04]  /*e770*/  IMAD R3, R3, R0, RZ ;  /* 0x0000000003037224 */ /* 0x000fc800078e02ff */
[----:B------:R-:W-:Y:S01]  /*e780*/  IMAD.HI.U32 R3, R11, R3, R10 ;  /* 0x000000030b037227 */ /* 0x000fe200078e000a */
[----:B------:R-:W-:-:S05]  /*e790*/  HFMA2.MMA R11, -RZ, RZ, 0, 0 ;  /* 0x00000000ff0b7435 */ /* 0x000fca00000001ff */
[----:B------:R-:W-:-:S04]  /*e7a0*/  IMAD.HI.U32 R10, R3, 0x2, RZ ;  /* 0x00000002030a7827 */ /* 0x000fc800078e00ff */
[----:B------:R-:W-:-:S04]  /*e7b0*/  IMAD.MOV R3, RZ, RZ, -R10 ;  /* 0x000000ffff037224 */ /* 0x000fc800078e0a0a */
[----:B------:R-:W-:-:S05]  /*e7c0*/  IMAD R3, R0, R3, 0x2 ;  /* 0x0000000200037424 */ /* 0x000fca00078e0203 */
[----:B------:R-:W-:-:S13]  /*e7d0*/  ISETP.GE.U32.AND P0, PT, R3, R0, PT ;  /* 0x000000000300720c */ /* 0x000fda0003f06070 */
[-C--:B------:R-:W-:Y:S02]  /*e7e0*/  @P0 IADD3 R3, R3, -R0.reuse, RZ ;  /* 0x8000000003030210 */ /* 0x080fe40007ffe0ff */
[----:B------:R-:W-:Y:S02]  /*e7f0*/  @P0 IADD3 R10, R10, 0x1, RZ ;  /* 0x000000010a0a0810 */ /* 0x000fe40007ffe0ff */
[----:B------:R-:W-:-:S13]  /*e800*/  ISETP.GE.U32.AND P1, PT, R3, R0, PT ;  /* 0x000000000300720c */ /* 0x000fda0003f26070 */
[----:B------:R-:W-:Y:S01]  /*e810*/  @P1 VIADD R10, R10, 0x1 ;  /* 0x000000010a0a1836 */ /* 0x000fe20000000000 */
[----:B------:R-:W-:-:S07]  /*e820*/  @!P2 LOP3.LUT R10, RZ, R0, RZ, 0x33, !PT ;  /* 0x00000000ff0aa212 */ /* 0x000fce00078e33ff */
.L_x_5204:
[----:B------:R-:W-:Y:S05]  /*e830*/  BSYNC B0 ;  /* 0x0000000000007941 */ /* 0x000fea0003800000 */
.L_x_5202:
[-C--:B------:R-:W-:Y:S01]  /*e840*/  IMAD R3, R9, R24.reuse, RZ ;  /* 0x0000001809037224 */ /* 0x080fe200078e02ff */
[----:B------:R-:W-:Y:S01]  /*e850*/  BSSY B0, `(.L_x_5205) ;  /* 0x0000020000007945 */ /* 0x000fe20003800000 */
[----:B------:R-:W-:-:S05]  /*e860*/  IMAD.WIDE.U32 R14, R8, R24, RZ ;  /* 0x00000018080e7225 */ /* 0x000fca00078e00ff */
[----:B------:R-:W-:-:S04]  /*e870*/  IADD3 R8, R15, R3, RZ ;  /* 0x000000030f087210 */ /* 0x000fc80007ffe0ff */
[----:B------:R-:W-:-:S13]  /*e880*/  LOP3.LUT P0, RZ, R8, 0x7, RZ, 0xc0, !PT ;  /* 0x0000000708ff7812 */ /* 0x000fda000780c0ff */
[----:B------:R-:W-:Y:S05]  /*e890*/  @!P0 BRA `(.L_x_5206) ;  /* 0x0000000000208947 */ /* 0x000fea0003800000 */
[----:B------:R-:W-:Y:S01]  /*e8a0*/  IMAD.MOV.U32 R0, RZ, RZ, R10 ;  /* 0x000000ffff007224 */ /* 0x000fe200078e000a */
[----:B------:R-:W-:Y:S02]  /*e8b0*/  MOV R3, R11 ;  /* 0x0000000b00037202 */ /* 0x000fe40000000f00 */
[----:B------:R-:W-:Y:S02]  /*e8c0*/  MOV R15, R8 ;  /* 0x00000008000f7202 */ /* 0x000fe40000000f00 */
[----:B------:R-:W-:-:S07]  /*e8d0*/  MOV R20, 0xe8f0 ;  /* 0x0000e8f000147802 */ /* 0x000fce0000000f00 */
[----:B------:R-:W-:Y:S05]  /*e8e0*/  CALL.REL.NOINC `($__internal_12_$__cuda_sm20_div_u64) ;  /* 0x0000004000987944 */ /* 0x000fea0003c00000 */
[----:B------:R-:W-:Y:S01]  /*e8f0*/  IMAD.MOV.U32 R8, RZ, RZ, R10 ;  /* 0x000000ffff087224 */ /* 0x000fe200078e000a */
[----:B------:R-:W-:Y:S01]  /*e900*/  MOV R9, R11 ;  /* 0x0000000b00097202 */ /* 0x000fe20000000f00 */
[----:B------:R-:W-:Y:S06]  /*e910*/  BRA `(.L_x_5207) ;  /* 0x00000000004c7947 */ /* 0x000fec0003800000 */
.L_x_5206:
[----:B------:R-:W0:Y:S01]  /*e920*/  I2F.U32.RP R0, R10 ;  /* 0x0000000a00007306 */ /* 0x000e220000209000 */
[----:B------:R-:W-:-:S07]  /*e930*/  ISETP.NE.U32.AND P2, PT, R10, RZ, PT ;  /* 0x000000ff0a00720c */ /* 0x000fce0003f45070 */
[----:B0-----:R-:W0:Y:S02]  /*e940*/  MUFU.RCP R0, R0 ;  /* 0x0000000000007308 */ /* 0x001e240000001000 */
[----:B0-----:R-:W-:-:S06]  /*e950*/  IADD3 R8, R0, 0xffffffe, RZ ;  /* 0x0ffffffe00087810 */ /* 0x001fcc0007ffe0ff */
[----:B------:R0:W1:Y:S02]  /*e960*/  F2I.FTZ.U32.TRUNC.NTZ R9, R8 ;  /* 0x0000000800097305 */ /* 0x000064000021f000 */
[----:B0-----:R-:W-:Y:S01]  /*e970*/  HFMA2.MMA R8, -RZ, RZ, 0, 0 ;  /* 0x00000000ff087435 */ /* 0x001fe200000001ff */
[----:B-1----:R-:W-:-:S04]  /*e980*/  IMAD.MOV R3, RZ, RZ, -R9 ;  /* 0x000000ffff037224 */ /* 0x002fc800078e0a09 */
[----:B------:R-:W-:-:S05]  /*e990*/  IMAD R3, R3, R10, RZ ;  /* 0x0000000a03037224 */ /* 0x000fca00078e02ff */
[----:B------:R-:W-:-:S06]  /*e9a0*/  IMAD.HI.U32 R9, R9, R3, R8 ;  /* 0x0000000309097227 */ /* 0x000fcc00078e0008 */
[----:B------:R-:W-:-:S04]  /*e9b0*/  IMAD.HI.U32 R8, R9, R14, RZ ;  /* 0x0000000e09087227 */ /* 0x000fc800078e00ff */
[----:B------:R-:W-:Y:S01]  /*e9c0*/  IMAD.MOV.U32 R9, RZ, RZ, RZ ;  /* 0x000000ffff097224 */ /* 0x000fe200078e00ff */
[----:B------:R-:W-:-:S05]  /*e9d0*/  IADD3 R15, -R8, RZ, RZ ;  /* 0x000000ff080f7210 */ /* 0x000fca0007ffe1ff */
[----:B------:R-:W-:-:S05]  /*e9e0*/  IMAD R15, R10, R15, R14 ;  /* 0x0000000f0a0f7224 */ /* 0x000fca00078e020e */
[----:B------:R-:W-:-:S13]  /*e9f0*/  ISETP.GE.U32.AND P0, PT, R15, R10, PT ;  /* 0x0000000a0f00720c */ /* 0x000fda0003f06070 */
[----:B------:R-:W-:Y:S01]  /*ea00*/  @P0 IMAD.IADD R15, R15, 0x1, -R10 ;  /* 0x000000010f0f0824 */ /* 0x000fe200078e0a0a */
[----:B------:R-:W-:-:S04]  /*ea10*/  @P0 IADD3 R8, R8, 0x1, RZ ;  /* 0x0000000108080810 */ /* 0x000fc80007ffe0ff */
[----:B------:R-:W-:-:S13]  /*ea20*/  ISETP.GE.U32.AND P1, PT, R15, R10, PT ;  /* 0x0000000a0f00720c */ /* 0x000fda0003f26070 */
[----:B------:R-:W-:Y:S02]  /*ea30*/  @P1 IADD3 R8, R8, 0x1, RZ ;  /* 0x0000000108081810 */ /* 0x000fe40007ffe0ff */
[----:B------:R-:W-:-:S07]  /*ea40*/  @!P2 LOP3.LUT R8, RZ, R10, RZ, 0x33, !PT ;  /* 0x0000000aff08a212 */ /* 0x000fce00078e33ff */
.L_x_5207:
[----:B------:R-:W-:Y:S05]  /*ea50*/  BSYNC B0 ;  /* 0x0000000000007941 */ /* 0x000fea0003800000 */
.L_x_5205:
[----:B------:R-:W-:Y:S02]  /*ea60*/  ULDC.64 UR4, c[0x0][0x600] ;  /* 0x0001800000047ab9 */ /* 0x000fe40000000a00 */
[----:B------:R-:W-:-:S04]  /*ea70*/  IADD3 R8, P0, R8, UR4, RZ ;  /* 0x0000000408087c10 */ /* 0x000fc8000ff1e0ff */
[----:B------:R-:W-:-:S04]  /*ea80*/  IADD3.X R9, R9, UR5, RZ, P0, !PT ;  /* 0x0000000509097c10 */ /* 0x000fc800087fe4ff */
[----:B------:R-:W-:-:S07]  /*ea90*/  MOV R0, R9 ;  /* 0x0000000900007202 */ /* 0x000fce0000000f00 */
.L_x_5193:
[----:B------:R-:W-:Y:S02]  /*eaa0*/  ULDC UR4, c[0x0][0x238] ;  /* 0x00008e0000047ab9 */ /* 0x000fe40000000800 */
[----:B------:R-:W-:-:S13]  /*eab0*/  ISETP.NE.AND P0, PT, RZ, UR4, PT ;  /* 0x00000004ff007c0c */ /* 0x000fda000bf05270 */
[----:B------:R-:W-:Y:S05]  /*eac0*/  @!P0 BRA `(.L_x_5208) ;  /* 0x0000003400ec8947 */ /* 0x000fea0003800000 */
[----:B0-----:R-:W0:Y:S01]  /*ead0*/  LDC R14, c[0x0][0x3ec] ;  /* 0x0000fb00ff0e7b82 */ /* 0x001e220000000800 */
[----:B------:R-:W1:Y:S01]  /*eae0*/  S2R R3, SR_CTAID.X ;  /* 0x0000000000037919 */ /* 0x000e620000002500 */
[----:B------:R-:W-:Y:S01]  /*eaf0*/  ULDC UR4, c[0x0][0x23c] ;  /* 0x00008f0000047ab9 */ /* 0x000fe20000000800 */
[----:B------:R-:W-:Y:S01]  /*eb00*/  CS2R R16, SRZ ;  /* 0x0000000000107805 */ /* 0x000fe2000001ff00 */
[----:B------:R-:W-:Y:S01]  /*eb10*/  IMAD R5, R23, UR4, RZ ;  /* 0x0000000417057c24 */ /* 0x000fe2000f8e02ff */
[----:B------:R-:W-:-:S03]  /*eb20*/  ULDC UR4, c[0x0][0x240] ;  /* 0x0000900000047ab9 */ /* 0x000fc60000000800 */
[----:B------:R-:W-:Y:S01]  /*eb30*/  IMAD R4, R2, UR4, R5 ;  /* 0x0000000402047c24 */ /* 0x000fe2000f8e0205 */
[----:B------:R-:W-:Y:S01]  /*eb40*/  ULDC UR4, c[0x0][0x228] ;  /* 0x00008a0000047ab9 */ /* 0x000fe20000000800 */
[----:B0-----:R-:W-:Y:S02]  /*eb50*/  ISETP.NE.AND P0, PT, R14, RZ, PT ;  /* 0x000000ff0e00720c */ /* 0x001fe40003f05270 */
[----:B-1----:R-:W-:-:S05]  /*eb60*/  IMAD R4, R3, UR4, R4 ;  /* 0x0000000403047c24 */ /* 0x002fca000f8e0204 */
[----:B------:R-:W-:-:S06]  /*eb70*/  SHF.L.U32 R7, R4, 0x1, RZ ;  /* 0x0000000104077819 */ /* 0x000fcc00000006ff */
        /* <DEDUP_REMOVED lines=274> */
.L_x_5209:
        /* <DEDUP_REMOVED lines=278> */
.L_x_5210:
        /* <DEDUP_REMOVED lines=16> */
.L_x_5212:
[----:B------:R-:W-:Y:S05]  /*10f00*/  BSYNC B0 ;  /* 0x0000000000007941 */ /* 0x000fea0003800000 */
.L_x_5211:
        /* <DEDUP_REMOVED lines=13> */
[----:B------:R0:W-:Y:S04]  /*10fe0*/  STG.E desc[UR60][R10.64], R18 ;  /* 0x000000120a007986 */ /* 0x0001e8000c10193c */
[----:B------:R0:W-:Y:S02]  /*10ff0*/  STG.E desc[UR60][R10.64+0x4], R19 ;  /* 0x000004130a007986 */ /* 0x0001e4000c10193c */
.L_x_5214:
[----:B------:R-:W-:Y:S05]  /*11000*/  BSYNC B0 ;  /* 0x0000000000007941 */ /* 0x000fea0003800000 */
.L_x_5213:
        /* <DEDUP_REMOVED lines=35> */
.L_x_5216:
[----:B------:R-:W-:Y:S05]  /*11240*/  BSYNC B0 ;  /* 0x0000000000007941 */ /* 0x000fea0003800000 */
.L_x_5215:
        /* <DEDUP_REMOVED lines=24> */
[----:B------:R-:W-:-:S04]  /*113d0*/  MOV R19, UR9 ;  /* 0x0000000900137c02 */ /* 0x000fc80008000f00 */
[----:B------:R-:W-:-:S13]  /*113e0*/  ISETP.GE.U32.AND P0, PT, R12, UR8, PT ;  /* 0x000000080c007c0c */ /* 0x000fda000bf06070 */
[----:B------:R-:W-:Y:S05]  /*113f0*/  @P0 BRA `(.L_x_5219) ;  /* 0x0000000000a00947 */ /* 0x000fea0003800000 */
[----:B------:R-:W-:Y:S01]  /*11400*/  ULDC UR7, c[0x0][0x10] ;  /* 0x0000040000077ab9 */ /* 0x000fe20000000800 */
[----:B------:R-:W0:Y:S01]  /*11410*/  LDC R15, c[0x0][0x4] ;  /* 0x00000100ff0f7b82 */ /* 0x000e220000000800 */
[----:B------:R-:W-:Y:S01]  /*11420*/  BSSY B1, `(.L_x_5220) ;  /* 0x000000f000017945 */ /* 0x000fe20003800000 */
[----:B------:R-:W-:Y:S01]  /*11430*/  MOV R14, R12 ;  /* 0x0000000c000e7202 */ /* 0x000fe20000000f00 */
[----:B------:R-:W-:Y:S02]  /*11440*/  IMAD.U32 R19, RZ, RZ, UR9 ;  /* 0x00000009ff137e24 */ /* 0x000fe4000f8e00ff */
[----:B------:R-:W-:-:S03]  /*11450*/  IMAD R3, R3, UR7, RZ ;  /* 0x0000000703037c24 */ /* 0x000fc6000f8e02ff */
[----:B------:R-:W1:Y:S01]  /*11460*/  LDC.64 R10, c[0x0][0x608] ;  /* 0x00018200ff0a7b82 */ /* 0x000e620000000a00 */
[----:B0-----:R-:W-:-:S07]  /*11470*/  IMAD R15, R15, UR6, RZ ;  /* 0x000000060f0f7c24 */ /* 0x001fce000f8e02ff */
.L_x_5221:
[----:B------:R-:W-:-:S05]  /*11480*/  IADD3 R13, R3, R14, RZ ;  /* 0x0000000e030d7210 */ /* 0x000fca0007ffe0ff */
[----:B-1----:R-:W-:-:S05]  /*11490*/  IMAD.WIDE.U32 R12, R13, 0x8, R10 ;  /* 0x000000080d0c7825 */ /* 0x002fca00078e000a */
[----:B------:R-:W2:Y:S04]  /*114a0*/  LDG.E R21, desc[UR60][R12.64] ;  /* 0x0000003c0c157981 */ /* 0x000ea8000c1e1900 */
[----:B------:R-:W3:Y:S01]  /*114b0*/  LDG.E R20, desc[UR60][R12.64+0x4] ;  /* 0x0000043c0c147981 */ /* 0x000ee2000c1e1900 */
[----:B------:R-:W-:-:S04]  /*114c0*/  IADD3 R14, R15, R14, RZ ;  /* 0x0000000e0f0e7210 */ /* 0x000fc80007ffe0ff */
[----:B------:R-:W-:Y:S01]  /*114d0*/  ISETP.GE.U32.AND P0, PT, R14, UR8, PT ;  /* 0x000000080e007c0c */ /* 0x000fe2000bf06070 */
[----:B--2---:R-:W-:Y:S01]  /*114e0*/  FADD.FTZ R18, R21, R18 ;  /* 0x0000001215127221 */ /* 0x004fe20000010000 */
[----:B---3--:R-:W-:-:S11]  /*114f0*/  FADD.FTZ R19, R20, R19 ;  /* 0x0000001314137221 */ /* 0x008fd60000010000 */
[----:B------:R-:W-:Y:S05]  /*11500*/  @!P0 BRA `(.L_x_5221) ;  /* 0xfffffffc00dc8947 */ /* 0x000fea000383ffff */
[----:B------:R-:W-:Y:S05]  /*11510*/  BSYNC B1 ;  /* 0x0000000000017941 */ /* 0x000fea0003800000 */
.L_x_5220:
[----:B------:R-:W-:Y:S05]  /*11520*/  BRA `(.L_x_5219) ;  /* 0x0000000000547947 */ /* 0x000fea0003800000 */
.L_x_5218:
[----:B------:R-:W-:Y:S01]  /*11530*/  ULDC UR7, c[0x0][0x22c] ;  /* 0x00008b0000077ab9 */ /* 0x000fe20000000800 */
[----:B------:R-:W-:Y:S01]  /*11540*/  IMAD.U32 R19, RZ, RZ, UR9 ;  /* 0x00000009ff137e24 */ /* 0x000fe2000f8e00ff */
[----:B------:R-:W-:-:S13]  /*11550*/  ISETP.GE.U32.AND P0, PT, R2, UR7, PT ;  /* 0x0000000702007c0c */ /* 0x000fda000bf06070 */
[----:B------:R-:W-:Y:S05]  /*11560*/  @P0 BRA `(.L_x_5219) ;  /* 0x0000000000440947 */ /* 0x000fea0003800000 */
[----:B------:R-:W-:Y:S01]  /*11570*/  ULDC UR6, c[0x0][0x10] ;  /* 0x0000040000067ab9 */ /* 0x000fe20000000800 */
[----:B------:R-:W0:Y:S01]  /*11580*/  LDC R21, c[0x0][RZ] ;  /* 0x00000000ff157b82 */ /* 0x000e220000000800 */
[----:B------:R-:W-:Y:S01]  /*11590*/  MOV R14, R2 ;  /* 0x00000002000e7202 */ /* 0x000fe20000000f00 */
[----:B------:R-:W-:Y:S01]  /*115a0*/  IMAD R3, R3, UR6, RZ ;  /* 0x0000000603037c24 */ /* 0x000fe2000f8e02ff */
[----:B------:R-:W-:-:S05]  /*115b0*/  MOV R19, UR9 ;  /* 0x0000000900137c02 */ /* 0x000fca0008000f00 */
[----:B------:R-:W1:Y:S08]  /*115c0*/  LDC.64 R10, c[0x0][0x608] ;  /* 0x00018200ff0a7b82 */ /* 0x000e700000000a00 */
[----:B------:R-:W2:Y:S02]  /*115d0*/  LDC R25, c[0x0][0x4] ;  /* 0x00000100ff197b82 */ /* 0x000ea40000000800 */
.L_x_5222:
[----:B------:R-:W-:-:S04]  /*115e0*/  IMAD.IADD R12, R3, 0x1, R14 ;  /* 0x00000001030c7824 */ /* 0x000fc800078e020e */
[----:B0-----:R-:W-:-:S04]  /*115f0*/  IMAD R13, R12, R21, R23 ;  /* 0x000000150c0d7224 */ /* 0x001fc800078e0217 */
[----:B-1----:R-:W-:-:S05]  /*11600*/  IMAD.WIDE.U32 R12, R13, 0x8, R10 ;  /* 0x000000080d0c7825 */ /* 0x002fca00078e000a */
[----:B------:R-:W3:Y:S04]  /*11610*/  LDG.E R15, desc[UR60][R12.64] ;  /* 0x0000003c0c0f7981 */ /* 0x000ee8000c1e1900 */
[----:B------:R-:W4:Y:S01]  /*11620*/  LDG.E R20, desc[UR60][R12.64+0x4] ;  /* 0x0000043c0c147981 */ /* 0x000f22000c1e1900 */
[----:B--2---:R-:W-:-:S04]  /*11630*/  IADD3 R14, R25, R14, RZ ;  /* 0x0000000e190e7210 */ /* 0x004fc80007ffe0ff */
[----:B------:R-:W-:Y:S01]  /*11640*/  ISETP.GE.U32.AND P0, PT, R14, UR7, PT ;  /* 0x000000070e007c0c */ /* 0x000fe2000bf06070 */
[----:B---3--:R-:W-:Y:S01]  /*11650*/  FADD.FTZ R18, R15, R18 ;  /* 0x000000120f127221 */ /* 0x008fe20000010000 */
[----:B----4-:R-:W-:-:S11]  /*11660*/  FADD.FTZ R19, R20, R19 ;  /* 0x0000001314137221 */ /* 0x010fd60000010000 */
[----:B------:R-:W-:Y:S05]  /*11670*/  @!P0 BRA `(.L_x_5222) ;  /* 0xfffffffc00d88947 */ /* 0x000fea000383ffff */
.L_x_5219:
[----:B------:R-:W-:Y:S05]  /*11680*/  BSYNC B0 ;  /* 0x0000000000007941 */ /* 0x000fea0003800000 */
.L_x_5217:
        /* <DEDUP_REMOVED lines=10> */
[----:B------:R0:W-:Y:S02]  /*11730*/  STS.64 [R3], R18 ;  /* 0x0000001203007388 */ /* 0x0001e40000000a00 */
[----:B------:R-:W-:Y:S05]  /*11740*/  @!P0 BRA `(.L_x_5223) ;  /* 0x0000000000388947 */ /* 0x000fea0003800000 */
[----:B------:R-:W-:-:S07]  /*11750*/  MOV R11, UR5 ;  /* 0x00000005000b7c02 */ /* 0x000fce0008000f00 */
.L_x_5224:
[----:B------:R-:W-:Y:S01]  /*11760*/  IMAD.IADD R10, R2, 0x1, R11 ;  /* 0x00000001020a7824 */ /* 0x000fe200078e020b */
[----:B------:R-:W-:Y:S04]  /*11770*/  BAR.SYNC.DEFER_BLOCKING 0x0 ;  /* 0x0000000000007b1d */ /* 0x000fe80000010000 */
[----:B------:R-:W-:-:S04]  /*11780*/  ISETP.GE.U32.AND P0, PT, R10, UR6, PT ;  /* 0x000000060a007c0c */ /* 0x000fc8000bf06070 */
[----:B------:R-:W-:-:S13]  /*11790*/  ISETP.GE.U32.OR P0, PT, R2, R11, P0 ;  /* 0x0000000b0200720c */ /* 0x000fda0000706470 */
[----:B------:R-:W-:-:S05]  /*117a0*/  @!P0 IMAD R10, R10, R14, R23 ;  /* 0x0000000e0a0a8224 */ /* 0x000fca00078e0217 */
[----:B------:R-:W-:-:S05]  /*117b0*/  @!P0 LEA R10, R10, UR4, 0x3 ;  /* 0x000000040a0a8c11 */ /* 0x000fca000f8e18ff */
[----:B------:R-:W0:Y:S02]  /*117c0*/  @!P0 LDS.64 R12, [R10] ;  /* 0x000000000a0c8984 */ /* 0x000e240000000a00 */
[----:B0-----:R-:W-:Y:S01]  /*117d0*/  @!P0 FADD.FTZ R18, R18, R12 ;  /* 0x0000000c12128221 */ /* 0x001fe20000010000 */
[----:B------:R-:W-:-:S05]  /*117e0*/  @!P0 FADD.FTZ R19, R19, R13 ;  /* 0x0000000d13138221 */ /* 0x000fca0000010000 */
[----:B------:R1:W-:Y:S01]  /*117f0*/  @!P0 STS.64 [R3], R18 ;  /* 0x0000001203008388 */ /* 0x0003e20000000a00 */
[----:B------:R-:W-:Y:S02]  /*11800*/  ISETP.GT.AND P0, PT, R11, 0x1, PT ;  /* 0x000000010b00780c */ /* 0x000fe40003f04270 */
[----:B------:R-:W-:-:S11]  /*11810*/  SHF.R.S32.HI R11, RZ, 0x1, R11 ;  /* 0x00000001ff0b7819 */ /* 0x000fd6000001140b */
[----:B-1----:R-:W-:Y:S05]  /*11820*/  @P0 BRA `(.L_x_5224) ;  /* 0xfffffffc00cc0947 */ /* 0x002fea000383ffff */
.L_x_5223:
[----:B------:R-:W-:Y:S05]  /*11830*/  @!P2 BRA `(.L_x_5225) ;  /* 0x000000000084a947 */ /* 0x000fea0003800000 */
[----:B------:R-:W-:Y:S02]  /*11840*/  ISETP.GT.AND P0, PT, R14, 0x20, PT ;  /* 0x000000200e00780c */ /* 0x000fe40003f04270 */
[----:B------:R-:W-:-:S11]  /*11850*/  MOV R2, R14 ;  /* 0x0000000e00027202 */ /* 0x000fd60000000f00 */
[----:B------:R-:W-:Y:S05]  /*11860*/  @!P0 BRA `(.L_x_5226) ;  /* 0x00000000004c8947 */ /* 0x000fea0003800000 */
[----:B------:R-:W-:Y:S01]  /*11870*/  LEA.HI R2, R14, R14, RZ, 0x1 ;  /* 0x0000000e0e027211 */ /* 0x000fe200078f08ff */
[----:B------:R1:W-:Y:S03]  /*11880*/  STS.64 [R3], R18 ;  /* 0x0000001203007388 */ /* 0x0003e60000000a00 */
[----:B------:R-:W-:Y:S01]  /*11890*/  SHF.R.S32.HI R10, RZ, 0x1, R2 ;  /* 0x00000001ff0a7819 */ /* 0x000fe20000011402 */
[----:B------:R-:W-:-:S03]  /*118a0*/  HFMA2.MMA R2, -RZ, RZ, 0, 1.9073486328125e-06 ;  /* 0x00000020ff027435 */ /* 0x000fc600000001ff */
[----:B------:R-:W-:-:S13]  /*118b0*/  ISETP.GE.AND P0, PT, R10, 0x20, PT ;  /* 0x000000200a00780c */ /* 0x000fda0003f06270 */
[----:B-1----:R-:W-:Y:S05]  /*118c0*/  @!P0 BRA `(.L_x_5226) ;  /* 0x0000000000348947 */ /* 0x002fea0003800000 */
.L_x_5227:
[----:B------:R-:W-:Y:S01]  /*118d0*/  IMAD.IADD R2, R23, 0x1, R10 ;  /* 0x0000000117027824 */ /* 0x000fe200078e020a */
[----:B------:R-:W-:Y:S04]  /*118e0*/  BAR.SYNC.DEFER_BLOCKING 0x0 ;  /* 0x0000000000007b1d */ /* 0x000fe80000010000 */
[----:B------:R-:W-:-:S04]  /*118f0*/  ISETP.GE.U32.AND P0, PT, R2, R14, PT ;  /* 0x0000000e0200720c */ /* 0x000fc80003f06070 */
[----:B------:R-:W-:-:S13]  /*11900*/  ISETP.GE.U32.OR P0, PT, R23, R10, P0 ;  /* 0x0000000a1700720c */ /* 0x000fda0000706470 */
[----:B------:R-:W-:Y:S02]  /*11910*/  @!P0 LEA R2, R10, R3, 0x3 ;  /* 0x000000030a028211 */ /* 0x000fe400078e18ff */
[----:B------:R-:W-:-:S03]  /*11920*/  SHF.R.S32.HI R10, RZ, 0x1, R10 ;  /* 0x00000001ff0a7819 */ /* 0x000fc6000001140a */
[----:B------:R-:W0:Y:S02]  /*11930*/  @!P0 LDS.64 R12, [R2] ;  /* 0x00000000020c8984 */ /* 0x000e240000000a00 */
[----:B0-----:R-:W-:Y:S01]  /*11940*/  @!P0 FADD.FTZ R18, R18, R12 ;  /* 0x0000000c12128221 */ /* 0x001fe20000010000 */
[----:B------:R-:W-:-:S05]  /*11950*/  @!P0 FADD.FTZ R19, R19, R13 ;  /* 0x0000000d13138221 */ /* 0x000fca0000010000 */
[----:B------:R1:W-:Y:S01]  /*11960*/  @!P0 STS.64 [R3], R18 ;  /* 0x0000001203008388 */ /* 0x0003e20000000a00 */
[----:B------:R-:W-:-:S13]  /*11970*/  ISETP.GE.AND P0, PT, R10, 0x20, PT ;  /* 0x000000200a00780c */ /* 0x000fda0003f06270 */
[----:B-1----:R-:W-:Y:S05]  /*11980*/  @P0 BRA `(.L_x_5227) ;  /* 0xfffffffc00d00947 */ /* 0x002fea000383ffff */
[----:B------:R-:W-:-:S07]  /*11990*/  MOV R2, 0x20 ;  /* 0x0000002000027802 */ /* 0x000fce0000000f00 */
.L_x_5226:
[----:B------:R-:W-:Y:S01]  /*119a0*/  BAR.SYNC.DEFER_BLOCKING 0x0 ;  /* 0x0000000000007b1d */ /* 0x000fe20000010000 */
[----:B------:R-:W-:-:S13]  /*119b0*/  ISETP.GE.AND P0, PT, R2, 0x2, PT ;  /* 0x000000020200780c */ /* 0x000fda0003f06270 */
[----:B------:R-:W-:Y:S05]  /*119c0*/  @!P0 BRA `(.L_x_5225) ;  /* 0x0000000000208947 */ /* 0x000fea0003800000 */
[----:B0-----:R-:W-:-:S07]  /*119d0*/  IMAD.MOV.U32 R3, RZ, RZ, 0x1 ;  /* 0x00000001ff037424 */ /* 0x001fce00078e00ff */
.L_x_5228:
[----:B------:R-:W0:Y:S04]  /*119e0*/  SHFL.DOWN PT, R11, R18, R3, 0x1f ;  /* 0x08001f03120b7589 */ /* 0x000e2800000e0000 */
[----:B------:R1:W2:Y:S02]  /*119f0*/  SHFL.DOWN PT, R10, R19, R3, 0x1f ;  /* 0x08001f03130a7589 */ /* 0x0002a400000e0000 */
[----:B-1----:R-:W-:-:S04]  /*11a00*/  SHF.L.U32 R3, R3, 0x1, RZ ;  /* 0x0000000103037819 */ /* 0x002fc800000006ff */
[----:B------:R-:W-:Y:S01]  /*11a10*/  ISETP.GE.AND P0, PT, R3, R2, PT ;  /* 0x000000020300720c */ /* 0x000fe20003f06270 */
[----:B0-----:R-:W-:Y:S01]  /*11a20*/  FADD.FTZ R18, R11, R18 ;  /* 0x000000120b127221 */ /* 0x001fe20000010000 */
[----:B--2---:R-:W-:-:S11]  /*11a30*/  FADD.FTZ R19, R10, R19 ;  /* 0x000000130a137221 */ /* 0x004fd60000010000 */
[----:B------:R-:W-:Y:S05]  /*11a40*/  @!P0 BRA `(.L_x_5228) ;  /* 0xfffffffc00e48947 */ /* 0x000fea000383ffff */
.L_x_5225:
        /* <DEDUP_REMOVED lines=9> */
[----:B0-----:R-:W2:Y:S04]  /*11ae0*/  LDG.E R3, desc[UR60][R8.64] ;  /* 0x0000003c08037981 */ /* 0x001ea8000c1e1900 */
[----:B------:R-:W3:Y:S01]  /*11af0*/  LDG.E R0, desc[UR60][R8.64+0x4] ;  /* 0x0000043c08007981 */ /* 0x000ee2000c1e1900 */
[----:B--2---:R-:W-:Y:S01]  /*11b00*/  FADD.FTZ R18, R18, R3 ;  /* 0x0000000312127221 */ /* 0x004fe20000010000 */
[----:B---3--:R-:W-:-:S07]  /*11b10*/  FADD.FTZ R19, R19, R0 ;  /* 0x0000000013137221 */ /* 0x008fce0000010000 */
.L_x_5230:
[----:B------:R-:W-:Y:S05]  /*11b20*/  @!P1 BRA `(.L_x_5231) ;  /* 0x0000000000c49947 */ /* 0x000fea0003800000 */
[----:B------:R-:W1:Y:S01]  /*11b30*/  LDC R22, c[0x0][0x624] ;  /* 0x00018900ff167b82 */ /* 0x000e620000000800 */
[----:B0-----:R-:W-:Y:S02]  /*11b40*/  F2FP.BF16.F32.PACK_AB R18, RZ, R18 ;  /* 0x00000012ff12723e */ /* 0x001fe400000010ff */
[----:B-1----:R-:W-:-:S04]  /*11b50*/  ISETP.NE.AND P0, PT, R22, 0x1, PT ;  /* 0x000000011600780c */ /* 0x002fc80003f05270 */
        /* <DEDUP_REMOVED lines=18> */
.L_x_5232:
[----:B------:R-:W-:Y:S01]  /*11c80*/  ULDC.64 UR4, c[0x0][0x5f0] ;  /* 0x00017c0000047ab9 */ /* 0x000fe20000000a00 */
[----:B------:R-:W-:Y:S02]  /*11c90*/  ISETP.NE.AND P6, PT, R22, 0x1, PT ;  /* 0x000000011600780c */ /* 0x000fe40003fc5270 */
[----:B------:R-:W-:Y:S02]  /*11ca0*/  IADD3 R2, P0, R17, UR4, RZ ;  /* 0x0000000411027c10 */ /* 0x000fe4000ff1e0ff */
[----:B------:R-:W-:Y:S02]  /*11cb0*/  F2FP.BF16.F32.PACK_AB R19, RZ, R19 ;  /* 0x00000013ff13723e */ /* 0x000fe400000010ff */
[----:B------:R-:W-:-:S05]  /*11cc0*/  IADD3.X R3, RZ, UR5, RZ, P0, !PT ;  /* 0x00000005ff037c10 */ /* 0x000fca00087fe4ff */
[----:B------:R0:W-:Y:S02]  /*11cd0*/  STG.E.U16 desc[UR60][R2.64], R18 ;  /* 0x0000001202007986 */ /* 0x0001e4000c10153c */
        /* <DEDUP_REMOVED lines=17> */
.L_x_5233:
[----:B------:R-:W-:Y:S02]  /*11df0*/  ULDC.64 UR4, c[0x0][0x5f0] ;  /* 0x00017c0000047ab9 */ /* 0x000fe40000000a00 */
[----:B------:R-:W-:-:S05]  /*11e00*/  IADD3 R16, P0, R16, UR4, RZ ;  /* 0x0000000410107c10 */ /* 0x000fca000ff1e0ff */
[----:B------:R-:W-:-:S05]  /*11e10*/  IMAD.X R17, RZ, RZ, UR5, P0 ;  /* 0x00000005ff117e24 */ /* 0x000fca00080e06ff */
[----:B------:R-:W-:Y:S01]  /*11e20*/  STG.E.U16 desc[UR60][R16.64], R19 ;  /* 0x0000001310007986 */ /* 0x000fe2000c10153c */
[----:B------:R-:W-:Y:S05]  /*11e30*/  EXIT ;  /* 0x000000000000794d */ /* 0x000fea0003800000 */
.L_x_5231:
[----:B------:R-:W-:Y:S04]  /*11e40*/  STG.E desc[UR60][R8.64], R18 ;  /* 0x0000001208007986 */ /* 0x000fe8000c10193c */
[----:B------:R-:W-:Y:S01]  /*11e50*/  STG.E desc[UR60][R8.64+0x4], R19 ;  /* 0x0000041308007986 */ /* 0x000fe2000c10193c */
[----:B------:R-:W-:Y:S05]  /*11e60*/  EXIT ;  /* 0x000000000000794d */ /* 0x000fea0003800000 */
.L_x_5229:
[----:B------:R-:W-:Y:S01]  /*11e70*/  ISETP.NE.AND P0, PT, RZ, UR36, PT ;  /* 0x00000024ff007c0c */ /* 0x000fe2000bf05270 */
[----:B------:R-:W-:Y:S02]  /*11e80*/  ULDC.U8 UR4, c[0x0][0x621] ;  /* 0x0001884000047ab9 */ /* 0x000fe40000000000 */
[----:B------:R-:W-:-:S10]  /*11e90*/  ISETP.NE.AND P1, PT, RZ, UR4, PT ;  /* 0x00000004ff007c0c */ /* 0x000fd4000bf25270 */
[----:B------:R-:W-:Y:S05]  /*11ea0*/  @!P0 BRA `(.L_x_5234) ;  /* 0x0000000000188947 */ /* 0x000fea0003800000 */
[----:B------:R-:W0:Y:S04]  /*11eb0*/  LDG.E.U16 R0, desc[UR60][R4.64] ;  /* 0x0000003c04007981 */ /* 0x000e28000c1e1500 */
[----:B------:R-:W2:Y:S01]  /*11ec0*/  LDG.E.U16 R2, desc[UR60][R6.64] ;  /* 0x0000003c06027981 */ /* 0x000ea2000c1e1500 */
[----:B0-----:R-:W-:Y:S02]  /*11ed0*/  SHF.L.U32 R3, R0, 0x10, RZ ;  /* 0x0000001000037819 */ /* 0x001fe400000006ff */
[----:B--2---:R-:W-:-:S03]  /*11ee0*/  SHF.L.U32 R2, R2, 0x10, RZ ;  /* 0x0000001002027819 */ /* 0x004fc600000006ff */
[----:B------:R-:W-:Y:S02]  /*11ef0*/  FADD.FTZ R18, R18, R3 ;  /* 0x0000000312127221 */ /* 0x000fe40000010000 */
[----:B------:R-:W-:-:S07]  /*11f00*/  FADD.FTZ R19, R19, R2 ;  /* 0x0000000213137221 */ /* 0x000fce0000010000 */
.L_x_5234:
        /* <DEDUP_REMOVED lines=22> */
.L_x_5236:
[----:B------:R-:W-:Y:S01]  /*12070*/  ULDC.64 UR4, c[0x0][0x5f0] ;  /* 0x00017c0000047ab9 */ /* 0x000fe20000000a00 */
[----:B------:R-:W-:Y:S02]  /*12080*/  ISETP.NE.AND P6, PT, R22, 0x1, PT ;  /* 0x000000011600780c */ /* 0x000fe40003fc5270 */
[----:B------:R-:W-:Y:S02]  /*12090*/  IADD3 R2, P0, R17, UR4, RZ ;  /* 0x0000000411027c10 */ /* 0x000fe4000ff1e0ff */
[----:B------:R-:W-:-:S03]  /*120a0*/  F2FP.BF16.F32.PACK_AB R19, RZ, R19 ;  /* 0x00000013ff13723e */ /* 0x000fc600000010ff */
        /* <DEDUP_REMOVED lines=19> */
.L_x_5237:
[----:B------:R-:W-:Y:S02]  /*121e0*/  ULDC.64 UR4, c[0x0][0x5f0] ;  /* 0x00017c0000047ab9 */ /* 0x000fe40000000a00 */
[----:B------:R-:W-:-:S04]  /*121f0*/  IADD3 R16, P0, R16, UR4, RZ ;  /* 0x0000000410107c10 */ /* 0x000fc8000ff1e0ff */
[----:B------:R-:W-:-:S05]  /*12200*/  IADD3.X R17, RZ, UR5, RZ, P0, !PT ;  /* 0x00000005ff117c10 */ /* 0x000fca00087fe4ff */
[----:B------:R-:W-:Y:S01]  /*12210*/  STG.E.U16 desc[UR60][R16.64], R19 ;  /* 0x0000001310007986 */ /* 0x000fe2000c10153c */
[----:B------:R-:W-:Y:S05]  /*12220*/  EXIT ;  /* 0x000000000000794d */ /* 0x000fea0003800000 */
.L_x_5235:
[----:B0-----:R-:W-:-:S04]  /*12230*/  F2FP.BF16.F32.PACK_AB R18, R19, R18 ;  /* 0x000000121312723e */ /* 0x001fc800000010ff */
[----:B------:R-:W-:Y:S01]  /*12240*/  PRMT R3, R18, 0x7632, R3 ;  /* 0x0000763212037816 */ /* 0x000fe20000000003 */
[----:B------:R-:W-:Y:S04]  /*12250*/  STG.E.U16 desc[UR60][R4.64], R18 ;  /* 0x0000001204007986 */ /* 0x000fe8000c10153c */
[----:B------:R-:W-:Y:S01]  /*12260*/  STG.E.U16 desc[UR60][R6.64], R3 ;  /* 0x0000000306007986 */ /* 0x000fe2000c10153c */
[----:B------:R-:W-:Y:S05]  /*12270*/  EXIT ;  /* 0x000000000000794d */ /* 0x000fea0003800000 */
.L_x_5208:
        /* <DEDUP_REMOVED lines=21> */
[----:B--2---:R-:W-:Y:S01]  /*123d0*/  FADD.FTZ R18, R18, R3 ;  /* 0x0000000312127221 */ /* 0x004fe20000010000 */
[----:B---3--:R-:W-:-:S07]  /*123e0*/  FADD.FTZ R19, R19, R0 ;  /* 0x0000000013137221 */ /* 0x008fce0000010000 */
.L_x_5239:
[----:B------:R-:W-:Y:S05]  /*123f0*/  @!P1 BRA `(.L_x_5240) ;  /* 0x0000000000c49947 */ /* 0x000fea0003800000 */
[----:B------:R-:W1:Y:S01]  /*12400*/  LDC R16, c[0x0][0x624] ;  /* 0x00018900ff107b82 */ /* 0x000e620000000800 */
[----:B------:R-:W-:Y:S02]  /*12410*/  F2FP.BF16.F32.PACK_AB R18, RZ, R18 ;  /* 0x00000012ff12723e */ /* 0x000fe400000010ff */
        /* <DEDUP_REMOVED lines=19> */
.L_x_5241:
        /* <DEDUP_REMOVED lines=23> */
.L_x_5242:
[----:B------:R-:W-:Y:S02]  /*126c0*/  ULDC.64 UR4, c[0x0][0x5f0] ;  /* 0x00017c0000047ab9 */ /* 0x000fe40000000a00 */
[----:B------:R-:W-:-:S05]  /*126d0*/  IADD3 R22, P0, R22, UR4, RZ ;  /* 0x0000000416167c10 */ /* 0x000fca000ff1e0ff */
[----:B------:R-:W-:-:S05]  /*126e0*/  IMAD.X R23, RZ, RZ, UR5, P0 ;  /* 0x00000005ff177e24 */ /* 0x000fca00080e06ff */
[----:B------:R-:W-:Y:S01]  /*126f0*/  STG.E.U16 desc[UR60][R22.64], R19 ;  /* 0x0000001316007986 */ /* 0x000fe2000c10153c */
[----:B------:R-:W-:Y:S05]  /*12700*/  EXIT ;  /* 0x000000000000794d */ /* 0x000fea0003800000 */
.L_x_5240:
[----:B------:R-:W-:Y:S04]  /*12710*/  STG.E desc[UR60][R8.64], R18 ;  /* 0x0000001208007986 */ /* 0x000fe8000c10193c */
[----:B------:R-:W-:Y:S01]  /*12720*/  STG.E desc[UR60][R8.64+0x4], R19 ;  /* 0x0000041308007986 */ /* 0x000fe2000c10193c */
[----:B------:R-:W-:Y:S05]  /*12730*/  EXIT ;  /* 0x000000000000794d */ /* 0x000fea0003800000 */
.L_x_5238:
[----:B-1----:R-:W-:Y:S01]  /*12740*/  ISETP.NE.AND P0, PT, R2, RZ, PT ;  /* 0x000000ff0200720c */ /* 0x002fe20003f05270 */
[----:B------:R-:W-:Y:S02]  /*12750*/  ULDC.U8 UR4, c[0x0][0x621] ;  /* 0x0001884000047ab9 */ /* 0x000fe40000000000 */
[----:B------:R-:W-:-:S10]  /*12760*/  ISETP.NE.AND P1, PT, RZ, UR4, PT ;  /* 0x00000004ff007c0c */ /* 0x000fd4000bf25270 */
[----:B------:R-:W-:Y:S05]  /*12770*/  @!P0 BRA `(.L_x_5243) ;  /* 0x0000000000188947 */ /* 0x000fea0003800000 */
[----:B------:R-:W2:Y:S04]  /*12780*/  LDG.E.U16 R0, desc[UR60][R6.64] ;  /* 0x0000003c06007981 */ /* 0x000ea8000c1e1500 */
[----:B------:R-:W3:Y:S01]  /*12790*/  LDG.E.U16 R2, desc[UR60][R4.64] ;  /* 0x0000003c04027981 */ /* 0x000ee2000c1e1500 */
[----:B--2---:R-:W-:Y:S02]  /*127a0*/  SHF.L.U32 R3, R0, 0x10, RZ ;  /* 0x0000001000037819 */ /* 0x004fe400000006ff */
[----:B---3--:R-:W-:-:S03]  /*127b0*/  SHF.L.U32 R2, R2, 0x10, RZ ;  /* 0x0000001002027819 */ /* 0x008fc600000006ff */
[----:B------:R-:W-:Y:S02]  /*127c0*/  FADD.FTZ R18, R18, R3 ;  /* 0x0000000312127221 */ /* 0x000fe40000010000 */
[----:B------:R-:W-:-:S07]  /*127d0*/  FADD.FTZ R19, R19, R2 ;  /* 0x0000000213137221 */ /* 0x000fce0000010000 */
.L_x_5243:
        /* <DEDUP_REMOVED lines=22> */
.L_x_5245:
        /* <DEDUP_REMOVED lines=23> */
.L_x_5246:
[----:B------:R-:W-:Y:S02]  /*12ab0*/  ULDC.64 UR4, c[0x0][0x5f0] ;  /* 0x00017c0000047ab9 */ /* 0x000fe40000000a00 */
[----:B------:R-:W-:-:S04]  /*12ac0*/  IADD3 R22, P0, R22, UR4, RZ ;  /* 0x0000000416167c10 */ /* 0x000fc8000ff1e0ff */
[----:B------:R-:W-:-:S05]  /*12ad0*/  IADD3.X R23, RZ, UR5, RZ, P0, !PT ;  /* 0x00000005ff177c10 */ /* 0x000fca00087fe4ff */
[----:B------:R-:W-:Y:S01]  /*12ae0*/  STG.E.U16 desc[UR60][R22.64], R19 ;  /* 0x0000001316007986 */ /* 0x000fe2000c10153c */
[----:B------:R-:W-:Y:S05]  /*12af0*/  EXIT ;  /* 0x000000000000794d */ /* 0x000fea0003800000 */
.L_x_5244:
[----:B------:R-:W-:-:S04]  /*12b00*/  F2FP.BF16.F32.PACK_AB R18, R19, R18 ;  /* 0x000000121312723e */ /* 0x000fc800000010ff */
[----:B------:R-:W-:Y:S01]  /*12b10*/  PRMT R2, R18, 0x7632, R2 ;  /* 0x0000763212027816 */ /* 0x000fe20000000002 */
[----:B------:R-:W-:Y:S04]  /*12b20*/  STG.E.U16 desc[UR60][R6.64], R18 ;  /* 0x0000001206007986 */ /* 0x000fe8000c10153c */
[----:B------:R-:W-:Y:S01]  /*12b30*/  STG.E.U16 desc[UR60][R4.64], R2 ;  /* 0x0000000204007986 */ /* 0x000fe2000c10153c */
[----:B------:R-:W-:Y:S05]  /*12b40*/  EXIT ;  /* 0x000000000000794d */ /* 0x000fea0003800000 */
        .weak           $__internal_12_$__cuda_sm20_div_u64
        .type           $__internal_12_$__cuda_sm20_div_u64,@function
        .size           $__internal_12_$__cuda_sm20_div_u64,($__internal_13_$__cuda_sm20_rem_u64 - $__internal_12_$__cuda_sm20_div_u64)
$__internal_12_$__cuda_sm20_div_u64:
[----:B------:R-:W-:Y:S01]  /*12b50*/  MOV R26, R0 ;  /* 0x00000000001a7202 */ /* 0x000fe20000000f00 */
[----:B------:R-:W-:-:S04]  /*12b60*/  IMAD.MOV.U32 R27, RZ, RZ, R3 ;  /* 0x000000ffff1b7224 */ /* 0x000fc800078e0003 */
        /* <DEDUP_REMOVED lines=23> */
[----:B------:R-:W-:Y:S01]  /*12ce0*/  IADD3.X R10, RZ, ~R11, RZ, P0, !PT ;  /* 0x8000000bff0a7210 */ /* 0x000fe200007fe4ff */
[----:B------:R-:W-:-:S04]  /*12cf0*/  HFMA2.MMA R11, -RZ, RZ, 0, 0 ;  /* 0x00000000ff0b7435 */ /* 0x000fc800000001ff */
        /* <DEDUP_REMOVED lines=19> */
[----:B------:R-:W-:Y:S01]  /*12e30*/  IMAD R10, R21, R0, R11 ;  /* 0x00000000150a7224 */ /* 0x000fe200078e020b */
[----:B------:R-:W-:-:S04]  /*12e40*/  IADD3 R11, P3, -R0, R25, RZ ;  /* 0x00000019000b7210 */ /* 0x000fc80007f7e1ff */
[----:B------:R-:W-:Y:S02]  /*12e50*/  IADD3.X R26, ~R10, R15, RZ, P1, !PT ;  /* 0x0000000f0a1a7210 */ /* 0x000fe40000ffe5ff */
[----:B------:R-:W-:Y:S02]  /*12e60*/  IADD3 R10, P1, R13, 0x1, RZ ;  /* 0x000000010d0a7810 */ /* 0x000fe40007f3e0ff */
[----:B------:R-:W-:Y:S02]  /*12e70*/  ISETP.GE.U32.AND.EX P0, PT, R26, R3, PT, P0 ;  /* 0x000000031a00720c */ /* 0x000fe40003f06100 */
[----:B------:R-:W-:Y:S01]  /*12e80*/  IADD3.X R14, ~R3, R26, RZ, P3, !PT ;  /* 0x0000001a030e7210 */ /* 0x000fe20001ffe5ff */
[----:B------:R-:W-:Y:S01]  /*12e90*/  IMAD.X R12, RZ, RZ, R21, P1 ;  /* 0x000000ffff0c7224 */ /* 0x000fe200008e0615 */
[----:B------:R-:W-:Y:S02]  /*12ea0*/  SEL R11, R11, R25, P0 ;  /* 0x000000190b0b7207 */ /* 0x000fe40000000000 */
[----:B------:R-:W-:-:S02]  /*12eb0*/  SEL R13, R10, R13, P0 ;  /* 0x0000000d0a0d7207 */ /* 0x000fc40000000000 */
[----:B------:R-:W-:Y:S02]  /*12ec0*/  SEL R14, R14, R26, P0 ;  /* 0x0000001a0e0e7207 */ /* 0x000fe40000000000 */
[----:B------:R-:W-:Y:S02]  /*12ed0*/  SEL R12, R12, R21, P0 ;  /* 0x000000150c0c7207 */ /* 0x000fe40000000000 */
[----:B------:R-:W-:Y:S02]  /*12ee0*/  ISETP.GE.U32.AND P0, PT, R11, R0, PT ;  /* 0x000000000b00720c */ /* 0x000fe40003f06070 */
[----:B------:R-:W-:Y:S02]  /*12ef0*/  IADD3 R10, P3, R13, 0x1, RZ ;  /* 0x000000010d0a7810 */ /* 0x000fe40007f7e0ff */
[----:B------:R-:W-:Y:S02]  /*12f00*/  ISETP.NE.U32.AND P1, PT, R0, RZ, PT ;  /* 0x000000ff0000720c */ /* 0x000fe40003f25070 */
[----:B------:R-:W-:-:S02]  /*12f10*/  ISETP.GE.U32.AND.EX P0, PT, R14, R3, PT, P0 ;  /* 0x000000030e00720c */ /* 0x000fc40003f06100 */
[-C--:B------:R-:W-:Y:S02]  /*12f20*/  IADD3.X R11, RZ, R12.reuse, RZ, P3, !PT ;  /* 0x0000000cff0b7210 */ /* 0x080fe40001ffe4ff */
[----:B------:R-:W-:Y:S02]  /*12f30*/  MOV R21, 0x0 ;  /* 0x0000000000157802 */ /* 0x000fe40000000f00 */
[----:B------:R-:W-:Y:S02]  /*12f40*/  ISETP.NE.AND.EX P1, PT, R3, RZ, PT, P1 ;  /* 0x000000ff0300720c */ /* 0x000fe40003f25310 */
[----:B------:R-:W-:Y:S02]  /*12f50*/  SEL R10, R10, R13, P0 ;  /* 0x0000000d0a0a7207 */ /* 0x000fe40000000000 */
[----:B------:R-:W-:Y:S02]  /*12f60*/  SEL R11, R11, R12, P0 ;  /* 0x0000000c0b0b7207 */ /* 0x000fe40000000000 */
[----:B------:R-:W-:-:S02]  /*12f70*/  SEL R10, R10, 0xffffffff, P1 ;  /* 0xffffffff0a0a7807 */ /* 0x000fc40000800000 */
[----:B------:R-:W-:Y:S01]  /*12f80*/  SEL R11, R11, 0xffffffff, P1 ;  /* 0xffffffff0b0b7807 */ /* 0x000fe20000800000 */
[----:B------:R-:W-:Y:S06]  /*12f90*/  RET.REL.NODEC R20 `(_ZN2at6native13reduce_kernelILi256ELi2ENS0_8ReduceOpIN3c108BFloat16ENS0_14func_wrapper_tIS4_NS0_55_GLOBAL__N__0955718d_22_SparseCsrTensorMath_cu_868dd54514ReductionAddOpIfEEEEjS4_Li4ELi4EEEEEvT1_) ;  /* 0xfffffed014187950 */ /* 0x000fec0003c3ffff */
        .weak           $__internal_13_$__cuda_sm20_rem_u64
        .type           $__internal_13_$__cuda_sm20_rem_u64,@function
        .size           $__internal_13_$__cuda_sm20_rem_u64,(.L_x_8809 - $__internal_13_$__cuda_sm20_rem_u64)
$__internal_13_$__cuda_sm20_rem_u64:
[----:B------:R-:W-:Y:S01]  /*12fa0*/  IMAD.MOV.U32 R26, RZ, RZ, R10 ;  /* 0x000000ffff1a7224 */ /* 0x000fe200078e000a */
[----:B------:R-:W-:-:S04]  /*12fb0*/  MOV R27, R13 ;  /* 0x0000000d001b7202 */ /* 0x000fc80000000f00 */
        /* <DEDUP_REMOVED lines=23> */
[----:B------:R-:W-:Y:S01]  /*13130*/  IMAD.X R8, RZ, RZ, ~R9, P0 ;  /* 0x000000ffff087224 */ /* 0x000fe200000e0e09 */
[----:B------:R-:W-:-:S03]  /*13140*/  HFMA2.MMA R9, -RZ, RZ, 0, 0 ;  /* 0x00000000ff097435 */ /* 0x000fc600000001ff */
        /* <DEDUP_REMOVED lines=8> */
[----:B------:R-:W-:-:S04]  /*131d0*/  IMAD.WIDE.U32 R8, R21, R14, R8 ;  /* 0x0000000e15087225 */ /* 0x000fc800078e0008 */
[C---:B------:R-:W-:Y:S02]  /*131e0*/  IMAD R21, R15.reuse, R14, RZ ;  /* 0x0000000e0f157224 */ /* 0x040fe400078e02ff */
[----:B------:R-:W-:-:S04]  /*131f0*/  IMAD.HI.U32 R8, P0, R15, R11, R8 ;  /* 0x0000000b0f087227 */ /* 0x000fc80007800008 */
[----:B------:R-:W-:Y:S01]  /*13200*/  IMAD.HI.U32 R15, R15, R14, RZ ;  /* 0x0000000e0f0f7227 */ /* 0x000fe200078e00ff */
[----:B------:R-:W-:-:S03]  /*13210*/  IADD3 R21, P1, R21, R8, RZ ;  /* 0x0000000815157210 */ /* 0x000fc60007f3e0ff */
[----:B------:R-:W-:Y:S02]  /*13220*/  IMAD.X R15, RZ, RZ, R15, P0 ;  /* 0x000000ffff0f7224 */ /* 0x000fe400000e060f */
[----:B------:R-:W-:-:S03]  /*13230*/  IMAD.WIDE.U32 R8, R21, R10, RZ ;  /* 0x0000000a15087225 */ /* 0x000fc600078e00ff */
[----:B------:R-:W-:Y:S01]  /*13240*/  IADD3.X R15, RZ, R15, RZ, P1, !PT ;  /* 0x0000000fff0f7210 */ /* 0x000fe20000ffe4ff */
[----:B------:R-:W-:Y:S01]  /*13250*/  IMAD R21, R21, R13, R9 ;  /* 0x0000000d15157224 */ /* 0x000fe200078e0209 */
[----:B------:R-:W-:-:S03]  /*13260*/  IADD3 R11, P1, -R8, R11, RZ ;  /* 0x0000000b080b7210 */ /* 0x000fc60007f3e1ff */
[-C--:B------:R-:W-:Y:S01]  /*13270*/  IMAD R15, R15, R10.reuse, R21 ;  /* 0x0000000a0f0f7224 */ /* 0x080fe200078e0215 */
[----:B------:R-:W-:-:S04]  /*13280*/  ISETP.GE.U32.AND P0, PT, R11, R10, PT ;  /* 0x0000000a0b00720c */ /* 0x000fc80003f06070 */
[----:B------:R-:W-:Y:S02]  /*13290*/  IADD3.X R8, ~R15, R14, RZ, P1, !PT ;  /* 0x0000000e0f087210 */ /* 0x000fe40000ffe5ff */
[----:B------:R-:W-:Y:S02]  /*132a0*/  IADD3 R9, P1, -R10, R11, RZ ;  /* 0x0000000b0a097210 */ /* 0x000fe40007f3e1ff */
[----:B------:R-:W-:-:S03]  /*132b0*/  ISETP.GE.U32.AND.EX P0, PT, R8, R13, PT, P0 ;  /* 0x0000000d0800720c */ /* 0x000fc60003f06100 */
[----:B------:R-:W-:Y:S01]  /*132c0*/  IMAD.X R14, R8, 0x1, ~R13, P1 ;  /* 0x00000001080e7824 */ /* 0x000fe200008e0e0d */
[----:B------:R-:W-:Y:S02]  /*132d0*/  SEL R9, R9, R11, P0 ;  /* 0x0000000b09097207 */ /* 0x000fe40000000000 */
[----:B------:R-:W-:Y:S02]  /*132e0*/  ISETP.NE.U32.AND P1, PT, R10, RZ, PT ;  /* 0x000000ff0a00720c */ /* 0x000fe40003f25070 */
[----:B------:R-:W-:Y:S02]  /*132f0*/  SEL R14, R14, R8, P0 ;  /* 0x000000080e0e7207 */ /* 0x000fe40000000000 */
[----:B------:R-:W-:Y:S02]  /*13300*/  ISETP.GE.U32.AND P0, PT, R9, R10, PT ;  /* 0x0000000a0900720c */ /* 0x000fe40003f06070 */
[----:B------:R-:W-:Y:S02]  /*13310*/  IADD3 R8, P2, -R10, R9, RZ ;  /* 0x000000090a087210 */ /* 0x000fe40007f5e1ff */
[----:B------:R-:W-:-:S02]  /*13320*/  ISETP.GE.U32.AND.EX P0, PT, R14, R13, PT, P0 ;  /* 0x0000000d0e00720c */ /* 0x000fc40003f06100 */
[CC--:B------:R-:W-:Y:S02]  /*13330*/  IADD3.X R11, ~R13.reuse, R14.reuse, RZ, P2, !PT ;  /* 0x0000000e0d0b7210 */ /* 0x0c0fe400017fe5ff */
[----:B------:R-:W-:Y:S02]  /*13340*/  ISETP.NE.AND.EX P1, PT, R13, RZ, PT, P1 ;  /* 0x000000ff0d00720c */ /* 0x000fe40003f25310 */
[----:B------:R-:W-:Y:S02]  /*13350*/  MOV R13, 0x0 ;  /* 0x00000000000d7802 */ /* 0x000fe40000000f00 */
[----:B------:R-:W-:Y:S02]  /*13360*/  SEL R10, R8, R9, P0 ;  /* 0x00000009080a7207 */ /* 0x000fe40000000000 */
[----:B------:R-:W-:Y:S02]  /*13370*/  SEL R11, R11, R14, P0 ;  /* 0x0000000e0b0b7207 */ /* 0x000fe40000000000 */
[----:B------:R-:W-:-:S02]  /*13380*/  SEL R10, R10, 0xffffffff, P1 ;  /* 0xffffffff0a0a7807 */ /* 0x000fc40000800000 */
[----:B------:R-:W-:Y:S01]  /*13390*/  SEL R11, R11, 0xffffffff, P1 ;  /* 0xffffffff0b0b7807 */ /* 0x000fe20000800000 */
[----:B------:R-:W-:Y:S06]  /*133a0*/  RET.REL.NODEC R12 `(_ZN2at6native13reduce_kernelILi256ELi2ENS0_8ReduceOpIN3c108BFloat16ENS0_14func_wrapper_tIS4_NS0_55_GLOBAL__N__0955718d_22_SparseCsrTensorMath_cu_868dd54514ReductionAddOpIfEEEEjS4_Li4ELi4EEEEEvT1_) ;  /* 0xfffffecc0c147950 */ /* 0x000fec0003c3ffff */
.L_x_5247:
        /* <DEDUP_REMOVED lines=13> */
.L_x_8809:


//--------------------- .text._ZN2at6native13reduce_kernelILi128ELi4ENS0_8ReduceOpIN3c108BFloat16ENS0_14func_wrapper_tIS4_NS0_55_GLOBAL__N__0955718d_22_SparseCsrTensorMath_cu_868dd54514ReductionAddOpIfEEEEjS4_Li4ELi4EEEEEvT1_ --------------------------
	.section	.text._ZN2at6native13reduce_kernelILi128ELi4ENS0_8ReduceOpIN3c108BFloat16ENS0_14func_wrapper_tIS4_NS0_55_GLOBAL__N__0955718d_22_SparseCsrTensorMath_cu_868dd54514ReductionAddOpIfEEEEjS4_Li4ELi4EEEEEvT1_,"ax",@progbits
	.align	128
.text._ZN2at6native13reduce_kernelILi128ELi4ENS0_8ReduceOpIN3c108BFloat16ENS0_14func_wrapper_tIS4_NS0_55_GLOBAL__N__0955718d_22_SparseCsrTensorMath_cu_868dd54514ReductionAddOpIfEEEEjS4_Li4ELi4EEEEEvT1_:
        .type           _ZN2at6native13reduce_kernelILi128ELi4ENS0_8ReduceOpIN3c108BFloat16ENS0_14func_wrapper_tIS4_NS0_55_GLOBAL__N__0955718d_22_SparseCsrTensorMath_cu_868dd54514ReductionAddOpIfEEEEjS4_Li4ELi4EEEEEvT1_,@function
        .size           _ZN2at6native13reduce_kernelILi128ELi4ENS0_8ReduceOpIN3c108BFloat16ENS0_14func_wrapper_tIS4_NS0_55_GLOBAL__N__0955718d_22_SparseCsrTensorMath_cu_868dd54514ReductionAddOpIfEEEEjS4_Li4ELi4EEEEEvT1_,(.L_x_8812 - _ZN2at6native13reduce_kernelILi128ELi4ENS0_8ReduceOpIN3c108BFloat16ENS0_14func_wrapper_tIS4_NS0_55_GLOBAL__N__0955718d_22_SparseCsrTensorMath_cu_868dd54514ReductionAddOpIfEEEEjS4_Li4ELi4EEEEEvT1_)
        .other          _ZN2at6native13reduce_kernelILi128ELi4ENS0_8ReduceOpIN3c108BFloat16ENS0_14func_wrapper_tIS4_NS0_55_GLOBAL__N__0955718d_22_SparseCsrTensorMath_cu_868dd54514ReductionAddOpIfEEEEjS4_Li4ELi4EEEEEvT1_,@"STO_CUDA_ENTRY STV_DEFAULT"
_ZN2at6native13reduce_kernelILi128ELi4ENS0_8ReduceOpIN3c108BFloat16ENS0_14func_wrapper_tIS4_NS0_55_GLOBAL__N__0955718d_22_SparseCsrTensorMath_cu_868dd54514ReductionAddOpIfEEEEjS4_Li4ELi4EEEEEvT1_:
        /* <DEDUP_REMOVED lines=293> */
.L_x_5248:
        /* <DEDUP_REMOVED lines=30> */
.L_x_5252:
        /* <DEDUP_REMOVED lines=25> */
.L_x_5258:
[----:B------:R-:W-:Y:S05]  /*15c0*/  BSYNC B2 ;  /* 0x0000000000027941 */ /* 0x000fea0003800000 */
.L_x_5257:
        /* <DEDUP_REMOVED lines=11> */
.L_x_5256:
[----:B------:R-:W-:Y:S05]  /*1680*/  BSYNC B1 ;  /* 0x0000000000017941 */ /* 0x000fea0003800000 */
.L_x_5255:
[----:B------:R-:W0:Y:S01]  /*1690*/  LDC R3, c[0x0][0x21c] ;  /* 0x00008700ff037b82 */ /* 0x000e220000000800 */
[----:B------:R-:W-:-:S04]  /*16a0*/  IADD3 R5, P0, -R6, 0x4, RZ ;  /* 0x0000000406057810 */ /* 0x000fc80007f1e1ff */
[----:B------:R-:W-:Y:S02]  /*16b0*/  LEA R18, P1, R5, R18, 0x1 ;  /* 0x0000001205127211 */ /* 0x000fe400078208ff */
[----:B------:R-:W-:-:S04]  /*16c0*/  IADD3.X R4, RZ, -0x1, RZ, P0, !PT ;  /* 0xffffffffff047810 */ /* 0x000fc800007fe4ff */
[----:B------:R-:W-:Y:S02]  /*16d0*/  LEA.HI.X R19, R5, R19, R4, 0x1, P1 ;  /* 0x0000001305137211 */ /* 0x000fe400008f0c04 */
[----:B0-----:R-:W-:-:S07]  /*16e0*/  IADD3 R3, R6, -0x4, R3 ;  /* 0xfffffffc06037810 */ /* 0x001fce0007ffe003 */
.L_x_5254:
[----:B------:R-:W-:Y:S05]  /*16f0*/  BSYNC B0 ;  /* 0x0000000000007941 */ /* 0x000fea0003800000 */
.L_x_5253:
        /* <DEDUP_REMOVED lines=14> */
.L_x_5261:
        /* <DEDUP_REMOVED lines=17> */
.L_x_5260:
[----:B------:R-:W-:Y:S05]  /*18f0*/  BSYNC B0 ;  /* 0x0000000000007941 */ /* 0x000fea0003800000 */
.L_x_5259:
        /* <DEDUP_REMOVED lines=8> */
.L_x_5263:
[----:B------:R-:W-:Y:S05]  /*1980*/  BSYNC B0 ;  /* 0x0000000000007941 */ /* 0x000fea0003800000 */
.L_x_5262:
        /* <DEDUP_REMOVED lines=12> */
.L_x_5265:
[----:B------:R-:W-:Y:S05]  /*1a50*/  BSYNC B0 ;  /* 0x0000000000007941 */ /* 0x000fea0003800000 */
.L_x_5264:
[----:B------:R-:W-:Y:S01]  /*1a60*/  FADD.FTZ R9, R9, R0 ;  /* 0x0000000009097221 */ /* 0x000fe20000010000 */
[----:B------:R-:W-:Y:S01]  /*1a70*/  HFMA2.MMA R25, -RZ, RZ, 0, 0 ;  /* 0x00000000ff197435 */ /* 0x000fe200000001ff */
[----:B------:R-:W-:Y:S02]  /*1a80*/  CS2R R26, SRZ ;  /* 0x00000000001a7805 */ /* 0x000fe4000001ff00 */
[----:B------:R-:W-:-:S04]  /*1a90*/  FADD.FTZ R9, R9, R6 ;  /* 0x0000000609097221 */ /* 0x000fc80000010000 */
[----:B------:R-:W-:Y:S01]  /*1aa0*/  FADD.FTZ R24, R9, R24 ;  /* 0x0000001809187221 */ /* 0x000fe20000010000 */
[----:B------:R-:W-:Y:S06]  /*1ab0*/  BRA `(.L_x_5250) ;  /* 0x000000ac000c7947 */ /* 0x000fec0003800000 */
.L_x_5251:
        /* <DEDUP_REMOVED lines=48> */
.L_x_5275:
        /* <DEDUP_REMOVED lines=286> */
.L_x_5271:
[----:B------:R-:W-:Y:S01]  /*2fa0*/  LOP3.LUT R31, R0, 0xfffffff8, RZ, 0xc0, !PT ;  /* 0xfffffff8001f7812 */ /* 0x000fe200078ec0ff */
[----:B------:R-:W-:-:S03]  /*2fb0*/  ULDC UR36, c[0x0][0x224] ;  /* 0x0000890000247ab9 */ /* 0x000fc60000000800 */
[----:B------:R-:W-:-:S04]  /*2fc0*/  IADD3 R30, P1, R18, R31, RZ ;  /* 0x0000001f121e7210 */ /* 0x000fc80007f3e0ff */
[----:B------:R-:W-:-:S05]  /*2fd0*/  IADD3.X R31, RZ, R19, RZ, P1, !PT ;  /* 0x00000013ff1f7210 */ /* 0x000fca0000ffe4ff */
        /* <DEDUP_REMOVED lines=252> */
.L_x_5272:
[----:B------:R-:W-:-:S04]  /*3fa0*/  LOP3.LUT R31, R34, 0xfffffff8, RZ, 0xc0, !PT ;  /* 0xfffffff8221f7812 */ /* 0x000fc800078ec0ff */
[----:B------:R-:W-:-:S04]  /*3fb0*/  IADD3 R30, P1, R18, R31, RZ ;  /* 0x0000001f121e7210 */ /* 0x000fc80007f3e0ff */
[----:B------:R-:W-:-:S06]  /*3fc0*/  IADD3.X R31, RZ, R19, RZ, P1, !PT ;  /* 0x00000013ff1f7210 */ /* 0x000fcc0000ffe4ff */
[----:B------:R-:W2:Y:S01]  /*3fd0*/  LDG.E.64 R30, desc[UR60][R30.64] ;  /* 0x0000003c1e1e7981 */ /* 0x000ea2000c1e1b00 */
[----:B------:R-:W-:Y:S01]  /*3fe0*/  IMAD.IADD R43, R39, 0x1, R4 ;  /* 0x00000001272b7824 */ /* 0x000fe200078e0204 */
[----:B------:R-:W-:Y:S02]  /*3ff0*/  CS2R R36, SRZ ;  /* 0x0000000000247805 */ /* 0x000fe4000001ff00 */
[C---:B--2---:R-:W-:Y:S02]  /*4000*/  PRMT R32, R30.reuse, 0x7610, R32 ;  /* 0x000076101e207816 */ /* 0x044fe40000000020 */
[----:B------:R-:W-:Y:S02]  /*4010*/  PRMT R33, R30, 0x7632, R33 ;  /* 0x000076321e217816 */ /* 0x000fe40000000021 */
[C---:B------:R-:W-:Y:S02]  /*4020*/  PRMT R34, R31.reuse, 0x7610, R34 ;  /* 0x000076101f227816 */ /* 0x040fe40000000022 */
[----:B------:R-:W-:Y:S01]  /*4030*/  PRMT R35, R31, 0x7632, R35 ;  /* 0x000076321f237816 */ /* 0x000fe20000000023 */
[----:B------:R-:W-:Y:S06]  /*4040*/  @!P0 BRA `(.L_x_5273) ;  /* 0x0000000c00a48947 */ /* 0x000fec0003800000 */
        /* <DEDUP_REMOVED lines=233> */
.L_x_5273:
        /* <DEDUP_REMOVED lines=255> */
.L_x_5274:
[----:B------:R-:W-:Y:S02]  /*5ed0*/  LOP3.LUT R31, R36, 0xfffffff8, RZ, 0xc0, !PT ;  /* 0xfffffff8241f7812 */ /* 0x000fe400078ec0ff */
[----:B------:R-:W-:Y:S01]  /*5ee0*/  SHF.L.U32 R43, R0, 0x10, RZ ;  /* 0x00000010002b7819 */ /* 0x000fe200000006ff */
[----:B------:R-:W-:Y:S01]  /*5ef0*/  IMAD.U32 R42, R26, 0x10000, RZ ;  /* 0x000100001a2a7824 */ /* 0x000fe200078e00ff */
[----:B------:R-:W-:Y:S01]  /*5f00*/  IADD3 R30, P1, R18, R31, RZ ;  /* 0x0000001f121e7210 */ /* 0x000fe20007f3e0ff */
[----:B------:R-:W-:Y:S01]  /*5f10*/  IMAD.U32 R47, R34, 0x10000, RZ ;  /* 0x00010000222f7824 */ /* 0x000fe200078e00ff */
[----:B------:R-:W-:Y:S02]  /*5f20*/  ULDC UR4, c[0x0][0x21c] ;  /* 0x0000870000047ab9 */ /* 0x000fe40000000800 */
[----:B------:R-:W-:-:S06]  /*5f30*/  IADD3.X R31, RZ, R19, RZ, P1, !PT ;  /* 0x00000013ff1f7210 */ /* 0x000fcc0000ffe4ff */
[----:B------:R-:W2:Y:S01]  /*5f40*/  LDG.E.64 R30, desc[UR60][R30.64] ;  /* 0x0000003c1e1e7981 */ /* 0x000ea2000c1e1b00 */
[----:B------:R-:W-:Y:S02]  /*5f50*/  IMAD.U32 R36, R3, 0x10000, RZ ;  /* 0x0001000003247824 */ /* 0x000fe400078e00ff */
[----:B------:R-:W-:Y:S01]  /*5f60*/  FADD.FTZ R24, R43, R24 ;  /* 0x000000182b187221 */ /* 0x000fe20000010000 */
[----:B------:R-:W-:Y:S02]  /*5f70*/  IMAD.IADD R39, R39, 0x1, R4 ;  /* 0x0000000127277824 */ /* 0x000fe400078e0204 */
[----:B------:R-:W-:Y:S01]  /*5f80*/  FADD.FTZ R21, R42, R21 ;  /* 0x000000152a157221 */ /* 0x000fe20000010000 */
[----:B------:R-:W-:Y:S01]  /*5f90*/  FADD.FTZ R25, R36, R25 ;  /* 0x0000001924197221 */ /* 0x000fe20000010000 */
[----:B------:R-:W-:Y:S01]  /*5fa0*/  SHF.L.U32 R36, R33, 0x10, RZ ;  /* 0x0000001021247819 */ /* 0x000fe200000006ff */
[----:B------:R-:W-:Y:S01]  /*5fb0*/  FADD.FTZ R14, R47, R14 ;  /* 0x0000000e2f0e7221 */ /* 0x000fe20000010000 */
[----:B------:R-:W-:Y:S01]  /*5fc0*/  SHF.L.U32 R43, R27, 0x10, RZ ;  /* 0x000000101b2b7819 */ /* 0x000fe200000006ff */
[----:B------:R-:W-:Y:S01]  /*5fd0*/  IMAD R47, R4, 0x3, R39 ;  /* 0x00000003042f7824 */ /* 0x000fe200078e0227 */
[----:B------:R-:W-:Y:S01]  /*5fe0*/  SHF.L.U32 R42, R35, 0x10, RZ ;  /* 0x00000010232a7819 */ /* 0x000fe200000006ff */
[----:B------:R-:W-:Y:S01]  /*5ff0*/  FADD.FTZ R15, R36, R15 ;  /* 0x0000000f240f7221 */ /* 0x000fe20000010000 */
[----:B------:R-:W-:-:S02]  /*6000*/  IMAD.U32 R36, RZ, RZ, UR4 ;  /* 0x00000004ff247e24 */ /* 0x000fc4000f8e00ff */
[----:B------:R-:W-:Y:S01]  /*6010*/  FADD.FTZ R20, R43, R20 ;  /* 0x000000142b147221 */ /* 0x000fe20000010000 */
[----:B------:R-:W-:Y:S02]  /*6020*/  IMAD.U32 R45, R32, 0x10000, RZ ;  /* 0x00010000202d7824 */ /* 0x000fe400078e00ff */
[----:B------:R-:W-:Y:S01]  /*6030*/  FADD.FTZ R13, R42, R13 ;  /* 0x0000000d2a0d7221 */ /* 0x000fe20000010000 */
[----:B------:R-:W-:Y:S01]  /*6040*/  SHF.L.U32 R43, R38, 0x10, RZ ;  /* 0x00000010262b7819 */ /* 0x000fe200000006ff */
[----:B------:R-:W-:Y:S01]  /*6050*/  IMAD.U32 R42, R37, 0x10000, RZ ;  /* 0x00010000252a7824 */ /* 0x000fe200078e00ff */
[----:B------:R-:W-:Y:S01]  /*6060*/  ISETP.GE.U32.AND P1, PT, R47, R36, PT ;  /* 0x000000242f00720c */ /* 0x000fe20003f26070 */
[----:B------:R-:W-:Y:S01]  /*6070*/  FADD.FTZ R16, R45, R16 ;  /* 0x000000102d107221 */ /* 0x000fe20000010000 */
[----:B------:R-:W-:Y:S01]  /*6080*/  SHF.L.U32 R45, R41, 0x10, RZ ;  /* 0x00000010292d7819 */ /* 0x000fe200000006ff */
[----:B------:R-:W-:Y:S01]  /*6090*/  FADD.FTZ R12, R43, R12 ;  /* 0x0000000c2b0c7221 */ /* 0x000fe20000010000 */
[----:B------:R-:W-:Y:S01]  /*60a0*/  FADD.FTZ R11, R42, R11 ;  /* 0x0000000b2a0b7221 */ /* 0x000fe20000010000 */
[----:B------:R-:W-:-:S02]  /*60b0*/  SHF.L.U32 R44, R40, 0x10, RZ ;  /* 0x00000010282c7819 */ /* 0x000fc400000006ff */
[----:B------:R-:W-:-:S03]  /*60c0*/  FADD.FTZ R10, R45, R10 ;  /* 0x0000000a2d0a7221 */ /* 0x000fc60000010000 */
[----:B------:R-:W-:Y:S01]  /*60d0*/  FADD.FTZ R9, R44, R9 ;  /* 0x000000092c097221 */ /* 0x000fe20000010000 */
        /* <DEDUP_REMOVED lines=11> */
[----:B------:R-:W-:Y:S05]  /*6190*/  BSYNC B1 ;  /* 0x0000000000017941 */ /* 0x000fea0003800000 */
.L_x_5270:
[C---:B------:R-:W-:Y:S02]  /*61a0*/  PRMT R44, R31.reuse, 0x7610, R44 ;  /* 0x000076101f2c7816 */ /* 0x040fe4000000002c */
[----:B------:R-:W-:Y:S02]  /*61b0*/  PRMT R42, R30, 0x7632, R42 ;  /* 0x000076321e2a7816 */ /* 0x000fe4000000002a */
[----:B------:R-:W-:-:S07]  /*61c0*/  PRMT R31, R31, 0x7632, R31 ;  /* 0x000076321f1f7816 */ /* 0x000fce000000001f */
.L_x_5269:
[----:B------:R-:W-:Y:S05]  /*61d0*/  BSYNC B0 ;  /* 0x0000000000007941 */ /* 0x000fea0003800000 */
.L_x_5268:
        /* <DEDUP_REMOVED lines=8> */
[----:B------:R-:W-:Y:S01]  /*6260*/  IMAD.MOV.U32 R27, RZ, RZ, R39 ;  /* 0x000000ffff1b7224 */ /* 0x000fe200078e0027 */
[----:B------:R-:W-:Y:S01]  /*6270*/  ULDC.64 UR4, c[0x0][0x260] ;  /* 0x0000980000047ab9 */ /* 0x000fe20000000a00 */
[----:B------:R-:W-:-:S07]  /*6280*/  ISETP.NE.AND P2, PT, R43, 0x1, PT ;  /* 0x000000012b00780c */ /* 0x000fce0003f45270 */
[----:B0-----:R-:W-:Y:S01]  /*6290*/  IMAD.HI.U32 R28, R39, UR4, R26 ;  /* 0x00000004271c7c27 */ /* 0x001fe2000f8e001a */
        /* <DEDUP_REMOVED lines=268> */
.L_x_5278:
[----:B0-----:R-:W-:-:S04]  /*7360*/  LOP3.LUT R29, R0, 0xfffffff8, RZ, 0xc0, !PT ;  /* 0xfffffff8001d7812 */ /* 0x001fc800078ec0ff */
        /* <DEDUP_REMOVED lines=284> */
.L_x_5279:
        /* <DEDUP_REMOVED lines=285> */
.L_x_5280:
        /* <DEDUP_REMOVED lines=285> */
.L_x_5281:
        /* <DEDUP_REMOVED lines=8> */
.L_x_5277:
[----:B------:R-:W-:Y:S05]  /*a950*/  BSYNC B0 ;  /* 0x0000000000007941 */ /* 0x000fea0003800000 */
.L_x_5276:
        /* <DEDUP_REMOVED lines=8> */
[----:B------:R-:W-:Y:S01]  /*a9e0*/  FADD.FTZ R25, R25, R18 ;  /* 0x0000001219197221 */ /* 0x000fe20000010000 */
[----:B------:R-:W-:Y:S01]  /*a9f0*/  FADD.FTZ R24, R24, R3 ;  /* 0x0000000318187221 */ /* 0x000fe20000010000 */
[----:B------:R-:W-:Y:S01]  /*aa00*/  FADD.FTZ R21, R21, R26 ;  /* 0x0000001a15157221 */ /* 0x000fe20000010000 */
[----:B------:R-:W-:-:S09]  /*aa10*/  FADD.FTZ R20, R20, R27 ;  /* 0x0000001b14147221 */ /* 0x000fd20000010000 */
[----:B------:R-:W-:Y:S05]  /*aa20*/  @P0 BRA `(.L_x_5283) ;  /* 0x0000000000740947 */ /* 0x000fea0003800000 */
[----:B------:R-:W-:Y:S01]  /*aa30*/  IADD3 R27, R39, R4, RZ ;  /* 0x00000004271b7210 */ /* 0x000fe20007ffe0ff */
[----:B------:R-:W-:Y:S01]  /*aa40*/  IMAD.U32 R3, R32, 0x10000, RZ ;  /* 0x0001000020037824 */ /* 0x000fe200078e00ff */
[----:B------:R-:W-:Y:S01]  /*aa50*/  SHF.L.U32 R0, R33, 0x10, RZ ;  /* 0x0000001021007819 */ /* 0x000fe200000006ff */
[----:B------:R-:W-:Y:S01]  /*aa60*/  IMAD.U32 R19, R34, 0x10000, RZ ;  /* 0x0001000022137824 */ /* 0x000fe200078e00ff */
[----:B------:R-:W-:Y:S01]  /*aa70*/  ISETP.GE.U32.AND P0, PT, R27, R36, PT ;  /* 0x000000241b00720c */ /* 0x000fe20003f06070 */
[----:B------:R-:W-:Y:S01]  /*aa80*/  FADD.FTZ R16, R16, R3 ;  /* 0x0000000310107221 */ /* 0x000fe20000010000 */
[----:B------:R-:W-:Y:S01]  /*aa90*/  SHF.L.U32 R18, R35, 0x10, RZ ;  /* 0x0000001023127819 */ /* 0x000fe200000006ff */
[----:B------:R-:W-:Y:S01]  /*aaa0*/  FADD.FTZ R15, R15, R0 ;  /* 0x000000000f0f7221 */ /* 0x000fe20000010000 */
[----:B------:R-:W-:-:S03]  /*aab0*/  FADD.FTZ R14, R14, R19 ;  /* 0x000000130e0e7221 */ /* 0x000fc60000010000 */
[----:B------:R-:W-:-:S06]  /*aac0*/  FADD.FTZ R13, R13, R18 ;  /* 0x000000120d0d7221 */ /* 0x000fcc0000010000 */
[----:B------:R-:W-:Y:S05]  /*aad0*/  @P0 BRA `(.L_x_5283) ;  /* 0x0000000000480947 */ /* 0x000fea0003800000 */
[----:B------:R-:W-:Y:S01]  /*aae0*/  IMAD.IADD R3, R27, 0x1, R4 ;  /* 0x000000011b037824 */ /* 0x000fe200078e0204 */
[----:B------:R-:W-:Y:S01]  /*aaf0*/  SHF.L.U32 R41, R41, 0x10, RZ ;  /* 0x0000001029297819 */ /* 0x000fe200000006ff */
[----:B------:R-:W-:Y:S02]  /*ab00*/  IMAD.U32 R0, R37, 0x10000, RZ ;  /* 0x0001000025007824 */ /* 0x000fe400078e00ff */
[----:B------:R-:W-:Y:S01]  /*ab10*/  IMAD.U32 R40, R40, 0x10000, RZ ;  /* 0x0001000028287824 */ /* 0x000fe200078e00ff */
[----:B------:R-:W-:Y:S01]  /*ab20*/  ISETP.GE.U32.AND P0, PT, R3, R36, PT ;  /* 0x000000240300720c */ /* 0x000fe20003f06070 */
[----:B------:R-:W-:Y:S01]  /*ab30*/  FADD.FTZ R11, R11, R0 ;  /* 0x000000000b0b7221 */ /* 0x000fe20000010000 */
[----:B------:R-:W-:Y:S01]  /*ab40*/  SHF.L.U32 R3, R38, 0x10, RZ ;  /* 0x0000001026037819 */ /* 0x000fe200000006ff */
[----:B------:R-:W-:Y:S01]  /*ab50*/  FADD.FTZ R10, R10, R41 ;  /* 0x000000290a0a7221 */ /* 0x000fe20000010000 */
[----:B------:R-:W-:-:S03]  /*ab60*/  FADD.FTZ R9, R9, R40 ;  /* 0x0000002809097221 */ /* 0x000fc60000010000 */
[----:B------:R-:W-:-:S06]  /*ab70*/  FADD.FTZ R12, R12, R3 ;  /* 0x000000030c0c7221 */ /* 0x000fcc0000010000 */
[----:B------:R-:W-:Y:S01]  /*ab80*/  @!P0 SHF.L.U32 R3, R30, 0x10, RZ ;  /* 0x000000101e038819 */ /* 0x000fe200000006ff */
[----:B------:R-:W-:Y:S01]  /*ab90*/  @!P0 IMAD.U32 R42, R42, 0x10000, RZ ;  /* 0x000100002a2a8824 */ /* 0x000fe200078e00ff */
[----:B------:R-:W-:Y:S01]  /*aba0*/  @!P0 SHF.L.U32 R19, R44, 0x10, RZ ;  /* 0x000000102c138819 */ /* 0x000fe200000006ff */
[----:B------:R-:W-:Y:S02]  /*abb0*/  @!P0 IMAD.U32 R0, R31, 0x10000, RZ ;  /* 0x000100001f008824 */ /* 0x000fe400078e00ff */
[----:B------:R-:W-:Y:S01]  /*abc0*/  @!P0 FADD.FTZ R8, R8, R3 ;  /* 0x0000000308088221 */ /* 0x000fe20000010000 */
[----:B------:R-:W-:Y:S01]  /*abd0*/  @!P0 FADD.FTZ R7, R7, R42 ;  /* 0x0000002a07078221 */ /* 0x000fe20000010000 */
[----:B------:R-:W-:Y:S01]  /*abe0*/  @!P0 FADD.FTZ R6, R6, R19 ;  /* 0x0000001306068221 */ /* 0x000fe20000010000 */
[----:B------:R-:W-:-:S07]  /*abf0*/  @!P0 FADD.FTZ R5, R5, R0 ;  /* 0x0000000005058221 */ /* 0x000fce0000010000 */
.L_x_5283:
[----:B------:R-:W-:Y:S05]  /*ac00*/  BSYNC B0 ;  /* 0x0000000000007941 */ /* 0x000fea0003800000 */
.L_x_5282:
[----:B------:R-:W-:Y:S01]  /*ac10*/  FADD.FTZ R24, R15, R24 ;  /* 0x000000180f187221 */ /* 0x000fe20000010000 */
        /* <DEDUP_REMOVED lines=11> */
[----:B------:R-:W-:Y:S06]  /*acd0*/  BRA `(.L_x_5250) ;  /* 0x0000001800847947 */ /* 0x000fec0003800000 */
.L_x_5267:
        /* <DEDUP_REMOVED lines=32> */
.L_x_5287:
        /* <DEDUP_REMOVED lines=19> */
[----:B------:R-:W-:-:S04]  /*b010*/  IMAD.IADD R39, R39, 0x1, R4 ;  /* 0x0000000127277824 */ /* 0x000fc800078e0204 */
[----:B------:R-:W-:-:S05]  /*b020*/  IMAD R37, R4, 0x3, R39 ;  /* 0x0000000304257824 */ /* 0x000fca00078e0227 */
[----:B------:R-:W-:Y:S02]  /*b030*/  ISETP.GE.U32.AND P0, PT, R37, R36, PT ;  /* 0x000000242500720c */ /* 0x000fe40003f06070 */
[C---:B--2---:R-:W-:Y:S01]  /*b040*/  PRMT R27, R21.reuse, 0x7632, R27 ;  /* 0x00007632151b7816 */ /* 0x044fe2000000001b */
[----:B------:R-:W-:Y:S01]  /*b050*/  IMAD.U32 R40, R21, 0x10000, RZ ;  /* 0x0001000015287824 */ /* 0x000fe200078e00ff */
[C---:B------:R-:W-:Y:S02]  /*b060*/  PRMT R16, R20.reuse, 0x7632, R16 ;  /* 0x0000763214107816 */ /* 0x040fe40000000010 */
[----:B------:R-:W-:Y:S01]  /*b070*/  SHF.L.U32 R34, R20, 0x10, RZ ;  /* 0x0000001014227819 */ /* 0x000fe200000006ff */
[----:B------:R-:W-:Y:S01]  /*b080*/  IMAD.U32 R27, R27, 0x10000, RZ ;  /* 0x000100001b1b7824 */ /* 0x000fe200078e00ff */
[----:B------:R-:W-:Y:S01]  /*b090*/  SHF.L.U32 R35, R16, 0x10, RZ ;  /* 0x0000001010237819 */ /* 0x000fe200000006ff */
[----:B------:R-:W-:Y:S01]  /*b0a0*/  FADD.FTZ R7, R40, R7 ;  /* 0x0000000728077221 */ /* 0x000fe20000010000 */
[----:B---3--:R-:W-:Y:S01]  /*b0b0*/  PRMT R16, R28, 0x7632, R16 ;  /* 0x000076321c107816 */ /* 0x008fe20000000010 */
[----:B------:R-:W-:Y:S01]  /*b0c0*/  FADD.FTZ R3, R34, R3 ;  /* 0x0000000322037221 */ /* 0x000fe20000010000 */
[----:B------:R-:W-:Y:S01]  /*b0d0*/  FADD.FTZ R8, R27, R8 ;  /* 0x000000081b087221 */ /* 0x000fe20000010000 */
[----:B------:R-:W-:Y:S01]  /*b0e0*/  PRMT R27, R29, 0x7632, R27 ;  /* 0x000076321d1b7816 */ /* 0x000fe2000000001b */
[----:B------:R-:W-:Y:S01]  /*b0f0*/  FADD.FTZ R6, R35, R6 ;  /* 0x0000000623067221 */ /* 0x000fe20000010000 */
[----:B------:R-:W-:Y:S01]  /*b100*/  SHF.L.U32 R34, R16, 0x10, RZ ;  /* 0x0000001010227819 */ /* 0x000fe200000006ff */
[----:B------:R-:W-:Y:S01]  /*b110*/  IMAD.U32 R37, R29, 0x10000, RZ ;  /* 0x000100001d257824 */ /* 0x000fe200078e00ff */
[----:B----4-:R-:W-:-:S02]  /*b120*/  PRMT R16, R30, 0x7632, R16 ;  /* 0x000076321e107816 */ /* 0x010fc40000000010 */
[----:B------:R-:W-:Y:S01]  /*b130*/  SHF.L.U32 R40, R27, 0x10, RZ ;  /* 0x000000101b287819 */ /* 0x000fe200000006ff */
[----:B------:R-:W-:Y:S01]  /*b140*/  FADD.FTZ R9, R34, R9 ;  /* 0x0000000922097221 */ /* 0x000fe20000010000 */
[----:B------:R-:W-:Y:S01]  /*b150*/  SHF.L.U32 R35, R28, 0x10, RZ ;  /* 0x000000101c237819 */ /* 0x000fe200000006ff */
[----:B------:R-:W-:Y:S01]  /*b160*/  IMAD.U32 R34, R30, 0x10000, RZ ;  /* 0x000100001e227824 */ /* 0x000fe200078e00ff */
[----:B------:R-:W-:Y:S01]  /*b170*/  SHF.L.U32 R27, R16, 0x10, RZ ;  /* 0x00000010101b7819 */ /* 0x000fe200000006ff */
[----:B------:R-:W-:Y:S01]  /*b180*/  FADD.FTZ R12, R37, R12 ;  /* 0x0000000c250c7221 */ /* 0x000fe20000010000 */
[----:B------:R-:W-:Y:S01]  /*b190*/  PRMT R16, R31, 0x7632, R16 ;  /* 0x000076321f107816 */ /* 0x000fe20000000010 */
[----:B------:R-:W-:Y:S01]  /*b1a0*/  FADD.FTZ R10, R35, R10 ;  /* 0x0000000a230a7221 */ /* 0x000fe20000010000 */
[----:B------:R-:W-:Y:S01]  /*b1b0*/  FADD.FTZ R13, R34, R13 ;  /* 0x0000000d220d7221 */ /* 0x000fe20000010000 */
[----:B------:R-:W-:Y:S01]  /*b1c0*/  FADD.FTZ R14, R27, R14 ;  /* 0x0000000e1b0e7221 */ /* 0x000fe20000010000 */
[----:B-----5:R-:W-:Y:S01]  /*b1d0*/  PRMT R27, R33, 0x7632, R27 ;  /* 0x00007632211b7816 */ /* 0x020fe2000000001b */
[----:B------:R-:W-:Y:S01]  /*b1e0*/  IMAD.U32 R35, R16, 0x10000, RZ ;  /* 0x0001000010237824 */ /* 0x000fe200078e00ff */
[----:B------:R-:W-:Y:S01]  /*b1f0*/  PRMT R16, R32, 0x7632, R16 ;  /* 0x0000763220107816 */ /* 0x000fe20000000010 */
[----:B------:R-:W-:Y:S01]  /*b200*/  FADD.FTZ R11, R40, R11 ;  /* 0x0000000b280b7221 */ /* 0x000fe20000010000 */
[----:B------:R-:W-:Y:S01]  /*b210*/  SHF.L.U32 R42, R31, 0x10, RZ ;  /* 0x000000101f2a7819 */ /* 0x000fe200000006ff */
[----:B------:R-:W-:Y:S01]  /*b220*/  FADD.FTZ R0, R35, R0 ;  /* 0x0000000023007221 */ /* 0x000fe20000010000 */
[----:B------:R-:W-:Y:S01]  /*b230*/  SHF.L.U32 R37, R32, 0x10, RZ ;  /* 0x0000001020257819 */ /* 0x000fe200000006ff */
[----:B------:R-:W-:Y:S01]  /*b240*/  IMAD.U32 R16, R16, 0x10000, RZ ;  /* 0x0001000010107824 */ /* 0x000fe200078e00ff */
[----:B------:R-:W-:Y:S01]  /*b250*/  SHF.L.U32 R41, R33, 0x10, RZ ;  /* 0x0000001021297819 */ /* 0x000fe200000006ff */
[----:B------:R-:W-:Y:S01]  /*b260*/  FADD.FTZ R15, R42, R15 ;  /* 0x0000000f2a0f7221 */ /* 0x000fe20000010000 */
[----:B------:R-:W-:Y:S01]  /*b270*/  SHF.L.U32 R34, R27, 0x10, RZ ;  /* 0x000000101b227819 */ /* 0x000fe200000006ff */
[----:B------:R-:W-:Y:S01]  /*b280*/  FADD.FTZ R24, R37, R24 ;  /* 0x0000001825187221 */ /* 0x000fe20000010000 */
[----:B------:R-:W-:Y:S01]  /*b290*/  FADD.FTZ R25, R16, R25 ;  /* 0x0000001910197221 */ /* 0x000fe20000010000 */
[----:B------:R-:W-:-:S02]  /*b2a0*/  FADD.FTZ R26, R41, R26 ;  /* 0x0000001a291a7221 */ /* 0x000fc40000010000 */
[----:B------:R-:W-:Y:S01]  /*b2b0*/  FADD.FTZ R5, R34, R5 ;  /* 0x0000000522057221 */ /* 0x000fe20000010000 */
[----:B------:R-:W-:Y:S06]  /*b2c0*/  @!P0 BRA `(.L_x_5287) ;  /* 0xfffffffc00048947 */ /* 0x000fec000383ffff */
[----:B------:R-:W-:Y:S05]  /*b2d0*/  BSYNC B1 ;  /* 0x0000000000017941 */ /* 0x000fea0003800000 */
.L_x_5286:
        /* <DEDUP_REMOVED lines=9> */
[C---:B------:R-:W-:Y:S02]  /*b370*/  PRMT R34, R28.reuse, 0x7610, R34 ;  /* 0x000076101c227816 */ /* 0x040fe40000000022 */
[----:B------:R-:W-:Y:S02]  /*b380*/  PRMT R35, R28, 0x7632, R35 ;  /* 0x000076321c237816 */ /* 0x000fe40000000023 */
[----:B------:R-:W-:-:S02]  /*b390*/  PRMT R37, R29, 0x7610, R37 ;  /* 0x000076101d257816 */ /* 0x000fc40000000025 */
[----:B------:R-:W-:Y:S02]  /*b3a0*/  PRMT R40, R29, 0x7632, R40 ;  /* 0x000076321d287816 */ /* 0x000fe40000000028 */
[----:B------:R-:W-:Y:S02]  /*b3b0*/  PRMT R32, R32, 0x7632, R32 ;  /* 0x0000763220207816 */ /* 0x000fe40000000020 */
[----:B------:R-:W-:-:S07]  /*b3c0*/  PRMT R33, R33, 0x7632, R33 ;  /* 0x0000763221217816 */ /* 0x000fce0000000021 */
.L_x_5285:
[----:B------:R-:W-:Y:S05]  /*b3d0*/  BSYNC B0 ;  /* 0x0000000000007941 */ /* 0x000fea0003800000 */
.L_x_5284:
        /* <DEDUP_REMOVED lines=42> */
.L_x_5289:
[----:B------:R-:W-:Y:S05]  /*b680*/  BSYNC B0 ;  /* 0x0000000000007941 */ /* 0x000fea0003800000 */
.L_x_5288:
[----:B------:R-:W-:Y:S04]  /*b690*/  BSSY B0, `(.L_x_5290) ;  /* 0x000002a000007945 */ /* 0x000fe80003800000 */
        /* <DEDUP_REMOVED lines=12> */
[----:B------:R-:W-:Y:S01]  /*b760*/  IADD3 R21, R39, R4, RZ ;  /* 0x0000000427157210 */ /* 0x000fe20007ffe0ff */
[----:B------:R-:W-:Y:S01]  /*b770*/  IMAD.U32 R16, R35, 0x10000, RZ ;  /* 0x0001000023107824 */ /* 0x000fe200078e00ff */
[----:B------:R-:W-:Y:S02]  /*b780*/  SHF.L.U32 R19, R34, 0x10, RZ ;  /* 0x0000001022137819 */ /* 0x000fe400000006ff */
[----:B------:R-:W-:Y:S01]  /*b790*/  ISETP.GE.U32.AND P0, PT, R21, R36, PT ;  /* 0x000000241500720c */ /* 0x000fe20003f06070 */
[----:B------:R-:W-:Y:S01]  /*b7a0*/  FADD.FTZ R9, R9, R16 ;  /* 0x0000001009097221 */ /* 0x000fe20000010000 */
[----:B------:R-:W-:Y:S01]  /*b7b0*/  SHF.L.U32 R37, R37, 0x10, RZ ;  /* 0x0000001025257819 */ /* 0x000fe200000006ff */
[----:B------:R-:W-:Y:S01]  /*b7c0*/  FADD.FTZ R10, R10, R19 ;  /* 0x000000130a0a7221 */ /* 0x000fe20000010000 */
[----:B------:R-:W-:-:S03]  /*b7d0*/  SHF.L.U32 R40, R40, 0x10, RZ ;  /* 0x0000001028287819 */ /* 0x000fc600000006ff */
[----:B------:R-:W-:Y:S02]  /*b7e0*/  FADD.FTZ R12, R12, R37 ;  /* 0x000000250c0c7221 */ /* 0x000fe40000010000 */
[----:B------:R-:W-:-:S04]  /*b7f0*/  FADD.FTZ R11, R11, R40 ;  /* 0x000000280b0b7221 */ /* 0x000fc80000010000 */
[----:B------:R-:W-:Y:S05]  /*b800*/  @P0 BRA `(.L_x_5291) ;  /* 0x0000000000480947 */ /* 0x000fea0003800000 */
[----:B------:R-:W-:Y:S01]  /*b810*/  IMAD.IADD R19, R21, 0x1, R4 ;  /* 0x0000000115137824 */ /* 0x000fe200078e0204 */
[----:B------:R-:W-:Y:S01]  /*b820*/  SHF.L.U32 R4, R41, 0x10, RZ ;  /* 0x0000001029047819 */ /* 0x000fe200000006ff */
[----:B------:R-:W-:-:S03]  /*b830*/  IMAD.U32 R16, R43, 0x10000, RZ ;  /* 0x000100002b107824 */ /* 0x000fc600078e00ff */
[----:B------:R-:W-:Y:S01]  /*b840*/  ISETP.GE.U32.AND P0, PT, R19, R36, PT ;  /* 0x000000241300720c */ /* 0x000fe20003f06070 */
[----:B------:R-:W-:Y:S01]  /*b850*/  FADD.FTZ R13, R13, R4 ;  /* 0x000000040d0d7221 */ /* 0x000fe20000010000 */
[----:B------:R-:W-:Y:S01]  /*b860*/  SHF.L.U32 R19, R42, 0x10, RZ ;  /* 0x000000102a137819 */ /* 0x000fe200000006ff */
[----:B------:R-:W-:-:S04]  /*b870*/  FADD.FTZ R15, R15, R16 ;  /* 0x000000100f0f7221 */ /* 0x000fc80000010000 */
[----:B------:R-:W-:Y:S01]  /*b880*/  FADD.FTZ R14, R14, R19 ;  /* 0x000000130e0e7221 */ /* 0x000fe20000010000 */
[----:B------:R-:W-:-:S05]  /*b890*/  SHF.L.U32 R19, R44, 0x10, RZ ;  /* 0x000000102c137819 */ /* 0x000fca00000006ff */
[----:B------:R-:W-:Y:S01]  /*b8a0*/  @!P0 SHF.L.U32 R21, R30, 0x10, RZ ;  /* 0x000000101e158819 */ /* 0x000fe200000006ff */
[----:B------:R-:W-:Y:S01]  /*b8b0*/  @!P0 IMAD.U32 R32, R32, 0x10000, RZ ;  /* 0x0001000020208824 */ /* 0x000fe200078e00ff */
[----:B------:R-:W-:Y:S01]  /*b8c0*/  @!P0 SHF.L.U32 R31, R31, 0x10, RZ ;  /* 0x000000101f1f8819 */ /* 0x000fe200000006ff */
[----:B------:R-:W-:Y:S01]  /*b8d0*/  FADD.FTZ R0, R0, R19 ;  /* 0x0000001300007221 */ /* 0x000fe20000010000 */
[----:B------:R-:W-:Y:S01]  /*b8e0*/  @!P0 SHF.L.U32 R4, R33, 0x10, RZ ;  /* 0x0000001021048819 */ /* 0x000fe200000006ff */
[----:B------:R-:W-:Y:S01]  /*b8f0*/  @!P0 FADD.FTZ R24, R24, R21 ;  /* 0x0000001518188221 */ /* 0x000fe20000010000 */
[----:B------:R-:W-:Y:S01]  /*b900*/  @!P0 FADD.FTZ R25, R25, R32 ;  /* 0x0000002019198221 */ /* 0x000fe20000010000 */
[----:B------:R-:W-:Y:S02]  /*b910*/  @!P0 FADD.FTZ R26, R26, R31 ;  /* 0x0000001f1a1a8221 */ /* 0x000fe40000010000 */
[----:B------:R-:W-:-:S07]  /*b920*/  @!P0 FADD.FTZ R5, R5, R4 ;  /* 0x0000000405058221 */ /* 0x000fce0000010000 */
.L_x_5291:
[----:B------:R-:W-:Y:S05]  /*b930*/  BSYNC B0 ;  /* 0x0000000000007941 */ /* 0x000fea0003800000 */
.L_x_5290:
        /* <DEDUP_REMOVED lines=13> */
.L_x_5266:
[----:B------:R-:W0:Y:S01]  /*ba10*/  LDC R0, c[0x0][0x224] ;  /* 0x00008900ff007b82 */ /* 0x000e220000000800 */
[----:B------:R-:W-:Y:S07]  /*ba20*/  BSSY B0, `(.L_x_5292) ;  /* 0x000006d000007945 */ /* 0x000fee0003800000 */
[----:B------:R-:W1:Y:S01]  /*ba30*/  LDC R12, c[0x0][0x214] ;  /* 0x00008500ff0c7b82 */ /* 0x000e620000000800 */
        /* <DEDUP_REMOVED lines=33> */
.L_x_5295:
[----:B------:R-:W-:Y:S02]  /*bc50*/  SHF.R.U32.HI R5, RZ, 0x2, R3 ;  /* 0x00000002ff057819 */ /* 0x000fe40000011603 */
[----:B------:R-:W-:-:S03]  /*bc60*/  IADD3 R3, R3, R0, RZ ;  /* 0x0000000003037210 */ /* 0x000fc60007ffe0ff */
[----:B------:R-:W-:Y:S01]  /*bc70*/  IMAD.WIDE.U32 R4, R5, 0x8, R18 ;  /* 0x0000000805047825 */ /* 0x000fe200078e0012 */
[----:B------:R-:W-:-:S03]  /*bc80*/  SHF.R.U32.HI R7, RZ, 0x2, R3 ;  /* 0x00000002ff077819 */ /* 0x000fc60000011603 */
[----:B------:R-:W-:Y:S02]  /*bc90*/  IMAD.IADD R3, R3, 0x1, R0 ;  /* 0x0000000103037824 */ /* 0x000fe400078e0200 */
[----:B------:R-:W2:Y:S01]  /*bca0*/  LDG.E.64 R4, desc[UR60][R4.64] ;  /* 0x0000003c04047981 */ /* 0x000ea2000c1e1b00 */
[----:B------:R-:W-:Y:S02]  /*bcb0*/  IMAD.WIDE.U32 R6, R7, 0x8, R18 ;  /* 0x0000000807067825 */ /* 0x000fe400078e0012 */
[----:B------:R-:W-:Y:S02]  /*bcc0*/  SHF.R.U32.HI R9, RZ, 0x2, R3 ;  /* 0x00000002ff097819 */ /* 0x000fe40000011603 */
[----:B------:R-:W-:Y:S02]  /*bcd0*/  IADD3 R3, R3, R0, RZ ;  /* 0x0000000003037210 */ /* 0x000fe40007ffe0ff */
[----:B------:R-:W3:Y:S01]  /*bce0*/  LDG.E.64 R6, desc[UR60][R6.64] ;  /* 0x0000003c06067981 */ /* 0x000ee2000c1e1b00 */
[----:B------:R-:W-:Y:S01]  /*bcf0*/  IMAD.WIDE.U32 R8, R9, 0x8, R18 ;  /* 0x0000000809087825 */ /* 0x000fe200078e0012 */
[----:B------:R-:W-:-:S05]  /*bd00*/  SHF.R.U32.HI R11, RZ, 0x2, R3 ;  /* 0x00000002ff0b7819 */ /* 0x000fca0000011603 */
[----:B------:R-:W4:Y:S01]  /*bd10*/  LDG.E.64 R8, desc[UR60][R8.64] ;  /* 0x0000003c08087981 */ /* 0x000f22000c1e1b00 */
[----:B------:R-:W-:-:S06]  /*bd20*/  IMAD.WIDE.U32 R10, R11, 0x8, R18 ;  /* 0x000000080b0a7825 */ /* 0x000fcc00078e0012 */
[----:B------:R-:W5:Y:S01]  /*bd30*/  LDG.E.64 R10, desc[UR60][R10.64] ;  /* 0x0000003c0a0a7981 */ /* 0x000f62000c1e1b00 */
[----:B------:R-:W-:-:S05]  /*bd40*/  IADD3 R3, R3, R0, RZ ;  /* 0x0000000003037210 */ /* 0x000fca0007ffe0ff */
[----:B------:R-:W-:-:S05]  /*bd50*/  IMAD R37, R0, 0x3, R3 ;  /* 0x0000000300257824 */ /* 0x000fca00078e0203 */
[----:B------:R-:W-:Y:S02]  /*bd60*/  ISETP.GE.U32.AND P0, PT, R37, R36, PT ;  /* 0x000000242500720c */ /* 0x000fe40003f06070 */
[C---:B--2---:R-:W-:Y:S01]  /*bd70*/  PRMT R32, R4.reuse, 0x7632, R32 ;  /* 0x0000763204207816 */ /* 0x044fe20000000020 */
[----:B------:R-:W-:Y:S01]  /*bd80*/  IMAD.U32 R38, R4, 0x10000, RZ ;  /* 0x0001000004267824 */ /* 0x000fe200078e00ff */
[C---:B------:R-:W-:Y:S02]  /*bd90*/  PRMT R34, R5.reuse, 0x7632, R34 ;  /* 0x0000763205227816 */ /* 0x040fe40000000022 */
[----:B------:R-:W-:Y:S01]  /*bda0*/  SHF.L.U32 R35, R32, 0x10, RZ ;  /* 0x0000001020237819 */ /* 0x000fe200000006ff */
[----:B------:R-:W-:Y:S01]  /*bdb0*/  FADD.FTZ R29, R38, R29 ;  /* 0x0000001d261d7221 */ /* 0x000fe20000010000 */
[----:B------:R-:W-:Y:S01]  /*bdc0*/  SHF.L.U32 R40, R5, 0x10, RZ ;  /* 0x0000001005287819 */ /* 0x000fe200000006ff */
[----:B------:R-:W-:Y:S01]  /*bdd0*/  IMAD.U32 R34, R34, 0x10000, RZ ;  /* 0x0001000022227824 */ /* 0x000fe200078e00ff */
[C---:B---3--:R-:W-:Y:S01]  /*bde0*/  PRMT R32, R6.reuse, 0x7632, R32 ;  /* 0x0000763206207816 */ /* 0x048fe20000000020 */
[----:B------:R-:W-:Y:S01]  /*bdf0*/  FADD.FTZ R30, R35, R30 ;  /* 0x0000001e231e7221 */ /* 0x000fe20000010000 */
[----:B------:R-:W-:Y:S01]  /*be00*/  SHF.L.U32 R35, R6, 0x10, RZ ;  /* 0x0000001006237819 */ /* 0x000fe200000006ff */
[----:B------:R-:W-:Y:S01]  /*be10*/  FADD.FTZ R33, R34, R33 ;  /* 0x0000002122217221 */ /* 0x000fe20000010000 */
[C---:B------:R-:W-:Y:S01]  /*be20*/  SHF.L.U32 R37, R7.reuse, 0x10, RZ ;  /* 0x0000001007257819 */ /* 0x040fe200000006ff */
[----:B------:R-:W-:Y:S01]  /*be30*/  IMAD.U32 R38, R32, 0x10000, RZ ;  /* 0x0001000020267824 */ /* 0x000fe200078e00ff */
[----:B------:R-:W-:Y:S01]  /*be40*/  PRMT R34, R7, 0x7632, R34 ;  /* 0x0000763207227816 */ /* 0x000fe20000000022 */
[----:B------:R-:W-:Y:S01]  /*be50*/  FADD.FTZ R28, R35, R28 ;  /* 0x0000001c231c7221 */ /* 0x000fe20000010000 */
[----:B----4-:R-:W-:Y:S01]  /*be60*/  PRMT R32, R8, 0x7632, R32 ;  /* 0x0000763208207816 */ /* 0x010fe20000000020 */
[----:B------:R-:W-:Y:S01]  /*be70*/  FADD.FTZ R20, R37, R20 ;  /* 0x0000001425147221 */ /* 0x000fe20000010000 */
        /* <DEDUP_REMOVED lines=8> */
[----:B-----5:R-:W-:Y:S01]  /*bf00*/  PRMT R34, R11, 0x7632, R34 ;  /* 0x000076320b227816 */ /* 0x020fe20000000022 */
[----:B------:R-:W-:Y:S01]  /*bf10*/  FADD.FTZ R14, R37, R14 ;  /* 0x0000000e250e7221 */ /* 0x000fe20000010000 */
[----:B------:R-:W-:Y:S01]  /*bf20*/  SHF.L.U32 R35, R32, 0x10, RZ ;  /* 0x0000001020237819 */ /* 0x000fe200000006ff */
[C---:B------:R-:W-:Y:S01]  /*bf30*/  IMAD.U32 R37, R10.reuse, 0x10000, RZ ;  /* 0x000100000a257824 */ /* 0x040fe200078e00ff */
[----:B------:R-:W-:Y:S01]  /*bf40*/  PRMT R32, R10, 0x7632, R32 ;  /* 0x000076320a207816 */ /* 0x000fe20000000020 */
[----:B------:R-:W-:Y:S01]  /*bf50*/  IMAD.U32 R34, R34, 0x10000, RZ ;  /* 0x0001000022227824 */ /* 0x000fe200078e00ff */
[----:B------:R-:W-:Y:S01]  /*bf60*/  SHF.L.U32 R39, R11, 0x10, RZ ;  /* 0x000000100b277819 */ /* 0x000fe200000006ff */
[----:B------:R-:W-:Y:S01]  /*bf70*/  FADD.FTZ R31, R40, R31 ;  /* 0x0000001f281f7221 */ /* 0x000fe20000010000 */
[----:B------:R-:W-:Y:S01]  /*bf80*/  SHF.L.U32 R32, R32, 0x10, RZ ;  /* 0x0000001020207819 */ /* 0x000fe200000006ff */
        /* <DEDUP_REMOVED lines=8> */
.L_x_5294:
        /* <DEDUP_REMOVED lines=14> */
.L_x_5293:
[----:B------:R-:W-:Y:S05]  /*c0f0*/  BSYNC B0 ;  /* 0x0000000000007941 */ /* 0x000fea0003800000 */
.L_x_5292:
        /* <DEDUP_REMOVED lines=39> */
.L_x_5297:
[----:B------:R-:W-:Y:S05]  /*c370*/  BSYNC B0 ;  /* 0x0000000000007941 */ /* 0x000fea0003800000 */
.L_x_5296:
[----:B------:R-:W-:Y:S04]  /*c380*/  BSSY B0, `(.L_x_5298) ;  /* 0x000002a000007945 */ /* 0x000fe80003800000 */
        /* <DEDUP_REMOVED lines=14> */
[----:B------:R-:W-:Y:S01]  /*c470*/  IMAD.U32 R39, R39, 0x10000, RZ ;  /* 0x0001000027277824 */ /* 0x000fe200078e00ff */
[----:B------:R-:W-:Y:S02]  /*c480*/  SHF.L.U32 R38, R38, 0x10, RZ ;  /* 0x0000001026267819 */ /* 0x000fe400000006ff */
        /* <DEDUP_REMOVED lines=19> */
[----:B------:R-:W-:Y:S02]  /*c5c0*/  @!P0 SHF.L.U32 R10, R10, 0x10, RZ ;  /* 0x000000100a0a8819 */ /* 0x000fe400000006ff */
[----:B------:R-:W-:Y:S01]  /*c5d0*/  @!P0 SHF.L.U32 R0, R11, 0x10, RZ ;  /* 0x000000100b008819 */ /* 0x000fe200000006ff */
[----:B------:R-:W-:Y:S01]  /*c5e0*/  @!P0 FADD.FTZ R24, R24, R7 ;  /* 0x0000000718188221 */ /* 0x000fe20000010000 */
[----:B------:R-:W-:Y:S01]  /*c5f0*/  @!P0 FADD.FTZ R26, R26, R3 ;  /* 0x000000031a1a8221 */ /* 0x000fe20000010000 */
[----:B------:R-:W-:Y:S02]  /*c600*/  @!P0 FADD.FTZ R25, R25, R10 ;  /* 0x0000000a19198221 */ /* 0x000fe40000010000 */
[----:B------:R-:W-:-:S07]  /*c610*/  @!P0 FADD.FTZ R27, R27, R0 ;  /* 0x000000001b1b8221 */ /* 0x000fce0000010000 */
.L_x_5299:
[----:B------:R-:W-:Y:S05]  /*c620*/  BSYNC B0 ;  /* 0x0000000000007941 */ /* 0x000fea0003800000 */
.L_x_5298:
        /* <DEDUP_REMOVED lines=11> */
[----:B------:R-:W-:-:S07]  /*c6e0*/  FADD.FTZ R24, R15, R24 ;  /* 0x000000180f187221 */ /* 0x000fce0000010000 */
.L_x_5250:
[----:B------:R-:W-:Y:S05]  /*c6f0*/  BSYNC B6 ;  /* 0x0000000000067941 */ /* 0x000fea0003800000 */
.L_x_5249:
        /* <DEDUP_REMOVED lines=10> */
[----:B---3--:R-:W-:-:S03]  /*c7a0*/  SHF.R.U32.HI R4, RZ, 0x1, R5 ;  /* 0x00000001ff047819 */ /* 0x008fc60000011605 */
[----:B------:R-:W-:Y:S01]  /*c7b0*/  IMAD R0, R0, 0x10, R3 ;  /* 0x0000001000007824 */ /* 0x000fe200078e0203 */
[----:B------:R-:W-:-:S04]  /*c7c0*/  ISETP.NE.AND P0, PT, R4, RZ, PT ;  /* 0x000000ff0400720c */ /* 0x000fc80003f05270 */
[----:B------:R1:W-:Y:S09]  /*c7d0*/  STS.128 [R0], R24 ;  /* 0x0000001800007388 */ /* 0x0003f20000000c00 */
[----:B------:R-:W-:Y:S05]  /*c7e0*/  @!P0 BRA `(.L_x_5300) ;  /* 0x0000000000408947 */ /* 0x000fea0003800000 */
.L_x_5301:
[----:B------:R-:W-:Y:S01]  /*c7f0*/  IADD3 R6, R2, R4, RZ ;  /* 0x0000000402067210 */ /* 0x000fe20007ffe0ff */
[----:B------:R-:W-:Y:S05]  /*c800*/  WARPSYNC.ALL ;  /* 0x0000000000007948 */ /* 0x000fea0003800000 */
[----:B------:R-:W-:Y:S01]  /*c810*/  BAR.SYNC.DEFER_BLOCKING 0x0 ;  /* 0x0000000000007b1d */ /* 0x000fe20000010000 */
[----:B------:R-:W-:-:S04]  /*c820*/  ISETP.GE.U32.AND P0, PT, R6, R5, PT ;  /* 0x000000050600720c */ /* 0x000fc80003f06070 */
[----:B------:R-:W-:-:S13]  /*c830*/  ISETP.GE.U32.OR P0, PT, R2, R4, P0 ;  /* 0x000000040200720c */ /* 0x000fda0000706470 */
[----:B------:R-:W-:-:S05]  /*c840*/  @!P0 IMAD R6, R6, R12, R17 ;  /* 0x0000000c06068224 */ /* 0x000fca00078e0211 */
[----:B------:R-:W-:-:S05]  /*c850*/  @!P0 LEA R6, R6, R3, 0x4 ;  /* 0x0000000306068211 */ /* 0x000fca00078e20ff */
[----:B------:R-:W1:Y:S02]  /*c860*/  @!P0 LDS.128 R8, [R6] ;  /* 0x0000000006088984 */ /* 0x000e640000000c00 */
[----:B-12---:R-:W-:Y:S01]  /*c870*/  @!P0 FADD.FTZ R24, R24, R8 ;  /* 0x0000000818188221 */ /* 0x006fe20000010000 */
[----:B------:R-:W-:Y:S01]  /*c880*/  @!P0 FADD.FTZ R25, R25, R9 ;  /* 0x0000000919198221 */ /* 0x000fe20000010000 */
[----:B------:R-:W-:Y:S01]  /*c890*/  @!P0 FADD.FTZ R26, R26, R10 ;  /* 0x0000000a1a1a8221 */ /* 0x000fe20000010000 */
[----:B------:R-:W-:-:S05]  /*c8a0*/  @!P0 FADD.FTZ R27, R27, R11 ;  /* 0x0000000b1b1b8221 */ /* 0x000fca0000010000 */
[----:B------:R2:W-:Y:S01]  /*c8b0*/  @!P0 STS.128 [R0], R24 ;  /* 0x0000001800008388 */ /* 0x0005e20000000c00 */
[----:B------:R-:W-:Y:S02]  /*c8c0*/  ISETP.GT.AND P0, PT, R4, 0x1, PT ;  /* 0x000000010400780c */ /* 0x000fe40003f04270 */
[----:B------:R-:W-:-:S11]  /*c8d0*/  SHF.R.S32.HI R4, RZ, 0x1, R4 ;  /* 0x00000001ff047819 */ /* 0x000fd60000011404 */
[----:B------:R-:W-:Y:S05]  /*c8e0*/  @P0 BRA `(.L_x_5301) ;  /* 0xfffffffc00c00947 */ /* 0x000fea000383ffff */
.L_x_5300:
[----:B------:R-:W-:Y:S02]  /*c8f0*/  ULDC UR4, c[0x0][0x230] ;  /* 0x00008c0000047ab9 */ /* 0x000fe40000000800 */
[----:B------:R-:W-:-:S13]  /*c900*/  ISETP.NE.AND P0, PT, RZ, UR4, PT ;  /* 0x00000004ff007c0c */ /* 0x000fda000bf05270 */
[----:B------:R-:W-:Y:S05]  /*c910*/  @!P0 BRA `(.L_x_5302) ;  /* 0x0000000000c08947 */ /* 0x000fea0003800000 */
[----:B------:R-:W3:Y:S02]  /*c920*/  LDC R5, c[0x0][RZ] ;  /* 0x00000000ff057b82 */ /* 0x000ee40000000800 */
[----:B---3--:R-:W-:Y:S01]  /*c930*/  ISETP.GT.AND P0, PT, R5, 0x20, PT ;  /* 0x000000200500780c */ /* 0x008fe20003f04270 */
[----:B-12---:R-:W-:-:S12]  /*c940*/  IMAD.MOV.U32 R0, RZ, RZ, R5 ;  /* 0x000000ffff007224 */ /* 0x006fd800078e0005 */
        /* <DEDUP_REMOVED lines=13> */
.L_x_5304:
[----:B------:R-:W-:Y:S01]  /*ca20*/  IADD3 R0, R17, R4, RZ ;  /* 0x0000000411007210 */ /* 0x000fe20007ffe0ff */
[----:B------:R-:W-:Y:S05]  /*ca30*/  WARPSYNC.ALL ;  /* 0x0000000000007948 */ /* 0x000fea0003800000 */
[----:B------:R-:W-:Y:S01]  /*ca40*/  BAR.SYNC.DEFER_BLOCKING 0x0 ;  /* 0x0000000000007b1d */ /* 0x000fe20000010000 */
[----:B------:R-:W-:-:S04]  /*ca50*/  ISETP.GE.U32.AND P0, PT, R0, R5, PT ;  /* 0x000000050000720c */ /* 0x000fc80003f06070 */
[----:B------:R-:W-:-:S13]  /*ca60*/  ISETP.GE.U32.OR P0, PT, R17, R4, P0 ;  /* 0x000000041100720c */ /* 0x000fda0000706470 */
[----:B------:R-:W-:Y:S01]  /*ca70*/  @!P0 IMAD R0, R4, 0x10, R3 ;  /* 0x0000001004008824 */ /* 0x000fe200078e0203 */
[----:B------:R-:W-:-:S04]  /*ca80*/  SHF.R.S32.HI R4, RZ, 0x1, R4 ;  /* 0x00000001ff047819 */ /* 0x000fc80000011404 */
[----:B-1----:R-:W1:Y:S02]  /*ca90*/  @!P0 LDS.128 R8, [R0] ;  /* 0x0000000000088984 */ /* 0x002e640000000c00 */
[----:B-1----:R-:W-:Y:S01]  /*caa0*/  @!P0 FADD.FTZ R24, R24, R8 ;  /* 0x0000000818188221 */ /* 0x002fe20000010000 */
[----:B------:R-:W-:Y:S01]  /*cab0*/  @!P0 FADD.FTZ R25, R25, R9 ;  /* 0x0000000919198221 */ /* 0x000fe20000010000 */
[----:B------:R-:W-:Y:S01]  /*cac0*/  @!P0 FADD.FTZ R26, R26, R10 ;  /* 0x0000000a1a1a8221 */ /* 0x000fe20000010000 */
[----:B------:R-:W-:-:S05]  /*cad0*/  @!P0 FADD.FTZ R27, R27, R11 ;  /* 0x0000000b1b1b8221 */ /* 0x000fca0000010000 */
[----:B------:R1:W-:Y:S01]  /*cae0*/  @!P0 STS.128 [R3], R24 ;  /* 0x0000001803008388 */ /* 0x0003e20000000c00 */
[----:B------:R-:W-:-:S13]  /*caf0*/  ISETP.GE.AND P0, PT, R4, 0x20, PT ;  /* 0x000000200400780c */ /* 0x000fda0003f06270 */
[----:B------:R-:W-:Y:S05]  /*cb00*/  @P0 BRA `(.L_x_5304) ;  /* 0xfffffffc00c40947 */ /* 0x000fea000383ffff */
[----:B------:R-:W-:-:S07]  /*cb10*/  MOV R0, 0x20 ;  /* 0x0000002000007802 */ /* 0x000fce0000000f00 */
.L_x_5303:
[----:B------:R-:W-:Y:S01]  /*cb20*/  ISETP.GE.AND P0, PT, R0, 0x2, PT ;  /* 0x000000020000780c */ /* 0x000fe20003f06270 */
[----:B------:R-:W-:Y:S05]  /*cb30*/  WARPSYNC.ALL ;  /* 0x0000000000007948 */ /* 0x000fea0003800000 */
[----:B------:R-:W-:Y:S07]  /*cb40*/  BAR.SYNC.DEFER_BLOCKING 0x0 ;  /* 0x0000000000007b1d */ /* 0x000fee0000010000 */
[----:B------:R-:W-:Y:S05]  /*cb50*/  @!P0 BRA `(.L_x_5302) ;  /* 0x0000000000308947 */ /* 0x000fea0003800000 */
[----:B-1----:R-:W-:-:S11]  /*cb60*/  HFMA2.MMA R3, -RZ, RZ, 0, 5.9604644775390625e-08 ;  /* 0x00000001ff037435 */ /* 0x002fd600000001ff */
.L_x_5305:
[----:B------:R-:W1:Y:S04]  /*cb70*/  SHFL.DOWN PT, R5, R24, R3, 0x1f ;  /* 0x08001f0318057589 */ /* 0x000e6800000e0000 */
[----:B------:R-:W2:Y:S04]  /*cb80*/  SHFL.DOWN PT, R4, R25, R3, 0x1f ;  /* 0x08001f0319047589 */ /* 0x000ea800000e0000 */
[----:B------:R-:W3:Y:S04]  /*cb90*/  SHFL.DOWN PT, R7, R26, R3, 0x1f ;  /* 0x08001f031a077589 */ /* 0x000ee800000e0000 */
[----:B------:R4:W5:Y:S02]  /*cba0*/  SHFL.DOWN PT, R6, R27, R3, 0x1f ;  /* 0x08001f031b067589 */ /* 0x00096400000e0000 */
[----:B----4-:R-:W-:-:S02]  /*cbb0*/  IMAD.SHL.U32 R3, R3, 0x2, RZ ;  /* 0x0000000203037824 */ /* 0x010fc400078e00ff */
[----:B-1----:R-:W-:-:S03]  /*cbc0*/  FADD.FTZ R24, R5, R24 ;  /* 0x0000001805187221 */ /* 0x002fc60000010000 */
[----:B------:R-:W-:Y:S01]  /*cbd0*/  ISETP.GE.AND P0, PT, R3, R0, PT ;  /* 0x000000000300720c */ /* 0x000fe20003f06270 */
[----:B--2---:R-:W-:Y:S01]  /*cbe0*/  FADD.FTZ R25, R4, R25 ;  /* 0x0000001904197221 */ /* 0x004fe20000010000 */
[----:B---3--:R-:W-:Y:S01]  /*cbf0*/  FADD.FTZ R26, R7, R26 ;  /* 0x0000001a071a7221 */ /* 0x008fe20000010000 */
[----:B-----5:R-:W-:-:S10]  /*cc00*/  FADD.FTZ R27, R6, R27 ;  /* 0x0000001b061b7221 */ /* 0x020fd40000010000 */
[----:B------:R-:W-:Y:S05]  /*cc10*/  @!P0 BRA `(.L_x_5305) ;  /* 0xfffffffc00d48947 */ /* 0x000fea000383ffff */
.L_x_5302:
[----:B-12---:R-:W1:Y:S01]  /*cc20*/  LDC R0, c[0x0][0x3ec] ;  /* 0x0000fb00ff007b82 */ /* 0x006e620000000800 */
[----:B0-----:R-:W-:Y:S01]  /*cc30*/  HFMA2.MMA R28, -RZ, RZ, 0, 0 ;  /* 0x00000000ff1c7435 */ /* 0x001fe200000001ff */
[----:B------:R-:W-:Y:S02]  /*cc40*/  MOV R19, RZ ;  /* 0x000000ff00137202 */ /* 0x000fe40000000f00 */
[----:B-1----:R-:W-:-:S13]  /*cc50*/  ISETP.NE.AND P0, PT, R0, RZ, PT ;  /* 0x000000ff0000720c */ /* 0x002fda0003f05270 */
        /* <DEDUP_REMOVED lines=275> */
.L_x_5306:
        /* <DEDUP_REMOVED lines=278> */
.L_x_5307:
[----:B------:R-:W-:Y:S01]  /*eef0*/  IADD3 R10, P1, R19, UR4, RZ ;  /* 0x00000004130a7c10 */ /* 0x000fe2000ff3e0ff */
[----:B------:R-:W-:Y:S01]  /*ef00*/  IMAD.MOV.U32 R18, RZ, RZ, RZ ;  /* 0x000000ffff127224 */ /* 0x000fe200078e00ff */
[----:B------:R-:W-:Y:S02]  /*ef10*/  MOV R16, RZ ;  /* 0x000000ff00107202 */ /* 0x000fe40000000f00 */
        /* <DEDUP_REMOVED lines=276> */
.L_x_5308:
        /* <DEDUP_REMOVED lines=277> */
.L_x_5309:
        /* <DEDUP_REMOVED lines=8> */
[----:B------:R-:W-:Y:S01]  /*11230*/  HFMA2.MMA R21, -RZ, RZ, 0, 0 ;  /* 0x00000000ff157435 */ /* 0x000fe200000001ff */
[----:B------:R-:W-:Y:S01]  /*11240*/  BSSY B0, `(.L_x_5311) ;  /* 0x0000029000007945 */ /* 0x000fe20003800000 */
[----:B------:R-:W-:Y:S01]  /*11250*/  MOV R20, 0x2 ;  /* 0x0000000200147802 */ /* 0x000fe20000000f00 */
[----:B------:R-:W-:Y:S01]  /*11260*/  IMAD.MOV.U32 R4, RZ, RZ, 0x4 ;  /* 0x00000004ff047424 */ /* 0x000fe200078e00ff */
[----:B------:R-:W-:-:S07]  /*11270*/  MOV R5, 0x0 ;  /* 0x0000000000057802 */ /* 0x000fce0000000f00 */
.L_x_5315:
[----:B------:R-:W-:Y:S01]  /*11280*/  LOP3.LUT R0, R21, R5, RZ, 0xfc, !PT ;  /* 0x0000000515007212 */ /* 0x000fe200078efcff */
[----:B------:R-:W-:Y:S01]  /*11290*/  BSSY B1, `(.L_x_5312) ;  /* 0x000001e000017945 */ /* 0x000fe20003800000 */
[----:B------:R-:W-:Y:S02]  /*112a0*/  IMAD.MOV.U32 R3, RZ, RZ, R5 ;  /* 0x000000ffff037224 */ /* 0x000fe400078e0005 */
[----:B------:R-:W-:Y:S02]  /*112b0*/  ISETP.NE.U32.AND P0, PT, R0, RZ, PT ;  /* 0x000000ff0000720c */ /* 0x000fe40003f05070 */
[----:B------:R-:W-:-:S11]  /*112c0*/  MOV R0, R4 ;  /* 0x0000000400007202 */ /* 0x000fd60000000f00 */
[----:B------:R-:W-:Y:S05]  /*112d0*/  @!P0 BRA `(.L_x_5313) ;  /* 0x0000000000188947 */ /* 0x000fea0003800000 */
[----:B------:R-:W-:Y:S02]  /*112e0*/  MOV R15, R5 ;  /* 0x00000005000f7202 */ /* 0x000fe40000000f00 */
[----:B------:R-:W-:Y:S01]  /*112f0*/  MOV R5, R20 ;  /* 0x0000001400057202 */ /* 0x000fe20000000f00 */
[----:B------:R-:W-:Y:S01]  /*11300*/  IMAD.MOV.U32 R20, RZ, RZ, R21 ;  /* 0x000000ffff147224 */ /* 0x000fe200078e0015 */
[----:B------:R-:W-:-:S07]  /*11310*/  MOV R14, 0x11330 ;  /* 0x00011330000e7802 */ /* 0x000fce0000000f00 */
[----:B------:R-:W-:Y:S05]  /*11320*/  CALL.REL.NOINC `($__internal_15_$__cuda_sm20_rem_u64) ;  /* 0x0000007c00b07944 */ /* 0x000fea0003c00000 */
[----:B------:R-:W-:Y:S05]  /*11330*/  BRA `(.L_x_5314) ;  /* 0x00000000004c7947 */ /* 0x000fea0003800000 */
.L_x_5313:
[----:B------:R-:W0:Y:S01]  /*11340*/  I2F.U32.RP R5, R4 ;  /* 0x0000000400057306 */ /* 0x000e220000209000 */
[----:B------:R-:W-:-:S07]  /*11350*/  ISETP.NE.U32.AND P1, PT, R4, RZ, PT ;  /* 0x000000ff0400720c */ /* 0x000fce0003f25070 */
[----:B0-----:R-:W0:Y:S02]  /*11360*/  MUFU.RCP R5, R5 ;  /* 0x0000000500057308 */ /* 0x001e240000001000 */
[----:B0-----:R-:W-:Y:S01]  /*11370*/  IADD3 R14, R5, 0xffffffe, RZ ;  /* 0x0ffffffe050e7810 */ /* 0x001fe20007ffe0ff */
[----:B------:R-:W-:-:S05]  /*11380*/  HFMA2.MMA R5, -RZ, RZ, 0, 0 ;  /* 0x00000000ff057435 */ /* 0x000fca00000001ff */
[----:B------:R0:W1:Y:S02]  /*11390*/  F2I.FTZ.U32.TRUNC.NTZ R15, R14 ;  /* 0x0000000e000f7305 */ /* 0x000064000021f000 */
[----:B0-----:R-:W-:Y:S01]  /*113a0*/  IMAD.MOV.U32 R14, RZ, RZ, RZ ;  /* 0x000000ffff0e7224 */ /* 0x001fe200078e00ff */
[----:B-1----:R-:W-:-:S05]  /*113b0*/  IADD3 R21, RZ, -R15, RZ ;  /* 0x8000000fff157210 */ /* 0x002fca0007ffe0ff */
[----:B------:R-:W-:-:S04]  /*113c0*/  IMAD R21, R21, R4, RZ ;  /* 0x0000000415157224 */ /* 0x000fc800078e02ff */
[----:B------:R-:W-:-:S06]  /*113d0*/  IMAD.HI.U32 R15, R15, R21, R14 ;  /* 0x000000150f0f7227 */ /* 0x000fcc00078e000e */
[----:B------:R-:W-:-:S05]  /*113e0*/  IMAD.HI.U32 R15, R15, R20, RZ ;  /* 0x000000140f0f7227 */ /* 0x000fca00078e00ff */
[----:B------:R-:W-:-:S05]  /*113f0*/  IADD3 R15, -R15, RZ, RZ ;  /* 0x000000ff0f0f7210 */ /* 0x000fca0007ffe1ff */
[----:B------:R-:W-:-:S05]  /*11400*/  IMAD R15, R4, R15, R20 ;  /* 0x0000000f040f7224 */ /* 0x000fca00078e0214 */
[----:B------:R-:W-:-:S13]  /*11410*/  ISETP.GE.U32.AND P0, PT, R15, R4, PT ;  /* 0x000000040f00720c */ /* 0x000fda0003f06070 */
[----:B------:R-:W-:-:S04]  /*11420*/  @P0 IADD3 R15, R15, -R4, RZ ;  /* 0x800000040f0f0210 */ /* 0x000fc80007ffe0ff */
[----:B------:R-:W-:-:S13]  /*11430*/  ISETP.GE.U32.AND P0, PT, R15, R4, PT ;  /* 0x000000040f00720c */ /* 0x000fda0003f06070 */
[----:B------:R-:W-:Y:S01]  /*11440*/  @P0 IMAD.IADD R15, R15, 0x1, -R4 ;  /* 0x000000010f0f0824 */ /* 0x000fe200078e0a04 */
[----:B------:R-:W-:-:S04]  /*11450*/  @!P1 LOP3.LUT R15, RZ, R4, RZ, 0x33, !PT ;  /* 0x00000004ff0f9212 */ /* 0x000fc800078e33ff */
[----:B------:R-:W-:-:S07]  /*11460*/  MOV R4, R15 ;  /* 0x0000000f00047202 */ /* 0x000fce0000000f00 */
.L_x_5314:
[----:B------:R-:W-:Y:S05]  /*11470*/  BSYNC B1 ;  /* 0x0000000000017941 */ /* 0x000fea0003800000 */
.L_x_5312:
[----:B------:R-:W-:Y:S01]  /*11480*/  ISETP.NE.U32.AND P0, PT, R4, RZ, PT ;  /* 0x000000ff0400720c */ /* 0x000fe20003f05070 */
[----:B------:R-:W-:Y:S01]  /*11490*/  IMAD.MOV.U32 R20, RZ, RZ, R0 ;  /* 0x000000ffff147224 */ /* 0x000fe200078e0000 */
[----:B------:R-:W-:Y:S02]  /*114a0*/  MOV R21, R3 ;  /* 0x0000000300157202 */ /* 0x000fe40000000f00 */
[----:B------:R-:W-:-:S13]  /*114b0*/  ISETP.NE.AND.EX P0, PT, R5, RZ, PT, P0 ;  /* 0x000000ff0500720c */ /* 0x000fda0003f05300 */
[----:B------:R-:W-:Y:S05]  /*114c0*/  @P0 BRA `(.L_x_5315) ;  /* 0xfffffffc006c0947 */ /* 0x000fea000383ffff */
[----:B------:R-:W-:Y:S05]  /*114d0*/  BSYNC B0 ;  /* 0x0000000000007941 */ /* 0x000fea0003800000 */
.L_x_5311:
[----:B------:R-:W-:Y:S01]  /*114e0*/  ISETP.NE.U32.AND P2, PT, R3, RZ, PT ;  /* 0x000000ff0300720c */ /* 0x000fe20003f45070 */
[----:B------:R-:W-:-:S12]  /*114f0*/  BSSY B0, `(.L_x_5316) ;  /* 0x000001c000007945 */ /* 0x000fd80003800000 */
[----:B------:R-:W-:Y:S05]  /*11500*/  @!P2 BRA `(.L_x_5317) ;  /* 0x00000000001ca947 */ /* 0x000fea0003800000 */
[----:B------:R-:W-:Y:S01]  /*11510*/  HFMA2.MMA R14, -RZ, RZ, 0, 2.384185791015625e-07 ;  /* 0x00000004ff0e7435 */ /* 0x000fe200000001ff */
[----:B------:R-:W-:Y:S01]  /*11520*/  IMAD.MOV.U32 R15, RZ, RZ, RZ ;  /* 0x000000ffff0f7224 */ /* 0x000fe200078e00ff */
[----:B------:R-:W-:-:S09]  /*11530*/  MOV R20, 0x11550 ;  /* 0x0001155000147802 */ /* 0x000fd20000000f00 */
[----:B------:R-:W-:Y:S05]  /*11540*/  CALL.REL.NOINC `($__internal_14_$__cuda_sm20_div_u64) ;  /* 0x0000007800147944 */ /* 0x000fea0003c00000 */
[----:B------:R-:W-:Y:S02]  /*11550*/  MOV R4, R14 ;  /* 0x0000000e00047202 */ /* 0x000fe40000000f00 */
[----:B------:R-:W-:Y:S01]  /*11560*/  MOV R5, R15 ;  /* 0x0000000f00057202 */ /* 0x000fe20000000f00 */
[----:B------:R-:W-:Y:S06]  /*11570*/  BRA `(.L_x_5318) ;  /* 0x00000000004c7947 */ /* 0x000fec0003800000 */
.L_x_5317:
[----:B------:R-:W0:Y:S01]  /*11580*/  I2F.U32.RP R14, R0 ;  /* 0x00000000000e7306 */ /* 0x000e220000209000 */
[----:B------:R-:W-:Y:S01]  /*11590*/  HFMA2.MMA R4, -RZ, RZ, 0, 0 ;  /* 0x00000000ff047435 */ /* 0x000fe200000001ff */
[----:B------:R-:W-:-:S06]  /*115a0*/  ISETP.NE.U32.AND P3, PT, R0, RZ, PT ;  /* 0x000000ff0000720c */ /* 0x000fcc0003f65070 */
[----:B0-----:R-:W0:Y:S02]  /*115b0*/  MUFU.RCP R14, R14 ;  /* 0x0000000e000e7308 */ /* 0x001e240000001000 */
[----:B0-----:R-:W-:-:S06]  /*115c0*/  VIADD R15, R14, 0xffffffe ;  /* 0x0ffffffe0e0f7836 */ /* 0x001fcc0000000000 */
[----:B------:R-:W0:Y:S02]  /*115d0*/  F2I.FTZ.U32.TRUNC.NTZ R5, R15 ;  /* 0x0000000f00057305 */ /* 0x000e24000021f000 */
[----:B0-----:R-:W-:-:S05]  /*115e0*/  IADD3 R21, RZ, -R5, RZ ;  /* 0x80000005ff157210 */ /* 0x001fca0007ffe0ff */
[----:B------:R-:W-:-:S04]  /*115f0*/  IMAD R21, R21, R0, RZ ;  /* 0x0000000015157224 */ /* 0x000fc800078e02ff */
[----:B------:R-:W-:-:S06]  /*11600*/  IMAD.HI.U32 R4, R5, R21, R4 ;  /* 0x0000001505047227 */ /* 0x000fcc00078e0004 */
[----:B------:R-:W-:-:S04]  /*11610*/  IMAD.HI.U32 R4, R4, 0x4, RZ ;  /* 0x0000000404047827 */ /* 0x000fc800078e00ff */
[----:B------:R-:W-:-:S04]  /*11620*/  IMAD.MOV R5, RZ, RZ, -R4 ;  /* 0x000000ffff057224 */ /* 0x000fc800078e0a04 */
[----:B------:R-:W-:-:S05]  /*11630*/  IMAD R5, R0, R5, 0x4 ;  /* 0x0000000400057424 */ /* 0x000fca00078e0205 */
[----:B------:R-:W-:-:S13]  /*11640*/  ISETP.GE.U32.AND P0, PT, R5, R0, PT ;  /* 0x000000000500720c */ /* 0x000fda0003f06070 */
[-C--:B------:R-:W-:Y:S02]  /*11650*/  @P0 IADD3 R5, R5, -R0.reuse, RZ ;  /* 0x8000000005050210 */ /* 0x080fe40007ffe0ff */
[----:B------:R-:W-:Y:S02]  /*11660*/  @P0 IADD3 R4, R4, 0x1, RZ ;  /* 0x0000000104040810 */ /* 0x000fe40007ffe0ff */
[----:B------:R-:W-:Y:S02]  /*11670*/  ISETP.GE.U32.AND P1, PT, R5, R0, PT ;  /* 0x000000000500720c */ /* 0x000fe40003f26070 */
[----:B------:R-:W-:-:S11]  /*11680*/  MOV R5, RZ ;  /* 0x000000ff00057202 */ /* 0x000fd60000000f00 */
[----:B------:R-:W-:Y:S01]  /*11690*/  @P1 VIADD R4, R4, 0x1 ;  /* 0x0000000104041836 */ /* 0x000fe20000000000 */
[----:B------:R-:W-:-:S07]  /*116a0*/  @!P3 LOP3.LUT R4, RZ, R0, RZ, 0x33, !PT ;  /* 0x00000000ff04b212 */ /* 0x000fce00078e33ff */
.L_x_5318:
[----:B------:R-:W-:Y:S05]  /*116b0*/  BSYNC B0 ;  /* 0x0000000000007941 */ /* 0x000fea0003800000 */
.L_x_5316:
[----:B------:R-:W-:Y:S04]  /*116c0*/  BSSY B0, `(.L_x_5319) ;  /* 0x000001c000007945 */ /* 0x000fe80003800000 */
[----:B------:R-:W-:Y:S05]  /*116d0*/  @!P2 BRA `(.L_x_5320) ;  /* 0x00000000001ca947 */ /* 0x000fea0003800000 */
[----:B------:R-:W-:Y:S01]  /*116e0*/  HFMA2.MMA R14, -RZ, RZ, 0, 1.1920928955078125e-07 ;  /* 0x00000002ff0e7435 */ /* 0x000fe200000001ff */
[----:B------:R-:W-:Y:S01]  /*116f0*/  IMAD.MOV.U32 R15, RZ, RZ, RZ ;  /* 0x000000ffff0f7224 */ /* 0x000fe200078e00ff */
[----:B------:R-:W-:-:S09]  /*11700*/  MOV R20, 0x11720 ;  /* 0x0001172000147802 */ /* 0x000fd20000000f00 */
[----:B------:R-:W-:Y:S05]  /*11710*/  CALL.REL.NOINC `($__internal_14_$__cuda_sm20_div_u64) ;  /* 0x0000007400a07944 */ /* 0x000fea0003c00000 */
[----:B------:R-:W-:Y:S02]  /*11720*/  MOV R20, R14 ;  /* 0x0000000e00147202 */ /* 0x000fe40000000f00 */
[----:B------:R-:W-:Y:S01]  /*11730*/  MOV R21, R15 ;  /* 0x0000000f00157202 */ /* 0x000fe20000000f00 */
[----:B------:R-:W-:Y:S06]  /*11740*/  BRA `(.L_x_5321) ;  /* 0x00000000004c7947 */ /* 0x000fec0003800000 */
.L_x_5320:
        /* <DEDUP_REMOVED lines=19> */
.L_x_5321:
[----:B------:R-:W-:Y:S05]  /*11880*/  BSYNC B0 ;  /* 0x0000000000007941 */ /* 0x000fea0003800000 */
.L_x_5319:
        /* <DEDUP_REMOVED lines=10> */
[----:B------:R-:W-:Y:S05]  /*11930*/  CALL.REL.NOINC `($__internal_14_$__cuda_sm20_div_u64) ;  /* 0x0000007400187944 */ /* 0x000fea0003c00000 */
[----:B------:R-:W-:Y:S01]  /*11940*/  IMAD.MOV.U32 R4, RZ, RZ, R14 ;  /* 0x000000ffff047224 */ /* 0x000fe200078e000e */
[----:B------:R-:W-:Y:S01]  /*11950*/  MOV R5, R15 ;  /* 0x0000000f00057202 */ /* 0x000fe20000000f00 */
[----:B------:R-:W-:Y:S06]  /*11960*/  BRA `(.L_x_5324) ;  /* 0x00000000004c7947 */ /* 0x000fec0003800000 */
.L_x_5323:
        /* <DEDUP_REMOVED lines=19> */
.L_x_5324:
[----:B------:R-:W-:Y:S05]  /*11aa0*/  BSYNC B0 ;  /* 0x0000000000007941 */ /* 0x000fea0003800000 */
.L_x_5322:
[----:B------:R-:W-:Y:S02]  /*11ab0*/  ULDC.64 UR4, c[0x0][0x600] ;  /* 0x0001800000047ab9 */ /* 0x000fe40000000a00 */
[----:B------:R-:W-:-:S04]  /*11ac0*/  IADD3 R4, P0, R4, UR4, RZ ;  /* 0x0000000404047c10 */ /* 0x000fc8000ff1e0ff */
[----:B------:R-:W-:-:S04]  /*11ad0*/  IADD3.X R5, R5, UR5, RZ, P0, !PT ;  /* 0x0000000505057c10 */ /* 0x000fc800087fe4ff */
[----:B------:R-:W-:-:S07]  /*11ae0*/  MOV R0, R5 ;  /* 0x0000000500007202 */ /* 0x000fce0000000f00 */
.L_x_5310:
[----:B------:R-:W-:Y:S02]  /*11af0*/  ULDC UR4, c[0x0][0x238] ;  /* 0x00008e0000047ab9 */ /* 0x000fe40000000800 */
[----:B------:R-:W-:-:S13]  /*11b00*/  ISETP.NE.AND P0, PT, RZ, UR4, PT ;  /* 0x00000004ff007c0c */ /* 0x000fda000bf05270 */
[----:B------:R-:W-:Y:S05]  /*11b10*/  @!P0 BRA `(.L_x_5325) ;  /* 0x0000006000bc8947 */ /* 0x000fea0003800000 */
[----:B------:R-:W0:Y:S01]  /*11b20*/  LDC R20, c[0x0][0x3ec] ;  /* 0x0000fb00ff147b82 */ /* 0x000e220000000800 */
[----:B------:R-:W1:Y:S01]  /*11b30*/  S2R R3, SR_CTAID.X ;  /* 0x0000000000037919 */ /* 0x000e620000002500 */
[----:B------:R-:W-:Y:S01]  /*11b40*/  ULDC UR4, c[0x0][0x23c] ;  /* 0x00008f0000047ab9 */ /* 0x000fe20000000800 */
[----:B------:R-:W-:Y:S01]  /*11b50*/  HFMA2.MMA R19, -RZ, RZ, 0, 0 ;  /* 0x00000000ff137435 */ /* 0x000fe200000001ff */
[----:B------:R-:W-:Y:S01]  /*11b60*/  IMAD R7, R17, UR4, RZ ;  /* 0x0000000411077c24 */ /* 0x000fe2000f8e02ff */
[----:B------:R-:W-:Y:S01]  /*11b70*/  ULDC UR4, c[0x0][0x240] ;  /* 0x0000900000047ab9 */ /* 0x000fe20000000800 */
[----:B------:R-:W-:Y:S02]  /*11b80*/  IMAD.MOV.U32 R22, RZ, RZ, RZ ;  /* 0x000000ffff167224 */ /* 0x000fe400078e00ff */
[----:B------:R-:W-:Y:S01]  /*11b90*/  IMAD R6, R2, UR4, R7 ;  /* 0x0000000402067c24 */ /* 0x000fe2000f8e0207 */
[----:B------:R-:W-:Y:S01]  /*11ba0*/  ULDC UR4, c[0x0][0x228] ;  /* 0x00008a0000047ab9 */ /* 0x000fe20000000800 */
[----:B0-----:R-:W-:-:S02]  /*11bb0*/  ISETP.NE.AND P0, PT, R20, RZ, PT ;  /* 0x000000ff1400720c */ /* 0x001fc40003f05270 */
[----:B-1----:R-:W-:-:S05]  /*11bc0*/  IMAD R6, R3, UR4, R6 ;  /* 0x0000000403067c24 */ /* 0x002fca000f8e0206 */
[----:B------:R-:W-:-:S06]  /*11bd0*/  SHF.L.U32 R9, R6, 0x2, RZ ;  /* 0x0000000206097819 */ /* 0x000fcc00000006ff */
        /* <DEDUP_REMOVED lines=274> */
.L_x_5326:
        /* <DEDUP_REMOVED lines=278> */
.L_x_5327:
        /* <DEDUP_REMOVED lines=279> */
.L_x_5328:
        /* <DEDUP_REMOVED lines=277> */
.L_x_5329:
[----:B------:R-:W0:Y:S01]  /*16120*/  LDC R28, c[0x0][0x230] ;  /* 0x00008c00ff1c7b82 */ /* 0x000e220000000800 */
[----:B------:R-:W-:Y:S01]  /*16130*/  ULDC UR6, c[0x0][0x220] ;  /* 0x0000880000067ab9 */ /* 0x000fe20000000800 */
[----:B------:R-:W-:Y:S01]  /*16140*/  IADD3 R20, P1, R16, UR4, RZ ;  /* 0x0000000410147c10 */ /* 0x000fe2000ff3e0ff */
[----:B------:R-:W-:Y:S01]  /*16150*/  BSSY B0, `(.L_x_5330) ;  /* 0x000000d000007945 */ /* 0x000fe20003800000 */
[----:B------:R-:W-:-:S03]  /*16160*/  PRMT R8, RZ, 0x7610, R8 ;  /* 0x00007610ff087816 */ /* 0x000fc60000000008 */
[----:B------:R-:W-:Y:S01]  /*16170*/  IMAD.X R21, RZ, RZ, UR5, P1 ;  /* 0x00000005ff157e24 */ /* 0x000fe200088e06ff */
        /* <DEDUP_REMOVED lines=10> */
.L_x_5331:
[----:B------:R-:W-:Y:S05]  /*16220*/  BSYNC B0 ;  /* 0x0000000000007941 */ /* 0x000fea0003800000 */
.L_x_5330:
        /* <DEDUP_REMOVED lines=14> */
[----:B------:R0:W-:Y:S04]  /*16310*/  STG.E desc[UR60][R8.64+0x4], R25 ;  /* 0x0000041908007986 */ /* 0x0001e8000c10193c */
[----:B------:R0:W-:Y:S04]  /*16320*/  STG.E desc[UR60][R8.64+0x8], R26 ;  /* 0x0000081a08007986 */ /* 0x0001e8000c10193c */
[----:B------:R0:W-:Y:S02]  /*16330*/  STG.E desc[UR60][R8.64+0xc], R27 ;  /* 0x00000c1b08007986 */ /* 0x0001e4000c10193c */
.L_x_5333:
[----:B------:R-:W-:Y:S05]  /*16340*/  BSYNC B0 ;  /* 0x0000000000007941 */ /* 0x000fea0003800000 */
.L_x_5332:
        /* <DEDUP_REMOVED lines=35> */
.L_x_5335:
[----:B------:R-:W-:Y:S05]  /*16580*/  BSYNC B0 ;  /* 0x0000000000007941 */ /* 0x000fea0003800000 */
.L_x_5334:
        /* <DEDUP_REMOVED lines=35> */
[----:B------:R-:W-:Y:S01]  /*167c0*/  IMAD R3, R3, UR7, RZ ;  /* 0x0000000703037c24 */ /* 0x000fe2000f8e02ff */
[----:B------:R-:W-:Y:S01]  /*167d0*/  MOV R27, UR9 ;  /* 0x00000009001b7c02 */ /* 0x000fe20008000f00 */
[----:B0-----:R-:W-:-:S07]  /*167e0*/  IMAD R11, R11, UR6, RZ ;  /* 0x000000060b0b7c24 */ /* 0x001fce000f8e02ff */
.L_x_5340:
[----:B------:R-:W0:Y:S01]  /*167f0*/  LDC.64 R8, c[0x0][0x608] ;  /* 0x00018200ff087b82 */ /* 0x000e220000000a00 */
[----:B------:R-:W-:-:S05]  /*16800*/  IADD3 R23, R3, R10, RZ ;  /* 0x0000000a03177210 */ /* 0x000fca0007ffe0ff */
[----:B0-----:R-:W-:-:S05]  /*16810*/  IMAD.WIDE.U32 R8, R23, 0x10, R8 ;  /* 0x0000001017087825 */ /* 0x001fca00078e0008 */
[----:B------:R-:W2:Y:S04]  /*16820*/  LDG.E R23, desc[UR60][R8.64] ;  /* 0x0000003c08177981 */ /* 0x000ea8000c1e1900 */
[----:B------:R-:W3:Y:S04]  /*16830*/  LDG.E R28, desc[UR60][R8.64+0x4] ;  /* 0x0000043c081c7981 */ /* 0x000ee8000c1e1900 */
[----:B------:R-:W4:Y:S04]  /*16840*/  LDG.E R29, desc[UR60][R8.64+0x8] ;  /* 0x0000083c081d7981 */ /* 0x000f28000c1e1900 */
[----:B------:R-:W5:Y:S01]  /*16850*/  LDG.E R30, desc[UR60][R8.64+0xc] ;  /* 0x00000c3c081e7981 */ /* 0x000f62000c1e1900 */
[----:B------:R-:W-:-:S05]  /*16860*/  IMAD.IADD R10, R11, 0x1, R10 ;  /* 0x000000010b0a7824 */ /* 0x000fca00078e020a */
[----:B------:R-:W-:Y:S01]  /*16870*/  ISETP.GE.U32.AND P0, PT, R10, UR8, PT ;  /* 0x000000080a007c0c */ /* 0x000fe2000bf06070 */
[----:B--2---:R-:W-:Y:S01]  /*16880*/  FADD.FTZ R24, R23, R24 ;  /* 0x0000001817187221 */ /* 0x004fe20000010000 */
[----:B---3--:R-:W-:Y:S01]  /*16890*/  FADD.FTZ R25, R28, R25 ;  /* 0x000000191c197221 */ /* 0x008fe20000010000 */
[----:B----4-:R-:W-:Y:S01]  /*168a0*/  FADD.FTZ R26, R29, R26 ;  /* 0x0000001a1d1a7221 */ /* 0x010fe20000010000 */
[----:B-----5:R-:W-:-:S09]  /*168b0*/  FADD.FTZ R27, R30, R27 ;  /* 0x0000001b1e1b7221 */ /* 0x020fd20000010000 */
[----:B------:R-:W-:Y:S05]  /*168c0*/  @!P0 BRA `(.L_x_5340) ;  /* 0xfffffffc00c88947 */ /* 0x000fea000383ffff */
[----:B------:R-:W-:Y:S05]  /*168d0*/  BSYNC B1 ;  /* 0x0000000000017941 */ /* 0x000fea0003800000 */
.L_x_5339:
[----:B------:R-:W-:Y:S05]  /*168e0*/  BRA `(.L_x_5338) ;  /* 0x0000000000747947 */ /* 0x000fea0003800000 */
.L_x_5337:
[----:B------:R-:W-:Y:S01]  /*168f0*/  ULDC UR7, c[0x0][0x22c] ;  /* 0x00008b0000077ab9 */ /* 0x000fe20000000800 */
[----:B------:R-:W-:Y:S01]  /*16900*/  MOV R25, UR9 ;  /* 0x0000000900197c02 */ /* 0x000fe20008000f00 */
        /* <DEDUP_REMOVED lines=9> */
[----:B------:R-:W-:Y:S01]  /*169a0*/  IMAD R3, R3, UR6, RZ ;  /* 0x0000000603037c24 */ /* 0x000fe2000f8e02ff */
[----:B------:R-:W-:-:S03]  /*169b0*/  MOV R27, UR9 ;  /* 0x00000009001b7c02 */ /* 0x000fc60008000f00 */
[----:B------:R-:W1:Y:S08]  /*169c0*/  LDC.64 R8, c[0x0][0x608] ;  /* 0x00018200ff087b82 */ /* 0x000e700000000a00 */
[----:B------:R-:W2:Y:S02]  /*169d0*/  LDC R33, c[0x0][0x4] ;  /* 0x00000100ff217b82 */ /* 0x000ea40000000800 */
.L_x_5341:
[----:B------:R-:W-:-:S05]  /*169e0*/  IADD3 R10, R3, R28, RZ ;  /* 0x0000001c030a7210 */ /* 0x000fca0007ffe0ff */
[----:B0-----:R-:W-:-:S04]  /*169f0*/  IMAD R11, R10, R31, R17 ;  /* 0x0000001f0a0b7224 */ /* 0x001fc800078e0211 */
[----:B-1----:R-:W-:-:S05]  /*16a00*/  IMAD.WIDE.U32 R10, R11, 0x10, R8 ;  /* 0x000000100b0a7825 */ /* 0x002fca00078e0008 */
[----:B------:R-:W3:Y:S04]  /*16a10*/  LDG.E R23, desc[UR60][R10.64] ;  /* 0x0000003c0a177981 */ /* 0x000ee8000c1e1900 */
[----:B------:R-:W4:Y:S04]  /*16a20*/  LDG.E R30, desc[UR60][R10.64+0x4] ;  /* 0x0000043c0a1e7981 */ /* 0x000f28000c1e1900 */
[----:B------:R-:W5:Y:S04]  /*16a30*/  LDG.E R29, desc[UR60][R10.64+0x8] ;  /* 0x0000083c0a1d7981 */ /* 0x000f68000c1e1900 */
[----:B------:R-:W5:Y:S01]  /*16a40*/  LDG.E R32, desc[UR60][R10.64+0xc] ;  /* 0x00000c3c0a207981 */ /* 0x000f62000c1e1900 */
[----:B--2---:R-:W-:-:S05]  /*16a50*/  IMAD.IADD R28, R33, 0x1, R28 ;  /* 0x00000001211c7824 */ /* 0x004fca00078e021c */
[----:B------:R-:W-:Y:S01]  /*16a60*/  ISETP.GE.U32.AND P0, PT, R28, UR7, PT ;  /* 0x000000071c007c0c */ /* 0x000fe2000bf06070 */
[----:B---3--:R-:W-:Y:S01]  /*16a70*/  FADD.FTZ R24, R23, R24 ;  /* 0x0000001817187221 */ /* 0x008fe20000010000 */
[----:B----4-:R-:W-:Y:S01]  /*16a80*/  FADD.FTZ R25, R30, R25 ;  /* 0x000000191e197221 */ /* 0x010fe20000010000 */
[----:B-----5:R-:W-:Y:S01]  /*16a90*/  FADD.FTZ R26, R29, R26 ;  /* 0x0000001a1d1a7221 */ /* 0x020fe20000010000 */
[----:B------:R-:W-:-:S09]  /*16aa0*/  FADD.FTZ R27, R32, R27 ;  /* 0x0000001b201b7221 */ /* 0x000fd20000010000 */
[----:B------:R-:W-:Y:S05]  /*16ab0*/  @!P0 BRA `(.L_x_5341) ;  /* 0xfffffffc00c88947 */ /* 0x000fea000383ffff */
.L_x_5338:
[----:B------:R-:W-:Y:S05]  /*16ac0*/  BSYNC B0 ;  /* 0x0000000000007941 */ /* 0x000fea0003800000 */
.L_x_5336:
        /* <DEDUP_REMOVED lines=13> */
.L_x_5343:
[----:B------:R-:W-:Y:S01]  /*16ba0*/  IADD3 R8, R2, R23, RZ ;  /* 0x0000001702087210 */ /* 0x000fe20007ffe0ff */
[----:B------:R-:W-:Y:S03]  /*16bb0*/  BAR.SYNC.DEFER_BLOCKING 0x0 ;  /* 0x0000000000007b1d */ /* 0x000fe60000010000 */
[----:B------:R-:W-:-:S04]  /*16bc0*/  ISETP.GE.U32.AND P0, PT, R8, UR6, PT ;  /* 0x0000000608007c0c */ /* 0x000fc8000bf06070 */
[----:B------:R-:W-:-:S13]  /*16bd0*/  ISETP.GE.U32.OR P0, PT, R2, R23, P0 ;  /* 0x000000170200720c */ /* 0x000fda0000706470 */
[----:B------:R-:W-:-:S05]  /*16be0*/  @!P0 IMAD R8, R8, R28, R17 ;  /* 0x0000001c08088224 */ /* 0x000fca00078e0211 */
[----:B------:R-:W-:-:S06]  /*16bf0*/  @!P0 LEA R8, R8, UR4, 0x4 ;  /* 0x0000000408088c11 */ /* 0x000fcc000f8e20ff */
[----:B------:R-:W0:Y:S02]  /*16c00*/  @!P0 LDS.128 R8, [R8] ;  /* 0x0000000008088984 */ /* 0x000e240000000c00 */
[----:B01----:R-:W-:Y:S01]  /*16c10*/  @!P0 FADD.FTZ R24, R24, R8 ;  /* 0x0000000818188221 */ /* 0x003fe20000010000 */
[----:B------:R-:W-:Y:S01]  /*16c20*/  @!P0 FADD.FTZ R25, R25, R9 ;  /* 0x0000000919198221 */ /* 0x000fe20000010000 */
[----:B------:R-:W-:Y:S01]  /*16c30*/  @!P0 FADD.FTZ R26, R26, R10 ;  /* 0x0000000a1a1a8221 */ /* 0x000fe20000010000 */
[----:B------:R-:W-:-:S05]  /*16c40*/  @!P0 FADD.FTZ R27, R27, R11 ;  /* 0x0000000b1b1b8221 */ /* 0x000fca0000010000 */
[----:B------:R1:W-:Y:S01]  /*16c50*/  @!P0 STS.128 [R3], R24 ;  /* 0x0000001803008388 */ /* 0x0003e20000000c00 */
[----:B------:R-:W-:Y:S02]  /*16c60*/  ISETP.GT.AND P0, PT, R23, 0x1, PT ;  /* 0x000000011700780c */ /* 0x000fe40003f04270 */
[----:B------:R-:W-:-:S11]  /*16c70*/  SHF.R.S32.HI R23, RZ, 0x1, R23 ;  /* 0x00000001ff177819 */ /* 0x000fd60000011417 */
[----:B------:R-:W-:Y:S05]  /*16c80*/  @P0 BRA `(.L_x_5343) ;  /* 0xfffffffc00c40947 */ /* 0x000fea000383ffff */
.L_x_5342:
        /* <DEDUP_REMOVED lines=9> */
[----:B--2---:R-:W-:Y:S05]  /*16d20*/  @!P0 BRA `(.L_x_5345) ;  /* 0x0000000000408947 */ /* 0x004fea0003800000 */
[----:B------:R-:W-:-:S07]  /*16d30*/  MOV R2, R8 ;  /* 0x0000000800027202 */ /* 0x000fce0000000f00 */
.L_x_5346:
[----:B------:R-:W-:Y:S01]  /*16d40*/  IMAD.IADD R8, R17, 0x1, R2 ;  /* 0x0000000111087824 */ /* 0x000fe200078e0202 */
[----:B------:R-:W-:Y:S04]  /*16d50*/  BAR.SYNC.DEFER_BLOCKING 0x0 ;  /* 0x0000000000007b1d */ /* 0x000fe80000010000 */
[----:B------:R-:W-:-:S04]  /*16d60*/  ISETP.GE.U32.AND P0, PT, R8, R28, PT ;  /* 0x0000001c0800720c */ /* 0x000fc80003f06070 */
[----:B------:R-:W-:-:S13]  /*16d70*/  ISETP.GE.U32.OR P0, PT, R17, R2, P0 ;  /* 0x000000021100720c */ /* 0x000fda0000706470 */
[----:B------:R-:W-:Y:S02]  /*16d80*/  @!P0 LEA R8, R2, R3, 0x4 ;  /* 0x0000000302088211 */ /* 0x000fe400078e20ff */
[----:B------:R-:W-:-:S04]  /*16d90*/  SHF.R.S32.HI R2, RZ, 0x1, R2 ;  /* 0x00000001ff027819 */ /* 0x000fc80000011402 */
[----:B------:R-:W0:Y:S02]  /*16da0*/  @!P0 LDS.128 R8, [R8] ;  /* 0x0000000008088984 */ /* 0x000e240000000c00 */
[----:B012---:R-:W-:Y:S01]  /*16db0*/  @!P0 FADD.FTZ R24, R24, R8 ;  /* 0x0000000818188221 */ /* 0x007fe20000010000 */
[----:B------:R-:W-:Y:S01]  /*16dc0*/  @!P0 FADD.FTZ R25, R25, R9 ;  /* 0x0000000919198221 */ /* 0x000fe20000010000 */
[----:B------:R-:W-:Y:S01]  /*16dd0*/  @!P0 FADD.FTZ R26, R26, R10 ;  /* 0x0000000a1a1a8221 */ /* 0x000fe20000010000 */
[----:B------:R-:W-:-:S05]  /*16de0*/  @!P0 FADD.FTZ R27, R27, R11 ;  /* 0x0000000b1b1b8221 */ /* 0x000fca0000010000 */
[----:B------:R2:W-:Y:S01]  /*16df0*/  @!P0 STS.128 [R3], R24 ;  /* 0x0000001803008388 */ /* 0x0005e20000000c00 */
[----:B------:R-:W-:-:S13]  /*16e00*/  ISETP.GE.AND P0, PT, R2, 0x20, PT ;  /* 0x000000200200780c */ /* 0x000fda0003f06270 */
[----:B------:R-:W-:Y:S05]  /*16e10*/  @P0 BRA `(.L_x_5346) ;  /* 0xfffffffc00c80947 */ /* 0x000fea000383ffff */
[----:B------:R-:W-:-:S07]  /*16e20*/  MOV R2, 0x20 ;  /* 0x0000002000027802 */ /* 0x000fce0000000f00 */
.L_x_5345:
[----:B------:R-:W-:Y:S01]  /*16e30*/  BAR.SYNC.DEFER_BLOCKING 0x0 ;  /* 0x0000000000007b1d */ /* 0x000fe20000010000 */
[----:B------:R-:W-:-:S13]  /*16e40*/  ISETP.GE.AND P0, PT, R2, 0x2, PT ;  /* 0x000000020200780c */ /* 0x000fda0003f06270 */
[----:B------:R-:W-:Y:S05]  /*16e50*/  @!P0 BRA `(.L_x_5344) ;  /* 0x0000000000308947 */ /* 0x000fea0003800000 */
[----:B012---:R-:W-:-:S07]  /*16e60*/  IMAD.MOV.U32 R3, RZ, RZ, 0x1 ;  /* 0x00000001ff037424 */ /* 0x007fce00078e00ff */
.L_x_5347:
[----:B------:R-:W0:Y:S04]  /*16e70*/  SHFL.DOWN PT, R9, R24, R3, 0x1f ;  /* 0x08001f0318097589 */ /* 0x000e2800000e0000 */
[----:B------:R-:W1:Y:S04]  /*16e80*/  SHFL.DOWN PT, R8, R25, R3, 0x1f ;  /* 0x08001f0319087589 */ /* 0x000e6800000e0000 */
[----:B------:R-:W2:Y:S04]  /*16e90*/  SHFL.DOWN PT, R11, R26, R3, 0x1f ;  /* 0x08001f031a0b7589 */ /* 0x000ea800000e0000 */
[----:B------:R3:W4:Y:S02]  /*16ea0*/  SHFL.DOWN PT, R10, R27, R3, 0x1f ;  /* 0x08001f031b0a7589 */ /* 0x00072400000e0000 */
[----:B---3--:R-:W-:Y:S01]  /*16eb0*/  SHF.L.U32 R3, R3, 0x1, RZ ;  /* 0x0000000103037819 */ /* 0x008fe200000006ff */
[----:B0-----:R-:W-:-:S03]  /*16ec0*/  FADD.FTZ R24, R9, R24 ;  /* 0x0000001809187221 */ /* 0x001fc60000010000 */
[----:B------:R-:W-:Y:S01]  /*16ed0*/  ISETP.GE.AND P0, PT, R3, R2, PT ;  /* 0x000000020300720c */ /* 0x000fe20003f06270 */
[----:B-1----:R-:W-:Y:S01]  /*16ee0*/  FADD.FTZ R25, R8, R25 ;  /* 0x0000001908197221 */ /* 0x002fe20000010000 */
[----:B--2---:R-:W-:Y:S01]  /*16ef0*/  FADD.FTZ R26, R11, R26 ;  /* 0x0000001a0b1a7221 */ /* 0x004fe20000010000 */
[----:B----4-:R-:W-:-:S10]  /*16f00*/  FADD.FTZ R27, R10, R27 ;  /* 0x0000001b0a1b7221 */ /* 0x010fd40000010000 */
[----:B------:R-:W-:Y:S05]  /*16f10*/  @!P0 BRA `(.L_x_5347) ;  /* 0xfffffffc00d48947 */ /* 0x000fea000383ffff */
.L_x_5344:
        /* <DEDUP_REMOVED lines=9> */
[----:B012---:R-:W2:Y:S04]  /*16fb0*/  LDG.E R3, desc[UR60][R4.64] ;  /* 0x0000003c04037981 */ /* 0x007ea8000c1e1900 */
[----:B------:R-:W3:Y:S04]  /*16fc0*/  LDG.E R0, desc[UR60][R4.64+0x4] ;  /* 0x0000043c04007981 */ /* 0x000ee8000c1e1900 */
[----:B------:R-:W4:Y:S04]  /*16fd0*/  LDG.E R7, desc[UR60][R4.64+0x8] ;  /* 0x0000083c04077981 */ /* 0x000f28000c1e1900 */
[----:B------:R-:W5:Y:S01]  /*16fe0*/  LDG.E R2, desc[UR60][R4.64+0xc] ;  /* 0x00000c3c04027981 */ /* 0x000f62000c1e1900 */
[----:B--2---:R-:W-:Y:S01]  /*16ff0*/  FADD.FTZ R24, R24, R3 ;  /* 0x0000000318187221 */ /* 0x004fe20000010000 */
[----:B---3--:R-:W-:Y:S01]  /*17000*/  FADD.FTZ R25, R25, R0 ;  /* 0x0000000019197221 */ /* 0x008fe20000010000 */
[----:B----4-:R-:W-:Y:S01]  /*17010*/  FADD.FTZ R26, R26, R7 ;  /* 0x000000071a1a7221 */ /* 0x010fe20000010000 */
[----:B-----5:R-:W-:-:S07]  /*17020*/  FADD.FTZ R27, R27, R2 ;  /* 0x000000021b1b7221 */ /* 0x020fce0000010000 */
.L_x_5349:
[----:B------:R-:W-:Y:S05]  /*17030*/  @!P1 BRA `(.L_x_5350) ;  /* 0x00000004007c9947 */ /* 0x000fea0003800000 */
[----:B------:R-:W3:Y:S01]  /*17040*/  LDC R17, c[0x0][0x624] ;  /* 0x00018900ff117b82 */ /* 0x000ee20000000800 */
[----:B012---:R-:W-:Y:S02]  /*17050*/  F2FP.BF16.F32.PACK_AB R24, RZ, R24 ;  /* 0x00000018ff18723e */ /* 0x007fe400000010ff */
[----:B---3--:R-:W-:-:S04]  /*17060*/  ISETP.NE.AND P0, PT, R17, 0x1, PT ;  /* 0x000000011100780c */ /* 0x008fc80003f05270 */
        /* <DEDUP_REMOVED lines=18> */
.L_x_5351:
        /* <DEDUP_REMOVED lines=23> */
.L_x_5352:
        /* <DEDUP_REMOVED lines=23> */
.L_x_5353:
        /* <DEDUP_REMOVED lines=23> */
.L_x_5354:
[----:B------:R-:W-:Y:S02]  /*175e0*/  ULDC.64 UR4, c[0x0][0x5f0] ;  /* 0x00017c0000047ab9 */ /* 0x000fe40000000a00 */
[----:B------:R-:W-:-:S04]  /*175f0*/  IADD3 R16, P0, R16, UR4, RZ ;  /* 0x0000000410107c10 */ /* 0x000fc8000ff1e0ff */
[----:B------:R-:W-:-:S05]  /*17600*/  IADD3.X R17, RZ, UR5, RZ, P0, !PT ;  /* 0x00000005ff117c10 */ /* 0x000fca00087fe4ff */
[----:B------:R-:W-:Y:S01]  /*17610*/  STG.E.U16 desc[UR60][R16.64], R27 ;  /* 0x0000001b10007986 */ /* 0x000fe2000c10153c */
[----:B------:R-:W-:Y:S05]  /*17620*/  EXIT ;  /* 0x000000000000794d */ /* 0x000fea0003800000 */
.L_x_5350:
[----:B------:R-:W-:Y:S04]  /*17630*/  STG.E desc[UR60][R4.64], R24 ;  /* 0x0000001804007986 */ /* 0x000fe8000c10193c */
[----:B------:R-:W-:Y:S04]  /*17640*/  STG.E desc[UR60][R4.64+0x4], R25 ;  /* 0x0000041904007986 */ /* 0x000fe8000c10193c */
[----:B------:R-:W-:Y:S04]  /*17650*/  STG.E desc[UR60][R4.64+0x8], R26 ;  /* 0x0000081a04007986 */ /* 0x000fe8000c10193c */
[----:B------:R-:W-:Y:S01]  /*17660*/  STG.E desc[UR60][R4.64+0xc], R27 ;  /* 0x00000c1b04007986 */ /* 0x000fe2000c10193c */
[----:B------:R-:W-:Y:S05]  /*17670*/  EXIT ;  /* 0x000000000000794d */ /* 0x000fea0003800000 */
.L_x_5348:
[----:B------:R-:W-:Y:S01]  /*17680*/  ISETP.NE.AND P0, PT, RZ, UR36, PT ;  /* 0x00000024ff007c0c */ /* 0x000fe2000bf05270 */
[----:B------:R-:W-:Y:S02]  /*17690*/  ULDC.U8 UR4, c[0x0][0x621] ;  /* 0x0001884000047ab9 */ /* 0x000fe40000000000 */
[----:B------:R-:W-:-:S10]  /*176a0*/  ISETP.NE.AND P1, PT, RZ, UR4, PT ;  /* 0x00000004ff007c0c */ /* 0x000fd4000bf25270 */
[----:B------:R-:W-:Y:S05]  /*176b0*/  @!P0 BRA `(.L_x_5355) ;  /* 0x0000000000308947 */ /* 0x000fea0003800000 */
[----:B------:R-:W3:Y:S04]  /*176c0*/  LDG.E.U16 R2, desc[UR60][R12.64] ;  /* 0x0000003c0c027981 */ /* 0x000ee8000c1e1500 */
[----:B------:R-:W4:Y:S04]  /*176d0*/  LDG.E.U16 R4, desc[UR60][R14.64] ;  /* 0x0000003c0e047981 */ /* 0x000f28000c1e1500 */
[----:B------:R-:W0:Y:S04]  /*176e0*/  LDG.E.U16 R0, desc[UR60][R6.64] ;  /* 0x0000003c06007981 */ /* 0x000e28000c1e1500 */
[----:B------:R-:W5:Y:S01]  /*176f0*/  LDG.E.U16 R8, desc[UR60][R20.64] ;  /* 0x0000003c14087981 */ /* 0x000f62000c1e1500 */
[----:B---3--:R-:W-:-:S02]  /*17700*/  SHF.L.U32 R2, R2, 0x10, RZ ;  /* 0x0000001002027819 */ /* 0x008fc400000006ff */
[----:B----4-:R-:W-:Y:S01]  /*17710*/  SHF.L.U32 R5, R4, 0x10, RZ ;  /* 0x0000001004057819 */ /* 0x010fe200000006ff */
[----:B012---:R-:W-:Y:S02]  /*17720*/  IMAD.U32 R3, R0, 0x10000, RZ ;  /* 0x0001000000037824 */ /* 0x007fe400078e00ff */
[----:B-----5:R-:W-:Y:S02]  /*17730*/  IMAD.U32 R8, R8, 0x10000, RZ ;  /* 0x0001000008087824 */ /* 0x020fe400078e00ff */
[----:B------:R-:W-:Y:S01]  /*17740*/  FADD.FTZ R24, R24, R3 ;  /* 0x0000000318187221 */ /* 0x000fe20000010000 */
[----:B------:R-:W-:Y:S01]  /*17750*/  FADD.FTZ R25, R25, R2 ;  /* 0x0000000219197221 */ /* 0x000fe20000010000 */
[----:B------:R-:W-:Y:S01]  /*17760*/  FADD.FTZ R26, R26, R5 ;  /* 0x000000051a1a7221 */ /* 0x000fe20000010000 */
[----:B------:R-:W-:-:S07]  /*17770*/  FADD.FTZ R27, R27, R8 ;  /* 0x000000081b1b7221 */ /* 0x000fce0000010000 */
.L_x_5355:
        /* <DEDUP_REMOVED lines=22> */
.L_x_5357:
        /* <DEDUP_REMOVED lines=23> */
.L_x_5358:
        /* <DEDUP_REMOVED lines=23> */
.L_x_5359:
        /* <DEDUP_REMOVED lines=23> */
.L_x_5360:
[----:B------:R-:W-:Y:S02]  /*17d30*/  ULDC.64 UR4, c[0x0][0x5f0] ;  /* 0x00017c0000047ab9 */ /* 0x000fe40000000a00 */
[----:B------:R-:W-:-:S04]  /*17d40*/  IADD3 R16, P0, R16, UR4, RZ ;  /* 0x0000000410107c10 */ /* 0x000fc8000ff1e0ff */
[----:B------:R-:W-:-:S05]  /*17d50*/  IADD3.X R17, RZ, UR5, RZ, P0, !PT ;  /* 0x00000005ff117c10 */ /* 0x000fca00087fe4ff */
[----:B------:R-:W-:Y:S01]  /*17d60*/  STG.E.U16 desc[UR60][R16.64], R27 ;  /* 0x0000001b10007986 */ /* 0x000fe2000c10153c */
[----:B------:R-:W-:Y:S05]  /*17d70*/  EXIT ;  /* 0x000000000000794d */ /* 0x000fea0003800000 */
.L_x_5356:
[----:B012---:R-:W-:Y:S02]  /*17d80*/  F2FP.BF16.F32.PACK_AB R24, R25, R24 ;  /* 0x000000181918723e */ /* 0x007fe400000010ff */
[----:B------:R-:W-:Y:S02]  /*17d90*/  F2FP.BF16.F32.PACK_AB R26, R27, R26 ;  /* 0x0000001a1b1a723e */ /* 0x000fe400000010ff */
[----:B------:R-:W-:Y:S01]  /*17da0*/  PRMT R0, R24, 0x7632, R0 ;  /* 0x0000763218007816 */ /* 0x000fe20000000000 */
[----:B------:R-:W-:Y:S01]  /*17db0*/  STG.E.U16 desc[UR60][R6.64], R24 ;  /* 0x0000001806007986 */ /* 0x000fe2000c10153c */
[----:B------:R-:W-:-:S03]  /*17dc0*/  PRMT R10, R26, 0x7632, R10 ;  /* 0x000076321a0a7816 */ /* 0x000fc6000000000a */
[----:B------:R-:W-:Y:S04]  /*17dd0*/  STG.E.U16 desc[UR60][R12.64], R0 ;  /* 0x000000000c007986 */ /* 0x000fe8000c10153c */
[----:B------:R-:W-:Y:S04]  /*17de0*/  STG.E.U16 desc[UR60][R14.64], R26 ;  /* 0x0000001a0e007986 */ /* 0x000fe8000c10153c */
[----:B------:R-:W-:Y:S01]  /*17df0*/  STG.E.U16 desc[UR60][R20.64], R10 ;  /* 0x0000000a14007986 */ /* 0x000fe2000c10153c */
[----:B------:R-:W-:Y:S05]  /*17e00*/  EXIT ;  /* 0x000000000000794d */ /* 0x000fea0003800000 */
.L_x_5325:
        /* <DEDUP_REMOVED lines=19> */
[----:B------:R-:W2:Y:S04]  /*17f40*/  LDG.E R3, desc[UR60][R4.64] ;  /* 0x0000003c04037981 */ /* 0x000ea8000c1e1900 */
[----:B------:R-:W3:Y:S04]  /*17f50*/  LDG.E R0, desc[UR60][R4.64+0x4] ;  /* 0x0000043c04007981 */ /* 0x000ee8000c1e1900 */
[----:B------:R-:W4:Y:S04]  /*17f60*/  LDG.E R7, desc[UR60][R4.64+0x8] ;  /* 0x0000083c04077981 */ /* 0x000f28000c1e1900 */
[----:B------:R-:W5:Y:S01]  /*17f70*/  LDG.E R2, desc[UR60][R4.64+0xc] ;  /* 0x00000c3c04027981 */ /* 0x000f62000c1e1900 */
[----:B--2---:R-:W-:Y:S01]  /*17f80*/  FADD.FTZ R24, R24, R3 ;  /* 0x0000000318187221 */ /* 0x004fe20000010000 */
[----:B---3--:R-:W-:Y:S01]  /*17f90*/  FADD.FTZ R25, R25, R0 ;  /* 0x0000000019197221 */ /* 0x008fe20000010000 */
[----:B----4-:R-:W-:Y:S01]  /*17fa0*/  FADD.FTZ R26, R26, R7 ;  /* 0x000000071a1a7221 */ /* 0x010fe20000010000 */
[----:B-----5:R-:W-:-:S07]  /*17fb0*/  FADD.FTZ R27, R27, R2 ;  /* 0x000000021b1b7221 */ /* 0x020fce0000010000 */
.L_x_5362:
[----:B------:R-:W-:Y:S05]  /*17fc0*/  @!P1 BRA `(.L_x_5363) ;  /* 0x00000004007c9947 */ /* 0x000fea0003800000 */
[----:B------:R-:W0:Y:S01]  /*17fd0*/  LDC R17, c[0x0][0x624] ;  /* 0x00018900ff117b82 */ /* 0x000e220000000800 */
[----:B------:R-:W-:Y:S02]  /*17fe0*/  F2FP.BF16.F32.PACK_AB R24, RZ, R24 ;  /* 0x00000018ff18723e */ /* 0x000fe400000010ff */
        /* <DEDUP_REMOVED lines=19> */
.L_x_5364:
        /* <DEDUP_REMOVED lines=23> */
.L_x_5365:
        /* <DEDUP_REMOVED lines=23> */
.L_x_5366:
        /* <DEDUP_REMOVED lines=23> */
.L_x_5367:
[----:B------:R-:W-:Y:S02]  /*18570*/  ULDC.64 UR4, c[0x0][0x5f0] ;  /* 0x00017c0000047ab9 */ /* 0x000fe40000000a00 */
[----:B------:R-:W-:-:S04]  /*18580*/  IADD3 R16, P0, R16, UR4, RZ ;  /* 0x0000000410107c10 */ /* 0x000fc8000ff1e0ff */
[----:B------:R-:W-:-:S05]  /*18590*/  IADD3.X R17, RZ, UR5, RZ, P0, !PT ;  /* 0x00000005ff117c10 */ /* 0x000fca00087fe4ff */
[----:B------:R-:W-:Y:S01]  /*185a0*/  STG.E.U16 desc[UR60][R16.64], R27 ;  /* 0x0000001b10007986 */ /* 0x000fe2000c10153c */
[----:B------:R-:W-:Y:S05]  /*185b0*/  EXIT ;  /* 0x000000000000794d */ /* 0x000fea0003800000 */
.L_x_5363:
[----:B------:R-:W-:Y:S04]  /*185c0*/  STG.E desc[UR60][R4.64], R24 ;  /* 0x0000001804007986 */ /* 0x000fe8000c10193c */
[----:B------:R-:W-:Y:S04]  /*185d0*/  STG.E desc[UR60][R4.64+0x4], R25 ;  /* 0x0000041904007986 */ /* 0x000fe8000c10193c */
[----:B------:R-:W-:Y:S04]  /*185e0*/  STG.E desc[UR60][R4.64+0x8], R26 ;  /* 0x0000081a04007986 */ /* 0x000fe8000c10193c */
[----:B------:R-:W-:Y:S01]  /*185f0*/  STG.E desc[UR60][R4.64+0xc], R27 ;  /* 0x00000c1b04007986 */ /* 0x000fe2000c10193c */
[----:B------:R-:W-:Y:S05]  /*18600*/  EXIT ;  /* 0x000000000000794d */ /* 0x000fea0003800000 */
.L_x_5361:
        /* <DEDUP_REMOVED lines=8> */
[----:B--2---:R-:W-:-:S02]  /*18690*/  SHF.L.U32 R2, R2, 0x10, RZ ;  /* 0x0000001002027819 */ /* 0x004fc400000006ff */
[----:B---3--:R-:W-:Y:S01]  /*186a0*/  SHF.L.U32 R5, R4, 0x10, RZ ;  /* 0x0000001004057819 */ /* 0x008fe200000006ff */
[----:B----4-:R-:W-:Y:S02]  /*186b0*/  IMAD.U32 R3, R0, 0x10000, RZ ;  /* 0x0001000000037824 */ /* 0x010fe400078e00ff */
[----:B-----5:R-:W-:Y:S02]  /*186c0*/  IMAD.U32 R14, R14, 0x10000, RZ ;  /* 0x000100000e0e7824 */ /* 0x020fe400078e00ff */
[----:B------:R-:W-:Y:S01]  /*186d0*/  FADD.FTZ R24, R24, R3 ;  /* 0x0000000318187221 */ /* 0x000fe20000010000 */
[----:B------:R-:W-:Y:S01]  /*186e0*/  FADD.FTZ R25, R25, R2 ;  /* 0x0000000219197221 */ /* 0x000fe20000010000 */
[----:B------:R-:W-:Y:S01]  /*186f0*/  FADD.FTZ R26, R26, R5 ;  /* 0x000000051a1a7221 */ /* 0x000fe20000010000 */
[----:B------:R-:W-:-:S07]  /*18700*/  FADD.FTZ R27, R27, R14 ;  /* 0x0000000e1b1b7221 */ /* 0x000fce0000010000 */
.L_x_5368:
        /* <DEDUP_REMOVED lines=22> */
.L_x_5370:
        /* <DEDUP_REMOVED lines=23> */
.L_x_5371:
        /* <DEDUP_REMOVED lines=23> */
.L_x_5372:
        /* <DEDUP_REMOVED lines=23> */
.L_x_5373:
[----:B------:R-:W-:Y:S02]  /*18cc0*/  ULDC.64 UR4, c[0x0][0x5f0] ;  /* 0x00017c0000047ab9 */ /* 0x000fe40000000a00 */
[----:B------:R-:W-:-:S04]  /*18cd0*/  IADD3 R16, P0, R16, UR4, RZ ;  /* 0x0000000410107c10 */ /* 0x000fc8000ff1e0ff */
[----:B------:R-:W-:-:S05]  /*18ce0*/  IADD3.X R17, RZ, UR5, RZ, P0, !PT ;  /* 0x00000005ff117c10 */ /* 0x000fca00087fe4ff */
[----:B------:R-:W-:Y:S01]  /*18cf0*/  STG.E.U16 desc[UR60][R16.64], R27 ;  /* 0x0000001b10007986 */ /* 0x000fe2000c10153c */
[----:B------:R-:W-:Y:S05]  /*18d00*/  EXIT ;  /* 0x000000000000794d */ /* 0x000fea0003800000 */
.L_x_5369:
[----:B------:R-:W-:Y:S02]  /*18d10*/  F2FP.BF16.F32.PACK_AB R24, R25, R24 ;  /* 0x000000181918723e */ /* 0x000fe400000010ff */
        /* <DEDUP_REMOVED lines=8> */
        .weak           $__internal_14_$__cuda_sm20_div_u64
        .type           $__internal_14_$__cuda_sm20_div_u64,@function
        .size           $__internal_14_$__cuda_sm20_div_u64,($__internal_15_$__cuda_sm20_rem_u64 - $__internal_14_$__cuda_sm20_div_u64)
$__internal_14_$__cuda_sm20_div_u64:
        /* <DEDUP_REMOVED lines=59> */
[----:B------:R-:W-:-:S02]  /*19150*/  ISETP.NE.U32.AND P1, PT, R0, RZ, PT ;  /* 0x000000ff0000720c */ /* 0x000fc40003f25070 */
[----:B------:R-:W-:Y:S02]  /*19160*/  ISETP.GE.U32.AND.EX P0, PT, R32, R3, PT, P0 ;  /* 0x000000032000720c */ /* 0x000fe40003f06100 */
[-C--:B------:R-:W-:Y:S02]  /*19170*/  IADD3.X R15, RZ, R30.reuse, RZ, P3, !PT ;  /* 0x0000001eff0f7210 */ /* 0x080fe40001ffe4ff */
[----:B------:R-:W-:Y:S02]  /*19180*/  MOV R21, 0x0 ;  /* 0x0000000000157802 */ /* 0x000fe40000000f00 */
[----:B------:R-:W-:Y:S02]  /*19190*/  ISETP.NE.AND.EX P1, PT, R3, RZ, PT, P1 ;  /* 0x000000ff0300720c */ /* 0x000fe40003f25310 */
[----:B------:R-:W-:Y:S02]  /*191a0*/  SEL R14, R14, R29, P0 ;  /* 0x0000001d0e0e7207 */ /* 0x000fe40000000000 */
[----:B------:R-:W-:-:S02]  /*191b0*/  SEL R15, R15, R30, P0 ;  /* 0x0000001e0f0f7207 */ /* 0x000fc40000000000 */
[----:B------:R-:W-:Y:S02]  /*191c0*/  SEL R14, R14, 0xffffffff, P1 ;  /* 0xffffffff0e0e7807 */ /* 0x000fe40000800000 */
[----:B------:R-:W-:Y:S01]  /*191d0*/  SEL R15, R15, 0xffffffff, P1 ;  /* 0xffffffff0f0f7807 */ /* 0x000fe20000800000 */
[----:B------:R-:W-:Y:S06]  /*191e0*/  RET.REL.NODEC R20 `(_ZN2at6native13reduce_kernelILi128ELi4ENS0_8ReduceOpIN3c108BFloat16ENS0_14func_wrapper_tIS4_NS0_55_GLOBAL__N__0955718d_22_SparseCsrTensorMath_cu_868dd54514ReductionAddOpIfEEEEjS4_Li4ELi4EEEEEvT1_) ;  /* 0xfffffe6c14847950 */ /* 0x000fec0003c3ffff */
        .weak           $__internal_15_$__cuda_sm20_rem_u64
        .type           $__internal_15_$__cuda_sm20_rem_u64,@function
        .size           $__internal_15_$__cuda_sm20_rem_u64,(.L_x_8812 - $__internal_15_$__cuda_sm20_rem_u64)
$__internal_15_$__cuda_sm20_rem_u64:
[----:B------:R-:W-:Y:S01]  /*191f0*/  IMAD.MOV.U32 R34, RZ, RZ, R4 ;  /* 0x000000ffff227224 */ /* 0x000fe200078e0004 */
[----:B------:R-:W-:-:S04]  /*19200*/  MOV R35, R15 ;  /* 0x0000000f00237202 */ /* 0x000fc80000000f00 */
[----:B------:R-:W0:Y:S08]  /*19210*/  I2F.U64.RP R21, R34 ;  /* 0x0000002200157312 */ /* 0x000e300000309000 */
[----:B0-----:R-:W0:Y:S02]  /*19220*/  MUFU.RCP R21, R21 ;  /* 0x0000001500157308 */ /* 0x001e240000001000 */
[----:B0-----:R-:W-:-:S06]  /*19230*/  IADD3 R30, R21, 0x1ffffffe, RZ ;  /* 0x1ffffffe151e7810 */ /* 0x001fcc0007ffe0ff */
[----:B------:R-:W0:Y:S02]  /*19240*/  F2I.U64.TRUNC R30, R30 ;  /* 0x0000001e001e7311 */ /* 0x000e24000020d800 */
[----:B0-----:R-:W-:-:S04]  /*19250*/  IMAD.WIDE.U32 R32, R30, R4, RZ ;  /* 0x000000041e207225 */ /* 0x001fc800078e00ff */
[C---:B------:R-:W-:Y:S01]  /*19260*/  IMAD R29, R30.reuse, R15, R33 ;  /* 0x0000000f1e1d7224 */ /* 0x040fe200078e0221 */
[----:B------:R-:W-:Y:S02]  /*19270*/  IADD3 R37, P0, RZ, -R32, RZ ;  /* 0x80000020ff257210 */ /* 0x000fe40007f1e0ff */
[----:B------:R-:W-:Y:S01]  /*19280*/  MOV R33, R30 ;  /* 0x0000001e00217202 */ /* 0x000fe20000000f00 */
        /* <DEDUP_REMOVED lines=14> */
[----:B------:R-:W-:-:S04]  /*19370*/  IMAD.HI.U32 R32, R33, R31, RZ ;  /* 0x0000001f21207227 */ /* 0x000fc800078e00ff */
[----:B------:R-:W-:-:S04]  /*19380*/  IMAD.X R30, RZ, RZ, ~R29, P0 ;  /* 0x000000ffff1e7224 */ /* 0x000fc800000e0e1d */
[----:B------:R-:W-:-:S04]  /*19390*/  IMAD.WIDE.U32 R32, P0, R33, R30, R32 ;  /* 0x0000001e21207225 */ /* 0x000fc80007800020 */
[C---:B------:R-:W-:Y:S02]  /*193a0*/  IMAD R34, R21.reuse, R30, RZ ;  /* 0x0000001e15227224 */ /* 0x040fe400078e02ff */
[----:B------:R-:W-:Y:S01]  /*193b0*/  IMAD.HI.U32 R29, P1, R21, R31, R32 ;  /* 0x0000001f151d7227 */ /* 0x000fe20007820020 */
[----:B------:R-:W-:-:S03]  /*193c0*/  HFMA2.MMA R31, -RZ, RZ, 0, 0 ;  /* 0x00000000ff1f7435 */ /* 0x000fc600000001ff */
        /* <DEDUP_REMOVED lines=34> */
[----:B------:R-:W-:Y:S06]  /*195f0*/  RET.REL.NODEC R14 `(_ZN2at6native13reduce_kernelILi128ELi4ENS0_8ReduceOpIN3c108BFloat16ENS0_14func_wrapper_tIS4_NS0_55_GLOBAL__N__0955718d_22_SparseCsrTensorMath_cu_868dd54514ReductionAddOpIfEEEEjS4_Li4ELi4EEEEEvT1_) ;  /* 0xfffffe680e807950 */ /* 0x000fec0003c3ffff */
.L_x_5374:
        /* <DEDUP_REMOVED lines=16> */
.L_x_8812:


//--------------------- .text._ZN2at6native13reduce_kernelILi512ELi1ENS0_8ReduceOpIN3c104HalfENS0_14func_wrapper_tIS4_NS0_55_GLOBAL__N__0955718d_22_SparseCsrTensorMath_cu_868dd54514ReductionAddOpIfEEEEjS4_Li4ELi4EEEEEvT1_ --------------------------
	.section	.text._ZN2at6native13reduce_kernelILi512ELi1ENS0_8ReduceOpIN3c104HalfENS0_14func_wrapper_tIS4_NS0_55_GLOBAL__N__0955718d_22_SparseCsrTensorMath_cu_868dd54514ReductionAddOpIfEEEEjS4_Li4ELi4EEEEEvT1_,"ax",@progbits
	.align	128
.text._ZN2at6native13reduce_kernelILi512ELi1ENS0_8ReduceOpIN3c104HalfENS0_14func_wrapper_tIS4_NS0_55_GLOBAL__N__0955718d_22_SparseCsrTensorMath_cu_868dd54514ReductionAddOpIfEEEEjS4_Li4ELi4EEEEEvT1_:
        .type           _ZN2at6native13reduce_kernelILi512ELi1ENS0_8ReduceOpIN3c104HalfENS0_14func_wrapper_tIS4_NS0_55_GLOBAL__N__0955718d_22_SparseCsrTensorMath_cu_868dd54514ReductionAddOpIfEEEEjS4_Li4ELi4EEEEEvT1_,@function
        .size           _ZN2at6native13reduce_kernelILi512ELi1ENS0_8ReduceOpIN3c104HalfENS0_14func_wrapper_tIS4_NS0_55_GLOBAL__N__0955718d_22_SparseCsrTensorMath_cu_868dd54514ReductionAddOpIfEEEEjS4_Li4ELi4EEEEEvT1_,(.L_x_8815 - _ZN2at6native13reduce_kernelILi512ELi1ENS0_8ReduceOpIN3c104HalfENS0_14func_wrapper_tIS4_NS0_55_GLOBAL__N__0955718d_22_SparseCsrTensorMath_cu_868dd54514ReductionAddOpIfEEEEjS4_Li4ELi4EEEEEvT1_)
        .other          _ZN2at6native13reduce_kernelILi512ELi1ENS0_8ReduceOpIN3c104HalfENS0_14func_wrapper_tIS4_NS0_55_GLOBAL__N__0955718d_22_SparseCsrTensorMath_cu_868dd54514ReductionAddOpIfEEEEjS4_Li4ELi4EEEEEvT1_,@"STO_CUDA_ENTRY STV_DEFAULT"
_ZN2at6native13reduce_kernelILi512ELi1ENS0_8ReduceOpIN3c104HalfENS0_14func_wrapper_tIS4_NS0_55_GLOBAL__N__0955718d_22_SparseCsrTensorMath_cu_868dd54514ReductionAddOpIfEEEEjS4_Li4ELi4EEEEEvT1_:
        /* <DEDUP_REMOVED lines=287> */
.L_x_5375:
        /* <DEDUP_REMOVED lines=50> */
.L_x_5384:
[----:B------:R-:W-:Y:S05]  /*1510*/  BSYNC B3 ;  /* 0x0000000000037941 */ /* 0x000fea0003800000 */
.L_x_5383:
        /* <DEDUP_REMOVED lines=9> */
[----:B--2---:R-:W-:-:S05]  /*15b0*/  HADD2.F32 R4, -RZ, R10.H0_H0 ;  /* 0x2000000aff047230 */ /* 0x004fca0000004100 */
[----:B------:R-:W-:-:S07]  /*15c0*/  FADD.FTZ R4, R4, UR4 ;  /* 0x0000000404047e21 */ /* 0x000fce0008010000 */
.L_x_5382:
[----:B------:R-:W-:Y:S05]  /*15d0*/  BSYNC B2 ;  /* 0x0000000000027941 */ /* 0x000fea0003800000 */
.L_x_5381:
[C---:B------:R-:W-:Y:S02]  /*15e0*/  IADD3 R9, P0, -R17.reuse, 0x4, RZ ;  /* 0x0000000411097810 */ /* 0x040fe40007f1e1ff */
[----:B------:R-:W-:Y:S02]  /*15f0*/  IADD3 R10, R17, -0x4, R2 ;  /* 0xfffffffc110a7810 */ /* 0x000fe40007ffe002 */
[----:B------:R-:W-:Y:S01]  /*1600*/  LEA R12, P1, R9, R12, 0x1 ;  /* 0x0000000c090c7211 */ /* 0x000fe200078208ff */
[----:B------:R-:W-:-:S05]  /*1610*/  IMAD.X R6, RZ, RZ, -0x1, P0 ;  /* 0xffffffffff067424 */ /* 0x000fca00000e06ff */
[----:B------:R-:W-:-:S07]  /*1620*/  LEA.HI.X R13, R9, R13, R6, 0x1, P1 ;  /* 0x0000000d090d7211 */ /* 0x000fce00008f0c06 */
.L_x_5380:
[----:B------:R-:W-:Y:S05]  /*1630*/  BSYNC B1 ;  /* 0x0000000000017941 */ /* 0x000fea0003800000 */
.L_x_5379:
[----:B------:R-:W-:Y:S01]  /*1640*/  LEA R9, R7, 0x3, 0x2 ;  /* 0x0000000307097811 */ /* 0x000fe200078e10ff */
[----:B------:R-:W-:Y:S01]  /*1650*/  BSSY B1, `(.L_x_5385) ;  /* 0x0000018000017945 */ /* 0x000fe20003800000 */
[----:B------:R-:W-:Y:S02]  /*1660*/  ISETP.NE.AND P1, PT, RZ, UR27, PT ;  /* 0x0000001bff007c0c */ /* 0x000fe4000bf25270 */
[----:B------:R-:W-:Y:S01]  /*1670*/  ISETP.GE.U32.AND P0, PT, R9, R10, PT ;  /* 0x0000000a0900720c */ /* 0x000fe20003f06070 */
[----:B------:R-:W-:Y:S01]  /*1680*/  IMAD.MOV.U32 R9, RZ, RZ, R8 ;  /* 0x000000ffff097224 */ /* 0x000fe200078e0008 */
[----:B------:R-:W-:Y:S02]  /*1690*/  ISETP.NE.AND P2, PT, R3, RZ, PT ;  /* 0x000000ff0300720c */ /* 0x000fe40003f45270 */
[----:B------:R-:W-:-:S09]  /*16a0*/  MOV R2, R8 ;  /* 0x0000000800027202 */ /* 0x000fd20000000f00 */
[----:B------:R-:W-:Y:S05]  /*16b0*/  @P0 BRA `(.L_x_5386) ;  /* 0x0000000000440947 */ /* 0x000fea0003800000 */
[----:B------:R-:W-:Y:S01]  /*16c0*/  MOV R11, R7 ;  /* 0x00000007000b7202 */ /* 0x000fe20000000f00 */
[----:B------:R-:W-:-:S07]  /*16d0*/  IMAD.MOV.U32 R9, RZ, RZ, R8 ;  /* 0x000000ffff097224 */ /* 0x000fce00078e0008 */
.L_x_5387:
[----:B------:R-:W-:Y:S01]  /*16e0*/  IMAD.WIDE.U32 R6, R11, 0x8, R12 ;  /* 0x000000080b067825 */ /* 0x000fe200078e000c */
[----:B------:R-:W-:-:S05]  /*16f0*/  ULDC UR4, c[0x0][0x224] ;  /* 0x0000890000047ab9 */ /* 0x000fca0000000800 */
[----:B------:R-:W2:Y:S01]  /*1700*/  LDG.E.64 R6, desc[UR36][R6.64] ;  /* 0x0000002406067981 */ /* 0x000ea2000c1e1b00 */
[----:B------:R-:W-:-:S04]  /*1710*/  IADD3 R11, R11, UR4, RZ ;  /* 0x000000040b0b7c10 */ /* 0x000fc8000fffe0ff */
[----:B------:R-:W-:-:S04]  /*1720*/  LEA R19, R11, 0x3, 0x2 ;  /* 0x000000030b137811 */ /* 0x000fc800078e10ff */
[----:B------:R-:W-:Y:S01]  /*1730*/  ISETP.GE.U32.AND P0, PT, R19, R10, PT ;  /* 0x0000000a1300720c */ /* 0x000fe20003f06070 */
[--C-:B--2---:R-:W-:Y:S02]  /*1740*/  HADD2.F32 R17, -RZ, R6.reuse.H0_H0 ;  /* 0x20000006ff117230 */ /* 0x104fe40000004100 */
[----:B------:R-:W-:Y:S02]  /*1750*/  HADD2.F32 R16, -RZ, R6.H1_H1 ;  /* 0x30000006ff107230 */ /* 0x000fe40000004100 */
[--C-:B------:R-:W-:Y:S02]  /*1760*/  HADD2.F32 R19, -RZ, R7.reuse.H0_H0 ;  /* 0x20000007ff137230 */ /* 0x100fe40000004100 */
[----:B------:R-:W-:Y:S01]  /*1770*/  FADD.FTZ R4, R17, R4 ;  /* 0x0000000411047221 */ /* 0x000fe20000010000 */
[----:B------:R-:W-:Y:S02]  /*1780*/  HADD2.F32 R21, -RZ, R7.H1_H1 ;  /* 0x30000007ff157230 */ /* 0x000fe40000004100 */
[----:B------:R-:W-:Y:S01]  /*1790*/  FADD.FTZ R9, R16, R9 ;  /* 0x0000000910097221 */ /* 0x000fe20000010000 */
[----:B------:R-:W-:-:S02]  /*17a0*/  FADD.FTZ R8, R19, R8 ;  /* 0x0000000813087221 */ /* 0x000fc40000010000 */
[----:B------:R-:W-:Y:S01]  /*17b0*/  FADD.FTZ R2, R21, R2 ;  /* 0x0000000215027221 */ /* 0x000fe20000010000 */
[----:B------:R-:W-:Y:S06]  /*17c0*/  @!P0 BRA `(.L_x_5387) ;  /* 0xfffffffc00c48947 */ /* 0x000fec000383ffff */
.L_x_5386:
[----:B------:R-:W-:Y:S05]  /*17d0*/  BSYNC B1 ;  /* 0x0000000000017941 */ /* 0x000fea0003800000 */
.L_x_5385:
        /* <DEDUP_REMOVED lines=8> */
.L_x_5389:
[----:B------:R-:W-:Y:S05]  /*1860*/  BSYNC B1 ;  /* 0x0000000000017941 */ /* 0x000fea0003800000 */
.L_x_5388:
        /* <DEDUP_REMOVED lines=10> */
[----:B--2---:R-:W-:-:S05]  /*1910*/  HADD2.F32 R5, -RZ, R12.H0_H0 ;  /* 0x2000000cff057230 */ /* 0x004fca0000004100 */
[----:B------:R-:W-:-:S07]  /*1920*/  FADD.FTZ R4, R4, R5 ;  /* 0x0000000504047221 */ /* 0x000fce0000010000 */
.L_x_5391:
[----:B------:R-:W-:Y:S05]  /*1930*/  BSYNC B1 ;  /* 0x0000000000017941 */ /* 0x000fea0003800000 */
.L_x_5390:
[----:B------:R-:W-:-:S04]  /*1940*/  FADD.FTZ R9, R9, R4 ;  /* 0x0000000409097221 */ /* 0x000fc80000010000 */
[----:B------:R-:W-:-:S04]  /*1950*/  FADD.FTZ R9, R9, R8 ;  /* 0x0000000809097221 */ /* 0x000fc80000010000 */
[----:B------:R-:W-:Y:S01]  /*1960*/  FADD.FTZ R6, R9, R2 ;  /* 0x0000000209067221 */ /* 0x000fe20000010000 */
[----:B------:R-:W-:Y:S06]  /*1970*/  BRA `(.L_x_5377) ;  /* 0x0000009400bc7947 */ /* 0x000fec0003800000 */
.L_x_5378:
        /* <DEDUP_REMOVED lines=24> */
.L_x_5401:
        /* <DEDUP_REMOVED lines=286> */
.L_x_5397:
        /* <DEDUP_REMOVED lines=254> */
.L_x_5398:
        /* <DEDUP_REMOVED lines=245> */
[----:B------:R-:W-:Y:S01]  /*4c10*/  IMAD R21, R21, UR38, R24 ;  /* 0x0000002615157c24 */ /* 0x000fe2000f8e0218 */
[----:B------:R-:W1:Y:S03]  /*4c20*/  @P1 LDC R25, c[0x0][0x3e8] ;  /* 0x0000fa00ff191b82 */ /* 0x000e660000000800 */
[----:B------:R-:W-:-:S05]  /*4c30*/  IMAD R10, R21, UR25, R10 ;  /* 0x00000019150a7c24 */ /* 0x000fca000f8e020a */
[----:B------:R-:W2:Y:S01]  /*4c40*/  @P1 LDC R24, c[0x0][0x37c] ;  /* 0x0000df00ff181b82 */ /* 0x000ea20000000800 */
[----:B0-----:R-:W-:-:S05]  /*4c50*/  @P1 IMAD.HI.U32 R18, R23, R18, R22 ;  /* 0x0000001217121227 */ /* 0x001fca00078e0016 */
[----:B------:R-:W-:-:S05]  /*4c60*/  @P1 SHF.R.U32.HI R18, RZ, R19, R18 ;  /* 0x00000013ff121219 */ /* 0x000fca0000011612 */
[----:B------:R-:W-:-:S04]  /*4c70*/  @P1 IMAD.MOV R19, RZ, RZ, -R18 ;  /* 0x000000ffff131224 */ /* 0x000fc800078e0a12 */
[----:B--2---:R-:W-:-:S04]  /*4c80*/  @P1 IMAD R23, R24, R19, R23 ;  /* 0x0000001318171224 */ /* 0x004fc800078e0217 */
[----:B-1----:R-:W-:-:S07]  /*4c90*/  @P1 IMAD R10, R23, R25, R10 ;  /* 0x00000019170a1224 */ /* 0x002fce00078e020a */
.L_x_5399:
[----:B------:R-:W-:-:S04]  /*4ca0*/  LOP3.LUT R19, R10, 0xfffffffe, RZ, 0xc0, !PT ;  /* 0xfffffffe0a137812 */ /* 0x000fc800078ec0ff */
[----:B------:R-:W-:-:S04]  /*4cb0*/  IADD3 R18, P1, R12, R19, RZ ;  /* 0x000000130c127210 */ /* 0x000fc80007f3e0ff */
[----:B------:R-:W-:-:S05]  /*4cc0*/  IADD3.X R19, RZ, R13, RZ, P1, !PT ;  /* 0x0000000dff137210 */ /* 0x000fca0000ffe4ff */
[----:B------:R1:W5:Y:S01]  /*4cd0*/  LDG.E.U16 R10, desc[UR36][R18.64] ;  /* 0x00000024120a7981 */ /* 0x000362000c1e1500 */
[----:B------:R-:W-:Y:S01]  /*4ce0*/  IADD3 R5, R5, R4, RZ ;  /* 0x0000000405057210 */ /* 0x000fe20007ffe0ff */
[----:B------:R-:W-:Y:S06]  /*4cf0*/  @!P0 BRA `(.L_x_5400) ;  /* 0x0000000c00d88947 */ /* 0x000fec0003800000 */
[----:B-1----:R-:W-:Y:S01]  /*4d00*/  MOV R19, R5 ;  /* 0x0000000500137202 */ /* 0x002fe20000000f00 */
[----:B------:R-:W-:Y:S01]  /*4d10*/  IMAD.MOV.U32 R18, RZ, RZ, RZ ;  /* 0x000000ffff127224 */ /* 0x000fe200078e00ff */
[----:B0-----:R-:W-:-:S03]  /*4d20*/  ISETP.NE.AND P1, PT, R16, 0x1, PT ;  /* 0x000000011000780c */ /* 0x001fc60003f25270 */
[----:B------:R-:W-:-:S05]  /*4d30*/  IMAD.HI.U32 R2, R5, UR30, R18 ;  /* 0x0000001e05027c27 */ /* 0x000fca000f8e0012 */
[----:B--2---:R-:W-:-:S04]  /*4d40*/  SHF.R.U32.HI R21, RZ, UR31, R2 ;  /* 0x0000001fff157c19 */ /* 0x004fc80008011602 */
        /* <DEDUP_REMOVED lines=241> */
.L_x_5400:
[----:B-1----:R-:W-:Y:S01]  /*5c60*/  LOP3.LUT R19, R2, 0xfffffffe, RZ, 0xc0, !PT ;  /* 0xfffffffe02137812 */ /* 0x002fe200078ec0ff */
[----:B------:R-:W-:Y:S01]  /*5c70*/  IMAD.IADD R5, R5, 0x1, R4 ;  /* 0x0000000105057824 */ /* 0x000fe200078e0204 */
[----:B------:R-:W-:Y:S02]  /*5c80*/  ULDC UR4, c[0x0][0x21c] ;  /* 0x0000870000047ab9 */ /* 0x000fe40000000800 */
[----:B------:R-:W-:-:S04]  /*5c90*/  IADD3 R18, P1, R12, R19, RZ ;  /* 0x000000130c127210 */ /* 0x000fc80007f3e0ff */
[----:B------:R-:W-:-:S05]  /*5ca0*/  IADD3.X R19, RZ, R13, RZ, P1, !PT ;  /* 0x0000000dff137210 */ /* 0x000fca0000ffe4ff */
[----:B------:R-:W3:Y:S01]  /*5cb0*/  LDG.E.U16 R18, desc[UR36][R18.64] ;  /* 0x0000002412127981 */ /* 0x000ee2000c1e1500 */
[----:B--2---:R-:W-:Y:S01]  /*5cc0*/  IMAD R21, R4, 0x3, R5 ;  /* 0x0000000304157824 */ /* 0x004fe200078e0205 */
[----:B------:R-:W-:Y:S01]  /*5cd0*/  MOV R2, UR4 ;  /* 0x0000000400027c02 */ /* 0x000fe20008000f00 */
[----:B-----5:R-:W-:Y:S02]  /*5ce0*/  HADD2.F32 R22, -RZ, R11.H0_H0 ;  /* 0x2000000bff167230 */ /* 0x020fe40000004100 */
[----:B------:R-:W-:Y:S01]  /*5cf0*/  HADD2.F32 R24, -RZ, R10.H0_H0 ;  /* 0x2000000aff187230 */ /* 0x000fe20000004100 */
[----:B------:R-:W-:Y:S01]  /*5d00*/  ISETP.GE.U32.AND P1, PT, R21, R2, PT ;  /* 0x000000021500720c */ /* 0x000fe20003f26070 */
[----:B------:R-:W-:Y:S02]  /*5d10*/  HADD2.F32 R21, -RZ, R20.H0_H0 ;  /* 0x20000014ff157230 */ /* 0x000fe40000004100 */
[----:B------:R-:W-:Y:S01]  /*5d20*/  FADD.FTZ R9, R22, R9 ;  /* 0x0000000916097221 */ /* 0x000fe20000010000 */
[----:B------:R-:W-:-:S02]  /*5d30*/  FADD.FTZ R7, R24, R7 ;  /* 0x0000000718077221 */ /* 0x000fc40000010000 */
[----:B------:R-:W-:Y:S01]  /*5d40*/  FADD.FTZ R8, R21, R8 ;  /* 0x0000000815087221 */ /* 0x000fe20000010000 */
[----:B---3--:R-:W-:-:S05]  /*5d50*/  HADD2.F32 R23, -RZ, R18.H0_H0 ;  /* 0x20000012ff177230 */ /* 0x008fca0000004100 */
[----:B------:R-:W-:Y:S01]  /*5d60*/  FADD.FTZ R6, R23, R6 ;  /* 0x0000000617067221 */ /* 0x000fe20000010000 */
[----:B------:R-:W-:Y:S06]  /*5d70*/  @!P1 BRA `(.L_x_5401) ;  /* 0xffffffbc00609947 */ /* 0x000fec000383ffff */
[----:B------:R-:W-:Y:S05]  /*5d80*/  BSYNC B2 ;  /* 0x0000000000027941 */ /* 0x000fea0003800000 */
.L_x_5396:
[----:B------:R-:W-:-:S07]  /*5d90*/  PRMT R22, R18, 0x7610, R22 ;  /* 0x0000761012167816 */ /* 0x000fce0000000016 */
.L_x_5395:
[----:B------:R-:W-:Y:S05]  /*5da0*/  BSYNC B1 ;  /* 0x0000000000017941 */ /* 0x000fea0003800000 */
.L_x_5394:
        /* <DEDUP_REMOVED lines=280> */
.L_x_5404:
[----:B------:R-:W-:-:S04]  /*6f30*/  LOP3.LUT R11, R11, 0xfffffffe, RZ, 0xc0, !PT ;  /* 0xfffffffe0b0b7812 */ /* 0x000fc800078ec0ff */
[----:B0-----:R-:W-:-:S05]  /*6f40*/  IADD3 R16, P2, R12, R11, RZ ;  /* 0x0000000b0c107210 */ /* 0x001fca0007f5e0ff */
        /* <DEDUP_REMOVED lines=279> */
.L_x_5405:
        /* <DEDUP_REMOVED lines=281> */
.L_x_5406:
        /* <DEDUP_REMOVED lines=281> */
.L_x_5407:
[----:B------:R-:W-:-:S04]  /*a3e0*/  LOP3.LUT R23, R22, 0xfffffffe, RZ, 0xc0, !PT ;  /* 0xfffffffe16177812 */ /* 0x000fc800078ec0ff */
[----:B------:R-:W-:-:S05]  /*a3f0*/  IADD3 R22, P1, R12, R23, RZ ;  /* 0x000000170c167210 */ /* 0x000fca0007f3e0ff */
[----:B------:R-:W-:-:S05]  /*a400*/  IMAD.X R23, RZ, RZ, R13, P1 ;  /* 0x000000ffff177224 */ /* 0x000fca00008e060d */
[----:B------:R1:W5:Y:S03]  /*a410*/  LDG.E.U16 R22, desc[UR36][R22.64] ;  /* 0x0000002416167981 */ /* 0x000366000c1e1500 */
.L_x_5403:
[----:B------:R-:W-:Y:S05]  /*a420*/  BSYNC B1 ;  /* 0x0000000000017941 */ /* 0x000fea0003800000 */
.L_x_5402:
[----:B------:R-:W-:Y:S04]  /*a430*/  BSSY B1, `(.L_x_5408) ;  /* 0x0000012000017945 */ /* 0x000fe80003800000 */
[----:B------:R-:W-:Y:S05]  /*a440*/  @P0 BRA `(.L_x_5409) ;  /* 0x0000000000400947 */ /* 0x000fea0003800000 */
[----:B------:R-:W-:Y:S01]  /*a450*/  IADD3 R5, R5, R4, RZ ;  /* 0x0000000405057210 */ /* 0x000fe20007ffe0ff */
[----:B-----5:R-:W-:-:S03]  /*a460*/  HADD2.F32 R12, -RZ, R11.H0_H0 ;  /* 0x2000000bff0c7230 */ /* 0x020fc60000004100 */
[----:B------:R-:W-:Y:S02]  /*a470*/  ISETP.GE.U32.AND P0, PT, R5, R2, PT ;  /* 0x000000020500720c */ /* 0x000fe40003f06070 */
[----:B------:R-:W-:-:S11]  /*a480*/  FADD.FTZ R9, R9, R12 ;  /* 0x0000000c09097221 */ /* 0x000fd60000010000 */
[----:B------:R-:W-:Y:S05]  /*a490*/  @P0 BRA `(.L_x_5409) ;  /* 0x00000000002c0947 */ /* 0x000fea0003800000 */
[----:B------:R-:W-:Y:S01]  /*a4a0*/  IADD3 R11, R5, R4, RZ ;  /* 0x00000004050b7210 */ /* 0x000fe20007ffe0ff */
[----:B------:R-:W-:-:S03]  /*a4b0*/  HADD2.F32 R5, -RZ, R20.H0_H0 ;  /* 0x20000014ff057230 */ /* 0x000fc60000004100 */
[----:B------:R-:W-:Y:S02]  /*a4c0*/  ISETP.GE.U32.AND P0, PT, R11, R2, PT ;  /* 0x000000020b00720c */ /* 0x000fe40003f06070 */
[----:B------:R-:W-:-:S11]  /*a4d0*/  FADD.FTZ R8, R8, R5 ;  /* 0x0000000508087221 */ /* 0x000fd60000010000 */
[----:B------:R-:W-:Y:S05]  /*a4e0*/  @P0 BRA `(.L_x_5409) ;  /* 0x0000000000180947 */ /* 0x000fea0003800000 */
[----:B------:R-:W-:Y:S02]  /*a4f0*/  IMAD.IADD R5, R11, 0x1, R4 ;  /* 0x000000010b057824 */ /* 0x000fe400078e0204 */
[----:B------:R-:W-:-:S03]  /*a500*/  HADD2.F32 R10, -RZ, R10.H0_H0 ;  /* 0x2000000aff0a7230 */ /* 0x000fc60000004100 */
[----:B------:R-:W-:Y:S02]  /*a510*/  ISETP.GE.U32.AND P0, PT, R5, R2, PT ;  /* 0x000000020500720c */ /* 0x000fe40003f06070 */
[----:B------:R-:W-:-:S11]  /*a520*/  FADD.FTZ R7, R7, R10 ;  /* 0x0000000a07077221 */ /* 0x000fd60000010000 */
[----:B------:R-:W-:-:S05]  /*a530*/  @!P0 HADD2.F32 R5, -RZ, R22.H0_H0 ;  /* 0x20000016ff058230 */ /* 0x000fca0000004100 */
[----:B------:R-:W-:-:S07]  /*a540*/  @!P0 FADD.FTZ R6, R6, R5 ;  /* 0x0000000506068221 */ /* 0x000fce0000010000 */
.L_x_5409:
[----:B------:R-:W-:Y:S05]  /*a550*/  BSYNC B1 ;  /* 0x0000000000017941 */ /* 0x000fea0003800000 */
.L_x_5408:
[----:B------:R-:W-:-:S04]  /*a560*/  FADD.FTZ R8, R8, R9 ;  /* 0x0000000908087221 */ /* 0x000fc80000010000 */
[----:B------:R-:W-:-:S04]  /*a570*/  FADD.FTZ R7, R8, R7 ;  /* 0x0000000708077221 */ /* 0x000fc80000010000 */
[----:B------:R-:W-:Y:S01]  /*a580*/  FADD.FTZ R6, R7, R6 ;  /* 0x0000000607067221 */ /* 0x000fe20000010000 */
[----:B------:R-:W-:Y:S06]  /*a590*/  BRA `(.L_x_5377) ;  /* 0x0000000800b47947 */ /* 0x000fec0003800000 */
.L_x_5393:
        /* <DEDUP_REMOVED lines=10> */
.L_x_5413:
        /* <DEDUP_REMOVED lines=17> */
[----:B------:R-:W-:Y:S01]  /*a750*/  ISETP.GE.U32.AND P0, PT, R23, R2, PT ;  /* 0x000000021700720c */ /* 0x000fe20003f06070 */
[----:B--2---:R-:W-:Y:S02]  /*a760*/  HADD2.F32 R24, -RZ, R8.H0_H0 ;  /* 0x20000008ff187230 */ /* 0x004fe40000004100 */
[----:B---3--:R-:W-:Y:S02]  /*a770*/  HADD2.F32 R23, -RZ, R11.H0_H0 ;  /* 0x2000000bff177230 */ /* 0x008fe40000004100 */
[----:B----4-:R-:W-:Y:S02]  /*a780*/  HADD2.F32 R26, -RZ, R17.H0_H0 ;  /* 0x20000011ff1a7230 */ /* 0x010fe40000004100 */
[----:B-----5:R-:W-:Y:S02]  /*a790*/  HADD2.F32 R25, -RZ, R18.H0_H0 ;  /* 0x20000012ff197230 */ /* 0x020fe40000004100 */
[----:B------:R-:W-:Y:S01]  /*a7a0*/  FADD.FTZ R21, R24, R21 ;  /* 0x0000001518157221 */ /* 0x000fe20000010000 */
[----:B------:R-:W-:Y:S01]  /*a7b0*/  FADD.FTZ R20, R23, R20 ;  /* 0x0000001417147221 */ /* 0x000fe20000010000 */
[----:B------:R-:W-:Y:S01]  /*a7c0*/  FADD.FTZ R7, R26, R7 ;  /* 0x000000071a077221 */ /* 0x000fe20000010000 */
[----:B------:R-:W-:Y:S01]  /*a7d0*/  FADD.FTZ R6, R25, R6 ;  /* 0x0000000619067221 */ /* 0x000fe20000010000 */
[----:B------:R-:W-:Y:S06]  /*a7e0*/  @!P0 BRA `(.L_x_5413) ;  /* 0xfffffffc00948947 */ /* 0x000fec000383ffff */
[----:B------:R-:W-:Y:S05]  /*a7f0*/  BSYNC B2 ;  /* 0x0000000000027941 */ /* 0x000fea0003800000 */
.L_x_5412:
[----:B------:R-:W-:Y:S02]  /*a800*/  PRMT R16, R11, 0x7610, R16 ;  /* 0x000076100b107816 */ /* 0x000fe40000000010 */
[----:B------:R-:W-:Y:S02]  /*a810*/  PRMT R10, R8, 0x7610, R10 ;  /* 0x00007610080a7816 */ /* 0x000fe4000000000a */
[----:B------:R-:W-:-:S07]  /*a820*/  PRMT R11, R18, 0x7610, R11 ;  /* 0x00007610120b7816 */ /* 0x000fce000000000b */
.L_x_5411:
[----:B------:R-:W-:Y:S05]  /*a830*/  BSYNC B1 ;  /* 0x0000000000017941 */ /* 0x000fea0003800000 */
.L_x_5410:
        /* <DEDUP_REMOVED lines=23> */
.L_x_5415:
[----:B------:R-:W-:Y:S05]  /*a9b0*/  BSYNC B1 ;  /* 0x0000000000017941 */ /* 0x000fea0003800000 */
.L_x_5414:
[----:B------:R-:W-:Y:S04]  /*a9c0*/  BSSY B1, `(.L_x_5416) ;  /* 0x0000012000017945 */ /* 0x000fe80003800000 */
[----:B------:R-:W-:Y:S05]  /*a9d0*/  @P1 BRA `(.L_x_5417) ;  /* 0x0000000000401947 */ /* 0x000fea0003800000 */
[----:B------:R-:W-:Y:S01]  /*a9e0*/  IADD3 R5, R5, R4, RZ ;  /* 0x0000000405057210 */ /* 0x000fe20007ffe0ff */
[----:B-----5:R-:W-:-:S03]  /*a9f0*/  HADD2.F32 R10, -RZ, R10.H0_H0 ;  /* 0x2000000aff0a7230 */ /* 0x020fc60000004100 */
[----:B------:R-:W-:Y:S02]  /*aa00*/  ISETP.GE.U32.AND P0, PT, R5, R2, PT ;  /* 0x000000020500720c */ /* 0x000fe40003f06070 */
[----:B------:R-:W-:-:S11]  /*aa10*/  FADD.FTZ R21, R21, R10 ;  /* 0x0000000a15157221 */ /* 0x000fd60000010000 */
[----:B------:R-:W-:Y:S05]  /*aa20*/  @P0 BRA `(.L_x_5417) ;  /* 0x00000000002c0947 */ /* 0x000fea0003800000 */
[----:B0-----:R-:W-:Y:S02]  /*aa30*/  IMAD.IADD R9, R5, 0x1, R4 ;  /* 0x0000000105097824 */ /* 0x001fe400078e0204 */
[----:B------:R-:W-:-:S03]  /*aa40*/  HADD2.F32 R5, -RZ, R16.H0_H0 ;  /* 0x20000010ff057230 */ /* 0x000fc60000004100 */
[----:B------:R-:W-:Y:S02]  /*aa50*/  ISETP.GE.U32.AND P0, PT, R9, R2, PT ;  /* 0x000000020900720c */ /* 0x000fe40003f06070 */
[----:B------:R-:W-:-:S11]  /*aa60*/  FADD.FTZ R20, R20, R5 ;  /* 0x0000000514147221 */ /* 0x000fd60000010000 */
[----:B------:R-:W-:Y:S05]  /*aa70*/  @P0 BRA `(.L_x_5417) ;  /* 0x0000000000180947 */ /* 0x000fea0003800000 */
[----:B------:R-:W-:-:S04]  /*aa80*/  IADD3 R5, R9, R4, RZ ;  /* 0x0000000409057210 */ /* 0x000fc80007ffe0ff */
[----:B------:R-:W-:Y:S01]  /*aa90*/  ISETP.GE.U32.AND P0, PT, R5, R2, PT ;  /* 0x000000020500720c */ /* 0x000fe20003f06070 */
[----:B------:R-:W-:-:S05]  /*aaa0*/  HADD2.F32 R2, -RZ, R17.H0_H0 ;  /* 0x20000011ff027230 */ /* 0x000fca0000004100 */
[----:B------:R-:W-:-:S07]  /*aab0*/  FADD.FTZ R7, R7, R2 ;  /* 0x0000000207077221 */ /* 0x000fce0000010000 */
[----:B------:R-:W-:-:S05]  /*aac0*/  @!P0 HADD2.F32 R11, -RZ, R11.H0_H0 ;  /* 0x2000000bff0b8230 */ /* 0x000fca0000004100 */
[----:B------:R-:W-:-:S07]  /*aad0*/  @!P0 FADD.FTZ R6, R6, R11 ;  /* 0x0000000b06068221 */ /* 0x000fce0000010000 */
.L_x_5417:
[----:B------:R-:W-:Y:S05]  /*aae0*/  BSYNC B1 ;  /* 0x0000000000017941 */ /* 0x000fea0003800000 */
.L_x_5416:
[----:B------:R-:W-:-:S04]  /*aaf0*/  FADD.FTZ R20, R21, R20 ;  /* 0x0000001415147221 */ /* 0x000fc80000010000 */
[----:B------:R-:W-:-:S04]  /*ab00*/  FADD.FTZ R7, R20, R7 ;  /* 0x0000000714077221 */ /* 0x000fc80000010000 */
[----:B------:R-:W-:Y:S01]  /*ab10*/  FADD.FTZ R6, R7, R6 ;  /* 0x0000000607067221 */ /* 0x000fe20000010000 */
[----:B------:R-:W-:Y:S06]  /*ab20*/  BRA `(.L_x_5377) ;  /* 0x0000000400507947 */ /* 0x000fec0003800000 */
.L_x_5392:
[----:B------:R-:W0:Y:S01]  /*ab30*/  LDC R4, c[0x0][0x224] ;  /* 0x00008900ff047b82 */ /* 0x000e220000000800 */
[----:B------:R-:W-:Y:S01]  /*ab40*/  BSSY B1, `(.L_x_5418) ;  /* 0x0000028000017945 */ /* 0x000fe20003800000 */
[----:B------:R-:W-:-:S06]  /*ab50*/  MOV R9, R7 ;  /* 0x0000000700097202 */ /* 0x000fcc0000000f00 */
[----:B------:R-:W1:Y:S01]  /*ab60*/  LDC R6, c[0x0][0x214] ;  /* 0x00008500ff067b82 */ /* 0x000e620000000800 */
        /* <DEDUP_REMOVED lines=9> */
.L_x_5421:
        /* <DEDUP_REMOVED lines=24> */
.L_x_5420:
[----:B------:R-:W-:Y:S02]  /*ad80*/  PRMT R18, R16, 0x7610, R18 ;  /* 0x0000761010127816 */ /* 0x000fe40000000012 */
[----:B------:R-:W-:Y:S02]  /*ad90*/  PRMT R19, R20, 0x7610, R19 ;  /* 0x0000761014137816 */ /* 0x000fe40000000013 */
[----:B------:R-:W-:Y:S02]  /*ada0*/  PRMT R17, R10, 0x7610, R17 ;  /* 0x000076100a117816 */ /* 0x000fe40000000011 */
[----:B------:R-:W-:-:S07]  /*adb0*/  PRMT R16, R22, 0x7610, R16 ;  /* 0x0000761016107816 */ /* 0x000fce0000000010 */
.L_x_5419:
[----:B------:R-:W-:Y:S05]  /*adc0*/  BSYNC B1 ;  /* 0x0000000000017941 */ /* 0x000fea0003800000 */
.L_x_5418:
        /* <DEDUP_REMOVED lines=19> */
.L_x_5423:
[----:B------:R-:W-:Y:S05]  /*af00*/  BSYNC B1 ;  /* 0x0000000000017941 */ /* 0x000fea0003800000 */
.L_x_5422:
[----:B------:R-:W-:Y:S04]  /*af10*/  BSSY B1, `(.L_x_5424) ;  /* 0x0000012000017945 */ /* 0x000fe80003800000 */
[----:B------:R-:W-:Y:S05]  /*af20*/  @P1 BRA `(.L_x_5425) ;  /* 0x0000000000401947 */ /* 0x000fea0003800000 */
[----:B------:R-:W-:Y:S02]  /*af30*/  IMAD.IADD R9, R9, 0x1, R4 ;  /* 0x0000000109097824 */ /* 0x000fe400078e0204 */
[----:B0----5:R-:W-:-:S03]  /*af40*/  HADD2.F32 R10, -RZ, R19.H0_H0 ;  /* 0x20000013ff0a7230 */ /* 0x021fc60000004100 */
        /* <DEDUP_REMOVED lines=8> */
[----:B------:R-:W-:Y:S01]  /*afd0*/  IADD3 R9, R9, R4, RZ ;  /* 0x0000000409097210 */ /* 0x000fe20007ffe0ff */
[----:B------:R-:W-:-:S03]  /*afe0*/  HADD2.F32 R18, -RZ, R18.H0_H0 ;  /* 0x20000012ff127230 */ /* 0x000fc60000004100 */
[----:B------:R-:W-:Y:S02]  /*aff0*/  ISETP.GE.U32.AND P0, PT, R9, R2, PT ;  /* 0x000000020900720c */ /* 0x000fe40003f06070 */
[----:B------:R-:W-:-:S11]  /*b000*/  FADD.FTZ R7, R7, R18 ;  /* 0x0000001207077221 */ /* 0x000fd60000010000 */
[----:B------:R-:W-:-:S05]  /*b010*/  @!P0 HADD2.F32 R9, -RZ, R16.H0_H0 ;  /* 0x20000010ff098230 */ /* 0x000fca0000004100 */
[----:B------:R-:W-:-:S07]  /*b020*/  @!P0 FADD.FTZ R8, R8, R9 ;  /* 0x0000000908088221 */ /* 0x000fce0000010000 */
.L_x_5425:
[----:B------:R-:W-:Y:S05]  /*b030*/  BSYNC B1 ;  /* 0x0000000000017941 */ /* 0x000fea0003800000 */
.L_x_5424:
[----:B------:R-:W-:-:S04]  /*b040*/  FADD.FTZ R6, R5, R6 ;  /* 0x0000000605067221 */ /* 0x000fc80000010000 */
[----:B------:R-:W-:-:S04]  /*b050*/  FADD.FTZ R7, R6, R7 ;  /* 0x0000000706077221 */ /* 0x000fc80000010000 */
[----:B------:R-:W-:-:S07]  /*b060*/  FADD.FTZ R6, R7, R8 ;  /* 0x0000000807067221 */ /* 0x000fce0000010000 */
.L_x_5377:
[----:B------:R-:W-:Y:S05]  /*b070*/  BSYNC B0 ;  /* 0x0000000000007941 */ /* 0x000fea0003800000 */
.L_x_5376:
        /* <DEDUP_REMOVED lines=16> */
.L_x_5427:
        /* <DEDUP_REMOVED lines=12> */
.L_x_5426:
        /* <DEDUP_REMOVED lines=19> */
.L_x_5430:
[----:B------:R-:W-:Y:S01]  /*b370*/  IADD3 R2, R0, R4, RZ ;  /* 0x0000000400027210 */ /* 0x000fe20007ffe0ff */
[----:B------:R-:W-:Y:S03]  /*b380*/  BAR.SYNC.DEFER_BLOCKING 0x0 ;  /* 0x0000000000007b1d */ /* 0x000fe60000010000 */
        /* <DEDUP_REMOVED lines=8> */
[----:B0-----:R-:W-:Y:S05]  /*b410*/  @P0 BRA `(.L_x_5430) ;  /* 0xfffffffc00d40947 */ /* 0x001fea000383ffff */
[----:B------:R-:W-:-:S07]  /*b420*/  IMAD.MOV.U32 R2, RZ, RZ, 0x20 ;  /* 0x00000020ff027424 */ /* 0x000fce00078e00ff */
.L_x_5429:
[----:B------:R-:W-:Y:S01]  /*b430*/  BAR.SYNC.DEFER_BLOCKING 0x0 ;  /* 0x0000000000007b1d */ /* 0x000fe20000010000 */
[----:B------:R-:W-:-:S13]  /*b440*/  ISETP.GE.AND P0, PT, R2, 0x2, PT ;  /* 0x000000020200780c */ /* 0x000fda0003f06270 */
[----:B------:R-:W-:Y:S05]  /*b450*/  @!P0 BRA `(.L_x_5428) ;  /* 0x0000000000188947 */ /* 0x000fea0003800000 */
[----:B------:R-:W-:-:S11]  /*b460*/  HFMA2.MMA R5, -RZ, RZ, 0, 5.9604644775390625e-08 ;  /* 0x00000001ff057435 */ /* 0x000fd600000001ff */
.L_x_5431:
[----:B------:R0:W2:Y:S02]  /*b470*/  SHFL.DOWN PT, R7, R6, R5, 0x1f ;  /* 0x08001f0506077589 */ /* 0x0000a400000e0000 */
[----:B0-----:R-:W-:-:S04]  /*b480*/  SHF.L.U32 R5, R5, 0x1, RZ ;  /* 0x0000000105057819 */ /* 0x001fc800000006ff */
[----:B------:R-:W-:Y:S01]  /*b490*/  ISETP.GE.AND P0, PT, R5, R2, PT ;  /* 0x000000020500720c */ /* 0x000fe20003f06270 */
[----:B--2---:R-:W-:-:S12]  /*b4a0*/  FADD.FTZ R6, R7, R6 ;  /* 0x0000000607067221 */ /* 0x004fd80000010000 */
[----:B------:R-:W-:Y:S05]  /*b4b0*/  @!P0 BRA `(.L_x_5431) ;  /* 0xfffffffc00ec8947 */ /* 0x000fea000383ffff */
.L_x_5428:
[----:B------:R-:W2:Y:S01]  /*b4c0*/  LDC R7, c[0x0][0x3ec] ;  /* 0x0000fb00ff077b82 */ /* 0x000ea20000000800 */
        /* <DEDUP_REMOVED lines=10> */
[----:B0-----:R-:W-:-:S05]  /*b570*/  IADD3 R9, -R5, RZ, RZ ;  /* 0x000000ff05097210 */ /* 0x001fca0007ffe1ff */
        /* <DEDUP_REMOVED lines=265> */
.L_x_5432:
[----:B------:R-:W-:Y:S01]  /*c610*/  ULDC.64 UR6, c[0x0][0x600] ;  /* 0x0001800000067ab9 */ /* 0x000fe20000000a00 */
[----:B------:R-:W-:Y:S01]  /*c620*/  ULDC.64 UR4, c[0x0][0x5f0] ;  /* 0x00017c0000047ab9 */ /* 0x000fe20000000a00 */
[----:B------:R-:W-:Y:S02]  /*c630*/  ISETP.NE.U32.AND P0, PT, RZ, UR6, PT ;  /* 0x00000006ff007c0c */ /* 0x000fe4000bf05070 */
[----:B------:R-:W-:Y:S02]  /*c640*/  CS2R R4, SRZ ;  /* 0x0000000000047805 */ /* 0x000fe4000001ff00 */
[----:B0-----:R-:W-:Y:S02]  /*c650*/  IADD3 R12, P1, R2, UR4, RZ ;  /* 0x00000004020c7c10 */ /* 0x001fe4000ff3e0ff */
[----:B------:R-:W-:Y:S02]  /*c660*/  ISETP.NE.AND.EX P0, PT, RZ, UR7, PT, P0 ;  /* 0x00000007ff007c0c */ /* 0x000fe4000bf05300 */
[----:B------:R-:W-:Y:S01]  /*c670*/  MOV R7, RZ ;  /* 0x000000ff00077202 */ /* 0x000fe20000000f00 */
[----:B------:R-:W-:-:S10]  /*c680*/  IMAD.X R13, RZ, RZ, UR5, P1 ;  /* 0x00000005ff0d7e24 */ /* 0x000fd400088e06ff */
[----:B------:R-:W-:Y:S05]  /*c690*/  @!P0 BRA `(.L_x_5433) ;  /* 0x0000000800088947 */ /* 0x000fea0003800000 */
[----:B-----5:R-:W-:Y:S01]  /*c6a0*/  HFMA2.MMA R16, -RZ, RZ, 0, 2.384185791015625e-07 ;  /* 0x00000004ff107435 */ /* 0x020fe200000001ff */
[----:B------:R-:W-:Y:S01]  /*c6b0*/  MOV R10, 0x2 ;  /* 0x00000002000a7802 */ /* 0x000fe20000000f00 */
[----:B------:R-:W-:Y:S01]  /*c6c0*/  IMAD.MOV.U32 R19, RZ, RZ, RZ ;  /* 0x000000ffff137224 */ /* 0x000fe200078e00ff */
[----:B------:R-:W-:-:S08]  /*c6d0*/  MOV R17, 0x0 ;  /* 0x0000000000117802 */ /* 0x000fd00000000f00 */
.L_x_5436:
[-C--:B------:R-:W-:Y:S02]  /*c6e0*/  LOP3.LUT R4, R19, R17.reuse, RZ, 0xfc, !PT ;  /* 0x0000001113047212 */ /* 0x080fe400078efcff */
[----:B------:R-:W-:Y:S02]  /*c6f0*/  MOV R5, R17 ;  /* 0x0000001100057202 */ /* 0x000fe40000000f00 */
[----:B------:R-:W-:Y:S01]  /*c700*/  ISETP.NE.U32.AND P0, PT, R4, RZ, PT ;  /* 0x000000ff0400720c */ /* 0x000fe20003f05070 */
[----:B------:R-:W-:-:S12]  /*c710*/  IMAD.MOV.U32 R4, RZ, RZ, R16 ;  /* 0x000000ffff047224 */ /* 0x000fd800078e0010 */
[----:B------:R-:W-:Y:S05]  /*c720*/  @!P0 BRA `(.L_x_5434) ;  /* 0x0000000000148947 */ /* 0x000fea0003800000 */
[----:B------:R-:W-:Y:S01]  /*c730*/  MOV R7, R16 ;  /* 0x0000001000077202 */ /* 0x000fe20000000f00 */
[----:B------:R-:W-:Y:S01]  /*c740*/  IMAD.MOV.U32 R16, RZ, RZ, R10 ;  /* 0x000000ffff107224 */ /* 0x000fe200078e000a */
[----:B------:R-:W-:-:S07]  /*c750*/  MOV R18, 0xc770 ;  /* 0x0000c77000127802 */ /* 0x000fce0000000f00 */
[----:B-1----:R-:W-:Y:S05]  /*c760*/  CALL.REL.NOINC `($__internal_17_$__cuda_sm20_rem_u64) ;  /* 0x0000003000bc7944 */ /* 0x002fea0003c00000 */
[----:B------:R-:W-:Y:S05]  /*c770*/  BRA `(.L_x_5435) ;  /* 0x00000000004c7947 */ /* 0x000fea0003800000 */
.L_x_5434:
        /* <DEDUP_REMOVED lines=19> */
.L_x_5435:
[----:B------:R-:W-:Y:S01]  /*c8b0*/  ISETP.NE.U32.AND P0, PT, R16, RZ, PT ;  /* 0x000000ff1000720c */ /* 0x000fe20003f05070 */
[----:B------:R-:W-:Y:S01]  /*c8c0*/  IMAD.MOV.U32 R10, RZ, RZ, R4 ;  /* 0x000000ffff0a7224 */ /* 0x000fe200078e0004 */
[----:B------:R-:W-:Y:S02]  /*c8d0*/  MOV R19, R5 ;  /* 0x0000000500137202 */ /* 0x000fe40000000f00 */
[----:B------:R-:W-:-:S13]  /*c8e0*/  ISETP.NE.AND.EX P0, PT, R17, RZ, PT, P0 ;  /* 0x000000ff1100720c */ /* 0x000fda0003f05300 */
[----:B------:R-:W-:Y:S05]  /*c8f0*/  @P0 BRA `(.L_x_5436) ;  /* 0xfffffffc00780947 */ /* 0x000fea000383ffff */
[----:B------:R-:W-:-:S13]  /*c900*/  ISETP.NE.U32.AND P2, PT, R5, RZ, PT ;  /* 0x000000ff0500720c */ /* 0x000fda0003f45070 */
[----:B------:R-:W-:Y:S05]  /*c910*/  @!P2 BRA `(.L_x_5437) ;  /* 0x00000000001ca947 */ /* 0x000fea0003800000 */
[----:B------:R-:W-:Y:S01]  /*c920*/  MOV R10, 0x4 ;  /* 0x00000004000a7802 */ /* 0x000fe20000000f00 */
[----:B------:R-:W-:Y:S01]  /*c930*/  IMAD.MOV.U32 R7, RZ, RZ, RZ ;  /* 0x000000ffff077224 */ /* 0x000fe200078e00ff */
[----:B------:R-:W-:-:S07]  /*c940*/  MOV R8, 0xc960 ;  /* 0x0000c96000087802 */ /* 0x000fce0000000f00 */
[----:B-1----:R-:W-:Y:S05]  /*c950*/  CALL.REL.NOINC `($__internal_16_$__cuda_sm20_div_u64) ;  /* 0x0000002c002c7944 */ /* 0x002fea0003c00000 */
[----:B------:R-:W-:Y:S02]  /*c960*/  MOV R16, R7 ;  /* 0x0000000700107202 */ /* 0x000fe40000000f00 */
[----:B------:R-:W-:Y:S01]  /*c970*/  MOV R17, R10 ;  /* 0x0000000a00117202 */ /* 0x000fe20000000f00 */
[----:B------:R-:W-:Y:S06]  /*c980*/  BRA `(.L_x_5438) ;  /* 0x00000000004c7947 */ /* 0x000fec0003800000 */
.L_x_5437:
[----:B------:R-:W0:Y:S01]  /*c990*/  I2F.U32.RP R10, R4 ;  /* 0x00000004000a7306 */ /* 0x000e220000209000 */
[----:B------:R-:W-:Y:S02]  /*c9a0*/  ISETP.NE.U32.AND P3, PT, R4, RZ, PT ;  /* 0x000000ff0400720c */ /* 0x000fe40003f65070 */
[----:B------:R-:W-:-:S05]  /*c9b0*/  MOV R17, RZ ;  /* 0x000000ff00117202 */ /* 0x000fca0000000f00 */
[----:B0-----:R-:W0:Y:S02]  /*c9c0*/  MUFU.RCP R10, R10 ;  /* 0x0000000a000a7308 */ /* 0x001e240000001000 */
[----:B0-----:R-:W-:-:S06]  /*c9d0*/  VIADD R8, R10, 0xffffffe ;  /* 0x0ffffffe0a087836 */ /* 0x001fcc0000000000 */
[----:B------:R0:W2:Y:S02]  /*c9e0*/  F2I.FTZ.U32.TRUNC.NTZ R9, R8 ;  /* 0x0000000800097305 */ /* 0x0000a4000021f000 */
[----:B0-----:R-:W-:Y:S01]  /*c9f0*/  HFMA2.MMA R8, -RZ, RZ, 0, 0 ;  /* 0x00000000ff087435 */ /* 0x001fe200000001ff */
[----:B--2---:R-:W-:-:S05]  /*ca00*/  IADD3 R7, RZ, -R9, RZ ;  /* 0x80000009ff077210 */ /* 0x004fca0007ffe0ff */
        /* <DEDUP_REMOVED lines=11> */
.L_x_5438:
[----:B------:R-:W-:Y:S05]  /*cac0*/  @!P2 BRA `(.L_x_5439) ;  /* 0x00000000001ca947 */ /* 0x000fea0003800000 */
[----:B------:R-:W-:Y:S01]  /*cad0*/  HFMA2.MMA R10, -RZ, RZ, 0, 1.1920928955078125e-07 ;  /* 0x00000002ff0a7435 */ /* 0x000fe200000001ff */
[----:B------:R-:W-:Y:S01]  /*cae0*/  IMAD.MOV.U32 R7, RZ, RZ, RZ ;  /* 0x000000ffff077224 */ /* 0x000fe200078e00ff */
[----:B------:R-:W-:-:S09]  /*caf0*/  MOV R8, 0xcb10 ;  /* 0x0000cb1000087802 */ /* 0x000fd20000000f00 */
[----:B-1----:R-:W-:Y:S05]  /*cb00*/  CALL.REL.NOINC `($__internal_16_$__cuda_sm20_div_u64) ;  /* 0x0000002800c07944 */ /* 0x002fea0003c00000 */
[----:B------:R-:W-:Y:S02]  /*cb10*/  MOV R4, R7 ;  /* 0x0000000700047202 */ /* 0x000fe40000000f00 */
[----:B------:R-:W-:Y:S01]  /*cb20*/  MOV R5, R10 ;  /* 0x0000000a00057202 */ /* 0x000fe20000000f00 */
[----:B------:R-:W-:Y:S06]  /*cb30*/  BRA `(.L_x_5440) ;  /* 0x0000000000507947 */ /* 0x000fec0003800000 */
.L_x_5439:
[----:B------:R-:W0:Y:S01]  /*cb40*/  I2F.U32.RP R10, R4 ;  /* 0x00000004000a7306 */ /* 0x000e220000209000 */
[----:B------:R-:W-:-:S07]  /*cb50*/  ISETP.NE.U32.AND P2, PT, R4, RZ, PT ;  /* 0x000000ff0400720c */ /* 0x000fce0003f45070 */
        /* <DEDUP_REMOVED lines=13> */
[----:B------:R-:W-:Y:S01]  /*cc30*/  ISETP.GE.U32.AND P1, PT, R5, R4, PT ;  /* 0x000000040500720c */ /* 0x000fe20003f26070 */
[----:B------:R-:W-:-:S12]  /*cc40*/  HFMA2.MMA R5, -RZ, RZ, 0, 0 ;  /* 0x00000000ff057435 */ /* 0x000fd800000001ff */
[----:B------:R-:W-:Y:S01]  /*cc50*/  @P1 VIADD R7, R7, 0x1 ;  /* 0x0000000107071836 */ /* 0x000fe20000000000 */
[----:B------:R-:W-:-:S04]  /*cc60*/  @!P2 LOP3.LUT R7, RZ, R4, RZ, 0x33, !PT ;  /* 0x00000004ff07a212 */ /* 0x000fc800078e33ff */
[----:B------:R-:W-:-:S07]  /*cc70*/  MOV R4, R7 ;  /* 0x0000000700047202 */ /* 0x000fce0000000f00 */
.L_x_5440:
[-C--:B------:R-:W-:Y:S01]  /*cc80*/  IMAD R7, R17, R2.reuse, RZ ;  /* 0x0000000211077224 */ /* 0x080fe200078e02ff */
[----:B------:R-:W-:Y:S01]  /*cc90*/  BSSY B0, `(.L_x_5441) ;  /* 0x000001e000007945 */ /* 0x000fe20003800000 */
[----:B------:R-:W-:-:S04]  /*cca0*/  IMAD.WIDE.U32 R10, R16, R2, RZ ;  /* 0x00000002100a7225 */ /* 0x000fc800078e00ff */
[----:B------:R-:W-:-:S05]  /*ccb0*/  IMAD.IADD R7, R11, 0x1, R7 ;  /* 0x000000010b077824 */ /* 0x000fca00078e0207 */
[----:B------:R-:W-:-:S13]  /*ccc0*/  LOP3.LUT P0, RZ, R7, 0x7, RZ, 0xc0, !PT ;  /* 0x0000000707ff7812 */ /* 0x000fda000780c0ff */
[----:B------:R-:W-:Y:S05]  /*ccd0*/  @!P0 BRA `(.L_x_5442) ;  /* 0x0000000000148947 */ /* 0x000fea0003800000 */
[----:B------:R-:W-:-:S07]  /*cce0*/  MOV R8, 0xcd00 ;  /* 0x0000cd0000087802 */ /* 0x000fce0000000f00 */
[----:B-1----:R-:W-:Y:S05]  /*ccf0*/  CALL.REL.NOINC `($__internal_16_$__cuda_sm20_div_u64) ;  /* 0x0000002800447944 */ /* 0x002fea0003c00000 */
[----:B------:R-:W-:Y:S02]  /*cd00*/  MOV R4, R7 ;  /* 0x0000000700047202 */ /* 0x000fe40000000f00 */
[----:B------:R-:W-:Y:S01]  /*cd10*/  MOV R5, R10 ;  /* 0x0000000a00057202 */ /* 0x000fe20000000f00 */
[----:B------:R-:W-:Y:S06]  /*cd20*/  BRA `(.L_x_5443) ;  /* 0x0000000000507947 */ /* 0x000fec0003800000 */
.L_x_5442:
[----:B------:R-:W0:Y:S01]  /*cd30*/  I2F.U32.RP R5, R4 ;  /* 0x0000000400057306 */ /* 0x000e220000209000 */
[----:B------:R-:W-:-:S07]  /*cd40*/  ISETP.NE.U32.AND P2, PT, R4, RZ, PT ;  /* 0x000000ff0400720c */ /* 0x000fce0003f45070 */
[----:B0-----:R-:W0:Y:S02]  /*cd50*/  MUFU.RCP R5, R5 ;  /* 0x0000000500057308 */ /* 0x001e240000001000 */
[----:B0-----:R-:W-:Y:S01]  /*cd60*/  VIADD R8, R5, 0xffffffe ;  /* 0x0ffffffe05087836 */ /* 0x001fe20000000000 */
[----:B------:R-:W-:-:S05]  /*cd70*/  HFMA2.MMA R5, -RZ, RZ, 0, 0 ;  /* 0x00000000ff057435 */ /* 0x000fca00000001ff */
[----:B------:R0:W2:Y:S02]  /*cd80*/  F2I.FTZ.U32.TRUNC.NTZ R9, R8 ;  /* 0x0000000800097305 */ /* 0x0000a4000021f000 */
[----:B0-----:R-:W-:Y:S01]  /*cd90*/  HFMA2.MMA R8, -RZ, RZ, 0, 0 ;  /* 0x00000000ff087435 */ /* 0x001fe200000001ff */
[----:B--2---:R-:W-:-:S05]  /*cda0*/  IADD3 R7, RZ, -R9, RZ ;  /* 0x80000009ff077210 */ /* 0x004fca0007ffe0ff */
[----:B------:R-:W-:-:S04]  /*cdb0*/  IMAD R7, R7, R4, RZ ;  /* 0x0000000407077224 */ /* 0x000fc800078e02ff */
[----:B------:R-:W-:-:S06]  /*cdc0*/  IMAD.HI.U32 R9, R9, R7, R8 ;  /* 0x0000000709097227 */ /* 0x000fcc00078e0008 */
[----:B------:R-:W-:-:S04]  /*cdd0*/  IMAD.HI.U32 R9, R9, R10, RZ ;  /* 0x0000000a09097227 */ /* 0x000fc800078e00ff */
[----:B------:R-:W-:-:S04]  /*cde0*/  IMAD.MOV R11, RZ, RZ, -R9 ;  /* 0x000000ffff0b7224 */ /* 0x000fc800078e0a09 */
[----:B------:R-:W-:-:S05]  /*cdf0*/  IMAD R11, R4, R11, R10 ;  /* 0x0000000b040b7224 */ /* 0x000fca00078e020a */
[----:B------:R-:W-:-:S13]  /*ce00*/  ISETP.GE.U32.AND P0, PT, R11, R4, PT ;  /* 0x000000040b00720c */ /* 0x000fda0003f06070 */
[-C--:B------:R-:W-:Y:S02]  /*ce10*/  @P0 IADD3 R11, R11, -R4.reuse, RZ ;  /* 0x800000040b0b0210 */ /* 0x080fe40007ffe0ff */
[----:B------:R-:W-:Y:S02]  /*ce20*/  @P0 IADD3 R9, R9, 0x1, RZ ;  /* 0x0000000109090810 */ /* 0x000fe40007ffe0ff */
[----:B------:R-:W-:-:S13]  /*ce30*/  ISETP.GE.U32.AND P1, PT, R11, R4, PT ;  /* 0x000000040b00720c */ /* 0x000fda0003f26070 */
[----:B------:R-:W-:Y:S01]  /*ce40*/  @P1 VIADD R9, R9, 0x1 ;  /* 0x0000000109091836 */ /* 0x000fe20000000000 */
[----:B------:R-:W-:-:S04]  /*ce50*/  @!P2 LOP3.LUT R9, RZ, R4, RZ, 0x33, !PT ;  /* 0x00000004ff09a212 */ /* 0x000fc800078e33ff */
[----:B------:R-:W-:-:S07]  /*ce60*/  MOV R4, R9 ;  /* 0x0000000900047202 */ /* 0x000fce0000000f00 */
.L_x_5443:
[----:B------:R-:W-:Y:S05]  /*ce70*/  BSYNC B0 ;  /* 0x0000000000007941 */ /* 0x000fea0003800000 */
.L_x_5441:
[----:B------:R-:W-:Y:S02]  /*ce80*/  ULDC.64 UR4, c[0x0][0x600] ;  /* 0x0001800000047ab9 */ /* 0x000fe40000000a00 */
[----:B------:R-:W-:-:S04]  /*ce90*/  IADD3 R4, P0, R4, UR4, RZ ;  /* 0x0000000404047c10 */ /* 0x000fc8000ff1e0ff */
[----:B------:R-:W-:-:S05]  /*cea0*/  IADD3.X R5, R5, UR5, RZ, P0, !PT ;  /* 0x0000000505057c10 */ /* 0x000fca00087fe4ff */
[----:B------:R-:W-:-:S07]  /*ceb0*/  IMAD.MOV.U32 R7, RZ, RZ, R5 ;  /* 0x000000ffff077224 */ /* 0x000fce00078e0005 */
.L_x_5433:
[----:B------:R-:W-:Y:S02]  /*cec0*/  ULDC UR4, c[0x0][0x238] ;  /* 0x00008e0000047ab9 */ /* 0x000fe40000000800 */
[----:B------:R-:W-:-:S13]  /*ced0*/  ISETP.NE.AND P0, PT, RZ, UR4, PT ;  /* 0x00000004ff007c0c */ /* 0x000fda000bf05270 */
[----:B------:R-:W-:Y:S05]  /*cee0*/  @!P0 BRA `(.L_x_5444) ;  /* 0x0000002000788947 */ /* 0x000fea0003800000 */
[----:B------:R-:W0:Y:S01]  /*cef0*/  LDC R14, c[0x0][0x3ec] ;  /* 0x0000fb00ff0e7b82 */ /* 0x000e220000000800 */
[----:B------:R-:W2:Y:S01]  /*cf00*/  S2R R2, SR_CTAID.X ;  /* 0x0000000000027919 */ /* 0x000ea20000002500 */
[----:B------:R-:W-:Y:S01]  /*cf10*/  ULDC UR4, c[0x0][0x23c] ;  /* 0x00008f0000047ab9 */ /* 0x000fe20000000800 */
[----:B-----5:R-:W-:Y:S01]  /*cf20*/  MOV R16, RZ ;  /* 0x000000ff00107202 */ /* 0x020fe20000000f00 */
[----:B------:R-:W-:Y:S01]  /*cf30*/  IMAD R8, R0, UR4, RZ ;  /* 0x0000000400087c24 */ /* 0x000fe2000f8e02ff */
[----:B------:R-:W-:-:S03]  /*cf40*/  ULDC UR4, c[0x0][0x240] ;  /* 0x0000900000047ab9 */ /* 0x000fc60000000800 */
[----:B------:R-:W-:Y:S01]  /*cf50*/  IMAD R9, R3, UR4, R8 ;  /* 0x0000000403097c24 */ /* 0x000fe2000f8e0208 */
[----:B------:R-:W-:Y:S01]  /*cf60*/  ULDC UR4, c[0x0][0x228] ;  /* 0x00008a0000047ab9 */ /* 0x000fe20000000800 */
[----:B0-----:R-:W-:Y:S02]  /*cf70*/  ISETP.NE.AND P0, PT, R14, RZ, PT ;  /* 0x000000ff0e00720c */ /* 0x001fe40003f05270 */
[----:B--2---:R-:W-:-:S11]  /*cf80*/  IMAD R9, R2, UR4, R9 ;  /* 0x0000000402097c24 */ /* 0x004fd6000f8e0209 */
        /* <DEDUP_REMOVED lines=274> */
.L_x_5445:
        /* <DEDUP_REMOVED lines=13> */
[----:B------:R-:W-:Y:S01]  /*e180*/  HFMA2.MMA R10, -RZ, RZ, 0, 5.9604644775390625e-08 ;  /* 0x00000001ff0a7435 */ /* 0x000fe200000001ff */
[----:B------:R-:W-:-:S13]  /*e190*/  ISETP.NE.AND P1, PT, RZ, UR4, PT ;  /* 0x00000004ff007c0c */ /* 0x000fda000bf25270 */
[----:B------:R-:W-:-:S04]  /*e1a0*/  @P1 ISETP.NE.AND P0, PT, R3, RZ, PT ;  /* 0x000000ff0300120c */ /* 0x000fc80003f05270 */
[----:B------:R-:W-:-:S04]  /*e1b0*/  @P1 SEL R11, RZ, 0x1, P0 ;  /* 0x00000001ff0b1807 */ /* 0x000fc80000000000 */
[----:B------:R-:W-:-:S07]  /*e1c0*/  @P1 PRMT R10, R11, 0x7610, R10 ;  /* 0x000076100b0a1816 */ /* 0x000fce000000000a */
.L_x_5447:
[----:B0-----:R-:W-:Y:S05]  /*e1d0*/  BSYNC B0 ;  /* 0x0000000000007941 */ /* 0x001fea0003800000 */
.L_x_5446:
        /* <DEDUP_REMOVED lines=14> */
.L_x_5449:
[----:B------:R-:W-:Y:S05]  /*e2c0*/  BSYNC B0 ;  /* 0x0000000000007941 */ /* 0x000fea0003800000 */
.L_x_5448:
        /* <DEDUP_REMOVED lines=35> */
.L_x_5451:
[----:B------:R-:W-:Y:S05]  /*e500*/  BSYNC B0 ;  /* 0x0000000000007941 */ /* 0x000fea0003800000 */
.L_x_5450:
        /* <DEDUP_REMOVED lines=30> */
.L_x_5456:
[----:B------:R-:W-:-:S05]  /*e6f0*/  IADD3 R15, R17, R6, RZ ;  /* 0x00000006110f7210 */ /* 0x000fca0007ffe0ff */
[----:B--2---:R-:W-:-:S06]  /*e700*/  IMAD.WIDE.U32 R14, R15, 0x4, R10 ;  /* 0x000000040f0e7825 */ /* 0x004fcc00078e000a */
[----:B------:R-:W2:Y:S01]  /*e710*/  LDG.E R14, desc[UR36][R14.64] ;  /* 0x000000240e0e7981 */ /* 0x000ea2000c1e1900 */
[----:B------:R-:W-:-:S05]  /*e720*/  IMAD.IADD R6, R19, 0x1, R6 ;  /* 0x0000000113067824 */ /* 0x000fca00078e0206 */
[----:B------:R-:W-:Y:S01]  /*e730*/  ISETP.GE.U32.AND P0, PT, R6, UR6, PT ;  /* 0x0000000606007c0c */ /* 0x000fe2000bf06070 */
[----:B--2---:R-:W-:-:S12]  /*e740*/  FADD.FTZ R13, R14, R13 ;  /* 0x0000000d0e0d7221 */ /* 0x004fd80000010000 */
[----:B------:R-:W-:Y:S05]  /*e750*/  @!P0 BRA `(.L_x_5456) ;  /* 0xfffffffc00e48947 */ /* 0x000fea000383ffff */
[----:B------:R-:W-:Y:S05]  /*e760*/  BSYNC B1 ;  /* 0x0000000000017941 */ /* 0x000fea0003800000 */
.L_x_5455:
[----:B------:R-:W-:Y:S05]  /*e770*/  BRA `(.L_x_5454) ;  /* 0x0000000000447947 */ /* 0x000fea0003800000 */
.L_x_5453:
        /* <DEDUP_REMOVED lines=9> */
.L_x_5457:
[----:B------:R-:W-:-:S05]  /*e810*/  IADD3 R15, R2, R17, RZ ;  /* 0x00000011020f7210 */ /* 0x000fca0007ffe0ff */
[----:B0-----:R-:W-:-:S04]  /*e820*/  IMAD R15, R15, R6, R0 ;  /* 0x000000060f0f7224 */ /* 0x001fc800078e0200 */
[----:B--2---:R-:W-:-:S06]  /*e830*/  IMAD.WIDE.U32 R14, R15, 0x4, R10 ;  /* 0x000000040f0e7825 */ /* 0x004fcc00078e000a */
[----:B------:R-:W2:Y:S01]  /*e840*/  LDG.E R14, desc[UR36][R14.64] ;  /* 0x000000240e0e7981 */ /* 0x000ea2000c1e1900 */
[----:B---3--:R-:W-:-:S05]  /*e850*/  IMAD.IADD R17, R12, 0x1, R17 ;  /* 0x000000010c117824 */ /* 0x008fca00078e0211 */
[----:B------:R-:W-:Y:S01]  /*e860*/  ISETP.GE.U32.AND P0, PT, R17, UR5, PT ;  /* 0x0000000511007c0c */ /* 0x000fe2000bf06070 */
[----:B--2---:R-:W-:-:S12]  /*e870*/  FADD.FTZ R13, R14, R13 ;  /* 0x0000000d0e0d7221 */ /* 0x004fd80000010000 */
[----:B------:R-:W-:Y:S05]  /*e880*/  @!P0 BRA `(.L_x_5457) ;  /* 0xfffffffc00e08947 */ /* 0x000fea000383ffff */
.L_x_5454:
[----:B------:R-:W-:Y:S05]  /*e890*/  BSYNC B0 ;  /* 0x0000000000007941 */ /* 0x000fea0003800000 */
.L_x_5452:
        /* <DEDUP_REMOVED lines=13> */
.L_x_5459:
[----:B------:R-:W-:Y:S01]  /*e970*/  IADD3 R10, R3, R6, RZ ;  /* 0x00000006030a7210 */ /* 0x000fe20007ffe0ff */
[----:B------:R-:W-:Y:S03]  /*e980*/  BAR.SYNC.DEFER_BLOCKING 0x0 ;  /* 0x0000000000007b1d */ /* 0x000fe60000010000 */
        /* <DEDUP_REMOVED lines=10> */
.L_x_5458:
[----:B------:R-:W-:Y:S05]  /*ea30*/  @!P2 BRA `(.L_x_5460) ;  /* 0x000000000078a947 */ /* 0x000fea0003800000 */
[----:B------:R-:W-:Y:S01]  /*ea40*/  ISETP.GT.AND P0, PT, R11, 0x20, PT ;  /* 0x000000200b00780c */ /* 0x000fe20003f04270 */
[----:B------:R-:W-:-:S12]  /*ea50*/  IMAD.MOV.U32 R3, RZ, RZ, R11 ;  /* 0x000000ffff037224 */ /* 0x000fd800078e000b */
[----:B------:R-:W-:Y:S05]  /*ea60*/  @!P0 BRA `(.L_x_5461) ;  /* 0x0000000000488947 */ /* 0x000fea0003800000 */
[----:B------:R-:W-:Y:S01]  /*ea70*/  LEA.HI R3, R11, R11, RZ, 0x1 ;  /* 0x0000000b0b037211 */ /* 0x000fe200078f08ff */
[----:B------:R2:W-:Y:S03]  /*ea80*/  STS [R2], R13 ;  /* 0x0000000d02007388 */ /* 0x0005e60000000800 */
[----:B------:R-:W-:Y:S01]  /*ea90*/  SHF.R.S32.HI R6, RZ, 0x1, R3 ;  /* 0x00000001ff067819 */ /* 0x000fe20000011403 */
[----:B------:R-:W-:-:S03]  /*eaa0*/  HFMA2.MMA R3, -RZ, RZ, 0, 1.9073486328125e-06 ;  /* 0x00000020ff037435 */ /* 0x000fc600000001ff */
[----:B------:R-:W-:-:S13]  /*eab0*/  ISETP.GE.AND P0, PT, R6, 0x20, PT ;  /* 0x000000200600780c */ /* 0x000fda0003f06270 */
[----:B--2---:R-:W-:Y:S05]  /*eac0*/  @!P0 BRA `(.L_x_5461) ;  /* 0x0000000000308947 */ /* 0x004fea0003800000 */
.L_x_5462:
        /* <DEDUP_REMOVED lines=10> */
[----:B--2---:R-:W-:Y:S05]  /*eb70*/  @P0 BRA `(.L_x_5462) ;  /* 0xfffffffc00d40947 */ /* 0x004fea000383ffff */
[----:B------:R-:W-:-:S07]  /*eb80*/  MOV R3, 0x20 ;  /* 0x0000002000037802 */ /* 0x000fce0000000f00 */
.L_x_5461:
[----:B------:R-:W-:Y:S01]  /*eb90*/  BAR.SYNC.DEFER_BLOCKING 0x0 ;  /* 0x0000000000007b1d */ /* 0x000fe20000010000 */
[----:B------:R-:W-:-:S13]  /*eba0*/  ISETP.GE.AND P0, PT, R3, 0x2, PT ;  /* 0x000000020300780c */ /* 0x000fda0003f06270 */
[----:B------:R-:W-:Y:S05]  /*ebb0*/  @!P0 BRA `(.L_x_5460) ;  /* 0x0000000000188947 */ /* 0x000fea0003800000 */
[----:B------:R-:W-:-:S11]  /*ebc0*/  HFMA2.MMA R0, -RZ, RZ, 0, 5.9604644775390625e-08 ;  /* 0x00000001ff007435 */ /* 0x000fd600000001ff */
.L_x_5463:
[----:B0-----:R0:W2:Y:S02]  /*ebd0*/  SHFL.DOWN PT, R2, R13, R0, 0x1f ;  /* 0x08001f000d027589 */ /* 0x0010a400000e0000 */
[----:B0-----:R-:W-:-:S05]  /*ebe0*/  IMAD.SHL.U32 R0, R0, 0x2, RZ ;  /* 0x0000000200007824 */ /* 0x001fca00078e00ff */
[----:B------:R-:W-:Y:S01]  /*ebf0*/  ISETP.GE.AND P0, PT, R0, R3, PT ;  /* 0x000000030000720c */ /* 0x000fe20003f06270 */
[----:B--2---:R-:W-:-:S12]  /*ec00*/  FADD.FTZ R13, R2, R13 ;  /* 0x0000000d020d7221 */ /* 0x004fd80000010000 */
[----:B------:R-:W-:Y:S05]  /*ec10*/  @!P0 BRA `(.L_x_5463) ;  /* 0xfffffffc00ec8947 */ /* 0x000fea000383ffff */
.L_x_5460:
        /* <DEDUP_REMOVED lines=11> */
.L_x_5465:
[----:B------:R-:W-:Y:S05]  /*ecd0*/  @!P1 BRA `(.L_x_5466) ;  /* 0x0000000000649947 */ /* 0x000fea0003800000 */
[----:B------:R-:W2:Y:S01]  /*ece0*/  LDC R0, c[0x0][0x624] ;  /* 0x00018900ff007b82 */ /* 0x000ea20000000800 */
[----:B------:R-:W-:Y:S02]  /*ecf0*/  F2FP.F16.F32.PACK_AB R18, RZ, R13 ;  /* 0x0000000dff12723e */ /* 0x000fe400000000ff */
        /* <DEDUP_REMOVED lines=18> */
.L_x_5467:
[----:B------:R-:W-:Y:S02]  /*ee20*/  ULDC.64 UR4, c[0x0][0x5f0] ;  /* 0x00017c0000047ab9 */ /* 0x000fe40000000a00 */
[----:B------:R-:W-:-:S04]  /*ee30*/  IADD3 R16, P0, R16, UR4, RZ ;  /* 0x0000000410107c10 */ /* 0x000fc8000ff1e0ff */
[----:B------:R-:W-:-:S05]  /*ee40*/  IADD3.X R17, RZ, UR5, RZ, P0, !PT ;  /* 0x00000005ff117c10 */ /* 0x000fca00087fe4ff */
[----:B------:R-:W-:Y:S01]  /*ee50*/  STG.E.U16 desc[UR36][R16.64], R18 ;  /* 0x0000001210007986 */ /* 0x000fe2000c101524 */
[----:B------:R-:W-:Y:S05]  /*ee60*/  EXIT ;  /* 0x000000000000794d */ /* 0x000fea0003800000 */
.L_x_5466:
[----:B------:R-:W-:Y:S01]  /*ee70*/  STG.E desc[UR36][R4.64], R13 ;  /* 0x0000000d04007986 */ /* 0x000fe2000c101924 */
[----:B------:R-:W-:Y:S05]  /*ee80*/  EXIT ;  /* 0x000000000000794d */ /* 0x000fea0003800000 */
.L_x_5464:
[----:B------:R-:W-:Y:S01]  /*ee90*/  ISETP.NE.AND P0, PT, RZ, UR38, PT ;  /* 0x00000026ff007c0c */ /* 0x000fe2000bf05270 */
[----:B------:R-:W-:Y:S02]  /*eea0*/  ULDC.U8 UR4, c[0x0][0x621] ;  /* 0x0001884000047ab9 */ /* 0x000fe40000000000 */
[----:B------:R-:W-:-:S10]  /*eeb0*/  ISETP.NE.AND P1, PT, RZ, UR4, PT ;  /* 0x00000004ff007c0c */ /* 0x000fd4000bf25270 */
[----:B------:R-:W-:Y:S05]  /*eec0*/  @!P0 BRA `(.L_x_5468) ;  /* 0x00000000000c8947 */ /* 0x000fea0003800000 */
[----:B------:R-:W2:Y:S02]  /*eed0*/  LDG.E.U16 R0, desc[UR36][R8.64] ;  /* 0x0000002408007981 */ /* 0x000ea4000c1e1500 */
[----:B--2---:R-:W-:-:S05]  /*eee0*/  HADD2.F32 R0, -RZ, R0.H0_H0 ;  /* 0x20000000ff007230 */ /* 0x004fca0000004100 */
[----:B0-----:R-:W-:-:S07]  /*eef0*/  FADD.FTZ R13, R13, R0 ;  /* 0x000000000d0d7221 */ /* 0x001fce0000010000 */
.L_x_5468:
        /* <DEDUP_REMOVED lines=21> */
.L_x_5470:
[----:B------:R-:W-:Y:S02]  /*f050*/  ULDC.64 UR4, c[0x0][0x5f0] ;  /* 0x00017c0000047ab9 */ /* 0x000fe40000000a00 */
[----:B------:R-:W-:-:S04]  /*f060*/  IADD3 R16, P0, R16, UR4, RZ ;  /* 0x0000000410107c10 */ /* 0x000fc8000ff1e0ff */
[----:B------:R-:W-:-:S05]  /*f070*/  IADD3.X R17, RZ, UR5, RZ, P0, !PT ;  /* 0x00000005ff117c10 */ /* 0x000fca00087fe4ff */
[----:B------:R-:W-:Y:S01]  /*f080*/  STG.E.U16 desc[UR36][R16.64], R18 ;  /* 0x0000001210007986 */ /* 0x000fe2000c101524 */
[----:B------:R-:W-:Y:S05]  /*f090*/  EXIT ;  /* 0x000000000000794d */ /* 0x000fea0003800000 */
.L_x_5469:
[----:B0-----:R-:W-:-:S05]  /*f0a0*/  F2FP.F16.F32.PACK_AB R13, RZ, R13 ;  /* 0x0000000dff0d723e */ /* 0x001fca00000000ff */
[----:B------:R-:W-:Y:S01]  /*f0b0*/  STG.E.U16 desc[UR36][R8.64], R13 ;  /* 0x0000000d08007986 */ /* 0x000fe2000c101524 */
[----:B------:R-:W-:Y:S05]  /*f0c0*/  EXIT ;  /* 0x000000000000794d */ /* 0x000fea0003800000 */
.L_x_5444:
        /* <DEDUP_REMOVED lines=21> */
.L_x_5472:
[----:B------:R-:W-:Y:S05]  /*f220*/  @!P1 BRA `(.L_x_5473) ;  /* 0x0000000000649947 */ /* 0x000fea0003800000 */
[----:B------:R-:W0:Y:S01]  /*f230*/  LDC R0, c[0x0][0x624] ;  /* 0x00018900ff007b82 */ /* 0x000e220000000800 */
[----:B-----5:R-:W-:Y:S02]  /*f240*/  F2FP.F16.F32.PACK_AB R16, RZ, R6 ;  /* 0x00000006ff10723e */ /* 0x020fe400000000ff */
        /* <DEDUP_REMOVED lines=18> */
.L_x_5474:
[----:B------:R-:W-:Y:S02]  /*f370*/  ULDC.64 UR4, c[0x0][0x5f0] ;  /* 0x00017c0000047ab9 */ /* 0x000fe40000000a00 */
[----:B------:R-:W-:-:S05]  /*f380*/  IADD3 R2, P0, R2, UR4, RZ ;  /* 0x0000000402027c10 */ /* 0x000fca000ff1e0ff */
[----:B------:R-:W-:-:S05]  /*f390*/  IMAD.X R3, RZ, RZ, UR5, P0 ;  /* 0x00000005ff037e24 */ /* 0x000fca00080e06ff */
[----:B------:R-:W-:Y:S01]  /*f3a0*/  STG.E.U16 desc[UR36][R2.64], R16 ;  /* 0x0000001002007986 */ /* 0x000fe2000c101524 */
[----:B------:R-:W-:Y:S05]  /*f3b0*/  EXIT ;  /* 0x000000000000794d */ /* 0x000fea0003800000 */
.L_x_5473:
[----:B------:R-:W-:Y:S01]  /*f3c0*/  STG.E desc[UR36][R4.64], R6 ;  /* 0x0000000604007986 */ /* 0x000fe2000c101924 */
[----:B------:R-:W-:Y:S05]  /*f3d0*/  EXIT ;  /* 0x000000000000794d */ /* 0x000fea0003800000 */
.L_x_5471:
[----:B------:R-:W-:Y:S01]  /*f3e0*/  ISETP.NE.AND P0, PT, RZ, UR38, PT ;  /* 0x00000026ff007c0c */ /* 0x000fe2000bf05270 */
[----:B------:R-:W-:Y:S02]  /*f3f0*/  ULDC.U8 UR4, c[0x0][0x621] ;  /* 0x0001884000047ab9 */ /* 0x000fe40000000000 */
[----:B------:R-:W-:-:S10]  /*f400*/  ISETP.NE.AND P1, PT, RZ, UR4, PT ;  /* 0x00000004ff007c0c */ /* 0x000fd4000bf25270 */
[----:B------:R-:W-:Y:S05]  /*f410*/  @!P0 BRA `(.L_x_5475) ;  /* 0x00000000000c8947 */ /* 0x000fea0003800000 */
[----:B------:R-:W2:Y:S02]  /*f420*/  LDG.E.U16 R0, desc[UR36][R12.64] ;  /* 0x000000240c007981 */ /* 0x000ea4000c1e1500 */
[----:B--2---:R-:W-:-:S05]  /*f430*/  HADD2.F32 R3, -RZ, R0.H0_H0 ;  /* 0x20000000ff037230 */ /* 0x004fca0000004100 */
[----:B------:R-:W-:-:S07]  /*f440*/  FADD.FTZ R6, R6, R3 ;  /* 0x0000000306067221 */ /* 0x000fce0000010000 */
.L_x_5475:
[----:B-----5:R-:W-:Y:S01]  /*f450*/  F2FP.F16.F32.PACK_AB R16, RZ, R6 ;  /* 0x00000006ff10723e */ /* 0x020fe200000000ff */
        /* <DEDUP_REMOVED lines=20> */
.L_x_5477:
[----:B------:R-:W-:Y:S02]  /*f5a0*/  ULDC.64 UR4, c[0x0][0x5f0] ;  /* 0x00017c0000047ab9 */ /* 0x000fe40000000a00 */
[----:B------:R-:W-:-:S04]  /*f5b0*/  IADD3 R2, P0, R2, UR4, RZ ;  /* 0x0000000402027c10 */ /* 0x000fc8000ff1e0ff */
[----:B------:R-:W-:-:S05]  /*f5c0*/  IADD3.X R3, RZ, UR5, RZ, P0, !PT ;  /* 0x00000005ff037c10 */ /* 0x000fca00087fe4ff */
[----:B------:R-:W-:Y:S01]  /*f5d0*/  STG.E.U16 desc[UR36][R2.64], R16 ;  /* 0x0000001002007986 */ /* 0x000fe2000c101524 */
[----:B------:R-:W-:Y:S05]  /*f5e0*/  EXIT ;  /* 0x000000000000794d */ /* 0x000fea0003800000 */
.L_x_5476:
[----:B------:R-:W-:Y:S01]  /*f5f0*/  STG.E.U16 desc[UR36][R12.64], R16 ;  /* 0x000000100c007986 */ /* 0x000fe2000c101524 */
[----:B------:R-:W-:Y:S05]  /*f600*/  EXIT ;  /* 0x000000000000794d */ /* 0x000fea0003800000 */
        .weak           $__internal_16_$__cuda_sm20_div_u64
        .type           $__internal_16_$__cuda_sm20_div_u64,@function
        .size           $__internal_16_$__cuda_sm20_div_u64,($__internal_17_$__cuda_sm20_rem_u64 - $__internal_16_$__cuda_sm20_div_u64)
$__internal_16_$__cuda_sm20_div_u64:
        /* <DEDUP_REMOVED lines=68> */
[----:B------:R-:W-:Y:S06]  /*fa50*/  RET.REL.NODEC R8 `(_ZN2at6native13reduce_kernelILi512ELi1ENS0_8ReduceOpIN3c104HalfENS0_14func_wrapper_tIS4_NS0_55_GLOBAL__N__0955718d_22_SparseCsrTensorMath_cu_868dd54514ReductionAddOpIfEEEEjS4_Li4ELi4EEEEEvT1_) ;  /* 0xffffff0408687950 */ /* 0x000fec0003c3ffff */
        .weak           $__internal_17_$__cuda_sm20_rem_u64
        .type           $__internal_17_$__cuda_sm20_rem_u64,@function
        .size           $__internal_17_$__cuda_sm20_rem_u64,(.L_x_8815 - $__internal_17_$__cuda_sm20_rem_u64)
$__internal_17_$__cuda_sm20_rem_u64:
        /* <DEDUP_REMOVED lines=64> */
[----:B------:R-:W-:Y:S06]  /*fe60*/  RET.REL.NODEC R18 `(_ZN2at6native13reduce_kernelILi512ELi1ENS0_8ReduceOpIN3c104HalfENS0_14func_wrapper_tIS4_NS0_55_GLOBAL__N__0955718d_22_SparseCsrTensorMath_cu_868dd54514ReductionAddOpIfEEEEjS4_Li4ELi4EEEEEvT1_) ;  /* 0xffffff0012647950 */ /* 0x000fec0003c3ffff */
.L_x_5478:
        /* <DEDUP_REMOVED lines=9> */
.L_x_8815:


//--------------------- .text._ZN2at6native13reduce_kernelILi256ELi2ENS0_8ReduceOpIN3c104HalfENS0_14func_wrapper_tIS4_NS0_55_GLOBAL__N__0955718d_22_SparseCsrTensorMath_cu_868dd54514ReductionAddOpIfEEEEjS4_Li4ELi4EEEEEvT1_ --------------------------
	.section	.text._ZN2at6native13reduce_kernelILi256ELi2ENS0_8ReduceOpIN3c104HalfENS0_14func_wrapper_tIS4_NS0_55_GLOBAL__N__0955718d_22_SparseCsrTensorMath_cu_868dd54514ReductionAddOpIfEEEEjS4_Li4ELi4EEEEEvT1_,"ax",@progbits
	.align	128
.text._ZN2at6native13reduce_kernelILi256ELi2ENS0_8ReduceOpIN3c104HalfENS0_14func_wrapper_tIS4_NS0_55_GLOBAL__N__0955718d_22_SparseCsrTensorMath_cu_868dd54514ReductionAddOpIfEEEEjS4_Li4ELi4EEEEEvT1_:
        .type           _ZN2at6native13reduce_kernelILi256ELi2ENS0_8ReduceOpIN3c104HalfENS0_14func_wrapper_tIS4_NS0_55_GLOBAL__N__0955718d_22_SparseCsrTensorMath_cu_868dd54514ReductionAddOpIfEEEEjS4_Li4ELi4EEEEEvT1_,@function
        .size           _ZN2at6native13reduce_kernelILi256ELi2ENS0_8ReduceOpIN3c104HalfENS0_14func_wrapper_tIS4_NS0_55_GLOBAL__N__0955718d_22_SparseCsrTensorMath_cu_868dd54514ReductionAddOpIfEEEEjS4_Li4ELi4EEEEEvT1_,(.L_x_8818 - _ZN2at6native13reduce_kernelILi256ELi2ENS0_8ReduceOpIN3c104HalfENS0_14func_wrapper_tIS4_NS0_55_GLOBAL__N__0955718d_22_SparseCsrTensorMath_cu_868dd54514ReductionAddOpIfEEEEjS4_Li4ELi4EEEEEvT1_)
        .other          _ZN2at6native13reduce_kernelILi256ELi2ENS0_8ReduceOpIN3c104HalfENS0_14func_wrapper_tIS4_NS0_55_GLOBAL__N__0955718d_22_SparseCsrTensorMath_cu_868dd54514ReductionAddOpIfEEEEjS4_Li4ELi4EEEEEvT1_,@"STO_CUDA_ENTRY STV_DEFAULT"
_ZN2at6native13reduce_kernelILi256ELi2ENS0_8ReduceOpIN3c104HalfENS0_14func_wrapper_tIS4_NS0_55_GLOBAL__N__0955718d_22_SparseCsrTensorMath_cu_868dd54514ReductionAddOpIfEEEEjS4_Li4ELi4EEEEEvT1_:
        /* <DEDUP_REMOVED lines=288> */
.L_x_5479:
        /* <DEDUP_REMOVED lines=44> */
.L_x_5483:
        /* <DEDUP_REMOVED lines=25> */
.L_x_5489:
[----:B------:R-:W-:Y:S05]  /*1650*/  BSYNC B2 ;  /* 0x0000000000027941 */ /* 0x000fea0003800000 */
.L_x_5488:
        /* <DEDUP_REMOVED lines=9> */
[----:B--2---:R-:W-:-:S05]  /*16f0*/  HADD2.F32 R0, -RZ, R6.H0_H0 ;  /* 0x20000006ff007230 */ /* 0x004fca0000004100 */
[----:B------:R-:W-:-:S07]  /*1700*/  FADD.FTZ R0, R0, UR4 ;  /* 0x0000000400007e21 */ /* 0x000fce0008010000 */
.L_x_5487:
[----:B------:R-:W-:Y:S05]  /*1710*/  BSYNC B1 ;  /* 0x0000000000017941 */ /* 0x000fea0003800000 */
.L_x_5486:
[----:B------:R-:W0:Y:S01]  /*1720*/  LDC R3, c[0x0][0x21c] ;  /* 0x00008700ff037b82 */ /* 0x000e220000000800 */
[----:B------:R-:W-:-:S04]  /*1730*/  IADD3 R5, P0, -R8, 0x4, RZ ;  /* 0x0000000408057810 */ /* 0x000fc80007f1e1ff */
[----:B------:R-:W-:Y:S02]  /*1740*/  LEA R18, P1, R5, R18, 0x1 ;  /* 0x0000001205127211 */ /* 0x000fe400078208ff */
[----:B------:R-:W-:-:S04]  /*1750*/  IADD3.X R6, RZ, -0x1, RZ, P0, !PT ;  /* 0xffffffffff067810 */ /* 0x000fc800007fe4ff */
[----:B------:R-:W-:Y:S02]  /*1760*/  LEA.HI.X R19, R5, R19, R6, 0x1, P1 ;  /* 0x0000001305137211 */ /* 0x000fe400008f0c06 */
[----:B0-----:R-:W-:-:S07]  /*1770*/  IADD3 R3, R8, -0x4, R3 ;  /* 0xfffffffc08037810 */ /* 0x001fce0007ffe003 */
.L_x_5485:
[----:B------:R-:W-:Y:S05]  /*1780*/  BSYNC B0 ;  /* 0x0000000000007941 */ /* 0x000fea0003800000 */
.L_x_5484:
        /* <DEDUP_REMOVED lines=13> */
[----:B------:R-:W-:Y:S01]  /*1860*/  IMAD.MOV.U32 R8, RZ, RZ, R4 ;  /* 0x000000ffff087224 */ /* 0x000fe200078e0004 */
[----:B------:R-:W-:-:S07]  /*1870*/  MOV R9, R4 ;  /* 0x0000000400097202 */ /* 0x000fce0000000f00 */
.L_x_5492:
[----:B------:R-:W-:Y:S01]  /*1880*/  IMAD.WIDE.U32 R6, R5, 0x8, R18 ;  /* 0x0000000805067825 */ /* 0x000fe200078e0012 */
[----:B------:R-:W-:-:S05]  /*1890*/  ULDC UR4, c[0x0][0x224] ;  /* 0x0000890000047ab9 */ /* 0x000fca0000000800 */
[----:B------:R-:W2:Y:S01]  /*18a0*/  LDG.E.64 R6, desc[UR60][R6.64] ;  /* 0x0000003c06067981 */ /* 0x000ea2000c1e1b00 */
[----:B------:R-:W-:-:S05]  /*18b0*/  VIADD R5, R5, UR4 ;  /* 0x0000000405057c36 */ /* 0x000fca0008000000 */
        /* <DEDUP_REMOVED lines=11> */
.L_x_5491:
[----:B------:R-:W-:Y:S05]  /*1970*/  BSYNC B0 ;  /* 0x0000000000007941 */ /* 0x000fea0003800000 */
.L_x_5490:
        /* <DEDUP_REMOVED lines=8> */
.L_x_5494:
[----:B------:R-:W-:Y:S05]  /*1a00*/  BSYNC B0 ;  /* 0x0000000000007941 */ /* 0x000fea0003800000 */
.L_x_5493:
        /* <DEDUP_REMOVED lines=10> */
[----:B--2---:R-:W-:-:S05]  /*1ab0*/  HADD2.F32 R3, -RZ, R18.H0_H0 ;  /* 0x20000012ff037230 */ /* 0x004fca0000004100 */
[----:B------:R-:W-:-:S07]  /*1ac0*/  FADD.FTZ R0, R0, R3 ;  /* 0x0000000300007221 */ /* 0x000fce0000010000 */
.L_x_5496:
[----:B------:R-:W-:Y:S05]  /*1ad0*/  BSYNC B0 ;  /* 0x0000000000007941 */ /* 0x000fea0003800000 */
.L_x_5495:
[----:B------:R-:W-:Y:S01]  /*1ae0*/  FADD.FTZ R9, R9, R0 ;  /* 0x0000000009097221 */ /* 0x000fe20000010000 */
[----:B------:R-:W-:-:S03]  /*1af0*/  MOV R19, RZ ;  /* 0x000000ff00137202 */ /* 0x000fc60000000f00 */
[----:B------:R-:W-:-:S04]  /*1b00*/  FADD.FTZ R9, R9, R8 ;  /* 0x0000000809097221 */ /* 0x000fc80000010000 */
[----:B------:R-:W-:Y:S01]  /*1b10*/  FADD.FTZ R18, R9, R4 ;  /* 0x0000000409127221 */ /* 0x000fe20000010000 */
[----:B------:R-:W-:Y:S06]  /*1b20*/  BRA `(.L_x_5481) ;  /* 0x0000009c00047947 */ /* 0x000fec0003800000 */
.L_x_5482:
        /* <DEDUP_REMOVED lines=31> */
.L_x_5506:
        /* <DEDUP_REMOVED lines=286> */
.L_x_5502:
[----:B------:R-:W-:Y:S01]  /*2f00*/  LOP3.LUT R3, R3, 0xfffffffc, RZ, 0xc0, !PT ;  /* 0xfffffffc03037812 */ /* 0x000fe200078ec0ff */
[----:B------:R-:W-:-:S03]  /*2f10*/  ULDC UR36, c[0x0][0x224] ;  /* 0x0000890000247ab9 */ /* 0x000fc60000000800 */
[----:B------:R-:W-:-:S05]  /*2f20*/  IADD3 R20, P1, R18, R3, RZ ;  /* 0x0000000312147210 */ /* 0x000fca0007f3e0ff */
[----:B------:R-:W-:-:S05]  /*2f30*/  IMAD.X R21, RZ, RZ, R19, P1 ;  /* 0x000000ffff157224 */ /* 0x000fca00008e0613 */
[----:B------:R-:W2:Y:S01]  /*2f40*/  LDG.E R20, desc[UR60][R20.64] ;  /* 0x0000003c14147981 */ /* 0x000ea2000c1e1900 */
[----:B------:R-:W-:-:S05]  /*2f50*/  MOV R12, UR36 ;  /* 0x00000024000c7c02 */ /* 0x000fca0008000f00 */
[----:B------:R-:W-:Y:S01]  /*2f60*/  IMAD.IADD R13, R13, 0x1, R12 ;  /* 0x000000010d0d7824 */ /* 0x000fe200078e020c */
[----:B--2---:R-:W-:Y:S01]  /*2f70*/  PRMT R25, R20, 0x5432, R20 ;  /* 0x0000543214197816 */ /* 0x004fe20000000014 */
        /* <DEDUP_REMOVED lines=224> */
[----:B------:R-:W-:-:S03]  /*3d80*/  @P1 IMAD.MOV.U32 R26, RZ, RZ, RZ ;  /* 0x000000ffff1a1224 */ /* 0x000fc600078e00ff */
[----:B------:R-:W-:Y:S01]  /*3d90*/  IADD3 R3, -R27, RZ, RZ ;  /* 0x000000ff1b037210 */ /* 0x000fe20007ffe1ff */
[----:B------:R-:W1:Y:S04]  /*3da0*/  @P1 LDC R22, c[0x0][0x37c] ;  /* 0x0000df00ff161b82 */ /* 0x000e680000000800 */
[----:B------:R-:W-:-:S04]  /*3db0*/  IMAD R3, R3, UR36, R24 ;  /* 0x0000002403037c24 */ /* 0x000fc8000f8e0218 */
[----:B------:R-:W2:Y:S01]  /*3dc0*/  @P1 LDC R28, c[0x0][0x3e8] ;  /* 0x0000fa00ff1c1b82 */ /* 0x000ea20000000800 */
[----:B------:R-:W-:Y:S02]  /*3dd0*/  IMAD R0, R3, UR28, R0 ;  /* 0x0000001c03007c24 */ /* 0x000fe4000f8e0200 */
[----:B0-----:R-:W-:-:S05]  /*3de0*/  @P1 IMAD.HI.U32 R20, R27, R20, R26 ;  /* 0x000000141b141227 */ /* 0x001fca00078e001a */
[----:B------:R-:W-:-:S04]  /*3df0*/  @P1 SHF.R.U32.HI R20, RZ, R21, R20 ;  /* 0x00000015ff141219 */ /* 0x000fc80000011614 */
[----:B------:R-:W-:-:S05]  /*3e00*/  @P1 IADD3 R21, -R20, RZ, RZ ;  /* 0x000000ff14151210 */ /* 0x000fca0007ffe1ff */
[----:B-1----:R-:W-:-:S04]  /*3e10*/  @P1 IMAD R27, R22, R21, R27 ;  /* 0x00000015161b1224 */ /* 0x002fc800078e021b */
[----:B--2---:R-:W-:-:S07]  /*3e20*/  @P1 IMAD R0, R27, R28, R0 ;  /* 0x0000001c1b001224 */ /* 0x004fce00078e0200 */
.L_x_5503:
[----:B------:R-:W-:-:S04]  /*3e30*/  LOP3.LUT R21, R0, 0xfffffffc, RZ, 0xc0, !PT ;  /* 0xfffffffc00157812 */ /* 0x000fc800078ec0ff */
[----:B------:R-:W-:-:S05]  /*3e40*/  IADD3 R20, P1, R18, R21, RZ ;  /* 0x0000001512147210 */ /* 0x000fca0007f3e0ff */
[----:B------:R-:W-:-:S05]  /*3e50*/  IMAD.X R21, RZ, RZ, R19, P1 ;  /* 0x000000ffff157224 */ /* 0x000fca00008e0613 */
[----:B------:R-:W2:Y:S01]  /*3e60*/  LDG.E R20, desc[UR60][R20.64] ;  /* 0x0000003c14147981 */ /* 0x000ea2000c1e1900 */
[----:B------:R-:W-:Y:S01]  /*3e70*/  IADD3 R13, R13, R12, RZ ;  /* 0x0000000c0d0d7210 */ /* 0x000fe20007ffe0ff */
[----:B------:R-:W-:Y:S01]  /*3e80*/  IMAD.MOV.U32 R3, RZ, RZ, RZ ;  /* 0x000000ffff037224 */ /* 0x000fe200078e00ff */
[----:B------:R-:W-:Y:S02]  /*3e90*/  MOV R0, RZ ;  /* 0x000000ff00007202 */ /* 0x000fe40000000f00 */
[----:B--2---:R-:W-:Y:S01]  /*3ea0*/  PRMT R24, R20, 0x5432, R20 ;  /* 0x0000543214187816 */ /* 0x004fe20000000014 */
        /* <DEDUP_REMOVED lines=235> */
.L_x_5504:
        /* <DEDUP_REMOVED lines=230> */
[----:B------:R-:W-:-:S03]  /*5bc0*/  @P1 IMAD.MOV.U32 R28, RZ, RZ, RZ ;  /* 0x000000ffff1c1224 */ /* 0x000fc600078e00ff */
[----:B------:R-:W-:-:S03]  /*5bd0*/  IADD3 R22, -R29, RZ, RZ ;  /* 0x000000ff1d167210 */ /* 0x000fc60007ffe1ff */
[----:B------:R-:W1:Y:S02]  /*5be0*/  @P1 LDC R31, c[0x0][0x37c] ;  /* 0x0000df00ff1f1b82 */ /* 0x000e640000000800 */
[----:B------:R-:W-:-:S04]  /*5bf0*/  IMAD R3, R22, UR4, R3 ;  /* 0x0000000416037c24 */ /* 0x000fc8000f8e0203 */
[----:B------:R-:W-:Y:S02]  /*5c00*/  IMAD R0, R3, UR28, R0 ;  /* 0x0000001c03007c24 */ /* 0x000fe4000f8e0200 */
[----:B------:R-:W2:Y:S01]  /*5c10*/  @P1 LDC R27, c[0x0][0x3e8] ;  /* 0x0000fa00ff1b1b82 */ /* 0x000ea20000000800 */
[----:B0-----:R-:W-:-:S05]  /*5c20*/  @P1 IMAD.HI.U32 R20, R29, R20, R28 ;  /* 0x000000141d141227 */ /* 0x001fca00078e001c */
[----:B------:R-:W-:-:S04]  /*5c30*/  @P1 SHF.R.U32.HI R20, RZ, R21, R20 ;  /* 0x00000015ff141219 */ /* 0x000fc80000011614 */
[----:B------:R-:W-:-:S05]  /*5c40*/  @P1 IADD3 R28, -R20, RZ, RZ ;  /* 0x000000ff141c1210 */ /* 0x000fca0007ffe1ff */
[----:B-1----:R-:W-:-:S04]  /*5c50*/  @P1 IMAD R31, R31, R28, R29 ;  /* 0x0000001c1f1f1224 */ /* 0x002fc800078e021d */
[----:B--2---:R-:W-:-:S07]  /*5c60*/  @P1 IMAD R0, R31, R27, R0 ;  /* 0x0000001b1f001224 */ /* 0x004fce00078e0200 */
.L_x_5505:
[----:B------:R-:W-:Y:S01]  /*5c70*/  LOP3.LUT R21, R0, 0xfffffffc, RZ, 0xc0, !PT ;  /* 0xfffffffc00157812 */ /* 0x000fe200078ec0ff */
[----:B------:R-:W-:-:S03]  /*5c80*/  ULDC UR4, c[0x0][0x21c] ;  /* 0x0000870000047ab9 */ /* 0x000fc60000000800 */
[----:B------:R-:W-:-:S05]  /*5c90*/  IADD3 R20, P1, R18, R21, RZ ;  /* 0x0000001512147210 */ /* 0x000fca0007f3e0ff */
[----:B------:R-:W-:-:S05]  /*5ca0*/  IMAD.X R21, RZ, RZ, R19, P1 ;  /* 0x000000ffff157224 */ /* 0x000fca00008e0613 */
[----:B------:R1:W2:Y:S01]  /*5cb0*/  LDG.E R29, desc[UR60][R20.64] ;  /* 0x0000003c141d7981 */ /* 0x0002a2000c1e1900 */
[----:B------:R-:W-:Y:S01]  /*5cc0*/  IADD3 R13, R13, R12, RZ ;  /* 0x0000000c0d0d7210 */ /* 0x000fe20007ffe0ff */
[--C-:B------:R-:W-:Y:S01]  /*5cd0*/  HADD2.F32 R3, -RZ, R25.reuse.H1_H1 ;  /* 0x30000019ff037230 */ /* 0x100fe20000004100 */
[----:B------:R-:W-:Y:S01]  /*5ce0*/  MOV R22, UR4 ;  /* 0x0000000400167c02 */ /* 0x000fe20008000f00 */
[----:B------:R-:W-:Y:S02]  /*5cf0*/  HADD2.F32 R0, -RZ, R25.H0_H0 ;  /* 0x20000019ff007230 */ /* 0x000fe40000004100 */
[----:B------:R-:W-:Y:S02]  /*5d00*/  IMAD R27, R12, 0x3, R13 ;  /* 0x000000030c1b7824 */ /* 0x000fe400078e020d */
[----:B------:R-:W-:Y:S01]  /*5d10*/  FADD.FTZ R4, R3, R4 ;  /* 0x0000000403047221 */ /* 0x000fe20000010000 */
[--C-:B------:R-:W-:Y:S02]  /*5d20*/  HADD2.F32 R28, -RZ, R24.reuse.H1_H1 ;  /* 0x30000018ff1c7230 */ /* 0x100fe40000004100 */
[----:B------:R-:W-:Y:S01]  /*5d30*/  FADD.FTZ R5, R0, R5 ;  /* 0x0000000500057221 */ /* 0x000fe20000010000 */
[----:B------:R-:W-:Y:S01]  /*5d40*/  HADD2.F32 R3, -RZ, R24.H0_H0 ;  /* 0x20000018ff037230 */ /* 0x000fe20000004100 */
[----:B------:R-:W-:Y:S01]  /*5d50*/  ISETP.GE.U32.AND P1, PT, R27, R22, PT ;  /* 0x000000161b00720c */ /* 0x000fe20003f26070 */
[----:B-1----:R-:W-:-:S02]  /*5d60*/  HADD2.F32 R21, -RZ, R26.H1_H1 ;  /* 0x3000001aff157230 */ /* 0x002fc40000004100 */
[----:B------:R-:W-:Y:S01]  /*5d70*/  FADD.FTZ R7, R28, R7 ;  /* 0x000000071c077221 */ /* 0x000fe20000010000 */
[----:B------:R-:W-:Y:S02]  /*5d80*/  HADD2.F32 R0, -RZ, R26.H0_H0 ;  /* 0x2000001aff007230 */ /* 0x000fe40000004100 */
[----:B------:R-:W-:Y:S01]  /*5d90*/  FADD.FTZ R6, R3, R6 ;  /* 0x0000000603067221 */ /* 0x000fe20000010000 */
[----:B------:R-:W-:Y:S02]  /*5da0*/  FADD.FTZ R8, R21, R8 ;  /* 0x0000000815087221 */ /* 0x000fe40000010000 */
[----:B------:R-:W-:Y:S01]  /*5db0*/  FADD.FTZ R9, R0, R9 ;  /* 0x0000000900097221 */ /* 0x000fe20000010000 */
[--C-:B--2---:R-:W-:Y:S02]  /*5dc0*/  HADD2.F32 R27, -RZ, R29.reuse.H0_H0 ;  /* 0x2000001dff1b7230 */ /* 0x104fe40000004100 */
[----:B------:R-:W-:-:S03]  /*5dd0*/  HADD2.F32 R20, -RZ, R29.H1_H1 ;  /* 0x3000001dff147230 */ /* 0x000fc60000004100 */
[----:B------:R-:W-:Y:S02]  /*5de0*/  FADD.FTZ R10, R27, R10 ;  /* 0x0000000a1b0a7221 */ /* 0x000fe40000010000 */
[----:B------:R-:W-:Y:S01]  /*5df0*/  FADD.FTZ R11, R20, R11 ;  /* 0x0000000b140b7221 */ /* 0x000fe20000010000 */
[----:B------:R-:W-:Y:S06]  /*5e00*/  @!P1 BRA `(.L_x_5506) ;  /* 0xffffffbc00c49947 */ /* 0x000fec000383ffff */
[----:B------:R-:W-:Y:S05]  /*5e10*/  BSYNC B1 ;  /* 0x0000000000017941 */ /* 0x000fea0003800000 */
.L_x_5501:
[----:B------:R-:W-:-:S07]  /*5e20*/  PRMT R30, R29, 0x5432, R29 ;  /* 0x000054321d1e7816 */ /* 0x000fce000000001d */
.L_x_5500:
[----:B------:R-:W-:Y:S05]  /*5e30*/  BSYNC B0 ;  /* 0x0000000000007941 */ /* 0x000fea0003800000 */
.L_x_5499:
[----:B------:R-:W-:Y:S01]  /*5e40*/  ISETP.GE.U32.AND P0, PT, R13, R22, PT ;  /* 0x000000160d00720c */ /* 0x000fe20003f06070 */
[----:B------:R-:W-:-:S12]  /*5e50*/  BSSY B0, `(.L_x_5507) ;  /* 0x000046a000007945 */ /* 0x000fd80003800000 */
[----:B------:R-:W-:Y:S05]  /*5e60*/  @P0 BRA `(.L_x_5508) ;  /* 0x0000004400a00947 */ /* 0x000fea0003800000 */
[----:B------:R-:W1:Y:S01]  /*5e70*/  LDC R3, c[0x0][0x258] ;  /* 0x00009600ff037b82 */ /* 0x000e620000000800 */
[----:B------:R-:W-:Y:S01]  /*5e80*/  IMAD.MOV.U32 R0, RZ, RZ, RZ ;  /* 0x000000ffff007224 */ /* 0x000fe200078e00ff */
[----:B-1----:R-:W-:-:S13]  /*5e90*/  ISETP.NE.AND P1, PT, R3, RZ, PT ;  /* 0x000000ff0300720c */ /* 0x002fda0003f25270 */
[----:B------:R-:W-:Y:S05]  /*5ea0*/  @!P1 BRA `(.L_x_5509) ;  /* 0x0000001000449947 */ /* 0x000fea0003800000 */
[----:B0-----:R-:W-:Y:S01]  /*5eb0*/  HFMA2.MMA R14, -RZ, RZ, 0, 0 ;  /* 0x00000000ff0e7435 */ /* 0x001fe200000001ff */
        /* <DEDUP_REMOVED lines=272> */
.L_x_5509:
[----:B0-----:R-:W-:-:S04]  /*6fc0*/  LOP3.LUT R15, R0, 0xfffffffc, RZ, 0xc0, !PT ;  /* 0xfffffffc000f7812 */ /* 0x001fc800078ec0ff */
        /* <DEDUP_REMOVED lines=281> */
.L_x_5510:
        /* <DEDUP_REMOVED lines=282> */
.L_x_5511:
        /* <DEDUP_REMOVED lines=282> */
.L_x_5512:
[----:B------:R-:W-:-:S04]  /*a4a0*/  LOP3.LUT R15, R0, 0xfffffffc, RZ, 0xc0, !PT ;  /* 0xfffffffc000f7812 */ /* 0x000fc800078ec0ff */
[----:B------:R-:W-:-:S04]  /*a4b0*/  IADD3 R14, P1, R18, R15, RZ ;  /* 0x0000000f120e7210 */ /* 0x000fc80007f3e0ff */
[----:B------:R-:W-:-:S05]  /*a4c0*/  IADD3.X R15, RZ, R19, RZ, P1, !PT ;  /* 0x00000013ff0f7210 */ /* 0x000fca0000ffe4ff */
[----:B------:R-:W2:Y:S02]  /*a4d0*/  LDG.E R14, desc[UR60][R14.64] ;  /* 0x0000003c0e0e7981 */ /* 0x000ea4000c1e1900 */
[----:B--2---:R-:W-:-:S07]  /*a4e0*/  PRMT R30, R14, 0x5432, R14 ;  /* 0x000054320e1e7816 */ /* 0x004fce000000000e */
.L_x_5508:
[----:B------:R-:W-:Y:S05]  /*a4f0*/  BSYNC B0 ;  /* 0x0000000000007941 */ /* 0x000fea0003800000 */
.L_x_5507:
[----:B------:R-:W-:Y:S04]  /*a500*/  BSSY B0, `(.L_x_5513) ;  /* 0x000001a000007945 */ /* 0x000fe80003800000 */
[----:B------:R-:W-:Y:S05]  /*a510*/  @P0 BRA `(.L_x_5514) ;  /* 0x0000000000600947 */ /* 0x000fea0003800000 */
[----:B------:R-:W-:Y:S01]  /*a520*/  IADD3 R13, R13, R12, RZ ;  /* 0x0000000c0d0d7210 */ /* 0x000fe20007ffe0ff */
[--C-:B------:R-:W-:Y:S02]  /*a530*/  HADD2.F32 R3, -RZ, R25.reuse.H1_H1 ;  /* 0x30000019ff037230 */ /* 0x100fe40000004100 */
[----:B------:R-:W-:Y:S01]  /*a540*/  HADD2.F32 R0, -RZ, R25.H0_H0 ;  /* 0x20000019ff007230 */ /* 0x000fe20000004100 */
[----:B------:R-:W-:Y:S02]  /*a550*/  ISETP.GE.U32.AND P0, PT, R13, R22, PT ;  /* 0x000000160d00720c */ /* 0x000fe40003f06070 */
[----:B------:R-:W-:Y:S02]  /*a560*/  FADD.FTZ R4, R4, R3 ;  /* 0x0000000304047221 */ /* 0x000fe40000010000 */
[----:B------:R-:W-:-:S09]  /*a570*/  FADD.FTZ R5, R5, R0 ;  /* 0x0000000005057221 */ /* 0x000fd20000010000 */
[----:B------:R-:W-:Y:S05]  /*a580*/  @P0 BRA `(.L_x_5514) ;  /* 0x0000000000440947 */ /* 0x000fea0003800000 */
[----:B------:R-:W-:Y:S02]  /*a590*/  IMAD.IADD R13, R13, 0x1, R12 ;  /* 0x000000010d0d7824 */ /* 0x000fe400078e020c */
[--C-:B------:R-:W-:Y:S02]  /*a5a0*/  HADD2.F32 R0, -RZ, R24.reuse.H1_H1 ;  /* 0x30000018ff007230 */ /* 0x100fe40000004100 */
[----:B------:R-:W-:Y:S01]  /*a5b0*/  HADD2.F32 R3, -RZ, R24.H0_H0 ;  /* 0x20000018ff037230 */ /* 0x000fe20000004100 */
[----:B------:R-:W-:Y:S02]  /*a5c0*/  ISETP.GE.U32.AND P0, PT, R13, R22, PT ;  /* 0x000000160d00720c */ /* 0x000fe40003f06070 */
[----:B------:R-:W-:Y:S02]  /*a5d0*/  FADD.FTZ R7, R7, R0 ;  /* 0x0000000007077221 */ /* 0x000fe40000010000 */
[----:B------:R-:W-:-:S09]  /*a5e0*/  FADD.FTZ R6, R6, R3 ;  /* 0x0000000306067221 */ /* 0x000fd20000010000 */
[----:B------:R-:W-:Y:S05]  /*a5f0*/  @P0 BRA `(.L_x_5514) ;  /* 0x0000000000280947 */ /* 0x000fea0003800000 */
[----:B------:R-:W-:-:S04]  /*a600*/  IADD3 R3, R13, R12, RZ ;  /* 0x0000000c0d037210 */ /* 0x000fc80007ffe0ff */
[----:B------:R-:W-:Y:S01]  /*a610*/  ISETP.GE.U32.AND P0, PT, R3, R22, PT ;  /* 0x000000160300720c */ /* 0x000fe20003f06070 */
[--C-:B------:R-:W-:Y:S02]  /*a620*/  HADD2.F32 R3, -RZ, R26.reuse.H1_H1 ;  /* 0x3000001aff037230 */ /* 0x100fe40000004100 */
[----:B------:R-:W-:-:S03]  /*a630*/  HADD2.F32 R26, -RZ, R26.H0_H0 ;  /* 0x2000001aff1a7230 */ /* 0x000fc60000004100 */
[----:B------:R-:W-:Y:S02]  /*a640*/  FADD.FTZ R8, R8, R3 ;  /* 0x0000000308087221 */ /* 0x000fe40000010000 */
[----:B------:R-:W-:-:S05]  /*a650*/  FADD.FTZ R9, R9, R26 ;  /* 0x0000001a09097221 */ /* 0x000fca0000010000 */
[--C-:B------:R-:W-:Y:S02]  /*a660*/  @!P0 HADD2.F32 R13, -RZ, R30.reuse.H1_H1 ;  /* 0x3000001eff0d8230 */ /* 0x100fe40000004100 */
[----:B------:R-:W-:-:S03]  /*a670*/  @!P0 HADD2.F32 R30, -RZ, R30.H0_H0 ;  /* 0x2000001eff1e8230 */ /* 0x000fc60000004100 */
[----:B------:R-:W-:Y:S02]  /*a680*/  @!P0 FADD.FTZ R10, R10, R13 ;  /* 0x0000000d0a0a8221 */ /* 0x000fe40000010000 */
[----:B------:R-:W-:-:S07]  /*a690*/  @!P0 FADD.FTZ R11, R11, R30 ;  /* 0x0000001e0b0b8221 */ /* 0x000fce0000010000 */
.L_x_5514:
[----:B------:R-:W-:Y:S05]  /*a6a0*/  BSYNC B0 ;  /* 0x0000000000007941 */ /* 0x000fea0003800000 */
.L_x_5513:
[----:B------:R-:W-:Y:S01]  /*a6b0*/  FADD.FTZ R6, R6, R5 ;  /* 0x0000000506067221 */ /* 0x000fe20000010000 */
[----:B------:R-:W-:-:S03]  /*a6c0*/  FADD.FTZ R7, R7, R4 ;  /* 0x0000000407077221 */ /* 0x000fc60000010000 */
[----:B------:R-:W-:Y:S01]  /*a6d0*/  FADD.FTZ R6, R6, R9 ;  /* 0x0000000906067221 */ /* 0x000fe20000010000 */
[----:B------:R-:W-:-:S03]  /*a6e0*/  FADD.FTZ R7, R7, R8 ;  /* 0x0000000807077221 */ /* 0x000fc60000010000 */
[----:B------:R-:W-:Y:S01]  /*a6f0*/  FADD.FTZ R19, R6, R11 ;  /* 0x0000000b06137221 */ /* 0x000fe20000010000 */
[----:B------:R-:W-:Y:S01]  /*a700*/  FADD.FTZ R18, R7, R10 ;  /* 0x0000000a07127221 */ /* 0x000fe20000010000 */
[----:B------:R-:W-:Y:S06]  /*a710*/  BRA `(.L_x_5481) ;  /* 0x0000001000087947 */ /* 0x000fec0003800000 */
.L_x_5498:
        /* <DEDUP_REMOVED lines=16> */
.L_x_5518:
        /* <DEDUP_REMOVED lines=12> */
[----:B------:R-:W2:Y:S02]  /*a8e0*/  LDG.E R26, desc[UR60][R26.64] ;  /* 0x0000003c1a1a7981 */ /* 0x000ea4000c1e1900 */
[----:B------:R-:W-:Y:S01]  /*a8f0*/  SHF.R.U32.HI R9, RZ, 0x1, R6 ;  /* 0x00000001ff097819 */ /* 0x000fe20000011606 */
[--C-:B------:R-:W-:Y:S02]  /*a900*/  IMAD.WIDE.U32 R6, R7, 0x4, R18.reuse ;  /* 0x0000000407067825 */ /* 0x100fe400078e0012 */
[----:B------:R-:W3:Y:S02]  /*a910*/  LDG.E R4, desc[UR60][R4.64] ;  /* 0x0000003c04047981 */ /* 0x000ee4000c1e1900 */
[----:B------:R-:W-:-:S02]  /*a920*/  IMAD.WIDE.U32 R8, R9, 0x4, R18 ;  /* 0x0000000409087825 */ /* 0x000fc400078e0012 */
[----:B------:R-:W4:Y:S04]  /*a930*/  LDG.E R6, desc[UR60][R6.64] ;  /* 0x0000003c06067981 */ /* 0x000f28000c1e1900 */
[----:B------:R-:W5:Y:S01]  /*a940*/  LDG.E R8, desc[UR60][R8.64] ;  /* 0x0000003c08087981 */ /* 0x000f62000c1e1900 */
[----:B------:R-:W-:-:S05]  /*a950*/  IADD3 R13, R13, R12, RZ ;  /* 0x0000000c0d0d7210 */ /* 0x000fca0007ffe0ff */
[----:B------:R-:W-:-:S05]  /*a960*/  IMAD R29, R12, 0x3, R13 ;  /* 0x000000030c1d7824 */ /* 0x000fca00078e020d */
[----:B------:R-:W-:Y:S01]  /*a970*/  ISETP.GE.U32.AND P0, PT, R29, R22, PT ;  /* 0x000000161d00720c */ /* 0x000fe20003f06070 */
[--C-:B--2---:R-:W-:Y:S02]  /*a980*/  HADD2.F32 R28, -RZ, R26.reuse.H0_H0 ;  /* 0x2000001aff1c7230 */ /* 0x104fe40000004100 */
[----:B------:R-:W-:-:S03]  /*a990*/  HADD2.F32 R25, -RZ, R26.H1_H1 ;  /* 0x3000001aff197230 */ /* 0x000fc60000004100 */
[----:B------:R-:W-:Y:S01]  /*a9a0*/  FADD.FTZ R3, R28, R3 ;  /* 0x000000031c037221 */ /* 0x000fe20000010000 */
[--C-:B---3--:R-:W-:Y:S02]  /*a9b0*/  HADD2.F32 R27, -RZ, R4.reuse.H0_H0 ;  /* 0x20000004ff1b7230 */ /* 0x108fe40000004100 */
[----:B------:R-:W-:Y:S01]  /*a9c0*/  FADD.FTZ R10, R25, R10 ;  /* 0x0000000a190a7221 */ /* 0x000fe20000010000 */
[----:B------:R-:W-:Y:S02]  /*a9d0*/  HADD2.F32 R28, -RZ, R4.H1_H1 ;  /* 0x30000004ff1c7230 */ /* 0x000fe40000004100 */
[--C-:B----4-:R-:W-:Y:S02]  /*a9e0*/  HADD2.F32 R5, -RZ, R6.reuse.H0_H0 ;  /* 0x20000006ff057230 */ /* 0x110fe40000004100 */
[----:B------:R-:W-:Y:S01]  /*a9f0*/  FADD.FTZ R14, R27, R14 ;  /* 0x0000000e1b0e7221 */ /* 0x000fe20000010000 */
[----:B------:R-:W-:Y:S02]  /*aa00*/  HADD2.F32 R30, -RZ, R6.H1_H1 ;  /* 0x30000006ff1e7230 */ /* 0x000fe40000004100 */
[----:B------:R-:W-:Y:S01]  /*aa10*/  FADD.FTZ R15, R28, R15 ;  /* 0x0000000f1c0f7221 */ /* 0x000fe20000010000 */
[----:B-----5:R-:W-:-:S02]  /*aa20*/  HADD2.F32 R7, -RZ, R8.H0_H0 ;  /* 0x20000008ff077230 */ /* 0x020fc40000004100 */
[----:B------:R-:W-:Y:S01]  /*aa30*/  FADD.FTZ R20, R5, R20 ;  /* 0x0000001405147221 */ /* 0x000fe20000010000 */
[----:B------:R-:W-:Y:S02]  /*aa40*/  HADD2.F32 R32, -RZ, R8.H1_H1 ;  /* 0x30000008ff207230 */ /* 0x000fe40000004100 */
[----:B------:R-:W-:Y:S01]  /*aa50*/  FADD.FTZ R21, R30, R21 ;  /* 0x000000151e157221 */ /* 0x000fe20000010000 */
[----:B------:R-:W-:Y:S02]  /*aa60*/  FADD.FTZ R0, R7, R0 ;  /* 0x0000000007007221 */ /* 0x000fe40000010000 */
[----:B------:R-:W-:Y:S01]  /*aa70*/  FADD.FTZ R11, R32, R11 ;  /* 0x0000000b200b7221 */ /* 0x000fe20000010000 */
[----:B------:R-:W-:Y:S06]  /*aa80*/  @!P0 BRA `(.L_x_5518) ;  /* 0xfffffffc00648947 */ /* 0x000fec000383ffff */
[----:B------:R-:W-:Y:S05]  /*aa90*/  BSYNC B1 ;  /* 0x0000000000017941 */ /* 0x000fea0003800000 */
.L_x_5517:
[----:B------:R-:W-:Y:S02]  /*aaa0*/  PRMT R9, R4, 0x5432, R6 ;  /* 0x0000543204097816 */ /* 0x000fe40000000006 */
[----:B------:R-:W-:Y:S02]  /*aab0*/  PRMT R7, R26, 0x5410, R4 ;  /* 0x000054101a077816 */ /* 0x000fe40000000004 */
[----:B------:R-:W-:Y:S02]  /*aac0*/  PRMT R6, R8, 0x7610, R6 ;  /* 0x0000761008067816 */ /* 0x000fe40000000006 */
[----:B------:R-:W-:Y:S02]  /*aad0*/  PRMT R26, R26, 0x7632, R26 ;  /* 0x000076321a1a7816 */ /* 0x000fe4000000001a */
[----:B------:R-:W-:-:S07]  /*aae0*/  PRMT R8, R8, 0x7632, R8 ;  /* 0x0000763208087816 */ /* 0x000fce0000000008 */
.L_x_5516:
[----:B------:R-:W-:Y:S05]  /*aaf0*/  BSYNC B0 ;  /* 0x0000000000007941 */ /* 0x000fea0003800000 */
.L_x_5515:
        /* <DEDUP_REMOVED lines=31> */
[--C-:B--2---:R-:W-:Y:S02]  /*acf0*/  PRMT R6, R6, 0x7610, R4.reuse ;  /* 0x0000761006067816 */ /* 0x104fe40000000004 */
[----:B------:R-:W-:Y:S02]  /*ad00*/  PRMT R9, R9, 0x5410, R4 ;  /* 0x0000541009097816 */ /* 0x000fe40000000004 */
[----:B---3--:R-:W-:-:S02]  /*ad10*/  @!P0 PRMT R6, R18, 0x7610, R6 ;  /* 0x0000761012068816 */ /* 0x008fc40000000006 */
[----:B------:R-:W-:-:S07]  /*ad20*/  @!P0 PRMT R8, R18, 0x7632, R8 ;  /* 0x0000763212088816 */ /* 0x000fce0000000008 */
.L_x_5520:
[----:B------:R-:W-:Y:S05]  /*ad30*/  BSYNC B0 ;  /* 0x0000000000007941 */ /* 0x000fea0003800000 */
.L_x_5519:
[----:B------:R-:W-:Y:S04]  /*ad40*/  BSSY B0, `(.L_x_5521) ;  /* 0x000001a000007945 */ /* 0x000fe80003800000 */
[----:B------:R-:W-:Y:S05]  /*ad50*/  @P1 BRA `(.L_x_5522) ;  /* 0x0000000000601947 */ /* 0x000fea0003800000 */
[----:B------:R-:W-:Y:S02]  /*ad60*/  IMAD.IADD R13, R13, 0x1, R12 ;  /* 0x000000010d0d7824 */ /* 0x000fe400078e020c */
[----:B------:R-:W-:Y:S02]  /*ad70*/  HADD2.F32 R4, -RZ, R7.H0_H0 ;  /* 0x20000007ff047230 */ /* 0x000fe40000004100 */
[----:B------:R-:W-:Y:S01]  /*ad80*/  HADD2.F32 R5, -RZ, R26.H0_H0 ;  /* 0x2000001aff057230 */ /* 0x000fe20000004100 */
[----:B------:R-:W-:Y:S02]  /*ad90*/  ISETP.GE.U32.AND P0, PT, R13, R22, PT ;  /* 0x000000160d00720c */ /* 0x000fe40003f06070 */
[----:B------:R-:W-:Y:S02]  /*ada0*/  FADD.FTZ R3, R3, R4 ;  /* 0x0000000403037221 */ /* 0x000fe40000010000 */
[----:B------:R-:W-:-:S09]  /*adb0*/  FADD.FTZ R10, R10, R5 ;  /* 0x000000050a0a7221 */ /* 0x000fd20000010000 */
[----:B------:R-:W-:Y:S05]  /*adc0*/  @P0 BRA `(.L_x_5522) ;  /* 0x0000000000440947 */ /* 0x000fea0003800000 */
[----:B------:R-:W-:Y:S01]  /*add0*/  IADD3 R5, R13, R12, RZ ;  /* 0x0000000c0d057210 */ /* 0x000fe20007ffe0ff */
[----:B------:R-:W-:Y:S02]  /*ade0*/  HADD2.F32 R7, -RZ, R7.H1_H1 ;  /* 0x30000007ff077230 */ /* 0x000fe40000004100 */
[----:B------:R-:W-:Y:S01]  /*adf0*/  HADD2.F32 R4, -RZ, R9.H0_H0 ;  /* 0x20000009ff047230 */ /* 0x000fe20000004100 */
[----:B------:R-:W-:Y:S02]  /*ae00*/  ISETP.GE.U32.AND P0, PT, R5, R22, PT ;  /* 0x000000160500720c */ /* 0x000fe40003f06070 */
[----:B------:R-:W-:Y:S02]  /*ae10*/  FADD.FTZ R14, R14, R7 ;  /* 0x000000070e0e7221 */ /* 0x000fe40000010000 */
[----:B------:R-:W-:-:S09]  /*ae20*/  FADD.FTZ R15, R15, R4 ;  /* 0x000000040f0f7221 */ /* 0x000fd20000010000 */
[----:B------:R-:W-:Y:S05]  /*ae30*/  @P0 BRA `(.L_x_5522) ;  /* 0x0000000000280947 */ /* 0x000fea0003800000 */
[----:B------:R-:W-:Y:S01]  /*ae40*/  IADD3 R5, R5, R12, RZ ;  /* 0x0000000c05057210 */ /* 0x000fe20007ffe0ff */
[----:B------:R-:W-:Y:S02]  /*ae50*/  HADD2.F32 R9, -RZ, R9.H1_H1 ;  /* 0x30000009ff097230 */ /* 0x000fe40000004100 */
[----:B------:R-:W-:Y:S01]  /*ae60*/  HADD2.F32 R4, -RZ, R6.H1_H1 ;  /* 0x30000006ff047230 */ /* 0x000fe20000004100 */
[----:B------:R-:W-:Y:S02]  /*ae70*/  ISETP.GE.U32.AND P0, PT, R5, R22, PT ;  /* 0x000000160500720c */ /* 0x000fe40003f06070 */
[----:B------:R-:W-:Y:S02]  /*ae80*/  FADD.FTZ R20, R20, R9 ;  /* 0x0000000914147221 */ /* 0x000fe40000010000 */
[----:B------:R-:W-:-:S09]  /*ae90*/  FADD.FTZ R21, R21, R4 ;  /* 0x0000000415157221 */ /* 0x000fd20000010000 */
[----:B------:R-:W-:Y:S02]  /*aea0*/  @!P0 HADD2.F32 R5, -RZ, R6.H0_H0 ;  /* 0x20000006ff058230 */ /* 0x000fe40000004100 */
[----:B------:R-:W-:-:S03]  /*aeb0*/  @!P0 HADD2.F32 R8, -RZ, R8.H0_H0 ;  /* 0x20000008ff088230 */ /* 0x000fc60000004100 */
[----:B------:R-:W-:Y:S02]  /*aec0*/  @!P0 FADD.FTZ R0, R0, R5 ;  /* 0x0000000500008221 */ /* 0x000fe40000010000 */
[----:B------:R-:W-:-:S07]  /*aed0*/  @!P0 FADD.FTZ R11, R11, R8 ;  /* 0x000000080b0b8221 */ /* 0x000fce0000010000 */
.L_x_5522:
[----:B------:R-:W-:Y:S05]  /*aee0*/  BSYNC B0 ;  /* 0x0000000000007941 */ /* 0x000fea0003800000 */
.L_x_5521:
[----:B------:R-:W-:Y:S01]  /*aef0*/  FADD.FTZ R10, R10, R15 ;  /* 0x0000000f0a0a7221 */ /* 0x000fe20000010000 */
[----:B------:R-:W-:-:S03]  /*af00*/  FADD.FTZ R3, R3, R14 ;  /* 0x0000000e03037221 */ /* 0x000fc60000010000 */
[----:B------:R-:W-:Y:S01]  /*af10*/  FADD.FTZ R10, R10, R21 ;  /* 0x000000150a0a7221 */ /* 0x000fe20000010000 */
[----:B------:R-:W-:-:S03]  /*af20*/  FADD.FTZ R3, R3, R20 ;  /* 0x0000001403037221 */ /* 0x000fc60000010000 */
[----:B------:R-:W-:Y:S01]  /*af30*/  FADD.FTZ R19, R10, R11 ;  /* 0x0000000b0a137221 */ /* 0x000fe20000010000 */
[----:B------:R-:W-:Y:S01]  /*af40*/  FADD.FTZ R18, R3, R0 ;  /* 0x0000000003127221 */ /* 0x000fe20000010000 */
[----:B------:R-:W-:Y:S06]  /*af50*/  BRA `(.L_x_5481) ;  /* 0x0000000400f87947 */ /* 0x000fec0003800000 */
.L_x_5497:
        /* <DEDUP_REMOVED lines=20> */
.L_x_5526:
[-C--:B------:R-:W-:Y:S02]  /*b0a0*/  IADD3 R5, R13, R12.reuse, RZ ;  /* 0x0000000c0d057210 */ /* 0x080fe40007ffe0ff */
[----:B------:R-:W-:Y:S02]  /*b0b0*/  SHF.R.U32.HI R21, RZ, 0x1, R13 ;  /* 0x00000001ff157819 */ /* 0x000fe4000001160d */
[----:B------:R-:W-:Y:S02]  /*b0c0*/  SHF.R.U32.HI R15, RZ, 0x1, R5 ;  /* 0x00000001ff0f7819 */ /* 0x000fe40000011605 */
[----:B------:R-:W-:Y:S01]  /*b0d0*/  IADD3 R5, R5, R12, RZ ;  /* 0x0000000c05057210 */ /* 0x000fe20007ffe0ff */
[----:B------:R-:W-:-:S03]  /*b0e0*/  IMAD.WIDE.U32 R20, R21, 0x4, R18 ;  /* 0x0000000415147825 */ /* 0x000fc600078e0012 */
[----:B------:R-:W-:Y:S01]  /*b0f0*/  SHF.R.U32.HI R25, RZ, 0x1, R5 ;  /* 0x00000001ff197819 */ /* 0x000fe20000011605 */
[----:B------:R-:W-:Y:S02]  /*b100*/  IMAD.IADD R13, R5, 0x1, R12 ;  /* 0x00000001050d7824 */ /* 0x000fe400078e020c */
[----:B------:R-:W-:Y:S01]  /*b110*/  IMAD.WIDE.U32 R14, R15, 0x4, R18 ;  /* 0x000000040f0e7825 */ /* 0x000fe200078e0012 */
[----:B------:R-:W2:Y:S02]  /*b120*/  LDG.E R20, desc[UR60][R20.64] ;  /* 0x0000003c14147981 */ /* 0x000ea4000c1e1900 */
[----:B------:R-:W-:Y:S01]  /*b130*/  SHF.R.U32.HI R5, RZ, 0x1, R13 ;  /* 0x00000001ff057819 */ /* 0x000fe2000001160d */
[--C-:B------:R-:W-:Y:S02]  /*b140*/  IMAD.WIDE.U32 R24, R25, 0x4, R18.reuse ;  /* 0x0000000419187825 */ /* 0x100fe400078e0012 */
[----:B------:R-:W3:Y:S02]  /*b150*/  LDG.E R14, desc[UR60][R14.64] ;  /* 0x0000003c0e0e7981 */ /* 0x000ee4000c1e1900 */
[----:B------:R-:W-:-:S02]  /*b160*/  IMAD.WIDE.U32 R4, R5, 0x4, R18 ;  /* 0x0000000405047825 */ /* 0x000fc400078e0012 */
[----:B------:R-:W4:Y:S04]  /*b170*/  LDG.E R24, desc[UR60][R24.64] ;  /* 0x0000003c18187981 */ /* 0x000f28000c1e1900 */
[----:B------:R0:W5:Y:S01]  /*b180*/  LDG.E R4, desc[UR60][R4.64] ;  /* 0x0000003c04047981 */ /* 0x000162000c1e1900 */
        /* <DEDUP_REMOVED lines=11> */
[----:B0-----:R-:W-:Y:S02]  /*b240*/  HADD2.F32 R5, -RZ, R24.H1_H1 ;  /* 0x30000018ff057230 */ /* 0x001fe40000004100 */
        /* <DEDUP_REMOVED lines=9> */
.L_x_5525:
[----:B------:R-:W-:Y:S02]  /*b2e0*/  PRMT R21, R20, 0x7632, R21 ;  /* 0x0000763214157816 */ /* 0x000fe40000000015 */
[----:B------:R-:W-:Y:S02]  /*b2f0*/  PRMT R15, R14, 0x7610, R14 ;  /* 0x000076100e0f7816 */ /* 0x000fe4000000000e */
[--C-:B------:R-:W-:Y:S02]  /*b300*/  PRMT R20, R20, 0x5410, R24.reuse ;  /* 0x0000541014147816 */ /* 0x100fe40000000018 */
[----:B------:R-:W-:Y:S02]  /*b310*/  PRMT R24, R24, 0x7632, R24 ;  /* 0x0000763218187816 */ /* 0x000fe40000000018 */
[----:B------:R-:W-:-:S07]  /*b320*/  PRMT R14, R4, 0x7610, R4 ;  /* 0x00007610040e7816 */ /* 0x000fce0000000004 */
.L_x_5524:
[----:B------:R-:W-:Y:S05]  /*b330*/  BSYNC B0 ;  /* 0x0000000000007941 */ /* 0x000fea0003800000 */
.L_x_5523:
        /* <DEDUP_REMOVED lines=16> */
[----:B--2---:R-:W-:-:S11]  /*b440*/  PRMT R15, R4, 0x7610, R4 ;  /* 0x00007610040f7816 */ /* 0x004fd60000000004 */
        /* <DEDUP_REMOVED lines=13> */
.L_x_5528:
[----:B------:R-:W-:Y:S05]  /*b520*/  BSYNC B0 ;  /* 0x0000000000007941 */ /* 0x000fea0003800000 */
.L_x_5527:
[----:B------:R-:W-:Y:S04]  /*b530*/  BSSY B0, `(.L_x_5529) ;  /* 0x000001a000007945 */ /* 0x000fe80003800000 */
[----:B------:R-:W-:Y:S05]  /*b540*/  @P1 BRA `(.L_x_5530) ;  /* 0x0000000000601947 */ /* 0x000fea0003800000 */
[----:B------:R-:W-:Y:S01]  /*b550*/  IADD3 R13, R13, R12, RZ ;  /* 0x0000000c0d0d7210 */ /* 0x000fe20007ffe0ff */
[----:B------:R-:W-:Y:S02]  /*b560*/  HADD2.F32 R4, -RZ, R20.H0_H0 ;  /* 0x20000014ff047230 */ /* 0x000fe40000004100 */
[----:B------:R-:W-:Y:S01]  /*b570*/  HADD2.F32 R21, -RZ, R21.H0_H0 ;  /* 0x20000015ff157230 */ /* 0x000fe20000004100 */
[----:B------:R-:W-:Y:S02]  /*b580*/  ISETP.GE.U32.AND P0, PT, R13, R22, PT ;  /* 0x000000160d00720c */ /* 0x000fe40003f06070 */
[----:B------:R-:W-:Y:S02]  /*b590*/  FADD.FTZ R3, R3, R4 ;  /* 0x0000000403037221 */ /* 0x000fe40000010000 */
[----:B------:R-:W-:-:S09]  /*b5a0*/  FADD.FTZ R6, R6, R21 ;  /* 0x0000001506067221 */ /* 0x000fd20000010000 */
[----:B------:R-:W-:Y:S05]  /*b5b0*/  @P0 BRA `(.L_x_5530) ;  /* 0x0000000000440947 */ /* 0x000fea0003800000 */
[----:B------:R-:W-:Y:S02]  /*b5c0*/  IMAD.IADD R13, R13, 0x1, R12 ;  /* 0x000000010d0d7824 */ /* 0x000fe400078e020c */
[--C-:B------:R-:W-:Y:S02]  /*b5d0*/  HADD2.F32 R5, -RZ, R15.reuse.H0_H0 ;  /* 0x2000000fff057230 */ /* 0x100fe40000004100 */
[----:B------:R-:W-:Y:S01]  /*b5e0*/  HADD2.F32 R4, -RZ, R15.H1_H1 ;  /* 0x3000000fff047230 */ /* 0x000fe20000004100 */
[----:B------:R-:W-:Y:S02]  /*b5f0*/  ISETP.GE.U32.AND P0, PT, R13, R22, PT ;  /* 0x000000160d00720c */ /* 0x000fe40003f06070 */
[----:B------:R-:W-:Y:S02]  /*b600*/  FADD.FTZ R8, R8, R5 ;  /* 0x0000000508087221 */ /* 0x000fe40000010000 */
[----:B------:R-:W-:-:S09]  /*b610*/  FADD.FTZ R7, R7, R4 ;  /* 0x0000000407077221 */ /* 0x000fd20000010000 */
[----:B------:R-:W-:Y:S05]  /*b620*/  @P0 BRA `(.L_x_5530) ;  /* 0x0000000000280947 */ /* 0x000fea0003800000 */
[----:B------:R-:W-:Y:S01]  /*b630*/  IADD3 R5, R13, R12, RZ ;  /* 0x0000000c0d057210 */ /* 0x000fe20007ffe0ff */
[----:B------:R-:W-:-:S03]  /*b640*/  HADD2.F32 R20, -RZ, R20.H1_H1 ;  /* 0x30000014ff147230 */ /* 0x000fc60000004100 */
[----:B------:R-:W-:Y:S01]  /*b650*/  ISETP.GE.U32.AND P0, PT, R5, R22, PT ;  /* 0x000000160500720c */ /* 0x000fe20003f06070 */
[----:B------:R-:W-:Y:S02]  /*b660*/  HADD2.F32 R5, -RZ, R24.H0_H0 ;  /* 0x20000018ff057230 */ /* 0x000fe40000004100 */
[----:B------:R-:W-:-:S03]  /*b670*/  FADD.FTZ R9, R9, R20 ;  /* 0x0000001409097221 */ /* 0x000fc60000010000 */
[----:B------:R-:W-:-:S07]  /*b680*/  FADD.FTZ R10, R10, R5 ;  /* 0x000000050a0a7221 */ /* 0x000fce0000010000 */
[--C-:B------:R-:W-:Y:S02]  /*b690*/  @!P0 HADD2.F32 R13, -RZ, R14.reuse.H0_H0 ;  /* 0x2000000eff0d8230 */ /* 0x100fe40000004100 */
[----:B------:R-:W-:-:S03]  /*b6a0*/  @!P0 HADD2.F32 R14, -RZ, R14.H1_H1 ;  /* 0x3000000eff0e8230 */ /* 0x000fc60000004100 */
[----:B------:R-:W-:Y:S02]  /*b6b0*/  @!P0 FADD.FTZ R0, R0, R13 ;  /* 0x0000000d00008221 */ /* 0x000fe40000010000 */
[----:B------:R-:W-:-:S07]  /*b6c0*/  @!P0 FADD.FTZ R11, R11, R14 ;  /* 0x0000000e0b0b8221 */ /* 0x000fce0000010000 */
.L_x_5530:
[----:B------:R-:W-:Y:S05]  /*b6d0*/  BSYNC B0 ;  /* 0x0000000000007941 */ /* 0x000fea0003800000 */
.L_x_5529:
[----:B------:R-:W-:Y:S01]  /*b6e0*/  FADD.FTZ R7, R6, R7 ;  /* 0x0000000706077221 */ /* 0x000fe20000010000 */
[----:B------:R-:W-:-:S03]  /*b6f0*/  FADD.FTZ R8, R3, R8 ;  /* 0x0000000803087221 */ /* 0x000fc60000010000 */
[----:B------:R-:W-:Y:S01]  /*b700*/  FADD.FTZ R10, R7, R10 ;  /* 0x0000000a070a7221 */ /* 0x000fe20000010000 */
[----:B------:R-:W-:-:S03]  /*b710*/  FADD.FTZ R9, R8, R9 ;  /* 0x0000000908097221 */ /* 0x000fc60000010000 */
[----:B------:R-:W-:Y:S01]  /*b720*/  FADD.FTZ R19, R10, R11 ;  /* 0x0000000b0a137221 */ /* 0x000fe20000010000 */
[----:B------:R-:W-:-:S07]  /*b730*/  FADD.FTZ R18, R9, R0 ;  /* 0x0000000009127221 */ /* 0x000fce0000010000 */
.L_x_5481:
[----:B------:R-:W-:Y:S05]  /*b740*/  BSYNC B6 ;  /* 0x0000000000067941 */ /* 0x000fea0003800000 */
.L_x_5480:
        /* <DEDUP_REMOVED lines=13> */
[----:B------:R1:W-:Y:S09]  /*b820*/  STS.64 [R0], R18 ;  /* 0x0000001200007388 */ /* 0x0003f20000000a00 */
[----:B------:R-:W-:Y:S05]  /*b830*/  @!P0 BRA `(.L_x_5531) ;  /* 0x0000000000388947 */ /* 0x000fea0003800000 */
.L_x_5532:
[----:B------:R-:W-:Y:S01]  /*b840*/  IADD3 R6, R2, R4, RZ ;  /* 0x0000000402067210 */ /* 0x000fe20007ffe0ff */
        /* <DEDUP_REMOVED lines=13> */
.L_x_5531:
        /* <DEDUP_REMOVED lines=19> */
.L_x_5535:
[----:B------:R-:W-:Y:S01]  /*ba50*/  IADD3 R0, R23, R4, RZ ;  /* 0x0000000417007210 */ /* 0x000fe20007ffe0ff */
[----:B------:R-:W-:Y:S05]  /*ba60*/  WARPSYNC.ALL ;  /* 0x0000000000007948 */ /* 0x000fea0003800000 */
[----:B------:R-:W-:Y:S01]  /*ba70*/  BAR.SYNC.DEFER_BLOCKING 0x0 ;  /* 0x0000000000007b1d */ /* 0x000fe20000010000 */
[----:B------:R-:W-:-:S04]  /*ba80*/  ISETP.GE.U32.AND P0, PT, R0, R5, PT ;  /* 0x000000050000720c */ /* 0x000fc80003f06070 */
[----:B------:R-:W-:-:S13]  /*ba90*/  ISETP.GE.U32.OR P0, PT, R23, R4, P0 ;  /* 0x000000041700720c */ /* 0x000fda0000706470 */
[----:B------:R-:W-:Y:S01]  /*baa0*/  @!P0 IMAD R0, R4, 0x8, R3 ;  /* 0x0000000804008824 */ /* 0x000fe200078e0203 */
[----:B------:R-:W-:-:S04]  /*bab0*/  SHF.R.S32.HI R4, RZ, 0x1, R4 ;  /* 0x00000001ff047819 */ /* 0x000fc80000011404 */
[----:B------:R-:W1:Y:S02]  /*bac0*/  @!P0 LDS.64 R6, [R0] ;  /* 0x0000000000068984 */ /* 0x000e640000000a00 */
[----:B-1----:R-:W-:Y:S01]  /*bad0*/  @!P0 FADD.FTZ R18, R18, R6 ;  /* 0x0000000612128221 */ /* 0x002fe20000010000 */
[----:B------:R-:W-:-:S05]  /*bae0*/  @!P0 FADD.FTZ R19, R19, R7 ;  /* 0x0000000713138221 */ /* 0x000fca0000010000 */
[----:B------:R1:W-:Y:S01]  /*baf0*/  @!P0 STS.64 [R3], R18 ;  /* 0x0000001203008388 */ /* 0x0003e20000000a00 */
[----:B------:R-:W-:-:S13]  /*bb00*/  ISETP.GE.AND P0, PT, R4, 0x20, PT ;  /* 0x000000200400780c */ /* 0x000fda0003f06270 */
[----:B-1----:R-:W-:Y:S05]  /*bb10*/  @P0 BRA `(.L_x_5535) ;  /* 0xfffffffc00cc0947 */ /* 0x002fea000383ffff */
[----:B------:R-:W-:-:S07]  /*bb20*/  MOV R0, 0x20 ;  /* 0x0000002000007802 */ /* 0x000fce0000000f00 */
.L_x_5534:
[----:B------:R-:W-:Y:S01]  /*bb30*/  ISETP.GE.AND P0, PT, R0, 0x2, PT ;  /* 0x000000020000780c */ /* 0x000fe20003f06270 */
[----:B------:R-:W-:Y:S05]  /*bb40*/  WARPSYNC.ALL ;  /* 0x0000000000007948 */ /* 0x000fea0003800000 */
[----:B------:R-:W-:Y:S07]  /*bb50*/  BAR.SYNC.DEFER_BLOCKING 0x0 ;  /* 0x0000000000007b1d */ /* 0x000fee0000010000 */
[----:B------:R-:W-:Y:S05]  /*bb60*/  @!P0 BRA `(.L_x_5533) ;  /* 0x0000000000208947 */ /* 0x000fea0003800000 */
[----:B------:R-:W-:-:S11]  /*bb70*/  HFMA2.MMA R3, -RZ, RZ, 0, 5.9604644775390625e-08 ;  /* 0x00000001ff037435 */ /* 0x000fd600000001ff */
.L_x_5536:
[----:B------:R-:W1:Y:S04]  /*bb80*/  SHFL.DOWN PT, R5, R18, R3, 0x1f ;  /* 0x08001f0312057589 */ /* 0x000e6800000e0000 */
[----:B------:R2:W3:Y:S02]  /*bb90*/  SHFL.DOWN PT, R4, R19, R3, 0x1f ;  /* 0x08001f0313047589 */ /* 0x0004e400000e0000 */
[----:B--2---:R-:W-:-:S05]  /*bba0*/  IMAD.SHL.U32 R3, R3, 0x2, RZ ;  /* 0x0000000203037824 */ /* 0x004fca00078e00ff */
[----:B------:R-:W-:Y:S01]  /*bbb0*/  ISETP.GE.AND P0, PT, R3, R0, PT ;  /* 0x000000000300720c */ /* 0x000fe20003f06270 */
[----:B-1----:R-:W-:Y:S01]  /*bbc0*/  FADD.FTZ R18, R5, R18 ;  /* 0x0000001205127221 */ /* 0x002fe20000010000 */
[----:B---3--:R-:W-:-:S11]  /*bbd0*/  FADD.FTZ R19, R4, R19 ;  /* 0x0000001304137221 */ /* 0x008fd60000010000 */
[----:B------:R-:W-:Y:S05]  /*bbe0*/  @!P0 BRA `(.L_x_5536) ;  /* 0xfffffffc00e48947 */ /* 0x000fea000383ffff */
.L_x_5533:
[----:B-1----:R-:W1:Y:S01]  /*bbf0*/  LDC R0, c[0x0][0x3ec] ;  /* 0x0000fb00ff007b82 */ /* 0x002e620000000800 */
[----:B------:R-:W-:Y:S01]  /*bc00*/  HFMA2.MMA R24, -RZ, RZ, 0, 0 ;  /* 0x00000000ff187435 */ /* 0x000fe200000001ff */
[----:B------:R-:W-:Y:S02]  /*bc10*/  MOV R22, RZ ;  /* 0x000000ff00167202 */ /* 0x000fe40000000f00 */
[----:B-1----:R-:W-:-:S13]  /*bc20*/  ISETP.NE.AND P0, PT, R0, RZ, PT ;  /* 0x000000ff0000720c */ /* 0x002fda0003f05270 */
        /* <DEDUP_REMOVED lines=274> */
.L_x_5537:
        /* <DEDUP_REMOVED lines=278> */
.L_x_5538:
[----:B------:R-:W-:Y:S01]  /*deb0*/  ULDC.64 UR6, c[0x0][0x600] ;  /* 0x0001800000067ab9 */ /* 0x000fe20000000a00 */
[----:B------:R-:W-:Y:S02]  /*dec0*/  IADD3 R4, P1, R22, UR4, RZ ;  /* 0x0000000416047c10 */ /* 0x000fe4000ff3e0ff */
[----:B------:R-:W-:Y:S02]  /*ded0*/  CS2R R8, SRZ ;  /* 0x0000000000087805 */ /* 0x000fe4000001ff00 */
[----:B------:R-:W-:Y:S02]  /*dee0*/  ISETP.NE.U32.AND P0, PT, RZ, UR6, PT ;  /* 0x00000006ff007c0c */ /* 0x000fe4000bf05070 */
[----:B------:R-:W-:Y:S01]  /*def0*/  MOV R0, RZ ;  /* 0x000000ff00007202 */ /* 0x000fe20000000f00 */
[----:B------:R-:W-:Y:S01]  /*df00*/  IMAD.X R5, RZ, RZ, UR5, P1 ;  /* 0x00000005ff057e24 */ /* 0x000fe200088e06ff */
[----:B------:R-:W-:-:S13]  /*df10*/  ISETP.NE.AND.EX P0, PT, RZ, UR7, PT, P0 ;  /* 0x00000007ff007c0c */ /* 0x000fda000bf05300 */
[----:B------:R-:W-:Y:S05]  /*df20*/  @!P0 BRA `(.L_x_5539) ;  /* 0x0000000800248947 */ /* 0x000fea0003800000 */
[----:B------:R-:W-:Y:S01]  /*df30*/  HFMA2.MMA R10, -RZ, RZ, 0, 2.384185791015625e-07 ;  /* 0x00000004ff0a7435 */ /* 0x000fe200000001ff */
[----:B------:R-:W-:Y:S01]  /*df40*/  BSSY B0, `(.L_x_5540) ;  /* 0x0000028000007945 */ /* 0x000fe20003800000 */
[----:B------:R-:W-:Y:S01]  /*df50*/  MOV R12, 0x2 ;  /* 0x00000002000c7802 */ /* 0x000fe20000000f00 */
[----:B0-----:R-:W-:Y:S01]  /*df60*/  IMAD.MOV.U32 R14, RZ, RZ, RZ ;  /* 0x000000ffff0e7224 */ /* 0x001fe200078e00ff */
[----:B------:R-:W-:-:S07]  /*df70*/  MOV R11, 0x0 ;  /* 0x00000000000b7802 */ /* 0x000fce0000000f00 */
.L_x_5544:
[-C--:B------:R-:W-:Y:S01]  /*df80*/  LOP3.LUT R0, R14, R11.reuse, RZ, 0xfc, !PT ;  /* 0x0000000b0e007212 */ /* 0x080fe200078efcff */
[----:B------:R-:W-:Y:S01]  /*df90*/  BSSY B1, `(.L_x_5541) ;  /* 0x000001d000017945 */ /* 0x000fe20003800000 */
[----:B------:R-:W-:Y:S02]  /*dfa0*/  MOV R3, R11 ;  /* 0x0000000b00037202 */ /* 0x000fe40000000f00 */
[----:B------:R-:W-:Y:S01]  /*dfb0*/  ISETP.NE.U32.AND P0, PT, R0, RZ, PT ;  /* 0x000000ff0000720c */ /* 0x000fe20003f05070 */
[----:B------:R-:W-:-:S12]  /*dfc0*/  IMAD.MOV.U32 R0, RZ, RZ, R10 ;  /* 0x000000ffff007224 */ /* 0x000fd800078e000a */
[----:B------:R-:W-:Y:S05]  /*dfd0*/  @!P0 BRA `(.L_x_5542) ;  /* 0x0000000000148947 */ /* 0x000fea0003800000 */
[----:B------:R-:W-:Y:S01]  /*dfe0*/  MOV R13, R11 ;  /* 0x0000000b000d7202 */ /* 0x000fe20000000f00 */
[----:B------:R-:W-:Y:S01]  /*dff0*/  IMAD.MOV.U32 R11, RZ, RZ, R12 ;  /* 0x000000ffff0b7224 */ /* 0x000fe200078e000c */
[----:B------:R-:W-:-:S07]  /*e000*/  MOV R12, 0xe020 ;  /* 0x0000e020000c7802 */ /* 0x000fce0000000f00 */
[----:B------:R-:W-:Y:S05]  /*e010*/  CALL.REL.NOINC `($__internal_19_$__cuda_sm20_rem_u64) ;  /* 0x0000004c00287944 */ /* 0x000fea0003c00000 */
[----:B------:R-:W-:Y:S05]  /*e020*/  BRA `(.L_x_5543) ;  /* 0x00000000004c7947 */ /* 0x000fea0003800000 */
.L_x_5542:
        /* <DEDUP_REMOVED lines=19> */
.L_x_5543:
[----:B------:R-:W-:Y:S05]  /*e160*/  BSYNC B1 ;  /* 0x0000000000017941 */ /* 0x000fea0003800000 */
.L_x_5541:
[----:B------:R-:W-:Y:S01]  /*e170*/  ISETP.NE.U32.AND P0, PT, R10, RZ, PT ;  /* 0x000000ff0a00720c */ /* 0x000fe20003f05070 */
[----:B------:R-:W-:Y:S01]  /*e180*/  IMAD.MOV.U32 R12, RZ, RZ, R0 ;  /* 0x000000ffff0c7224 */ /* 0x000fe200078e0000 */
[----:B------:R-:W-:Y:S02]  /*e190*/  MOV R14, R3 ;  /* 0x00000003000e7202 */ /* 0x000fe40000000f00 */
[----:B------:R-:W-:-:S13]  /*e1a0*/  ISETP.NE.AND.EX P0, PT, R11, RZ, PT, P0 ;  /* 0x000000ff0b00720c */ /* 0x000fda0003f05300 */
[----:B------:R-:W-:Y:S05]  /*e1b0*/  @P0 BRA `(.L_x_5544) ;  /* 0xfffffffc00700947 */ /* 0x000fea000383ffff */
[----:B------:R-:W-:Y:S05]  /*e1c0*/  BSYNC B0 ;  /* 0x0000000000007941 */ /* 0x000fea0003800000 */
.L_x_5540:
[----:B------:R-:W-:Y:S01]  /*e1d0*/  ISETP.NE.U32.AND P2, PT, R3, RZ, PT ;  /* 0x000000ff0300720c */ /* 0x000fe20003f45070 */
[----:B------:R-:W-:-:S12]  /*e1e0*/  BSSY B0, `(.L_x_5545) ;  /* 0x000001c000007945 */ /* 0x000fd80003800000 */
[----:B------:R-:W-:Y:S05]  /*e1f0*/  @!P2 BRA `(.L_x_5546) ;  /* 0x00000000001ca947 */ /* 0x000fea0003800000 */
[----:B------:R-:W-:Y:S01]  /*e200*/  HFMA2.MMA R14, -RZ, RZ, 0, 2.384185791015625e-07 ;  /* 0x00000004ff0e7435 */ /* 0x000fe200000001ff */
[----:B------:R-:W-:Y:S01]  /*e210*/  IMAD.MOV.U32 R15, RZ, RZ, RZ ;  /* 0x000000ffff0f7224 */ /* 0x000fe200078e00ff */
[----:B------:R-:W-:-:S09]  /*e220*/  MOV R20, 0xe240 ;  /* 0x0000e24000147802 */ /* 0x000fd20000000f00 */
[----:B------:R-:W-:Y:S05]  /*e230*/  CALL.REL.NOINC `($__internal_18_$__cuda_sm20_div_u64) ;  /* 0x00000044008c7944 */ /* 0x000fea0003c00000 */
[----:B------:R-:W-:Y:S02]  /*e240*/  MOV R8, R10 ;  /* 0x0000000a00087202 */ /* 0x000fe40000000f00 */
[----:B------:R-:W-:Y:S01]  /*e250*/  MOV R9, R11 ;  /* 0x0000000b00097202 */ /* 0x000fe20000000f00 */
[----:B------:R-:W-:Y:S06]  /*e260*/  BRA `(.L_x_5547) ;  /* 0x00000000004c7947 */ /* 0x000fec0003800000 */
.L_x_5546:
        /* <DEDUP_REMOVED lines=19> */
.L_x_5547:
[----:B------:R-:W-:Y:S05]  /*e3a0*/  BSYNC B0 ;  /* 0x0000000000007941 */ /* 0x000fea0003800000 */
.L_x_5545:
[----:B------:R-:W-:Y:S04]  /*e3b0*/  BSSY B0, `(.L_x_5548) ;  /* 0x000001a000007945 */ /* 0x000fe80003800000 */
[----:B------:R-:W-:Y:S05]  /*e3c0*/  @!P2 BRA `(.L_x_5549) ;  /* 0x000000000014a947 */ /* 0x000fea0003800000 */
[----:B------:R-:W-:Y:S01]  /*e3d0*/  HFMA2.MMA R14, -RZ, RZ, 0, 1.1920928955078125e-07 ;  /* 0x00000002ff0e7435 */ /* 0x000fe200000001ff */
[----:B------:R-:W-:Y:S01]  /*e3e0*/  IMAD.MOV.U32 R15, RZ, RZ, RZ ;  /* 0x000000ffff0f7224 */ /* 0x000fe200078e00ff */
[----:B------:R-:W-:-:S09]  /*e3f0*/  MOV R20, 0xe410 ;  /* 0x0000e41000147802 */ /* 0x000fd20000000f00 */
[----:B------:R-:W-:Y:S05]  /*e400*/  CALL.REL.NOINC `($__internal_18_$__cuda_sm20_div_u64) ;  /* 0x0000004400187944 */ /* 0x000fea0003c00000 */
[----:B------:R-:W-:Y:S05]  /*e410*/  BRA `(.L_x_5550) ;  /* 0x00000000004c7947 */ /* 0x000fea0003800000 */
.L_x_5549:
[----:B------:R-:W0:Y:S01]  /*e420*/  I2F.U32.RP R12, R0 ;  /* 0x00000000000c7306 */ /* 0x000e220000209000 */
[----:B------:R-:W-:Y:S01]  /*e430*/  IMAD.MOV.U32 R10, RZ, RZ, RZ ;  /* 0x000000ffff0a7224 */ /* 0x000fe200078e00ff */
[----:B------:R-:W-:-:S06]  /*e440*/  ISETP.NE.U32.AND P2, PT, R0, RZ, PT ;  /* 0x000000ff0000720c */ /* 0x000fcc0003f45070 */
[----:B0-----:R-:W0:Y:S02]  /*e450*/  MUFU.RCP R12, R12 ;  /* 0x0000000c000c7308 */ /* 0x001e240000001000 */
[----:B0-----:R-:W-:-:S06]  /*e460*/  IADD3 R11, R12, 0xffffffe, RZ ;  /* 0x0ffffffe0c0b7810 */ /* 0x001fcc0007ffe0ff */
[----:B------:R-:W0:Y:S02]  /*e470*/  F2I.FTZ.U32.TRUNC.NTZ R11, R11 ;  /* 0x0000000b000b7305 */ /* 0x000e24000021f000 */
[----:B0-----:R-:W-:-:S05]  /*e480*/  IADD3 R3, RZ, -R11, RZ ;  /* 0x8000000bff037210 */ /* 0x001fca0007ffe0ff */
[----:B------:R-:W-:-:S04]  /*e490*/  IMAD R3, R3, R0, RZ ;  /* 0x0000000003037224 */ /* 0x000fc800078e02ff */
[----:B------:R-:W-:Y:S01]  /*e4a0*/  IMAD.HI.U32 R3, R11, R3, R10 ;  /* 0x000000030b037227 */ /* 0x000fe200078e000a */
[----:B------:R-:W-:-:S05]  /*e4b0*/  MOV R11, RZ ;  /* 0x000000ff000b7202 */ /* 0x000fca0000000f00 */
        /* <DEDUP_REMOVED lines=9> */
.L_x_5550:
[----:B------:R-:W-:Y:S05]  /*e550*/  BSYNC B0 ;  /* 0x0000000000007941 */ /* 0x000fea0003800000 */
.L_x_5548:
[-C--:B------:R-:W-:Y:S01]  /*e560*/  IMAD R3, R9, R24.reuse, RZ ;  /* 0x0000001809037224 */ /* 0x080fe200078e02ff */
[----:B------:R-:W-:Y:S01]  /*e570*/  BSSY B0, `(.L_x_5551) ;  /* 0x0000020000007945 */ /* 0x000fe20003800000 */
[----:B------:R-:W-:-:S04]  /*e580*/  IMAD.WIDE.U32 R14, R8, R24, RZ ;  /* 0x00000018080e7225 */ /* 0x000fc800078e00ff */
[----:B------:R-:W-:-:S05]  /*e590*/  IMAD.IADD R8, R15, 0x1, R3 ;  /* 0x000000010f087824 */ /* 0x000fca00078e0203 */
[----:B------:R-:W-:-:S13]  /*e5a0*/  LOP3.LUT P0, RZ, R8, 0x7, RZ, 0xc0, !PT ;  /* 0x0000000708ff7812 */ /* 0x000fda000780c0ff */
[----:B------:R-:W-:Y:S05]  /*e5b0*/  @!P0 BRA `(.L_x_5552) ;  /* 0x0000000000208947 */ /* 0x000fea0003800000 */
[----:B------:R-:W-:Y:S01]  /*e5c0*/  MOV R0, R10 ;  /* 0x0000000a00007202 */ /* 0x000fe20000000f00 */
[----:B------:R-:W-:Y:S01]  /*e5d0*/  IMAD.MOV.U32 R15, RZ, RZ, R8 ;  /* 0x000000ffff0f7224 */ /* 0x000fe200078e0008 */
[----:B------:R-:W-:Y:S02]  /*e5e0*/  MOV R3, R11 ;  /* 0x0000000b00037202 */ /* 0x000fe40000000f00 */
[----:B------:R-:W-:-:S07]  /*e5f0*/  MOV R20, 0xe610 ;  /* 0x0000e61000147802 */ /* 0x000fce0000000f00 */
[----:B------:R-:W-:Y:S05]  /*e600*/  CALL.REL.NOINC `($__internal_18_$__cuda_sm20_div_u64) ;  /* 0x0000004000987944 */ /* 0x000fea0003c00000 */
[----:B------:R-:W-:Y:S02]  /*e610*/  MOV R8, R10 ;  /* 0x0000000a00087202 */ /* 0x000fe40000000f00 */
[----:B------:R-:W-:Y:S01]  /*e620*/  MOV R9, R11 ;  /* 0x0000000b00097202 */ /* 0x000fe20000000f00 */
[----:B------:R-:W-:Y:S06]  /*e630*/  BRA `(.L_x_5553) ;  /* 0x00000000004c7947 */ /* 0x000fec0003800000 */
.L_x_5552:
[----:B------:R-:W0:Y:S01]  /*e640*/  I2F.U32.RP R0, R10 ;  /* 0x0000000a00007306 */ /* 0x000e220000209000 */
[----:B------:R-:W-:-:S07]  /*e650*/  ISETP.NE.U32.AND P2, PT, R10, RZ, PT ;  /* 0x000000ff0a00720c */ /* 0x000fce0003f45070 */
[----:B0-----:R-:W0:Y:S02]  /*e660*/  MUFU.RCP R0, R0 ;  /* 0x0000000000007308 */ /* 0x001e240000001000 */
[----:B0-----:R-:W-:-:S06]  /*e670*/  VIADD R8, R0, 0xffffffe ;  /* 0x0ffffffe00087836 */ /* 0x001fcc0000000000 */
[----:B------:R0:W1:Y:S02]  /*e680*/  F2I.FTZ.U32.TRUNC.NTZ R9, R8 ;  /* 0x0000000800097305 */ /* 0x000064000021f000 */
[----:B0-----:R-:W-:Y:S01]  /*e690*/  HFMA2.MMA R8, -RZ, RZ, 0, 0 ;  /* 0x00000000ff087435 */ /* 0x001fe200000001ff */
[----:B-1----:R-:W-:-:S05]  /*e6a0*/  IADD3 R3, RZ, -R9, RZ ;  /* 0x80000009ff037210 */ /* 0x002fca0007ffe0ff */
[----:B------:R-:W-:-:S04]  /*e6b0*/  IMAD R3, R3, R10, RZ ;  /* 0x0000000a03037224 */ /* 0x000fc800078e02ff */
[----:B------:R-:W-:-:S06]  /*e6c0*/  IMAD.HI.U32 R9, R9, R3, R8 ;  /* 0x0000000309097227 */ /* 0x000fcc00078e0008 */
[----:B------:R-:W-:Y:S01]  /*e6d0*/  IMAD.HI.U32 R8, R9, R14, RZ ;  /* 0x0000000e09087227 */ /* 0x000fe200078e00ff */
[----:B------:R-:W-:-:S03]  /*e6e0*/  MOV R9, RZ ;  /* 0x000000ff00097202 */ /* 0x000fc60000000f00 */
[----:B------:R-:W-:-:S04]  /*e6f0*/  IMAD.MOV R15, RZ, RZ, -R8 ;  /* 0x000000ffff0f7224 */ /* 0x000fc800078e0a08 */
[----:B------:R-:W-:-:S05]  /*e700*/  IMAD R15, R10, R15, R14 ;  /* 0x0000000f0a0f7224 */ /* 0x000fca00078e020e */
[----:B------:R-:W-:-:S13]  /*e710*/  ISETP.GE.U32.AND P0, PT, R15, R10, PT ;  /* 0x0000000a0f00720c */ /* 0x000fda0003f06070 */
[-C--:B------:R-:W-:Y:S02]  /*e720*/  @P0 IADD3 R15, R15, -R10.reuse, RZ ;  /* 0x8000000a0f0f0210 */ /* 0x080fe40007ffe0ff */
[----:B------:R-:W-:Y:S02]  /*e730*/  @P0 IADD3 R8, R8, 0x1, RZ ;  /* 0x0000000108080810 */ /* 0x000fe40007ffe0ff */
[----:B------:R-:W-:-:S13]  /*e740*/  ISETP.GE.U32.AND P1, PT, R15, R10, PT ;  /* 0x0000000a0f00720c */ /* 0x000fda0003f26070 */
[----:B------:R-:W-:Y:S01]  /*e750*/  @P1 VIADD R8, R8, 0x1 ;  /* 0x0000000108081836 */ /* 0x000fe20000000000 */
[----:B------:R-:W-:-:S07]  /*e760*/  @!P2 LOP3.LUT R8, RZ, R10, RZ, 0x33, !PT ;  /* 0x0000000aff08a212 */ /* 0x000fce00078e33ff */
.L_x_5553:
[----:B------:R-:W-:Y:S05]  /*e770*/  BSYNC B0 ;  /* 0x0000000000007941 */ /* 0x000fea0003800000 */
.L_x_5551:
[----:B------:R-:W-:Y:S02]  /*e780*/  ULDC.64 UR4, c[0x0][0x600] ;  /* 0x0001800000047ab9 */ /* 0x000fe40000000a00 */
[----:B------:R-:W-:-:S04]  /*e790*/  IADD3 R8, P0, R8, UR4, RZ ;  /* 0x0000000408087c10 */ /* 0x000fc8000ff1e0ff */
[----:B------:R-:W-:-:S04]  /*e7a0*/  IADD3.X R9, R9, UR5, RZ, P0, !PT ;  /* 0x0000000509097c10 */ /* 0x000fc800087fe4ff */
[----:B------:R-:W-:-:S07]  /*e7b0*/  MOV R0, R9 ;  /* 0x0000000900007202 */ /* 0x000fce0000000f00 */
.L_x_5539:
        /* <DEDUP_REMOVED lines=12> */
[----:B-1----:R-:W-:-:S04]  /*e880*/  IMAD R4, R3, UR4, R4 ;  /* 0x0000000403047c24 */ /* 0x002fc8000f8e0204 */
[----:B------:R-:W-:-:S07]  /*e890*/  IMAD.SHL.U32 R7, R4, 0x2, RZ ;  /* 0x0000000204077824 */ /* 0x000fce00078e00ff */
        /* <DEDUP_REMOVED lines=274> */
.L_x_5555:
        /* <DEDUP_REMOVED lines=278> */
.L_x_5556:
        /* <DEDUP_REMOVED lines=16> */
.L_x_5558:
[----:B------:R-:W-:Y:S05]  /*10c20*/  BSYNC B0 ;  /* 0x0000000000007941 */ /* 0x000fea0003800000 */
.L_x_5557:
        /* <DEDUP_REMOVED lines=15> */
.L_x_5560:
[----:B------:R-:W-:Y:S05]  /*10d20*/  BSYNC B0 ;  /* 0x0000000000007941 */ /* 0x000fea0003800000 */
.L_x_5559:
        /* <DEDUP_REMOVED lines=35> */
.L_x_5562:
[----:B------:R-:W-:Y:S05]  /*10f60*/  BSYNC B0 ;  /* 0x0000000000007941 */ /* 0x000fea0003800000 */
.L_x_5561:
        /* <DEDUP_REMOVED lines=30> */
[----:B------:R-:W-:Y:S01]  /*11150*/  IMAD.MOV.U32 R14, RZ, RZ, R12 ;  /* 0x000000ffff0e7224 */ /* 0x000fe200078e000c */
[----:B------:R-:W-:Y:S01]  /*11160*/  MOV R19, UR9 ;  /* 0x0000000900137c02 */ /* 0x000fe20008000f00 */
[----:B------:R-:W-:-:S04]  /*11170*/  IMAD R3, R3, UR7, RZ ;  /* 0x0000000703037c24 */ /* 0x000fc8000f8e02ff */
[----:B------:R-:W1:Y:S01]  /*11180*/  LDC.64 R10, c[0x0][0x608] ;  /* 0x00018200ff0a7b82 */ /* 0x000e620000000a00 */
[----:B0-----:R-:W-:-:S07]  /*11190*/  IMAD R15, R15, UR6, RZ ;  /* 0x000000060f0f7c24 */ /* 0x001fce000f8e02ff */
.L_x_5567:
[----:B------:R-:W-:-:S05]  /*111a0*/  IADD3 R13, R3, R14, RZ ;  /* 0x0000000e030d7210 */ /* 0x000fca0007ffe0ff */
[----:B-1----:R-:W-:-:S05]  /*111b0*/  IMAD.WIDE.U32 R12, R13, 0x8, R10 ;  /* 0x000000080d0c7825 */ /* 0x002fca00078e000a */
[----:B------:R-:W2:Y:S04]  /*111c0*/  LDG.E R21, desc[UR60][R12.64] ;  /* 0x0000003c0c157981 */ /* 0x000ea8000c1e1900 */
[----:B------:R-:W3:Y:S01]  /*111d0*/  LDG.E R20, desc[UR60][R12.64+0x4] ;  /* 0x0000043c0c147981 */ /* 0x000ee2000c1e1900 */
[----:B------:R-:W-:-:S05]  /*111e0*/  IMAD.IADD R14, R15, 0x1, R14 ;  /* 0x000000010f0e7824 */ /* 0x000fca00078e020e */
[----:B------:R-:W-:Y:S01]  /*111f0*/  ISETP.GE.U32.AND P0, PT, R14, UR8, PT ;  /* 0x000000080e007c0c */ /* 0x000fe2000bf06070 */
[----:B--2---:R-:W-:Y:S01]  /*11200*/  FADD.FTZ R18, R21, R18 ;  /* 0x0000001215127221 */ /* 0x004fe20000010000 */
[----:B---3--:R-:W-:-:S11]  /*11210*/  FADD.FTZ R19, R20, R19 ;  /* 0x0000001314137221 */ /* 0x008fd60000010000 */
[----:B------:R-:W-:Y:S05]  /*11220*/  @!P0 BRA `(.L_x_5567) ;  /* 0xfffffffc00dc8947 */ /* 0x000fea000383ffff */
[----:B------:R-:W-:Y:S05]  /*11230*/  BSYNC B1 ;  /* 0x0000000000017941 */ /* 0x000fea0003800000 */
.L_x_5566:
[----:B------:R-:W-:Y:S05]  /*11240*/  BRA `(.L_x_5565) ;  /* 0x0000000000547947 */ /* 0x000fea0003800000 */
.L_x_5564:
[----:B------:R-:W-:Y:S01]  /*11250*/  ULDC UR7, c[0x0][0x22c] ;  /* 0x00008b0000077ab9 */ /* 0x000fe20000000800 */
[----:B------:R-:W-:Y:S02]  /*11260*/  MOV R19, UR9 ;  /* 0x0000000900137c02 */ /* 0x000fe40008000f00 */
[----:B------:R-:W-:-:S13]  /*11270*/  ISETP.GE.U32.AND P0, PT, R2, UR7, PT ;  /* 0x0000000702007c0c */ /* 0x000fda000bf06070 */
[----:B------:R-:W-:Y:S05]  /*11280*/  @P0 BRA `(.L_x_5565) ;  /* 0x0000000000440947 */ /* 0x000fea0003800000 */
[----:B------:R-:W-:Y:S01]  /*11290*/  ULDC UR6, c[0x0][0x10] ;  /* 0x0000040000067ab9 */ /* 0x000fe20000000800 */
[----:B------:R-:W0:Y:S01]  /*112a0*/  LDC R21, c[0x0][RZ] ;  /* 0x00000000ff157b82 */ /* 0x000e220000000800 */
[----:B------:R-:W-:Y:S01]  /*112b0*/  MOV R14, R2 ;  /* 0x00000002000e7202 */ /* 0x000fe20000000f00 */
[----:B------:R-:W-:Y:S02]  /*112c0*/  IMAD.U32 R19, RZ, RZ, UR9 ;  /* 0x00000009ff137e24 */ /* 0x000fe4000f8e00ff */
[----:B------:R-:W-:-:S04]  /*112d0*/  IMAD R3, R3, UR6, RZ ;  /* 0x0000000603037c24 */ /* 0x000fc8000f8e02ff */
[----:B------:R-:W1:Y:S08]  /*112e0*/  LDC.64 R10, c[0x0][0x608] ;  /* 0x00018200ff0a7b82 */ /* 0x000e700000000a00 */
[----:B------:R-:W2:Y:S02]  /*112f0*/  LDC R25, c[0x0][0x4] ;  /* 0x00000100ff197b82 */ /* 0x000ea40000000800 */
.L_x_5568:
[----:B------:R-:W-:-:S05]  /*11300*/  IADD3 R12, R3, R14, RZ ;  /* 0x0000000e030c7210 */ /* 0x000fca0007ffe0ff */
        /* <DEDUP_REMOVED lines=9> */
.L_x_5565:
[----:B------:R-:W-:Y:S05]  /*113a0*/  BSYNC B0 ;  /* 0x0000000000007941 */ /* 0x000fea0003800000 */
.L_x_5563:
        /* <DEDUP_REMOVED lines=12> */
[----:B------:R-:W-:-:S07]  /*11470*/  IMAD.U32 R11, RZ, RZ, UR5 ;  /* 0x00000005ff0b7e24 */ /* 0x000fce000f8e00ff */
.L_x_5570:
[----:B------:R-:W-:Y:S01]  /*11480*/  IADD3 R10, R2, R11, RZ ;  /* 0x0000000b020a7210 */ /* 0x000fe20007ffe0ff */
[----:B------:R-:W-:Y:S03]  /*11490*/  BAR.SYNC.DEFER_BLOCKING 0x0 ;  /* 0x0000000000007b1d */ /* 0x000fe60000010000 */
        /* <DEDUP_REMOVED lines=11> */
.L_x_5569:
[----:B------:R-:W-:Y:S05]  /*11550*/  @!P2 BRA `(.L_x_5571) ;  /* 0x000000000084a947 */ /* 0x000fea0003800000 */
[----:B------:R-:W-:Y:S02]  /*11560*/  ISETP.GT.AND P0, PT, R14, 0x20, PT ;  /* 0x000000200e00780c */ /* 0x000fe40003f04270 */
[----:B------:R-:W-:-:S11]  /*11570*/  MOV R2, R14 ;  /* 0x0000000e00027202 */ /* 0x000fd60000000f00 */
[----:B------:R-:W-:Y:S05]  /*11580*/  @!P0 BRA `(.L_x_5572) ;  /* 0x00000000004c8947 */ /* 0x000fea0003800000 */
[----:B------:R-:W-:Y:S01]  /*11590*/  LEA.HI R2, R14, R14, RZ, 0x1 ;  /* 0x0000000e0e027211 */ /* 0x000fe200078f08ff */
[----:B------:R1:W-:Y:S03]  /*115a0*/  STS.64 [R3], R18 ;  /* 0x0000001203007388 */ /* 0x0003e60000000a00 */
[----:B------:R-:W-:Y:S01]  /*115b0*/  SHF.R.S32.HI R10, RZ, 0x1, R2 ;  /* 0x00000001ff0a7819 */ /* 0x000fe20000011402 */
[----:B------:R-:W-:-:S03]  /*115c0*/  IMAD.MOV.U32 R2, RZ, RZ, 0x20 ;  /* 0x00000020ff027424 */ /* 0x000fc600078e00ff */
[----:B------:R-:W-:-:S13]  /*115d0*/  ISETP.GE.AND P0, PT, R10, 0x20, PT ;  /* 0x000000200a00780c */ /* 0x000fda0003f06270 */
[----:B-1----:R-:W-:Y:S05]  /*115e0*/  @!P0 BRA `(.L_x_5572) ;  /* 0x0000000000348947 */ /* 0x002fea0003800000 */
.L_x_5573:
[----:B------:R-:W-:Y:S01]  /*115f0*/  IADD3 R2, R23, R10, RZ ;  /* 0x0000000a17027210 */ /* 0x000fe20007ffe0ff */
[----:B------:R-:W-:Y:S03]  /*11600*/  BAR.SYNC.DEFER_BLOCKING 0x0 ;  /* 0x0000000000007b1d */ /* 0x000fe60000010000 */
        /* <DEDUP_REMOVED lines=10> */
[----:B------:R-:W-:-:S07]  /*116b0*/  IMAD.MOV.U32 R2, RZ, RZ, 0x20 ;  /* 0x00000020ff027424 */ /* 0x000fce00078e00ff */
.L_x_5572:
[----:B------:R-:W-:Y:S01]  /*116c0*/  BAR.SYNC.DEFER_BLOCKING 0x0 ;  /* 0x0000000000007b1d */ /* 0x000fe20000010000 */
[----:B------:R-:W-:-:S13]  /*116d0*/  ISETP.GE.AND P0, PT, R2, 0x2, PT ;  /* 0x000000020200780c */ /* 0x000fda0003f06270 */
[----:B------:R-:W-:Y:S05]  /*116e0*/  @!P0 BRA `(.L_x_5571) ;  /* 0x0000000000208947 */ /* 0x000fea0003800000 */
[----:B0-----:R-:W-:-:S11]  /*116f0*/  HFMA2.MMA R3, -RZ, RZ, 0, 5.9604644775390625e-08 ;  /* 0x00000001ff037435 */ /* 0x001fd600000001ff */
.L_x_5574:
[----:B------:R-:W0:Y:S04]  /*11700*/  SHFL.DOWN PT, R11, R18, R3, 0x1f ;  /* 0x08001f03120b7589 */ /* 0x000e2800000e0000 */
[----:B------:R1:W2:Y:S02]  /*11710*/  SHFL.DOWN PT, R10, R19, R3, 0x1f ;  /* 0x08001f03130a7589 */ /* 0x0002a400000e0000 */
[----:B-1----:R-:W-:-:S04]  /*11720*/  SHF.L.U32 R3, R3, 0x1, RZ ;  /* 0x0000000103037819 */ /* 0x002fc800000006ff */
[----:B------:R-:W-:Y:S01]  /*11730*/  ISETP.GE.AND P0, PT, R3, R2, PT ;  /* 0x000000020300720c */ /* 0x000fe20003f06270 */
[----:B0-----:R-:W-:Y:S01]  /*11740*/  FADD.FTZ R18, R11, R18 ;  /* 0x000000120b127221 */ /* 0x001fe20000010000 */
[----:B--2---:R-:W-:-:S11]  /*11750*/  FADD.FTZ R19, R10, R19 ;  /* 0x000000130a137221 */ /* 0x004fd60000010000 */
[----:B------:R-:W-:Y:S05]  /*11760*/  @!P0 BRA `(.L_x_5574) ;  /* 0xfffffffc00e48947 */ /* 0x000fea000383ffff */
.L_x_5571:
        /* <DEDUP_REMOVED lines=13> */
.L_x_5576:
[----:B------:R-:W-:Y:S05]  /*11840*/  @!P1 BRA `(.L_x_5577) ;  /* 0x0000000000c49947 */ /* 0x000fea0003800000 */
[----:B------:R-:W1:Y:S01]  /*11850*/  LDC R22, c[0x0][0x624] ;  /* 0x00018900ff167b82 */ /* 0x000e620000000800 */
[----:B0-----:R-:W-:Y:S02]  /*11860*/  F2FP.F16.F32.PACK_AB R18, RZ, R18 ;  /* 0x00000012ff12723e */ /* 0x001fe400000000ff */
        /* <DEDUP_REMOVED lines=19> */
.L_x_5578:
[----:B------:R-:W-:Y:S01]  /*119a0*/  ULDC.64 UR4, c[0x0][0x5f0] ;  /* 0x00017c0000047ab9 */ /* 0x000fe20000000a00 */
[----:B------:R-:W-:Y:S02]  /*119b0*/  ISETP.NE.AND P6, PT, R22, 0x1, PT ;  /* 0x000000011600780c */ /* 0x000fe40003fc5270 */
[----:B------:R-:W-:Y:S02]  /*119c0*/  IADD3 R2, P0, R17, UR4, RZ ;  /* 0x0000000411027c10 */ /* 0x000fe4000ff1e0ff */
[----:B------:R-:W-:-:S03]  /*119d0*/  F2FP.F16.F32.PACK_AB R19, RZ, R19 ;  /* 0x00000013ff13723e */ /* 0x000fc600000000ff */
        /* <DEDUP_REMOVED lines=19> */
.L_x_5579:
[----:B------:R-:W-:Y:S02]  /*11b10*/  ULDC.64 UR4, c[0x0][0x5f0] ;  /* 0x00017c0000047ab9 */ /* 0x000fe40000000a00 */
[----:B------:R-:W-:-:S04]  /*11b20*/  IADD3 R16, P0, R16, UR4, RZ ;  /* 0x0000000410107c10 */ /* 0x000fc8000ff1e0ff */
[----:B------:R-:W-:-:S05]  /*11b30*/  IADD3.X R17, RZ, UR5, RZ, P0, !PT ;  /* 0x00000005ff117c10 */ /* 0x000fca00087fe4ff */
[----:B------:R-:W-:Y:S01]  /*11b40*/  STG.E.U16 desc[UR60][R16.64], R19 ;  /* 0x0000001310007986 */ /* 0x000fe2000c10153c */
[----:B------:R-:W-:Y:S05]  /*11b50*/  EXIT ;  /* 0x000000000000794d */ /* 0x000fea0003800000 */
.L_x_5577:
[----:B------:R-:W-:Y:S04]  /*11b60*/  STG.E desc[UR60][R8.64], R18 ;  /* 0x0000001208007986 */ /* 0x000fe8000c10193c */
[----:B------:R-:W-:Y:S01]  /*11b70*/  STG.E desc[UR60][R8.64+0x4], R19 ;  /* 0x0000041308007986 */ /* 0x000fe2000c10193c */
[----:B------:R-:W-:Y:S05]  /*11b80*/  EXIT ;  /* 0x000000000000794d */ /* 0x000fea0003800000 */
.L_x_5575:
[----:B------:R-:W-:Y:S01]  /*11b90*/  ISETP.NE.AND P0, PT, RZ, UR36, PT ;  /* 0x00000024ff007c0c */ /* 0x000fe2000bf05270 */
[----:B------:R-:W-:Y:S02]  /*11ba0*/  ULDC.U8 UR4, c[0x0][0x621] ;  /* 0x0001884000047ab9 */ /* 0x000fe40000000000 */
[----:B------:R-:W-:-:S10]  /*11bb0*/  ISETP.NE.AND P1, PT, RZ, UR4, PT ;  /* 0x00000004ff007c0c */ /* 0x000fd4000bf25270 */
[----:B------:R-:W-:Y:S05]  /*11bc0*/  @!P0 BRA `(.L_x_5580) ;  /* 0x0000000000188947 */ /* 0x000fea0003800000 */
[----:B------:R-:W0:Y:S04]  /*11bd0*/  LDG.E.U16 R0, desc[UR60][R4.64] ;  /* 0x0000003c04007981 */ /* 0x000e28000c1e1500 */
[----:B------:R-:W2:Y:S01]  /*11be0*/  LDG.E.U16 R2, desc[UR60][R6.64] ;  /* 0x0000003c06027981 */ /* 0x000ea2000c1e1500 */
[----:B0-----:R-:W-:Y:S02]  /*11bf0*/  HADD2.F32 R3, -RZ, R0.H0_H0 ;  /* 0x20000000ff037230 */ /* 0x001fe40000004100 */
[----:B--2---:R-:W-:-:S03]  /*11c00*/  HADD2.F32 R2, -RZ, R2.H0_H0 ;  /* 0x20000002ff027230 */ /* 0x004fc60000004100 */
[----:B------:R-:W-:Y:S02]  /*11c10*/  FADD.FTZ R18, R18, R3 ;  /* 0x0000000312127221 */ /* 0x000fe40000010000 */
[----:B------:R-:W-:-:S07]  /*11c20*/  FADD.FTZ R19, R19, R2 ;  /* 0x0000000213137221 */ /* 0x000fce0000010000 */
.L_x_5580:
        /* <DEDUP_REMOVED lines=22> */
.L_x_5582:
[----:B------:R-:W-:Y:S01]  /*11d90*/  ULDC.64 UR4, c[0x0][0x5f0] ;  /* 0x00017c0000047ab9 */ /* 0x000fe20000000a00 */
[----:B------:R-:W-:Y:S02]  /*11da0*/  ISETP.NE.AND P6, PT, R22, 0x1, PT ;  /* 0x000000011600780c */ /* 0x000fe40003fc5270 */
[----:B------:R-:W-:Y:S02]  /*11db0*/  IADD3 R2, P0, R17, UR4, RZ ;  /* 0x0000000411027c10 */ /* 0x000fe4000ff1e0ff */
[----:B------:R-:W-:Y:S02]  /*11dc0*/  F2FP.F16.F32.PACK_AB R19, RZ, R19 ;  /* 0x00000013ff13723e */ /* 0x000fe400000000ff */
        /* <DEDUP_REMOVED lines=19> */
.L_x_5583:
[----:B------:R-:W-:Y:S02]  /*11f00*/  ULDC.64 UR4, c[0x0][0x5f0] ;  /* 0x00017c0000047ab9 */ /* 0x000fe40000000a00 */
[----:B------:R-:W-:-:S05]  /*11f10*/  IADD3 R16, P0, R16, UR4, RZ ;  /* 0x0000000410107c10 */ /* 0x000fca000ff1e0ff */
[----:B------:R-:W-:-:S05]  /*11f20*/  IMAD.X R17, RZ, RZ, UR5, P0 ;  /* 0x00000005ff117e24 */ /* 0x000fca00080e06ff */
[----:B------:R-:W-:Y:S01]  /*11f30*/  STG.E.U16 desc[UR60][R16.64], R19 ;  /* 0x0000001310007986 */ /* 0x000fe2000c10153c */
[----:B------:R-:W-:Y:S05]  /*11f40*/  EXIT ;  /* 0x000000000000794d */ /* 0x000fea0003800000 */
.L_x_5581:
[----:B0-----:R-:W-:-:S04]  /*11f50*/  F2FP.F16.F32.PACK_AB R18, R19, R18 ;  /* 0x000000121312723e */ /* 0x001fc800000000ff */
[----:B------:R-:W-:Y:S01]  /*11f60*/  PRMT R3, R18, 0x7632, R3 ;  /* 0x0000763212037816 */ /* 0x000fe20000000003 */
[----:B------:R-:W-:Y:S04]  /*11f70*/  STG.E.U16 desc[UR60][R4.64], R18 ;  /* 0x0000001204007986 */ /* 0x000fe8000c10153c */
[----:B------:R-:W-:Y:S01]  /*11f80*/  STG.E.U16 desc[UR60][R6.64], R3 ;  /* 0x0000000306007986 */ /* 0x000fe2000c10153c */
[----:B------:R-:W-:Y:S05]  /*11f90*/  EXIT ;  /* 0x000000000000794d */ /* 0x000fea0003800000 */
.L_x_5554:
        /* <DEDUP_REMOVED lines=23> */
.L_x_5585:
[----:B------:R-:W-:Y:S05]  /*12110*/  @!P1 BRA `(.L_x_5586) ;  /* 0x0000000000c49947 */ /* 0x000fea0003800000 */
[----:B------:R-:W1:Y:S01]  /*12120*/  LDC R16, c[0x0][0x624] ;  /* 0x00018900ff107b82 */ /* 0x000e620000000800 */
[----:B------:R-:W-:Y:S02]  /*12130*/  F2FP.F16.F32.PACK_AB R18, RZ, R18 ;  /* 0x00000012ff12723e */ /* 0x000fe400000000ff */
        /* <DEDUP_REMOVED lines=19> */
.L_x_5587:
        /* <DEDUP_REMOVED lines=23> */
.L_x_5588:
[----:B------:R-:W-:Y:S02]  /*123e0*/  ULDC.64 UR4, c[0x0][0x5f0] ;  /* 0x00017c0000047ab9 */ /* 0x000fe40000000a00 */
[----:B------:R-:W-:-:S04]  /*123f0*/  IADD3 R22, P0, R22, UR4, RZ ;  /* 0x0000000416167c10 */ /* 0x000fc8000ff1e0ff */
[----:B------:R-:W-:-:S05]  /*12400*/  IADD3.X R23, RZ, UR5, RZ, P0, !PT ;  /* 0x00000005ff177c10 */ /* 0x000fca00087fe4ff */
[----:B------:R-:W-:Y:S01]  /*12410*/  STG.E.U16 desc[UR60][R22.64], R19 ;  /* 0x0000001316007986 */ /* 0x000fe2000c10153c */
[----:B------:R-:W-:Y:S05]  /*12420*/  EXIT ;  /* 0x000000000000794d */ /* 0x000fea0003800000 */
.L_x_5586:
[----:B------:R-:W-:Y:S04]  /*12430*/  STG.E desc[UR60][R8.64], R18 ;  /* 0x0000001208007986 */ /* 0x000fe8000c10193c */
[----:B------:R-:W-:Y:S01]  /*12440*/  STG.E desc[UR60][R8.64+0x4], R19 ;  /* 0x0000041308007986 */ /* 0x000fe2000c10193c */
[----:B------:R-:W-:Y:S05]  /*12450*/  EXIT ;  /* 0x000000000000794d */ /* 0x000fea0003800000 */
.L_x_5584:
[----:B-1----:R-:W-:Y:S01]  /*12460*/  ISETP.NE.AND P0, PT, R2, RZ, PT ;  /* 0x000000ff0200720c */ /* 0x002fe20003f05270 */
[----:B------:R-:W-:Y:S02]  /*12470*/  ULDC.U8 UR4, c[0x0][0x621] ;  /* 0x0001884000047ab9 */ /* 0x000fe40000000000 */
[----:B------:R-:W-:-:S10]  /*12480*/  ISETP.NE.AND P1, PT, RZ, UR4, PT ;  /* 0x00000004ff007c0c */ /* 0x000fd4000bf25270 */
[----:B------:R-:W-:Y:S05]  /*12490*/  @!P0 BRA `(.L_x_5589) ;  /* 0x0000000000188947 */ /* 0x000fea0003800000 */
[----:B------:R-:W2:Y:S04]  /*124a0*/  LDG.E.U16 R0, desc[UR60][R6.64] ;  /* 0x0000003c06007981 */ /* 0x000ea8000c1e1500 */
[----:B------:R-:W3:Y:S01]  /*124b0*/  LDG.E.U16 R2, desc[UR60][R4.64] ;  /* 0x0000003c04027981 */ /* 0x000ee2000c1e1500 */
[----:B--2---:R-:W-:Y:S02]  /*124c0*/  HADD2.F32 R3, -RZ, R0.H0_H0 ;  /* 0x20000000ff037230 */ /* 0x004fe40000004100 */
[----:B---3--:R-:W-:-:S03]  /*124d0*/  HADD2.F32 R2, -RZ, R2.H0_H0 ;  /* 0x20000002ff027230 */ /* 0x008fc60000004100 */
[----:B------:R-:W-:Y:S02]  /*124e0*/  FADD.FTZ R18, R18, R3 ;  /* 0x0000000312127221 */ /* 0x000fe40000010000 */
[----:B------:R-:W-:-:S07]  /*124f0*/  FADD.FTZ R19, R19, R2 ;  /* 0x0000000213137221 */ /* 0x000fce0000010000 */
.L_x_5589:
        /* <DEDUP_REMOVED lines=22> */
.L_x_5591:
        /* <DEDUP_REMOVED lines=23> */
.L_x_5592:
[----:B------:R-:W-:Y:S02]  /*127d0*/  ULDC.64 UR4, c[0x0][0x5f0] ;  /* 0x00017c0000047ab9 */ /* 0x000fe40000000a00 */
[----:B------:R-:W-:-:S04]  /*127e0*/  IADD3 R22, P0, R22, UR4, RZ ;  /* 0x0000000416167c10 */ /* 0x000fc8000ff1e0ff */
[----:B------:R-:W-:-:S05]  /*127f0*/  IADD3.X R23, RZ, UR5, RZ, P0, !PT ;  /* 0x00000005ff177c10 */ /* 0x000fca00087fe4ff */
[----:B------:R-:W-:Y:S01]  /*12800*/  STG.E.U16 desc[UR60][R22.64], R19 ;  /* 0x0000001316007986 */ /* 0x000fe2000c10153c */
[----:B------:R-:W-:Y:S05]  /*12810*/  EXIT ;  /* 0x000000000000794d */ /* 0x000fea0003800000 */
.L_x_5590:
[----:B------:R-:W-:-:S04]  /*12820*/  F2FP.F16.F32.PACK_AB R18, R19, R18 ;  /* 0x000000121312723e */ /* 0x000fc800000000ff */
[----:B------:R-:W-:Y:S01]  /*12830*/  PRMT R2, R18, 0x7632, R2 ;  /* 0x0000763212027816 */ /* 0x000fe20000000002 */
[----:B------:R-:W-:Y:S04]  /*12840*/  STG.E.U16 desc[UR60][R6.64], R18 ;  /* 0x0000001206007986 */ /* 0x000fe8000c10153c */
[----:B------:R-:W-:Y:S01]  /*12850*/  STG.E.U16 desc[UR60][R4.64], R2 ;  /* 0x0000000204007986 */ /* 0x000fe2000c10153c */
[----:B------:R-:W-:Y:S05]  /*12860*/  EXIT ;  /* 0x000000000000794d */ /* 0x000fea0003800000 */
        .weak           $__internal_18_$__cuda_sm20_div_u64
        .type           $__internal_18_$__cuda_sm20_div_u64,@function
        .size           $__internal_18_$__cuda_sm20_div_u64,($__internal_19_$__cuda_sm20_rem_u64 - $__internal_18_$__cuda_sm20_div_u64)
$__internal_18_$__cuda_sm20_div_u64:
        /* <DEDUP_REMOVED lines=68> */
[----:B------:R-:W-:Y:S06]  /*12cb0*/  RET.REL.NODEC R20 `(_ZN2at6native13reduce_kernelILi256ELi2ENS0_8ReduceOpIN3c104HalfENS0_14func_wrapper_tIS4_NS0_55_GLOBAL__N__0955718d_22_SparseCsrTensorMath_cu_868dd54514ReductionAddOpIfEEEEjS4_Li4ELi4EEEEEvT1_) ;  /* 0xfffffed014d07950 */ /* 0x000fec0003c3ffff */
        .weak           $__internal_19_$__cuda_sm20_rem_u64
        .type           $__internal_19_$__cuda_sm20_rem_u64,@function
        .size           $__internal_19_$__cuda_sm20_rem_u64,(.L_x_8818 - $__internal_19_$__cuda_sm20_rem_u64)
$__internal_19_$__cuda_sm20_rem_u64:
        /* <DEDUP_REMOVED lines=64> */
[----:B------:R-:W-:Y:S06]  /*130c0*/  RET.REL.NODEC R12 `(_ZN2at6native13reduce_kernelILi256ELi2ENS0_8ReduceOpIN3c104HalfENS0_14func_wrapper_tIS4_NS0_55_GLOBAL__N__0955718d_22_SparseCsrTensorMath_cu_868dd54514ReductionAddOpIfEEEEjS4_Li4ELi4EEEEEvT1_) ;  /* 0xfffffecc0ccc7950 */ /* 0x000fec0003c3ffff */
.L_x_5593:
        /* <DEDUP_REMOVED lines=11> */
.L_x_8818:


//--------------------- .text._ZN2at6native13reduce_kernelILi128ELi4ENS0_8ReduceOpIN3c104HalfENS0_14func_wrapper_tIS4_NS0_55_GLOBAL__N__0955718d_22_SparseCsrTensorMath_cu_868dd54514ReductionAddOpIfEEEEjS4_Li4ELi4EEEEEvT1_ --------------------------
	.section	.text._ZN2at6native13reduce_kernelILi128ELi4ENS0_8ReduceOpIN3c104HalfENS0_14func_wrapper_tIS4_NS0_55_GLOBAL__N__0955718d_22_SparseCsrTensorMath_cu_868dd54514ReductionAddOpIfEEEEjS4_Li4ELi4EEEEEvT1_,"ax",@progbits
	.align	128
.text._ZN2at6native13reduce_kernelILi128ELi4ENS0_8ReduceOpIN3c104HalfENS0_14func_wrapper_tIS4_NS0_55_GLOBAL__N__0955718d_22_SparseCsrTensorMath_cu_868dd54514ReductionAddOpIfEEEEjS4_Li4ELi4EEEEEvT1_:
        .type           _ZN2at6native13reduce_kernelILi128ELi4ENS0_8ReduceOpIN3c104HalfENS0_14func_wrapper_tIS4_NS0_55_GLOBAL__N__0955718d_22_SparseCsrTensorMath_cu_868dd54514ReductionAddOpIfEEEEjS4_Li4ELi4EEEEEvT1_,@function
        .size           _ZN2at6native13reduce_kernelILi128ELi4ENS0_8ReduceOpIN3c104HalfENS0_14func_wrapper_tIS4_NS0_55_GLOBAL__N__0955718d_22_SparseCsrTensorMath_cu_868dd54514ReductionAddOpIfEEEEjS4_Li4ELi4EEEEEvT1_,(.L_x_8821 - _ZN2at6native13reduce_kernelILi128ELi4ENS0_8ReduceOpIN3c104HalfENS0_14func_wrapper_tIS4_NS0_55_GLOBAL__N__0955718d_22_SparseCsrTensorMath_cu_868dd54514ReductionAddOpIfEEEEjS4_Li4ELi4EEEEEvT1_)
        .other          _ZN2at6native13reduce_kernelILi128ELi4ENS0_8ReduceOpIN3c104HalfENS0_14func_wrapper_tIS4_NS0_55_GLOBAL__N__0955718d_22_SparseCsrTensorMath_cu_868dd54514ReductionAddOpIfEEEEjS4_Li4ELi4EEEEEvT1_,@"STO_CUDA_ENTRY STV_DEFAULT"
_ZN2at6native13reduce_kernelILi128ELi4ENS0_8ReduceOpIN3c104HalfENS0_14func_wrapper_tIS4_NS0_55_GLOBAL__N__0955718d_22_SparseCsrTensorMath_cu_868dd54514ReductionAddOpIfEEEEjS4_Li4ELi4EEEEEvT1_:
        /* <DEDUP_REMOVED lines=293> */
.L_x_5594:
[----:B------:R-:W-:Y:S01]  /*1250*/  ULDC UR4, c[0x0][0x21c] ;  /* 0x0000870000047ab9 */ /* 0x000fe20000000800 */
[----:B------:R-:W-:Y:S01]  /*1260*/  ULDC.64 UR60, c[0x0][0x208] ;  /* 0x00008200003c7ab9 */ /* 0x000fe20000000a00 */
[----:B------:R-:W-:Y:S01]  /*1270*/  IMAD.U32 R29, RZ, RZ, UR4 ;  /* 0x00000004ff1d7e24 */ /* 0x000fe2000f8e00ff */
[----:B------:R-:W-:Y:S01]  /*1280*/  ULDC UR4, c[0x0][0x220] ;  /* 0x0000880000047ab9 */ /* 0x000fe20000000800 */
[----:B------:R-:W-:Y:S03]  /*1290*/  BSSY B6, `(.L_x_5595) ;  /* 0x0000b03000067945 */ /* 0x000fe60003800000 */
        /* <DEDUP_REMOVED lines=25> */
.L_x_5598:
        /* <DEDUP_REMOVED lines=25> */
.L_x_5604:
[----:B------:R-:W-:Y:S05]  /*15c0*/  BSYNC B2 ;  /* 0x0000000000027941 */ /* 0x000fea0003800000 */
.L_x_5603:
        /* <DEDUP_REMOVED lines=11> */
.L_x_5602:
[----:B------:R-:W-:Y:S05]  /*1680*/  BSYNC B1 ;  /* 0x0000000000017941 */ /* 0x000fea0003800000 */
.L_x_5601:
[----:B------:R-:W0:Y:S01]  /*1690*/  LDC R8, c[0x0][0x21c] ;  /* 0x00008700ff087b82 */ /* 0x000e220000000800 */
[----:B------:R-:W-:-:S04]  /*16a0*/  IADD3 R5, P0, -R7, 0x4, RZ ;  /* 0x0000000407057810 */ /* 0x000fc80007f1e1ff */
[----:B------:R-:W-:Y:S01]  /*16b0*/  LEA R22, P1, R5, R22, 0x1 ;  /* 0x0000001605167211 */ /* 0x000fe200078208ff */
[----:B------:R-:W-:-:S05]  /*16c0*/  IMAD.X R4, RZ, RZ, -0x1, P0 ;  /* 0xffffffffff047424 */ /* 0x000fca00000e06ff */
[----:B------:R-:W-:Y:S02]  /*16d0*/  LEA.HI.X R23, R5, R23, R4, 0x1, P1 ;  /* 0x0000001705177211 */ /* 0x000fe400008f0c04 */
[----:B0-----:R-:W-:-:S07]  /*16e0*/  IADD3 R3, R7, -0x4, R8 ;  /* 0xfffffffc07037810 */ /* 0x001fce0007ffe008 */
.L_x_5600:
[----:B------:R-:W-:Y:S05]  /*16f0*/  BSYNC B0 ;  /* 0x0000000000007941 */ /* 0x000fea0003800000 */
.L_x_5599:
[----:B------:R-:W0:Y:S01]  /*1700*/  LDC.64 R4, c[0x0][0x230] ;  /* 0x00008c00ff047b82 */ /* 0x000e220000000a00 */
[----:B------:R-:W-:Y:S01]  /*1710*/  BSSY B0, `(.L_x_5605) ;  /* 0x000001c000007945 */ /* 0x000fe20003800000 */
[----:B------:R-:W-:Y:S02]  /*1720*/  ISETP.NE.AND P2, PT, R2, RZ, PT ;  /* 0x000000ff0200720c */ /* 0x000fe40003f45270 */
        /* <DEDUP_REMOVED lines=11> */
.L_x_5607:
        /* <DEDUP_REMOVED lines=15> */
.L_x_5606:
[----:B------:R-:W-:Y:S05]  /*18d0*/  BSYNC B0 ;  /* 0x0000000000007941 */ /* 0x000fea0003800000 */
.L_x_5605:
        /* <DEDUP_REMOVED lines=8> */
.L_x_5609:
[----:B------:R-:W-:Y:S05]  /*1960*/  BSYNC B0 ;  /* 0x0000000000007941 */ /* 0x000fea0003800000 */
.L_x_5608:
        /* <DEDUP_REMOVED lines=12> */
.L_x_5611:
[----:B------:R-:W-:Y:S05]  /*1a30*/  BSYNC B0 ;  /* 0x0000000000007941 */ /* 0x000fea0003800000 */
.L_x_5610:
[----:B------:R-:W-:Y:S01]  /*1a40*/  FADD.FTZ R9, R9, R0 ;  /* 0x0000000009097221 */ /* 0x000fe20000010000 */
[----:B------:R-:W-:Y:S02]  /*1a50*/  MOV R25, RZ ;  /* 0x000000ff00197202 */ /* 0x000fe40000000f00 */
[----:B------:R-:W-:Y:S01]  /*1a60*/  CS2R R26, SRZ ;  /* 0x00000000001a7805 */ /* 0x000fe2000001ff00 */
[----:B------:R-:W-:-:S04]  /*1a70*/  FADD.FTZ R9, R9, R6 ;  /* 0x0000000609097221 */ /* 0x000fc80000010000 */
[----:B------:R-:W-:Y:S01]  /*1a80*/  FADD.FTZ R24, R9, R24 ;  /* 0x0000001809187221 */ /* 0x000fe20000010000 */
[----:B------:R-:W-:Y:S06]  /*1a90*/  BRA `(.L_x_5596) ;  /* 0x000000a800087947 */ /* 0x000fec0003800000 */
.L_x_5597:
        /* <DEDUP_REMOVED lines=47> */
.L_x_5621:
        /* <DEDUP_REMOVED lines=287> */
.L_x_5617:
[----:B------:R-:W-:Y:S01]  /*2f80*/  LOP3.LUT R17, R17, 0xfffffff8, RZ, 0xc0, !PT ;  /* 0xfffffff811117812 */ /* 0x000fe200078ec0ff */
[----:B------:R-:W-:-:S03]  /*2f90*/  ULDC UR36, c[0x0][0x224] ;  /* 0x0000890000247ab9 */ /* 0x000fc60000000800 */
[----:B------:R-:W-:-:S04]  /*2fa0*/  IADD3 R20, P1, R22, R17, RZ ;  /* 0x0000001116147210 */ /* 0x000fc80007f3e0ff */
[----:B------:R-:W-:-:S06]  /*2fb0*/  IADD3.X R21, RZ, R23, RZ, P1, !PT ;  /* 0x00000017ff157210 */ /* 0x000fcc0000ffe4ff */
[----:B------:R-:W2:Y:S01]  /*2fc0*/  LDG.E.64 R20, desc[UR60][R20.64] ;  /* 0x0000003c14147981 */ /* 0x000ea2000c1e1b00 */
[----:B------:R-:W-:-:S05]  /*2fd0*/  MOV R17, UR36 ;  /* 0x0000002400117c02 */ /* 0x000fca0008000f00 */
[----:B------:R-:W-:Y:S01]  /*2fe0*/  IMAD.IADD R30, R28, 0x1, R17 ;  /* 0x000000011c1e7824 */ /* 0x000fe200078e0211 */
[C-C-:B--2---:R-:W-:Y:S02]  /*2ff0*/  PRMT R35, R20.reuse, 0x5410, R21.reuse ;  /* 0x0000541014237816 */ /* 0x144fe40000000015 */
[----:B------:R-:W-:Y:S01]  /*3000*/  PRMT R36, R20, 0x7632, R21 ;  /* 0x0000763214247816 */ /* 0x000fe20000000015 */
        /* <DEDUP_REMOVED lines=235> */
.L_x_5618:
[----:B------:R-:W-:-:S04]  /*3ec0*/  LOP3.LUT R21, R31, 0xfffffff8, RZ, 0xc0, !PT ;  /* 0xfffffff81f157812 */ /* 0x000fc800078ec0ff */
[----:B------:R-:W-:-:S04]  /*3ed0*/  IADD3 R20, P1, R22, R21, RZ ;  /* 0x0000001516147210 */ /* 0x000fc80007f3e0ff */
[----:B------:R-:W-:-:S06]  /*3ee0*/  IADD3.X R21, RZ, R23, RZ, P1, !PT ;  /* 0x00000017ff157210 */ /* 0x000fcc0000ffe4ff */
[----:B------:R-:W2:Y:S01]  /*3ef0*/  LDG.E.64 R20, desc[UR60][R20.64] ;  /* 0x0000003c14147981 */ /* 0x000ea2000c1e1b00 */
[----:B------:R-:W-:Y:S01]  /*3f00*/  IADD3 R29, R30, R17, RZ ;  /* 0x000000111e1d7210 */ /* 0x000fe20007ffe0ff */
[----:B------:R-:W-:Y:S01]  /*3f10*/  IMAD.MOV.U32 R28, RZ, RZ, RZ ;  /* 0x000000ffff1c7224 */ /* 0x000fe200078e00ff */
[----:B------:R-:W-:Y:S02]  /*3f20*/  MOV R32, RZ ;  /* 0x000000ff00207202 */ /* 0x000fe40000000f00 */
[----:B--2---:R-:W-:Y:S02]  /*3f30*/  PRMT R37, R37, 0x5410, R20 ;  /* 0x0000541025257816 */ /* 0x004fe40000000014 */
[----:B------:R-:W-:Y:S02]  /*3f40*/  PRMT R38, R20, 0x5432, R21 ;  /* 0x0000543214267816 */ /* 0x000fe40000000015 */
        /* <DEDUP_REMOVED lines=247> */
.L_x_5619:
[----:B------:R-:W-:-:S04]  /*4ec0*/  LOP3.LUT R21, R32, 0xfffffff8, RZ, 0xc0, !PT ;  /* 0xfffffff820157812 */ /* 0x000fc800078ec0ff */
[----:B------:R-:W-:-:S04]  /*4ed0*/  IADD3 R20, P1, R22, R21, RZ ;  /* 0x0000001516147210 */ /* 0x000fc80007f3e0ff */
[----:B------:R-:W-:-:S06]  /*4ee0*/  IADD3.X R21, RZ, R23, RZ, P1, !PT ;  /* 0x00000017ff157210 */ /* 0x000fcc0000ffe4ff */
[----:B------:R-:W2:Y:S01]  /*4ef0*/  LDG.E.64 R20, desc[UR60][R20.64] ;  /* 0x0000003c14147981 */ /* 0x000ea2000c1e1b00 */
[----:B------:R-:W-:Y:S02]  /*4f00*/  IADD3 R29, R29, R17, RZ ;  /* 0x000000111d1d7210 */ /* 0x000fe40007ffe0ff */
[--C-:B--2---:R-:W-:Y:S02]  /*4f10*/  PRMT R39, R20, 0x5410, R21.reuse ;  /* 0x0000541014277816 */ /* 0x104fe40000000015 */
[----:B------:R-:W-:Y:S02]  /*4f20*/  PRMT R42, R42, 0x7610, R20 ;  /* 0x000076102a2a7816 */ /* 0x000fe40000000014 */
[----:B------:R-:W-:Y:S01]  /*4f30*/  PRMT R43, R43, 0x7610, R21 ;  /* 0x000076102b2b7816 */ /* 0x000fe20000000015 */
        /* <DEDUP_REMOVED lines=235> */
.L_x_5620:
[----:B------:R-:W-:Y:S01]  /*5df0*/  LOP3.LUT R21, R28, 0xfffffff8, RZ, 0xc0, !PT ;  /* 0xfffffff81c157812 */ /* 0x000fe200078ec0ff */
[----:B------:R-:W-:Y:S01]  /*5e00*/  HADD2.F32 R31, -RZ, R36.H0_H0 ;  /* 0x20000024ff1f7230 */ /* 0x000fe20000004100 */
[----:B------:R-:W-:Y:S02]  /*5e10*/  ULDC UR4, c[0x0][0x21c] ;  /* 0x0000870000047ab9 */ /* 0x000fe40000000800 */
[----:B------:R-:W-:-:S05]  /*5e20*/  IADD3 R20, P1, R22, R21, RZ ;  /* 0x0000001516147210 */ /* 0x000fca0007f3e0ff */
[----:B------:R-:W-:-:S06]  /*5e30*/  IMAD.X R21, RZ, RZ, R23, P1 ;  /* 0x000000ffff157224 */ /* 0x000fcc00008e0617 */
[----:B------:R-:W2:Y:S01]  /*5e40*/  LDG.E.64 R20, desc[UR60][R20.64] ;  /* 0x0000003c14147981 */ /* 0x000ea2000c1e1b00 */
[--C-:B------:R-:W-:Y:S02]  /*5e50*/  HADD2.F32 R28, -RZ, R35.reuse.H0_H0 ;  /* 0x20000023ff1c7230 */ /* 0x100fe40000004100 */
[----:B------:R-:W-:Y:S01]  /*5e60*/  FADD.FTZ R12, R31, R12 ;  /* 0x0000000c1f0c7221 */ /* 0x000fe20000010000 */
[----:B------:R-:W-:Y:S02]  /*5e70*/  HADD2.F32 R30, -RZ, R35.H1_H1 ;  /* 0x30000023ff1e7230 */ /* 0x000fe40000004100 */
[----:B------:R-:W-:Y:S02]  /*5e80*/  HADD2.F32 R31, -RZ, R36.H1_H1 ;  /* 0x30000024ff1f7230 */ /* 0x000fe40000004100 */
[----:B------:R-:W-:Y:S01]  /*5e90*/  FADD.FTZ R13, R28, R13 ;  /* 0x0000000d1c0d7221 */ /* 0x000fe20000010000 */
[----:B------:R-:W-:Y:S02]  /*5ea0*/  HADD2.F32 R28, -RZ, R37.H1_H1 ;  /* 0x30000025ff1c7230 */ /* 0x000fe40000004100 */
[----:B------:R-:W-:Y:S01]  /*5eb0*/  FADD.FTZ R11, R30, R11 ;  /* 0x0000000b1e0b7221 */ /* 0x000fe20000010000 */
[----:B------:R-:W-:-:S02]  /*5ec0*/  HADD2.F32 R30, -RZ, R38.H1_H1 ;  /* 0x30000026ff1e7230 */ /* 0x000fc40000004100 */
[----:B------:R-:W-:Y:S01]  /*5ed0*/  FADD.FTZ R10, R31, R10 ;  /* 0x0000000a1f0a7221 */ /* 0x000fe20000010000 */
[----:B------:R-:W-:Y:S02]  /*5ee0*/  HADD2.F32 R33, -RZ, R38.H0_H0 ;  /* 0x20000026ff217230 */ /* 0x000fe40000004100 */
[----:B------:R-:W-:Y:S01]  /*5ef0*/  FADD.FTZ R9, R28, R9 ;  /* 0x000000091c097221 */ /* 0x000fe20000010000 */
[----:B------:R-:W-:Y:S01]  /*5f00*/  IADD3 R28, R29, R17, RZ ;  /* 0x000000111d1c7210 */ /* 0x000fe20007ffe0ff */
[----:B------:R-:W-:Y:S01]  /*5f10*/  FADD.FTZ R7, R30, R7 ;  /* 0x000000071e077221 */ /* 0x000fe20000010000 */
[----:B------:R-:W-:Y:S01]  /*5f20*/  MOV R29, UR4 ;  /* 0x00000004001d7c02 */ /* 0x000fe20008000f00 */
[----:B------:R-:W-:Y:S02]  /*5f30*/  HADD2.F32 R30, -RZ, R39.H0_H0 ;  /* 0x20000027ff1e7230 */ /* 0x000fe40000004100 */
[----:B------:R-:W-:Y:S01]  /*5f40*/  FADD.FTZ R8, R33, R8 ;  /* 0x0000000821087221 */ /* 0x000fe20000010000 */
[----:B------:R-:W-:-:S02]  /*5f50*/  IMAD R34, R17, 0x3, R28 ;  /* 0x0000000311227824 */ /* 0x000fc400078e021c */
[----:B------:R-:W-:Y:S02]  /*5f60*/  HADD2.F32 R31, -RZ, R42.H1_H1 ;  /* 0x3000002aff1f7230 */ /* 0x000fe40000004100 */
[----:B------:R-:W-:Y:S01]  /*5f70*/  FADD.FTZ R5, R30, R5 ;  /* 0x000000051e057221 */ /* 0x000fe20000010000 */
[----:B------:R-:W-:Y:S01]  /*5f80*/  HADD2.F32 R32, -RZ, R39.H1_H1 ;  /* 0x30000027ff207230 */ /* 0x000fe20000004100 */
[----:B------:R-:W-:Y:S01]  /*5f90*/  ISETP.GE.U32.AND P1, PT, R34, R29, PT ;  /* 0x0000001d2200720c */ /* 0x000fe20003f26070 */
[----:B------:R-:W-:Y:S02]  /*5fa0*/  HADD2.F32 R45, -RZ, R41.H0_H0 ;  /* 0x20000029ff2d7230 */ /* 0x000fe40000004100 */
[----:B------:R-:W-:Y:S01]  /*5fb0*/  FADD.FTZ R4, R31, R4 ;  /* 0x000000041f047221 */ /* 0x000fe20000010000 */
[----:B------:R-:W-:Y:S02]  /*5fc0*/  HADD2.F32 R30, -RZ, R43.H1_H1 ;  /* 0x3000002bff1e7230 */ /* 0x000fe40000004100 */
[----:B------:R-:W-:Y:S01]  /*5fd0*/  FADD.FTZ R3, R32, R3 ;  /* 0x0000000320037221 */ /* 0x000fe20000010000 */
[----:B------:R-:W-:-:S02]  /*5fe0*/  FADD.FTZ R6, R45, R6 ;  /* 0x000000062d067221 */ /* 0x000fc40000010000 */
[----:B------:R-:W-:Y:S01]  /*5ff0*/  FADD.FTZ R0, R30, R0 ;  /* 0x000000001e007221 */ /* 0x000fe20000010000 */
        /* <DEDUP_REMOVED lines=9> */
[----:B------:R-:W-:Y:S05]  /*6090*/  BSYNC B1 ;  /* 0x0000000000017941 */ /* 0x000fea0003800000 */
.L_x_5616:
[----:B------:R-:W-:Y:S02]  /*60a0*/  PRMT R37, R20, 0x7610, R37 ;  /* 0x0000761014257816 */ /* 0x000fe40000000025 */
[----:B------:R-:W-:Y:S02]  /*60b0*/  PRMT R41, R41, 0x7610, R20 ;  /* 0x0000761029297816 */ /* 0x000fe40000000014 */
[C---:B------:R-:W-:Y:S02]  /*60c0*/  PRMT R42, R21.reuse, 0x7610, R42 ;  /* 0x00007610152a7816 */ /* 0x040fe4000000002a */
[----:B------:R-:W-:-:S07]  /*60d0*/  PRMT R43, R21, 0x7632, R43 ;  /* 0x00007632152b7816 */ /* 0x000fce000000002b */
.L_x_5615:
[----:B------:R-:W-:Y:S05]  /*60e0*/  BSYNC B0 ;  /* 0x0000000000007941 */ /* 0x000fea0003800000 */
.L_x_5614:
[----:B------:R-:W-:Y:S01]  /*60f0*/  ISETP.GE.U32.AND P0, PT, R28, R29, PT ;  /* 0x0000001d1c00720c */ /* 0x000fe20003f06070 */
[----:B------:R-:W-:-:S12]  /*6100*/  BSSY B0, `(.L_x_5622) ;  /* 0x0000472000007945 */ /* 0x000fd80003800000 */
[----:B------:R-:W-:Y:S05]  /*6110*/  @P0 BRA `(.L_x_5623) ;  /* 0x0000004400c00947 */ /* 0x000fea0003800000 */
[----:B------:R-:W1:Y:S01]  /*6120*/  LDC R34, c[0x0][0x258] ;  /* 0x00009600ff227b82 */ /* 0x000e620000000800 */
[----:B------:R-:W-:Y:S01]  /*6130*/  IMAD.MOV.U32 R31, RZ, RZ, RZ ;  /* 0x000000ffff1f7224 */ /* 0x000fe200078e00ff */
[----:B-1----:R-:W-:-:S13]  /*6140*/  ISETP.NE.AND P1, PT, R34, RZ, PT ;  /* 0x000000ff2200720c */ /* 0x002fda0003f25270 */
[----:B------:R-:W-:Y:S05]  /*6150*/  @!P1 BRA `(.L_x_5624) ;  /* 0x0000001000449947 */ /* 0x000fea0003800000 */
[----:B0-----:R-:W-:Y:S01]  /*6160*/  MOV R14, RZ ;  /* 0x000000ff000e7202 */ /* 0x001fe20000000f00 */
        /* <DEDUP_REMOVED lines=272> */
.L_x_5624:
[----:B0-----:R-:W-:-:S04]  /*7270*/  LOP3.LUT R15, R31, 0xfffffff8, RZ, 0xc0, !PT ;  /* 0xfffffff81f0f7812 */ /* 0x001fc800078ec0ff */
[----:B------:R-:W-:-:S04]  /*7280*/  IADD3 R14, P2, R22, R15, RZ ;  /* 0x0000000f160e7210 */ /* 0x000fc80007f5e0ff */
[----:B------:R-:W-:-:S06]  /*7290*/  IADD3.X R15, RZ, R23, RZ, P2, !PT ;  /* 0x00000017ff0f7210 */ /* 0x000fcc00017fe4ff */
[----:B------:R-:W2:Y:S01]  /*72a0*/  LDG.E.64 R14, desc[UR60][R14.64] ;  /* 0x0000003c0e0e7981 */ /* 0x000ea2000c1e1b00 */
[----:B------:R-:W-:-:S04]  /*72b0*/  IADD3 R21, R28, R17, RZ ;  /* 0x000000111c157210 */ /* 0x000fc80007ffe0ff */
[----:B------:R-:W-:Y:S02]  /*72c0*/  ISETP.GE.U32.AND P2, PT, R21, R29, PT ;  /* 0x0000001d1500720c */ /* 0x000fe40003f46070 */
[C-C-:B--2---:R-:W-:Y:S02]  /*72d0*/  PRMT R35, R14.reuse, 0x5410, R15.reuse ;  /* 0x000054100e237816 */ /* 0x144fe4000000000f */
[----:B------:R-:W-:-:S09]  /*72e0*/  PRMT R36, R14, 0x7632, R15 ;  /* 0x000076320e247816 */ /* 0x000fd2000000000f */
        /* <DEDUP_REMOVED lines=275> */
.L_x_5625:
[----:B------:R-:W-:-:S04]  /*8420*/  LOP3.LUT R15, R40, 0xfffffff8, RZ, 0xc0, !PT ;  /* 0xfffffff8280f7812 */ /* 0x000fc800078ec0ff */
[----:B------:R-:W-:-:S05]  /*8430*/  IADD3 R14, P2, R22, R15, RZ ;  /* 0x0000000f160e7210 */ /* 0x000fca0007f5e0ff */
[----:B------:R-:W-:-:S06]  /*8440*/  IMAD.X R15, RZ, RZ, R23, P2 ;  /* 0x000000ffff0f7224 */ /* 0x000fcc00010e0617 */
[----:B------:R-:W2:Y:S01]  /*8450*/  LDG.E.64 R14, desc[UR60][R14.64] ;  /* 0x0000003c0e0e7981 */ /* 0x000ea2000c1e1b00 */
[----:B------:R-:W-:-:S04]  /*8460*/  IADD3 R21, R21, R17, RZ ;  /* 0x0000001115157210 */ /* 0x000fc80007ffe0ff */
[----:B------:R-:W-:Y:S02]  /*8470*/  ISETP.GE.U32.AND P2, PT, R21, R29, PT ;  /* 0x0000001d1500720c */ /* 0x000fe40003f46070 */
[----:B--2---:R-:W-:Y:S02]  /*8480*/  PRMT R37, R37, 0x5410, R14 ;  /* 0x0000541025257816 */ /* 0x004fe4000000000e */
[----:B------:R-:W-:Y:S02]  /*8490*/  PRMT R38, R14, 0x5432, R15 ;  /* 0x000054320e267816 */ /* 0x000fe4000000000f */
[----:B------:R-:W-:-:S07]  /*84a0*/  PRMT R41, R15, 0x7632, R41 ;  /* 0x000076320f297816 */ /* 0x000fce0000000029 */
        /* <DEDUP_REMOVED lines=275> */
.L_x_5626:
[----:B------:R-:W-:-:S04]  /*95e0*/  LOP3.LUT R15, R40, 0xfffffff8, RZ, 0xc0, !PT ;  /* 0xfffffff8280f7812 */ /* 0x000fc800078ec0ff */
[----:B------:R-:W-:-:S04]  /*95f0*/  IADD3 R14, P2, R22, R15, RZ ;  /* 0x0000000f160e7210 */ /* 0x000fc80007f5e0ff */
[----:B------:R-:W-:-:S06]  /*9600*/  IADD3.X R15, RZ, R23, RZ, P2, !PT ;  /* 0x00000017ff0f7210 */ /* 0x000fcc00017fe4ff */
[----:B------:R-:W2:Y:S01]  /*9610*/  LDG.E.64 R14, desc[UR60][R14.64] ;  /* 0x0000003c0e0e7981 */ /* 0x000ea2000c1e1b00 */
[----:B------:R-:W-:-:S05]  /*9620*/  IMAD.IADD R21, R21, 0x1, R17 ;  /* 0x0000000115157824 */ /* 0x000fca00078e0211 */
[----:B------:R-:W-:Y:S02]  /*9630*/  ISETP.GE.U32.AND P2, PT, R21, R29, PT ;  /* 0x0000001d1500720c */ /* 0x000fe40003f46070 */
[--C-:B--2---:R-:W-:Y:S02]  /*9640*/  PRMT R39, R14, 0x5410, R15.reuse ;  /* 0x000054100e277816 */ /* 0x104fe4000000000f */
[----:B------:R-:W-:Y:S02]  /*9650*/  PRMT R42, R42, 0x7610, R14 ;  /* 0x000076102a2a7816 */ /* 0x000fe4000000000e */
[----:B------:R-:W-:-:S07]  /*9660*/  PRMT R43, R43, 0x7610, R15 ;  /* 0x000076102b2b7816 */ /* 0x000fce000000000f */
        /* <DEDUP_REMOVED lines=275> */
.L_x_5627:
[----:B------:R-:W-:-:S04]  /*a7a0*/  LOP3.LUT R15, R30, 0xfffffff8, RZ, 0xc0, !PT ;  /* 0xfffffff81e0f7812 */ /* 0x000fc800078ec0ff */
[----:B------:R-:W-:-:S04]  /*a7b0*/  IADD3 R14, P1, R22, R15, RZ ;  /* 0x0000000f160e7210 */ /* 0x000fc80007f3e0ff */
[----:B------:R-:W-:-:S06]  /*a7c0*/  IADD3.X R15, RZ, R23, RZ, P1, !PT ;  /* 0x00000017ff0f7210 */ /* 0x000fcc0000ffe4ff */
[----:B------:R-:W2:Y:S02]  /*a7d0*/  LDG.E.64 R14, desc[UR60][R14.64] ;  /* 0x0000003c0e0e7981 */ /* 0x000ea4000c1e1b00 */
[----:B--2---:R-:W-:Y:S02]  /*a7e0*/  PRMT R37, R14, 0x7610, R37 ;  /* 0x000076100e257816 */ /* 0x004fe40000000025 */
[----:B------:R-:W-:Y:S02]  /*a7f0*/  PRMT R41, R41, 0x7610, R14 ;  /* 0x0000761029297816 */ /* 0x000fe4000000000e */
[C---:B------:R-:W-:Y:S02]  /*a800*/  PRMT R42, R15.reuse, 0x7610, R42 ;  /* 0x000076100f2a7816 */ /* 0x040fe4000000002a */
[----:B------:R-:W-:-:S07]  /*a810*/  PRMT R43, R15, 0x7632, R43 ;  /* 0x000076320f2b7816 */ /* 0x000fce000000002b */
.L_x_5623:
[----:B------:R-:W-:Y:S05]  /*a820*/  BSYNC B0 ;  /* 0x0000000000007941 */ /* 0x000fea0003800000 */
.L_x_5622:
[----:B------:R-:W-:Y:S04]  /*a830*/  BSSY B0, `(.L_x_5628) ;  /* 0x000002a000007945 */ /* 0x000fe80003800000 */
[----:B------:R-:W-:Y:S05]  /*a840*/  @P0 BRA `(.L_x_5629) ;  /* 0x0000000000a00947 */ /* 0x000fea0003800000 */
[----:B------:R-:W-:Y:S01]  /*a850*/  IADD3 R28, R28, R17, RZ ;  /* 0x000000111c1c7210 */ /* 0x000fe20007ffe0ff */
[--C-:B0-----:R-:W-:Y:S02]  /*a860*/  HADD2.F32 R14, -RZ, R35.reuse.H0_H0 ;  /* 0x20000023ff0e7230 */ /* 0x101fe40000004100 */
[--C-:B------:R-:W-:Y:S01]  /*a870*/  HADD2.F32 R15, -RZ, R36.reuse.H0_H0 ;  /* 0x20000024ff0f7230 */ /* 0x100fe20000004100 */
[----:B------:R-:W-:Y:S01]  /*a880*/  ISETP.GE.U32.AND P0, PT, R28, R29, PT ;  /* 0x0000001d1c00720c */ /* 0x000fe20003f06070 */
[----:B------:R-:W-:Y:S02]  /*a890*/  HADD2.F32 R20, -RZ, R35.H1_H1 ;  /* 0x30000023ff147230 */ /* 0x000fe40000004100 */
[----:B------:R-:W-:Y:S01]  /*a8a0*/  FADD.FTZ R13, R13, R14 ;  /* 0x0000000e0d0d7221 */ /* 0x000fe20000010000 */
[----:B------:R-:W-:Y:S02]  /*a8b0*/  HADD2.F32 R21, -RZ, R36.H1_H1 ;  /* 0x30000024ff157230 */ /* 0x000fe40000004100 */
[----:B------:R-:W-:Y:S01]  /*a8c0*/  FADD.FTZ R12, R12, R15 ;  /* 0x0000000f0c0c7221 */ /* 0x000fe20000010000 */
[----:B------:R-:W-:-:S02]  /*a8d0*/  FADD.FTZ R11, R11, R20 ;  /* 0x000000140b0b7221 */ /* 0x000fc40000010000 */
[----:B------:R-:W-:-:S04]  /*a8e0*/  FADD.FTZ R10, R10, R21 ;  /* 0x000000150a0a7221 */ /* 0x000fc80000010000 */
[----:B------:R-:W-:Y:S05]  /*a8f0*/  @P0 BRA `(.L_x_5629) ;  /* 0x0000000000740947 */ /* 0x000fea0003800000 */
[----:B------:R-:W-:Y:S02]  /*a900*/  IMAD.IADD R20, R28, 0x1, R17 ;  /* 0x000000011c147824 */ /* 0x000fe400078e0211 */
[--C-:B------:R-:W-:Y:S02]  /*a910*/  HADD2.F32 R15, -RZ, R38.reuse.H0_H0 ;  /* 0x20000026ff0f7230 */ /* 0x100fe40000004100 */
[----:B------:R-:W-:Y:S01]  /*a920*/  HADD2.F32 R14, -RZ, R37.H1_H1 ;  /* 0x30000025ff0e7230 */ /* 0x000fe20000004100 */
[----:B------:R-:W-:Y:S01]  /*a930*/  ISETP.GE.U32.AND P0, PT, R20, R29, PT ;  /* 0x0000001d1400720c */ /* 0x000fe20003f06070 */
[----:B------:R-:W-:Y:S02]  /*a940*/  HADD2.F32 R38, -RZ, R38.H1_H1 ;  /* 0x30000026ff267230 */ /* 0x000fe40000004100 */
[----:B------:R-:W-:Y:S01]  /*a950*/  FADD.FTZ R8, R8, R15 ;  /* 0x0000000f08087221 */ /* 0x000fe20000010000 */
[----:B------:R-:W-:Y:S02]  /*a960*/  HADD2.F32 R21, -RZ, R41.H0_H0 ;  /* 0x20000029ff157230 */ /* 0x000fe40000004100 */
[----:B------:R-:W-:Y:S01]  /*a970*/  FADD.FTZ R9, R9, R14 ;  /* 0x0000000e09097221 */ /* 0x000fe20000010000 */
[----:B------:R-:W-:-:S02]  /*a980*/  FADD.FTZ R7, R7, R38 ;  /* 0x0000002607077221 */ /* 0x000fc40000010000 */
[----:B------:R-:W-:-:S04]  /*a990*/  FADD.FTZ R6, R6, R21 ;  /* 0x0000001506067221 */ /* 0x000fc80000010000 */
[----:B------:R-:W-:Y:S05]  /*a9a0*/  @P0 BRA `(.L_x_5629) ;  /* 0x0000000000480947 */ /* 0x000fea0003800000 */
[----:B------:R-:W-:Y:S01]  /*a9b0*/  IADD3 R14, R20, R17, RZ ;  /* 0x00000011140e7210 */ /* 0x000fe20007ffe0ff */
[----:B------:R-:W-:Y:S02]  /*a9c0*/  HADD2.F32 R15, -RZ, R42.H1_H1 ;  /* 0x3000002aff0f7230 */ /* 0x000fe40000004100 */
[--C-:B------:R-:W-:Y:S01]  /*a9d0*/  HADD2.F32 R20, -RZ, R39.reuse.H1_H1 ;  /* 0x30000027ff147230 */ /* 0x100fe20000004100 */
[----:B------:R-:W-:Y:S01]  /*a9e0*/  ISETP.GE.U32.AND P0, PT, R14, R29, PT ;  /* 0x0000001d0e00720c */ /* 0x000fe20003f06070 */
[----:B------:R-:W-:Y:S02]  /*a9f0*/  HADD2.F32 R14, -RZ, R39.H0_H0 ;  /* 0x20000027ff0e7230 */ /* 0x000fe40000004100 */
[----:B------:R-:W-:Y:S01]  /*aa00*/  FADD.FTZ R4, R4, R15 ;  /* 0x0000000f04047221 */ /* 0x000fe20000010000 */
[----:B------:R-:W-:Y:S02]  /*aa10*/  HADD2.F32 R15, -RZ, R43.H1_H1 ;  /* 0x3000002bff0f7230 */ /* 0x000fe40000004100 */
[----:B------:R-:W-:Y:S01]  /*aa20*/  FADD.FTZ R3, R3, R20 ;  /* 0x0000001403037221 */ /* 0x000fe20000010000 */
[----:B------:R-:W-:-:S02]  /*aa30*/  FADD.FTZ R5, R5, R14 ;  /* 0x0000000e05057221 */ /* 0x000fc40000010000 */
[----:B------:R-:W-:-:S04]  /*aa40*/  FADD.FTZ R0, R0, R15 ;  /* 0x0000000f00007221 */ /* 0x000fc80000010000 */
[----:B------:R-:W-:Y:S02]  /*aa50*/  @!P0 HADD2.F32 R37, -RZ, R37.H0_H0 ;  /* 0x20000025ff258230 */ /* 0x000fe40000004100 */
[----:B------:R-:W-:Y:S02]  /*aa60*/  @!P0 HADD2.F32 R14, -RZ, R41.H1_H1 ;  /* 0x30000029ff0e8230 */ /* 0x000fe40000004100 */
[----:B------:R-:W-:Y:S02]  /*aa70*/  @!P0 HADD2.F32 R17, -RZ, R42.H0_H0 ;  /* 0x2000002aff118230 */ /* 0x000fe40000004100 */
[----:B------:R-:W-:Y:S01]  /*aa80*/  @!P0 FADD.FTZ R24, R24, R37 ;  /* 0x0000002518188221 */ /* 0x000fe20000010000 */
[----:B------:R-:W-:Y:S02]  /*aa90*/  @!P0 HADD2.F32 R20, -RZ, R43.H0_H0 ;  /* 0x2000002bff148230 */ /* 0x000fe40000004100 */
[----:B------:R-:W-:Y:S01]  /*aaa0*/  @!P0 FADD.FTZ R25, R25, R14 ;  /* 0x0000000e19198221 */ /* 0x000fe20000010000 */
[----:B------:R-:W-:-:S02]  /*aab0*/  @!P0 FADD.FTZ R26, R26, R17 ;  /* 0x000000111a1a8221 */ /* 0x000fc40000010000 */
[----:B------:R-:W-:-:S07]  /*aac0*/  @!P0 FADD.FTZ R27, R27, R20 ;  /* 0x000000141b1b8221 */ /* 0x000fce0000010000 */
.L_x_5629:
[----:B------:R-:W-:Y:S05]  /*aad0*/  BSYNC B0 ;  /* 0x0000000000007941 */ /* 0x000fea0003800000 */
.L_x_5628:
[----:B0-----:R-:W-:Y:S01]  /*aae0*/  FADD.FTZ R15, R6, R10 ;  /* 0x0000000a060f7221 */ /* 0x001fe20000010000 */
        /* <DEDUP_REMOVED lines=12> */
.L_x_5613:
        /* <DEDUP_REMOVED lines=32> */
.L_x_5633:
        /* <DEDUP_REMOVED lines=21> */
[----:B------:R-:W-:Y:S01]  /*af00*/  ISETP.GE.U32.AND P0, PT, R38, R29, PT ;  /* 0x0000001d2600720c */ /* 0x000fe20003f06070 */
[--C-:B--2---:R-:W-:Y:S02]  /*af10*/  HADD2.F32 R36, -RZ, R10.reuse.H0_H0 ;  /* 0x2000000aff247230 */ /* 0x104fe40000004100 */
[----:B------:R-:W-:Y:S02]  /*af20*/  HADD2.F32 R35, -RZ, R10.H1_H1 ;  /* 0x3000000aff237230 */ /* 0x000fe40000004100 */
[--C-:B------:R-:W-:Y:S02]  /*af30*/  HADD2.F32 R37, -RZ, R11.reuse.H1_H1 ;  /* 0x3000000bff257230 */ /* 0x100fe40000004100 */
[----:B------:R-:W-:Y:S01]  /*af40*/  FADD.FTZ R33, R36, R33 ;  /* 0x0000002124217221 */ /* 0x000fe20000010000 */
[----:B------:R-:W-:Y:S02]  /*af50*/  HADD2.F32 R36, -RZ, R11.H0_H0 ;  /* 0x2000000bff247230 */ /* 0x000fe40000004100 */
[----:B------:R-:W-:Y:S01]  /*af60*/  FADD.FTZ R32, R35, R32 ;  /* 0x0000002023207221 */ /* 0x000fe20000010000 */
[----:B---3--:R-:W-:-:S02]  /*af70*/  HADD2.F32 R38, -RZ, R12.H0_H0 ;  /* 0x2000000cff267230 */ /* 0x008fc40000004100 */
[----:B------:R-:W-:Y:S01]  /*af80*/  FADD.FTZ R30, R37, R30 ;  /* 0x0000001e251e7221 */ /* 0x000fe20000010000 */
[----:B------:R-:W-:Y:S02]  /*af90*/  HADD2.F32 R39, -RZ, R12.H1_H1 ;  /* 0x3000000cff277230 */ /* 0x000fe40000004100 */
[----:B------:R-:W-:Y:S01]  /*afa0*/  FADD.FTZ R31, R36, R31 ;  /* 0x0000001f241f7221 */ /* 0x000fe20000010000 */
[--C-:B------:R-:W-:Y:S02]  /*afb0*/  HADD2.F32 R36, -RZ, R13.reuse.H0_H0 ;  /* 0x2000000dff247230 */ /* 0x100fe40000004100 */
[----:B------:R-:W-:Y:S01]  /*afc0*/  FADD.FTZ R9, R38, R9 ;  /* 0x0000000926097221 */ /* 0x000fe20000010000 */
[----:B------:R-:W-:Y:S02]  /*afd0*/  HADD2.F32 R35, -RZ, R13.H1_H1 ;  /* 0x3000000dff237230 */ /* 0x000fe40000004100 */
[----:B------:R-:W-:Y:S01]  /*afe0*/  FADD.FTZ R8, R39, R8 ;  /* 0x0000000827087221 */ /* 0x000fe20000010000 */
[----:B----4-:R-:W-:-:S02]  /*aff0*/  HADD2.F32 R38, -RZ, R14.H0_H0 ;  /* 0x2000000eff267230 */ /* 0x010fc40000004100 */
[----:B------:R-:W-:Y:S01]  /*b000*/  FADD.FTZ R7, R36, R7 ;  /* 0x0000000724077221 */ /* 0x000fe20000010000 */
[----:B------:R-:W-:Y:S02]  /*b010*/  HADD2.F32 R37, -RZ, R14.H1_H1 ;  /* 0x3000000eff257230 */ /* 0x000fe40000004100 */
[----:B------:R-:W-:Y:S01]  /*b020*/  FADD.FTZ R6, R35, R6 ;  /* 0x0000000623067221 */ /* 0x000fe20000010000 */
[--C-:B------:R-:W-:Y:S02]  /*b030*/  HADD2.F32 R40, -RZ, R15.reuse.H0_H0 ;  /* 0x2000000fff287230 */ /* 0x100fe40000004100 */
[----:B------:R-:W-:Y:S01]  /*b040*/  FADD.FTZ R5, R38, R5 ;  /* 0x0000000526057221 */ /* 0x000fe20000010000 */
[----:B------:R-:W-:Y:S02]  /*b050*/  HADD2.F32 R35, -RZ, R15.H1_H1 ;  /* 0x3000000fff237230 */ /* 0x000fe40000004100 */
[----:B------:R-:W-:Y:S01]  /*b060*/  FADD.FTZ R4, R37, R4 ;  /* 0x0000000425047221 */ /* 0x000fe20000010000 */
[----:B-----5:R-:W-:-:S02]  /*b070*/  HADD2.F32 R37, -RZ, R20.H0_H0 ;  /* 0x20000014ff257230 */ /* 0x020fc40000004100 */
[----:B------:R-:W-:Y:S01]  /*b080*/  FADD.FTZ R3, R40, R3 ;  /* 0x0000000328037221 */ /* 0x000fe20000010000 */
[----:B------:R-:W-:Y:S02]  /*b090*/  HADD2.F32 R36, -RZ, R20.H1_H1 ;  /* 0x30000014ff247230 */ /* 0x000fe40000004100 */
[----:B------:R-:W-:Y:S01]  /*b0a0*/  FADD.FTZ R0, R35, R0 ;  /* 0x0000000023007221 */ /* 0x000fe20000010000 */
        /* <DEDUP_REMOVED lines=8> */
.L_x_5632:
[----:B------:R-:W-:Y:S02]  /*b130*/  PRMT R35, R10, 0x7610, R10 ;  /* 0x000076100a237816 */ /* 0x000fe4000000000a */
[----:B------:R-:W-:Y:S02]  /*b140*/  PRMT R36, R11, 0x7610, R11 ;  /* 0x000076100b247816 */ /* 0x000fe4000000000b */
[----:B------:R-:W-:-:S07]  /*b150*/  PRMT R37, R20, 0x7610, R20 ;  /* 0x0000761014257816 */ /* 0x000fce0000000014 */
.L_x_5631:
[----:B------:R-:W-:Y:S05]  /*b160*/  BSYNC B0 ;  /* 0x0000000000007941 */ /* 0x000fea0003800000 */
.L_x_5630:
        /* <DEDUP_REMOVED lines=21> */
[----:B------:R-:W-:Y:S02]  /*b2c0*/  IMAD.IADD R10, R20, 0x1, R17 ;  /* 0x00000001140a7824 */ /* 0x000fe400078e0211 */
[----:B------:R-:W-:-:S03]  /*b2d0*/  IMAD R20, R34, R20, RZ ;  /* 0x0000001422147224 */ /* 0x000fc600078e02ff */
[----:B------:R-:W-:Y:S02]  /*b2e0*/  ISETP.GE.U32.AND P0, PT, R10, R29, PT ;  /* 0x0000001d0a00720c */ /* 0x000fe40003f06070 */
[----:B------:R-:W-:-:S11]  /*b2f0*/  SHF.R.U32.HI R11, RZ, 0x2, R20 ;  /* 0x00000002ff0b7819 */ /* 0x000fd60000011614 */
[----:B------:R-:W-:Y:S02]  /*b300*/  @!P0 IMAD R34, R34, R10, RZ ;  /* 0x0000000a22228224 */ /* 0x000fe400078e02ff */
[----:B------:R-:W-:-:S03]  /*b310*/  IMAD.WIDE.U32 R10, R11, 0x8, R22 ;  /* 0x000000080b0a7825 */ /* 0x000fc600078e0016 */
[----:B------:R-:W-:-:S03]  /*b320*/  @!P0 SHF.R.U32.HI R15, RZ, 0x2, R34 ;  /* 0x00000002ff0f8819 */ /* 0x000fc60000011622 */
[----:B------:R-:W2:Y:S02]  /*b330*/  LDG.E.64 R10, desc[UR60][R10.64] ;  /* 0x0000003c0a0a7981 */ /* 0x000ea4000c1e1b00 */
[----:B------:R-:W-:-:S06]  /*b340*/  @!P0 IMAD.WIDE.U32 R22, R15, 0x8, R22 ;  /* 0x000000080f168825 */ /* 0x000fcc00078e0016 */
[----:B------:R-:W3:Y:S01]  /*b350*/  @!P0 LDG.E.64 R22, desc[UR60][R22.64] ;  /* 0x0000003c16168981 */ /* 0x000ee2000c1e1b00 */
[----:B--2---:R-:W-:Y:S02]  /*b360*/  PRMT R14, R10, 0x7610, R10 ;  /* 0x000076100a0e7816 */ /* 0x004fe4000000000a */
[----:B------:R-:W-:Y:S02]  /*b370*/  PRMT R15, R11, 0x7610, R11 ;  /* 0x000076100b0f7816 */ /* 0x000fe4000000000b */
[----:B---3--:R-:W-:Y:S02]  /*b380*/  @!P0 PRMT R37, R22, 0x7610, R37 ;  /* 0x0000761016258816 */ /* 0x008fe40000000025 */
[----:B------:R-:W-:Y:S02]  /*b390*/  @!P0 PRMT R21, R23, 0x7610, R21 ;  /* 0x0000761017158816 */ /* 0x000fe40000000015 */
[----:B------:R-:W-:Y:S02]  /*b3a0*/  @!P0 PRMT R37, R37, 0x7610, R22 ;  /* 0x0000761025258816 */ /* 0x000fe40000000016 */
[----:B------:R-:W-:-:S07]  /*b3b0*/  @!P0 PRMT R21, R21, 0x7610, R23 ;  /* 0x0000761015158816 */ /* 0x000fce0000000017 */
.L_x_5635:
[----:B------:R-:W-:Y:S05]  /*b3c0*/  BSYNC B0 ;  /* 0x0000000000007941 */ /* 0x000fea0003800000 */
.L_x_5634:
[----:B------:R-:W-:Y:S04]  /*b3d0*/  BSSY B0, `(.L_x_5636) ;  /* 0x000002a000007945 */ /* 0x000fe80003800000 */
[----:B------:R-:W-:Y:S05]  /*b3e0*/  @P1 BRA `(.L_x_5637) ;  /* 0x0000000000a01947 */ /* 0x000fea0003800000 */
[----:B------:R-:W-:Y:S01]  /*b3f0*/  IADD3 R28, R28, R17, RZ ;  /* 0x000000111c1c7210 */ /* 0x000fe20007ffe0ff */
[--C-:B------:R-:W-:Y:S02]  /*b400*/  HADD2.F32 R10, -RZ, R35.reuse.H0_H0 ;  /* 0x20000023ff0a7230 */ /* 0x100fe40000004100 */
[----:B------:R-:W-:Y:S01]  /*b410*/  HADD2.F32 R35, -RZ, R35.H1_H1 ;  /* 0x30000023ff237230 */ /* 0x000fe20000004100 */
[----:B------:R-:W-:Y:S01]  /*b420*/  ISETP.GE.U32.AND P0, PT, R28, R29, PT ;  /* 0x0000001d1c00720c */ /* 0x000fe20003f06070 */
[--C-:B------:R-:W-:Y:S02]  /*b430*/  HADD2.F32 R20, -RZ, R36.reuse.H0_H0 ;  /* 0x20000024ff147230 */ /* 0x100fe40000004100 */
[----:B------:R-:W-:Y:S01]  /*b440*/  FADD.FTZ R33, R33, R10 ;  /* 0x0000000a21217221 */ /* 0x000fe20000010000 */
[----:B------:R-:W-:Y:S02]  /*b450*/  HADD2.F32 R11, -RZ, R36.H1_H1 ;  /* 0x30000024ff0b7230 */ /* 0x000fe40000004100 */
[----:B------:R-:W-:Y:S01]  /*b460*/  FADD.FTZ R32, R32, R35 ;  /* 0x0000002320207221 */ /* 0x000fe20000010000 */
[----:B------:R-:W-:-:S02]  /*b470*/  FADD.FTZ R31, R31, R20 ;  /* 0x000000141f1f7221 */ /* 0x000fc40000010000 */
[----:B------:R-:W-:-:S04]  /*b480*/  FADD.FTZ R30, R30, R11 ;  /* 0x0000000b1e1e7221 */ /* 0x000fc80000010000 */
        /* <DEDUP_REMOVED lines=12> */
[----:B------:R-:W-:Y:S02]  /*b550*/  IMAD.IADD R10, R20, 0x1, R17 ;  /* 0x00000001140a7824 */ /* 0x000fe400078e0211 */
[--C-:B------:R-:W-:Y:S02]  /*b560*/  HADD2.F32 R11, -RZ, R14.reuse.H1_H1 ;  /* 0x3000000eff0b7230 */ /* 0x100fe40000004100 */
[--C-:B------:R-:W-:Y:S01]  /*b570*/  HADD2.F32 R12, -RZ, R15.reuse.H0_H0 ;  /* 0x2000000fff0c7230 */ /* 0x100fe20000004100 */
[----:B------:R-:W-:Y:S01]  /*b580*/  ISETP.GE.U32.AND P0, PT, R10, R29, PT ;  /* 0x0000001d0a00720c */ /* 0x000fe20003f06070 */
[----:B------:R-:W-:Y:S02]  /*b590*/  HADD2.F32 R10, -RZ, R14.H0_H0 ;  /* 0x2000000eff0a7230 */ /* 0x000fe40000004100 */
[----:B------:R-:W-:Y:S01]  /*b5a0*/  FADD.FTZ R4, R4, R11 ;  /* 0x0000000b04047221 */ /* 0x000fe20000010000 */
[----:B------:R-:W-:Y:S02]  /*b5b0*/  HADD2.F32 R15, -RZ, R15.H1_H1 ;  /* 0x3000000fff0f7230 */ /* 0x000fe40000004100 */
[----:B------:R-:W-:Y:S01]  /*b5c0*/  FADD.FTZ R3, R3, R12 ;  /* 0x0000000c03037221 */ /* 0x000fe20000010000 */
[----:B------:R-:W-:-:S02]  /*b5d0*/  FADD.FTZ R5, R5, R10 ;  /* 0x0000000a05057221 */ /* 0x000fc40000010000 */
[----:B------:R-:W-:-:S04]  /*b5e0*/  FADD.FTZ R0, R0, R15 ;  /* 0x0000000f00007221 */ /* 0x000fc80000010000 */
[--C-:B------:R-:W-:Y:S02]  /*b5f0*/  @!P0 HADD2.F32 R11, -RZ, R37.reuse.H0_H0 ;  /* 0x20000025ff0b8230 */ /* 0x100fe40000004100 */
[----:B------:R-:W-:Y:S02]  /*b600*/  @!P0 HADD2.F32 R10, -RZ, R37.H1_H1 ;  /* 0x30000025ff0a8230 */ /* 0x000fe40000004100 */
[--C-:B------:R-:W-:Y:S02]  /*b610*/  @!P0 HADD2.F32 R13, -RZ, R21.reuse.H0_H0 ;  /* 0x20000015ff0d8230 */ /* 0x100fe40000004100 */
[----:B------:R-:W-:Y:S01]  /*b620*/  @!P0 FADD.FTZ R24, R24, R11 ;  /* 0x0000000b18188221 */ /* 0x000fe20000010000 */
[----:B------:R-:W-:Y:S02]  /*b630*/  @!P0 HADD2.F32 R12, -RZ, R21.H1_H1 ;  /* 0x30000015ff0c8230 */ /* 0x000fe40000004100 */
[----:B------:R-:W-:Y:S01]  /*b640*/  @!P0 FADD.FTZ R25, R25, R10 ;  /* 0x0000000a19198221 */ /* 0x000fe20000010000 */
[----:B------:R-:W-:-:S02]  /*b650*/  @!P0 FADD.FTZ R26, R26, R13 ;  /* 0x0000000d1a1a8221 */ /* 0x000fc40000010000 */
[----:B------:R-:W-:-:S07]  /*b660*/  @!P0 FADD.FTZ R27, R27, R12 ;  /* 0x0000000c1b1b8221 */ /* 0x000fce0000010000 */
.L_x_5637:
[----:B------:R-:W-:Y:S05]  /*b670*/  BSYNC B0 ;  /* 0x0000000000007941 */ /* 0x000fea0003800000 */
.L_x_5636:
        /* <DEDUP_REMOVED lines=13> */
.L_x_5612:
[----:B------:R-:W0:Y:S01]  /*b750*/  LDC R0, c[0x0][0x224] ;  /* 0x00008900ff007b82 */ /* 0x000e220000000800 */
[----:B------:R-:W-:Y:S01]  /*b760*/  BSSY B0, `(.L_x_5638) ;  /* 0x000005c000007945 */ /* 0x000fe20003800000 */
[----:B------:R-:W-:-:S06]  /*b770*/  MOV R33, R28 ;  /* 0x0000001c00217202 */ /* 0x000fcc0000000f00 */
        /* <DEDUP_REMOVED lines=34> */
.L_x_5641:
        /* <DEDUP_REMOVED lines=15> */
[----:B------:R-:W-:-:S05]  /*ba90*/  IADD3 R33, R33, R0, RZ ;  /* 0x0000000021217210 */ /* 0x000fca0007ffe0ff */
[----:B------:R-:W-:-:S05]  /*baa0*/  IMAD R34, R0, 0x3, R33 ;  /* 0x0000000300227824 */ /* 0x000fca00078e0221 */
[----:B------:R-:W-:Y:S01]  /*bab0*/  ISETP.GE.U32.AND P0, PT, R34, R29, PT ;  /* 0x0000001d2200720c */ /* 0x000fe20003f06070 */
[--C-:B--2---:R-:W-:Y:S02]  /*bac0*/  HADD2.F32 R35, -RZ, R12.reuse.H0_H0 ;  /* 0x2000000cff237230 */ /* 0x104fe40000004100 */
[--C-:B------:R-:W-:Y:S02]  /*bad0*/  HADD2.F32 R34, -RZ, R13.reuse.H0_H0 ;  /* 0x2000000dff227230 */ /* 0x100fe40000004100 */
[----:B------:R-:W-:Y:S02]  /*bae0*/  HADD2.F32 R36, -RZ, R13.H1_H1 ;  /* 0x3000000dff247230 */ /* 0x000fe40000004100 */
[----:B------:R-:W-:Y:S01]  /*baf0*/  FADD.FTZ R32, R35, R32 ;  /* 0x0000002023207221 */ /* 0x000fe20000010000 */
[----:B------:R-:W-:Y:S02]  /*bb00*/  HADD2.F32 R35, -RZ, R12.H1_H1 ;  /* 0x3000000cff237230 */ /* 0x000fe40000004100 */
        /* <DEDUP_REMOVED lines=29> */
.L_x_5640:
[----:B------:R-:W-:Y:S02]  /*bce0*/  PRMT R34, R12, 0x7610, R12 ;  /* 0x000076100c227816 */ /* 0x000fe4000000000c */
[----:B------:R-:W-:Y:S02]  /*bcf0*/  PRMT R35, R13, 0x7610, R13 ;  /* 0x000076100d237816 */ /* 0x000fe4000000000d */
[----:B------:R-:W-:Y:S02]  /*bd00*/  PRMT R36, R14, 0x7610, R14 ;  /* 0x000076100e247816 */ /* 0x000fe4000000000e */
[----:B------:R-:W-:-:S07]  /*bd10*/  PRMT R37, R15, 0x7610, R15 ;  /* 0x000076100f257816 */ /* 0x000fce000000000f */
.L_x_5639:
[----:B------:R-:W-:Y:S05]  /*bd20*/  BSYNC B0 ;  /* 0x0000000000007941 */ /* 0x000fea0003800000 */
.L_x_5638:
        /* <DEDUP_REMOVED lines=21> */
[----:B------:R-:W-:-:S13]  /*be80*/  ISETP.GE.U32.AND P0, PT, R12, R29, PT ;  /* 0x0000001d0c00720c */ /* 0x000fda0003f06070 */
[----:B------:R-:W-:Y:S01]  /*be90*/  @!P0 SHF.R.U32.HI R15, RZ, 0x2, R12 ;  /* 0x00000002ff0f8819 */ /* 0x000fe2000001160c */
[----:B------:R-:W-:-:S04]  /*bea0*/  IMAD.WIDE.U32 R12, R13, 0x8, R22 ;  /* 0x000000080d0c7825 */ /* 0x000fc800078e0016 */
        /* <DEDUP_REMOVED lines=9> */
.L_x_5643:
[----:B------:R-:W-:Y:S05]  /*bf40*/  BSYNC B0 ;  /* 0x0000000000007941 */ /* 0x000fea0003800000 */
.L_x_5642:
        /* <DEDUP_REMOVED lines=42> */
.L_x_5645:
[----:B------:R-:W-:Y:S05]  /*c1f0*/  BSYNC B0 ;  /* 0x0000000000007941 */ /* 0x000fea0003800000 */
.L_x_5644:
        /* <DEDUP_REMOVED lines=12> */
.L_x_5596:
[----:B------:R-:W-:Y:S05]  /*c2c0*/  BSYNC B6 ;  /* 0x0000000000067941 */ /* 0x000fea0003800000 */
.L_x_5595:
[----:B------:R-:W-:Y:S02]  /*c2d0*/  ULDC UR4, c[0x0][0x234] ;  /* 0x00008d0000047ab9 */ /* 0x000fe40000000800 */
[----:B------:R-:W-:-:S13]  /*c2e0*/  ISETP.NE.AND P0, PT, RZ, UR4, PT ;  /* 0x00000004ff007c0c */ /* 0x000fda000bf05270 */
[----:B------:R-:W-:Y:S05]  /*c2f0*/  @!P0 BRA `(.L_x_5646) ;  /* 0x0000000000708947 */ /* 0x000fea0003800000 */
[----:B------:R-:W0:Y:S01]  /*c300*/  S2R R4, SR_CgaCtaId ;  /* 0x0000000000047919 */ /* 0x000e220000008800 */
[----:B------:R-:W1:Y:S01]  /*c310*/  LDC R5, c[0x0][RZ] ;  /* 0x00000000ff057b82 */ /* 0x000e620000000800 */
[----:B------:R-:W-:-:S04]  /*c320*/  MOV R0, 0x400 ;  /* 0x0000040000007802 */ /* 0x000fc80000000f00 */
[----:B------:R-:W-:-:S03]  /*c330*/  IADD3 R3, R0, 0x10, RZ ;  /* 0x0000001000037810 */ /* 0x000fc60007ffe0ff */
[----:B------:R-:W2:Y:S01]  /*c340*/  LDC R7, c[0x0][0x4] ;  /* 0x00000100ff077b82 */ /* 0x000ea20000000800 */
[----:B-1----:R-:W-:Y:S01]  /*c350*/  IMAD R0, R2, R5, R16 ;  /* 0x0000000502007224 */ /* 0x002fe200078e0210 */
[----:B0-----:R-:W-:Y:S02]  /*c360*/  LEA R3, R4, R3, 0x18 ;  /* 0x0000000304037211 */ /* 0x001fe400078ec0ff */
[----:B--2---:R-:W-:-:S03]  /*c370*/  SHF.R.U32.HI R4, RZ, 0x1, R7 ;  /* 0x00000001ff047819 */ /* 0x004fc60000011607 */
[----:B------:R-:W-:Y:S01]  /*c380*/  IMAD R0, R0, 0x10, R3 ;  /* 0x0000001000007824 */ /* 0x000fe200078e0203 */
[----:B------:R-:W-:-:S04]  /*c390*/  ISETP.NE.AND P0, PT, R4, RZ, PT ;  /* 0x000000ff0400720c */ /* 0x000fc80003f05270 */
[----:B------:R0:W-:Y:S09]  /*c3a0*/  STS.128 [R0], R24 ;  /* 0x0000001800007388 */ /* 0x0001f20000000c00 */
[----:B------:R-:W-:Y:S05]  /*c3b0*/  @!P0 BRA `(.L_x_5646) ;  /* 0x0000000000408947 */ /* 0x000fea0003800000 */
.L_x_5647:
[----:B------:R-:W-:Y:S01]  /*c3c0*/  IADD3 R6, R2, R4, RZ ;  /* 0x0000000402067210 */ /* 0x000fe20007ffe0ff */
[----:B------:R-:W-:Y:S05]  /*c3d0*/  WARPSYNC.ALL ;  /* 0x0000000000007948 */ /* 0x000fea0003800000 */
[----:B------:R-:W-:Y:S01]  /*c3e0*/  BAR.SYNC.DEFER_BLOCKING 0x0 ;  /* 0x0000000000007b1d */ /* 0x000fe20000010000 */
[----:B------:R-:W-:-:S04]  /*c3f0*/  ISETP.GE.U32.AND P0, PT, R6, R7, PT ;  /* 0x000000070600720c */ /* 0x000fc80003f06070 */
[----:B------:R-:W-:-:S13]  /*c400*/  ISETP.GE.U32.OR P0, PT, R2, R4, P0 ;  /* 0x000000040200720c */ /* 0x000fda0000706470 */
[----:B------:R-:W-:-:S05]  /*c410*/  @!P0 IMAD R6, R6, R5, R16 ;  /* 0x0000000506068224 */ /* 0x000fca00078e0210 */
[----:B------:R-:W-:-:S05]  /*c420*/  @!P0 LEA R6, R6, R3, 0x4 ;  /* 0x0000000306068211 */ /* 0x000fca00078e20ff */
        /* <DEDUP_REMOVED lines=9> */
.L_x_5646:
[----:B------:R-:W-:Y:S02]  /*c4c0*/  ULDC UR4, c[0x0][0x230] ;  /* 0x00008c0000047ab9 */ /* 0x000fe40000000800 */
[----:B------:R-:W-:-:S13]  /*c4d0*/  ISETP.NE.AND P0, PT, RZ, UR4, PT ;  /* 0x00000004ff007c0c */ /* 0x000fda000bf05270 */
[----:B------:R-:W-:Y:S05]  /*c4e0*/  @!P0 BRA `(.L_x_5648) ;  /* 0x0000000000c08947 */ /* 0x000fea0003800000 */
[----:B------:R-:W2:Y:S02]  /*c4f0*/  LDC R5, c[0x0][RZ] ;  /* 0x00000000ff057b82 */ /* 0x000ea40000000800 */
[----:B--2---:R-:W-:Y:S01]  /*c500*/  ISETP.GT.AND P0, PT, R5, 0x20, PT ;  /* 0x000000200500780c */ /* 0x004fe20003f04270 */
[----:B01----:R-:W-:-:S12]  /*c510*/  IMAD.MOV.U32 R0, RZ, RZ, R5 ;  /* 0x000000ffff007224 */ /* 0x003fd800078e0005 */
        /* <DEDUP_REMOVED lines=13> */
.L_x_5650:
[----:B------:R-:W-:Y:S01]  /*c5f0*/  IADD3 R0, R16, R4, RZ ;  /* 0x0000000410007210 */ /* 0x000fe20007ffe0ff */
[----:B------:R-:W-:Y:S05]  /*c600*/  WARPSYNC.ALL ;  /* 0x0000000000007948 */ /* 0x000fea0003800000 */
[----:B------:R-:W-:Y:S01]  /*c610*/  BAR.SYNC.DEFER_BLOCKING 0x0 ;  /* 0x0000000000007b1d */ /* 0x000fe20000010000 */
[----:B------:R-:W-:-:S04]  /*c620*/  ISETP.GE.U32.AND P0, PT, R0, R5, PT ;  /* 0x000000050000720c */ /* 0x000fc80003f06070 */
[----:B------:R-:W-:-:S13]  /*c630*/  ISETP.GE.U32.OR P0, PT, R16, R4, P0 ;  /* 0x000000041000720c */ /* 0x000fda0000706470 */
[----:B------:R-:W-:Y:S01]  /*c640*/  @!P0 IMAD R0, R4, 0x10, R3 ;  /* 0x0000001004008824 */ /* 0x000fe200078e0203 */
[----:B------:R-:W-:-:S04]  /*c650*/  SHF.R.S32.HI R4, RZ, 0x1, R4 ;  /* 0x00000001ff047819 */ /* 0x000fc80000011404 */
[----:B0-----:R-:W0:Y:S02]  /*c660*/  @!P0 LDS.128 R8, [R0] ;  /* 0x0000000000088984 */ /* 0x001e240000000c00 */
[----:B0-----:R-:W-:Y:S01]  /*c670*/  @!P0 FADD.FTZ R24, R24, R8 ;  /* 0x0000000818188221 */ /* 0x001fe20000010000 */
[----:B------:R-:W-:Y:S01]  /*c680*/  @!P0 FADD.FTZ R25, R25, R9 ;  /* 0x0000000919198221 */ /* 0x000fe20000010000 */
[----:B------:R-:W-:Y:S01]  /*c690*/  @!P0 FADD.FTZ R26, R26, R10 ;  /* 0x0000000a1a1a8221 */ /* 0x000fe20000010000 */
[----:B------:R-:W-:-:S05]  /*c6a0*/  @!P0 FADD.FTZ R27, R27, R11 ;  /* 0x0000000b1b1b8221 */ /* 0x000fca0000010000 */
[----:B------:R0:W-:Y:S01]  /*c6b0*/  @!P0 STS.128 [R3], R24 ;  /* 0x0000001803008388 */ /* 0x0001e20000000c00 */
[----:B------:R-:W-:-:S13]  /*c6c0*/  ISETP.GE.AND P0, PT, R4, 0x20, PT ;  /* 0x000000200400780c */ /* 0x000fda0003f06270 */
[----:B------:R-:W-:Y:S05]  /*c6d0*/  @P0 BRA `(.L_x_5650) ;  /* 0xfffffffc00c40947 */ /* 0x000fea000383ffff */
[----:B------:R-:W-:-:S07]  /*c6e0*/  MOV R0, 0x20 ;  /* 0x0000002000007802 */ /* 0x000fce0000000f00 */
.L_x_5649:
[----:B------:R-:W-:Y:S01]  /*c6f0*/  ISETP.GE.AND P0, PT, R0, 0x2, PT ;  /* 0x000000020000780c */ /* 0x000fe20003f06270 */
[----:B------:R-:W-:Y:S05]  /*c700*/  WARPSYNC.ALL ;  /* 0x0000000000007948 */ /* 0x000fea0003800000 */
[----:B------:R-:W-:Y:S07]  /*c710*/  BAR.SYNC.DEFER_BLOCKING 0x0 ;  /* 0x0000000000007b1d */ /* 0x000fee0000010000 */
[----:B------:R-:W-:Y:S05]  /*c720*/  @!P0 BRA `(.L_x_5648) ;  /* 0x0000000000308947 */ /* 0x000fea0003800000 */
[----:B0-----:R-:W-:-:S11]  /*c730*/  HFMA2.MMA R3, -RZ, RZ, 0, 5.9604644775390625e-08 ;  /* 0x00000001ff037435 */ /* 0x001fd600000001ff */
.L_x_5651:
[----:B------:R-:W0:Y:S04]  /*c740*/  SHFL.DOWN PT, R5, R24, R3, 0x1f ;  /* 0x08001f0318057589 */ /* 0x000e2800000e0000 */
[----:B------:R-:W1:Y:S04]  /*c750*/  SHFL.DOWN PT, R4, R25, R3, 0x1f ;  /* 0x08001f0319047589 */ /* 0x000e6800000e0000 */
[----:B------:R-:W2:Y:S04]  /*c760*/  SHFL.DOWN PT, R7, R26, R3, 0x1f ;  /* 0x08001f031a077589 */ /* 0x000ea800000e0000 */
[----:B------:R3:W4:Y:S02]  /*c770*/  SHFL.DOWN PT, R6, R27, R3, 0x1f ;  /* 0x08001f031b067589 */ /* 0x00072400000e0000 */
[----:B---3--:R-:W-:-:S02]  /*c780*/  IMAD.SHL.U32 R3, R3, 0x2, RZ ;  /* 0x0000000203037824 */ /* 0x008fc400078e00ff */
[----:B0-----:R-:W-:-:S03]  /*c790*/  FADD.FTZ R24, R5, R24 ;  /* 0x0000001805187221 */ /* 0x001fc60000010000 */
[----:B------:R-:W-:Y:S01]  /*c7a0*/  ISETP.GE.AND P0, PT, R3, R0, PT ;  /* 0x000000000300720c */ /* 0x000fe20003f06270 */
[----:B-1----:R-:W-:Y:S01]  /*c7b0*/  FADD.FTZ R25, R4, R25 ;  /* 0x0000001904197221 */ /* 0x002fe20000010000 */
[----:B--2---:R-:W-:Y:S01]  /*c7c0*/  FADD.FTZ R26, R7, R26 ;  /* 0x0000001a071a7221 */ /* 0x004fe20000010000 */
[----:B----4-:R-:W-:-:S10]  /*c7d0*/  FADD.FTZ R27, R6, R27 ;  /* 0x0000001b061b7221 */ /* 0x010fd40000010000 */
[----:B------:R-:W-:Y:S05]  /*c7e0*/  @!P0 BRA `(.L_x_5651) ;  /* 0xfffffffc00d48947 */ /* 0x000fea000383ffff */
.L_x_5648:
[----:B01----:R-:W0:Y:S01]  /*c7f0*/  LDC R0, c[0x0][0x3ec] ;  /* 0x0000fb00ff007b82 */ /* 0x003e220000000800 */
[----:B------:R-:W-:Y:S01]  /*c800*/  HFMA2.MMA R28, -RZ, RZ, 0, 0 ;  /* 0x00000000ff1c7435 */ /* 0x000fe200000001ff */
[----:B------:R-:W-:Y:S02]  /*c810*/  MOV R23, RZ ;  /* 0x000000ff00177202 */ /* 0x000fe40000000f00 */
        /* <DEDUP_REMOVED lines=276> */
.L_x_5652:
        /* <DEDUP_REMOVED lines=278> */
.L_x_5653:
        /* <DEDUP_REMOVED lines=279> */
.L_x_5654:
        /* <DEDUP_REMOVED lines=277> */
.L_x_5655:
        /* <DEDUP_REMOVED lines=13> */
.L_x_5661:
        /* <DEDUP_REMOVED lines=9> */
[----:B------:R-:W-:Y:S05]  /*10ee0*/  CALL.REL.NOINC `($__internal_21_$__cuda_sm20_rem_u64) ;  /* 0x0000007c00a47944 */ /* 0x000fea0003c00000 */
[----:B------:R-:W-:Y:S05]  /*10ef0*/  BRA `(.L_x_5660) ;  /* 0x00000000004c7947 */ /* 0x000fea0003800000 */
.L_x_5659:
        /* <DEDUP_REMOVED lines=19> */
.L_x_5660:
[----:B------:R-:W-:Y:S05]  /*11030*/  BSYNC B1 ;  /* 0x0000000000017941 */ /* 0x000fea0003800000 */
.L_x_5658:
[----:B------:R-:W-:Y:S01]  /*11040*/  ISETP.NE.U32.AND P0, PT, R8, RZ, PT ;  /* 0x000000ff0800720c */ /* 0x000fe20003f05070 */
[----:B------:R-:W-:Y:S01]  /*11050*/  IMAD.MOV.U32 R31, RZ, RZ, R3 ;  /* 0x000000ffff1f7224 */ /* 0x000fe200078e0003 */
[----:B------:R-:W-:Y:S02]  /*11060*/  MOV R20, R0 ;  /* 0x0000000000147202 */ /* 0x000fe40000000f00 */
[----:B------:R-:W-:-:S13]  /*11070*/  ISETP.NE.AND.EX P0, PT, R9, RZ, PT, P0 ;  /* 0x000000ff0900720c */ /* 0x000fda0003f05300 */
[----:B------:R-:W-:Y:S05]  /*11080*/  @P0 BRA `(.L_x_5661) ;  /* 0xfffffffc00700947 */ /* 0x000fea000383ffff */
[----:B------:R-:W-:Y:S05]  /*11090*/  BSYNC B0 ;  /* 0x0000000000007941 */ /* 0x000fea0003800000 */
.L_x_5657:
[----:B------:R-:W-:Y:S01]  /*110a0*/  ISETP.NE.U32.AND P2, PT, R3, RZ, PT ;  /* 0x000000ff0300720c */ /* 0x000fe20003f45070 */
[----:B------:R-:W-:-:S12]  /*110b0*/  BSSY B0, `(.L_x_5662) ;  /* 0x000001c000007945 */ /* 0x000fd80003800000 */
[----:B------:R-:W-:Y:S05]  /*110c0*/  @!P2 BRA `(.L_x_5663) ;  /* 0x00000000001ca947 */ /* 0x000fea0003800000 */
[----:B------:R-:W-:Y:S01]  /*110d0*/  HFMA2.MMA R30, -RZ, RZ, 0, 2.384185791015625e-07 ;  /* 0x00000004ff1e7435 */ /* 0x000fe200000001ff */
[----:B------:R-:W-:Y:S02]  /*110e0*/  MOV R29, RZ ;  /* 0x000000ff001d7202 */ /* 0x000fe40000000f00 */
[----:B------:R-:W-:-:S08]  /*110f0*/  MOV R32, 0x11110 ;  /* 0x0001111000207802 */ /* 0x000fd00000000f00 */
[----:B------:R-:W-:Y:S05]  /*11100*/  CALL.REL.NOINC `($__internal_20_$__cuda_sm20_div_u64) ;  /* 0x0000007800087944 */ /* 0x000fea0003c00000 */
[----:B------:R-:W-:Y:S01]  /*11110*/  IMAD.MOV.U32 R8, RZ, RZ, R14 ;  /* 0x000000ffff087224 */ /* 0x000fe200078e000e */
[----:B------:R-:W-:Y:S01]  /*11120*/  MOV R9, R15 ;  /* 0x0000000f00097202 */ /* 0x000fe20000000f00 */
[----:B------:R-:W-:Y:S06]  /*11130*/  BRA `(.L_x_5664) ;  /* 0x00000000004c7947 */ /* 0x000fec0003800000 */
.L_x_5663:
        /* <DEDUP_REMOVED lines=19> */
.L_x_5664:
[----:B------:R-:W-:Y:S05]  /*11270*/  BSYNC B0 ;  /* 0x0000000000007941 */ /* 0x000fea0003800000 */
.L_x_5662:
[----:B------:R-:W-:Y:S04]  /*11280*/  BSSY B0, `(.L_x_5665) ;  /* 0x000001a000007945 */ /* 0x000fe80003800000 */
[----:B------:R-:W-:Y:S05]  /*11290*/  @!P2 BRA `(.L_x_5666) ;  /* 0x000000000014a947 */ /* 0x000fea0003800000 */
[----:B------:R-:W-:Y:S01]  /*112a0*/  HFMA2.MMA R29, -RZ, RZ, 0, 0 ;  /* 0x00000000ff1d7435 */ /* 0x000fe200000001ff */
[----:B------:R-:W-:Y:S02]  /*112b0*/  MOV R30, 0x2 ;  /* 0x00000002001e7802 */ /* 0x000fe40000000f00 */
[----:B------:R-:W-:-:S08]  /*112c0*/  MOV R32, 0x112e0 ;  /* 0x000112e000207802 */ /* 0x000fd00000000f00 */
[----:B------:R-:W-:Y:S05]  /*112d0*/  CALL.REL.NOINC `($__internal_20_$__cuda_sm20_div_u64) ;  /* 0x0000007400947944 */ /* 0x000fea0003c00000 */
[----:B------:R-:W-:Y:S05]  /*112e0*/  BRA `(.L_x_5667) ;  /* 0x00000000004c7947 */ /* 0x000fea0003800000 */
.L_x_5666:
        /* <DEDUP_REMOVED lines=19> */
.L_x_5667:
[----:B------:R-:W-:Y:S05]  /*11420*/  BSYNC B0 ;  /* 0x0000000000007941 */ /* 0x000fea0003800000 */
.L_x_5665:
        /* <DEDUP_REMOVED lines=8> */
[----:B------:R-:W-:-:S07]  /*114b0*/  MOV R32, 0x114d0 ;  /* 0x000114d000207802 */ /* 0x000fce0000000f00 */
[----:B------:R-:W-:Y:S05]  /*114c0*/  CALL.REL.NOINC `($__internal_20_$__cuda_sm20_div_u64) ;  /* 0x0000007400187944 */ /* 0x000fea0003c00000 */
[----:B------:R-:W-:Y:S01]  /*114d0*/  MOV R8, R14 ;  /* 0x0000000e00087202 */ /* 0x000fe20000000f00 */
[----:B------:R-:W-:Y:S01]  /*114e0*/  IMAD.MOV.U32 R9, RZ, RZ, R15 ;  /* 0x000000ffff097224 */ /* 0x000fe200078e000f */
[----:B------:R-:W-:Y:S06]  /*114f0*/  BRA `(.L_x_5670) ;  /* 0x00000000004c7947 */ /* 0x000fec0003800000 */
.L_x_5669:
[----:B------:R-:W0:Y:S01]  /*11500*/  I2F.U32.RP R0, R14 ;  /* 0x0000000e00007306 */ /* 0x000e220000209000 */
[----:B------:R-:W-:-:S07]  /*11510*/  ISETP.NE.U32.AND P2, PT, R14, RZ, PT ;  /* 0x000000ff0e00720c */ /* 0x000fce0003f45070 */
[----:B0-----:R-:W0:Y:S02]  /*11520*/  MUFU.RCP R0, R0 ;  /* 0x0000000000007308 */ /* 0x001e240000001000 */
[----:B0-----:R-:W-:-:S06]  /*11530*/  IADD3 R8, R0, 0xffffffe, RZ ;  /* 0x0ffffffe00087810 */ /* 0x001fcc0007ffe0ff */
[----:B------:R0:W1:Y:S02]  /*11540*/  F2I.FTZ.U32.TRUNC.NTZ R9, R8 ;  /* 0x0000000800097305 */ /* 0x000064000021f000 */
[----:B0-----:R-:W-:Y:S01]  /*11550*/  IMAD.MOV.U32 R8, RZ, RZ, RZ ;  /* 0x000000ffff087224 */ /* 0x001fe200078e00ff */
[----:B-1----:R-:W-:-:S05]  /*11560*/  IADD3 R3, RZ, -R9, RZ ;  /* 0x80000009ff037210 */ /* 0x002fca0007ffe0ff */
[----:B------:R-:W-:-:S04]  /*11570*/  IMAD R3, R3, R14, RZ ;  /* 0x0000000e03037224 */ /* 0x000fc800078e02ff */
[----:B------:R-:W-:-:S06]  /*11580*/  IMAD.HI.U32 R9, R9, R3, R8 ;  /* 0x0000000309097227 */ /* 0x000fcc00078e0008 */
[----:B------:R-:W-:Y:S01]  /*11590*/  IMAD.HI.U32 R8, R9, R30, RZ ;  /* 0x0000001e09087227 */ /* 0x000fe200078e00ff */
[----:B------:R-:W-:-:S04]  /*115a0*/  HFMA2.MMA R9, -RZ, RZ, 0, 0 ;  /* 0x00000000ff097435 */ /* 0x000fc800000001ff */
[----:B------:R-:W-:-:S05]  /*115b0*/  IADD3 R31, -R8, RZ, RZ ;  /* 0x000000ff081f7210 */ /* 0x000fca0007ffe1ff */
[----:B------:R-:W-:-:S05]  /*115c0*/  IMAD R31, R14, R31, R30 ;  /* 0x0000001f0e1f7224 */ /* 0x000fca00078e021e */
[----:B------:R-:W-:-:S13]  /*115d0*/  ISETP.GE.U32.AND P0, PT, R31, R14, PT ;  /* 0x0000000e1f00720c */ /* 0x000fda0003f06070 */
[----:B------:R-:W-:Y:S01]  /*115e0*/  @P0 IADD3 R31, R31, -R14, RZ ;  /* 0x8000000e1f1f0210 */ /* 0x000fe20007ffe0ff */
[----:B------:R-:W-:-:S03]  /*115f0*/  @P0 VIADD R8, R8, 0x1 ;  /* 0x0000000108080836 */ /* 0x000fc60000000000 */
[----:B------:R-:W-:-:S13]  /*11600*/  ISETP.GE.U32.AND P1, PT, R31, R14, PT ;  /* 0x0000000e1f00720c */ /* 0x000fda0003f26070 */
[----:B------:R-:W-:Y:S02]  /*11610*/  @P1 IADD3 R8, R8, 0x1, RZ ;  /* 0x0000000108081810 */ /* 0x000fe40007ffe0ff */
[----:B------:R-:W-:-:S07]  /*11620*/  @!P2 LOP3.LUT R8, RZ, R14, RZ, 0x33, !PT ;  /* 0x0000000eff08a212 */ /* 0x000fce00078e33ff */
.L_x_5670:
[----:B------:R-:W-:Y:S05]  /*11630*/  BSYNC B0 ;  /* 0x0000000000007941 */ /* 0x000fea0003800000 */
.L_x_5668:
[----:B------:R-:W-:Y:S02]  /*11640*/  ULDC.64 UR4, c[0x0][0x600] ;  /* 0x0001800000047ab9 */ /* 0x000fe40000000a00 */
[----:B------:R-:W-:-:S04]  /*11650*/  IADD3 R8, P0, R8, UR4, RZ ;  /* 0x0000000408087c10 */ /* 0x000fc8000ff1e0ff */
[----:B------:R-:W-:-:S05]  /*11660*/  IADD3.X R9, R9, UR5, RZ, P0, !PT ;  /* 0x0000000509097c10 */ /* 0x000fca00087fe4ff */
[----:B------:R-:W-:-:S07]  /*11670*/  IMAD.MOV.U32 R0, RZ, RZ, R9 ;  /* 0x000000ffff007224 */ /* 0x000fce00078e0009 */
.L_x_5656:
        /* <DEDUP_REMOVED lines=9> */
[----:B------:R-:W-:Y:S02]  /*11710*/  MOV R19, RZ ;  /* 0x000000ff00137202 */ /* 0x000fe40000000f00 */
[----:B------:R-:W-:Y:S01]  /*11720*/  IMAD R4, R2, UR4, R5 ;  /* 0x0000000402047c24 */ /* 0x000fe2000f8e0205 */
[----:B------:R-:W-:Y:S01]  /*11730*/  ULDC UR4, c[0x0][0x228] ;  /* 0x00008a0000047ab9 */ /* 0x000fe20000000800 */
[----:B0-----:R-:W-:-:S02]  /*11740*/  ISETP.NE.AND P0, PT, R20, RZ, PT ;  /* 0x000000ff1400720c */ /* 0x001fc40003f05270 */
[----:B-1----:R-:W-:-:S04]  /*11750*/  IMAD R4, R3, UR4, R4 ;  /* 0x0000000403047c24 */ /* 0x002fc8000f8e0204 */
[----:B------:R-:W-:-:S07]  /*11760*/  IMAD.SHL.U32 R5, R4, 0x4, RZ ;  /* 0x0000000404057824 */ /* 0x000fce00078e00ff */
        /* <DEDUP_REMOVED lines=274> */
.L_x_5672:
        /* <DEDUP_REMOVED lines=278> */
.L_x_5673:
        /* <DEDUP_REMOVED lines=279> */
.L_x_5674:
        /* <DEDUP_REMOVED lines=277> */
.L_x_5675:
[----:B------:R-:W0:Y:S01]  /*15cb0*/  LDC R28, c[0x0][0x230] ;  /* 0x00008c00ff1c7b82 */ /* 0x000e220000000800 */
[----:B------:R-:W-:Y:S01]  /*15cc0*/  ULDC UR6, c[0x0][0x220] ;  /* 0x0000880000067ab9 */ /* 0x000fe20000000800 */
[----:B------:R-:W-:Y:S01]  /*15cd0*/  IADD3 R20, P1, R17, UR4, RZ ;  /* 0x0000000411147c10 */ /* 0x000fe2000ff3e0ff */
[----:B------:R-:W-:Y:S01]  /*15ce0*/  BSSY B0, `(.L_x_5676) ;  /* 0x000000d000007945 */ /* 0x000fe20003800000 */
[----:B------:R-:W-:Y:S02]  /*15cf0*/  PRMT R4, RZ, 0x7610, R4 ;  /* 0x00007610ff047816 */ /* 0x000fe40000000004 */
[----:B------:R-:W-:Y:S02]  /*15d00*/  IADD3.X R21, RZ, UR5, RZ, P1, !PT ;  /* 0x00000005ff157c10 */ /* 0x000fe40008ffe4ff */
        /* <DEDUP_REMOVED lines=10> */
.L_x_5677:
[----:B------:R-:W-:Y:S05]  /*15db0*/  BSYNC B0 ;  /* 0x0000000000007941 */ /* 0x000fea0003800000 */
.L_x_5676:
        /* <DEDUP_REMOVED lines=17> */
.L_x_5679:
[----:B------:R-:W-:Y:S05]  /*15ed0*/  BSYNC B0 ;  /* 0x0000000000007941 */ /* 0x000fea0003800000 */
.L_x_5678:
        /* <DEDUP_REMOVED lines=35> */
.L_x_5681:
[----:B------:R-:W-:Y:S05]  /*16110*/  BSYNC B0 ;  /* 0x0000000000007941 */ /* 0x000fea0003800000 */
.L_x_5680:
        /* <DEDUP_REMOVED lines=32> */
[----:B------:R-:W-:Y:S01]  /*16320*/  IMAD.MOV.U32 R6, RZ, RZ, R4 ;  /* 0x000000ffff067224 */ /* 0x000fe200078e0004 */
[----:B------:R-:W-:Y:S01]  /*16330*/  MOV R25, UR9 ;  /* 0x0000000900197c02 */ /* 0x000fe20008000f00 */
[----:B------:R-:W-:Y:S01]  /*16340*/  IMAD.U32 R27, RZ, RZ, UR9 ;  /* 0x00000009ff1b7e24 */ /* 0x000fe2000f8e00ff */
[----:B------:R-:W-:Y:S01]  /*16350*/  MOV R26, UR9 ;  /* 0x00000009001a7c02 */ /* 0x000fe20008000f00 */
[----:B------:R-:W-:Y:S02]  /*16360*/  IMAD R3, R3, UR7, RZ ;  /* 0x0000000703037c24 */ /* 0x000fe4000f8e02ff */
[----:B0-----:R-:W-:-:S07]  /*16370*/  IMAD R7, R7, UR6, RZ ;  /* 0x0000000607077c24 */ /* 0x001fce000f8e02ff */
.L_x_5686:
[----:B------:R-:W0:Y:S01]  /*16380*/  LDC.64 R4, c[0x0][0x608] ;  /* 0x00018200ff047b82 */ /* 0x000e220000000a00 */
[----:B------:R-:W-:-:S05]  /*16390*/  IADD3 R23, R3, R6, RZ ;  /* 0x0000000603177210 */ /* 0x000fca0007ffe0ff */
[----:B0-----:R-:W-:-:S05]  /*163a0*/  IMAD.WIDE.U32 R4, R23, 0x10, R4 ;  /* 0x0000001017047825 */ /* 0x001fca00078e0004 */
[----:B------:R-:W2:Y:S04]  /*163b0*/  LDG.E R23, desc[UR60][R4.64] ;  /* 0x0000003c04177981 */ /* 0x000ea8000c1e1900 */
[----:B------:R-:W3:Y:S04]  /*163c0*/  LDG.E R28, desc[UR60][R4.64+0x4] ;  /* 0x0000043c041c7981 */ /* 0x000ee8000c1e1900 */
[----:B------:R-:W4:Y:S04]  /*163d0*/  LDG.E R29, desc[UR60][R4.64+0x8] ;  /* 0x0000083c041d7981 */ /* 0x000f28000c1e1900 */
[----:B------:R-:W5:Y:S01]  /*163e0*/  LDG.E R30, desc[UR60][R4.64+0xc] ;  /* 0x00000c3c041e7981 */ /* 0x000f62000c1e1900 */
[----:B------:R-:W-:-:S04]  /*163f0*/  IADD3 R6, R7, R6, RZ ;  /* 0x0000000607067210 */ /* 0x000fc80007ffe0ff */
[----:B------:R-:W-:Y:S01]  /*16400*/  ISETP.GE.U32.AND P0, PT, R6, UR8, PT ;  /* 0x0000000806007c0c */ /* 0x000fe2000bf06070 */
[----:B--2---:R-:W-:Y:S01]  /*16410*/  FADD.FTZ R24, R23, R24 ;  /* 0x0000001817187221 */ /* 0x004fe20000010000 */
[----:B---3--:R-:W-:Y:S01]  /*16420*/  FADD.FTZ R25, R28, R25 ;  /* 0x000000191c197221 */ /* 0x008fe20000010000 */
[----:B----4-:R-:W-:Y:S01]  /*16430*/  FADD.FTZ R26, R29, R26 ;  /* 0x0000001a1d1a7221 */ /* 0x010fe20000010000 */
[----:B-----5:R-:W-:-:S09]  /*16440*/  FADD.FTZ R27, R30, R27 ;  /* 0x0000001b1e1b7221 */ /* 0x020fd20000010000 */
[----:B------:R-:W-:Y:S05]  /*16450*/  @!P0 BRA `(.L_x_5686) ;  /* 0xfffffffc00c88947 */ /* 0x000fea000383ffff */
[----:B------:R-:W-:Y:S05]  /*16460*/  BSYNC B1 ;  /* 0x0000000000017941 */ /* 0x000fea0003800000 */
.L_x_5685:
[----:B------:R-:W-:Y:S05]  /*16470*/  BRA `(.L_x_5684) ;  /* 0x0000000000747947 */ /* 0x000fea0003800000 */
.L_x_5683:
        /* <DEDUP_REMOVED lines=8> */
[----:B------:R-:W-:Y:S01]  /*16500*/  IMAD.MOV.U32 R28, RZ, RZ, R2 ;  /* 0x000000ffff1c7224 */ /* 0x000fe200078e0002 */
[----:B------:R-:W-:Y:S01]  /*16510*/  MOV R25, UR9 ;  /* 0x0000000900197c02 */ /* 0x000fe20008000f00 */
[----:B------:R-:W-:Y:S01]  /*16520*/  IMAD.U32 R27, RZ, RZ, UR9 ;  /* 0x00000009ff1b7e24 */ /* 0x000fe2000f8e00ff */
[----:B------:R-:W-:Y:S01]  /*16530*/  MOV R26, UR9 ;  /* 0x00000009001a7c02 */ /* 0x000fe20008000f00 */
[----:B------:R-:W-:-:S03]  /*16540*/  IMAD R3, R3, UR6, RZ ;  /* 0x0000000603037c24 */ /* 0x000fc6000f8e02ff */
[----:B------:R-:W1:Y:S08]  /*16550*/  LDC.64 R4, c[0x0][0x608] ;  /* 0x00018200ff047b82 */ /* 0x000e700000000a00 */
[----:B------:R-:W2:Y:S02]  /*16560*/  LDC R33, c[0x0][0x4] ;  /* 0x00000100ff217b82 */ /* 0x000ea40000000800 */
.L_x_5687:
[----:B------:R-:W-:-:S05]  /*16570*/  IADD3 R7, R3, R28, RZ ;  /* 0x0000001c03077210 */ /* 0x000fca0007ffe0ff */
[----:B0-----:R-:W-:-:S04]  /*16580*/  IMAD R7, R7, R31, R16 ;  /* 0x0000001f07077224 */ /* 0x001fc800078e0210 */
[----:B-1----:R-:W-:-:S05]  /*16590*/  IMAD.WIDE.U32 R6, R7, 0x10, R4 ;  /* 0x0000001007067825 */ /* 0x002fca00078e0004 */
[----:B------:R-:W3:Y:S04]  /*165a0*/  LDG.E R23, desc[UR60][R6.64] ;  /* 0x0000003c06177981 */ /* 0x000ee8000c1e1900 */
[----:B------:R-:W4:Y:S04]  /*165b0*/  LDG.E R30, desc[UR60][R6.64+0x4] ;  /* 0x0000043c061e7981 */ /* 0x000f28000c1e1900 */
[----:B------:R-:W5:Y:S04]  /*165c0*/  LDG.E R29, desc[UR60][R6.64+0x8] ;  /* 0x0000083c061d7981 */ /* 0x000f68000c1e1900 */
[----:B------:R-:W5:Y:S01]  /*165d0*/  LDG.E R32, desc[UR60][R6.64+0xc] ;  /* 0x00000c3c06207981 */ /* 0x000f62000c1e1900 */
[----:B--2---:R-:W-:-:S04]  /*165e0*/  IADD3 R28, R33, R28, RZ ;  /* 0x0000001c211c7210 */ /* 0x004fc80007ffe0ff */
[----:B------:R-:W-:Y:S01]  /*165f0*/  ISETP.GE.U32.AND P0, PT, R28, UR7, PT ;  /* 0x000000071c007c0c */ /* 0x000fe2000bf06070 */
[----:B---3--:R-:W-:Y:S01]  /*16600*/  FADD.FTZ R24, R23, R24 ;  /* 0x0000001817187221 */ /* 0x008fe20000010000 */
[----:B----4-:R-:W-:Y:S01]  /*16610*/  FADD.FTZ R25, R30, R25 ;  /* 0x000000191e197221 */ /* 0x010fe20000010000 */
[----:B-----5:R-:W-:Y:S01]  /*16620*/  FADD.FTZ R26, R29, R26 ;  /* 0x0000001a1d1a7221 */ /* 0x020fe20000010000 */
[----:B------:R-:W-:-:S09]  /*16630*/  FADD.FTZ R27, R32, R27 ;  /* 0x0000001b201b7221 */ /* 0x000fd20000010000 */
[----:B------:R-:W-:Y:S05]  /*16640*/  @!P0 BRA `(.L_x_5687) ;  /* 0xfffffffc00c88947 */ /* 0x000fea000383ffff */
.L_x_5684:
[----:B------:R-:W-:Y:S05]  /*16650*/  BSYNC B0 ;  /* 0x0000000000007941 */ /* 0x000fea0003800000 */
.L_x_5682:
        /* <DEDUP_REMOVED lines=12> */
[----:B------:R-:W-:-:S07]  /*16720*/  IMAD.U32 R29, RZ, RZ, UR5 ;  /* 0x00000005ff1d7e24 */ /* 0x000fce000f8e00ff */
.L_x_5689:
        /* <DEDUP_REMOVED lines=15> */
.L_x_5688:
[----:B------:R-:W-:Y:S05]  /*16820*/  @!P2 BRA `(.L_x_5690) ;  /* 0x0000000000a0a947 */ /* 0x000fea0003800000 */
[----:B------:R-:W-:Y:S02]  /*16830*/  ISETP.GT.AND P0, PT, R3, 0x20, PT ;  /* 0x000000200300780c */ /* 0x000fe40003f04270 */
[----:B------:R-:W-:-:S11]  /*16840*/  MOV R2, R3 ;  /* 0x0000000300027202 */ /* 0x000fd60000000f00 */
[----:B------:R-:W-:Y:S05]  /*16850*/  @!P0 BRA `(.L_x_5691) ;  /* 0x0000000000588947 */ /* 0x000fea0003800000 */
[----:B------:R-:W-:Y:S01]  /*16860*/  LEA.HI R2, R3, R3, RZ, 0x1 ;  /* 0x0000000303027211 */ /* 0x000fe200078f08ff */
[----:B------:R2:W-:Y:S03]  /*16870*/  STS.128 [R23], R24 ;  /* 0x0000001817007388 */ /* 0x0005e60000000c00 */
[----:B------:R-:W-:Y:S01]  /*16880*/  SHF.R.S32.HI R4, RZ, 0x1, R2 ;  /* 0x00000001ff047819 */ /* 0x000fe20000011402 */
[----:B------:R-:W-:-:S03]  /*16890*/  IMAD.MOV.U32 R2, RZ, RZ, 0x20 ;  /* 0x00000020ff027424 */ /* 0x000fc600078e00ff */
[----:B------:R-:W-:-:S13]  /*168a0*/  ISETP.GE.AND P0, PT, R4, 0x20, PT ;  /* 0x000000200400780c */ /* 0x000fda0003f06270 */
[----:B--2---:R-:W-:Y:S05]  /*168b0*/  @!P0 BRA `(.L_x_5691) ;  /* 0x0000000000408947 */ /* 0x004fea0003800000 */
[----:B------:R-:W-:-:S07]  /*168c0*/  MOV R29, R4 ;  /* 0x00000004001d7202 */ /* 0x000fce0000000f00 */
.L_x_5692:
[----:B------:R-:W-:Y:S01]  /*168d0*/  IADD3 R2, R16, R29, RZ ;  /* 0x0000001d10027210 */ /* 0x000fe20007ffe0ff */
[----:B------:R-:W-:Y:S03]  /*168e0*/  BAR.SYNC.DEFER_BLOCKING 0x0 ;  /* 0x0000000000007b1d */ /* 0x000fe60000010000 */
[----:B------:R-:W-:-:S04]  /*168f0*/  ISETP.GE.U32.AND P0, PT, R2, R3, PT ;  /* 0x000000030200720c */ /* 0x000fc80003f06070 */
[----:B------:R-:W-:-:S13]  /*16900*/  ISETP.GE.U32.OR P0, PT, R16, R29, P0 ;  /* 0x0000001d1000720c */ /* 0x000fda0000706470 */
[----:B------:R-:W-:Y:S01]  /*16910*/  @!P0 IMAD R4, R29, 0x10, R23 ;  /* 0x000000101d048824 */ /* 0x000fe200078e0217 */
[----:B------:R-:W-:-:S05]  /*16920*/  SHF.R.S32.HI R29, RZ, 0x1, R29 ;  /* 0x00000001ff1d7819 */ /* 0x000fca000001141d */
        /* <DEDUP_REMOVED lines=8> */
[----:B------:R-:W-:-:S11]  /*169b0*/  HFMA2.MMA R2, -RZ, RZ, 0, 1.9073486328125e-06 ;  /* 0x00000020ff027435 */ /* 0x000fd600000001ff */
.L_x_5691:
[----:B------:R-:W-:Y:S01]  /*169c0*/  BAR.SYNC.DEFER_BLOCKING 0x0 ;  /* 0x0000000000007b1d */ /* 0x000fe20000010000 */
[----:B------:R-:W-:-:S13]  /*169d0*/  ISETP.GE.AND P0, PT, R2, 0x2, PT ;  /* 0x000000020200780c */ /* 0x000fda0003f06270 */
[----:B------:R-:W-:Y:S05]  /*169e0*/  @!P0 BRA `(.L_x_5690) ;  /* 0x0000000000308947 */ /* 0x000fea0003800000 */
[----:B------:R-:W-:-:S07]  /*169f0*/  MOV R3, 0x1 ;  /* 0x0000000100037802 */ /* 0x000fce0000000f00 */
.L_x_5693:
[----:B------:R-:W0:Y:S04]  /*16a00*/  SHFL.DOWN PT, R5, R24, R3, 0x1f ;  /* 0x08001f0318057589 */ /* 0x000e2800000e0000 */
[----:B------:R-:W3:Y:S04]  /*16a10*/  SHFL.DOWN PT, R4, R25, R3, 0x1f ;  /* 0x08001f0319047589 */ /* 0x000ee800000e0000 */
[----:B------:R-:W4:Y:S04]  /*16a20*/  SHFL.DOWN PT, R7, R26, R3, 0x1f ;  /* 0x08001f031a077589 */ /* 0x000f2800000e0000 */
[----:B------:R5:W4:Y:S02]  /*16a30*/  SHFL.DOWN PT, R6, R27, R3, 0x1f ;  /* 0x08001f031b067589 */ /* 0x000b2400000e0000 */
[----:B-----5:R-:W-:-:S02]  /*16a40*/  IMAD.SHL.U32 R3, R3, 0x2, RZ ;  /* 0x0000000203037824 */ /* 0x020fc400078e00ff */
[----:B012---:R-:W-:-:S03]  /*16a50*/  FADD.FTZ R24, R5, R24 ;  /* 0x0000001805187221 */ /* 0x007fc60000010000 */
[----:B------:R-:W-:Y:S01]  /*16a60*/  ISETP.GE.AND P0, PT, R3, R2, PT ;  /* 0x000000020300720c */ /* 0x000fe20003f06270 */
[----:B---3--:R-:W-:Y:S01]  /*16a70*/  FADD.FTZ R25, R4, R25 ;  /* 0x0000001904197221 */ /* 0x008fe20000010000 */
[----:B----4-:R-:W-:Y:S01]  /*16a80*/  FADD.FTZ R26, R7, R26 ;  /* 0x0000001a071a7221 */ /* 0x010fe20000010000 */
[----:B------:R-:W-:-:S10]  /*16a90*/  FADD.FTZ R27, R6, R27 ;  /* 0x0000001b061b7221 */ /* 0x000fd40000010000 */
[----:B------:R-:W-:Y:S05]  /*16aa0*/  @!P0 BRA `(.L_x_5693) ;  /* 0xfffffffc00d48947 */ /* 0x000fea000383ffff */
.L_x_5690:
        /* <DEDUP_REMOVED lines=9> */
[----:B------:R-:W0:Y:S04]  /*16b40*/  LDG.E R3, desc[UR60][R8.64] ;  /* 0x0000003c08037981 */ /* 0x000e28000c1e1900 */
[----:B------:R-:W3:Y:S04]  /*16b50*/  LDG.E R0, desc[UR60][R8.64+0x4] ;  /* 0x0000043c08007981 */ /* 0x000ee8000c1e1900 */
[----:B------:R-:W4:Y:S04]  /*16b60*/  LDG.E R5, desc[UR60][R8.64+0x8] ;  /* 0x0000083c08057981 */ /* 0x000f28000c1e1900 */
[----:B------:R-:W5:Y:S01]  /*16b70*/  LDG.E R2, desc[UR60][R8.64+0xc] ;  /* 0x00000c3c08027981 */ /* 0x000f62000c1e1900 */
[----:B012---:R-:W-:Y:S01]  /*16b80*/  FADD.FTZ R24, R24, R3 ;  /* 0x0000000318187221 */ /* 0x007fe20000010000 */
[----:B---3--:R-:W-:Y:S01]  /*16b90*/  FADD.FTZ R25, R25, R0 ;  /* 0x0000000019197221 */ /* 0x008fe20000010000 */
[----:B----4-:R-:W-:Y:S01]  /*16ba0*/  FADD.FTZ R26, R26, R5 ;  /* 0x000000051a1a7221 */ /* 0x010fe20000010000 */
[----:B-----5:R-:W-:-:S07]  /*16bb0*/  FADD.FTZ R27, R27, R2 ;  /* 0x000000021b1b7221 */ /* 0x020fce0000010000 */
.L_x_5695:
[----:B------:R-:W-:Y:S05]  /*16bc0*/  @!P1 BRA `(.L_x_5696) ;  /* 0x00000004007c9947 */ /* 0x000fea0003800000 */
[----:B------:R-:W3:Y:S01]  /*16bd0*/  LDC R16, c[0x0][0x624] ;  /* 0x00018900ff107b82 */ /* 0x000ee20000000800 */
[----:B012---:R-:W-:Y:S02]  /*16be0*/  F2FP.F16.F32.PACK_AB R24, RZ, R24 ;  /* 0x00000018ff18723e */ /* 0x007fe400000000ff */
        /* <DEDUP_REMOVED lines=19> */
.L_x_5697:
        /* <DEDUP_REMOVED lines=23> */
.L_x_5698:
        /* <DEDUP_REMOVED lines=23> */
.L_x_5699:
        /* <DEDUP_REMOVED lines=23> */
.L_x_5700:
[----:B------:R-:W-:Y:S02]  /*17170*/  ULDC.64 UR4, c[0x0][0x5f0] ;  /* 0x00017c0000047ab9 */ /* 0x000fe40000000a00 */
[----:B-1----:R-:W-:-:S04]  /*17180*/  IADD3 R2, P0, R17, UR4, RZ ;  /* 0x0000000411027c10 */ /* 0x002fc8000ff1e0ff */
[----:B------:R-:W-:-:S05]  /*17190*/  IADD3.X R3, RZ, UR5, RZ, P0, !PT ;  /* 0x00000005ff037c10 */ /* 0x000fca00087fe4ff */
[----:B------:R-:W-:Y:S01]  /*171a0*/  STG.E.U16 desc[UR60][R2.64], R27 ;  /* 0x0000001b02007986 */ /* 0x000fe2000c10153c */
[----:B------:R-:W-:Y:S05]  /*171b0*/  EXIT ;  /* 0x000000000000794d */ /* 0x000fea0003800000 */
.L_x_5696:
[----:B------:R-:W-:Y:S04]  /*171c0*/  STG.E desc[UR60][R8.64], R24 ;  /* 0x0000001808007986 */ /* 0x000fe8000c10193c */
[----:B------:R-:W-:Y:S04]  /*171d0*/  STG.E desc[UR60][R8.64+0x4], R25 ;  /* 0x0000041908007986 */ /* 0x000fe8000c10193c */
[----:B------:R-:W-:Y:S04]  /*171e0*/  STG.E desc[UR60][R8.64+0x8], R26 ;  /* 0x0000081a08007986 */ /* 0x000fe8000c10193c */
[----:B------:R-:W-:Y:S01]  /*171f0*/  STG.E desc[UR60][R8.64+0xc], R27 ;  /* 0x00000c1b08007986 */ /* 0x000fe2000c10193c */
[----:B------:R-:W-:Y:S05]  /*17200*/  EXIT ;  /* 0x000000000000794d */ /* 0x000fea0003800000 */
.L_x_5694:
[----:B------:R-:W-:Y:S01]  /*17210*/  ISETP.NE.AND P0, PT, RZ, UR36, PT ;  /* 0x00000024ff007c0c */ /* 0x000fe2000bf05270 */
[----:B------:R-:W-:Y:S02]  /*17220*/  ULDC.U8 UR4, c[0x0][0x621] ;  /* 0x0001884000047ab9 */ /* 0x000fe40000000000 */
[----:B------:R-:W-:-:S10]  /*17230*/  ISETP.NE.AND P1, PT, RZ, UR4, PT ;  /* 0x00000004ff007c0c */ /* 0x000fd4000bf25270 */
[----:B------:R-:W-:Y:S05]  /*17240*/  @!P0 BRA `(.L_x_5701) ;  /* 0x0000000000308947 */ /* 0x000fea0003800000 */
[----:B------:R-:W3:Y:S04]  /*17250*/  LDG.E.U16 R0, desc[UR60][R10.64] ;  /* 0x0000003c0a007981 */ /* 0x000ee8000c1e1500 */
[----:B------:R-:W4:Y:S04]  /*17260*/  LDG.E.U16 R2, desc[UR60][R12.64] ;  /* 0x0000003c0c027981 */ /* 0x000f28000c1e1500 */
[----:B------:R-:W5:Y:S04]  /*17270*/  LDG.E.U16 R4, desc[UR60][R14.64] ;  /* 0x0000003c0e047981 */ /* 0x000f68000c1e1500 */
[----:B------:R-:W5:Y:S01]  /*17280*/  LDG.E.U16 R6, desc[UR60][R20.64] ;  /* 0x0000003c14067981 */ /* 0x000f62000c1e1500 */
[----:B---3--:R-:W-:-:S02]  /*17290*/  HADD2.F32 R3, -RZ, R0.H0_H0 ;  /* 0x20000000ff037230 */ /* 0x008fc40000004100 */
[----:B----4-:R-:W-:-:S03]  /*172a0*/  HADD2.F32 R2, -RZ, R2.H0_H0 ;  /* 0x20000002ff027230 */ /* 0x010fc60000004100 */
[----:B012---:R-:W-:Y:S01]  /*172b0*/  FADD.FTZ R24, R24, R3 ;  /* 0x0000000318187221 */ /* 0x007fe20000010000 */
[----:B-----5:R-:W-:Y:S02]  /*172c0*/  HADD2.F32 R5, -RZ, R4.H0_H0 ;  /* 0x20000004ff057230 */ /* 0x020fe40000004100 */
[----:B------:R-:W-:Y:S01]  /*172d0*/  FADD.FTZ R25, R25, R2 ;  /* 0x0000000219197221 */ /* 0x000fe20000010000 */
[----:B------:R-:W-:Y:S02]  /*172e0*/  HADD2.F32 R6, -RZ, R6.H0_H0 ;  /* 0x20000006ff067230 */ /* 0x000fe40000004100 */
[----:B------:R-:W-:-:S03]  /*172f0*/  FADD.FTZ R26, R26, R5 ;  /* 0x000000051a1a7221 */ /* 0x000fc60000010000 */
[----:B------:R-:W-:-:S07]  /*17300*/  FADD.FTZ R27, R27, R6 ;  /* 0x000000061b1b7221 */ /* 0x000fce0000010000 */
.L_x_5701:
        /* <DEDUP_REMOVED lines=22> */
.L_x_5703:
        /* <DEDUP_REMOVED lines=23> */
.L_x_5704:
        /* <DEDUP_REMOVED lines=23> */
.L_x_5705:
        /* <DEDUP_REMOVED lines=23> */
.L_x_5706:
[----:B------:R-:W-:Y:S02]  /*178c0*/  ULDC.64 UR4, c[0x0][0x5f0] ;  /* 0x00017c0000047ab9 */ /* 0x000fe40000000a00 */
[----:B-1----:R-:W-:-:S04]  /*178d0*/  IADD3 R2, P0, R17, UR4, RZ ;  /* 0x0000000411027c10 */ /* 0x002fc8000ff1e0ff */
[----:B------:R-:W-:-:S05]  /*178e0*/  IADD3.X R3, RZ, UR5, RZ, P0, !PT ;  /* 0x00000005ff037c10 */ /* 0x000fca00087fe4ff */
[----:B------:R-:W-:Y:S01]  /*178f0*/  STG.E.U16 desc[UR60][R2.64], R27 ;  /* 0x0000001b02007986 */ /* 0x000fe2000c10153c */
[----:B------:R-:W-:Y:S05]  /*17900*/  EXIT ;  /* 0x000000000000794d */ /* 0x000fea0003800000 */
.L_x_5702:
[----:B012---:R-:W-:Y:S02]  /*17910*/  F2FP.F16.F32.PACK_AB R24, R25, R24 ;  /* 0x000000181918723e */ /* 0x007fe400000000ff */
[----:B------:R-:W-:Y:S02]  /*17920*/  F2FP.F16.F32.PACK_AB R26, R27, R26 ;  /* 0x0000001a1b1a723e */ /* 0x000fe400000000ff */
[----:B------:R-:W-:Y:S01]  /*17930*/  PRMT R6, R24, 0x7632, R6 ;  /* 0x0000763218067816 */ /* 0x000fe20000000006 */
[----:B------:R-:W-:Y:S01]  /*17940*/  STG.E.U16 desc[UR60][R10.64], R24 ;  /* 0x000000180a007986 */ /* 0x000fe2000c10153c */
[----:B------:R-:W-:-:S03]  /*17950*/  PRMT R0, R26, 0x7632, R0 ;  /* 0x000076321a007816 */ /* 0x000fc60000000000 */
[----:B------:R-:W-:Y:S04]  /*17960*/  STG.E.U16 desc[UR60][R12.64], R6 ;  /* 0x000000060c007986 */ /* 0x000fe8000c10153c */
[----:B------:R-:W-:Y:S04]  /*17970*/  STG.E.U16 desc[UR60][R14.64], R26 ;  /* 0x0000001a0e007986 */ /* 0x000fe8000c10153c */
[----:B------:R-:W-:Y:S01]  /*17980*/  STG.E.U16 desc[UR60][R20.64], R0 ;  /* 0x0000000014007986 */ /* 0x000fe2000c10153c */
[----:B------:R-:W-:Y:S05]  /*17990*/  EXIT ;  /* 0x000000000000794d */ /* 0x000fea0003800000 */
.L_x_5671:
        /* <DEDUP_REMOVED lines=27> */
.L_x_5708:
[----:B------:R-:W-:Y:S05]  /*17b50*/  @!P1 BRA `(.L_x_5709) ;  /* 0x00000004007c9947 */ /* 0x000fea0003800000 */
[----:B------:R-:W0:Y:S01]  /*17b60*/  LDC R16, c[0x0][0x624] ;  /* 0x00018900ff107b82 */ /* 0x000e220000000800 */
[----:B------:R-:W-:Y:S02]  /*17b70*/  F2FP.F16.F32.PACK_AB R24, RZ, R24 ;  /* 0x00000018ff18723e */ /* 0x000fe400000000ff */
        /* <DEDUP_REMOVED lines=19> */
.L_x_5710:
        /* <DEDUP_REMOVED lines=23> */
.L_x_5711:
        /* <DEDUP_REMOVED lines=23> */
.L_x_5712:
        /* <DEDUP_REMOVED lines=23> */
.L_x_5713:
[----:B------:R-:W-:Y:S02]  /*18100*/  ULDC.64 UR4, c[0x0][0x5f0] ;  /* 0x00017c0000047ab9 */ /* 0x000fe40000000a00 */
[----:B-1----:R-:W-:-:S05]  /*18110*/  IADD3 R2, P0, R17, UR4, RZ ;  /* 0x0000000411027c10 */ /* 0x002fca000ff1e0ff */
[----:B------:R-:W-:-:S05]  /*18120*/  IMAD.X R3, RZ, RZ, UR5, P0 ;  /* 0x00000005ff037e24 */ /* 0x000fca00080e06ff */
[----:B------:R-:W-:Y:S01]  /*18130*/  STG.E.U16 desc[UR60][R2.64], R27 ;  /* 0x0000001b02007986 */ /* 0x000fe2000c10153c */
[----:B------:R-:W-:Y:S05]  /*18140*/  EXIT ;  /* 0x000000000000794d */ /* 0x000fea0003800000 */
.L_x_5709:
[----:B------:R-:W-:Y:S04]  /*18150*/  STG.E desc[UR60][R8.64], R24 ;  /* 0x0000001808007986 */ /* 0x000fe8000c10193c */
[----:B------:R-:W-:Y:S04]  /*18160*/  STG.E desc[UR60][R8.64+0x4], R25 ;  /* 0x0000041908007986 */ /* 0x000fe8000c10193c */
[----:B------:R-:W-:Y:S04]  /*18170*/  STG.E desc[UR60][R8.64+0x8], R26 ;  /* 0x0000081a08007986 */ /* 0x000fe8000c10193c */
[----:B------:R-:W-:Y:S01]  /*18180*/  STG.E desc[UR60][R8.64+0xc], R27 ;  /* 0x00000c1b08007986 */ /* 0x000fe2000c10193c */
[----:B------:R-:W-:Y:S05]  /*18190*/  EXIT ;  /* 0x000000000000794d */ /* 0x000fea0003800000 */
.L_x_5707:
        /* <DEDUP_REMOVED lines=11> */
[----:B----4-:R-:W-:Y:S02]  /*18250*/  HADD2.F32 R9, -RZ, R8.H0_H0 ;  /* 0x20000008ff097230 */ /* 0x010fe40000004100 */
[----:B------:R-:W-:Y:S01]  /*18260*/  FADD.FTZ R25, R25, R2 ;  /* 0x0000000219197221 */ /* 0x000fe20000010000 */
[----:B-----5:R-:W-:Y:S02]  /*18270*/  HADD2.F32 R14, -RZ, R14.H0_H0 ;  /* 0x2000000eff0e7230 */ /* 0x020fe40000004100 */
[----:B------:R-:W-:-:S03]  /*18280*/  FADD.FTZ R26, R26, R9 ;  /* 0x000000091a1a7221 */ /* 0x000fc60000010000 */
[----:B------:R-:W-:-:S07]  /*18290*/  FADD.FTZ R27, R27, R14 ;  /* 0x0000000e1b1b7221 */ /* 0x000fce0000010000 */
.L_x_5714:
        /* <DEDUP_REMOVED lines=22> */
.L_x_5716:
        /* <DEDUP_REMOVED lines=23> */
.L_x_5717:
        /* <DEDUP_REMOVED lines=23> */
.L_x_5718:
        /* <DEDUP_REMOVED lines=23> */
.L_x_5719:
[----:B------:R-:W-:Y:S02]  /*18850*/  ULDC.64 UR4, c[0x0][0x5f0] ;  /* 0x00017c0000047ab9 */ /* 0x000fe40000000a00 */
[----:B-1----:R-:W-:-:S04]  /*18860*/  IADD3 R2, P0, R17, UR4, RZ ;  /* 0x0000000411027c10 */ /* 0x002fc8000ff1e0ff */
[----:B------:R-:W-:-:S05]  /*18870*/  IADD3.X R3, RZ, UR5, RZ, P0, !PT ;  /* 0x00000005ff037c10 */ /* 0x000fca00087fe4ff */
[----:B------:R-:W-:Y:S01]  /*18880*/  STG.E.U16 desc[UR60][R2.64], R27 ;  /* 0x0000001b02007986 */ /* 0x000fe2000c10153c */
[----:B------:R-:W-:Y:S05]  /*18890*/  EXIT ;  /* 0x000000000000794d */ /* 0x000fea0003800000 */
.L_x_5715:
[----:B------:R-:W-:Y:S02]  /*188a0*/  F2FP.F16.F32.PACK_AB R24, R25, R24 ;  /* 0x000000181918723e */ /* 0x000fe400000000ff */
        /* <DEDUP_REMOVED lines=8> */
        .weak           $__internal_20_$__cuda_sm20_div_u64
        .type           $__internal_20_$__cuda_sm20_div_u64,@function
        .size           $__internal_20_$__cuda_sm20_div_u64,($__internal_21_$__cuda_sm20_rem_u64 - $__internal_20_$__cuda_sm20_div_u64)
$__internal_20_$__cuda_sm20_div_u64:
        /* <DEDUP_REMOVED lines=68> */
[----:B------:R-:W-:Y:S06]  /*18d70*/  RET.REL.NODEC R32 `(_ZN2at6native13reduce_kernelILi128ELi4ENS0_8ReduceOpIN3c104HalfENS0_14func_wrapper_tIS4_NS0_55_GLOBAL__N__0955718d_22_SparseCsrTensorMath_cu_868dd54514ReductionAddOpIfEEEEjS4_Li4ELi4EEEEEvT1_) ;  /* 0xfffffe7020a07950 */ /* 0x000fec0003c3ffff */
        .weak           $__internal_21_$__cuda_sm20_rem_u64
        .type           $__internal_21_$__cuda_sm20_rem_u64,@function
        .size           $__internal_21_$__cuda_sm20_rem_u64,(.L_x_8821 - $__internal_21_$__cuda_sm20_rem_u64)
$__internal_21_$__cuda_sm20_rem_u64:
        /* <DEDUP_REMOVED lines=17> */
[----:B------:R-:W-:Y:S02]  /*18e90*/  IADD3 R15, P2, R33, R14, RZ ;  /* 0x0000000e210f7210 */ /* 0x000fe40007f5e0ff */
[----:B------:R-:W-:-:S03]  /*18ea0*/  IADD3.X R14, R37, R9, RZ, P0, !PT ;  /* 0x00000009250e7210 */ /* 0x000fc600007fe4ff */
[----:B------:R-:W-:Y:S01]  /*18eb0*/  IMAD.WIDE.U32 R8, R15, R21, RZ ;  /* 0x000000150f087225 */ /* 0x000fe200078e00ff */
[----:B------:R-:W-:-:S03]  /*18ec0*/  IADD3.X R32, RZ, RZ, R14, P2, P1 ;  /* 0x000000ffff207210 */ /* 0x000fc600017e240e */
        /* <DEDUP_REMOVED lines=43> */
[----:B------:R-:W-:Y:S06]  /*19180*/  RET.REL.NODEC R30 `(_ZN2at6native13reduce_kernelILi128ELi4ENS0_8ReduceOpIN3c104HalfENS0_14func_wrapper_tIS4_NS0_55_GLOBAL__N__0955718d_22_SparseCsrTensorMath_cu_868dd54514ReductionAddOpIfEEEEjS4_Li4ELi4EEEEEvT1_) ;  /* 0xfffffe6c1e9c7950 */ /* 0x000fec0003c3ffff */
.L_x_5720:
        /* <DEDUP_REMOVED lines=15> */
.L_x_8821:


//--------------------- .text._ZN2at6native13reduce_kernelILi512ELi1ENS0_8ReduceOpIN3c107complexIfEENS0_14func_wrapper_tIS5_NS0_55_GLOBAL__N__0955718d_22_SparseCsrTensorMath_cu_868dd54514ReductionAddOpIS5_EEEEjS5_Li4ELi4EEEEEvT1_ --------------------------
	.section	.text._ZN2at6native13reduce_kernelILi512ELi1ENS0_8ReduceOpIN3c107complexIfEENS0_14func_wrapper_tIS5_NS0_55_GLOBAL__N__0955718d_22_SparseCsrTensorMath_cu_868dd54514ReductionAddOpIS5_EEEEjS5_Li4ELi4EEEEEvT1_,"ax",@progbits
	.align	128
.text._ZN2at6native13reduce_kernelILi512ELi1ENS0_8ReduceOpIN3c107complexIfEENS0_14func_wrapper_tIS5_NS0_55_GLOBAL__N__0955718d_22_SparseCsrTensorMath_cu_868dd54514ReductionAddOpIS5_EEEEjS5_Li4ELi4EEEEEvT1_:
        .type           _ZN2at6native13reduce_kernelILi512ELi1ENS0_8ReduceOpIN3c107complexIfEENS0_14func_wrapper_tIS5_NS0_55_GLOBAL__N__0955718d_22_SparseCsrTensorMath_cu_868dd54514ReductionAddOpIS5_EEEEjS5_Li4ELi4EEEEEvT1_,@function
        .size           _ZN2at6native13reduce_kernelILi512ELi1ENS0_8ReduceOpIN3c107complexIfEENS0_14func_wrapper_tIS5_NS0_55_GLOBAL__N__0955718d_22_SparseCsrTensorMath_cu_868dd54514ReductionAddOpIS5_EEEEjS5_Li4ELi4EEEEEvT1_,(.L_x_8824 - _ZN2at6native13reduce_kernelILi512ELi1ENS0_8ReduceOpIN3c107complexIfEENS0_14func_wrapper_tIS5_NS0_55_GLOBAL__N__0955718d_22_SparseCsrTensorMath_cu_868dd54514ReductionAddOpIS5_EEEEjS5_Li4ELi4EEEEEvT1_)
        .other          _ZN2at6native13reduce_kernelILi512ELi1ENS0_8ReduceOpIN3c107complexIfEENS0_14func_wrapper_tIS5_NS0_55_GLOBAL__N__0955718d_22_SparseCsrTensorMath_cu_868dd54514ReductionAddOpIS5_EEEEjS5_Li4ELi4EEEEEvT1_,@"STO_CUDA_ENTRY STV_DEFAULT"
_ZN2at6native13reduce_kernelILi512ELi1ENS0_8ReduceOpIN3c107complexIfEENS0_14func_wrapper_tIS5_NS0_55_GLOBAL__N__0955718d_22_SparseCsrTensorMath_cu_868dd54514ReductionAddOpIS5_EEEEjS5_Li4ELi4EEEEEvT1_:
        /* <DEDUP_REMOVED lines=287> */
.L_x_5721:
        /* <DEDUP_REMOVED lines=13> */
[----:B------:R-:W-:Y:S01]  /*12c0*/  CS2R R16, SRZ ;  /* 0x0000000000107805 */ /* 0x000fe2000001ff00 */
[----:B0-----:R-:W-:-:S02]  /*12d0*/  IMAD R3, R5, UR27, R3 ;  /* 0x0000001b05037c24 */ /* 0x001fc4000f8e0203 */
        /* <DEDUP_REMOVED lines=38> */
.L_x_5730:
[----:B------:R-:W-:Y:S05]  /*1540*/  BSYNC B3 ;  /* 0x0000000000037941 */ /* 0x000fea0003800000 */
.L_x_5729:
        /* <DEDUP_REMOVED lines=9> */
[----:B--2---:R-:W-:Y:S01]  /*15e0*/  FADD.FTZ R14, R3, UR5 ;  /* 0x00000005030e7e21 */ /* 0x004fe20008010000 */
[----:B------:R-:W-:-:S07]  /*15f0*/  FADD.FTZ R13, R2, UR4 ;  /* 0x00000004020d7e21 */ /* 0x000fce0008010000 */
.L_x_5728:
[----:B------:R-:W-:Y:S05]  /*1600*/  BSYNC B2 ;  /* 0x0000000000027941 */ /* 0x000fea0003800000 */
.L_x_5727:
[C---:B------:R-:W-:Y:S02]  /*1610*/  IADD3 R3, P0, -R6.reuse, 0x4, RZ ;  /* 0x0000000406037810 */ /* 0x040fe40007f1e1ff */
[----:B------:R-:W-:Y:S02]  /*1620*/  IADD3 R12, R6, -0x4, R9 ;  /* 0xfffffffc060c7810 */ /* 0x000fe40007ffe009 */
[----:B------:R-:W-:Y:S02]  /*1630*/  LEA R18, P1, R3, R18, 0x3 ;  /* 0x0000001203127211 */ /* 0x000fe400078218ff */
[----:B------:R-:W-:-:S04]  /*1640*/  IADD3.X R2, RZ, -0x1, RZ, P0, !PT ;  /* 0xffffffffff027810 */ /* 0x000fc800007fe4ff */
[----:B------:R-:W-:-:S07]  /*1650*/  LEA.HI.X R19, R3, R19, R2, 0x3, P1 ;  /* 0x0000001303137211 */ /* 0x000fce00008f1c02 */
.L_x_5726:
[----:B------:R-:W-:Y:S05]  /*1660*/  BSYNC B1 ;  /* 0x0000000000017941 */ /* 0x000fea0003800000 */
.L_x_5725:
        /* <DEDUP_REMOVED lines=11> */
[----:B------:R-:W-:Y:S02]  /*1720*/  MOV R22, R21 ;  /* 0x0000001500167202 */ /* 0x000fe40000000f00 */
[----:B------:R-:W-:-:S07]  /*1730*/  MOV R17, R16 ;  /* 0x0000001000117202 */ /* 0x000fce0000000f00 */
.L_x_5733:
[----:B------:R-:W-:Y:S01]  /*1740*/  IMAD.WIDE.U32 R2, R23, 0x20, R18 ;  /* 0x0000002017027825 */ /* 0x000fe200078e0012 */
[----:B------:R-:W-:-:S04]  /*1750*/  ULDC UR4, c[0x0][0x22c] ;  /* 0x00008b0000047ab9 */ /* 0x000fc80000000800 */
[----:B------:R-:W2:Y:S04]  /*1760*/  LDG.E.128 R4, desc[UR36][R2.64] ;  /* 0x0000002402047981 */ /* 0x000ea8000c1e1d00 */
[----:B------:R-:W3:Y:S01]  /*1770*/  LDG.E.128 R8, desc[UR36][R2.64+0x10] ;  /* 0x0000102402087981 */ /* 0x000ee2000c1e1d00 */
[----:B------:R-:W-:-:S05]  /*1780*/  VIADD R23, R23, UR4 ;  /* 0x0000000417177c36 */ /* 0x000fca0008000000 */
[----:B------:R-:W-:-:S04]  /*1790*/  LEA R25, R23, 0x3, 0x2 ;  /* 0x0000000317197811 */ /* 0x000fc800078e10ff */
[----:B------:R-:W-:Y:S01]  /*17a0*/  ISETP.GE.U32.AND P0, PT, R25, R12, PT ;  /* 0x0000000c1900720c */ /* 0x000fe20003f06070 */
[----:B--2---:R-:W-:Y:S01]  /*17b0*/  FADD.FTZ R13, R4, R13 ;  /* 0x0000000d040d7221 */ /* 0x004fe20000010000 */
[----:B------:R-:W-:Y:S01]  /*17c0*/  FADD.FTZ R14, R5, R14 ;  /* 0x0000000e050e7221 */ /* 0x000fe20000010000 */
[----:B------:R-:W-:Y:S01]  /*17d0*/  FADD.FTZ R16, R6, R16 ;  /* 0x0000001006107221 */ /* 0x000fe20000010000 */
[----:B------:R-:W-:Y:S01]  /*17e0*/  FADD.FTZ R21, R7, R21 ;  /* 0x0000001507157221 */ /* 0x000fe20000010000 */
[----:B---3--:R-:W-:Y:S01]  /*17f0*/  FADD.FTZ R17, R8, R17 ;  /* 0x0000001108117221 */ /* 0x008fe20000010000 */
[----:B------:R-:W-:Y:S01]  /*1800*/  FADD.FTZ R22, R9, R22 ;  /* 0x0000001609167221 */ /* 0x000fe20000010000 */
[----:B------:R-:W-:Y:S01]  /*1810*/  FADD.FTZ R15, R10, R15 ;  /* 0x0000000f0a0f7221 */ /* 0x000fe20000010000 */
[----:B------:R-:W-:-:S05]  /*1820*/  FADD.FTZ R20, R11, R20 ;  /* 0x000000140b147221 */ /* 0x000fca0000010000 */
[----:B------:R-:W-:Y:S05]  /*1830*/  @!P0 BRA `(.L_x_5733) ;  /* 0xfffffffc00c08947 */ /* 0x000fea000383ffff */
.L_x_5732:
[----:B------:R-:W-:Y:S05]  /*1840*/  BSYNC B1 ;  /* 0x0000000000017941 */ /* 0x000fea0003800000 */
.L_x_5731:
        /* <DEDUP_REMOVED lines=8> */
.L_x_5735:
[----:B------:R-:W-:Y:S05]  /*18d0*/  BSYNC B1 ;  /* 0x0000000000017941 */ /* 0x000fea0003800000 */
.L_x_5734:
        /* <DEDUP_REMOVED lines=11> */
[----:B--2---:R-:W-:Y:S01]  /*1990*/  FADD.FTZ R13, R13, R18 ;  /* 0x000000120d0d7221 */ /* 0x004fe20000010000 */
[----:B------:R-:W-:-:S07]  /*19a0*/  FADD.FTZ R14, R14, R19 ;  /* 0x000000130e0e7221 */ /* 0x000fce0000010000 */
.L_x_5737:
[----:B------:R-:W-:Y:S05]  /*19b0*/  BSYNC B1 ;  /* 0x0000000000017941 */ /* 0x000fea0003800000 */
.L_x_5736:
[----:B------:R-:W-:Y:S01]  /*19c0*/  FADD.FTZ R21, R21, R14 ;  /* 0x0000000e15157221 */ /* 0x000fe20000010000 */
[----:B------:R-:W-:-:S03]  /*19d0*/  FADD.FTZ R16, R16, R13 ;  /* 0x0000000d10107221 */ /* 0x000fc60000010000 */
[----:B------:R-:W-:Y:S01]  /*19e0*/  FADD.FTZ R21, R21, R22 ;  /* 0x0000001615157221 */ /* 0x000fe20000010000 */
[----:B------:R-:W-:-:S03]  /*19f0*/  FADD.FTZ R16, R16, R17 ;  /* 0x0000001110107221 */ /* 0x000fc60000010000 */
[----:B------:R-:W-:Y:S01]  /*1a00*/  FADD.FTZ R17, R21, R20 ;  /* 0x0000001415117221 */ /* 0x000fe20000010000 */
[----:B------:R-:W-:Y:S01]  /*1a10*/  FADD.FTZ R16, R16, R15 ;  /* 0x0000000f10107221 */ /* 0x000fe20000010000 */
[----:B------:R-:W-:Y:S06]  /*1a20*/  BRA `(.L_x_5723) ;  /* 0x0000009400e47947 */ /* 0x000fec0003800000 */
.L_x_5724:
        /* <DEDUP_REMOVED lines=17> */
[----:B------:R-:W-:Y:S01]  /*1b40*/  IMAD.MOV.U32 R26, RZ, RZ, R0 ;  /* 0x000000ffff1a7224 */ /* 0x000fe200078e0000 */
[----:B------:R-:W-:Y:S01]  /*1b50*/  MOV R25, R3 ;  /* 0x0000000300197202 */ /* 0x000fe20000000f00 */
[----:B------:R-:W-:Y:S01]  /*1b60*/  IMAD.MOV.U32 R4, RZ, RZ, R3 ;  /* 0x000000ffff047224 */ /* 0x000fe200078e0003 */
[-C--:B------:R-:W-:Y:S02]  /*1b70*/  MOV R24, R0.reuse ;  /* 0x0000000000187202 */ /* 0x080fe40000000f00 */
[----:B------:R-:W-:Y:S02]  /*1b80*/  CS2R R22, SRZ ;  /* 0x0000000000167805 */ /* 0x000fe4000001ff00 */
[----:B------:R-:W-:Y:S02]  /*1b90*/  MOV R2, R0 ;  /* 0x0000000000027202 */ /* 0x000fe40000000f00 */
[----:B------:R-:W-:-:S02]  /*1ba0*/  CS2R R16, SRZ ;  /* 0x0000000000107805 */ /* 0x000fc4000001ff00 */
[----:B------:R-:W-:Y:S02]  /*1bb0*/  CS2R R14, SRZ ;  /* 0x00000000000e7805 */ /* 0x000fe4000001ff00 */
[----:B------:R-:W-:Y:S01]  /*1bc0*/  CS2R R12, SRZ ;  /* 0x00000000000c7805 */ /* 0x000fe2000001ff00 */
[----:B------:R-:W-:Y:S06]  /*1bd0*/  @P0 BRA `(.L_x_5741) ;  /* 0x00000040007c0947 */ /* 0x000fec0003800000 */
[----:B------:R-:W-:Y:S01]  /*1be0*/  BSSY B2, `(.L_x_5742) ;  /* 0x000041c000027945 */ /* 0x000fe20003800000 */
[----:B------:R-:W-:Y:S01]  /*1bf0*/  ISETP.NE.AND P0, PT, R10, RZ, PT ;  /* 0x000000ff0a00720c */ /* 0x000fe20003f05270 */
[----:B------:R-:W-:Y:S01]  /*1c00*/  IMAD.MOV.U32 R24, RZ, RZ, R0 ;  /* 0x000000ffff187224 */ /* 0x000fe200078e0000 */
[-C--:B------:R-:W-:Y:S01]  /*1c10*/  MOV R26, R0.reuse ;  /* 0x00000000001a7202 */ /* 0x080fe20000000f00 */
[----:B------:R-:W-:Y:S01]  /*1c20*/  IMAD.MOV.U32 R4, RZ, RZ, R3 ;  /* 0x000000ffff047224 */ /* 0x000fe200078e0003 */
[----:B------:R-:W-:Y:S02]  /*1c30*/  MOV R2, R0 ;  /* 0x0000000000027202 */ /* 0x000fe40000000f00 */
[----:B------:R-:W-:-:S07]  /*1c40*/  MOV R25, R3 ;  /* 0x0000000300197202 */ /* 0x000fce0000000f00 */
.L_x_5747:
        /* <DEDUP_REMOVED lines=52> */
[----:B0-----:R-:W-:Y:S09]  /*1f90*/  @!P0 BRA `(.L_x_5743) ;  /* 0x0000000c00d88947 */ /* 0x001ff20003800000 */
[----:B------:R-:W-:Y:S01]  /*1fa0*/  MOV R9, R7 ;  /* 0x0000000700097202 */ /* 0x000fe20000000f00 */
        /* <DEDUP_REMOVED lines=233> */
[----:B------:R-:W-:Y:S02]  /*2e40*/  IADD3 R17, -R9, RZ, RZ ;  /* 0x000000ff09117210 */ /* 0x000fe40007ffe1ff */
[----:B------:R-:W0:Y:S01]  /*2e50*/  @P1 LDC R21, c[0x0][0x384] ;  /* 0x0000e100ff151b82 */ /* 0x000e220000000800 */
[----:B------:R-:W-:Y:S02]  /*2e60*/  @P1 IMAD.MOV.U32 R8, RZ, RZ, RZ ;  /* 0x000000ffff081224 */ /* 0x000fe400078e00ff */
[----:B------:R-:W-:-:S04]  /*2e70*/  IMAD R17, R17, UR38, R12 ;  /* 0x0000002611117c24 */ /* 0x000fc8000f8e020c */
[----:B------:R-:W-:Y:S01]  /*2e80*/  IMAD R14, R17, UR25, R14 ;  /* 0x00000019110e7c24 */ /* 0x000fe2000f8e020e */
[----:B------:R-:W1:Y:S08]  /*2e90*/  @P1 LDC.64 R12, c[0x0][0x388] ;  /* 0x0000e200ff0c1b82 */ /* 0x000e700000000a00 */
[----:B------:R-:W2:Y:S01]  /*2ea0*/  @P1 LDC R15, c[0x0][0x3f0] ;  /* 0x0000fc00ff0f1b82 */ /* 0x000ea20000000800 */
[----:B-1----:R-:W-:-:S05]  /*2eb0*/  @P1 IMAD.HI.U32 R12, R9, R12, R8 ;  /* 0x0000000c090c1227 */ /* 0x002fca00078e0008 */
[----:B------:R-:W-:-:S04]  /*2ec0*/  @P1 SHF.R.U32.HI R12, RZ, R13, R12 ;  /* 0x0000000dff0c1219 */ /* 0x000fc8000001160c */
[----:B------:R-:W-:-:S05]  /*2ed0*/  @P1 IADD3 R8, -R12, RZ, RZ ;  /* 0x000000ff0c081210 */ /* 0x000fca0007ffe1ff */
[----:B0-----:R-:W-:-:S04]  /*2ee0*/  @P1 IMAD R8, R8, R21, R9 ;  /* 0x0000001508081224 */ /* 0x001fc800078e0209 */
[----:B--2---:R-:W-:-:S07]  /*2ef0*/  @P1 IMAD R14, R8, R15, R14 ;  /* 0x0000000f080e1224 */ /* 0x004fce00078e020e */
.L_x_5743:
        /* <DEDUP_REMOVED lines=230> */
[----:B------:R-:W-:Y:S02]  /*3d60*/  IADD3 R14, -R11, RZ, RZ ;  /* 0x000000ff0b0e7210 */ /* 0x000fe40007ffe1ff */
        /* <DEDUP_REMOVED lines=11> */
.L_x_5744:
[----:B------:R-:W-:-:S04]  /*3e20*/  LOP3.LUT R15, R0, 0xfffffff8, RZ, 0xc0, !PT ;  /* 0xfffffff8000f7812 */ /* 0x000fc800078ec0ff */
[----:B------:R-:W-:-:S04]  /*3e30*/  IADD3 R14, P1, R18, R15, RZ ;  /* 0x0000000f120e7210 */ /* 0x000fc80007f3e0ff */
[----:B------:R-:W-:-:S06]  /*3e40*/  IADD3.X R15, RZ, R19, RZ, P1, !PT ;  /* 0x00000013ff0f7210 */ /* 0x000fcc0000ffe4ff */
[----:B------:R-:W5:Y:S01]  /*3e50*/  LDG.E.64 R14, desc[UR36][R14.64] ;  /* 0x000000240e0e7981 */ /* 0x000f62000c1e1b00 */
[----:B------:R-:W-:Y:S01]  /*3e60*/  IADD3 R7, R7, R8, RZ ;  /* 0x0000000807077210 */ /* 0x000fe20007ffe0ff */
[----:B------:R-:W-:Y:S01]  /*3e70*/  IMAD.MOV.U32 R0, RZ, RZ, RZ ;  /* 0x000000ffff007224 */ /* 0x000fe200078e00ff */
[----:B------:R-:W-:Y:S01]  /*3e80*/  MOV R9, RZ ;  /* 0x000000ff00097202 */ /* 0x000fe20000000f00 */
        /* <DEDUP_REMOVED lines=227> */
[----:B------:R-:W-:-:S04]  /*4cc0*/  IMAD.MOV R21, RZ, RZ, -R17 ;  /* 0x000000ffff157224 */ /* 0x000fc800078e0a11 */
[----:B------:R-:W-:-:S04]  /*4cd0*/  IMAD R20, R21, UR38, R20 ;  /* 0x0000002615147c24 */ /* 0x000fc8000f8e0214 */
[----:B------:R-:W-:Y:S02]  /*4ce0*/  IMAD R9, R20, UR25, R9 ;  /* 0x0000001914097c24 */ /* 0x000fe4000f8e0209 */
[----:B0-----:R-:W-:Y:S02]  /*4cf0*/  @P1 IMAD.HI.U32 R10, R17, R10, R16 ;  /* 0x0000000a110a1227 */ /* 0x001fe400078e0010 */
[----:B------:R-:W0:Y:S03]  /*4d00*/  @P1 LDC R16, c[0x0][0x384] ;  /* 0x0000e100ff101b82 */ /* 0x000e260000000800 */
[----:B------:R-:W-:-:S04]  /*4d10*/  @P1 SHF.R.U32.HI R11, RZ, R11, R10 ;  /* 0x0000000bff0b1219 */ /* 0x000fc8000001160a */
[----:B------:R-:W-:Y:S01]  /*4d20*/  @P1 IADD3 R11, -R11, RZ, RZ ;  /* 0x000000ff0b0b1210 */ /* 0x000fe20007ffe1ff */
[----:B------:R-:W1:Y:S04]  /*4d30*/  @P1 LDC R10, c[0x0][0x3f0] ;  /* 0x0000fc00ff0a1b82 */ /* 0x000e680000000800 */
[----:B0-----:R-:W-:-:S04]  /*4d40*/  @P1 IMAD R16, R16, R11, R17 ;  /* 0x0000000b10101224 */ /* 0x001fc800078e0211 */
[----:B-1----:R-:W-:-:S07]  /*4d50*/  @P1 IMAD R9, R16, R10, R9 ;  /* 0x0000000a10091224 */ /* 0x002fce00078e0209 */
.L_x_5745:
[----:B------:R-:W-:-:S04]  /*4d60*/  LOP3.LUT R9, R9, 0xfffffff8, RZ, 0xc0, !PT ;  /* 0xfffffff809097812 */ /* 0x000fc800078ec0ff */
[----:B------:R-:W-:-:S04]  /*4d70*/  IADD3 R16, P1, R18, R9, RZ ;  /* 0x0000000912107210 */ /* 0x000fc80007f3e0ff */
[----:B------:R-:W-:-:S06]  /*4d80*/  IADD3.X R17, RZ, R19, RZ, P1, !PT ;  /* 0x00000013ff117210 */ /* 0x000fcc0000ffe4ff */
[----:B------:R-:W5:Y:S01]  /*4d90*/  LDG.E.64 R16, desc[UR36][R16.64] ;  /* 0x0000002410107981 */ /* 0x000f62000c1e1b00 */
[----:B------:R-:W-:Y:S01]  /*4da0*/  IMAD.IADD R7, R7, 0x1, R8 ;  /* 0x0000000107077824 */ /* 0x000fe200078e0208 */
        /* <DEDUP_REMOVED lines=106> */
[----:B------:R-:W-:Y:S01]  /*5450*/  ULDC UR4, c[0x0][0x2f0] ;  /* 0x0000bc0000047ab9 */ /* 0x000fe20000000800 */
        /* <DEDUP_REMOVED lines=120> */
[C---:B0-----:R-:W-:Y:S02]  /*5be0*/  @P1 IMAD.HI.U32 R10, R21.reuse, R10, R20 ;  /* 0x0000000a150a1227 */ /* 0x041fe400078e0014 */
[----:B------:R-:W0:Y:S03]  /*5bf0*/  @P1 LDC R20, c[0x0][0x384] ;  /* 0x0000e100ff141b82 */ /* 0x000e260000000800 */
[----:B------:R-:W-:Y:S02]  /*5c00*/  @P1 SHF.R.U32.HI R11, RZ, R11, R10 ;  /* 0x0000000bff0b1219 */ /* 0x000fe4000001160a */
[----:B------:R-:W-:-:S03]  /*5c10*/  IADD3 R10, -R21, RZ, RZ ;  /* 0x000000ff150a7210 */ /* 0x000fc60007ffe1ff */
[----:B------:R-:W-:Y:S02]  /*5c20*/  @P1 IMAD.MOV R11, RZ, RZ, -R11 ;  /* 0x000000ffff0b1224 */ /* 0x000fe400078e0a0b */
[----:B------:R-:W-:Y:S02]  /*5c30*/  IMAD R9, R10, UR4, R9 ;  /* 0x000000040a097c24 */ /* 0x000fe4000f8e0209 */
[----:B------:R-:W1:Y:S02]  /*5c40*/  @P1 LDC R10, c[0x0][0x3f0] ;  /* 0x0000fc00ff0a1b82 */ /* 0x000e640000000800 */
[----:B------:R-:W-:Y:S02]  /*5c50*/  IMAD R0, R9, UR25, R0 ;  /* 0x0000001909007c24 */ /* 0x000fe4000f8e0200 */
[----:B0-----:R-:W-:-:S04]  /*5c60*/  @P1 IMAD R21, R20, R11, R21 ;  /* 0x0000000b14151224 */ /* 0x001fc800078e0215 */
[----:B-1----:R-:W-:-:S07]  /*5c70*/  @P1 IMAD R0, R21, R10, R0 ;  /* 0x0000000a15001224 */ /* 0x002fce00078e0200 */
.L_x_5746:
[----:B------:R-:W-:Y:S01]  /*5c80*/  LOP3.LUT R11, R0, 0xfffffff8, RZ, 0xc0, !PT ;  /* 0xfffffff8000b7812 */ /* 0x000fe200078ec0ff */
[----:B------:R-:W-:-:S03]  /*5c90*/  ULDC UR4, c[0x0][0x224] ;  /* 0x0000890000047ab9 */ /* 0x000fc60000000800 */
[----:B------:R-:W-:-:S04]  /*5ca0*/  IADD3 R10, P1, R18, R11, RZ ;  /* 0x0000000b120a7210 */ /* 0x000fc80007f3e0ff */
[----:B------:R-:W-:-:S06]  /*5cb0*/  IADD3.X R11, RZ, R19, RZ, P1, !PT ;  /* 0x00000013ff0b7210 */ /* 0x000fcc0000ffe4ff */
[----:B------:R-:W2:Y:S01]  /*5cc0*/  LDG.E.64 R10, desc[UR36][R10.64] ;  /* 0x000000240a0a7981 */ /* 0x000ea2000c1e1b00 */
[----:B------:R-:W-:Y:S01]  /*5cd0*/  IADD3 R7, R7, R8, RZ ;  /* 0x0000000807077210 */ /* 0x000fe20007ffe0ff */
[----:B------:R-:W-:Y:S02]  /*5ce0*/  IMAD.U32 R9, RZ, RZ, UR4 ;  /* 0x00000004ff097e24 */ /* 0x000fe4000f8e00ff */
[----:B-----5:R-:W-:Y:S01]  /*5cf0*/  FADD.FTZ R4, R12, R4 ;  /* 0x000000040c047221 */ /* 0x020fe20000010000 */
[----:B------:R-:W-:Y:S01]  /*5d00*/  FADD.FTZ R24, R13, R24 ;  /* 0x000000180d187221 */ /* 0x000fe20000010000 */
[----:B------:R-:W-:Y:S01]  /*5d10*/  FADD.FTZ R25, R14, R25 ;  /* 0x000000190e197221 */ /* 0x000fe20000010000 */
[----:B------:R-:W-:Y:S02]  /*5d20*/  IMAD R0, R8, 0x3, R7 ;  /* 0x0000000308007824 */ /* 0x000fe400078e0207 */
[----:B------:R-:W-:Y:S01]  /*5d30*/  FADD.FTZ R26, R15, R26 ;  /* 0x0000001a0f1a7221 */ /* 0x000fe20000010000 */
[----:B------:R-:W-:Y:S01]  /*5d40*/  FADD.FTZ R6, R16, R6 ;  /* 0x0000000610067221 */ /* 0x000fe20000010000 */
[----:B------:R-:W-:Y:S01]  /*5d50*/  FADD.FTZ R5, R17, R5 ;  /* 0x0000000511057221 */ /* 0x000fe20000010000 */
[----:B------:R-:W-:Y:S01]  /*5d60*/  ISETP.GE.U32.AND P1, PT, R0, R9, PT ;  /* 0x000000090000720c */ /* 0x000fe20003f26070 */
[----:B--2---:R-:W-:Y:S01]  /*5d70*/  FADD.FTZ R3, R10, R3 ;  /* 0x000000030a037221 */ /* 0x004fe20000010000 */
[----:B------:R-:W-:-:S11]  /*5d80*/  FADD.FTZ R2, R11, R2 ;  /* 0x000000020b027221 */ /* 0x000fd60000010000 */
[----:B------:R-:W-:Y:S05]  /*5d90*/  @!P1 BRA `(.L_x_5747) ;  /* 0xffffffbc00ac9947 */ /* 0x000fea000383ffff */
[----:B------:R-:W-:Y:S05]  /*5da0*/  BSYNC B2 ;  /* 0x0000000000027941 */ /* 0x000fea0003800000 */
.L_x_5742:
[----:B------:R-:W-:Y:S02]  /*5db0*/  MOV R22, R10 ;  /* 0x0000000a00167202 */ /* 0x000fe40000000f00 */
[----:B------:R-:W-:-:S07]  /*5dc0*/  MOV R23, R11 ;  /* 0x0000000b00177202 */ /* 0x000fce0000000f00 */
.L_x_5741:
[----:B------:R-:W-:Y:S05]  /*5dd0*/  BSYNC B1 ;  /* 0x0000000000017941 */ /* 0x000fea0003800000 */
.L_x_5740:
        /* <DEDUP_REMOVED lines=280> */
.L_x_5750:
        /* <DEDUP_REMOVED lines=281> */
.L_x_5751:
        /* <DEDUP_REMOVED lines=281> */
.L_x_5752:
        /* <DEDUP_REMOVED lines=270> */
[----:B------:R-:W-:-:S05]  /*a360*/  @P1 MOV R10, RZ ;  /* 0x000000ff000a1202 */ /* 0x000fca0000000f00 */
[C---:B0-----:R-:W-:Y:S01]  /*a370*/  @P1 IMAD.HI.U32 R22, R11.reuse, R22, R10 ;  /* 0x000000160b161227 */ /* 0x041fe200078e000a */
[----:B------:R-:W-:-:S04]  /*a380*/  IADD3 R10, -R11, RZ, RZ ;  /* 0x000000ff0b0a7210 */ /* 0x000fc80007ffe1ff */
[----:B------:R-:W-:Y:S01]  /*a390*/  @P1 SHF.R.U32.HI R22, RZ, R23, R22 ;  /* 0x00000017ff161219 */ /* 0x000fe20000011616 */
[----:B------:R-:W-:-:S04]  /*a3a0*/  IMAD R21, R10, UR6, R21 ;  /* 0x000000060a157c24 */ /* 0x000fc8000f8e0215 */
[----:B------:R-:W-:Y:S02]  /*a3b0*/  IMAD R0, R21, UR4, R0 ;  /* 0x0000000415007c24 */ /* 0x000fe4000f8e0200 */
[----:B------:R-:W0:Y:S01]  /*a3c0*/  @P1 LDC R21, c[0x0][0x384] ;  /* 0x0000e100ff151b82 */ /* 0x000e220000000800 */
[----:B------:R-:W-:-:S04]  /*a3d0*/  @P1 IMAD.MOV R10, RZ, RZ, -R22 ;  /* 0x000000ffff0a1224 */ /* 0x000fc800078e0a16 */
[----:B0-----:R-:W-:-:S03]  /*a3e0*/  @P1 IMAD R11, R21, R10, R11 ;  /* 0x0000000a150b1224 */ /* 0x001fc600078e020b */
[----:B------:R-:W0:Y:S02]  /*a3f0*/  @P1 LDC R10, c[0x0][0x3f0] ;  /* 0x0000fc00ff0a1b82 */ /* 0x000e240000000800 */
[----:B0-----:R-:W-:-:S07]  /*a400*/  @P1 IMAD R0, R11, R10, R0 ;  /* 0x0000000a0b001224 */ /* 0x001fce00078e0200 */
.L_x_5753:
[----:B------:R-:W-:-:S04]  /*a410*/  LOP3.LUT R11, R0, 0xfffffff8, RZ, 0xc0, !PT ;  /* 0xfffffff8000b7812 */ /* 0x000fc800078ec0ff */
[----:B------:R-:W-:-:S04]  /*a420*/  IADD3 R10, P1, R18, R11, RZ ;  /* 0x0000000b120a7210 */ /* 0x000fc80007f3e0ff */
[----:B------:R-:W-:-:S05]  /*a430*/  IADD3.X R11, RZ, R19, RZ, P1, !PT ;  /* 0x00000013ff0b7210 */ /* 0x000fca0000ffe4ff */
[----:B------:R0:W5:Y:S04]  /*a440*/  LDG.E.64 R22, desc[UR36][R10.64] ;  /* 0x000000240a167981 */ /* 0x000168000c1e1b00 */
.L_x_5749:
[----:B------:R-:W-:Y:S05]  /*a450*/  BSYNC B1 ;  /* 0x0000000000017941 */ /* 0x000fea0003800000 */
.L_x_5748:
[----:B------:R-:W-:Y:S04]  /*a460*/  BSSY B1, `(.L_x_5754) ;  /* 0x0000012000017945 */ /* 0x000fe80003800000 */
[----:B------:R-:W-:Y:S05]  /*a470*/  @P0 BRA `(.L_x_5755) ;  /* 0x0000000000400947 */ /* 0x000fea0003800000 */
[----:B------:R-:W-:Y:S01]  /*a480*/  IADD3 R0, R7, R8, RZ ;  /* 0x0000000807007210 */ /* 0x000fe20007ffe0ff */
[----:B-----5:R-:W-:Y:S01]  /*a490*/  FADD.FTZ R4, R4, R12 ;  /* 0x0000000c04047221 */ /* 0x020fe20000010000 */
[----:B------:R-:W-:Y:S02]  /*a4a0*/  FADD.FTZ R24, R24, R13 ;  /* 0x0000000d18187221 */ /* 0x000fe40000010000 */
[----:B------:R-:W-:-:S13]  /*a4b0*/  ISETP.GE.U32.AND P0, PT, R0, R9, PT ;  /* 0x000000090000720c */ /* 0x000fda0003f06070 */
[----:B------:R-:W-:Y:S05]  /*a4c0*/  @P0 BRA `(.L_x_5755) ;  /* 0x00000000002c0947 */ /* 0x000fea0003800000 */
[----:B------:R-:W-:Y:S02]  /*a4d0*/  IMAD.IADD R0, R0, 0x1, R8 ;  /* 0x0000000100007824 */ /* 0x000fe400078e0208 */
[----:B------:R-:W-:Y:S01]  /*a4e0*/  FADD.FTZ R25, R25, R14 ;  /* 0x0000000e19197221 */ /* 0x000fe20000010000 */
[----:B------:R-:W-:Y:S02]  /*a4f0*/  FADD.FTZ R26, R26, R15 ;  /* 0x0000000f1a1a7221 */ /* 0x000fe40000010000 */
[----:B------:R-:W-:-:S13]  /*a500*/  ISETP.GE.U32.AND P0, PT, R0, R9, PT ;  /* 0x000000090000720c */ /* 0x000fda0003f06070 */
[----:B------:R-:W-:Y:S05]  /*a510*/  @P0 BRA `(.L_x_5755) ;  /* 0x0000000000180947 */ /* 0x000fea0003800000 */
[----:B------:R-:W-:Y:S01]  /*a520*/  IADD3 R8, R0, R8, RZ ;  /* 0x0000000800087210 */ /* 0x000fe20007ffe0ff */
[----:B------:R-:W-:Y:S01]  /*a530*/  FADD.FTZ R6, R6, R16 ;  /* 0x0000001006067221 */ /* 0x000fe20000010000 */
[----:B------:R-:W-:Y:S02]  /*a540*/  FADD.FTZ R5, R5, R17 ;  /* 0x0000001105057221 */ /* 0x000fe40000010000 */
[----:B------:R-:W-:-:S13]  /*a550*/  ISETP.GE.U32.AND P0, PT, R8, R9, PT ;  /* 0x000000090800720c */ /* 0x000fda0003f06070 */
[----:B------:R-:W-:Y:S01]  /*a560*/  @!P0 FADD.FTZ R3, R3, R22 ;  /* 0x0000001603038221 */ /* 0x000fe20000010000 */
[----:B------:R-:W-:-:S07]  /*a570*/  @!P0 FADD.FTZ R2, R2, R23 ;  /* 0x0000001702028221 */ /* 0x000fce0000010000 */
.L_x_5755:
[----:B------:R-:W-:Y:S05]  /*a580*/  BSYNC B1 ;  /* 0x0000000000017941 */ /* 0x000fea0003800000 */
.L_x_5754:
[----:B------:R-:W-:Y:S01]  /*a590*/  FADD.FTZ R24, R26, R24 ;  /* 0x000000181a187221 */ /* 0x000fe20000010000 */
[----:B------:R-:W-:-:S03]  /*a5a0*/  FADD.FTZ R25, R25, R4 ;  /* 0x0000000419197221 */ /* 0x000fc60000010000 */
[----:B------:R-:W-:Y:S01]  /*a5b0*/  FADD.FTZ R5, R24, R5 ;  /* 0x0000000518057221 */ /* 0x000fe20000010000 */
[----:B------:R-:W-:-:S03]  /*a5c0*/  FADD.FTZ R6, R25, R6 ;  /* 0x0000000619067221 */ /* 0x000fc60000010000 */
[----:B-----5:R-:W-:Y:S01]  /*a5d0*/  FADD.FTZ R17, R5, R2 ;  /* 0x0000000205117221 */ /* 0x020fe20000010000 */
[----:B------:R-:W-:Y:S01]  /*a5e0*/  FADD.FTZ R16, R6, R3 ;  /* 0x0000000306107221 */ /* 0x000fe20000010000 */
[----:B------:R-:W-:Y:S06]  /*a5f0*/  BRA `(.L_x_5723) ;  /* 0x0000000800f07947 */ /* 0x000fec0003800000 */
.L_x_5739:
        /* <DEDUP_REMOVED lines=12> */
[----:B------:R-:W-:Y:S01]  /*a6c0*/  IMAD.MOV.U32 R21, RZ, RZ, R0 ;  /* 0x000000ffff157224 */ /* 0x000fe200078e0000 */
[----:B------:R-:W-:Y:S01]  /*a6d0*/  MOV R4, R0 ;  /* 0x0000000000047202 */ /* 0x000fe20000000f00 */
[----:B------:R-:W-:Y:S01]  /*a6e0*/  IMAD.MOV.U32 R2, RZ, RZ, R3 ;  /* 0x000000ffff027224 */ /* 0x000fe200078e0003 */
[----:B------:R-:W-:-:S07]  /*a6f0*/  MOV R20, R3 ;  /* 0x0000000300147202 */ /* 0x000fce0000000f00 */
.L_x_5758:
        /* <DEDUP_REMOVED lines=18> */
[----:B--2---:R-:W-:Y:S01]  /*a820*/  FADD.FTZ R3, R10, R3 ;  /* 0x000000030a037221 */ /* 0x004fe20000010000 */
[----:B------:R-:W-:Y:S01]  /*a830*/  FADD.FTZ R4, R11, R4 ;  /* 0x000000040b047221 */ /* 0x000fe20000010000 */
[----:B---3--:R-:W-:Y:S01]  /*a840*/  FADD.FTZ R20, R12, R20 ;  /* 0x000000140c147221 */ /* 0x008fe20000010000 */
[----:B------:R-:W-:Y:S01]  /*a850*/  FADD.FTZ R21, R13, R21 ;  /* 0x000000150d157221 */ /* 0x000fe20000010000 */
[----:B----4-:R-:W-:Y:S01]  /*a860*/  FADD.FTZ R6, R14, R6 ;  /* 0x000000060e067221 */ /* 0x010fe20000010000 */
[----:B------:R-:W-:Y:S01]  /*a870*/  FADD.FTZ R5, R15, R5 ;  /* 0x000000050f057221 */ /* 0x000fe20000010000 */
[----:B-----5:R-:W-:Y:S01]  /*a880*/  FADD.FTZ R2, R16, R2 ;  /* 0x0000000210027221 */ /* 0x020fe20000010000 */
[----:B------:R-:W-:-:S05]  /*a890*/  FADD.FTZ R0, R17, R0 ;  /* 0x0000000011007221 */ /* 0x000fca0000010000 */
[----:B------:R-:W-:Y:S05]  /*a8a0*/  @!P0 BRA `(.L_x_5758) ;  /* 0xfffffffc00948947 */ /* 0x000fea000383ffff */
[----:B------:R-:W-:Y:S05]  /*a8b0*/  BSYNC B2 ;  /* 0x0000000000027941 */ /* 0x000fea0003800000 */
.L_x_5757:
[----:B------:R-:W-:Y:S05]  /*a8c0*/  BSYNC B1 ;  /* 0x0000000000017941 */ /* 0x000fea0003800000 */
.L_x_5756:
        /* <DEDUP_REMOVED lines=23> */
.L_x_5760:
[----:B------:R-:W-:Y:S05]  /*aa40*/  BSYNC B1 ;  /* 0x0000000000017941 */ /* 0x000fea0003800000 */
.L_x_5759:
        /* <DEDUP_REMOVED lines=18> */
.L_x_5762:
[----:B------:R-:W-:Y:S05]  /*ab70*/  BSYNC B1 ;  /* 0x0000000000017941 */ /* 0x000fea0003800000 */
.L_x_5761:
[----:B------:R-:W-:Y:S01]  /*ab80*/  FADD.FTZ R4, R4, R21 ;  /* 0x0000001504047221 */ /* 0x000fe20000010000 */
[----:B------:R-:W-:-:S03]  /*ab90*/  FADD.FTZ R3, R3, R20 ;  /* 0x0000001403037221 */ /* 0x000fc60000010000 */
[----:B------:R-:W-:Y:S01]  /*aba0*/  FADD.FTZ R5, R4, R5 ;  /* 0x0000000504057221 */ /* 0x000fe20000010000 */
[----:B------:R-:W-:-:S03]  /*abb0*/  FADD.FTZ R3, R3, R6 ;  /* 0x0000000603037221 */ /* 0x000fc60000010000 */
[----:B-----5:R-:W-:Y:S01]  /*abc0*/  FADD.FTZ R17, R5, R0 ;  /* 0x0000000005117221 */ /* 0x020fe20000010000 */
[----:B------:R-:W-:Y:S01]  /*abd0*/  FADD.FTZ R16, R3, R2 ;  /* 0x0000000203107221 */ /* 0x000fe20000010000 */
[----:B------:R-:W-:Y:S06]  /*abe0*/  BRA `(.L_x_5723) ;  /* 0x0000000400747947 */ /* 0x000fec0003800000 */
.L_x_5738:
        /* <DEDUP_REMOVED lines=13> */
[----:B------:R-:W-:Y:S01]  /*acc0*/  MOV R6, R4 ;  /* 0x0000000400067202 */ /* 0x000fe20000000f00 */
[----:B--2---:R-:W-:Y:S01]  /*acd0*/  IMAD.MOV.U32 R7, RZ, RZ, R2 ;  /* 0x000000ffff077224 */ /* 0x004fe200078e0002 */
[-C--:B------:R-:W-:Y:S02]  /*ace0*/  MOV R8, R2.reuse ;  /* 0x0000000200087202 */ /* 0x080fe40000000f00 */
[----:B------:R-:W-:-:S03]  /*acf0*/  MOV R20, R2 ;  /* 0x0000000200147202 */ /* 0x000fc60000000f00 */
[----:B------:R-:W-:Y:S05]  /*ad00*/  @P0 BRA `(.L_x_5764) ;  /* 0x0000000000740947 */ /* 0x000fea0003800000 */
[----:B------:R-:W-:Y:S01]  /*ad10*/  BSSY B2, `(.L_x_5764) ;  /* 0x000001c000027945 */ /* 0x000fe20003800000 */
[----:B------:R-:W-:Y:S01]  /*ad20*/  IMAD.MOV.U32 R8, RZ, RZ, R2 ;  /* 0x000000ffff087224 */ /* 0x000fe200078e0002 */
[----:B------:R-:W-:Y:S01]  /*ad30*/  MOV R20, R2 ;  /* 0x0000000200147202 */ /* 0x000fe20000000f00 */
[----:B------:R-:W-:Y:S01]  /*ad40*/  IMAD.MOV.U32 R6, RZ, RZ, R4 ;  /* 0x000000ffff067224 */ /* 0x000fe200078e0004 */
[----:B------:R-:W-:-:S07]  /*ad50*/  MOV R5, R4 ;  /* 0x0000000400057202 */ /* 0x000fce0000000f00 */
.L_x_5765:
[C---:B------:R-:W-:Y:S01]  /*ad60*/  IADD3 R10, R0.reuse, R21, RZ ;  /* 0x00000015000a7210 */ /* 0x040fe20007ffe0ff */
[----:B------:R-:W-:-:S03]  /*ad70*/  IMAD.WIDE.U32 R12, R0, 0x8, R18 ;  /* 0x00000008000c7825 */ /* 0x000fc600078e0012 */
[C---:B------:R-:W-:Y:S01]  /*ad80*/  IADD3 R16, R10.reuse, R21, RZ ;  /* 0x000000150a107210 */ /* 0x040fe20007ffe0ff */
[----:B------:R-:W-:Y:S02]  /*ad90*/  IMAD.WIDE.U32 R10, R10, 0x8, R18 ;  /* 0x000000080a0a7825 */ /* 0x000fe400078e0012 */
[----:B------:R-:W2:Y:S02]  /*ada0*/  LDG.E.64 R12, desc[UR36][R12.64] ;  /* 0x000000240c0c7981 */ /* 0x000ea4000c1e1b00 */
[C---:B------:R-:W-:Y:S02]  /*adb0*/  IMAD.IADD R0, R16.reuse, 0x1, R21 ;  /* 0x0000000110007824 */ /* 0x040fe400078e0215 */
[--C-:B------:R-:W-:Y:S01]  /*adc0*/  IMAD.WIDE.U32 R16, R16, 0x8, R18.reuse ;  /* 0x0000000810107825 */ /* 0x100fe200078e0012 */
[----:B------:R-:W3:Y:S03]  /*add0*/  LDG.E.64 R10, desc[UR36][R10.64] ;  /* 0x000000240a0a7981 */ /* 0x000ee6000c1e1b00 */
[----:B------:R-:W-:-:S02]  /*ade0*/  IMAD.WIDE.U32 R14, R0, 0x8, R18 ;  /* 0x00000008000e7825 */ /* 0x000fc400078e0012 */
        /* <DEDUP_REMOVED lines=15> */
.L_x_5764:
[----:B------:R-:W-:Y:S05]  /*aee0*/  BSYNC B1 ;  /* 0x0000000000017941 */ /* 0x000fea0003800000 */
.L_x_5763:
        /* <DEDUP_REMOVED lines=10> */
[----:B------:R-:W-:-:S05]  /*af90*/  IMAD.IADD R22, R22, 0x1, R21 ;  /* 0x0000000116167824 */ /* 0x000fca00078e0215 */
        /* <DEDUP_REMOVED lines=8> */
.L_x_5767:
[----:B------:R-:W-:Y:S05]  /*b020*/  BSYNC B1 ;  /* 0x0000000000017941 */ /* 0x000fea0003800000 */
.L_x_5766:
        /* <DEDUP_REMOVED lines=18> */
.L_x_5769:
[----:B------:R-:W-:Y:S05]  /*b150*/  BSYNC B1 ;  /* 0x0000000000017941 */ /* 0x000fea0003800000 */
.L_x_5768:
[----:B------:R-:W-:Y:S01]  /*b160*/  FADD.FTZ R8, R20, R8 ;  /* 0x0000000814087221 */ /* 0x000fe20000010000 */
[----:B------:R-:W-:-:S03]  /*b170*/  FADD.FTZ R4, R5, R4 ;  /* 0x0000000405047221 */ /* 0x000fc60000010000 */
[----:B------:R-:W-:Y:S01]  /*b180*/  FADD.FTZ R7, R8, R7 ;  /* 0x0000000708077221 */ /* 0x000fe20000010000 */
[----:B------:R-:W-:-:S03]  /*b190*/  FADD.FTZ R3, R4, R3 ;  /* 0x0000000304037221 */ /* 0x000fc60000010000 */
[----:B-----5:R-:W-:Y:S01]  /*b1a0*/  FADD.FTZ R17, R7, R2 ;  /* 0x0000000207117221 */ /* 0x020fe20000010000 */
[----:B------:R-:W-:-:S07]  /*b1b0*/  FADD.FTZ R16, R3, R6 ;  /* 0x0000000603107221 */ /* 0x000fce0000010000 */
.L_x_5723:
[----:B------:R-:W-:Y:S05]  /*b1c0*/  BSYNC B0 ;  /* 0x0000000000007941 */ /* 0x000fea0003800000 */
.L_x_5722:
        /* <DEDUP_REMOVED lines=18> */
.L_x_5771:
[----:B------:R-:W2:Y:S01]  /*b2f0*/  S2R R5, SR_TID.Y ;  /* 0x0000000000057919 */ /* 0x000ea20000002200 */
[----:B------:R-:W3:Y:S01]  /*b300*/  S2R R4, SR_TID.X ;  /* 0x0000000000047919 */ /* 0x000ee20000002100 */
[----:B------:R-:W-:Y:S01]  /*b310*/  BAR.SYNC.DEFER_BLOCKING 0x0 ;  /* 0x0000000000007b1d */ /* 0x000fe20000010000 */
[----:B--2---:R-:W-:-:S05]  /*b320*/  IMAD.IADD R3, R5, 0x1, R2 ;  /* 0x0000000105037824 */ /* 0x004fca00078e0202 */
[----:B------:R-:W-:-:S04]  /*b330*/  ISETP.GE.U32.AND P0, PT, R3, UR7, PT ;  /* 0x0000000703007c0c */ /* 0x000fc8000bf06070 */
[----:B------:R-:W-:-:S13]  /*b340*/  ISETP.GE.U32.OR P0, PT, R5, R2, P0 ;  /* 0x000000020500720c */ /* 0x000fda0000706470 */
[----:B---3--:R-:W-:-:S05]  /*b350*/  @!P0 IMAD R3, R3, UR6, R4 ;  /* 0x0000000603038c24 */ /* 0x008fca000f8e0204 */
[----:B------:R-:W-:-:S05]  /*b360*/  @!P0 LEA R3, R3, UR4, 0x3 ;  /* 0x0000000403038c11 */ /* 0x000fca000f8e18ff */
[----:B------:R-:W1:Y:S02]  /*b370*/  @!P0 LDS.64 R4, [R3] ;  /* 0x0000000003048984 */ /* 0x000e640000000a00 */
[----:B-1----:R-:W-:Y:S01]  /*b380*/  @!P0 FADD.FTZ R16, R16, R4 ;  /* 0x0000000410108221 */ /* 0x002fe20000010000 */
[----:B------:R-:W-:-:S05]  /*b390*/  @!P0 FADD.FTZ R17, R17, R5 ;  /* 0x0000000511118221 */ /* 0x000fca0000010000 */
[----:B------:R2:W-:Y:S01]  /*b3a0*/  @!P0 STS.64 [R0], R16 ;  /* 0x0000001000008388 */ /* 0x0005e20000000a00 */
[----:B------:R-:W-:Y:S02]  /*b3b0*/  ISETP.GT.AND P0, PT, R2, 0x1, PT ;  /* 0x000000010200780c */ /* 0x000fe40003f04270 */
[----:B------:R-:W-:-:S11]  /*b3c0*/  SHF.R.S32.HI R2, RZ, 0x1, R2 ;  /* 0x00000001ff027819 */ /* 0x000fd60000011402 */
[----:B--2---:R-:W-:Y:S05]  /*b3d0*/  @P0 BRA `(.L_x_5771) ;  /* 0xfffffffc00c40947 */ /* 0x004fea000383ffff */
.L_x_5770:
[----:B------:R-:W-:Y:S02]  /*b3e0*/  ULDC UR4, c[0x0][0x238] ;  /* 0x00008e0000047ab9 */ /* 0x000fe40000000800 */
[----:B------:R-:W-:-:S13]  /*b3f0*/  ISETP.NE.AND P0, PT, RZ, UR4, PT ;  /* 0x00000004ff007c0c */ /* 0x000fda000bf05270 */
[----:B------:R-:W-:Y:S05]  /*b400*/  @!P0 BRA `(.L_x_5772) ;  /* 0x0000000000ac8947 */ /* 0x000fea0003800000 */
[----:B------:R-:W2:Y:S02]  /*b410*/  LDC R7, c[0x0][RZ] ;  /* 0x00000000ff077b82 */ /* 0x000ea40000000800 */
[----:B--2---:R-:W-:Y:S02]  /*b420*/  ISETP.GT.AND P0, PT, R7, 0x20, PT ;  /* 0x000000200700780c */ /* 0x004fe40003f04270 */
[----:B-1----:R-:W-:-:S11]  /*b430*/  MOV R0, R7 ;  /* 0x0000000700007202 */ /* 0x002fd60000000f00 */
[----:B------:R-:W-:Y:S05]  /*b440*/  @!P0 BRA `(.L_x_5773) ;  /* 0x0000000000708947 */ /* 0x000fea0003800000 */
[----:B------:R-:W1:Y:S01]  /*b450*/  S2R R3, SR_TID.Y ;  /* 0x0000000000037919 */ /* 0x000e620000002200 */
[----:B------:R-:W2:Y:S01]  /*b460*/  S2UR UR5, SR_CgaCtaId ;  /* 0x00000000000579c3 */ /* 0x000ea20000008800 */
[----:B------:R-:W-:Y:S01]  /*b470*/  UMOV UR4, 0x400 ;  /* 0x0000040000047882 */ /* 0x000fe20000000000 */
[----:B------:R-:W1:Y:S01]  /*b480*/  S2R R4, SR_TID.X ;  /* 0x0000000000047919 */ /* 0x000e620000002100 */
[----:B------:R-:W-:-:S04]  /*b490*/  UIADD3 UR4, UR4, 0x10, URZ ;  /* 0x0000001004047890 */ /* 0x000fc8000fffe03f */
[----:B--2---:R-:W-:Y:S01]  /*b4a0*/  ULEA UR4, UR5, UR4, 0x18 ;  /* 0x0000000405047291 */ /* 0x004fe2000f8ec03f */
[----:B-1----:R-:W-:-:S05]  /*b4b0*/  IMAD R0, R3, R7, R4 ;  /* 0x0000000703007224 */ /* 0x002fca00078e0204 */
[----:B------:R-:W-:Y:S02]  /*b4c0*/  LEA R2, R0, UR4, 0x3 ;  /* 0x0000000400027c11 */ /* 0x000fe4000f8e18ff */
[----:B------:R-:W-:-:S03]  /*b4d0*/  LEA.HI R0, R7, R7, RZ, 0x1 ;  /* 0x0000000707007211 */ /* 0x000fc600078f08ff */
[----:B------:R1:W-:Y:S01]  /*b4e0*/  STS.64 [R2], R16 ;  /* 0x0000001002007388 */ /* 0x0003e20000000a00 */
[----:B------:R-:W-:Y:S01]  /*b4f0*/  SHF.R.S32.HI R3, RZ, 0x1, R0 ;  /* 0x00000001ff037819 */ /* 0x000fe20000011400 */
[----:B------:R-:W-:-:S03]  /*b500*/  HFMA2.MMA R0, -RZ, RZ, 0, 1.9073486328125e-06 ;  /* 0x00000020ff007435 */ /* 0x000fc600000001ff */
[----:B------:R-:W-:-:S13]  /*b510*/  ISETP.GE.AND P0, PT, R3, 0x20, PT ;  /* 0x000000200300780c */ /* 0x000fda0003f06270 */
[----:B-1----:R-:W-:Y:S05]  /*b520*/  @!P0 BRA `(.L_x_5773) ;  /* 0x0000000000388947 */ /* 0x002fea0003800000 */
.L_x_5774:
[----:B------:R-:W1:Y:S01]  /*b530*/  S2R R4, SR_TID.X ;  /* 0x0000000000047919 */ /* 0x000e620000002100 */
[----:B------:R-:W-:Y:S01]  /*b540*/  BAR.SYNC.DEFER_BLOCKING 0x0 ;  /* 0x0000000000007b1d */ /* 0x000fe20000010000 */
[----:B-1----:R-:W-:-:S05]  /*b550*/  IMAD.IADD R0, R4, 0x1, R3 ;  /* 0x0000000104007824 */ /* 0x002fca00078e0203 */
        /* <DEDUP_REMOVED lines=10> */
[----:B------:R-:W-:-:S07]  /*b600*/  MOV R0, 0x20 ;  /* 0x0000002000007802 */ /* 0x000fce0000000f00 */
.L_x_5773:
[----:B------:R-:W-:Y:S01]  /*b610*/  BAR.SYNC.DEFER_BLOCKING 0x0 ;  /* 0x0000000000007b1d */ /* 0x000fe20000010000 */
[----:B------:R-:W-:-:S13]  /*b620*/  ISETP.GE.AND P0, PT, R0, 0x2, PT ;  /* 0x000000020000780c */ /* 0x000fda0003f06270 */
[----:B------:R-:W-:Y:S05]  /*b630*/  @!P0 BRA `(.L_x_5772) ;  /* 0x0000000000208947 */ /* 0x000fea0003800000 */
[----:B------:R-:W-:-:S07]  /*b640*/  IMAD.MOV.U32 R3, RZ, RZ, 0x1 ;  /* 0x00000001ff037424 */ /* 0x000fce00078e00ff */
.L_x_5775:
[----:B------:R-:W1:Y:S04]  /*b650*/  SHFL.DOWN PT, R5, R16, R3, 0x1f ;  /* 0x08001f0310057589 */ /* 0x000e6800000e0000 */
[----:B------:R2:W3:Y:S02]  /*b660*/  SHFL.DOWN PT, R2, R17, R3, 0x1f ;  /* 0x08001f0311027589 */ /* 0x0004e400000e0000 */
[----:B--2---:R-:W-:-:S04]  /*b670*/  SHF.L.U32 R3, R3, 0x1, RZ ;  /* 0x0000000103037819 */ /* 0x004fc800000006ff */
[----:B------:R-:W-:Y:S01]  /*b680*/  ISETP.GE.AND P0, PT, R3, R0, PT ;  /* 0x000000000300720c */ /* 0x000fe20003f06270 */
[----:B-1----:R-:W-:Y:S01]  /*b690*/  FADD.FTZ R16, R5, R16 ;  /* 0x0000001005107221 */ /* 0x002fe20000010000 */
[----:B---3--:R-:W-:-:S11]  /*b6a0*/  FADD.FTZ R17, R2, R17 ;  /* 0x0000001102117221 */ /* 0x008fd60000010000 */
[----:B------:R-:W-:Y:S05]  /*b6b0*/  @!P0 BRA `(.L_x_5775) ;  /* 0xfffffffc00e48947 */ /* 0x000fea000383ffff */
.L_x_5772:
[----:B0-----:R-:W0:Y:S01]  /*b6c0*/  LDC R11, c[0x0][0x3f4] ;  /* 0x0000fd00ff0b7b82 */ /* 0x001e220000000800 */
[----:B------:R-:W-:Y:S01]  /*b6d0*/  HFMA2.MMA R18, -RZ, RZ, 0, 0 ;  /* 0x00000000ff127435 */ /* 0x000fe200000001ff */
        /* <DEDUP_REMOVED lines=269> */
[----:B-1----:R-:W-:-:S05]  /*c7b0*/  IMAD.HI.U32 R0, R5, UR7, R4 ;  /* 0x0000000705007c27 */ /* 0x002fca000f8e0004 */
[----:B------:R-:W-:Y:S01]  /*c7c0*/  SHF.R.U32.HI R0, RZ, UR4, R0 ;  /* 0x00000004ff007c19 */ /* 0x000fe20008011600 */
[----:B------:R-:W-:-:S03]  /*c7d0*/  ULDC UR4, c[0x0][0x5e4] ;  /* 0x0001790000047ab9 */ /* 0x000fc60000000800 */
[----:B------:R-:W-:-:S05]  /*c7e0*/  IADD3 R3, -R0, RZ, RZ ;  /* 0x000000ff00037210 */ /* 0x000fca0007ffe1ff */
[----:B------:R-:W-:-:S04]  /*c7f0*/  IMAD R3, R3, UR6, R5 ;  /* 0x0000000603037c24 */ /* 0x000fc8000f8e0205 */
[----:B------:R-:W-:-:S07]  /*c800*/  IMAD R18, R3, UR4, R18 ;  /* 0x0000000403127c24 */ /* 0x000fce000f8e0212 */
.L_x_5776:
[----:B------:R-:W-:Y:S01]  /*c810*/  ULDC.64 UR6, c[0x0][0x608] ;  /* 0x0001820000067ab9 */ /* 0x000fe20000000a00 */
[----:B------:R-:W-:Y:S02]  /*c820*/  CS2R R2, SRZ ;  /* 0x0000000000027805 */ /* 0x000fe4000001ff00 */
        /* <DEDUP_REMOVED lines=15> */
[----:B------:R-:W2:Y:S01]  /*c920*/  S2R R14, SR_TID.Y ;  /* 0x00000000000e7919 */ /* 0x000ea20000002200 */
[----:B-1----:R-:W1:Y:S01]  /*c930*/  S2R R0, SR_CTAID.X ;  /* 0x0000000000007919 */ /* 0x002e620000002500 */
[----:B0-----:R-:W-:Y:S01]  /*c940*/  IMAD R4, R15, UR6, RZ ;  /* 0x000000060f047c24 */ /* 0x001fe2000f8e02ff */
[----:B------:R-:W-:-:S03]  /*c950*/  ULDC UR6, c[0x0][0x248] ;  /* 0x0000920000067ab9 */ /* 0x000fc60000000800 */
[----:B--2---:R-:W-:Y:S01]  /*c960*/  IMAD R5, R14, UR6, R4 ;  /* 0x000000060e057c24 */ /* 0x004fe2000f8e0204 */
[----:B------:R-:W-:-:S03]  /*c970*/  ULDC UR6, c[0x0][0x230] ;  /* 0x00008c0000067ab9 */ /* 0x000fc60000000800 */
        /* <DEDUP_REMOVED lines=275> */
.L_x_5778:
        /* <DEDUP_REMOVED lines=17> */
.L_x_5780:
[----:B0-----:R-:W-:Y:S05]  /*dbc0*/  BSYNC B0 ;  /* 0x0000000000007941 */ /* 0x001fea0003800000 */
.L_x_5779:
        /* <DEDUP_REMOVED lines=14> */
.L_x_5782:
[----:B------:R-:W-:Y:S05]  /*dcb0*/  BSYNC B0 ;  /* 0x0000000000007941 */ /* 0x000fea0003800000 */
.L_x_5781:
        /* <DEDUP_REMOVED lines=35> */
.L_x_5784:
[----:B------:R-:W-:Y:S05]  /*def0*/  BSYNC B0 ;  /* 0x0000000000007941 */ /* 0x000fea0003800000 */
.L_x_5783:
        /* <DEDUP_REMOVED lines=32> */
.L_x_5789:
[----:B------:R-:W-:-:S04]  /*e100*/  IMAD.IADD R9, R0, 0x1, R11 ;  /* 0x0000000100097824 */ /* 0x000fc800078e020b */
[----:B-1----:R-:W-:-:S06]  /*e110*/  IMAD.WIDE.U32 R8, R9, 0x8, R6 ;  /* 0x0000000809087825 */ /* 0x002fcc00078e0006 */
[----:B------:R-:W2:Y:S01]  /*e120*/  LDG.E.64 R8, desc[UR36][R8.64] ;  /* 0x0000002408087981 */ /* 0x000ea2000c1e1b00 */
[----:B------:R-:W-:-:S04]  /*e130*/  IADD3 R11, R12, R11, RZ ;  /* 0x0000000b0c0b7210 */ /* 0x000fc80007ffe0ff */
[----:B------:R-:W-:Y:S01]  /*e140*/  ISETP.GE.U32.AND P0, PT, R11, UR6, PT ;  /* 0x000000060b007c0c */ /* 0x000fe2000bf06070 */
[----:B--2---:R-:W-:Y:S01]  /*e150*/  FADD.FTZ R16, R8, R16 ;  /* 0x0000001008107221 */ /* 0x004fe20000010000 */
[----:B------:R-:W-:-:S11]  /*e160*/  FADD.FTZ R17, R9, R17 ;  /* 0x0000001109117221 */ /* 0x000fd60000010000 */
[----:B------:R-:W-:Y:S05]  /*e170*/  @!P0 BRA `(.L_x_5789) ;  /* 0xfffffffc00e08947 */ /* 0x000fea000383ffff */
[----:B------:R-:W-:Y:S05]  /*e180*/  BSYNC B1 ;  /* 0x0000000000017941 */ /* 0x000fea0003800000 */
.L_x_5788:
[----:B------:R-:W-:Y:S05]  /*e190*/  BRA `(.L_x_5787) ;  /* 0x0000000000507947 */ /* 0x000fea0003800000 */
.L_x_5786:
        /* <DEDUP_REMOVED lines=10> */
.L_x_5790:
[----:B------:R-:W0:Y:S01]  /*e240*/  S2R R9, SR_TID.X ;  /* 0x0000000000097919 */ /* 0x000e220000002100 */
[----:B------:R-:W-:-:S04]  /*e250*/  IMAD.IADD R8, R0, 0x1, R11 ;  /* 0x0000000100087824 */ /* 0x000fc800078e020b */
[----:B0-----:R-:W-:-:S04]  /*e260*/  IMAD R9, R8, R13, R9 ;  /* 0x0000000d08097224 */ /* 0x001fc800078e0209 */
[----:B-1----:R-:W-:-:S06]  /*e270*/  IMAD.WIDE.U32 R8, R9, 0x8, R6 ;  /* 0x0000000809087825 */ /* 0x002fcc00078e0006 */
[----:B------:R-:W3:Y:S01]  /*e280*/  LDG.E.64 R8, desc[UR36][R8.64] ;  /* 0x0000002408087981 */ /* 0x000ee2000c1e1b00 */
[----:B--2---:R-:W-:-:S04]  /*e290*/  IADD3 R11, R12, R11, RZ ;  /* 0x0000000b0c0b7210 */ /* 0x004fc80007ffe0ff */
[----:B------:R-:W-:Y:S01]  /*e2a0*/  ISETP.GE.U32.AND P0, PT, R11, UR5, PT ;  /* 0x000000050b007c0c */ /* 0x000fe2000bf06070 */
[----:B---3--:R-:W-:Y:S01]  /*e2b0*/  FADD.FTZ R16, R8, R16 ;  /* 0x0000001008107221 */ /* 0x008fe20000010000 */
[----:B------:R-:W-:-:S11]  /*e2c0*/  FADD.FTZ R17, R9, R17 ;  /* 0x0000001109117221 */ /* 0x000fd60000010000 */
[----:B------:R-:W-:Y:S05]  /*e2d0*/  @!P0 BRA `(.L_x_5790) ;  /* 0xfffffffc00d88947 */ /* 0x000fea000383ffff */
.L_x_5787:
[----:B------:R-:W-:Y:S05]  /*e2e0*/  BSYNC B0 ;  /* 0x0000000000007941 */ /* 0x000fea0003800000 */
.L_x_5785:
        /* <DEDUP_REMOVED lines=15> */
.L_x_5792:
[----:B------:R-:W1:Y:S01]  /*e3e0*/  S2R R9, SR_TID.Y ;  /* 0x0000000000097919 */ /* 0x000e620000002200 */
[----:B------:R-:W2:Y:S01]  /*e3f0*/  S2R R7, SR_TID.X ;  /* 0x0000000000077919 */ /* 0x000ea20000002100 */
[----:B------:R-:W-:Y:S01]  /*e400*/  BAR.SYNC.DEFER_BLOCKING 0x0 ;  /* 0x0000000000007b1d */ /* 0x000fe20000010000 */
[----:B-1----:R-:W-:-:S05]  /*e410*/  IMAD.IADD R8, R9, 0x1, R6 ;  /* 0x0000000109087824 */ /* 0x002fca00078e0206 */
[----:B------:R-:W-:-:S04]  /*e420*/  ISETP.GE.U32.AND P0, PT, R8, UR5, PT ;  /* 0x0000000508007c0c */ /* 0x000fc8000bf06070 */
[----:B------:R-:W-:-:S13]  /*e430*/  ISETP.GE.U32.OR P0, PT, R9, R6, P0 ;  /* 0x000000060900720c */ /* 0x000fda0000706470 */
[----:B--2---:R-:W-:-:S05]  /*e440*/  @!P0 IMAD R7, R8, R11, R7 ;  /* 0x0000000b08078224 */ /* 0x004fca00078e0207 */
        /* <DEDUP_REMOVED lines=8> */
.L_x_5791:
        /* <DEDUP_REMOVED lines=10> */
.L_x_5795:
[----:B------:R-:W1:Y:S01]  /*e570*/  S2R R8, SR_TID.X ;  /* 0x0000000000087919 */ /* 0x000e620000002100 */
[----:B------:R-:W-:Y:S01]  /*e580*/  BAR.SYNC.DEFER_BLOCKING 0x0 ;  /* 0x0000000000007b1d */ /* 0x000fe20000010000 */
[----:B-1----:R-:W-:-:S05]  /*e590*/  IMAD.IADD R6, R8, 0x1, R7 ;  /* 0x0000000108067824 */ /* 0x002fca00078e0207 */
        /* <DEDUP_REMOVED lines=11> */
.L_x_5794:
[----:B------:R-:W-:Y:S01]  /*e650*/  BAR.SYNC.DEFER_BLOCKING 0x0 ;  /* 0x0000000000007b1d */ /* 0x000fe20000010000 */
[----:B------:R-:W-:-:S13]  /*e660*/  ISETP.GE.AND P0, PT, R6, 0x2, PT ;  /* 0x000000020600780c */ /* 0x000fda0003f06270 */
[----:B------:R-:W-:Y:S05]  /*e670*/  @!P0 BRA `(.L_x_5793) ;  /* 0x0000000000208947 */ /* 0x000fea0003800000 */
[----:B------:R-:W-:-:S07]  /*e680*/  IMAD.MOV.U32 R7, RZ, RZ, 0x1 ;  /* 0x00000001ff077424 */ /* 0x000fce00078e00ff */
.L_x_5796:
[----:B------:R-:W1:Y:S04]  /*e690*/  SHFL.DOWN PT, R9, R16, R7, 0x1f ;  /* 0x08001f0710097589 */ /* 0x000e6800000e0000 */
[----:B0-----:R0:W2:Y:S02]  /*e6a0*/  SHFL.DOWN PT, R0, R17, R7, 0x1f ;  /* 0x08001f0711007589 */ /* 0x0010a400000e0000 */
[----:B0-----:R-:W-:-:S04]  /*e6b0*/  SHF.L.U32 R7, R7, 0x1, RZ ;  /* 0x0000000107077819 */ /* 0x001fc800000006ff */
[----:B------:R-:W-:Y:S01]  /*e6c0*/  ISETP.GE.AND P0, PT, R7, R6, PT ;  /* 0x000000060700720c */ /* 0x000fe20003f06270 */
[----:B-1----:R-:W-:Y:S01]  /*e6d0*/  FADD.FTZ R16, R9, R16 ;  /* 0x0000001009107221 */ /* 0x002fe20000010000 */
[----:B--2---:R-:W-:-:S11]  /*e6e0*/  FADD.FTZ R17, R0, R17 ;  /* 0x0000001100117221 */ /* 0x004fd60000010000 */
[----:B------:R-:W-:Y:S05]  /*e6f0*/  @!P0 BRA `(.L_x_5796) ;  /* 0xfffffffc00e48947 */ /* 0x000fea000383ffff */
.L_x_5793:
        /* <DEDUP_REMOVED lines=10> */
[----:B0-----:R-:W-:Y:S01]  /*e7a0*/  FADD.FTZ R16, R16, R4 ;  /* 0x0000000410107221 */ /* 0x001fe20000010000 */
[----:B------:R-:W-:-:S07]  /*e7b0*/  FADD.FTZ R17, R17, R5 ;  /* 0x0000000511117221 */ /* 0x000fce0000010000 */
.L_x_5798:
[----:B------:R-:W-:Y:S05]  /*e7c0*/  @!P1 BRA `(.L_x_5799) ;  /* 0x0000000000609947 */ /* 0x000fea0003800000 */
[----:B0-----:R-:W0:Y:S02]  /*e7d0*/  LDC R0, c[0x0][0x62c] ;  /* 0x00018b00ff007b82 */ /* 0x001e240000000800 */
        /* <DEDUP_REMOVED lines=18> */
.L_x_5800:
[----:B------:R-:W-:Y:S02]  /*e900*/  ULDC.64 UR4, c[0x0][0x5f8] ;  /* 0x00017e0000047ab9 */ /* 0x000fe40000000a00 */
[----:B------:R-:W-:-:S04]  /*e910*/  IADD3 R18, P0, R18, UR4, RZ ;  /* 0x0000000412127c10 */ /* 0x000fc8000ff1e0ff */
[----:B------:R-:W-:-:S05]  /*e920*/  IADD3.X R19, RZ, UR5, RZ, P0, !PT ;  /* 0x00000005ff137c10 */ /* 0x000fca00087fe4ff */
[----:B------:R-:W-:Y:S01]  /*e930*/  STG.E.64 desc[UR36][R18.64], R16 ;  /* 0x0000001012007986 */ /* 0x000fe2000c101b24 */
[----:B------:R-:W-:Y:S05]  /*e940*/  EXIT ;  /* 0x000000000000794d */ /* 0x000fea0003800000 */
.L_x_5799:
[----:B------:R-:W-:Y:S01]  /*e950*/  STG.E.64 desc[UR36][R2.64], R16 ;  /* 0x0000001002007986 */ /* 0x000fe2000c101b24 */
[----:B------:R-:W-:Y:S05]  /*e960*/  EXIT ;  /* 0x000000000000794d */ /* 0x000fea0003800000 */
.L_x_5797:
[----:B------:R-:W-:Y:S01]  /*e970*/  ISETP.NE.AND P0, PT, RZ, UR38, PT ;  /* 0x00000026ff007c0c */ /* 0x000fe2000bf05270 */
[----:B------:R-:W-:Y:S02]  /*e980*/  ULDC.U8 UR4, c[0x0][0x629] ;  /* 0x00018a4000047ab9 */ /* 0x000fe40000000000 */
[----:B------:R-:W-:-:S10]  /*e990*/  ISETP.NE.AND P1, PT, RZ, UR4, PT ;  /* 0x00000004ff007c0c */ /* 0x000fd4000bf25270 */
[----:B------:R-:W-:Y:S05]  /*e9a0*/  @!P0 BRA `(.L_x_5801) ;  /* 0x00000000000c8947 */ /* 0x000fea0003800000 */
[----:B------:R-:W0:Y:S02]  /*e9b0*/  LDG.E.64 R2, desc[UR36][R4.64] ;  /* 0x0000002404027981 */ /* 0x000e24000c1e1b00 */
[----:B0-----:R-:W-:Y:S01]  /*e9c0*/  FADD.FTZ R16, R16, R2 ;  /* 0x0000000210107221 */ /* 0x001fe20000010000 */
[----:B------:R-:W-:-:S07]  /*e9d0*/  FADD.FTZ R17, R17, R3 ;  /* 0x0000000311117221 */ /* 0x000fce0000010000 */
.L_x_5801:
[----:B------:R-:W-:Y:S05]  /*e9e0*/  @!P1 BRA `(.L_x_5802) ;  /* 0x0000000000609947 */ /* 0x000fea0003800000 */
[----:B0-----:R-:W0:Y:S02]  /*e9f0*/  LDC R0, c[0x0][0x62c] ;  /* 0x00018b00ff007b82 */ /* 0x001e240000000800 */
        /* <DEDUP_REMOVED lines=18> */
.L_x_5803:
[----:B------:R-:W-:Y:S02]  /*eb20*/  ULDC.64 UR4, c[0x0][0x5f8] ;  /* 0x00017e0000047ab9 */ /* 0x000fe40000000a00 */
[----:B------:R-:W-:-:S05]  /*eb30*/  IADD3 R18, P0, R18, UR4, RZ ;  /* 0x0000000412127c10 */ /* 0x000fca000ff1e0ff */
[----:B------:R-:W-:-:S05]  /*eb40*/  IMAD.X R19, RZ, RZ, UR5, P0 ;  /* 0x00000005ff137e24 */ /* 0x000fca00080e06ff */
[----:B------:R-:W-:Y:S01]  /*eb50*/  STG.E.64 desc[UR36][R18.64], R16 ;  /* 0x0000001012007986 */ /* 0x000fe2000c101b24 */
[----:B------:R-:W-:Y:S05]  /*eb60*/  EXIT ;  /* 0x000000000000794d */ /* 0x000fea0003800000 */
.L_x_5802:
[----:B------:R-:W-:Y:S01]  /*eb70*/  STG.E.64 desc[UR36][R4.64], R16 ;  /* 0x0000001004007986 */ /* 0x000fe2000c101b24 */
[----:B------:R-:W-:Y:S05]  /*eb80*/  EXIT ;  /* 0x000000000000794d */ /* 0x000fea0003800000 */
.L_x_5777:
        /* <DEDUP_REMOVED lines=22> */
[----:B--2---:R-:W-:Y:S01]  /*ecf0*/  FADD.FTZ R16, R16, R4 ;  /* 0x0000000410107221 */ /* 0x004fe20000010000 */
[----:B------:R-:W-:-:S07]  /*ed00*/  FADD.FTZ R17, R17, R5 ;  /* 0x0000000511117221 */ /* 0x000fce0000010000 */
.L_x_5805:
        /* <DEDUP_REMOVED lines=20> */
.L_x_5807:
[----:B------:R-:W-:Y:S02]  /*ee50*/  ULDC.64 UR4, c[0x0][0x5f8] ;  /* 0x00017e0000047ab9 */ /* 0x000fe40000000a00 */
[----:B------:R-:W-:-:S04]  /*ee60*/  IADD3 R18, P0, R18, UR4, RZ ;  /* 0x0000000412127c10 */ /* 0x000fc8000ff1e0ff */
[----:B------:R-:W-:-:S05]  /*ee70*/  IADD3.X R19, RZ, UR5, RZ, P0, !PT ;  /* 0x00000005ff137c10 */ /* 0x000fca00087fe4ff */
[----:B------:R-:W-:Y:S01]  /*ee80*/  STG.E.64 desc[UR36][R18.64], R16 ;  /* 0x0000001012007986 */ /* 0x000fe2000c101b24 */
[----:B------:R-:W-:Y:S05]  /*ee90*/  EXIT ;  /* 0x000000000000794d */ /* 0x000fea0003800000 */
.L_x_5806:
[----:B------:R-:W-:Y:S01]  /*eea0*/  STG.E.64 desc[UR36][R2.64], R16 ;  /* 0x0000001002007986 */ /* 0x000fe2000c101b24 */
[----:B------:R-:W-:Y:S05]  /*eeb0*/  EXIT ;  /* 0x000000000000794d */ /* 0x000fea0003800000 */
.L_x_5804:
[----:B------:R-:W-:Y:S01]  /*eec0*/  ISETP.NE.AND P0, PT, RZ, UR38, PT ;  /* 0x00000026ff007c0c */ /* 0x000fe2000bf05270 */
[----:B------:R-:W-:Y:S02]  /*eed0*/  ULDC.U8 UR4, c[0x0][0x629] ;  /* 0x00018a4000047ab9 */ /* 0x000fe40000000000 */
[----:B------:R-:W-:-:S10]  /*eee0*/  ISETP.NE.AND P1, PT, RZ, UR4, PT ;  /* 0x00000004ff007c0c */ /* 0x000fd4000bf25270 */
[----:B------:R-:W-:Y:S05]  /*eef0*/  @!P0 BRA `(.L_x_5808) ;  /* 0x00000000000c8947 */ /* 0x000fea0003800000 */
[----:B------:R-:W2:Y:S02]  /*ef00*/  LDG.E.64 R2, desc[UR36][R4.64] ;  /* 0x0000002404027981 */ /* 0x000ea4000c1e1b00 */
[----:B--2---:R-:W-:Y:S01]  /*ef10*/  FADD.FTZ R16, R16, R2 ;  /* 0x0000000210107221 */ /* 0x004fe20000010000 */
[----:B------:R-:W-:-:S07]  /*ef20*/  FADD.FTZ R17, R17, R3 ;  /* 0x0000000311117221 */ /* 0x000fce0000010000 */
.L_x_5808:
        /* <DEDUP_REMOVED lines=20> */
.L_x_5810:
[----:B------:R-:W-:Y:S02]  /*f070*/  ULDC.64 UR4, c[0x0][0x5f8] ;  /* 0x00017e0000047ab9 */ /* 0x000fe40000000a00 */
[----:B------:R-:W-:-:S04]  /*f080*/  IADD3 R18, P0, R18, UR4, RZ ;  /* 0x0000000412127c10 */ /* 0x000fc8000ff1e0ff */
[----:B------:R-:W-:-:S05]  /*f090*/  IADD3.X R19, RZ, UR5, RZ, P0, !PT ;  /* 0x00000005ff137c10 */ /* 0x000fca00087fe4ff */
[----:B------:R-:W-:Y:S01]  /*f0a0*/  STG.E.64 desc[UR36][R18.64], R16 ;  /* 0x0000001012007986 */ /* 0x000fe2000c101b24 */
[----:B------:R-:W-:Y:S05]  /*f0b0*/  EXIT ;  /* 0x000000000000794d */ /* 0x000fea0003800000 */
.L_x_5809:
[----:B------:R-:W-:Y:S01]  /*f0c0*/  STG.E.64 desc[UR36][R4.64], R16 ;  /* 0x0000001004007986 */ /* 0x000fe2000c101b24 */
[----:B------:R-:W-:Y:S05]  /*f0d0*/  EXIT ;  /* 0x000000000000794d */ /* 0x000fea0003800000 */
.L_x_5811:
        /* <DEDUP_REMOVED lines=10> */
.L_x_8824:


//--------------------- .text._ZN2at6native13reduce_kernelILi256ELi2ENS0_8ReduceOpIN3c107complexIfEENS0_14func_wrapper_tIS5_NS0_55_GLOBAL__N__0955718d_22_SparseCsrTensorMath_cu_868dd54514ReductionAddOpIS5_EEEEjS5_Li4ELi4EEEEEvT1_ --------------------------
	.section	.text._ZN2at6native13reduce_kernelILi256ELi2ENS0_8ReduceOpIN3c107complexIfEENS0_14func_wrapper_tIS5_NS0_55_GLOBAL__N__0955718d_22_SparseCsrTensorMath_cu_868dd54514ReductionAddOpIS5_EEEEjS5_Li4ELi4EEEEEvT1_,"ax",@progbits
	.align	128
.text._ZN2at6native13reduce_kernelILi256ELi2ENS0_8ReduceOpIN3c107complexIfEENS0_14func_wrapper_tIS5_NS0_55_GLOBAL__N__0955718d_22_SparseCsrTensorMath_cu_868dd54514ReductionAddOpIS5_EEEEjS5_Li4ELi4EEEEEvT1_:
        .type           _ZN2at6native13reduce_kernelILi256ELi2ENS0_8ReduceOpIN3c107complexIfEENS0_14func_wrapper_tIS5_NS0_55_GLOBAL__N__0955718d_22_SparseCsrTensorMath_cu_868dd54514ReductionAddOpIS5_EEEEjS5_Li4ELi4EEEEEvT1_,@function
        .size           _ZN2at6native13reduce_kernelILi256ELi2ENS0_8ReduceOpIN3c107complexIfEENS0_14func_wrapper_tIS5_NS0_55_GLOBAL__N__0955718d_22_SparseCsrTensorMath_cu_868dd54514ReductionAddOpIS5_EEEEjS5_Li4ELi4EEEEEvT1_,(.L_x_8825 - _ZN2at6native13reduce_kernelILi256ELi2ENS0_8ReduceOpIN3c107complexIfEENS0_14func_wrapper_tIS5_NS0_55_GLOBAL__N__0955718d_22_SparseCsrTensorMath_cu_868dd54514ReductionAddOpIS5_EEEEjS5_Li4ELi4EEEEEvT1_)
        .other          _ZN2at6native13reduce_kernelILi256ELi2ENS0_8ReduceOpIN3c107complexIfEENS0_14func_wrapper_tIS5_NS0_55_GLOBAL__N__0955718d_22_SparseCsrTensorMath_cu_868dd54514ReductionAddOpIS5_EEEEjS5_Li4ELi4EEEEEvT1_,@"STO_CUDA_ENTRY STV_DEFAULT"
_ZN2at6native13reduce_kernelILi256ELi2ENS0_8ReduceOpIN3c107complexIfEENS0_14func_wrapper_tIS5_NS0_55_GLOBAL__N__0955718d_22_SparseCsrTensorMath_cu_868dd54514ReductionAddOpIS5_EEEEjS5_Li4ELi4EEEEEvT1_:
        /* <DEDUP_REMOVED lines=288> */
.L_x_5812:
        /* <DEDUP_REMOVED lines=12> */
[----:B------:R-:W-:Y:S01]  /*12c0*/  CS2R R24, SRZ ;  /* 0x0000000000187805 */ /* 0x000fe2000001ff00 */
[C---:B0-----:R-:W-:Y:S02]  /*12d0*/  IMAD R3, R2.reuse, UR5, R3 ;  /* 0x0000000502037c24 */ /* 0x041fe4000f8e0203 */
[----:B------:R-:W-:Y:S01]  /*12e0*/  IMAD R5, R2, UR4, R5 ;  /* 0x0000000402057c24 */ /* 0x000fe2000f8e0205 */
[----:B------:R-:W-:Y:S01]  /*12f0*/  ULDC UR4, c[0x0][0x224] ;  /* 0x0000890000047ab9 */ /* 0x000fe20000000800 */
[----:B--2---:R-:W-:Y:S02]  /*1300*/  IMAD R41, R16, UR6, R3 ;  /* 0x0000000610297c24 */ /* 0x004fe4000f8e0203 */
[----:B------:R-:W-:Y:S01]  /*1310*/  IMAD.U32 R6, RZ, RZ, UR4 ;  /* 0x00000004ff067e24 */ /* 0x000fe2000f8e00ff */
[----:B------:R-:W-:Y:S01]  /*1320*/  ULDC UR4, c[0x0][0x228] ;  /* 0x00008a0000047ab9 */ /* 0x000fe20000000800 */
        /* <DEDUP_REMOVED lines=27> */
.L_x_5816:
        /* <DEDUP_REMOVED lines=27> */
.L_x_5822:
[----:B------:R-:W-:Y:S05]  /*1690*/  BSYNC B2 ;  /* 0x0000000000027941 */ /* 0x000fea0003800000 */
.L_x_5821:
        /* <DEDUP_REMOVED lines=9> */
[----:B--2---:R-:W-:Y:S01]  /*1730*/  FADD.FTZ R0, R5, UR5 ;  /* 0x0000000505007e21 */ /* 0x004fe20008010000 */
[----:B------:R-:W-:-:S07]  /*1740*/  FADD.FTZ R3, R4, UR4 ;  /* 0x0000000404037e21 */ /* 0x000fce0008010000 */
.L_x_5820:
[----:B------:R-:W-:Y:S05]  /*1750*/  BSYNC B1 ;  /* 0x0000000000017941 */ /* 0x000fea0003800000 */
.L_x_5819:
[----:B------:R-:W0:Y:S01]  /*1760*/  LDC R7, c[0x0][0x224] ;  /* 0x00008900ff077b82 */ /* 0x000e220000000800 */
[----:B------:R-:W-:-:S04]  /*1770*/  IADD3 R5, P0, -R6, 0x4, RZ ;  /* 0x0000000406057810 */ /* 0x000fc80007f1e1ff */
[----:B------:R-:W-:Y:S02]  /*1780*/  LEA R28, P1, R5, R28, 0x3 ;  /* 0x0000001c051c7211 */ /* 0x000fe400078218ff */
[----:B------:R-:W-:-:S04]  /*1790*/  IADD3.X R4, RZ, -0x1, RZ, P0, !PT ;  /* 0xffffffffff047810 */ /* 0x000fc800007fe4ff */
[----:B------:R-:W-:Y:S02]  /*17a0*/  LEA.HI.X R29, R5, R29, R4, 0x3, P1 ;  /* 0x0000001d051d7211 */ /* 0x000fe400008f1c04 */
[----:B0-----:R-:W-:-:S07]  /*17b0*/  IADD3 R14, R6, -0x4, R7 ;  /* 0xfffffffc060e7810 */ /* 0x001fce0007ffe007 */
.L_x_5818:
[----:B------:R-:W-:Y:S05]  /*17c0*/  BSYNC B0 ;  /* 0x0000000000007941 */ /* 0x000fea0003800000 */
.L_x_5817:
[----:B------:R-:W0:Y:S01]  /*17d0*/  LDC.64 R6, c[0x0][0x238] ;  /* 0x00008e00ff067b82 */ /* 0x000e220000000a00 */
[----:B------:R-:W-:Y:S01]  /*17e0*/  BSSY B0, `(.L_x_5823) ;  /* 0x0000020000007945 */ /* 0x000fe20003800000 */
[----:B------:R-:W-:Y:S01]  /*17f0*/  ISETP.NE.AND P2, PT, R2, RZ, PT ;  /* 0x000000ff0200720c */ /* 0x000fe20003f45270 */
[--C-:B------:R-:W-:Y:S01]  /*1800*/  IMAD.MOV.U32 R15, RZ, RZ, R23.reuse ;  /* 0x000000ffff0f7224 */ /* 0x100fe200078e0017 */
[-C--:B------:R-:W-:Y:S01]  /*1810*/  MOV R20, R22.reuse ;  /* 0x0000001600147202 */ /* 0x080fe20000000f00 */
        /* <DEDUP_REMOVED lines=10> */
[----:B------:R-:W-:Y:S02]  /*18c0*/  MOV R24, R22 ;  /* 0x0000001600187202 */ /* 0x000fe40000000f00 */
[----:B------:R-:W-:-:S07]  /*18d0*/  MOV R25, R23 ;  /* 0x0000001700197202 */ /* 0x000fce0000000f00 */
.L_x_5825:
        /* <DEDUP_REMOVED lines=16> */
.L_x_5824:
[----:B------:R-:W-:Y:S05]  /*19e0*/  BSYNC B0 ;  /* 0x0000000000007941 */ /* 0x000fea0003800000 */
.L_x_5823:
        /* <DEDUP_REMOVED lines=8> */
.L_x_5827:
[----:B------:R-:W-:Y:S05]  /*1a70*/  BSYNC B0 ;  /* 0x0000000000007941 */ /* 0x000fea0003800000 */
.L_x_5826:
        /* <DEDUP_REMOVED lines=10> */
[----:B--2---:R-:W-:Y:S01]  /*1b20*/  FADD.FTZ R3, R3, R28 ;  /* 0x0000001c03037221 */ /* 0x004fe20000010000 */
[----:B------:R-:W-:-:S07]  /*1b30*/  FADD.FTZ R0, R0, R29 ;  /* 0x0000001d00007221 */ /* 0x000fce0000010000 */
.L_x_5829:
[----:B------:R-:W-:Y:S05]  /*1b40*/  BSYNC B0 ;  /* 0x0000000000007941 */ /* 0x000fea0003800000 */
.L_x_5828:
[----:B------:R-:W-:Y:S01]  /*1b50*/  FADD.FTZ R5, R24, R0 ;  /* 0x0000000018057221 */ /* 0x000fe20000010000 */
[----:B------:R-:W-:Y:S01]  /*1b60*/  FADD.FTZ R0, R25, R3 ;  /* 0x0000000319007221 */ /* 0x000fe20000010000 */
[----:B------:R-:W-:Y:S02]  /*1b70*/  CS2R R26, SRZ ;  /* 0x00000000001a7805 */ /* 0x000fe4000001ff00 */
[----:B------:R-:W-:Y:S01]  /*1b80*/  FADD.FTZ R5, R5, R22 ;  /* 0x0000001605057221 */ /* 0x000fe20000010000 */
[----:B------:R-:W-:-:S03]  /*1b90*/  FADD.FTZ R0, R0, R23 ;  /* 0x0000001700007221 */ /* 0x000fc60000010000 */
[----:B------:R-:W-:Y:S01]  /*1ba0*/  FADD.FTZ R25, R5, R20 ;  /* 0x0000001405197221 */ /* 0x000fe20000010000 */
[----:B------:R-:W-:Y:S01]  /*1bb0*/  FADD.FTZ R24, R0, R15 ;  /* 0x0000000f00187221 */ /* 0x000fe20000010000 */
[----:B------:R-:W-:Y:S06]  /*1bc0*/  BRA `(.L_x_5814) ;  /* 0x000000a0007c7947 */ /* 0x000fec0003800000 */
.L_x_5815:
        /* <DEDUP_REMOVED lines=54> */
.L_x_5838:
        /* <DEDUP_REMOVED lines=297> */
.L_x_5834:
        /* <DEDUP_REMOVED lines=253> */
.L_x_5835:
        /* <DEDUP_REMOVED lines=253> */
.L_x_5836:
        /* <DEDUP_REMOVED lines=251> */
.L_x_5837:
[----:B------:R-:W-:Y:S01]  /*6110*/  LOP3.LUT R25, R6, 0xfffffff0, RZ, 0xc0, !PT ;  /* 0xfffffff006197812 */ /* 0x000fe200078ec0ff */
[----:B------:R-:W-:-:S03]  /*6120*/  ULDC UR4, c[0x0][0x224] ;  /* 0x0000890000047ab9 */ /* 0x000fc60000000800 */
[----:B------:R-:W-:-:S04]  /*6130*/  IADD3 R24, P1, R28, R25, RZ ;  /* 0x000000191c187210 */ /* 0x000fc80007f3e0ff */
[----:B------:R-:W-:-:S06]  /*6140*/  IADD3.X R25, RZ, R29, RZ, P1, !PT ;  /* 0x0000001dff197210 */ /* 0x000fcc0000ffe4ff */
[----:B------:R-:W2:Y:S01]  /*6150*/  LDG.E.128 R24, desc[UR60][R24.64] ;  /* 0x0000003c18187981 */ /* 0x000ea2000c1e1d00 */
        /* <DEDUP_REMOVED lines=9> */
[----:B------:R-:W-:Y:S01]  /*61f0*/  FADD.FTZ R33, R14, R33 ;  /* 0x000000210e217221 */ /* 0x000fe20000010000 */
[----:B------:R-:W-:Y:S01]  /*6200*/  ISETP.GE.U32.AND P1, PT, R45, R6, PT ;  /* 0x000000062d00720c */ /* 0x000fe20003f26070 */
[----:B------:R-:W-:Y:S01]  /*6210*/  FADD.FTZ R30, R15, R30 ;  /* 0x0000001e0f1e7221 */ /* 0x000fe20000010000 */
[----:B------:R-:W-:Y:S01]  /*6220*/  FADD.FTZ R31, R20, R31 ;  /* 0x0000001f141f7221 */ /* 0x000fe20000010000 */
[----:B------:R-:W-:Y:S01]  /*6230*/  FADD.FTZ R40, R21, R40 ;  /* 0x0000002815287221 */ /* 0x000fe20000010000 */
[----:B------:R-:W-:Y:S01]  /*6240*/  FADD.FTZ R43, R22, R43 ;  /* 0x0000002b162b7221 */ /* 0x000fe20000010000 */
[----:B------:R-:W-:Y:S01]  /*6250*/  FADD.FTZ R42, R23, R42 ;  /* 0x0000002a172a7221 */ /* 0x000fe20000010000 */
[----:B--2---:R-:W-:Y:S01]  /*6260*/  FADD.FTZ R7, R24, R7 ;  /* 0x0000000718077221 */ /* 0x004fe20000010000 */
[----:B------:R-:W-:Y:S01]  /*6270*/  FADD.FTZ R16, R25, R16 ;  /* 0x0000001019107221 */ /* 0x000fe20000010000 */
[----:B------:R-:W-:Y:S01]  /*6280*/  FADD.FTZ R3, R26, R3 ;  /* 0x000000031a037221 */ /* 0x000fe20000010000 */
[----:B------:R-:W-:-:S04]  /*6290*/  FADD.FTZ R0, R27, R0 ;  /* 0x000000001b007221 */ /* 0x000fc80000010000 */
[----:B------:R-:W-:Y:S05]  /*62a0*/  @!P1 BRA `(.L_x_5838) ;  /* 0xffffffbc00209947 */ /* 0x000fea000383ffff */
[----:B------:R-:W-:Y:S05]  /*62b0*/  BSYNC B1 ;  /* 0x0000000000017941 */ /* 0x000fea0003800000 */
.L_x_5833:
[----:B------:R-:W-:Y:S05]  /*62c0*/  BSYNC B0 ;  /* 0x0000000000007941 */ /* 0x000fea0003800000 */
.L_x_5832:
        /* <DEDUP_REMOVED lines=280> */
.L_x_5841:
[----:B------:R-:W-:-:S04]  /*7450*/  LOP3.LUT R9, R45, 0xfffffff0, RZ, 0xc0, !PT ;  /* 0xfffffff02d097812 */ /* 0x000fc800078ec0ff */
[----:B------:R-:W-:-:S04]  /*7460*/  IADD3 R8, P2, R28, R9, RZ ;  /* 0x000000091c087210 */ /* 0x000fc80007f5e0ff */
[----:B------:R-:W-:-:S06]  /*7470*/  IADD3.X R9, RZ, R29, RZ, P2, !PT ;  /* 0x0000001dff097210 */ /* 0x000fcc00017fe4ff */
[----:B------:R-:W5:Y:S01]  /*7480*/  LDG.E.128 R8, desc[UR60][R8.64] ;  /* 0x0000003c08087981 */ /* 0x000f62000c1e1d00 */
[----:B0-----:R-:W-:-:S05]  /*7490*/  IMAD.IADD R37, R5, 0x1, R4 ;  /* 0x0000000105257824 */ /* 0x001fca00078e0204 */
        /* <DEDUP_REMOVED lines=276> */
.L_x_5842:
        /* <DEDUP_REMOVED lines=281> */
.L_x_5843:
        /* <DEDUP_REMOVED lines=281> */
.L_x_5844:
[----:B------:R-:W-:-:S04]  /*a900*/  LOP3.LUT R25, R45, 0xfffffff0, RZ, 0xc0, !PT ;  /* 0xfffffff02d197812 */ /* 0x000fc800078ec0ff */
[----:B------:R-:W-:-:S04]  /*a910*/  IADD3 R24, P1, R28, R25, RZ ;  /* 0x000000191c187210 */ /* 0x000fc80007f3e0ff */
[----:B------:R-:W-:-:S06]  /*a920*/  IADD3.X R25, RZ, R29, RZ, P1, !PT ;  /* 0x0000001dff197210 */ /* 0x000fcc0000ffe4ff */
[----:B------:R-:W5:Y:S03]  /*a930*/  LDG.E.128 R24, desc[UR60][R24.64] ;  /* 0x0000003c18187981 */ /* 0x000f66000c1e1d00 */
.L_x_5840:
[----:B------:R-:W-:Y:S05]  /*a940*/  BSYNC B0 ;  /* 0x0000000000007941 */ /* 0x000fea0003800000 */
.L_x_5839:
[----:B------:R-:W-:Y:S04]  /*a950*/  BSSY B0, `(.L_x_5845) ;  /* 0x000001a000007945 */ /* 0x000fe80003800000 */
[----:B------:R-:W-:Y:S05]  /*a960*/  @P0 BRA `(.L_x_5846) ;  /* 0x0000000000600947 */ /* 0x000fea0003800000 */
[----:B------:R-:W-:Y:S02]  /*a970*/  IMAD.IADD R5, R5, 0x1, R4 ;  /* 0x0000000105057824 */ /* 0x000fe400078e0204 */
[----:B-----5:R-:W-:Y:S01]  /*a980*/  FADD.FTZ R41, R41, R8 ;  /* 0x0000000829297221 */ /* 0x020fe20000010000 */
[----:B------:R-:W-:Y:S01]  /*a990*/  FADD.FTZ R38, R38, R9 ;  /* 0x0000000926267221 */ /* 0x000fe20000010000 */
[----:B------:R-:W-:Y:S01]  /*a9a0*/  FADD.FTZ R39, R39, R10 ;  /* 0x0000000a27277221 */ /* 0x000fe20000010000 */
[----:B------:R-:W-:Y:S01]  /*a9b0*/  FADD.FTZ R34, R34, R11 ;  /* 0x0000000b22227221 */ /* 0x000fe20000010000 */
[----:B------:R-:W-:-:S13]  /*a9c0*/  ISETP.GE.U32.AND P0, PT, R5, R6, PT ;  /* 0x000000060500720c */ /* 0x000fda0003f06070 */
[----:B------:R-:W-:Y:S05]  /*a9d0*/  @P0 BRA `(.L_x_5846) ;  /* 0x0000000000440947 */ /* 0x000fea0003800000 */
[----:B------:R-:W-:Y:S01]  /*a9e0*/  IADD3 R5, R5, R4, RZ ;  /* 0x0000000405057210 */ /* 0x000fe20007ffe0ff */
[----:B------:R-:W-:Y:S01]  /*a9f0*/  FADD.FTZ R35, R35, R12 ;  /* 0x0000000c23237221 */ /* 0x000fe20000010000 */
[----:B------:R-:W-:Y:S01]  /*aa00*/  FADD.FTZ R32, R32, R13 ;  /* 0x0000000d20207221 */ /* 0x000fe20000010000 */
[----:B------:R-:W-:Y:S01]  /*aa10*/  FADD.FTZ R33, R33, R14 ;  /* 0x0000000e21217221 */ /* 0x000fe20000010000 */
[----:B------:R-:W-:Y:S01]  /*aa20*/  ISETP.GE.U32.AND P0, PT, R5, R6, PT ;  /* 0x000000060500720c */ /* 0x000fe20003f06070 */
[----:B------:R-:W-:-:S12]  /*aa30*/  FADD.FTZ R30, R30, R15 ;  /* 0x0000000f1e1e7221 */ /* 0x000fd80000010000 */
[----:B------:R-:W-:Y:S05]  /*aa40*/  @P0 BRA `(.L_x_5846) ;  /* 0x0000000000280947 */ /* 0x000fea0003800000 */
[----:B------:R-:W-:Y:S01]  /*aa50*/  IADD3 R5, R5, R4, RZ ;  /* 0x0000000405057210 */ /* 0x000fe20007ffe0ff */
[----:B------:R-:W-:Y:S01]  /*aa60*/  FADD.FTZ R31, R31, R20 ;  /* 0x000000141f1f7221 */ /* 0x000fe20000010000 */
[----:B------:R-:W-:Y:S01]  /*aa70*/  FADD.FTZ R40, R40, R21 ;  /* 0x0000001528287221 */ /* 0x000fe20000010000 */
[----:B------:R-:W-:Y:S01]  /*aa80*/  FADD.FTZ R43, R43, R22 ;  /* 0x000000162b2b7221 */ /* 0x000fe20000010000 */
[----:B------:R-:W-:Y:S01]  /*aa90*/  ISETP.GE.U32.AND P0, PT, R5, R6, PT ;  /* 0x000000060500720c */ /* 0x000fe20003f06070 */
[----:B------:R-:W-:-:S12]  /*aaa0*/  FADD.FTZ R42, R42, R23 ;  /* 0x000000172a2a7221 */ /* 0x000fd80000010000 */
[----:B------:R-:W-:Y:S01]  /*aab0*/  @!P0 FADD.FTZ R7, R7, R24 ;  /* 0x0000001807078221 */ /* 0x000fe20000010000 */
[----:B------:R-:W-:Y:S01]  /*aac0*/  @!P0 FADD.FTZ R16, R16, R25 ;  /* 0x0000001910108221 */ /* 0x000fe20000010000 */
[----:B------:R-:W-:Y:S01]  /*aad0*/  @!P0 FADD.FTZ R3, R3, R26 ;  /* 0x0000001a03038221 */ /* 0x000fe20000010000 */
[----:B------:R-:W-:-:S07]  /*aae0*/  @!P0 FADD.FTZ R0, R0, R27 ;  /* 0x0000001b00008221 */ /* 0x000fce0000010000 */
.L_x_5846:
[----:B------:R-:W-:Y:S05]  /*aaf0*/  BSYNC B0 ;  /* 0x0000000000007941 */ /* 0x000fea0003800000 */
.L_x_5845:
[----:B-----5:R-:W-:Y:S01]  /*ab00*/  FADD.FTZ R9, R30, R34 ;  /* 0x000000221e097221 */ /* 0x020fe20000010000 */
        /* <DEDUP_REMOVED lines=12> */
.L_x_5831:
        /* <DEDUP_REMOVED lines=35> */
[----:B------:R-:W-:-:S07]  /*ae00*/  MOV R35, R7 ;  /* 0x0000000700237202 */ /* 0x000fce0000000f00 */
.L_x_5849:
        /* <DEDUP_REMOVED lines=29> */
[----:B------:R-:W-:Y:S01]  /*afe0*/  FADD.FTZ R38, R11, R38 ;  /* 0x000000260b267221 */ /* 0x000fe20000010000 */
[----:B----4-:R-:W-:Y:S01]  /*aff0*/  FADD.FTZ R39, R24, R39 ;  /* 0x0000002718277221 */ /* 0x010fe20000010000 */
[----:B------:R-:W-:Y:S01]  /*b000*/  FADD.FTZ R40, R25, R40 ;  /* 0x0000002819287221 */ /* 0x000fe20000010000 */
[----:B------:R-:W-:Y:S01]  /*b010*/  FADD.FTZ R41, R26, R41 ;  /* 0x000000291a297221 */ /* 0x000fe20000010000 */
[----:B------:R-:W-:Y:S01]  /*b020*/  FADD.FTZ R42, R27, R42 ;  /* 0x0000002a1b2a7221 */ /* 0x000fe20000010000 */
[----:B-----5:R-:W-:Y:S01]  /*b030*/  FADD.FTZ R7, R20, R7 ;  /* 0x0000000714077221 */ /* 0x020fe20000010000 */
[----:B------:R-:W-:Y:S01]  /*b040*/  FADD.FTZ R16, R21, R16 ;  /* 0x0000001015107221 */ /* 0x000fe20000010000 */
[----:B------:R-:W-:Y:S01]  /*b050*/  FADD.FTZ R3, R22, R3 ;  /* 0x0000000316037221 */ /* 0x000fe20000010000 */
[----:B------:R-:W-:Y:S01]  /*b060*/  FADD.FTZ R0, R23, R0 ;  /* 0x0000000017007221 */ /* 0x000fe20000010000 */
[----:B------:R-:W-:Y:S06]  /*b070*/  @!P0 BRA `(.L_x_5849) ;  /* 0xfffffffc00648947 */ /* 0x000fec000383ffff */
[----:B------:R-:W-:Y:S05]  /*b080*/  BSYNC B1 ;  /* 0x0000000000017941 */ /* 0x000fea0003800000 */
.L_x_5848:
[----:B------:R-:W-:Y:S05]  /*b090*/  BSYNC B0 ;  /* 0x0000000000007941 */ /* 0x000fea0003800000 */
.L_x_5847:
        /* <DEDUP_REMOVED lines=27> */
.L_x_5851:
[----:B------:R-:W-:Y:S05]  /*b250*/  BSYNC B0 ;  /* 0x0000000000007941 */ /* 0x000fea0003800000 */
.L_x_5850:
[----:B------:R-:W-:Y:S04]  /*b260*/  BSSY B0, `(.L_x_5852) ;  /* 0x000001a000007945 */ /* 0x000fe80003800000 */
[----:B------:R-:W-:Y:S05]  /*b270*/  @P1 BRA `(.L_x_5853) ;  /* 0x0000000000601947 */ /* 0x000fea0003800000 */
[----:B------:R-:W-:Y:S01]  /*b280*/  IADD3 R5, R5, R4, RZ ;  /* 0x0000000405057210 */ /* 0x000fe20007ffe0ff */
[----:B-----5:R-:W-:Y:S01]  /*b290*/  FADD.FTZ R35, R35, R12 ;  /* 0x0000000c23237221 */ /* 0x020fe20000010000 */
        /* <DEDUP_REMOVED lines=12> */
[----:B------:R-:W-:Y:S02]  /*b360*/  IMAD.IADD R5, R5, 0x1, R4 ;  /* 0x0000000105057824 */ /* 0x000fe400078e0204 */
[----:B------:R-:W-:Y:S01]  /*b370*/  FADD.FTZ R39, R39, R24 ;  /* 0x0000001827277221 */ /* 0x000fe20000010000 */
[----:B------:R-:W-:Y:S01]  /*b380*/  FADD.FTZ R40, R40, R25 ;  /* 0x0000001928287221 */ /* 0x000fe20000010000 */
[----:B------:R-:W-:Y:S01]  /*b390*/  FADD.FTZ R41, R41, R26 ;  /* 0x0000001a29297221 */ /* 0x000fe20000010000 */
[----:B------:R-:W-:Y:S01]  /*b3a0*/  FADD.FTZ R42, R42, R27 ;  /* 0x0000001b2a2a7221 */ /* 0x000fe20000010000 */
[----:B------:R-:W-:-:S13]  /*b3b0*/  ISETP.GE.U32.AND P0, PT, R5, R6, PT ;  /* 0x000000060500720c */ /* 0x000fda0003f06070 */
[----:B------:R-:W-:Y:S01]  /*b3c0*/  @!P0 FADD.FTZ R7, R7, R20 ;  /* 0x0000001407078221 */ /* 0x000fe20000010000 */
[----:B------:R-:W-:Y:S01]  /*b3d0*/  @!P0 FADD.FTZ R16, R16, R21 ;  /* 0x0000001510108221 */ /* 0x000fe20000010000 */
[----:B------:R-:W-:Y:S01]  /*b3e0*/  @!P0 FADD.FTZ R3, R3, R22 ;  /* 0x0000001603038221 */ /* 0x000fe20000010000 */
[----:B------:R-:W-:-:S07]  /*b3f0*/  @!P0 FADD.FTZ R0, R0, R23 ;  /* 0x0000001700008221 */ /* 0x000fce0000010000 */
.L_x_5853:
[----:B------:R-:W-:Y:S05]  /*b400*/  BSYNC B0 ;  /* 0x0000000000007941 */ /* 0x000fea0003800000 */
.L_x_5852:
        /* <DEDUP_REMOVED lines=13> */
.L_x_5830:
        /* <DEDUP_REMOVED lines=10> */
[----:B------:R-:W-:-:S05]  /*b580*/  CS2R R12, SRZ ;  /* 0x00000000000c7805 */ /* 0x000fca000001ff00 */
        /* <DEDUP_REMOVED lines=31> */
.L_x_5856:
        /* <DEDUP_REMOVED lines=36> */
.L_x_5855:
[----:B------:R-:W-:Y:S05]  /*b9c0*/  BSYNC B0 ;  /* 0x0000000000007941 */ /* 0x000fea0003800000 */
.L_x_5854:
        /* <DEDUP_REMOVED lines=23> */
.L_x_5858:
[----:B------:R-:W-:Y:S05]  /*bb40*/  BSYNC B0 ;  /* 0x0000000000007941 */ /* 0x000fea0003800000 */
.L_x_5857:
        /* <DEDUP_REMOVED lines=26> */
.L_x_5860:
[----:B------:R-:W-:Y:S05]  /*bcf0*/  BSYNC B0 ;  /* 0x0000000000007941 */ /* 0x000fea0003800000 */
.L_x_5859:
        /* <DEDUP_REMOVED lines=12> */
.L_x_5814:
[----:B------:R-:W-:Y:S05]  /*bdc0*/  BSYNC B6 ;  /* 0x0000000000067941 */ /* 0x000fea0003800000 */
.L_x_5813:
        /* <DEDUP_REMOVED lines=15> */
.L_x_5862:
        /* <DEDUP_REMOVED lines=16> */
.L_x_5861:
        /* <DEDUP_REMOVED lines=19> */
.L_x_5865:
        /* <DEDUP_REMOVED lines=15> */
[----:B------:R-:W-:-:S07]  /*c1e0*/  IMAD.MOV.U32 R0, RZ, RZ, 0x20 ;  /* 0x00000020ff007424 */ /* 0x000fce00078e00ff */
.L_x_5864:
[----:B------:R-:W-:Y:S01]  /*c1f0*/  ISETP.GE.AND P0, PT, R0, 0x2, PT ;  /* 0x000000020000780c */ /* 0x000fe20003f06270 */
[----:B------:R-:W-:Y:S05]  /*c200*/  WARPSYNC.ALL ;  /* 0x0000000000007948 */ /* 0x000fea0003800000 */
[----:B------:R-:W-:Y:S07]  /*c210*/  BAR.SYNC.DEFER_BLOCKING 0x0 ;  /* 0x0000000000007b1d */ /* 0x000fee0000010000 */
[----:B------:R-:W-:Y:S05]  /*c220*/  @!P0 BRA `(.L_x_5863) ;  /* 0x0000000000308947 */ /* 0x000fea0003800000 */
[----:B-1----:R-:W-:-:S11]  /*c230*/  HFMA2.MMA R3, -RZ, RZ, 0, 5.9604644775390625e-08 ;  /* 0x00000001ff037435 */ /* 0x002fd600000001ff */
.L_x_5866:
[----:B------:R-:W1:Y:S04]  /*c240*/  SHFL.DOWN PT, R5, R24, R3, 0x1f ;  /* 0x08001f0318057589 */ /* 0x000e6800000e0000 */
[----:B------:R-:W2:Y:S04]  /*c250*/  SHFL.DOWN PT, R4, R25, R3, 0x1f ;  /* 0x08001f0319047589 */ /* 0x000ea800000e0000 */
[----:B------:R-:W3:Y:S04]  /*c260*/  SHFL.DOWN PT, R7, R26, R3, 0x1f ;  /* 0x08001f031a077589 */ /* 0x000ee800000e0000 */
[----:B------:R4:W5:Y:S02]  /*c270*/  SHFL.DOWN PT, R6, R27, R3, 0x1f ;  /* 0x08001f031b067589 */ /* 0x00096400000e0000 */
[----:B----4-:R-:W-:Y:S01]  /*c280*/  SHF.L.U32 R3, R3, 0x1, RZ ;  /* 0x0000000103037819 */ /* 0x010fe200000006ff */
[----:B-1----:R-:W-:-:S03]  /*c290*/  FADD.FTZ R24, R5, R24 ;  /* 0x0000001805187221 */ /* 0x002fc60000010000 */
[----:B------:R-:W-:Y:S01]  /*c2a0*/  ISETP.GE.AND P0, PT, R3, R0, PT ;  /* 0x000000000300720c */ /* 0x000fe20003f06270 */
[----:B--2---:R-:W-:Y:S01]  /*c2b0*/  FADD.FTZ R25, R4, R25 ;  /* 0x0000001904197221 */ /* 0x004fe20000010000 */
[----:B---3--:R-:W-:Y:S01]  /*c2c0*/  FADD.FTZ R26, R7, R26 ;  /* 0x0000001a071a7221 */ /* 0x008fe20000010000 */
[----:B-----5:R-:W-:-:S10]  /*c2d0*/  FADD.FTZ R27, R6, R27 ;  /* 0x0000001b061b7221 */ /* 0x020fd40000010000 */
[----:B------:R-:W-:Y:S05]  /*c2e0*/  @!P0 BRA `(.L_x_5866) ;  /* 0xfffffffc00d48947 */ /* 0x000fea000383ffff */
.L_x_5863:
[----:B------:R-:W3:Y:S01]  /*c2f0*/  LDC R10, c[0x0][0x3f4] ;  /* 0x0000fd00ff0a7b82 */ /* 0x000ee20000000800 */
[----:B------:R-:W-:Y:S01]  /*c300*/  IMAD.MOV.U32 R16, RZ, RZ, RZ ;  /* 0x000000ffff107224 */ /* 0x000fe200078e00ff */
[----:B------:R-:W-:Y:S02]  /*c310*/  MOV R22, RZ ;  /* 0x000000ff00167202 */ /* 0x000fe40000000f00 */
        /* <DEDUP_REMOVED lines=9> */
[----:B-1----:R-:W-:-:S04]  /*c3b0*/  IMAD.MOV R3, RZ, RZ, -R5 ;  /* 0x000000ffff037224 */ /* 0x002fc800078e0a05 */
        /* <DEDUP_REMOVED lines=265> */
.L_x_5867:
        /* <DEDUP_REMOVED lines=22> */
[----:B-1----:R-:W-:-:S04]  /*d5b0*/  IMAD.MOV R3, RZ, RZ, -R5 ;  /* 0x000000ffff037224 */ /* 0x002fc800078e0a05 */
        /* <DEDUP_REMOVED lines=255> */
.L_x_5868:
[----:B------:R-:W-:Y:S01]  /*e5b0*/  ULDC.64 UR6, c[0x0][0x608] ;  /* 0x0001820000067ab9 */ /* 0x000fe20000000a00 */
[----:B------:R-:W-:Y:S02]  /*e5c0*/  CS2R R4, SRZ ;  /* 0x0000000000047805 */ /* 0x000fe4000001ff00 */
[----:B------:R-:W-:Y:S01]  /*e5d0*/  ISETP.NE.U32.AND P0, PT, RZ, UR6, PT ;  /* 0x00000006ff007c0c */ /* 0x000fe2000bf05070 */
[----:B-1----:R-:W-:Y:S01]  /*e5e0*/  IMAD.MOV.U32 R3, RZ, RZ, RZ ;  /* 0x000000ffff037224 */ /* 0x002fe200078e00ff */
        /* <DEDUP_REMOVED lines=11> */
[----:B------:R-:W-:Y:S01]  /*e6a0*/  IMAD.MOV.U32 R16, RZ, RZ, RZ ;  /* 0x000000ffff107224 */ /* 0x000fe200078e00ff */
[----:B------:R-:W-:Y:S01]  /*e6b0*/  MOV R18, RZ ;  /* 0x000000ff00127202 */ /* 0x000fe20000000f00 */
[----:B------:R-:W-:Y:S01]  /*e6c0*/  IMAD R7, R17, UR6, RZ ;  /* 0x0000000611077c24 */ /* 0x000fe2000f8e02ff */
[----:B------:R-:W-:-:S03]  /*e6d0*/  ULDC UR6, c[0x0][0x248] ;  /* 0x0000920000067ab9 */ /* 0x000fc60000000800 */
        /* <DEDUP_REMOVED lines=278> */
.L_x_5870:
        /* <DEDUP_REMOVED lines=277> */
.L_x_5871:
        /* <DEDUP_REMOVED lines=16> */
.L_x_5873:
[----:B------:R-:W-:Y:S05]  /*10a90*/  BSYNC B0 ;  /* 0x0000000000007941 */ /* 0x000fea0003800000 */
.L_x_5872:
        /* <DEDUP_REMOVED lines=14> */
[----:B------:R1:W-:Y:S02]  /*10b80*/  STG.E.64 desc[UR60][R10.64+0x8], R26 ;  /* 0x0000081a0a007986 */ /* 0x0003e4000c101b3c */
.L_x_5875:
[----:B------:R-:W-:Y:S05]  /*10b90*/  BSYNC B0 ;  /* 0x0000000000007941 */ /* 0x000fea0003800000 */
.L_x_5874:
        /* <DEDUP_REMOVED lines=35> */
.L_x_5877:
[----:B------:R-:W-:Y:S05]  /*10dd0*/  BSYNC B0 ;  /* 0x0000000000007941 */ /* 0x000fea0003800000 */
.L_x_5876:
        /* <DEDUP_REMOVED lines=38> */
.L_x_5882:
[----:B------:R-:W-:-:S05]  /*11040*/  IADD3 R11, R15, R14, RZ ;  /* 0x0000000e0f0b7210 */ /* 0x000fca0007ffe0ff */
[----:B--2---:R-:W-:-:S05]  /*11050*/  IMAD.WIDE.U32 R10, R11, 0x10, R12 ;  /* 0x000000100b0a7825 */ /* 0x004fca00078e000c */
[----:B------:R-:W2:Y:S04]  /*11060*/  LDG.E.64 R20, desc[UR60][R10.64] ;  /* 0x0000003c0a147981 */ /* 0x000ea8000c1e1b00 */
[----:B------:R-:W3:Y:S01]  /*11070*/  LDG.E.64 R22, desc[UR60][R10.64+0x8] ;  /* 0x0000083c0a167981 */ /* 0x000ee2000c1e1b00 */
[----:B------:R-:W-:-:S04]  /*11080*/  IADD3 R14, R19, R14, RZ ;  /* 0x0000000e130e7210 */ /* 0x000fc80007ffe0ff */
[----:B------:R-:W-:Y:S01]  /*11090*/  ISETP.GE.U32.AND P0, PT, R14, UR8, PT ;  /* 0x000000080e007c0c */ /* 0x000fe2000bf06070 */
[----:B--2---:R-:W-:Y:S01]  /*110a0*/  FADD.FTZ R24, R20, R24 ;  /* 0x0000001814187221 */ /* 0x004fe20000010000 */
[----:B------:R-:W-:Y:S01]  /*110b0*/  FADD.FTZ R25, R21, R25 ;  /* 0x0000001915197221 */ /* 0x000fe20000010000 */
[----:B---3--:R-:W-:Y:S01]  /*110c0*/  FADD.FTZ R26, R22, R26 ;  /* 0x0000001a161a7221 */ /* 0x008fe20000010000 */
[----:B------:R-:W-:-:S09]  /*110d0*/  FADD.FTZ R27, R23, R27 ;  /* 0x0000001b171b7221 */ /* 0x000fd20000010000 */
[----:B------:R-:W-:Y:S05]  /*110e0*/  @!P0 BRA `(.L_x_5882) ;  /* 0xfffffffc00d48947 */ /* 0x000fea000383ffff */
[----:B------:R-:W-:Y:S05]  /*110f0*/  BSYNC B1 ;  /* 0x0000000000017941 */ /* 0x000fea0003800000 */
.L_x_5881:
[----:B------:R-:W-:Y:S05]  /*11100*/  BRA `(.L_x_5880) ;  /* 0x0000000000647947 */ /* 0x000fea0003800000 */
.L_x_5879:
[----:B------:R-:W-:Y:S01]  /*11110*/  ULDC UR7, c[0x0][0x234] ;  /* 0x00008d0000077ab9 */ /* 0x000fe20000000800 */
        /* <DEDUP_REMOVED lines=9> */
[----:B------:R-:W-:-:S04]  /*111b0*/  IMAD R0, R0, UR6, RZ ;  /* 0x0000000600007c24 */ /* 0x000fc8000f8e02ff */
[----:B------:R-:W2:Y:S08]  /*111c0*/  LDC.64 R12, c[0x0][0x610] ;  /* 0x00018400ff0c7b82 */ /* 0x000eb00000000a00 */
[----:B0-----:R-:W0:Y:S02]  /*111d0*/  LDC R28, c[0x0][0x4] ;  /* 0x00000100ff1c7b82 */ /* 0x001e240000000800 */
.L_x_5883:
[----:B------:R-:W-:-:S05]  /*111e0*/  IADD3 R10, R0, R15, RZ ;  /* 0x0000000f000a7210 */ /* 0x000fca0007ffe0ff */
[----:B-1----:R-:W-:-:S04]  /*111f0*/  IMAD R11, R10, R14, R17 ;  /* 0x0000000e0a0b7224 */ /* 0x002fc800078e0211 */
[----:B--2---:R-:W-:-:S05]  /*11200*/  IMAD.WIDE.U32 R10, R11, 0x10, R12 ;  /* 0x000000100b0a7825 */ /* 0x004fca00078e000c */
[----:B------:R-:W2:Y:S04]  /*11210*/  LDG.E.64 R20, desc[UR60][R10.64] ;  /* 0x0000003c0a147981 */ /* 0x000ea8000c1e1b00 */
[----:B------:R-:W3:Y:S01]  /*11220*/  LDG.E.64 R22, desc[UR60][R10.64+0x8] ;  /* 0x0000083c0a167981 */ /* 0x000ee2000c1e1b00 */
[----:B0-----:R-:W-:-:S05]  /*11230*/  IMAD.IADD R15, R28, 0x1, R15 ;  /* 0x000000011c0f7824 */ /* 0x001fca00078e020f */
[----:B------:R-:W-:Y:S01]  /*11240*/  ISETP.GE.U32.AND P0, PT, R15, UR7, PT ;  /* 0x000000070f007c0c */ /* 0x000fe2000bf06070 */
[----:B--2---:R-:W-:Y:S01]  /*11250*/  FADD.FTZ R24, R20, R24 ;  /* 0x0000001814187221 */ /* 0x004fe20000010000 */
[----:B------:R-:W-:Y:S01]  /*11260*/  FADD.FTZ R25, R21, R25 ;  /* 0x0000001915197221 */ /* 0x000fe20000010000 */
[----:B---3--:R-:W-:Y:S01]  /*11270*/  FADD.FTZ R26, R22, R26 ;  /* 0x0000001a161a7221 */ /* 0x008fe20000010000 */
[----:B------:R-:W-:-:S09]  /*11280*/  FADD.FTZ R27, R23, R27 ;  /* 0x0000001b171b7221 */ /* 0x000fd20000010000 */
[----:B------:R-:W-:Y:S05]  /*11290*/  @!P0 BRA `(.L_x_5883) ;  /* 0xfffffffc00d08947 */ /* 0x000fea000383ffff */
.L_x_5880:
[----:B------:R-:W-:Y:S05]  /*112a0*/  BSYNC B0 ;  /* 0x0000000000007941 */ /* 0x000fea0003800000 */
.L_x_5878:
        /* <DEDUP_REMOVED lines=13> */
.L_x_5885:
[----:B------:R-:W-:Y:S01]  /*11380*/  IADD3 R10, R2, R11, RZ ;  /* 0x0000000b020a7210 */ /* 0x000fe20007ffe0ff */
[----:B------:R-:W-:Y:S03]  /*11390*/  BAR.SYNC.DEFER_BLOCKING 0x0 ;  /* 0x0000000000007b1d */ /* 0x000fe60000010000 */
[----:B------:R-:W-:-:S04]  /*113a0*/  ISETP.GE.U32.AND P0, PT, R10, UR6, PT ;  /* 0x000000060a007c0c */ /* 0x000fc8000bf06070 */
[----:B------:R-:W-:-:S13]  /*113b0*/  ISETP.GE.U32.OR P0, PT, R2, R11, P0 ;  /* 0x0000000b0200720c */ /* 0x000fda0000706470 */
[----:B------:R-:W-:-:S05]  /*113c0*/  @!P0 IMAD R10, R10, R19, R17 ;  /* 0x000000130a0a8224 */ /* 0x000fca00078e0211 */
[----:B------:R-:W-:-:S05]  /*113d0*/  @!P0 LEA R10, R10, UR4, 0x4 ;  /* 0x000000040a0a8c11 */ /* 0x000fca000f8e20ff */
        /* <DEDUP_REMOVED lines=9> */
.L_x_5884:
        /* <DEDUP_REMOVED lines=10> */
.L_x_5888:
[----:B------:R-:W-:Y:S01]  /*11510*/  IADD3 R2, R17, R10, RZ ;  /* 0x0000000a11027210 */ /* 0x000fe20007ffe0ff */
[----:B------:R-:W-:Y:S03]  /*11520*/  BAR.SYNC.DEFER_BLOCKING 0x0 ;  /* 0x0000000000007b1d */ /* 0x000fe60000010000 */
[----:B------:R-:W-:-:S04]  /*11530*/  ISETP.GE.U32.AND P0, PT, R2, R19, PT ;  /* 0x000000130200720c */ /* 0x000fc80003f06070 */
[----:B------:R-:W-:-:S13]  /*11540*/  ISETP.GE.U32.OR P0, PT, R17, R10, P0 ;  /* 0x0000000a1100720c */ /* 0x000fda0000706470 */
[----:B------:R-:W-:Y:S01]  /*11550*/  @!P0 IMAD R12, R10, 0x10, R0 ;  /* 0x000000100a0c8824 */ /* 0x000fe200078e0200 */
[----:B------:R-:W-:-:S05]  /*11560*/  SHF.R.S32.HI R10, RZ, 0x1, R10 ;  /* 0x00000001ff0a7819 */ /* 0x000fca000001140a */
[----:B------:R-:W1:Y:S02]  /*11570*/  @!P0 LDS.128 R12, [R12] ;  /* 0x000000000c0c8984 */ /* 0x000e640000000c00 */
[----:B-123--:R-:W-:Y:S01]  /*11580*/  @!P0 FADD.FTZ R24, R24, R12 ;  /* 0x0000000c18188221 */ /* 0x00efe20000010000 */
[----:B------:R-:W-:Y:S01]  /*11590*/  @!P0 FADD.FTZ R25, R25, R13 ;  /* 0x0000000d19198221 */ /* 0x000fe20000010000 */
[----:B------:R-:W-:Y:S01]  /*115a0*/  @!P0 FADD.FTZ R26, R26, R14 ;  /* 0x0000000e1a1a8221 */ /* 0x000fe20000010000 */
[----:B------:R-:W-:-:S05]  /*115b0*/  @!P0 FADD.FTZ R27, R27, R15 ;  /* 0x0000000f1b1b8221 */ /* 0x000fca0000010000 */
[----:B------:R3:W-:Y:S01]  /*115c0*/  @!P0 STS.128 [R0], R24 ;  /* 0x0000001800008388 */ /* 0x0007e20000000c00 */
[----:B------:R-:W-:-:S13]  /*115d0*/  ISETP.GE.AND P0, PT, R10, 0x20, PT ;  /* 0x000000200a00780c */ /* 0x000fda0003f06270 */
[----:B------:R-:W-:Y:S05]  /*115e0*/  @P0 BRA `(.L_x_5888) ;  /* 0xfffffffc00c80947 */ /* 0x000fea000383ffff */
[----:B------:R-:W-:-:S07]  /*115f0*/  MOV R2, 0x20 ;  /* 0x0000002000027802 */ /* 0x000fce0000000f00 */
.L_x_5887:
[----:B------:R-:W-:Y:S01]  /*11600*/  BAR.SYNC.DEFER_BLOCKING 0x0 ;  /* 0x0000000000007b1d */ /* 0x000fe20000010000 */
[----:B------:R-:W-:-:S13]  /*11610*/  ISETP.GE.AND P0, PT, R2, 0x2, PT ;  /* 0x000000020200780c */ /* 0x000fda0003f06270 */
[----:B------:R-:W-:Y:S05]  /*11620*/  @!P0 BRA `(.L_x_5886) ;  /* 0x0000000000308947 */ /* 0x000fea0003800000 */
[----:B------:R-:W-:-:S11]  /*11630*/  HFMA2.MMA R11, -RZ, RZ, 0, 5.9604644775390625e-08 ;  /* 0x00000001ff0b7435 */ /* 0x000fd600000001ff */
.L_x_5889:
[----:B------:R-:W4:Y:S04]  /*11640*/  SHFL.DOWN PT, R13, R24, R11, 0x1f ;  /* 0x08001f0b180d7589 */ /* 0x000f2800000e0000 */
[----:B-123--:R-:W1:Y:S04]  /*11650*/  SHFL.DOWN PT, R0, R25, R11, 0x1f ;  /* 0x08001f0b19007589 */ /* 0x00ee6800000e0000 */
[----:B------:R-:W2:Y:S04]  /*11660*/  SHFL.DOWN PT, R15, R26, R11, 0x1f ;  /* 0x08001f0b1a0f7589 */ /* 0x000ea800000e0000 */
[----:B------:R3:W5:Y:S02]  /*11670*/  SHFL.DOWN PT, R10, R27, R11, 0x1f ;  /* 0x08001f0b1b0a7589 */ /* 0x00076400000e0000 */
[----:B---3--:R-:W-:-:S02]  /*11680*/  IMAD.SHL.U32 R11, R11, 0x2, RZ ;  /* 0x000000020b0b7824 */ /* 0x008fc400078e00ff */
[----:B----4-:R-:W-:-:S03]  /*11690*/  FADD.FTZ R24, R13, R24 ;  /* 0x000000180d187221 */ /* 0x010fc60000010000 */
[----:B------:R-:W-:Y:S01]  /*116a0*/  ISETP.GE.AND P0, PT, R11, R2, PT ;  /* 0x000000020b00720c */ /* 0x000fe20003f06270 */
[----:B-1----:R-:W-:Y:S01]  /*116b0*/  FADD.FTZ R25, R0, R25 ;  /* 0x0000001900197221 */ /* 0x002fe20000010000 */
[----:B--2---:R-:W-:Y:S01]  /*116c0*/  FADD.FTZ R26, R15, R26 ;  /* 0x0000001a0f1a7221 */ /* 0x004fe20000010000 */
[----:B-----5:R-:W-:-:S10]  /*116d0*/  FADD.FTZ R27, R10, R27 ;  /* 0x0000001b0a1b7221 */ /* 0x020fd40000010000 */
[----:B------:R-:W-:Y:S05]  /*116e0*/  @!P0 BRA `(.L_x_5889) ;  /* 0xfffffffc00d48947 */ /* 0x000fea000383ffff */
.L_x_5886:
        /* <DEDUP_REMOVED lines=9> */
[----:B------:R-:W1:Y:S04]  /*11780*/  LDG.E.64 R2, desc[UR60][R4.64] ;  /* 0x0000003c04027981 */ /* 0x000e68000c1e1b00 */
[----:B------:R-:W4:Y:S01]  /*11790*/  LDG.E.64 R6, desc[UR60][R4.64+0x8] ;  /* 0x0000083c04067981 */ /* 0x000f22000c1e1b00 */
[----:B-123--:R-:W-:Y:S01]  /*117a0*/  FADD.FTZ R24, R24, R2 ;  /* 0x0000000218187221 */ /* 0x00efe20000010000 */
[----:B------:R-:W-:Y:S01]  /*117b0*/  FADD.FTZ R25, R25, R3 ;  /* 0x0000000319197221 */ /* 0x000fe20000010000 */
[----:B----4-:R-:W-:Y:S01]  /*117c0*/  FADD.FTZ R26, R26, R6 ;  /* 0x000000061a1a7221 */ /* 0x010fe20000010000 */
[----:B------:R-:W-:-:S07]  /*117d0*/  FADD.FTZ R27, R27, R7 ;  /* 0x000000071b1b7221 */ /* 0x000fce0000010000 */
.L_x_5891:
        /* <DEDUP_REMOVED lines=21> */
.L_x_5893:
        /* <DEDUP_REMOVED lines=22> */
.L_x_5894:
[----:B------:R-:W-:Y:S02]  /*11a90*/  ULDC.64 UR4, c[0x0][0x5f8] ;  /* 0x00017e0000047ab9 */ /* 0x000fe40000000a00 */
[----:B------:R-:W-:-:S04]  /*11aa0*/  IADD3 R16, P0, R16, UR4, RZ ;  /* 0x0000000410107c10 */ /* 0x000fc8000ff1e0ff */
[----:B------:R-:W-:-:S05]  /*11ab0*/  IADD3.X R17, RZ, UR5, RZ, P0, !PT ;  /* 0x00000005ff117c10 */ /* 0x000fca00087fe4ff */
[----:B------:R-:W-:Y:S01]  /*11ac0*/  STG.E.64 desc[UR60][R16.64], R26 ;  /* 0x0000001a10007986 */ /* 0x000fe2000c101b3c */
[----:B------:R-:W-:Y:S05]  /*11ad0*/  EXIT ;  /* 0x000000000000794d */ /* 0x000fea0003800000 */
.L_x_5892:
[----:B------:R-:W-:Y:S04]  /*11ae0*/  STG.E.64 desc[UR60][R4.64], R24 ;  /* 0x0000001804007986 */ /* 0x000fe8000c101b3c */
[----:B------:R-:W-:Y:S01]  /*11af0*/  STG.E.64 desc[UR60][R4.64+0x8], R26 ;  /* 0x0000081a04007986 */ /* 0x000fe2000c101b3c */
[----:B------:R-:W-:Y:S05]  /*11b00*/  EXIT ;  /* 0x000000000000794d */ /* 0x000fea0003800000 */
.L_x_5890:
        /* <DEDUP_REMOVED lines=10> */
.L_x_5895:
        /* <DEDUP_REMOVED lines=21> */
.L_x_5897:
        /* <DEDUP_REMOVED lines=22> */
.L_x_5898:
[----:B------:R-:W-:Y:S02]  /*11e60*/  ULDC.64 UR4, c[0x0][0x5f8] ;  /* 0x00017e0000047ab9 */ /* 0x000fe40000000a00 */
[----:B------:R-:W-:-:S04]  /*11e70*/  IADD3 R16, P0, R16, UR4, RZ ;  /* 0x0000000410107c10 */ /* 0x000fc8000ff1e0ff */
[----:B------:R-:W-:-:S05]  /*11e80*/  IADD3.X R17, RZ, UR5, RZ, P0, !PT ;  /* 0x00000005ff117c10 */ /* 0x000fca00087fe4ff */
[----:B------:R-:W-:Y:S01]  /*11e90*/  STG.E.64 desc[UR60][R16.64], R26 ;  /* 0x0000001a10007986 */ /* 0x000fe2000c101b3c */
[----:B------:R-:W-:Y:S05]  /*11ea0*/  EXIT ;  /* 0x000000000000794d */ /* 0x000fea0003800000 */
.L_x_5896:
[----:B------:R-:W-:Y:S04]  /*11eb0*/  STG.E.64 desc[UR60][R6.64], R24 ;  /* 0x0000001806007986 */ /* 0x000fe8000c101b3c */
[----:B------:R-:W-:Y:S01]  /*11ec0*/  STG.E.64 desc[UR60][R8.64], R26 ;  /* 0x0000001a08007986 */ /* 0x000fe2000c101b3c */
[----:B------:R-:W-:Y:S05]  /*11ed0*/  EXIT ;  /* 0x000000000000794d */ /* 0x000fea0003800000 */
.L_x_5869:
        /* <DEDUP_REMOVED lines=20> */
[----:B------:R-:W3:Y:S01]  /*12020*/  LDG.E.64 R6, desc[UR60][R4.64+0x8] ;  /* 0x0000083c04067981 */ /* 0x000ee2000c1e1b00 */
[----:B--2---:R-:W-:Y:S01]  /*12030*/  FADD.FTZ R24, R24, R2 ;  /* 0x0000000218187221 */ /* 0x004fe20000010000 */
[----:B------:R-:W-:Y:S01]  /*12040*/  FADD.FTZ R25, R25, R3 ;  /* 0x0000000319197221 */ /* 0x000fe20000010000 */
[----:B---3--:R-:W-:Y:S01]  /*12050*/  FADD.FTZ R26, R26, R6 ;  /* 0x000000061a1a7221 */ /* 0x008fe20000010000 */
[----:B------:R-:W-:-:S07]  /*12060*/  FADD.FTZ R27, R27, R7 ;  /* 0x000000071b1b7221 */ /* 0x000fce0000010000 */
.L_x_5900:
        /* <DEDUP_REMOVED lines=21> */
.L_x_5902:
        /* <DEDUP_REMOVED lines=22> */
.L_x_5903:
[----:B------:R-:W-:Y:S02]  /*12320*/  ULDC.64 UR4, c[0x0][0x5f8] ;  /* 0x00017e0000047ab9 */ /* 0x000fe40000000a00 */
[----:B------:R-:W-:-:S05]  /*12330*/  IADD3 R16, P0, R16, UR4, RZ ;  /* 0x0000000410107c10 */ /* 0x000fca000ff1e0ff */
[----:B------:R-:W-:-:S05]  /*12340*/  IMAD.X R17, RZ, RZ, UR5, P0 ;  /* 0x00000005ff117e24 */ /* 0x000fca00080e06ff */
[----:B------:R-:W-:Y:S01]  /*12350*/  STG.E.64 desc[UR60][R16.64], R26 ;  /* 0x0000001a10007986 */ /* 0x000fe2000c101b3c */
[----:B------:R-:W-:Y:S05]  /*12360*/  EXIT ;  /* 0x000000000000794d */ /* 0x000fea0003800000 */
.L_x_5901:
[----:B------:R-:W-:Y:S04]  /*12370*/  STG.E.64 desc[UR60][R4.64], R24 ;  /* 0x0000001804007986 */ /* 0x000fe8000c101b3c */
[----:B------:R-:W-:Y:S01]  /*12380*/  STG.E.64 desc[UR60][R4.64+0x8], R26 ;  /* 0x0000081a04007986 */ /* 0x000fe2000c101b3c */
[----:B------:R-:W-:Y:S05]  /*12390*/  EXIT ;  /* 0x000000000000794d */ /* 0x000fea0003800000 */
.L_x_5899:
        /* <DEDUP_REMOVED lines=10> */
.L_x_5904:
        /* <DEDUP_REMOVED lines=21> */
.L_x_5906:
        /* <DEDUP_REMOVED lines=22> */
.L_x_5907:
[----:B------:R-:W-:Y:S02]  /*126f0*/  ULDC.64 UR4, c[0x0][0x5f8] ;  /* 0x00017e0000047ab9 */ /* 0x000fe40000000a00 */
[----:B------:R-:W-:-:S04]  /*12700*/  IADD3 R16, P0, R16, UR4, RZ ;  /* 0x0000000410107c10 */ /* 0x000fc8000ff1e0ff */
[----:B------:R-:W-:-:S05]  /*12710*/  IADD3.X R17, RZ, UR5, RZ, P0, !PT ;  /* 0x00000005ff117c10 */ /* 0x000fca00087fe4ff */
[----:B------:R-:W-:Y:S01]  /*12720*/  STG.E.64 desc[UR60][R16.64], R26 ;  /* 0x0000001a10007986 */ /* 0x000fe2000c101b3c */
[----:B------:R-:W-:Y:S05]  /*12730*/  EXIT ;  /* 0x000000000000794d */ /* 0x000fea0003800000 */
.L_x_5905:
[----:B------:R-:W-:Y:S04]  /*12740*/  STG.E.64 desc[UR60][R6.64], R24 ;  /* 0x0000001806007986 */ /* 0x000fe8000c101b3c */
[----:B------:R-:W-:Y:S01]  /*12750*/  STG.E.64 desc[UR60][R8.64], R26 ;  /* 0x0000001a08007986 */ /* 0x000fe2000c101b3c */
[----:B------:R-:W-:Y:S05]  /*12760*/  EXIT ;  /* 0x000000000000794d */ /* 0x000fea0003800000 */
.L_x_5908:
        /* <DEDUP_REMOVED lines=9> */
.L_x_8825:


//--------------------- .text._ZN2at6native13reduce_kernelILi128ELi4ENS0_8ReduceOpIN3c107complexIfEENS0_14func_wrapper_tIS5_NS0_55_GLOBAL__N__0955718d_22_SparseCsrTensorMath_cu_868dd54514ReductionAddOpIS5_EEEEjS5_Li4ELi4EEEEEvT1_ --------------------------
	.section	.text._ZN2at6native13reduce_kernelILi128ELi4ENS0_8ReduceOpIN3c107complexIfEENS0_14func_wrapper_tIS5_NS0_55_GLOBAL__N__0955718d_22_SparseCsrTensorMath_cu_868dd54514ReductionAddOpIS5_EEEEjS5_Li4ELi4EEEEEvT1_,"ax",@progbits
	.align	128
.text._ZN2at6native13reduce_kernelILi128ELi4ENS0_8ReduceOpIN3c107complexIfEENS0_14func_wrapper_tIS5_NS0_55_GLOBAL__N__0955718d_22_SparseCsrTensorMath_cu_868dd54514ReductionAddOpIS5_EEEEjS5_Li4ELi4EEEEEvT1_:
        .type           _ZN2at6native13reduce_kernelILi128ELi4ENS0_8ReduceOpIN3c107complexIfEENS0_14func_wrapper_tIS5_NS0_55_GLOBAL__N__0955718d_22_SparseCsrTensorMath_cu_868dd54514ReductionAddOpIS5_EEEEjS5_Li4ELi4EEEEEvT1_,@function
        .size           _ZN2at6native13reduce_kernelILi128ELi4ENS0_8ReduceOpIN3c107complexIfEENS0_14func_wrapper_tIS5_NS0_55_GLOBAL__N__0955718d_22_SparseCsrTensorMath_cu_868dd54514ReductionAddOpIS5_EEEEjS5_Li4ELi4EEEEEvT1_,(.L_x_8826 - _ZN2at6native13reduce_kernelILi128ELi4ENS0_8ReduceOpIN3c107complexIfEENS0_14func_wrapper_tIS5_NS0_55_GLOBAL__N__0955718d_22_SparseCsrTensorMath_cu_868dd54514ReductionAddOpIS5_EEEEjS5_Li4ELi4EEEEEvT1_)
        .other          _ZN2at6native13reduce_kernelILi128ELi4ENS0_8ReduceOpIN3c107complexIfEENS0_14func_wrapper_tIS5_NS0_55_GLOBAL__N__0955718d_22_SparseCsrTensorMath_cu_868dd54514ReductionAddOpIS5_EEEEjS5_Li4ELi4EEEEEvT1_,@"STO_CUDA_ENTRY STV_DEFAULT"
_ZN2at6native13reduce_kernelILi128ELi4ENS0_8ReduceOpIN3c107complexIfEENS0_14func_wrapper_tIS5_NS0_55_GLOBAL__N__0955718d_22_SparseCsrTensorMath_cu_868dd54514ReductionAddOpIS5_EEEEjS5_Li4ELi4EEEEEvT1_:
        /* <DEDUP_REMOVED lines=288> */
.L_x_5909:
        /* <DEDUP_REMOVED lines=14> */
[----:B------:R-:W-:Y:S01]  /*12e0*/  CS2R R28, SRZ ;  /* 0x00000000001c7805 */ /* 0x000fe2000001ff00 */
[C---:B0-----:R-:W-:Y:S02]  /*12f0*/  IMAD R4, R2.reuse, UR5, R3 ;  /* 0x0000000502047c24 */ /* 0x041fe4000f8e0203 */
[----:B------:R-:W-:Y:S01]  /*1300*/  IMAD R5, R2, UR4, R5 ;  /* 0x0000000402057c24 */ /* 0x000fe2000f8e0205 */
[----:B------:R-:W-:Y:S01]  /*1310*/  ULDC UR4, c[0x0][0x224] ;  /* 0x0000890000047ab9 */ /* 0x000fe20000000800 */
[----:B--2---:R-:W-:Y:S01]  /*1320*/  IMAD R67, R17, UR6, R4 ;  /* 0x0000000611437c24 */ /* 0x004fe2000f8e0204 */
[----:B------:R-:W-:Y:S01]  /*1330*/  MOV R3, UR4 ;  /* 0x0000000400037c02 */ /* 0x000fe20008000f00 */
[----:B-1----:R-:W-:Y:S01]  /*1340*/  IMAD R5, R6, UR8, R5 ;  /* 0x0000000806057c24 */ /* 0x002fe2000f8e0205 */
[----:B------:R-:W-:-:S02]  /*1350*/  ULDC UR4, c[0x0][0x228] ;  /* 0x00008a0000047ab9 */ /* 0x000fc40000000800 */
        /* <DEDUP_REMOVED lines=26> */
.L_x_5913:
[----:B------:R-:W0:Y:S01]  /*1500*/  LDC R21, c[0x0][0x218] ;  /* 0x00008600ff157b82 */ /* 0x000e220000000800 */
[----:B------:R-:W-:Y:S01]  /*1510*/  SHF.R.U64 R0, R74, 0x3, R75 ;  /* 0x000000034a007819 */ /* 0x000fe2000000124b */
[----:B------:R-:W-:Y:S01]  /*1520*/  ULDC UR4, c[0x0][0x224] ;  /* 0x0000890000047ab9 */ /* 0x000fe20000000800 */
[----:B------:R-:W-:Y:S02]  /*1530*/  BSSY B0, `(.L_x_5914) ;  /* 0x000002b000007945 */ /* 0x000fe40003800000 */
[----:B------:R-:W-:Y:S02]  /*1540*/  LOP3.LUT R7, R0, 0x3, RZ, 0xc0, !PT ;  /* 0x0000000300077812 */ /* 0x000fe400078ec0ff */
[----:B------:R-:W-:Y:S01]  /*1550*/  MOV R0, UR4 ;  /* 0x0000000400007c02 */ /* 0x000fe20008000f00 */
[----:B------:R-:W1:Y:S01]  /*1560*/  LDC R20, c[0x0][0x21c] ;  /* 0x00008700ff147b82 */ /* 0x000e620000000800 */
        /* <DEDUP_REMOVED lines=20> */
.L_x_5919:
[----:B------:R-:W-:Y:S05]  /*16b0*/  BSYNC B2 ;  /* 0x0000000000027941 */ /* 0x000fea0003800000 */
.L_x_5918:
        /* <DEDUP_REMOVED lines=11> */
.L_x_5917:
[----:B------:R-:W-:Y:S05]  /*1770*/  BSYNC B1 ;  /* 0x0000000000017941 */ /* 0x000fea0003800000 */
.L_x_5916:
[----:B------:R-:W0:Y:S01]  /*1780*/  LDC R0, c[0x0][0x224] ;  /* 0x00008900ff007b82 */ /* 0x000e220000000800 */
[----:B------:R-:W-:-:S04]  /*1790*/  IADD3 R5, P0, -R7, 0x4, RZ ;  /* 0x0000000407057810 */ /* 0x000fc80007f1e1ff */
[----:B------:R-:W-:Y:S02]  /*17a0*/  LEA R74, P1, R5, R74, 0x3 ;  /* 0x0000004a054a7211 */ /* 0x000fe400078218ff */
[----:B------:R-:W-:-:S04]  /*17b0*/  IADD3.X R4, RZ, -0x1, RZ, P0, !PT ;  /* 0xffffffffff047810 */ /* 0x000fc800007fe4ff */
[----:B------:R-:W-:Y:S02]  /*17c0*/  LEA.HI.X R75, R5, R75, R4, 0x3, P1 ;  /* 0x0000004b054b7211 */ /* 0x000fe400008f1c04 */
[----:B0-----:R-:W-:-:S07]  /*17d0*/  IADD3 R0, R7, -0x4, R0 ;  /* 0xfffffffc07007810 */ /* 0x001fce0007ffe000 */
.L_x_5915:
[----:B------:R-:W-:Y:S05]  /*17e0*/  BSYNC B0 ;  /* 0x0000000000007941 */ /* 0x000fea0003800000 */
.L_x_5914:
[----:B------:R-:W0:Y:S01]  /*17f0*/  LDC.64 R6, c[0x0][0x238] ;  /* 0x00008e00ff067b82 */ /* 0x000e220000000a00 */
[----:B------:R-:W-:Y:S01]  /*1800*/  BSSY B0, `(.L_x_5920) ;  /* 0x0000020000007945 */ /* 0x000fe20003800000 */
[----:B------:R-:W-:Y:S01]  /*1810*/  ISETP.NE.AND P2, PT, R2, RZ, PT ;  /* 0x000000ff0200720c */ /* 0x000fe20003f45270 */
[----:B------:R-:W-:Y:S01]  /*1820*/  IMAD.MOV.U32 R18, RZ, RZ, R20 ;  /* 0x000000ffff127224 */ /* 0x000fe200078e0014 */
[-C--:B------:R-:W-:Y:S02]  /*1830*/  MOV R15, R21.reuse ;  /* 0x00000015000f7202 */ /* 0x080fe40000000f00 */
[----:B------:R-:W-:Y:S02]  /*1840*/  MOV R22, R20 ;  /* 0x0000001400167202 */ /* 0x000fe40000000f00 */
        /* <DEDUP_REMOVED lines=11> */
.L_x_5922:
[----:B------:R-:W-:Y:S01]  /*1900*/  IMAD.WIDE.U32 R12, R19, 0x20, R74 ;  /* 0x00000020130c7825 */ /* 0x000fe200078e004a */
[----:B------:R-:W-:-:S04]  /*1910*/  ULDC UR4, c[0x0][0x22c] ;  /* 0x00008b0000047ab9 */ /* 0x000fc80000000800 */
[----:B------:R-:W2:Y:S04]  /*1920*/  LDG.E.128 R4, desc[UR60][R12.64] ;  /* 0x0000003c0c047981 */ /* 0x000ea8000c1e1d00 */
[----:B------:R-:W3:Y:S01]  /*1930*/  LDG.E.128 R8, desc[UR60][R12.64+0x10] ;  /* 0x0000103c0c087981 */ /* 0x000ee2000c1e1d00 */
[----:B------:R-:W-:-:S04]  /*1940*/  IADD3 R19, R19, UR4, RZ ;  /* 0x0000000413137c10 */ /* 0x000fc8000fffe0ff */
        /* <DEDUP_REMOVED lines=11> */
.L_x_5921:
[----:B------:R-:W-:Y:S05]  /*1a00*/  BSYNC B0 ;  /* 0x0000000000007941 */ /* 0x000fea0003800000 */
.L_x_5920:
        /* <DEDUP_REMOVED lines=8> */
.L_x_5924:
[----:B------:R-:W-:Y:S05]  /*1a90*/  BSYNC B0 ;  /* 0x0000000000007941 */ /* 0x000fea0003800000 */
.L_x_5923:
        /* <DEDUP_REMOVED lines=12> */
.L_x_5926:
[----:B------:R-:W-:Y:S05]  /*1b60*/  BSYNC B0 ;  /* 0x0000000000007941 */ /* 0x000fea0003800000 */
.L_x_5925:
[----:B------:R-:W-:Y:S01]  /*1b70*/  FADD.FTZ R5, R22, R14 ;  /* 0x0000000e16057221 */ /* 0x000fe20000010000 */
[----:B------:R-:W-:Y:S01]  /*1b80*/  FADD.FTZ R0, R23, R3 ;  /* 0x0000000317007221 */ /* 0x000fe20000010000 */
[----:B------:R-:W-:Y:S02]  /*1b90*/  CS2R R30, SRZ ;  /* 0x00000000001e7805 */ /* 0x000fe4000001ff00 */
[----:B------:R-:W-:Y:S01]  /*1ba0*/  CS2R R24, SRZ ;  /* 0x0000000000187805 */ /* 0x000fe2000001ff00 */
[----:B------:R-:W-:Y:S01]  /*1bb0*/  FADD.FTZ R5, R5, R20 ;  /* 0x0000001405057221 */ /* 0x000fe20000010000 */
[----:B------:R-:W-:Y:S01]  /*1bc0*/  FADD.FTZ R0, R0, R21 ;  /* 0x0000001500007221 */ /* 0x000fe20000010000 */
[----:B------:R-:W-:Y:S02]  /*1bd0*/  CS2R R26, SRZ ;  /* 0x00000000001a7805 */ /* 0x000fe4000001ff00 */
[----:B------:R-:W-:Y:S01]  /*1be0*/  FADD.FTZ R29, R5, R18 ;  /* 0x00000012051d7221 */ /* 0x000fe20000010000 */
[----:B------:R-:W-:Y:S01]  /*1bf0*/  FADD.FTZ R28, R0, R15 ;  /* 0x0000000f001c7221 */ /* 0x000fe20000010000 */
[----:B------:R-:W-:Y:S06]  /*1c00*/  BRA `(.L_x_5911) ;  /* 0x000000b000787947 */ /* 0x000fec0003800000 */
.L_x_5912:
        /* <DEDUP_REMOVED lines=13> */
[----:B-1----:R-:W-:Y:S01]  /*1ce0*/  MOV R68, R5 ;  /* 0x0000000500447202 */ /* 0x002fe20000000f00 */
        /* <DEDUP_REMOVED lines=48> */
[----:B------:R-:W-:Y:S01]  /*1ff0*/  ISETP.NE.AND P0, PT, R48, RZ, PT ;  /* 0x000000ff3000720c */ /* 0x000fe20003f05270 */
[----:B------:R-:W-:Y:S01]  /*2000*/  BSSY B1, `(.L_x_5930) ;  /* 0x0000455000017945 */ /* 0x000fe20003800000 */
[----:B------:R-:W0:Y:S01]  /*2010*/  LDC.64 R48, c[0x0][0x260] ;  /* 0x00009800ff307b82 */ /* 0x000e220000000a00 */
        /* <DEDUP_REMOVED lines=28> */
.L_x_5935:
        /* <DEDUP_REMOVED lines=298> */
.L_x_5931:
[----:B------:R-:W-:Y:S01]  /*3480*/  LOP3.LUT R37, R0, 0xffffffe0, RZ, 0xc0, !PT ;  /* 0xffffffe000257812 */ /* 0x000fe200078ec0ff */
[----:B------:R-:W-:-:S03]  /*3490*/  ULDC UR36, c[0x0][0x22c] ;  /* 0x00008b0000247ab9 */ /* 0x000fc60000000800 */
[----:B------:R-:W-:-:S04]  /*34a0*/  IADD3 R36, P1, R74, R37, RZ ;  /* 0x000000254a247210 */ /* 0x000fc80007f3e0ff */
[----:B------:R-:W-:-:S05]  /*34b0*/  IADD3.X R37, RZ, R75, RZ, P1, !PT ;  /* 0x0000004bff257210 */ /* 0x000fca0000ffe4ff */
[----:B------:R1:W5:Y:S04]  /*34c0*/  LDG.E.128 R40, desc[UR60][R36.64] ;  /* 0x0000003c24287981 */ /* 0x000368000c1e1d00 */
[----:B------:R-:W5:Y:S01]  /*34d0*/  LDG.E.128 R36, desc[UR60][R36.64+0x10] ;  /* 0x0000103c24247981 */ /* 0x000f62000c1e1d00 */
[----:B------:R-:W-:-:S05]  /*34e0*/  IMAD.U32 R0, RZ, RZ, UR36 ;  /* 0x00000024ff007e24 */ /* 0x000fca000f8e00ff */
[----:B------:R-:W-:Y:S01]  /*34f0*/  IADD3 R67, R67, R0, RZ ;  /* 0x0000000043437210 */ /* 0x000fe20007ffe0ff */
[----:B-1----:R-:W-:Y:S06]  /*3500*/  @!P0 BRA `(.L_x_5932) ;  /* 0x0000000c00a88947 */ /* 0x002fec0003800000 */
        /* <DEDUP_REMOVED lines=234> */
.L_x_5932:
[----:B------:R-:W-:-:S04]  /*43b0*/  LOP3.LUT R3, R3, 0xffffffe0, RZ, 0xc0, !PT ;  /* 0xffffffe003037812 */ /* 0x000fc800078ec0ff */
[----:B------:R-:W-:-:S04]  /*43c0*/  IADD3 R28, P1, R74, R3, RZ ;  /* 0x000000034a1c7210 */ /* 0x000fc80007f3e0ff */
[----:B------:R-:W-:-:S05]  /*43d0*/  IADD3.X R29, RZ, R75, RZ, P1, !PT ;  /* 0x0000004bff1d7210 */ /* 0x000fca0000ffe4ff */
[----:B------:R1:W5:Y:S04]  /*43e0*/  LDG.E.128 R32, desc[UR60][R28.64] ;  /* 0x0000003c1c207981 */ /* 0x000368000c1e1d00 */
[----:B------:R-:W5:Y:S01]  /*43f0*/  LDG.E.128 R28, desc[UR60][R28.64+0x10] ;  /* 0x0000103c1c1c7981 */ /* 0x000f62000c1e1d00 */
[----:B------:R-:W-:Y:S01]  /*4400*/  IMAD.IADD R67, R67, 0x1, R0 ;  /* 0x0000000143437824 */ /* 0x000fe200078e0200 */
[----:B------:R-:W-:Y:S02]  /*4410*/  MOV R3, RZ ;  /* 0x000000ff00037202 */ /* 0x000fe40000000f00 */
[----:B------:R-:W-:Y:S01]  /*4420*/  MOV R12, RZ ;  /* 0x000000ff000c7202 */ /* 0x000fe20000000f00 */
        /* <DEDUP_REMOVED lines=246> */
.L_x_5933:
[----:B------:R-:W-:-:S04]  /*5390*/  LOP3.LUT R21, R12, 0xffffffe0, RZ, 0xc0, !PT ;  /* 0xffffffe00c157812 */ /* 0x000fc800078ec0ff */
[----:B------:R-:W-:-:S04]  /*53a0*/  IADD3 R20, P1, R74, R21, RZ ;  /* 0x000000154a147210 */ /* 0x000fc80007f3e0ff */
[----:B------:R-:W-:-:S05]  /*53b0*/  IADD3.X R21, RZ, R75, RZ, P1, !PT ;  /* 0x0000004bff157210 */ /* 0x000fca0000ffe4ff */
[----:B------:R1:W5:Y:S04]  /*53c0*/  LDG.E.128 R24, desc[UR60][R20.64] ;  /* 0x0000003c14187981 */ /* 0x000368000c1e1d00 */
[----:B------:R-:W5:Y:S01]  /*53d0*/  LDG.E.128 R20, desc[UR60][R20.64+0x10] ;  /* 0x0000103c14147981 */ /* 0x000f62000c1e1d00 */
[----:B------:R-:W-:Y:S01]  /*53e0*/  IMAD.IADD R67, R67, 0x1, R0 ;  /* 0x0000000143437824 */ /* 0x000fe200078e0200 */
[----:B-1----:R-:W-:Y:S06]  /*53f0*/  @!P0 BRA `(.L_x_5934) ;  /* 0x0000000c00a88947 */ /* 0x002fec0003800000 */
        /* <DEDUP_REMOVED lines=234> */
.L_x_5934:
[----:B------:R-:W-:Y:S01]  /*62a0*/  LOP3.LUT R3, R3, 0xffffffe0, RZ, 0xc0, !PT ;  /* 0xffffffe003037812 */ /* 0x000fe200078ec0ff */
[----:B------:R-:W-:-:S03]  /*62b0*/  ULDC UR4, c[0x0][0x224] ;  /* 0x0000890000047ab9 */ /* 0x000fc60000000800 */
[----:B------:R-:W-:-:S04]  /*62c0*/  IADD3 R8, P1, R74, R3, RZ ;  /* 0x000000034a087210 */ /* 0x000fc80007f3e0ff */
[----:B------:R-:W-:-:S05]  /*62d0*/  IADD3.X R9, RZ, R75, RZ, P1, !PT ;  /* 0x0000004bff097210 */ /* 0x000fca0000ffe4ff */
[----:B------:R-:W2:Y:S04]  /*62e0*/  LDG.E.128 R12, desc[UR60][R8.64] ;  /* 0x0000003c080c7981 */ /* 0x000ea8000c1e1d00 */
[----:B------:R-:W3:Y:S01]  /*62f0*/  LDG.E.128 R8, desc[UR60][R8.64+0x10] ;  /* 0x0000103c08087981 */ /* 0x000ee2000c1e1d00 */
[----:B------:R-:W-:Y:S01]  /*6300*/  IADD3 R67, R67, R0, RZ ;  /* 0x0000000043437210 */ /* 0x000fe20007ffe0ff */
[----:B------:R-:W-:Y:S02]  /*6310*/  IMAD.U32 R3, RZ, RZ, UR4 ;  /* 0x00000004ff037e24 */ /* 0x000fe4000f8e00ff */
[----:B-----5:R-:W-:Y:S01]  /*6320*/  FADD.FTZ R54, R40, R54 ;  /* 0x0000003628367221 */ /* 0x020fe20000010000 */
[----:B------:R-:W-:Y:S01]  /*6330*/  FADD.FTZ R53, R41, R53 ;  /* 0x0000003529357221 */ /* 0x000fe20000010000 */
[----:B------:R-:W-:Y:S01]  /*6340*/  FADD.FTZ R52, R42, R52 ;  /* 0x000000342a347221 */ /* 0x000fe20000010000 */
[----:B------:R-:W-:-:S02]  /*6350*/  IMAD R76, R0, 0x3, R67 ;  /* 0x00000003004c7824 */ /* 0x000fc400078e0243 */
        /* <DEDUP_REMOVED lines=30> */
[----:B------:R-:W-:Y:S06]  /*6540*/  @!P1 BRA `(.L_x_5935) ;  /* 0xffffffbc00249947 */ /* 0x000fec000383ffff */
[----:B------:R-:W-:Y:S05]  /*6550*/  BSYNC B1 ;  /* 0x0000000000017941 */ /* 0x000fea0003800000 */
.L_x_5930:
[----:B------:R-:W-:Y:S05]  /*6560*/  BSYNC B0 ;  /* 0x0000000000007941 */ /* 0x000fea0003800000 */
.L_x_5929:
[----:B------:R-:W-:Y:S01]  /*6570*/  ISETP.GE.U32.AND P0, PT, R67, R3, PT ;  /* 0x000000034300720c */ /* 0x000fe20003f06070 */
[----:B------:R-:W-:-:S12]  /*6580*/  BSSY B0, `(.L_x_5936) ;  /* 0x000046a000007945 */ /* 0x000fd80003800000 */
[----:B------:R-:W-:Y:S05]  /*6590*/  @P0 BRA `(.L_x_5937) ;  /* 0x0000004400a00947 */ /* 0x000fea0003800000 */
[----:B0-----:R-:W0:Y:S01]  /*65a0*/  LDC R48, c[0x0][0x260] ;  /* 0x00009800ff307b82 */ /* 0x001e220000000800 */
        /* <DEDUP_REMOVED lines=276> */
.L_x_5938:
        /* <DEDUP_REMOVED lines=282> */
.L_x_5939:
[----:B------:R-:W-:-:S04]  /*8890*/  LOP3.LUT R29, R32, 0xffffffe0, RZ, 0xc0, !PT ;  /* 0xffffffe0201d7812 */ /* 0x000fc800078ec0ff */
[----:B------:R-:W-:-:S04]  /*88a0*/  IADD3 R28, P2, R74, R29, RZ ;  /* 0x0000001d4a1c7210 */ /* 0x000fc80007f5e0ff */
[----:B------:R-:W-:-:S05]  /*88b0*/  IADD3.X R29, RZ, R75, RZ, P2, !PT ;  /* 0x0000004bff1d7210 */ /* 0x000fca00017fe4ff */
[----:B------:R1:W5:Y:S04]  /*88c0*/  LDG.E.128 R32, desc[UR60][R28.64] ;  /* 0x0000003c1c207981 */ /* 0x000368000c1e1d00 */
[----:B------:R-:W5:Y:S01]  /*88d0*/  LDG.E.128 R28, desc[UR60][R28.64+0x10] ;  /* 0x0000103c1c1c7981 */ /* 0x000f62000c1e1d00 */
        /* <DEDUP_REMOVED lines=277> */
.L_x_5940:
        /* <DEDUP_REMOVED lines=282> */
.L_x_5941:
[----:B------:R-:W-:-:S04]  /*abd0*/  LOP3.LUT R9, R12, 0xffffffe0, RZ, 0xc0, !PT ;  /* 0xffffffe00c097812 */ /* 0x000fc800078ec0ff */
[----:B------:R-:W-:-:S04]  /*abe0*/  IADD3 R8, P1, R74, R9, RZ ;  /* 0x000000094a087210 */ /* 0x000fc80007f3e0ff */
[----:B------:R-:W-:-:S05]  /*abf0*/  IADD3.X R9, RZ, R75, RZ, P1, !PT ;  /* 0x0000004bff097210 */ /* 0x000fca0000ffe4ff */
[----:B------:R1:W5:Y:S04]  /*ac00*/  LDG.E.128 R12, desc[UR60][R8.64] ;  /* 0x0000003c080c7981 */ /* 0x000368000c1e1d00 */
[----:B-1----:R-:W5:Y:S02]  /*ac10*/  LDG.E.128 R8, desc[UR60][R8.64+0x10] ;  /* 0x0000103c08087981 */ /* 0x002f64000c1e1d00 */
.L_x_5937:
[----:B------:R-:W-:Y:S05]  /*ac20*/  BSYNC B0 ;  /* 0x0000000000007941 */ /* 0x000fea0003800000 */
.L_x_5936:
[----:B------:R-:W-:Y:S04]  /*ac30*/  BSSY B0, `(.L_x_5942) ;  /* 0x000002a000007945 */ /* 0x000fe80003800000 */
[----:B------:R-:W-:Y:S05]  /*ac40*/  @P0 BRA `(.L_x_5943) ;  /* 0x0000000000a00947 */ /* 0x000fea0003800000 */
[----:B------:R-:W-:Y:S02]  /*ac50*/  IMAD.IADD R67, R67, 0x1, R0 ;  /* 0x0000000143437824 */ /* 0x000fe400078e0200 */
[----:B-----5:R-:W-:Y:S01]  /*ac60*/  FADD.FTZ R54, R54, R40 ;  /* 0x0000002836367221 */ /* 0x020fe20000010000 */
[----:B------:R-:W-:Y:S01]  /*ac70*/  FADD.FTZ R53, R53, R41 ;  /* 0x0000002935357221 */ /* 0x000fe20000010000 */
[----:B------:R-:W-:Y:S01]  /*ac80*/  FADD.FTZ R52, R52, R42 ;  /* 0x0000002a34347221 */ /* 0x000fe20000010000 */
[----:B------:R-:W-:Y:S01]  /*ac90*/  FADD.FTZ R51, R51, R43 ;  /* 0x0000002b33337221 */ /* 0x000fe20000010000 */
[----:B------:R-:W-:Y:S01]  /*aca0*/  ISETP.GE.U32.AND P0, PT, R67, R3, PT ;  /* 0x000000034300720c */ /* 0x000fe20003f06070 */
[----:B------:R-:W-:Y:S01]  /*acb0*/  FADD.FTZ R50, R50, R36 ;  /* 0x0000002432327221 */ /* 0x000fe20000010000 */
[----:B------:R-:W-:Y:S01]  /*acc0*/  FADD.FTZ R47, R47, R37 ;  /* 0x000000252f2f7221 */ /* 0x000fe20000010000 */
[----:B------:R-:W-:Y:S01]  /*acd0*/  FADD.FTZ R46, R46, R38 ;  /* 0x000000262e2e7221 */ /* 0x000fe20000010000 */
[----:B------:R-:W-:-:S09]  /*ace0*/  FADD.FTZ R45, R45, R39 ;  /* 0x000000272d2d7221 */ /* 0x000fd20000010000 */
[----:B------:R-:W-:Y:S05]  /*acf0*/  @P0 BRA `(.L_x_5943) ;  /* 0x0000000000740947 */ /* 0x000fea0003800000 */
[----:B------:R-:W-:Y:S01]  /*ad00*/  IADD3 R36, R67, R0, RZ ;  /* 0x0000000043247210 */ /* 0x000fe20007ffe0ff */
        /* <DEDUP_REMOVED lines=8> */
[----:B------:R-:W-:-:S08]  /*ad90*/  FADD.FTZ R60, R60, R31 ;  /* 0x0000001f3c3c7221 */ /* 0x000fd00000010000 */
        /* <DEDUP_REMOVED lines=11> */
[----:B------:R-:W-:Y:S01]  /*ae50*/  @!P0 FADD.FTZ R4, R4, R12 ;  /* 0x0000000c04048221 */ /* 0x000fe20000010000 */
[----:B------:R-:W-:Y:S01]  /*ae60*/  @!P0 FADD.FTZ R5, R5, R13 ;  /* 0x0000000d05058221 */ /* 0x000fe20000010000 */
[----:B------:R-:W-:Y:S01]  /*ae70*/  @!P0 FADD.FTZ R6, R6, R14 ;  /* 0x0000000e06068221 */ /* 0x000fe20000010000 */
[----:B------:R-:W-:Y:S01]  /*ae80*/  @!P0 FADD.FTZ R7, R7, R15 ;  /* 0x0000000f07078221 */ /* 0x000fe20000010000 */
[----:B------:R-:W-:Y:S01]  /*ae90*/  @!P0 FADD.FTZ R17, R17, R8 ;  /* 0x0000000811118221 */ /* 0x000fe20000010000 */
[----:B------:R-:W-:Y:S01]  /*aea0*/  @!P0 FADD.FTZ R18, R18, R9 ;  /* 0x0000000912128221 */ /* 0x000fe20000010000 */
[----:B------:R-:W-:Y:S01]  /*aeb0*/  @!P0 FADD.FTZ R69, R69, R10 ;  /* 0x0000000a45458221 */ /* 0x000fe20000010000 */
[----:B------:R-:W-:-:S07]  /*aec0*/  @!P0 FADD.FTZ R68, R68, R11 ;  /* 0x0000000b44448221 */ /* 0x000fce0000010000 */
.L_x_5943:
[----:B------:R-:W-:Y:S05]  /*aed0*/  BSYNC B0 ;  /* 0x0000000000007941 */ /* 0x000fea0003800000 */
.L_x_5942:
        /* <DEDUP_REMOVED lines=25> */
.L_x_5928:
        /* <DEDUP_REMOVED lines=39> */
[----:B------:R-:W-:-:S02]  /*b2e0*/  CS2R R12, SRZ ;  /* 0x00000000000c7805 */ /* 0x000fc4000001ff00 */
[----:B------:R-:W-:Y:S02]  /*b2f0*/  CS2R R22, SRZ ;  /* 0x0000000000167805 */ /* 0x000fe4000001ff00 */
[----:B------:R-:W-:Y:S02]  /*b300*/  CS2R R20, SRZ ;  /* 0x0000000000147805 */ /* 0x000fe4000001ff00 */
[----:B------:R-:W-:Y:S02]  /*b310*/  CS2R R26, SRZ ;  /* 0x00000000001a7805 */ /* 0x000fe4000001ff00 */
[----:B------:R-:W-:Y:S02]  /*b320*/  CS2R R24, SRZ ;  /* 0x0000000000187805 */ /* 0x000fe4000001ff00 */
        /* <DEDUP_REMOVED lines=31> */
[----:B------:R-:W-:-:S07]  /*b520*/  MOV R17, R4 ;  /* 0x0000000400117202 */ /* 0x000fce0000000f00 */
.L_x_5946:
[-C--:B------:R-:W-:Y:S01]  /*b530*/  IMAD R12, R70, R67.reuse, RZ ;  /* 0x00000043460c7224 */ /* 0x080fe200078e02ff */
[----:B------:R-:W-:-:S04]  /*b540*/  IADD3 R67, R0, R67, RZ ;  /* 0x0000004300437210 */ /* 0x000fc80007ffe0ff */
[----:B------:R-:W-:Y:S01]  /*b550*/  SHF.R.U32.HI R25, RZ, 0x2, R12 ;  /* 0x00000002ff197819 */ /* 0x000fe2000001160c */
[----:B------:R-:W-:Y:S02]  /*b560*/  IMAD R12, R70, R67, RZ ;  /* 0x00000043460c7224 */ /* 0x000fe400078e02ff */
[----:B------:R-:W-:Y:S02]  /*b570*/  IMAD.IADD R67, R67, 0x1, R0 ;  /* 0x0000000143437824 */ /* 0x000fe400078e0200 */
[----:B------:R-:W-:Y:S01]  /*b580*/  IMAD.WIDE.U32 R24, R25, 0x20, R74 ;  /* 0x0000002019187825 */ /* 0x000fe200078e004a */
[----:B------:R-:W-:-:S03]  /*b590*/  SHF.R.U32.HI R13, RZ, 0x2, R12 ;  /* 0x00000002ff0d7819 */ /* 0x000fc6000001160c */
[----:B------:R-:W-:Y:S01]  /*b5a0*/  IMAD R14, R70, R67, RZ ;  /* 0x00000043460e7224 */ /* 0x000fe200078e02ff */
[----:B------:R-:W-:Y:S01]  /*b5b0*/  IADD3 R67, R67, R0, RZ ;  /* 0x0000000043437210 */ /* 0x000fe20007ffe0ff */
[----:B------:R-:W2:Y:S01]  /*b5c0*/  LDG.E.128 R28, desc[UR60][R24.64] ;  /* 0x0000003c181c7981 */ /* 0x000ea2000c1e1d00 */
[----:B------:R-:W-:-:S04]  /*b5d0*/  IMAD.WIDE.U32 R12, R13, 0x20, R74 ;  /* 0x000000200d0c7825 */ /* 0x000fc800078e004a */
[----:B------:R-:W-:Y:S01]  /*b5e0*/  IMAD R34, R70, R67, RZ ;  /* 0x0000004346227224 */ /* 0x000fe200078e02ff */
[----:B------:R-:W-:Y:S01]  /*b5f0*/  SHF.R.U32.HI R33, RZ, 0x2, R14 ;  /* 0x00000002ff217819 */ /* 0x000fe2000001160e */
[----:B------:R-:W3:Y:S03]  /*b600*/  LDG.E.128 R20, desc[UR60][R12.64] ;  /* 0x0000003c0c147981 */ /* 0x000ee6000c1e1d00 */
[----:B------:R-:W-:Y:S01]  /*b610*/  SHF.R.U32.HI R41, RZ, 0x2, R34 ;  /* 0x00000002ff297819 */ /* 0x000fe20000011622 */
[--C-:B------:R-:W-:Y:S01]  /*b620*/  IMAD.WIDE.U32 R32, R33, 0x20, R74.reuse ;  /* 0x0000002021207825 */ /* 0x100fe200078e004a */
[----:B------:R-:W4:Y:S03]  /*b630*/  LDG.E.128 R24, desc[UR60][R24.64+0x10] ;  /* 0x0000103c18187981 */ /* 0x000f26000c1e1d00 */
[----:B------:R-:W-:Y:S01]  /*b640*/  IMAD.WIDE.U32 R40, R41, 0x20, R74 ;  /* 0x0000002029287825 */ /* 0x000fe200078e004a */
        /* <DEDUP_REMOVED lines=42> */
.L_x_5945:
[----:B------:R-:W-:Y:S05]  /*b8f0*/  BSYNC B0 ;  /* 0x0000000000007941 */ /* 0x000fea0003800000 */
.L_x_5944:
        /* <DEDUP_REMOVED lines=30> */
[----:B------:R-:W5:Y:S02]  /*bae0*/  LDG.E.128 R32, desc[UR60][R32.64+0x10] ;  /* 0x0000103c20207981 */ /* 0x000f64000c1e1d00 */
.L_x_5948:
[----:B------:R-:W-:Y:S05]  /*baf0*/  BSYNC B0 ;  /* 0x0000000000007941 */ /* 0x000fea0003800000 */
.L_x_5947:
        /* <DEDUP_REMOVED lines=42> */
.L_x_5950:
[----:B------:R-:W-:Y:S05]  /*bda0*/  BSYNC B0 ;  /* 0x0000000000007941 */ /* 0x000fea0003800000 */
.L_x_5949:
        /* <DEDUP_REMOVED lines=25> */
.L_x_5927:
[----:B------:R-:W0:Y:S01]  /*bf40*/  LDC R7, c[0x0][0x22c] ;  /* 0x00008b00ff077b82 */ /* 0x000e220000000800 */
[----:B------:R-:W-:Y:S01]  /*bf50*/  BSSY B0, `(.L_x_5951) ;  /* 0x000008a000007945 */ /* 0x000fe20003800000 */
[----:B------:R-:W-:Y:S01]  /*bf60*/  IMAD.MOV.U32 R68, RZ, RZ, R67 ;  /* 0x000000ffff447224 */ /* 0x000fe200078e0043 */
[----:B------:R-:W-:Y:S02]  /*bf70*/  CS2R R42, SRZ ;  /* 0x00000000002a7805 */ /* 0x000fe4000001ff00 */
[----:B------:R-:W-:Y:S02]  /*bf80*/  CS2R R40, SRZ ;  /* 0x0000000000287805 */ /* 0x000fe4000001ff00 */
[----:B------:R-:W-:Y:S02]  /*bf90*/  CS2R R38, SRZ ;  /* 0x0000000000267805 */ /* 0x000fe4000001ff00 */
[----:B------:R-:W-:Y:S02]  /*bfa0*/  CS2R R36, SRZ ;  /* 0x0000000000247805 */ /* 0x000fe4000001ff00 */
[----:B------:R-:W-:Y:S01]  /*bfb0*/  CS2R R34, SRZ ;  /* 0x0000000000227805 */ /* 0x000fe2000001ff00 */
[----:B------:R-:W1:Y:S01]  /*bfc0*/  LDC R5, c[0x0][0x218] ;  /* 0x00008600ff057b82 */ /* 0x000e620000000800 */
        /* <DEDUP_REMOVED lines=11> */
[----:B0-----:R-:W-:-:S05]  /*c080*/  IMAD R0, R7, 0x3, R67 ;  /* 0x0000000307007824 */ /* 0x001fca00078e0243 */
[----:B------:R-:W-:Y:S02]  /*c090*/  ISETP.GE.U32.AND P0, PT, R0, R3, PT ;  /* 0x000000030000720c */ /* 0x000fe40003f06070 */
[----:B------:R-:W0:Y:S01]  /*c0a0*/  LDC R0, c[0x0][0x21c] ;  /* 0x00008700ff007b82 */ /* 0x000e220000000800 */
        /* <DEDUP_REMOVED lines=14> */
[----:B------:R-:W-:Y:S02]  /*c190*/  MOV R19, R5 ;  /* 0x0000000500137202 */ /* 0x000fe40000000f00 */
        /* <DEDUP_REMOVED lines=45> */
.L_x_5953:
[----:B------:R-:W-:Y:S02]  /*c470*/  SHF.R.U32.HI R21, RZ, 0x2, R68 ;  /* 0x00000002ff157819 */ /* 0x000fe40000011644 */
[----:B------:R-:W-:-:S03]  /*c480*/  IADD3 R68, R68, R7, RZ ;  /* 0x0000000744447210 */ /* 0x000fc60007ffe0ff */
[----:B------:R-:W-:Y:S01]  /*c490*/  IMAD.WIDE.U32 R20, R21, 0x20, R74 ;  /* 0x0000002015147825 */ /* 0x000fe200078e004a */
[----:B------:R-:W-:-:S03]  /*c4a0*/  SHF.R.U32.HI R9, RZ, 0x2, R68 ;  /* 0x00000002ff097819 */ /* 0x000fc60000011644 */
[----:B------:R-:W-:Y:S01]  /*c4b0*/  IMAD.IADD R68, R68, 0x1, R7 ;  /* 0x0000000144447824 */ /* 0x000fe200078e0207 */
[----:B------:R-:W2:Y:S01]  /*c4c0*/  LDG.E.128 R28, desc[UR60][R20.64] ;  /* 0x0000003c141c7981 */ /* 0x000ea2000c1e1d00 */
[----:B------:R-:W-:-:S03]  /*c4d0*/  IMAD.WIDE.U32 R8, R9, 0x20, R74 ;  /* 0x0000002009087825 */ /* 0x000fc600078e004a */
[----:B------:R-:W-:Y:S02]  /*c4e0*/  SHF.R.U32.HI R33, RZ, 0x2, R68 ;  /* 0x00000002ff217819 */ /* 0x000fe40000011644 */
[-C--:B------:R-:W-:Y:S01]  /*c4f0*/  IADD3 R68, R68, R7.reuse, RZ ;  /* 0x0000000744447210 */ /* 0x080fe20007ffe0ff */
        /* <DEDUP_REMOVED lines=47> */
.L_x_5952:
[----:B------:R-:W-:Y:S05]  /*c7f0*/  BSYNC B0 ;  /* 0x0000000000007941 */ /* 0x000fea0003800000 */
.L_x_5951:
[----:B------:R-:W-:Y:S01]  /*c800*/  ISETP.GE.U32.AND P1, PT, R68, R3, PT ;  /* 0x000000034400720c */ /* 0x000fe20003f26070 */
[----:B------:R-:W-:-:S12]  /*c810*/  BSSY B0, `(.L_x_5954) ;  /* 0x000001a000007945 */ /* 0x000fd80003800000 */
[----:B------:R-:W-:Y:S05]  /*c820*/  @P1 BRA `(.L_x_5955) ;  /* 0x0000000000601947 */ /* 0x000fea0003800000 */
[----:B------:R-:W-:-:S05]  /*c830*/  SHF.R.U32.HI R21, RZ, 0x2, R68 ;  /* 0x00000002ff157819 */ /* 0x000fca0000011644 */
[----:B------:R-:W-:-:S05]  /*c840*/  IMAD.WIDE.U32 R20, R21, 0x20, R74 ;  /* 0x0000002015147825 */ /* 0x000fca00078e004a */
[----:B------:R0:W5:Y:S04]  /*c850*/  LDG.E.128 R28, desc[UR60][R20.64] ;  /* 0x0000003c141c7981 */ /* 0x000168000c1e1d00 */
[----:B------:R-:W5:Y:S01]  /*c860*/  LDG.E.128 R20, desc[UR60][R20.64+0x10] ;  /* 0x0000103c14147981 */ /* 0x000f62000c1e1d00 */
[----:B------:R-:W-:-:S05]  /*c870*/  IMAD.IADD R70, R68, 0x1, R7 ;  /* 0x0000000144467824 */ /* 0x000fca00078e0207 */
        /* <DEDUP_REMOVED lines=16> */
[----:B------:R0:W5:Y:S04]  /*c980*/  @!P0 LDG.E.128 R36, desc[UR60][R74.64] ;  /* 0x0000003c4a248981 */ /* 0x000168000c1e1d00 */
[----:B------:R0:W5:Y:S04]  /*c990*/  @!P0 LDG.E.128 R40, desc[UR60][R74.64+0x10] ;  /* 0x0000103c4a288981 */ /* 0x000168000c1e1d00 */
[----:B------:R-:W5:Y:S02]  /*c9a0*/  LDG.E.128 R32, desc[UR60][R32.64+0x10] ;  /* 0x0000103c20207981 */ /* 0x000f64000c1e1d00 */
.L_x_5955:
[----:B------:R-:W-:Y:S05]  /*c9b0*/  BSYNC B0 ;  /* 0x0000000000007941 */ /* 0x000fea0003800000 */
.L_x_5954:
        /* <DEDUP_REMOVED lines=42> */
.L_x_5957:
[----:B------:R-:W-:Y:S05]  /*cc60*/  BSYNC B0 ;  /* 0x0000000000007941 */ /* 0x000fea0003800000 */
.L_x_5956:
        /* <DEDUP_REMOVED lines=24> */
.L_x_5911:
[----:B------:R-:W-:Y:S05]  /*cdf0*/  BSYNC B6 ;  /* 0x0000000000067941 */ /* 0x000fea0003800000 */
.L_x_5910:
        /* <DEDUP_REMOVED lines=13> */
[----:B------:R1:W-:Y:S04]  /*ced0*/  STS.128 [R0], R28 ;  /* 0x0000001c00007388 */ /* 0x0003e80000000c00 */
[----:B------:R1:W-:Y:S06]  /*cee0*/  STS.128 [R0+0x10], R24 ;  /* 0x0000101800007388 */ /* 0x0003ec0000000c00 */
[----:B------:R-:W-:Y:S05]  /*cef0*/  @!P0 BRA `(.L_x_5958) ;  /* 0x0000000000688947 */ /* 0x000fea0003800000 */
.L_x_5961:
        /* <DEDUP_REMOVED lines=9> */
[----:B------:R-:W-:-:S04]  /*cf90*/  IMAD R4, R9, R7, R16 ;  /* 0x0000000709047224 */ /* 0x000fc800078e0210 */
[----:B------:R-:W-:-:S05]  /*cfa0*/  IMAD R4, R4, 0x20, R3 ;  /* 0x0000002004047824 */ /* 0x000fca00078e0203 */
[----:B------:R-:W1:Y:S04]  /*cfb0*/  LDS.128 R8, [R4] ;  /* 0x0000000004087984 */ /* 0x000e680000000c00 */
[----:B------:R-:W2:Y:S01]  /*cfc0*/  LDS.128 R12, [R4+0x10] ;  /* 0x00001000040c7984 */ /* 0x000ea20000000c00 */
[----:B-1----:R-:W-:Y:S01]  /*cfd0*/  FADD.FTZ R28, R28, R8 ;  /* 0x000000081c1c7221 */ /* 0x002fe20000010000 */
[----:B------:R-:W-:Y:S01]  /*cfe0*/  FADD.FTZ R29, R29, R9 ;  /* 0x000000091d1d7221 */ /* 0x000fe20000010000 */
[----:B------:R-:W-:Y:S01]  /*cff0*/  FADD.FTZ R30, R30, R10 ;  /* 0x0000000a1e1e7221 */ /* 0x000fe20000010000 */
[----:B------:R-:W-:Y:S01]  /*d000*/  FADD.FTZ R31, R31, R11 ;  /* 0x0000000b1f1f7221 */ /* 0x000fe20000010000 */
[----:B--2---:R-:W-:Y:S01]  /*d010*/  FADD.FTZ R24, R24, R12 ;  /* 0x0000000c18187221 */ /* 0x004fe20000010000 */
[----:B------:R-:W-:Y:S01]  /*d020*/  FADD.FTZ R25, R25, R13 ;  /* 0x0000000d19197221 */ /* 0x000fe20000010000 */
[----:B------:R-:W-:Y:S01]  /*d030*/  FADD.FTZ R26, R26, R14 ;  /* 0x0000000e1a1a7221 */ /* 0x000fe20000010000 */
[----:B------:R-:W-:Y:S01]  /*d040*/  FADD.FTZ R27, R27, R15 ;  /* 0x0000000f1b1b7221 */ /* 0x000fe20000010000 */
[----:B------:R2:W-:Y:S04]  /*d050*/  STS.128 [R0], R28 ;  /* 0x0000001c00007388 */ /* 0x0005e80000000c00 */
[----:B------:R2:W-:Y:S02]  /*d060*/  STS.128 [R0+0x10], R24 ;  /* 0x0000101800007388 */ /* 0x0005e40000000c00 */
.L_x_5960:
[----:B------:R-:W-:Y:S05]  /*d070*/  BSYNC B0 ;  /* 0x0000000000007941 */ /* 0x000fea0003800000 */
.L_x_5959:
[----:B------:R-:W-:Y:S01]  /*d080*/  MOV R4, R5 ;  /* 0x0000000500047202 */ /* 0x000fe20000000f00 */
[----:B------:R-:W-:Y:S06]  /*d090*/  @P1 BRA `(.L_x_5961) ;  /* 0xfffffffc00981947 */ /* 0x000fec000383ffff */
.L_x_5958:
        /* <DEDUP_REMOVED lines=20> */
.L_x_5966:
        /* <DEDUP_REMOVED lines=20> */
.L_x_5965:
[----:B------:R-:W-:Y:S05]  /*d320*/  BSYNC B0 ;  /* 0x0000000000007941 */ /* 0x000fea0003800000 */
.L_x_5964:
[----:B------:R-:W-:-:S04]  /*d330*/  SHF.R.S32.HI R4, RZ, 0x1, R4 ;  /* 0x00000001ff047819 */ /* 0x000fc80000011404 */
[----:B------:R-:W-:-:S13]  /*d340*/  ISETP.GE.AND P0, PT, R4, 0x20, PT ;  /* 0x000000200400780c */ /* 0x000fda0003f06270 */
[----:B------:R-:W-:Y:S05]  /*d350*/  @P0 BRA `(.L_x_5966) ;  /* 0xfffffffc00a00947 */ /* 0x000fea000383ffff */
[----:B------:R-:W-:-:S07]  /*d360*/  IMAD.MOV.U32 R0, RZ, RZ, 0x20 ;  /* 0x00000020ff007424 */ /* 0x000fce00078e00ff */
.L_x_5963:
[----:B------:R-:W-:Y:S01]  /*d370*/  ISETP.GE.AND P0, PT, R0, 0x2, PT ;  /* 0x000000020000780c */ /* 0x000fe20003f06270 */
[----:B------:R-:W-:Y:S05]  /*d380*/  WARPSYNC.ALL ;  /* 0x0000000000007948 */ /* 0x000fea0003800000 */
[----:B------:R-:W-:Y:S07]  /*d390*/  BAR.SYNC.DEFER_BLOCKING 0x0 ;  /* 0x0000000000007b1d */ /* 0x000fee0000010000 */
[----:B------:R-:W-:Y:S05]  /*d3a0*/  @!P0 BRA `(.L_x_5962) ;  /* 0x0000000000508947 */ /* 0x000fea0003800000 */
[----:B-12---:R-:W-:-:S11]  /*d3b0*/  HFMA2.MMA R3, -RZ, RZ, 0, 5.9604644775390625e-08 ;  /* 0x00000001ff037435 */ /* 0x006fd600000001ff */
.L_x_5967:
[----:B------:R-:W1:Y:S04]  /*d3c0*/  SHFL.DOWN PT, R5, R28, R3, 0x1f ;  /* 0x08001f031c057589 */ /* 0x000e6800000e0000 */
[----:B------:R-:W2:Y:S04]  /*d3d0*/  SHFL.DOWN PT, R4, R29, R3, 0x1f ;  /* 0x08001f031d047589 */ /* 0x000ea800000e0000 */
[----:B------:R-:W3:Y:S04]  /*d3e0*/  SHFL.DOWN PT, R7, R30, R3, 0x1f ;  /* 0x08001f031e077589 */ /* 0x000ee800000e0000 */
[----:B------:R-:W4:Y:S04]  /*d3f0*/  SHFL.DOWN PT, R6, R31, R3, 0x1f ;  /* 0x08001f031f067589 */ /* 0x000f2800000e0000 */
[----:B------:R-:W5:Y:S04]  /*d400*/  SHFL.DOWN PT, R9, R24, R3, 0x1f ;  /* 0x08001f0318097589 */ /* 0x000f6800000e0000 */
[----:B------:R-:W0:Y:S04]  /*d410*/  SHFL.DOWN PT, R8, R25, R3, 0x1f ;  /* 0x08001f0319087589 */ /* 0x000e2800000e0000 */
[----:B------:R-:W0:Y:S01]  /*d420*/  SHFL.DOWN PT, R11, R26, R3, 0x1f ;  /* 0x08001f031a0b7589 */ /* 0x000e2200000e0000 */
[----:B-1----:R-:W-:-:S03]  /*d430*/  FADD.FTZ R28, R5, R28 ;  /* 0x0000001c051c7221 */ /* 0x002fc60000010000 */
[----:B------:R1:W0:Y:S01]  /*d440*/  SHFL.DOWN PT, R10, R27, R3, 0x1f ;  /* 0x08001f031b0a7589 */ /* 0x00022200000e0000 */
[----:B--2---:R-:W-:Y:S01]  /*d450*/  FADD.FTZ R29, R4, R29 ;  /* 0x0000001d041d7221 */ /* 0x004fe20000010000 */
[----:B---3--:R-:W-:Y:S01]  /*d460*/  FADD.FTZ R30, R7, R30 ;  /* 0x0000001e071e7221 */ /* 0x008fe20000010000 */
[----:B----4-:R-:W-:Y:S01]  /*d470*/  FADD.FTZ R31, R6, R31 ;  /* 0x0000001f061f7221 */ /* 0x010fe20000010000 */
[----:B-1----:R-:W-:Y:S01]  /*d480*/  SHF.L.U32 R3, R3, 0x1, RZ ;  /* 0x0000000103037819 */ /* 0x002fe200000006ff */
[----:B-----5:R-:W-:-:S03]  /*d490*/  FADD.FTZ R24, R9, R24 ;  /* 0x0000001809187221 */ /* 0x020fc60000010000 */
[----:B------:R-:W-:Y:S01]  /*d4a0*/  ISETP.GE.AND P0, PT, R3, R0, PT ;  /* 0x000000000300720c */ /* 0x000fe20003f06270 */
[----:B0-----:R-:W-:Y:S01]  /*d4b0*/  FADD.FTZ R25, R8, R25 ;  /* 0x0000001908197221 */ /* 0x001fe20000010000 */
[----:B------:R-:W-:Y:S01]  /*d4c0*/  FADD.FTZ R26, R11, R26 ;  /* 0x0000001a0b1a7221 */ /* 0x000fe20000010000 */
[----:B------:R-:W-:-:S10]  /*d4d0*/  FADD.FTZ R27, R10, R27 ;  /* 0x0000001b0a1b7221 */ /* 0x000fd40000010000 */
[----:B------:R-:W-:Y:S05]  /*d4e0*/  @!P0 BRA `(.L_x_5967) ;  /* 0xfffffffc00b48947 */ /* 0x000fea000383ffff */
.L_x_5962:
[----:B------:R-:W3:Y:S01]  /*d4f0*/  LDC R14, c[0x0][0x3f4] ;  /* 0x0000fd00ff0e7b82 */ /* 0x000ee20000000800 */
[----:B------:R-:W-:Y:S02]  /*d500*/  CS2R R18, SRZ ;  /* 0x0000000000127805 */ /* 0x000fe4000001ff00 */
        /* <DEDUP_REMOVED lines=9> */
[----:B-12---:R-:W-:-:S05]  /*d5a0*/  IADD3 R3, -R5, RZ, RZ ;  /* 0x000000ff05037210 */ /* 0x006fca0007ffe1ff */
        /* <DEDUP_REMOVED lines=265> */
.L_x_5968:
        /* <DEDUP_REMOVED lines=22> */
[----:B-12---:R-:W-:-:S05]  /*e7a0*/  IADD3 R3, -R5, RZ, RZ ;  /* 0x000000ff05037210 */ /* 0x006fca0007ffe1ff */
        /* <DEDUP_REMOVED lines=255> */
.L_x_5969:
        /* <DEDUP_REMOVED lines=279> */
.L_x_5970:
        /* <DEDUP_REMOVED lines=271> */
[----:B-12---:R-:W-:-:S05]  /*11a00*/  IMAD.HI.U32 R0, R5, UR9, R4 ;  /* 0x0000000905007c27 */ /* 0x006fca000f8e0004 */
[----:B------:R-:W-:Y:S01]  /*11a10*/  SHF.R.U32.HI R0, RZ, UR6, R0 ;  /* 0x00000006ff007c19 */ /* 0x000fe20008011600 */
[----:B------:R-:W-:-:S04]  /*11a20*/  ULDC UR6, c[0x0][0x5e4] ;  /* 0x0001790000067ab9 */ /* 0x000fc80000000800 */
[----:B------:R-:W-:-:S04]  /*11a30*/  IMAD.MOV R4, RZ, RZ, -R0 ;  /* 0x000000ffff047224 */ /* 0x000fc800078e0a00 */
[----:B------:R-:W-:-:S04]  /*11a40*/  IMAD R4, R4, UR8, R5 ;  /* 0x0000000804047c24 */ /* 0x000fc8000f8e0205 */
[----:B------:R-:W-:-:S07]  /*11a50*/  IMAD R17, R4, UR6, R17 ;  /* 0x0000000604117c24 */ /* 0x000fce000f8e0211 */
.L_x_5971:
[----:B------:R-:W-:Y:S01]  /*11a60*/  ULDC.64 UR6, c[0x0][0x608] ;  /* 0x0001820000067ab9 */ /* 0x000fe20000000a00 */
[----:B------:R-:W-:Y:S02]  /*11a70*/  CS2R R4, SRZ ;  /* 0x0000000000047805 */ /* 0x000fe4000001ff00 */
[----:B------:R-:W-:Y:S02]  /*11a80*/  ISETP.NE.U32.AND P0, PT, RZ, UR6, PT ;  /* 0x00000006ff007c0c */ /* 0x000fe4000bf05070 */
[----:B------:R-:W-:Y:S02]  /*11a90*/  IADD3 R12, P2, R17, UR4, RZ ;  /* 0x00000004110c7c10 */ /* 0x000fe4000ff5e0ff */
[----:B------:R-:W-:Y:S02]  /*11aa0*/  ISETP.NE.AND.EX P0, PT, RZ, UR7, PT, P0 ;  /* 0x00000007ff007c0c */ /* 0x000fe4000bf05300 */
[----:B------:R-:W-:Y:S02]  /*11ab0*/  IADD3.X R13, RZ, UR5, RZ, P2, !PT ;  /* 0x00000005ff0d7c10 */ /* 0x000fe400097fe4ff */
[----:B-12---:R-:W-:-:S09]  /*11ac0*/  MOV R3, RZ ;  /* 0x000000ff00037202 */ /* 0x006fd20000000f00 */
        /* <DEDUP_REMOVED lines=290> */
.L_x_5973:
        /* <DEDUP_REMOVED lines=277> */
.L_x_5974:
        /* <DEDUP_REMOVED lines=279> */
.L_x_5975:
        /* <DEDUP_REMOVED lines=277> */
.L_x_5976:
[----:B0-----:R-:W0:Y:S01]  /*16100*/  LDC R32, c[0x0][0x238] ;  /* 0x00008e00ff207b82 */ /* 0x001e220000000800 */
        /* <DEDUP_REMOVED lines=10> */
[----:B------:R-:W-:Y:S01]  /*161b0*/  HFMA2.MMA R14, -RZ, RZ, 0, 5.9604644775390625e-08 ;  /* 0x00000001ff0e7435 */ /* 0x000fe200000001ff */
[----:B------:R-:W-:-:S13]  /*161c0*/  ISETP.NE.AND P1, PT, RZ, UR4, PT ;  /* 0x00000004ff007c0c */ /* 0x000fda000bf25270 */
[----:B------:R-:W-:-:S04]  /*161d0*/  @P1 ISETP.NE.AND P0, PT, R2, RZ, PT ;  /* 0x000000ff0200120c */ /* 0x000fc80003f05270 */
[----:B------:R-:W-:-:S04]  /*161e0*/  @P1 SEL R15, RZ, 0x1, P0 ;  /* 0x00000001ff0f1807 */ /* 0x000fc80000000000 */
[----:B------:R-:W-:-:S07]  /*161f0*/  @P1 PRMT R14, R15, 0x7610, R14 ;  /* 0x000076100f0e1816 */ /* 0x000fce000000000e */
.L_x_5978:
[----:B------:R-:W-:Y:S05]  /*16200*/  BSYNC B0 ;  /* 0x0000000000007941 */ /* 0x000fea0003800000 */
.L_x_5977:
        /* <DEDUP_REMOVED lines=17> */
.L_x_5980:
[----:B------:R-:W-:Y:S05]  /*16320*/  BSYNC B0 ;  /* 0x0000000000007941 */ /* 0x000fea0003800000 */
.L_x_5979:
        /* <DEDUP_REMOVED lines=35> */
.L_x_5982:
[----:B------:R-:W-:Y:S05]  /*16560*/  BSYNC B0 ;  /* 0x0000000000007941 */ /* 0x000fea0003800000 */
.L_x_5981:
        /* <DEDUP_REMOVED lines=42> */
[----:B------:R-:W1:Y:S01]  /*16810*/  LDC.64 R20, c[0x0][0x610] ;  /* 0x00018400ff147b82 */ /* 0x000e620000000a00 */
[----:B------:R-:W-:-:S02]  /*16820*/  MOV R25, UR11 ;  /* 0x0000000b00197c02 */ /* 0x000fc40008000f00 */
[----:B------:R-:W-:Y:S01]  /*16830*/  MOV R27, UR11 ;  /* 0x0000000b001b7c02 */ /* 0x000fe20008000f00 */
[----:B0-----:R-:W-:-:S07]  /*16840*/  IMAD R32, R32, UR6, RZ ;  /* 0x0000000620207c24 */ /* 0x001fce000f8e02ff */
.L_x_5987:
[----:B------:R-:W-:-:S05]  /*16850*/  IADD3 R15, R0, R23, RZ ;  /* 0x00000017000f7210 */ /* 0x000fca0007ffe0ff */
[----:B-1----:R-:W-:-:S05]  /*16860*/  IMAD.WIDE.U32 R14, R15, 0x20, R20 ;  /* 0x000000200f0e7825 */ /* 0x002fca00078e0014 */
[----:B------:R-:W2:Y:S04]  /*16870*/  LDG.E.64 R34, desc[UR60][R14.64] ;  /* 0x0000003c0e227981 */ /* 0x000ea8000c1e1b00 */
[----:B------:R-:W3:Y:S04]  /*16880*/  LDG.E.64 R36, desc[UR60][R14.64+0x8] ;  /* 0x0000083c0e247981 */ /* 0x000ee8000c1e1b00 */
[----:B------:R-:W4:Y:S04]  /*16890*/  LDG.E.64 R38, desc[UR60][R14.64+0x10] ;  /* 0x0000103c0e267981 */ /* 0x000f28000c1e1b00 */
[----:B------:R-:W5:Y:S01]  /*168a0*/  LDG.E.64 R40, desc[UR60][R14.64+0x18] ;  /* 0x0000183c0e287981 */ /* 0x000f62000c1e1b00 */
[----:B------:R-:W-:-:S04]  /*168b0*/  IADD3 R23, R32, R23, RZ ;  /* 0x0000001720177210 */ /* 0x000fc80007ffe0ff */
[----:B------:R-:W-:Y:S01]  /*168c0*/  ISETP.GE.U32.AND P0, PT, R23, UR8, PT ;  /* 0x0000000817007c0c */ /* 0x000fe2000bf06070 */
        /* <DEDUP_REMOVED lines=10> */
.L_x_5986:
[----:B------:R-:W-:Y:S05]  /*16970*/  BRA `(.L_x_5985) ;  /* 0x00000000009c7947 */ /* 0x000fea0003800000 */
.L_x_5984:
[----:B------:R-:W-:Y:S01]  /*16980*/  ULDC UR7, c[0x0][0x234] ;  /* 0x00008d0000077ab9 */ /* 0x000fe20000000800 */
[----:B------:R-:W-:Y:S01]  /*16990*/  IMAD.U32 R30, RZ, RZ, UR10 ;  /* 0x0000000aff1e7e24 */ /* 0x000fe2000f8e00ff */
[----:B------:R-:W-:Y:S01]  /*169a0*/  ISETP.GE.U32.AND P0, PT, R2, UR7, PT ;  /* 0x0000000702007c0c */ /* 0x000fe2000bf06070 */
[----:B------:R-:W-:Y:S01]  /*169b0*/  IMAD.U32 R26, RZ, RZ, UR10 ;  /* 0x0000000aff1a7e24 */ /* 0x000fe2000f8e00ff */
[----:B------:R-:W-:Y:S02]  /*169c0*/  MOV R31, UR11 ;  /* 0x0000000b001f7c02 */ /* 0x000fe40008000f00 */
[----:B------:R-:W-:Y:S02]  /*169d0*/  MOV R24, UR10 ;  /* 0x0000000a00187c02 */ /* 0x000fe40008000f00 */
[----:B------:R-:W-:Y:S02]  /*169e0*/  MOV R25, UR11 ;  /* 0x0000000b00197c02 */ /* 0x000fe40008000f00 */
[----:B------:R-:W-:-:S05]  /*169f0*/  MOV R27, UR11 ;  /* 0x0000000b001b7c02 */ /* 0x000fca0008000f00 */
        /* <DEDUP_REMOVED lines=13> */
.L_x_5988:
[----:B------:R-:W-:-:S05]  /*16ad0*/  IADD3 R15, R0, R23, RZ ;  /* 0x00000017000f7210 */ /* 0x000fca0007ffe0ff */
        /* <DEDUP_REMOVED lines=8> */
[----:B---3--:R-:W-:Y:S01]  /*16b60*/  FADD.FTZ R28, R32, R28 ;  /* 0x0000001c201c7221 */ /* 0x008fe20000010000 */
[----:B------:R-:W-:Y:S01]  /*16b70*/  FADD.FTZ R29, R33, R29 ;  /* 0x0000001d211d7221 */ /* 0x000fe20000010000 */
[----:B----4-:R-:W-:Y:S01]  /*16b80*/  FADD.FTZ R30, R34, R30 ;  /* 0x0000001e221e7221 */ /* 0x010fe20000010000 */
[----:B------:R-:W-:Y:S01]  /*16b90*/  FADD.FTZ R31, R35, R31 ;  /* 0x0000001f231f7221 */ /* 0x000fe20000010000 */
[----:B-----5:R-:W-:Y:S01]  /*16ba0*/  FADD.FTZ R24, R36, R24 ;  /* 0x0000001824187221 */ /* 0x020fe20000010000 */
[----:B------:R-:W-:Y:S01]  /*16bb0*/  FADD.FTZ R25, R37, R25 ;  /* 0x0000001925197221 */ /* 0x000fe20000010000 */
[----:B------:R-:W-:Y:S01]  /*16bc0*/  FADD.FTZ R26, R38, R26 ;  /* 0x0000001a261a7221 */ /* 0x000fe20000010000 */
[----:B------:R-:W-:-:S05]  /*16bd0*/  FADD.FTZ R27, R39, R27 ;  /* 0x0000001b271b7221 */ /* 0x000fca0000010000 */
[----:B------:R-:W-:Y:S05]  /*16be0*/  @!P0 BRA `(.L_x_5988) ;  /* 0xfffffffc00b88947 */ /* 0x000fea000383ffff */
.L_x_5985:
[----:B------:R-:W-:Y:S05]  /*16bf0*/  BSYNC B0 ;  /* 0x0000000000007941 */ /* 0x000fea0003800000 */
.L_x_5983:
        /* <DEDUP_REMOVED lines=12> */
.L_x_5992:
        /* <DEDUP_REMOVED lines=12> */
[----:B0-----:R-:W-:Y:S01]  /*16d80*/  FADD.FTZ R28, R28, R32 ;  /* 0x000000201c1c7221 */ /* 0x001fe20000010000 */
[----:B------:R-:W-:Y:S01]  /*16d90*/  FADD.FTZ R29, R29, R33 ;  /* 0x000000211d1d7221 */ /* 0x000fe20000010000 */
[----:B------:R-:W-:Y:S01]  /*16da0*/  FADD.FTZ R30, R30, R34 ;  /* 0x000000221e1e7221 */ /* 0x000fe20000010000 */
[----:B------:R-:W-:Y:S01]  /*16db0*/  FADD.FTZ R31, R31, R35 ;  /* 0x000000231f1f7221 */ /* 0x000fe20000010000 */
[----:B-1----:R-:W-:Y:S01]  /*16dc0*/  FADD.FTZ R24, R24, R36 ;  /* 0x0000002418187221 */ /* 0x002fe20000010000 */
[----:B------:R-:W-:Y:S01]  /*16dd0*/  FADD.FTZ R25, R25, R37 ;  /* 0x0000002519197221 */ /* 0x000fe20000010000 */
[----:B------:R-:W-:Y:S01]  /*16de0*/  FADD.FTZ R26, R26, R38 ;  /* 0x000000261a1a7221 */ /* 0x000fe20000010000 */
[----:B------:R-:W-:Y:S01]  /*16df0*/  FADD.FTZ R27, R27, R39 ;  /* 0x000000271b1b7221 */ /* 0x000fe20000010000 */
[----:B------:R1:W-:Y:S04]  /*16e00*/  STS.128 [R0], R28 ;  /* 0x0000001c00007388 */ /* 0x0003e80000000c00 */
[----:B------:R1:W-:Y:S02]  /*16e10*/  STS.128 [R0+0x10], R24 ;  /* 0x0000101800007388 */ /* 0x0003e40000000c00 */
.L_x_5991:
[----:B------:R-:W-:Y:S05]  /*16e20*/  BSYNC B0 ;  /* 0x0000000000007941 */ /* 0x000fea0003800000 */
.L_x_5990:
[----:B------:R-:W-:Y:S05]  /*16e30*/  @P2 BRA `(.L_x_5992) ;  /* 0xfffffffc00a02947 */ /* 0x000fea000383ffff */
.L_x_5989:
        /* <DEDUP_REMOVED lines=13> */
.L_x_5997:
[----:B------:R-:W-:Y:S01]  /*16f10*/  IADD3 R2, R16, R14, RZ ;  /* 0x0000000e10027210 */ /* 0x000fe20007ffe0ff */
[----:B------:R-:W-:Y:S03]  /*16f20*/  BAR.SYNC.DEFER_BLOCKING 0x0 ;  /* 0x0000000000007b1d */ /* 0x000fe60000010000 */
[----:B------:R-:W-:-:S03]  /*16f30*/  ISETP.GE.U32.AND P0, PT, R2, R21, PT ;  /* 0x000000150200720c */ /* 0x000fc60003f06070 */
[----:B------:R-:W-:Y:S01]  /*16f40*/  BSSY B0, `(.L_x_5995) ;  /* 0x0000010000007945 */ /* 0x000fe20003800000 */
[----:B------:R-:W-:-:S13]  /*16f50*/  ISETP.GE.U32.OR P0, PT, R16, R14, P0 ;  /* 0x0000000e1000720c */ /* 0x000fda0000706470 */
[----:B--2---:R-:W-:Y:S05]  /*16f60*/  @P0 BRA `(.L_x_5996) ;  /* 0x0000000000340947 */ /* 0x004fea0003800000 */
[----:B------:R-:W-:-:S05]  /*16f70*/  IMAD R2, R14, 0x20, R0 ;  /* 0x000000200e027824 */ /* 0x000fca00078e0200 */
[----:B------:R-:W0:Y:S04]  /*16f80*/  LDS.128 R32, [R2] ;  /* 0x0000000002207984 */ /* 0x000e280000000c00 */
[----:B------:R-:W2:Y:S01]  /*16f90*/  LDS.128 R36, [R2+0x10] ;  /* 0x0000100002247984 */ /* 0x000ea20000000c00 */
[----:B01----:R-:W-:Y:S01]  /*16fa0*/  FADD.FTZ R28, R28, R32 ;  /* 0x000000201c1c7221 */ /* 0x003fe20000010000 */
        /* <DEDUP_REMOVED lines=9> */
.L_x_5996:
[----:B------:R-:W-:Y:S05]  /*17040*/  BSYNC B0 ;  /* 0x0000000000007941 */ /* 0x000fea0003800000 */
.L_x_5995:
[----:B------:R-:W-:-:S04]  /*17050*/  SHF.R.S32.HI R14, RZ, 0x1, R14 ;  /* 0x00000001ff0e7819 */ /* 0x000fc8000001140e */
[----:B------:R-:W-:-:S13]  /*17060*/  ISETP.GE.AND P0, PT, R14, 0x20, PT ;  /* 0x000000200e00780c */ /* 0x000fda0003f06270 */
[----:B------:R-:W-:Y:S05]  /*17070*/  @P0 BRA `(.L_x_5997) ;  /* 0xfffffffc00a40947 */ /* 0x000fea000383ffff */
[----:B------:R-:W-:-:S07]  /*17080*/  MOV R2, 0x20 ;  /* 0x0000002000027802 */ /* 0x000fce0000000f00 */
.L_x_5994:
[----:B------:R-:W-:Y:S01]  /*17090*/  BAR.SYNC.DEFER_BLOCKING 0x0 ;  /* 0x0000000000007b1d */ /* 0x000fe20000010000 */
[----:B------:R-:W-:-:S13]  /*170a0*/  ISETP.GE.AND P0, PT, R2, 0x2, PT ;  /* 0x000000020200780c */ /* 0x000fda0003f06270 */
[----:B------:R-:W-:Y:S05]  /*170b0*/  @!P0 BRA `(.L_x_5993) ;  /* 0x0000000000508947 */ /* 0x000fea0003800000 */
[----:B------:R-:W-:-:S11]  /*170c0*/  HFMA2.MMA R15, -RZ, RZ, 0, 5.9604644775390625e-08 ;  /* 0x00000001ff0f7435 */ /* 0x000fd600000001ff */
.L_x_5998:
[----:B------:R-:W3:Y:S04]  /*170d0*/  SHFL.DOWN PT, R21, R28, R15, 0x1f ;  /* 0x08001f0f1c157589 */ /* 0x000ee800000e0000 */
[----:B012---:R-:W0:Y:S04]  /*170e0*/  SHFL.DOWN PT, R0, R29, R15, 0x1f ;  /* 0x08001f0f1d007589 */ /* 0x007e2800000e0000 */
[----:B------:R-:W1:Y:S04]  /*170f0*/  SHFL.DOWN PT, R23, R30, R15, 0x1f ;  /* 0x08001f0f1e177589 */ /* 0x000e6800000e0000 */
[----:B------:R-:W2:Y:S04]  /*17100*/  SHFL.DOWN PT, R14, R31, R15, 0x1f ;  /* 0x08001f0f1f0e7589 */ /* 0x000ea800000e0000 */
[----:B------:R-:W4:Y:S04]  /*17110*/  SHFL.DOWN PT, R33, R24, R15, 0x1f ;  /* 0x08001f0f18217589 */ /* 0x000f2800000e0000 */
[----:B------:R-:W5:Y:S04]  /*17120*/  SHFL.DOWN PT, R16, R25, R15, 0x1f ;  /* 0x08001f0f19107589 */ /* 0x000f6800000e0000 */
[----:B------:R-:W5:Y:S01]  /*17130*/  SHFL.DOWN PT, R35, R26, R15, 0x1f ;  /* 0x08001f0f1a237589 */ /* 0x000f6200000e0000 */
[----:B---3--:R-:W-:-:S03]  /*17140*/  FADD.FTZ R28, R21, R28 ;  /* 0x0000001c151c7221 */ /* 0x008fc60000010000 */
[----:B------:R3:W5:Y:S01]  /*17150*/  SHFL.DOWN PT, R20, R27, R15, 0x1f ;  /* 0x08001f0f1b147589 */ /* 0x00076200000e0000 */
[----:B0-----:R-:W-:Y:S01]  /*17160*/  FADD.FTZ R29, R0, R29 ;  /* 0x0000001d001d7221 */ /* 0x001fe20000010000 */
[----:B-1----:R-:W-:Y:S01]  /*17170*/  FADD.FTZ R30, R23, R30 ;  /* 0x0000001e171e7221 */ /* 0x002fe20000010000 */
[----:B--2---:R-:W-:Y:S01]  /*17180*/  FADD.FTZ R31, R14, R31 ;  /* 0x0000001f0e1f7221 */ /* 0x004fe20000010000 */
[----:B---3--:R-:W-:Y:S01]  /*17190*/  SHF.L.U32 R15, R15, 0x1, RZ ;  /* 0x000000010f0f7819 */ /* 0x008fe200000006ff */
[----:B----4-:R-:W-:-:S03]  /*171a0*/  FADD.FTZ R24, R33, R24 ;  /* 0x0000001821187221 */ /* 0x010fc60000010000 */
[----:B------:R-:W-:Y:S01]  /*171b0*/  ISETP.GE.AND P0, PT, R15, R2, PT ;  /* 0x000000020f00720c */ /* 0x000fe20003f06270 */
[----:B-----5:R-:W-:Y:S01]  /*171c0*/  FADD.FTZ R25, R16, R25 ;  /* 0x0000001910197221 */ /* 0x020fe20000010000 */
[----:B------:R-:W-:Y:S01]  /*171d0*/  FADD.FTZ R26, R35, R26 ;  /* 0x0000001a231a7221 */ /* 0x000fe20000010000 */
[----:B------:R-:W-:-:S10]  /*171e0*/  FADD.FTZ R27, R20, R27 ;  /* 0x0000001b141b7221 */ /* 0x000fd40000010000 */
[----:B------:R-:W-:Y:S05]  /*171f0*/  @!P0 BRA `(.L_x_5998) ;  /* 0xfffffffc00b48947 */ /* 0x000fea000383ffff */
.L_x_5993:
        /* <DEDUP_REMOVED lines=13> */
[----:B012---:R-:W-:Y:S01]  /*172d0*/  FADD.FTZ R28, R28, R2 ;  /* 0x000000021c1c7221 */ /* 0x007fe20000010000 */
[----:B------:R-:W-:Y:S01]  /*172e0*/  FADD.FTZ R29, R29, R3 ;  /* 0x000000031d1d7221 */ /* 0x000fe20000010000 */
[----:B---3--:R-:W-:Y:S01]  /*172f0*/  FADD.FTZ R30, R30, R6 ;  /* 0x000000061e1e7221 */ /* 0x008fe20000010000 */
[----:B------:R-:W-:Y:S01]  /*17300*/  FADD.FTZ R31, R31, R7 ;  /* 0x000000071f1f7221 */ /* 0x000fe20000010000 */
[----:B----4-:R-:W-:Y:S01]  /*17310*/  FADD.FTZ R24, R24, R8 ;  /* 0x0000000818187221 */ /* 0x010fe20000010000 */
[----:B------:R-:W-:Y:S01]  /*17320*/  FADD.FTZ R25, R25, R9 ;  /* 0x0000000919197221 */ /* 0x000fe20000010000 */
[----:B-----5:R-:W-:Y:S01]  /*17330*/  FADD.FTZ R26, R26, R10 ;  /* 0x0000000a1a1a7221 */ /* 0x020fe20000010000 */
[----:B------:R-:W-:-:S07]  /*17340*/  FADD.FTZ R27, R27, R11 ;  /* 0x0000000b1b1b7221 */ /* 0x000fce0000010000 */
.L_x_6000:
[----:B------:R-:W-:Y:S05]  /*17350*/  @!P1 BRA `(.L_x_6001) ;  /* 0x00000004006c9947 */ /* 0x000fea0003800000 */
[----:B------:R-:W3:Y:S02]  /*17360*/  LDC R16, c[0x0][0x62c] ;  /* 0x00018b00ff107b82 */ /* 0x000ee40000000800 */
[----:B---3--:R-:W-:-:S04]  /*17370*/  ISETP.NE.AND P0, PT, R16, 0x1, PT ;  /* 0x000000011000780c */ /* 0x008fc80003f05270 */
[----:B012---:R-:W-:-:S09]  /*17380*/  P2R R0, PR, RZ, 0x1 ;  /* 0x00000001ff007803 */ /* 0x007fd20000000000 */
        /* <DEDUP_REMOVED lines=17> */
.L_x_6002:
        /* <DEDUP_REMOVED lines=22> */
.L_x_6003:
        /* <DEDUP_REMOVED lines=22> */
.L_x_6004:
        /* <DEDUP_REMOVED lines=22> */
.L_x_6005:
[----:B------:R-:W-:Y:S02]  /*178c0*/  ULDC.64 UR4, c[0x0][0x5f8] ;  /* 0x00017e0000047ab9 */ /* 0x000fe40000000a00 */
[----:B-1----:R-:W-:-:S04]  /*178d0*/  IADD3 R2, P0, R17, UR4, RZ ;  /* 0x0000000411027c10 */ /* 0x002fc8000ff1e0ff */
[----:B------:R-:W-:-:S05]  /*178e0*/  IADD3.X R3, RZ, UR5, RZ, P0, !PT ;  /* 0x00000005ff037c10 */ /* 0x000fca00087fe4ff */
[----:B------:R-:W-:Y:S01]  /*178f0*/  STG.E.64 desc[UR60][R2.64], R26 ;  /* 0x0000001a02007986 */ /* 0x000fe2000c101b3c */
[----:B------:R-:W-:Y:S05]  /*17900*/  EXIT ;  /* 0x000000000000794d */ /* 0x000fea0003800000 */
.L_x_6001:
[----:B------:R-:W-:Y:S04]  /*17910*/  STG.E.64 desc[UR60][R4.64], R28 ;  /* 0x0000001c04007986 */ /* 0x000fe8000c101b3c */
[----:B------:R-:W-:Y:S04]  /*17920*/  STG.E.64 desc[UR60][R4.64+0x8], R30 ;  /* 0x0000081e04007986 */ /* 0x000fe8000c101b3c */
[----:B------:R-:W-:Y:S04]  /*17930*/  STG.E.64 desc[UR60][R4.64+0x10], R24 ;  /* 0x0000101804007986 */ /* 0x000fe8000c101b3c */
[----:B------:R-:W-:Y:S01]  /*17940*/  STG.E.64 desc[UR60][R4.64+0x18], R26 ;  /* 0x0000181a04007986 */ /* 0x000fe2000c101b3c */
[----:B------:R-:W-:Y:S05]  /*17950*/  EXIT ;  /* 0x000000000000794d */ /* 0x000fea0003800000 */
.L_x_5999:
        /* <DEDUP_REMOVED lines=16> */
.L_x_6006:
        /* <DEDUP_REMOVED lines=21> */
.L_x_6008:
        /* <DEDUP_REMOVED lines=22> */
.L_x_6009:
        /* <DEDUP_REMOVED lines=22> */
.L_x_6010:
        /* <DEDUP_REMOVED lines=22> */
.L_x_6011:
[----:B------:R-:W-:Y:S02]  /*17fd0*/  ULDC.64 UR4, c[0x0][0x5f8] ;  /* 0x00017e0000047ab9 */ /* 0x000fe40000000a00 */
[----:B-1----:R-:W-:-:S04]  /*17fe0*/  IADD3 R2, P0, R17, UR4, RZ ;  /* 0x0000000411027c10 */ /* 0x002fc8000ff1e0ff */
[----:B------:R-:W-:-:S05]  /*17ff0*/  IADD3.X R3, RZ, UR5, RZ, P0, !PT ;  /* 0x00000005ff037c10 */ /* 0x000fca00087fe4ff */
[----:B------:R-:W-:Y:S01]  /*18000*/  STG.E.64 desc[UR60][R2.64], R26 ;  /* 0x0000001a02007986 */ /* 0x000fe2000c101b3c */
[----:B------:R-:W-:Y:S05]  /*18010*/  EXIT ;  /* 0x000000000000794d */ /* 0x000fea0003800000 */
.L_x_6007:
[----:B------:R-:W-:Y:S04]  /*18020*/  STG.E.64 desc[UR60][R10.64], R28 ;  /* 0x0000001c0a007986 */ /* 0x000fe8000c101b3c */
[----:B------:R-:W-:Y:S04]  /*18030*/  STG.E.64 desc[UR60][R8.64], R30 ;  /* 0x0000001e08007986 */ /* 0x000fe8000c101b3c */
[----:B------:R-:W-:Y:S04]  /*18040*/  STG.E.64 desc[UR60][R6.64], R24 ;  /* 0x0000001806007986 */ /* 0x000fe8000c101b3c */
[----:B------:R-:W-:Y:S01]  /*18050*/  STG.E.64 desc[UR60][R12.64], R26 ;  /* 0x0000001a0c007986 */ /* 0x000fe2000c101b3c */
[----:B------:R-:W-:Y:S05]  /*18060*/  EXIT ;  /* 0x000000000000794d */ /* 0x000fea0003800000 */
.L_x_5972:
        /* <DEDUP_REMOVED lines=23> */
[----:B--2---:R-:W-:Y:S01]  /*181e0*/  FADD.FTZ R28, R28, R2 ;  /* 0x000000021c1c7221 */ /* 0x004fe20000010000 */
[----:B------:R-:W-:Y:S01]  /*181f0*/  FADD.FTZ R29, R29, R3 ;  /* 0x000000031d1d7221 */ /* 0x000fe20000010000 */
[----:B---3--:R-:W-:Y:S01]  /*18200*/  FADD.FTZ R30, R30, R6 ;  /* 0x000000061e1e7221 */ /* 0x008fe20000010000 */
[----:B------:R-:W-:Y:S01]  /*18210*/  FADD.FTZ R31, R31, R7 ;  /* 0x000000071f1f7221 */ /* 0x000fe20000010000 */
[----:B----4-:R-:W-:Y:S01]  /*18220*/  FADD.FTZ R24, R24, R8 ;  /* 0x0000000818187221 */ /* 0x010fe20000010000 */
[----:B------:R-:W-:Y:S01]  /*18230*/  FADD.FTZ R25, R25, R9 ;  /* 0x0000000919197221 */ /* 0x000fe20000010000 */
[----:B-----5:R-:W-:Y:S01]  /*18240*/  FADD.FTZ R26, R26, R10 ;  /* 0x0000000a1a1a7221 */ /* 0x020fe20000010000 */
[----:B------:R-:W-:-:S07]  /*18250*/  FADD.FTZ R27, R27, R11 ;  /* 0x0000000b1b1b7221 */ /* 0x000fce0000010000 */
.L_x_6013:
        /* <DEDUP_REMOVED lines=21> */
.L_x_6015:
        /* <DEDUP_REMOVED lines=22> */
.L_x_6016:
        /* <DEDUP_REMOVED lines=21> */
[----:B0-23--:R-:W-:Y:S05]  /*18660*/  CALL.ABS.NOINC R2 ;  /* 0x0000000002007343 */ /* 0x00dfea0003c00000 */
.L_x_6017:
        /* <DEDUP_REMOVED lines=21> */
[----:B0-234-:R-:W-:Y:S05]  /*187c0*/  CALL.ABS.NOINC R2 ;  /* 0x0000000002007343 */ /* 0x01dfea0003c00000 */
.L_x_6018:
[----:B------:R-:W-:Y:S02]  /*187d0*/  ULDC.64 UR4, c[0x0][0x5f8] ;  /* 0x00017e0000047ab9 */ /* 0x000fe40000000a00 */
[----:B-1----:R-:W-:-:S04]  /*187e0*/  IADD3 R2, P0, R17, UR4, RZ ;  /* 0x0000000411027c10 */ /* 0x002fc8000ff1e0ff */
[----:B------:R-:W-:-:S05]  /*187f0*/  IADD3.X R3, RZ, UR5, RZ, P0, !PT ;  /* 0x00000005ff037c10 */ /* 0x000fca00087fe4ff */
[----:B------:R-:W-:Y:S01]  /*18800*/  STG.E.64 desc[UR60][R2.64], R26 ;  /* 0x0000001a02007986 */ /* 0x000fe2000c101b3c */
[----:B------:R-:W-:Y:S05]  /*18810*/  EXIT ;  /* 0x000000000000794d */ /* 0x000fea0003800000 */
.L_x_6014:
[----:B------:R-:W-:Y:S04]  /*18820*/  STG.E.64 desc[UR60][R4.64], R28 ;  /* 0x0000001c04007986 */ /* 0x000fe8000c101b3c */
[----:B------:R-:W-:Y:S04]  /*18830*/  STG.E.64 desc[UR60][R4.64+0x8], R30 ;  /* 0x0000081e04007986 */ /* 0x000fe8000c101b3c */
[----:B------:R-:W-:Y:S04]  /*18840*/  STG.E.64 desc[UR60][R4.64+0x10], R24 ;  /* 0x0000101804007986 */ /* 0x000fe8000c101b3c */
[----:B------:R-:W-:Y:S01]  /*18850*/  STG.E.64 desc[UR60][R4.64+0x18], R26 ;  /* 0x0000181a04007986 */ /* 0x000fe2000c101b3c */
[----:B------:R-:W-:Y:S05]  /*18860*/  EXIT ;  /* 0x000000000000794d */ /* 0x000fea0003800000 */
.L_x_6012:
        /* <DEDUP_REMOVED lines=16> */
.L_x_6019:
        /* <DEDUP_REMOVED lines=21> */
.L_x_6021:
        /* <DEDUP_REMOVED lines=22> */
.L_x_6022:
        /* <DEDUP_REMOVED lines=22> */
.L_x_6023:
        /* <DEDUP_REMOVED lines=22> */
.L_x_6024:
[----:B------:R-:W-:Y:S02]  /*18ee0*/  ULDC.64 UR4, c[0x0][0x5f8] ;  /* 0x00017e0000047ab9 */ /* 0x000fe40000000a00 */
[----:B-1----:R-:W-:-:S04]  /*18ef0*/  IADD3 R2, P0, R17, UR4, RZ ;  /* 0x0000000411027c10 */ /* 0x002fc8000ff1e0ff */
[----:B------:R-:W-:-:S05]  /*18f00*/  IADD3.X R3, RZ, UR5, RZ, P0, !PT ;  /* 0x00000005ff037c10 */ /* 0x000fca00087fe4ff */
[----:B------:R-:W-:Y:S01]  /*18f10*/  STG.E.64 desc[UR60][R2.64], R26 ;  /* 0x0000001a02007986 */ /* 0x000fe2000c101b3c */
[----:B------:R-:W-:Y:S05]  /*18f20*/  EXIT ;  /* 0x000000000000794d */ /* 0x000fea0003800000 */
.L_x_6020:
[----:B------:R-:W-:Y:S04]  /*18f30*/  STG.E.64 desc[UR60][R6.64], R28 ;  /* 0x0000001c06007986 */ /* 0x000fe8000c101b3c */
[----:B------:R-:W-:Y:S04]  /*18f40*/  STG.E.64 desc[UR60][R8.64], R30 ;  /* 0x0000001e08007986 */ /* 0x000fe8000c101b3c */
[----:B------:R-:W-:Y:S04]  /*18f50*/  STG.E.64 desc[UR60][R10.64], R24 ;  /* 0x000000180a007986 */ /* 0x000fe8000c101b3c */
[----:B------:R-:W-:Y:S01]  /*18f60*/  STG.E.64 desc[UR60][R12.64], R26 ;  /* 0x0000001a0c007986 */ /* 0x000fe2000c101b3c */
[----:B------:R-:W-:Y:S05]  /*18f70*/  EXIT ;  /* 0x000000000000794d */ /* 0x000fea0003800000 */
.L_x_6025:
        /* <DEDUP_REMOVED lines=16> */
.L_x_8826:


//--------------------- .text._ZN2at6native13reduce_kernelILi256ELi1ENS0_8ReduceOpIN3c107complexIdEENS0_14func_wrapper_tIS5_NS0_55_GLOBAL__N__0955718d_22_SparseCsrTensorMath_cu_868dd54514ReductionAddOpIS5_EEEEjS5_Li4ELi4EEEEEvT1_ --------------------------
	.section	.text._ZN2at6native13reduce_kernelILi256ELi1ENS0_8ReduceOpIN3c107complexIdEENS0_14func_wrapper_tIS5_NS0_55_GLOBAL__N__0955718d_22_SparseCsrTensorMath_cu_868dd54514ReductionAddOpIS5_EEEEjS5_Li4ELi4EEEEEvT1_,"ax",@progbits
	.align	128
.text._ZN2at6native13reduce_kernelILi256ELi1ENS0_8ReduceOpIN3c107complexIdEENS0_14func_wrapper_tIS5_NS0_55_GLOBAL__N__0955718d_22_SparseCsrTensorMath_cu_868dd54514ReductionAddOpIS5_EEEEjS5_Li4ELi4EEEEEvT1_:
        .type           _ZN2at6native13reduce_kernelILi256ELi1ENS0_8ReduceOpIN3c107complexIdEENS0_14func_wrapper_tIS5_NS0_55_GLOBAL__N__0955718d_22_SparseCsrTensorMath_cu_868dd54514ReductionAddOpIS5_EEEEjS5_Li4ELi4EEEEEvT1_,@function
        .size           _ZN2at6native13reduce_kernelILi256ELi1ENS0_8ReduceOpIN3c107complexIdEENS0_14func_wrapper_tIS5_NS0_55_GLOBAL__N__0955718d_22_SparseCsrTensorMath_cu_868dd54514ReductionAddOpIS5_EEEEjS5_Li4ELi4EEEEEvT1_,(.L_x_8827 - _ZN2at6native13reduce_kernelILi256ELi1ENS0_8ReduceOpIN3c107complexIdEENS0_14func_wrapper_tIS5_NS0_55_GLOBAL__N__0955718d_22_SparseCsrTensorMath_cu_868dd54514ReductionAddOpIS5_EEEEjS5_Li4ELi4EEEEEvT1_)
        .other          _ZN2at6native13reduce_kernelILi256ELi1ENS0_8ReduceOpIN3c107complexIdEENS0_14func_wrapper_tIS5_NS0_55_GLOBAL__N__0955718d_22_SparseCsrTensorMath_cu_868dd54514ReductionAddOpIS5_EEEEjS5_Li4ELi4EEEEEvT1_,@"STO_CUDA_ENTRY STV_DEFAULT"
_ZN2at6native13reduce_kernelILi256ELi1ENS0_8ReduceOpIN3c107complexIdEENS0_14func_wrapper_tIS5_NS0_55_GLOBAL__N__0955718d_22_SparseCsrTensorMath_cu_868dd54514ReductionAddOpIS5_EEEEjS5_Li4ELi4EEEEEvT1_:
        /* <DEDUP_REMOVED lines=287> */
.L_x_6026:
        /* <DEDUP_REMOVED lines=32> */
[----:B------:R-:W-:Y:S01]  /*13f0*/  BSSY B1, `(.L_x_6030) ;  /* 0x000002b000017945 */ /* 0x000fe20003800000 */
[----:B------:R-:W-:Y:S01]  /*1400*/  IMAD.U32 R40, RZ, RZ, UR4 ;  /* 0x00000004ff287e24 */ /* 0x000fe2000f8e00ff */
[----:B------:R-:W-:-:S03]  /*1410*/  LOP3.LUT R10, R6, 0x3, RZ, 0xc0, !PT ;  /* 0x00000003060a7812 */ /* 0x000fc600078ec0ff */
        /* <DEDUP_REMOVED lines=21> */
.L_x_6035:
[----:B------:R-:W-:Y:S05]  /*1570*/  BSYNC B3 ;  /* 0x0000000000037941 */ /* 0x000fea0003800000 */
.L_x_6034:
[----:B------:R-:W-:-:S04]  /*1580*/  PRMT R8, R8, 0x9910, RZ ;  /* 0x0000991008087816 */ /* 0x000fc800000000ff */
[----:B------:R-:W-:-:S13]  /*1590*/  ISETP.NE.AND P0, PT, R8, RZ, PT ;  /* 0x000000ff0800720c */ /* 0x000fda0003f05270 */
[----:B------:R-:W-:Y:S05]  /*15a0*/  @!P0 BRA `(.L_x_6033) ;  /* 0x0000000000248947 */ /* 0x000fea0003800000 */
[----:B------:R-:W-:Y:S01]  /*15b0*/  IADD3 R7, P0, R3, -R10, RZ ;  /* 0x8000000a03077210 */ /* 0x000fe20007f1e0ff */
[----:B------:R-:W-:Y:S01]  /*15c0*/  ULDC.64 UR4, c[0x0][0x228] ;  /* 0x00008a0000047ab9 */ /* 0x000fe20000000a00 */
[----:B------:R-:W-:-:S03]  /*15d0*/  ULDC.64 UR6, c[0x0][0x220] ;  /* 0x0000880000067ab9 */ /* 0x000fc60000000a00 */
[----:B------:R-:W-:Y:S01]  /*15e0*/  IMAD.X R6, RZ, RZ, -0x1, P0 ;  /* 0xffffffffff067424 */ /* 0x000fe200000e06ff */
[----:B------:R-:W-:-:S04]  /*15f0*/  LEA R26, P0, R7, R28, 0x4 ;  /* 0x0000001c071a7211 */ /* 0x000fc800078020ff */
[----:B------:R-:W-:-:S06]  /*1600*/  LEA.HI.X R27, R7, R29, R6, 0x4, P0 ;  /* 0x0000001d071b7211 */ /* 0x000fcc00000f2406 */
[----:B------:R-:W2:Y:S02]  /*1610*/  LDG.E.128 R24, desc[UR36][R26.64] ;  /* 0x000000241a187981 */ /* 0x000ea4000c1e1d00 */
[----:B--2---:R-:W-:Y:S02]  /*1620*/  DADD R6, R26, UR4 ;  /* 0x000000041a067e29 */ /* 0x004fe40008000000 */
[----:B------:R-:W-:-:S11]  /*1630*/  DADD R24, R24, UR6 ;  /* 0x0000000618187e29 */ /* 0x000fd60008000000 */
.L_x_6033:
[----:B------:R-:W-:Y:S05]  /*1640*/  BSYNC B2 ;  /* 0x0000000000027941 */ /* 0x000fea0003800000 */
.L_x_6032:
[C---:B------:R-:W-:Y:S02]  /*1650*/  IADD3 R9, P0, -R10.reuse, 0x4, RZ ;  /* 0x000000040a097810 */ /* 0x040fe40007f1e1ff */
[----:B------:R-:W-:Y:S02]  /*1660*/  IADD3 R40, R10, -0x4, R0 ;  /* 0xfffffffc0a287810 */ /* 0x000fe40007ffe000 */
[----:B------:R-:W-:Y:S02]  /*1670*/  LEA R28, P1, R9, R28, 0x4 ;  /* 0x0000001c091c7211 */ /* 0x000fe400078220ff */
[----:B------:R-:W-:-:S04]  /*1680*/  IADD3.X R8, RZ, -0x1, RZ, P0, !PT ;  /* 0xffffffffff087810 */ /* 0x000fc800007fe4ff */
[----:B------:R-:W-:-:S07]  /*1690*/  LEA.HI.X R29, R9, R29, R8, 0x4, P1 ;  /* 0x0000001d091d7211 */ /* 0x000fce00008f2408 */
.L_x_6031:
[----:B------:R-:W-:Y:S05]  /*16a0*/  BSYNC B1 ;  /* 0x0000000000017941 */ /* 0x000fea0003800000 */
.L_x_6030:
[----:B------:R-:W-:Y:S01]  /*16b0*/  LEA R9, R13, 0x3, 0x2 ;  /* 0x000000030d097811 */ /* 0x000fe200078e10ff */
[----:B------:R-:W-:Y:S01]  /*16c0*/  BSSY B1, `(.L_x_6036) ;  /* 0x0000024000017945 */ /* 0x000fe20003800000 */
[----:B------:R-:W-:Y:S01]  /*16d0*/  ISETP.NE.AND P1, PT, RZ, UR27, PT ;  /* 0x0000001bff007c0c */ /* 0x000fe2000bf25270 */
[----:B------:R-:W-:Y:S01]  /*16e0*/  IMAD.MOV.U32 R26, RZ, RZ, R30 ;  /* 0x000000ffff1a7224 */ /* 0x000fe200078e001e */
[----:B------:R-:W-:Y:S01]  /*16f0*/  ISETP.GE.U32.AND P0, PT, R9, R40, PT ;  /* 0x000000280900720c */ /* 0x000fe20003f06070 */
[----:B------:R-:W-:Y:S01]  /*1700*/  IMAD.MOV.U32 R32, RZ, RZ, R34 ;  /* 0x000000ffff207224 */ /* 0x000fe200078e0022 */
[----:B------:R-:W-:Y:S01]  /*1710*/  ISETP.NE.AND P2, PT, R2, RZ, PT ;  /* 0x000000ff0200720c */ /* 0x000fe20003f45270 */
[----:B------:R-:W-:Y:S01]  /*1720*/  IMAD.MOV.U32 R36, RZ, RZ, R30 ;  /* 0x000000ffff247224 */ /* 0x000fe200078e001e */
[----:B------:R-:W-:Y:S01]  /*1730*/  MOV R27, R31 ;  /* 0x0000001f001b7202 */ /* 0x000fe20000000f00 */
[----:B------:R-:W-:Y:S01]  /*1740*/  IMAD.MOV.U32 R38, RZ, RZ, R34 ;  /* 0x000000ffff267224 */ /* 0x000fe200078e0022 */
[----:B------:R-:W-:-:S02]  /*1750*/  MOV R33, R35 ;  /* 0x0000002300217202 */ /* 0x000fc40000000f00 */
[----:B------:R-:W-:Y:S02]  /*1760*/  MOV R37, R31 ;  /* 0x0000001f00257202 */ /* 0x000fe40000000f00 */
[----:B------:R-:W-:-:S03]  /*1770*/  MOV R39, R35 ;  /* 0x0000002300277202 */ /* 0x000fc60000000f00 */
[----:B------:R-:W-:Y:S05]  /*1780*/  @P0 BRA `(.L_x_6037) ;  /* 0x00000000005c0947 */ /* 0x000fea0003800000 */
[----:B------:R-:W-:Y:S01]  /*1790*/  IMAD.MOV.U32 R41, RZ, RZ, R13 ;  /* 0x000000ffff297224 */ /* 0x000fe200078e000d */
[----:B------:R-:W-:Y:S01]  /*17a0*/  MOV R38, R34 ;  /* 0x0000002200267202 */ /* 0x000fe20000000f00 */
[----:B------:R-:W-:Y:S01]  /*17b0*/  IMAD.MOV.U32 R39, RZ, RZ, R35 ;  /* 0x000000ffff277224 */ /* 0x000fe200078e0023 */
[----:B------:R-:W-:Y:S01]  /*17c0*/  MOV R36, R30 ;  /* 0x0000001e00247202 */ /* 0x000fe20000000f00 */
[----:B------:R-:W-:-:S07]  /*17d0*/  IMAD.MOV.U32 R37, RZ, RZ, R31 ;  /* 0x000000ffff257224 */ /* 0x000fce00078e001f */
.L_x_6038:
[----:B------:R-:W-:Y:S01]  /*17e0*/  IMAD.WIDE.U32 R42, R41, 0x40, R28 ;  /* 0x00000040292a7825 */ /* 0x000fe200078e001c */
[----:B------:R-:W-:-:S04]  /*17f0*/  ULDC UR4, c[0x0][0x23c] ;  /* 0x00008f0000047ab9 */ /* 0x000fc80000000800 */
[----:B------:R-:W2:Y:S04]  /*1800*/  LDG.E.128 R8, desc[UR36][R42.64] ;  /* 0x000000242a087981 */ /* 0x000ea8000c1e1d00 */
[----:B------:R-:W3:Y:S04]  /*1810*/  LDG.E.128 R12, desc[UR36][R42.64+0x10] ;  /* 0x000010242a0c7981 */ /* 0x000ee8000c1e1d00 */
[----:B------:R-:W4:Y:S04]  /*1820*/  LDG.E.128 R16, desc[UR36][R42.64+0x20] ;  /* 0x000020242a107981 */ /* 0x000f28000c1e1d00 */
[----:B------:R-:W5:Y:S01]  /*1830*/  LDG.E.128 R20, desc[UR36][R42.64+0x30] ;  /* 0x000030242a147981 */ /* 0x000f62000c1e1d00 */
[----:B------:R-:W-:Y:S01]  /*1840*/  IADD3 R41, R41, UR4, RZ ;  /* 0x0000000429297c10 */ /* 0x000fe2000fffe0ff */
[----:B--2---:R-:W-:-:S03]  /*1850*/  DADD R24, R8, R24 ;  /* 0x0000000008187229 */ /* 0x004fc60000000018 */
[----:B------:R-:W-:Y:S01]  /*1860*/  LEA R9, R41, 0x3, 0x2 ;  /* 0x0000000329097811 */ /* 0x000fe200078e10ff */
[----:B------:R-:W-:Y:S02]  /*1870*/  DADD R6, R10, R6 ;  /* 0x000000000a067229 */ /* 0x000fe40000000006 */
[----:B---3--:R-:W-:Y:S01]  /*1880*/  DADD R30, R12, R30 ;  /* 0x000000000c1e7229 */ /* 0x008fe2000000001e */
[----:B------:R-:W-:Y:S01]  /*1890*/  ISETP.GE.U32.AND P0, PT, R9, R40, PT ;  /* 0x000000280900720c */ /* 0x000fe20003f06070 */
[----:B------:R-:W-:Y:S02]  /*18a0*/  DADD R38, R14, R38 ;  /* 0x000000000e267229 */ /* 0x000fe40000000026 */
[----:B----4-:R-:W-:Y:S02]  /*18b0*/  DADD R36, R16, R36 ;  /* 0x0000000010247229 */ /* 0x010fe40000000024 */
[----:B------:R-:W-:Y:S02]  /*18c0*/  DADD R34, R18, R34 ;  /* 0x0000000012227229 */ /* 0x000fe40000000022 */
[----:B-----5:R-:W-:-:S02]  /*18d0*/  DADD R26, R20, R26 ;  /* 0x00000000141a7229 */ /* 0x020fc4000000001a */
[----:B------:R-:W-:-:S04]  /*18e0*/  DADD R32, R22, R32 ;  /* 0x0000000016207229 */ /* 0x000fc80000000020 */
[----:B------:R-:W-:Y:S07]  /*18f0*/  @!P0 BRA `(.L_x_6038) ;  /* 0xfffffffc00b88947 */ /* 0x000fee000383ffff */
.L_x_6037:
[----:B------:R-:W-:Y:S05]  /*1900*/  BSYNC B1 ;  /* 0x0000000000017941 */ /* 0x000fea0003800000 */
.L_x_6036:
        /* <DEDUP_REMOVED lines=8> */
.L_x_6040:
[----:B------:R-:W-:Y:S05]  /*1990*/  BSYNC B1 ;  /* 0x0000000000017941 */ /* 0x000fea0003800000 */
.L_x_6039:
        /* <DEDUP_REMOVED lines=10> */
[----:B--2---:R-:W-:Y:S02]  /*1a40*/  DADD R24, R24, R8 ;  /* 0x0000000018187229 */ /* 0x004fe40000000008 */
[----:B------:R-:W-:-:S11]  /*1a50*/  DADD R6, R6, R10 ;  /* 0x0000000006067229 */ /* 0x000fd6000000000a */
.L_x_6042:
[----:B------:R-:W-:Y:S05]  /*1a60*/  BSYNC B1 ;  /* 0x0000000000017941 */ /* 0x000fea0003800000 */
.L_x_6041:
[----:B------:R-:W-:Y:S02]  /*1a70*/  DADD R6, R38, R6 ;  /* 0x0000000026067229 */ /* 0x000fe40000000006 */
[----:B------:R-:W-:-:S06]  /*1a80*/  DADD R24, R30, R24 ;  /* 0x000000001e187229 */ /* 0x000fcc0000000018 */
[----:B------:R-:W-:Y:S02]  /*1a90*/  DADD R6, R6, R34 ;  /* 0x0000000006067229 */ /* 0x000fe40000000022 */
[----:B------:R-:W-:-:S06]  /*1aa0*/  DADD R24, R24, R36 ;  /* 0x0000000018187229 */ /* 0x000fcc0000000024 */
[----:B------:R-:W-:Y:S02]  /*1ab0*/  DADD R18, R6, R32 ;  /* 0x0000000006127229 */ /* 0x000fe40000000020 */
[----:B------:R-:W-:Y:S01]  /*1ac0*/  DADD R16, R24, R26 ;  /* 0x0000000018107229 */ /* 0x000fe2000000001a */
[----:B------:R-:W-:Y:S10]  /*1ad0*/  BRA `(.L_x_6028) ;  /* 0x0000009800987947 */ /* 0x000ff40003800000 */
.L_x_6029:
        /* <DEDUP_REMOVED lines=27> */
[----:B------:R-:W-:Y:S02]  /*1c90*/  MOV R35, R31 ;  /* 0x0000001f00237202 */ /* 0x000fe40000000f00 */
        /* <DEDUP_REMOVED lines=18> */
[----:B------:R-:W-:Y:S01]  /*1dc0*/  IMAD.MOV.U32 R34, RZ, RZ, R30 ;  /* 0x000000ffff227224 */ /* 0x000fe200078e001e */
[----:B------:R-:W-:-:S07]  /*1dd0*/  MOV R35, R31 ;  /* 0x0000001f00237202 */ /* 0x000fce0000000f00 */
.L_x_6051:
        /* <DEDUP_REMOVED lines=286> */
.L_x_6047:
[----:B------:R-:W-:Y:S01]  /*2fc0*/  LOP3.LUT R13, R12, 0xfffffff0, RZ, 0xc0, !PT ;  /* 0xfffffff00c0d7812 */ /* 0x000fe200078ec0ff */
[----:B------:R-:W-:Y:S02]  /*2fd0*/  ULDC UR38, c[0x0][0x23c] ;  /* 0x00008f0000267ab9 */ /* 0x000fe40000000800 */
[----:B------:R-:W-:Y:S01]  /*2fe0*/  IMAD.U32 R6, RZ, RZ, UR38 ;  /* 0x00000026ff067e24 */ /* 0x000fe2000f8e00ff */
[----:B------:R-:W-:-:S04]  /*2ff0*/  IADD3 R12, P1, R28, R13, RZ ;  /* 0x0000000d1c0c7210 */ /* 0x000fc80007f3e0ff */
[----:B------:R-:W-:-:S06]  /*3000*/  IADD3.X R13, RZ, R29, RZ, P1, !PT ;  /* 0x0000001dff0d7210 */ /* 0x000fcc0000ffe4ff */
[----:B------:R-:W5:Y:S01]  /*3010*/  LDG.E.128 R12, desc[UR36][R12.64] ;  /* 0x000000240c0c7981 */ /* 0x000f62000c1e1d00 */
[----:B------:R-:W-:Y:S01]  /*3020*/  IMAD.IADD R7, R7, 0x1, R6 ;  /* 0x0000000107077824 */ /* 0x000fe200078e0206 */
[----:B------:R-:W-:Y:S06]  /*3030*/  @!P0 BRA `(.L_x_6048) ;  /* 0x0000000c00d88947 */ /* 0x000fec0003800000 */
        /* <DEDUP_REMOVED lines=246> */
.L_x_6048:
        /* <DEDUP_REMOVED lines=232> */
[----:B------:R-:W-:Y:S02]  /*4e20*/  @P1 IMAD.MOV.U32 R22, RZ, RZ, RZ ;  /* 0x000000ffff161224 */ /* 0x000fe400078e00ff */
[----:B------:R-:W-:-:S05]  /*4e30*/  IADD3 R21, -R23, RZ, RZ ;  /* 0x000000ff17157210 */ /* 0x000fca0007ffe1ff */
        /* <DEDUP_REMOVED lines=9> */
.L_x_6049:
[----:B------:R-:W-:-:S04]  /*4ed0*/  LOP3.LUT R21, R20, 0xfffffff0, RZ, 0xc0, !PT ;  /* 0xfffffff014157812 */ /* 0x000fc800078ec0ff */
        /* <DEDUP_REMOVED lines=250> */
.L_x_6050:
[----:B------:R-:W-:Y:S01]  /*5e80*/  LOP3.LUT R25, R0, 0xfffffff0, RZ, 0xc0, !PT ;  /* 0xfffffff000197812 */ /* 0x000fe200078ec0ff */
[----:B------:R-:W-:Y:S01]  /*5e90*/  IMAD.IADD R7, R7, 0x1, R6 ;  /* 0x0000000107077824 */ /* 0x000fe200078e0206 */
[----:B------:R-:W-:Y:S02]  /*5ea0*/  ULDC UR4, c[0x0][0x234] ;  /* 0x00008d0000047ab9 */ /* 0x000fe40000000800 */
[----:B------:R-:W-:-:S04]  /*5eb0*/  IADD3 R24, P1, R28, R25, RZ ;  /* 0x000000191c187210 */ /* 0x000fc80007f3e0ff */
[----:B------:R-:W-:-:S06]  /*5ec0*/  IADD3.X R25, RZ, R29, RZ, P1, !PT ;  /* 0x0000001dff197210 */ /* 0x000fcc0000ffe4ff */
[----:B------:R-:W2:Y:S01]  /*5ed0*/  LDG.E.128 R24, desc[UR36][R24.64] ;  /* 0x0000002418187981 */ /* 0x000ea2000c1e1d00 */
[----:B------:R-:W-:Y:S01]  /*5ee0*/  IMAD R45, R6, 0x3, R7 ;  /* 0x00000003062d7824 */ /* 0x000fe200078e0207 */
[----:B------:R-:W-:Y:S01]  /*5ef0*/  MOV R0, UR4 ;  /* 0x0000000400007c02 */ /* 0x000fe20008000f00 */
[----:B-----5:R-:W-:Y:S02]  /*5f00*/  DADD R34, R12, R34 ;  /* 0x000000000c227229 */ /* 0x020fe40000000022 */
[----:B------:R-:W-:Y:S01]  /*5f10*/  DADD R36, R14, R36 ;  /* 0x000000000e247229 */ /* 0x000fe20000000024 */
[----:B------:R-:W-:Y:S01]  /*5f20*/  ISETP.GE.U32.AND P1, PT, R45, R0, PT ;  /* 0x000000002d00720c */ /* 0x000fe20003f26070 */
[----:B------:R-:W-:Y:S02]  /*5f30*/  DADD R38, R16, R38 ;  /* 0x0000000010267229 */ /* 0x000fe40000000026 */
[----:B------:R-:W-:Y:S02]  /*5f40*/  DADD R40, R18, R40 ;  /* 0x0000000012287229 */ /* 0x000fe40000000028 */
[----:B------:R-:W-:-:S02]  /*5f50*/  DADD R10, R20, R10 ;  /* 0x00000000140a7229 */ /* 0x000fc4000000000a */
[----:B------:R-:W-:Y:S02]  /*5f60*/  DADD R8, R22, R8 ;  /* 0x0000000016087229 */ /* 0x000fe40000000008 */
[----:B--2---:R-:W-:Y:S02]  /*5f70*/  DADD R30, R24, R30 ;  /* 0x00000000181e7229 */ /* 0x004fe4000000001e */
[----:B------:R-:W-:Y:S02]  /*5f80*/  DADD R32, R26, R32 ;  /* 0x000000001a207229 */ /* 0x000fe40000000020 */
[----:B------:R-:W-:Y:S09]  /*5f90*/  @!P1 BRA `(.L_x_6051) ;  /* 0xffffffbc00909947 */ /* 0x000ff2000383ffff */
[----:B------:R-:W-:Y:S05]  /*5fa0*/  BSYNC B2 ;  /* 0x0000000000027941 */ /* 0x000fea0003800000 */
.L_x_6046:
[----:B------:R-:W-:Y:S05]  /*5fb0*/  BSYNC B1 ;  /* 0x0000000000017941 */ /* 0x000fea0003800000 */
.L_x_6045:
        /* <DEDUP_REMOVED lines=280> */
.L_x_6054:
[----:B------:R-:W-:-:S04]  /*7140*/  LOP3.LUT R13, R12, 0xfffffff0, RZ, 0xc0, !PT ;  /* 0xfffffff00c0d7812 */ /* 0x000fc800078ec0ff */
[----:B------:R-:W-:-:S05]  /*7150*/  IADD3 R12, P2, R28, R13, RZ ;  /* 0x0000000d1c0c7210 */ /* 0x000fca0007f5e0ff */
[----:B------:R-:W-:-:S06]  /*7160*/  IMAD.X R13, RZ, RZ, R29, P2 ;  /* 0x000000ffff0d7224 */ /* 0x000fcc00010e061d */
[----:B------:R-:W5:Y:S01]  /*7170*/  LDG.E.128 R12, desc[UR36][R12.64] ;  /* 0x000000240c0c7981 */ /* 0x000f62000c1e1d00 */
[----:B0-----:R-:W-:-:S04]  /*7180*/  IADD3 R43, R7, R6, RZ ;  /* 0x00000006072b7210 */ /* 0x001fc80007ffe0ff */
        /* <DEDUP_REMOVED lines=276> */
.L_x_6055:
        /* <DEDUP_REMOVED lines=281> */
.L_x_6056:
        /* <DEDUP_REMOVED lines=281> */
.L_x_6057:
[----:B------:R-:W-:-:S04]  /*a5f0*/  LOP3.LUT R25, R24, 0xfffffff0, RZ, 0xc0, !PT ;  /* 0xfffffff018197812 */ /* 0x000fc800078ec0ff */
[----:B------:R-:W-:-:S04]  /*a600*/  IADD3 R24, P1, R28, R25, RZ ;  /* 0x000000191c187210 */ /* 0x000fc80007f3e0ff */
[----:B------:R-:W-:-:S06]  /*a610*/  IADD3.X R25, RZ, R29, RZ, P1, !PT ;  /* 0x0000001dff197210 */ /* 0x000fcc0000ffe4ff */
[----:B------:R-:W5:Y:S03]  /*a620*/  LDG.E.128 R24, desc[UR36][R24.64] ;  /* 0x0000002418187981 */ /* 0x000f66000c1e1d00 */
.L_x_6053:
[----:B------:R-:W-:Y:S05]  /*a630*/  BSYNC B1 ;  /* 0x0000000000017941 */ /* 0x000fea0003800000 */
.L_x_6052:
[----:B------:R-:W-:Y:S04]  /*a640*/  BSSY B1, `(.L_x_6058) ;  /* 0x0000012000017945 */ /* 0x000fe80003800000 */
[----:B------:R-:W-:Y:S05]  /*a650*/  @P0 BRA `(.L_x_6059) ;  /* 0x0000000000400947 */ /* 0x000fea0003800000 */
[----:B------:R-:W-:Y:S01]  /*a660*/  IMAD.IADD R7, R7, 0x1, R6 ;  /* 0x0000000107077824 */ /* 0x000fe200078e0206 */
[----:B-----5:R-:W-:Y:S02]  /*a670*/  DADD R34, R34, R12 ;  /* 0x0000000022227229 */ /* 0x020fe4000000000c */
[----:B------:R-:W-:Y:S02]  /*a680*/  DADD R36, R36, R14 ;  /* 0x0000000024247229 */ /* 0x000fe4000000000e */
[----:B------:R-:W-:-:S13]  /*a690*/  ISETP.GE.U32.AND P0, PT, R7, R0, PT ;  /* 0x000000000700720c */ /* 0x000fda0003f06070 */
[----:B------:R-:W-:Y:S05]  /*a6a0*/  @P0 BRA `(.L_x_6059) ;  /* 0x00000000002c0947 */ /* 0x000fea0003800000 */
[----:B------:R-:W-:Y:S01]  /*a6b0*/  IADD3 R7, R7, R6, RZ ;  /* 0x0000000607077210 */ /* 0x000fe20007ffe0ff */
[----:B------:R-:W-:Y:S02]  /*a6c0*/  DADD R38, R38, R16 ;  /* 0x0000000026267229 */ /* 0x000fe40000000010 */
[----:B------:R-:W-:Y:S01]  /*a6d0*/  DADD R40, R40, R18 ;  /* 0x0000000028287229 */ /* 0x000fe20000000012 */
[----:B------:R-:W-:-:S13]  /*a6e0*/  ISETP.GE.U32.AND P0, PT, R7, R0, PT ;  /* 0x000000000700720c */ /* 0x000fda0003f06070 */
[----:B------:R-:W-:Y:S05]  /*a6f0*/  @P0 BRA `(.L_x_6059) ;  /* 0x0000000000180947 */ /* 0x000fea0003800000 */
[----:B------:R-:W-:Y:S01]  /*a700*/  IADD3 R7, R7, R6, RZ ;  /* 0x0000000607077210 */ /* 0x000fe20007ffe0ff */
[----:B------:R-:W-:Y:S02]  /*a710*/  DADD R10, R10, R20 ;  /* 0x000000000a0a7229 */ /* 0x000fe40000000014 */
[----:B------:R-:W-:Y:S01]  /*a720*/  DADD R8, R8, R22 ;  /* 0x0000000008087229 */ /* 0x000fe20000000016 */
[----:B------:R-:W-:-:S13]  /*a730*/  ISETP.GE.U32.AND P0, PT, R7, R0, PT ;  /* 0x000000000700720c */ /* 0x000fda0003f06070 */
[----:B------:R-:W-:Y:S02]  /*a740*/  @!P0 DADD R30, R30, R24 ;  /* 0x000000001e1e8229 */ /* 0x000fe40000000018 */
[----:B------:R-:W-:-:S11]  /*a750*/  @!P0 DADD R32, R32, R26 ;  /* 0x0000000020208229 */ /* 0x000fd6000000001a */
.L_x_6059:
[----:B------:R-:W-:Y:S05]  /*a760*/  BSYNC B1 ;  /* 0x0000000000017941 */ /* 0x000fea0003800000 */
.L_x_6058:
[----:B------:R-:W-:Y:S02]  /*a770*/  DADD R36, R40, R36 ;  /* 0x0000000028247229 */ /* 0x000fe40000000024 */
[----:B------:R-:W-:-:S06]  /*a780*/  DADD R34, R38, R34 ;  /* 0x0000000026227229 */ /* 0x000fcc0000000022 */
[----:B------:R-:W-:Y:S02]  /*a790*/  DADD R36, R36, R8 ;  /* 0x0000000024247229 */ /* 0x000fe40000000008 */
[----:B------:R-:W-:-:S06]  /*a7a0*/  DADD R34, R34, R10 ;  /* 0x0000000022227229 */ /* 0x000fcc000000000a */
[----:B-----5:R-:W-:Y:S02]  /*a7b0*/  DADD R18, R36, R32 ;  /* 0x0000000024127229 */ /* 0x020fe40000000020 */
[----:B------:R-:W-:Y:S01]  /*a7c0*/  DADD R16, R34, R30 ;  /* 0x0000000022107229 */ /* 0x000fe2000000001e */
[----:B------:R-:W-:Y:S10]  /*a7d0*/  BRA `(.L_x_6028) ;  /* 0x0000000c00587947 */ /* 0x000ff40003800000 */
.L_x_6044:
[----:B------:R-:W-:Y:S01]  /*a7e0*/  ISETP.GE.U32.AND P0, PT, R13, R0, PT ;  /* 0x000000000d00720c */ /* 0x000fe20003f06070 */
[----:B------:R-:W-:Y:S01]  /*a7f0*/  BSSY B1, `(.L_x_6060) ;  /* 0x0000037000017945 */ /* 0x000fe20003800000 */
[----:B------:R-:W-:Y:S01]  /*a800*/  IMAD.MOV.U32 R42, RZ, RZ, R32 ;  /* 0x000000ffff2a7224 */ /* 0x000fe200078e0020 */
[-C--:B------:R-:W-:Y:S01]  /*a810*/  MOV R43, R33.reuse ;  /* 0x00000021002b7202 */ /* 0x080fe20000000f00 */
[----:B------:R-:W-:Y:S01]  /*a820*/  IMAD.MOV.U32 R41, RZ, RZ, R31 ;  /* 0x000000ffff297224 */ /* 0x000fe200078e001f */
[----:B------:R-:W-:Y:S01]  /*a830*/  MOV R40, R30 ;  /* 0x0000001e00287202 */ /* 0x000fe20000000f00 */
[----:B------:R-:W-:Y:S01]  /*a840*/  IMAD.MOV.U32 R34, RZ, RZ, R30 ;  /* 0x000000ffff227224 */ /* 0x000fe200078e001e */
[----:B------:R-:W-:Y:S02]  /*a850*/  MOV R38, R32 ;  /* 0x0000002000267202 */ /* 0x000fe40000000f00 */
[----:B------:R-:W-:Y:S02]  /*a860*/  CS2R R22, SRZ ;  /* 0x0000000000167805 */ /* 0x000fe4000001ff00 */
[----:B------:R-:W-:-:S02]  /*a870*/  MOV R39, R33 ;  /* 0x0000002100277202 */ /* 0x000fc40000000f00 */
[----:B------:R-:W-:Y:S02]  /*a880*/  CS2R R20, SRZ ;  /* 0x0000000000147805 */ /* 0x000fe4000001ff00 */
[----:B------:R-:W-:Y:S02]  /*a890*/  MOV R35, R31 ;  /* 0x0000001f00237202 */ /* 0x000fe40000000f00 */
[----:B------:R-:W-:Y:S02]  /*a8a0*/  CS2R R26, SRZ ;  /* 0x00000000001a7805 */ /* 0x000fe4000001ff00 */
[----:B------:R-:W-:Y:S02]  /*a8b0*/  CS2R R24, SRZ ;  /* 0x0000000000187805 */ /* 0x000fe4000001ff00 */
[----:B------:R-:W-:Y:S02]  /*a8c0*/  CS2R R14, SRZ ;  /* 0x00000000000e7805 */ /* 0x000fe4000001ff00 */
[----:B------:R-:W-:-:S02]  /*a8d0*/  CS2R R12, SRZ ;  /* 0x00000000000c7805 */ /* 0x000fc4000001ff00 */
[----:B------:R-:W-:Y:S02]  /*a8e0*/  CS2R R18, SRZ ;  /* 0x0000000000127805 */ /* 0x000fe4000001ff00 */
[----:B------:R-:W-:Y:S01]  /*a8f0*/  CS2R R16, SRZ ;  /* 0x0000000000107805 */ /* 0x000fe2000001ff00 */
[----:B------:R-:W-:Y:S06]  /*a900*/  @P0 BRA `(.L_x_6061) ;  /* 0x0000000000940947 */ /* 0x000fec0003800000 */
[----:B------:R-:W-:Y:S01]  /*a910*/  BSSY B2, `(.L_x_6061) ;  /* 0x0000024000027945 */ /* 0x000fe20003800000 */
[-C--:B------:R-:W-:Y:S01]  /*a920*/  MOV R42, R32.reuse ;  /* 0x00000020002a7202 */ /* 0x080fe20000000f00 */
[----:B------:R-:W-:Y:S01]  /*a930*/  IMAD.MOV.U32 R43, RZ, RZ, R33 ;  /* 0x000000ffff2b7224 */ /* 0x000fe200078e0021 */
[----:B------:R-:W-:Y:S01]  /*a940*/  MOV R38, R32 ;  /* 0x0000002000267202 */ /* 0x000fe20000000f00 */
[----:B------:R-:W-:Y:S01]  /*a950*/  IMAD.MOV.U32 R40, RZ, RZ, R30 ;  /* 0x000000ffff287224 */ /* 0x000fe200078e001e */
[----:B------:R-:W-:Y:S01]  /*a960*/  MOV R39, R33 ;  /* 0x0000002100277202 */ /* 0x000fe20000000f00 */
[----:B------:R-:W-:Y:S01]  /*a970*/  IMAD.MOV.U32 R35, RZ, RZ, R31 ;  /* 0x000000ffff237224 */ /* 0x000fe200078e001f */
[----:B------:R-:W-:Y:S02]  /*a980*/  MOV R41, R31 ;  /* 0x0000001f00297202 */ /* 0x000fe40000000f00 */
[----:B------:R-:W-:-:S07]  /*a990*/  MOV R34, R30 ;  /* 0x0000001e00227202 */ /* 0x000fce0000000f00 */
.L_x_6062:
[-C--:B------:R-:W-:Y:S01]  /*a9a0*/  IADD3 R13, R6, R7.reuse, RZ ;  /* 0x00000007060d7210 */ /* 0x080fe20007ffe0ff */
[----:B------:R-:W-:-:S03]  /*a9b0*/  IMAD R17, R36, R7, RZ ;  /* 0x0000000724117224 */ /* 0x000fc600078e02ff */
[----:B------:R-:W-:Y:S01]  /*a9c0*/  IADD3 R15, R13, R6, RZ ;  /* 0x000000060d0f7210 */ /* 0x000fe20007ffe0ff */
[----:B------:R-:W-:Y:S02]  /*a9d0*/  IMAD R13, R36, R13, RZ ;  /* 0x0000000d240d7224 */ /* 0x000fe400078e02ff */
[----:B------:R-:W-:-:S04]  /*a9e0*/  IMAD.WIDE.U32 R16, R17, 0x10, R28 ;  /* 0x0000001011107825 */ /* 0x000fc800078e001c */
[----:B------:R-:W-:Y:S02]  /*a9f0*/  IMAD.IADD R7, R15, 0x1, R6 ;  /* 0x000000010f077824 */ /* 0x000fe400078e0206 */
[C---:B------:R-:W-:Y:S01]  /*aa00*/  IMAD R25, R36.reuse, R15, RZ ;  /* 0x0000000f24197224 */ /* 0x040fe200078e02ff */
[----:B------:R-:W2:Y:S01]  /*aa10*/  LDG.E.128 R16, desc[UR36][R16.64] ;  /* 0x0000002410107981 */ /* 0x000ea2000c1e1d00 */
[----:B------:R-:W-:Y:S02]  /*aa20*/  IMAD R21, R36, R7, RZ ;  /* 0x0000000724157224 */ /* 0x000fe400078e02ff */
[----:B------:R-:W-:-:S04]  /*aa30*/  IMAD.WIDE.U32 R12, R13, 0x10, R28 ;  /* 0x000000100d0c7825 */ /* 0x000fc800078e001c */
[--C-:B------:R-:W-:Y:S02]  /*aa40*/  IMAD.WIDE.U32 R24, R25, 0x10, R28.reuse ;  /* 0x0000001019187825 */ /* 0x100fe400078e001c */
[----:B------:R-:W3:Y:S02]  /*aa50*/  LDG.E.128 R12, desc[UR36][R12.64] ;  /* 0x000000240c0c7981 */ /* 0x000ee4000c1e1d00 */
[----:B------:R-:W-:Y:S02]  /*aa60*/  IMAD.WIDE.U32 R20, R21, 0x10, R28 ;  /* 0x0000001015147825 */ /* 0x000fe400078e001c */
[----:B------:R-:W4:Y:S04]  /*aa70*/  LDG.E.128 R24, desc[UR36][R24.64] ;  /* 0x0000002418187981 */ /* 0x000f28000c1e1d00 */
[----:B------:R-:W5:Y:S01]  /*aa80*/  LDG.E.128 R20, desc[UR36][R20.64] ;  /* 0x0000002414147981 */ /* 0x000f62000c1e1d00 */
[----:B------:R-:W-:-:S05]  /*aa90*/  IADD3 R7, R7, R6, RZ ;  /* 0x0000000607077210 */ /* 0x000fca0007ffe0ff */
[----:B------:R-:W-:-:S05]  /*aaa0*/  IMAD R37, R6, 0x3, R7 ;  /* 0x0000000306257824 */ /* 0x000fca00078e0207 */
[----:B------:R-:W-:Y:S01]  /*aab0*/  ISETP.GE.U32.AND P0, PT, R37, R0, PT ;  /* 0x000000002500720c */ /* 0x000fe20003f06070 */
[----:B--2---:R-:W-:Y:S02]  /*aac0*/  DADD R34, R16, R34 ;  /* 0x0000000010227229 */ /* 0x004fe40000000022 */
[----:B------:R-:W-:Y:S02]  /*aad0*/  DADD R38, R18, R38 ;  /* 0x0000000012267229 */ /* 0x000fe40000000026 */
[----:B---3--:R-:W-:Y:S02]  /*aae0*/  DADD R40, R12, R40 ;  /* 0x000000000c287229 */ /* 0x008fe40000000028 */
[----:B------:R-:W-:Y:S02]  /*aaf0*/  DADD R42, R14, R42 ;  /* 0x000000000e2a7229 */ /* 0x000fe4000000002a */
[----:B----4-:R-:W-:Y:S02]  /*ab00*/  DADD R10, R24, R10 ;  /* 0x00000000180a7229 */ /* 0x010fe4000000000a */
[----:B------:R-:W-:-:S02]  /*ab10*/  DADD R8, R26, R8 ;  /* 0x000000001a087229 */ /* 0x000fc40000000008 */
[----:B-----5:R-:W-:Y:S02]  /*ab20*/  DADD R30, R20, R30 ;  /* 0x00000000141e7229 */ /* 0x020fe4000000001e */
[----:B------:R-:W-:Y:S01]  /*ab30*/  DADD R32, R22, R32 ;  /* 0x0000000016207229 */ /* 0x000fe20000000020 */
[----:B------:R-:W-:Y:S10]  /*ab40*/  @!P0 BRA `(.L_x_6062) ;  /* 0xfffffffc00948947 */ /* 0x000ff4000383ffff */
[----:B------:R-:W-:Y:S05]  /*ab50*/  BSYNC B2 ;  /* 0x0000000000027941 */ /* 0x000fea0003800000 */
.L_x_6061:
[----:B------:R-:W-:Y:S05]  /*ab60*/  BSYNC B1 ;  /* 0x0000000000017941 */ /* 0x000fea0003800000 */
.L_x_6060:
        /* <DEDUP_REMOVED lines=12> */
[----:B------:R-:W-:-:S05]  /*ac30*/  IMAD.IADD R37, R37, 0x1, R6 ;  /* 0x0000000125257824 */ /* 0x000fca00078e0206 */
[----:B------:R-:W-:-:S13]  /*ac40*/  ISETP.GE.U32.AND P0, PT, R37, R0, PT ;  /* 0x000000002500720c */ /* 0x000fda0003f06070 */
[----:B------:R-:W-:Y:S05]  /*ac50*/  @P0 BRA `(.L_x_6064) ;  /* 0x0000000000200947 */ /* 0x000fea0003800000 */
[----:B------:R-:W-:Y:S01]  /*ac60*/  IADD3 R27, R37, R6, RZ ;  /* 0x00000006251b7210 */ /* 0x000fe20007ffe0ff */
[----:B------:R-:W-:-:S03]  /*ac70*/  IMAD R25, R36, R37, RZ ;  /* 0x0000002524197224 */ /* 0x000fc600078e02ff */
[----:B------:R-:W-:Y:S01]  /*ac80*/  ISETP.GE.U32.AND P0, PT, R27, R0, PT ;  /* 0x000000001b00720c */ /* 0x000fe20003f06070 */
[----:B------:R-:W-:-:S12]  /*ac90*/  IMAD.WIDE.U32 R24, R25, 0x10, R28 ;  /* 0x0000001019187825 */ /* 0x000fd800078e001c */
[----:B------:R-:W-:-:S04]  /*aca0*/  @!P0 IMAD R27, R36, R27, RZ ;  /* 0x0000001b241b8224 */ /* 0x000fc800078e02ff */
[----:B------:R-:W-:Y:S02]  /*acb0*/  @!P0 IMAD.WIDE.U32 R28, R27, 0x10, R28 ;  /* 0x000000101b1c8825 */ /* 0x000fe400078e001c */
[----:B------:R-:W5:Y:S04]  /*acc0*/  LDG.E.128 R24, desc[UR36][R24.64] ;  /* 0x0000002418187981 */ /* 0x000f68000c1e1d00 */
[----:B------:R0:W5:Y:S02]  /*acd0*/  @!P0 LDG.E.128 R20, desc[UR36][R28.64] ;  /* 0x000000241c148981 */ /* 0x000164000c1e1d00 */
.L_x_6064:
[----:B------:R-:W-:Y:S05]  /*ace0*/  BSYNC B1 ;  /* 0x0000000000017941 */ /* 0x000fea0003800000 */
.L_x_6063:
[----:B------:R-:W-:Y:S04]  /*acf0*/  BSSY B1, `(.L_x_6065) ;  /* 0x0000012000017945 */ /* 0x000fe80003800000 */
[----:B------:R-:W-:Y:S05]  /*ad00*/  @P1 BRA `(.L_x_6066) ;  /* 0x0000000000401947 */ /* 0x000fea0003800000 */
[----:B------:R-:W-:Y:S01]  /*ad10*/  IADD3 R7, R7, R6, RZ ;  /* 0x0000000607077210 */ /* 0x000fe20007ffe0ff */
[----:B-----5:R-:W-:Y:S02]  /*ad20*/  DADD R34, R34, R16 ;  /* 0x0000000022227229 */ /* 0x020fe40000000010 */
[----:B------:R-:W-:Y:S01]  /*ad30*/  DADD R38, R38, R18 ;  /* 0x0000000026267229 */ /* 0x000fe20000000012 */
[----:B------:R-:W-:-:S13]  /*ad40*/  ISETP.GE.U32.AND P0, PT, R7, R0, PT ;  /* 0x000000000700720c */ /* 0x000fda0003f06070 */
[----:B------:R-:W-:Y:S05]  /*ad50*/  @P0 BRA `(.L_x_6066) ;  /* 0x00000000002c0947 */ /* 0x000fea0003800000 */
[----:B------:R-:W-:Y:S01]  /*ad60*/  IMAD.IADD R7, R7, 0x1, R6 ;  /* 0x0000000107077824 */ /* 0x000fe200078e0206 */
[----:B------:R-:W-:Y:S02]  /*ad70*/  DADD R40, R40, R12 ;  /* 0x0000000028287229 */ /* 0x000fe4000000000c */
[----:B------:R-:W-:Y:S02]  /*ad80*/  DADD R42, R42, R14 ;  /* 0x000000002a2a7229 */ /* 0x000fe4000000000e */
        /* <DEDUP_REMOVED lines=8> */
.L_x_6066:
[----:B------:R-:W-:Y:S05]  /*ae10*/  BSYNC B1 ;  /* 0x0000000000017941 */ /* 0x000fea0003800000 */
.L_x_6065:
[----:B------:R-:W-:Y:S02]  /*ae20*/  DADD R38, R38, R42 ;  /* 0x0000000026267229 */ /* 0x000fe4000000002a */
[----:B------:R-:W-:-:S06]  /*ae30*/  DADD R34, R34, R40 ;  /* 0x0000000022227229 */ /* 0x000fcc0000000028 */
[----:B------:R-:W-:Y:S02]  /*ae40*/  DADD R38, R38, R8 ;  /* 0x0000000026267229 */ /* 0x000fe40000000008 */
[----:B------:R-:W-:-:S06]  /*ae50*/  DADD R34, R34, R10 ;  /* 0x0000000022227229 */ /* 0x000fcc000000000a */
[----:B-----5:R-:W-:Y:S02]  /*ae60*/  DADD R18, R38, R32 ;  /* 0x0000000026127229 */ /* 0x020fe40000000020 */
[----:B------:R-:W-:Y:S01]  /*ae70*/  DADD R16, R34, R30 ;  /* 0x0000000022107229 */ /* 0x000fe2000000001e */
[----:B------:R-:W-:Y:S10]  /*ae80*/  BRA `(.L_x_6028) ;  /* 0x0000000400ac7947 */ /* 0x000ff40003800000 */
.L_x_6043:
        /* <DEDUP_REMOVED lines=12> */
[----:B0-----:R-:W-:Y:S01]  /*af50*/  IMAD R9, R36, 0x3, R13 ;  /* 0x0000000324097824 */ /* 0x001fe200078e020d */
[----:B------:R-:W-:-:S04]  /*af60*/  CS2R R12, SRZ ;  /* 0x00000000000c7805 */ /* 0x000fc8000001ff00 */
        /* <DEDUP_REMOVED lines=20> */
[----:B------:R-:W-:Y:S02]  /*b0b0*/  MOV R8, R6 ;  /* 0x0000000600087202 */ /* 0x000fe40000000f00 */
[-C--:B------:R-:W-:Y:S02]  /*b0c0*/  MOV R9, R7.reuse ;  /* 0x0000000700097202 */ /* 0x080fe40000000f00 */
[----:B------:R-:W-:-:S07]  /*b0d0*/  MOV R17, R7 ;  /* 0x0000000700117202 */ /* 0x000fce0000000f00 */
.L_x_6069:
[C---:B------:R-:W-:Y:S01]  /*b0e0*/  IADD3 R13, R37.reuse, R36, RZ ;  /* 0x00000024250d7210 */ /* 0x040fe20007ffe0ff */
[----:B------:R-:W-:-:S04]  /*b0f0*/  IMAD.WIDE.U32 R20, R37, 0x10, R28 ;  /* 0x0000001025147825 */ /* 0x000fc800078e001c */
[C---:B------:R-:W-:Y:S02]  /*b100*/  IMAD.IADD R33, R13.reuse, 0x1, R36 ;  /* 0x000000010d217824 */ /* 0x040fe400078e0224 */
[--C-:B------:R-:W-:Y:S01]  /*b110*/  IMAD.WIDE.U32 R12, R13, 0x10, R28.reuse ;  /* 0x000000100d0c7825 */ /* 0x100fe200078e001c */
[----:B------:R-:W2:Y:S02]  /*b120*/  LDG.E.128 R20, desc[UR36][R20.64] ;  /* 0x0000002414147981 */ /* 0x000ea4000c1e1d00 */
[C---:B------:R-:W-:Y:S01]  /*b130*/  IADD3 R37, R33.reuse, R36, RZ ;  /* 0x0000002421257210 */ /* 0x040fe20007ffe0ff */
        /* <DEDUP_REMOVED lines=18> */
.L_x_6068:
[----:B------:R-:W-:Y:S05]  /*b260*/  BSYNC B1 ;  /* 0x0000000000017941 */ /* 0x000fea0003800000 */
.L_x_6067:
        /* <DEDUP_REMOVED lines=19> */
.L_x_6071:
[----:B------:R-:W-:Y:S05]  /*b3a0*/  BSYNC B1 ;  /* 0x0000000000017941 */ /* 0x000fea0003800000 */
.L_x_6070:
        /* <DEDUP_REMOVED lines=18> */
.L_x_6073:
[----:B------:R-:W-:Y:S05]  /*b4d0*/  BSYNC B1 ;  /* 0x0000000000017941 */ /* 0x000fea0003800000 */
.L_x_6072:
[----:B------:R-:W-:Y:S02]  /*b4e0*/  DADD R10, R10, R30 ;  /* 0x000000000a0a7229 */ /* 0x000fe4000000001e */
[----:B------:R-:W-:-:S06]  /*b4f0*/  DADD R6, R6, R8 ;  /* 0x0000000006067229 */ /* 0x000fcc0000000008 */
[----:B------:R-:W-:Y:S02]  /*b500*/  DADD R10, R10, R38 ;  /* 0x000000000a0a7229 */ /* 0x000fe40000000026 */
[----:B------:R-:W-:-:S06]  /*b510*/  DADD R6, R6, R40 ;  /* 0x0000000006067229 */ /* 0x000fcc0000000028 */
[----:B------:R-:W-:Y:S02]  /*b520*/  DADD R18, R10, R18 ;  /* 0x000000000a127229 */ /* 0x000fe40000000012 */
[----:B------:R-:W-:-:S11]  /*b530*/  DADD R16, R6, R16 ;  /* 0x0000000006107229 */ /* 0x000fd60000000010 */
.L_x_6028:
[----:B------:R-:W-:Y:S05]  /*b540*/  BSYNC B0 ;  /* 0x0000000000007941 */ /* 0x000fea0003800000 */
.L_x_6027:
        /* <DEDUP_REMOVED lines=8> */
[----:B------:R-:W-:Y:S02]  /*b5d0*/  ULDC UR7, c[0x0][0x4] ;  /* 0x0000010000077ab9 */ /* 0x000fe40000000800 */
[----:B-1----:R-:W-:Y:S02]  /*b5e0*/  ULEA UR4, UR5, UR4, 0x18 ;  /* 0x0000000405047291 */ /* 0x002fe4000f8ec03f */
[----:B------:R-:W-:-:S04]  /*b5f0*/  USHF.R.U32.HI UR5, URZ, 0x1, UR7 ;  /* 0x000000013f057899 */ /* 0x000fc80008011607 */
[----:B------:R-:W-:Y:S02]  /*b600*/  LEA R7, R0, UR4, 0x4 ;  /* 0x0000000400077c11 */ /* 0x000fe4000f8e20ff */
[----:B------:R-:W-:-:S03]  /*b610*/  ISETP.NE.AND P0, PT, RZ, UR5, PT ;  /* 0x00000005ff007c0c */ /* 0x000fc6000bf05270 */
[----:B------:R1:W-:Y:S10]  /*b620*/  STS.128 [R7], R16 ;  /* 0x0000001007007388 */ /* 0x0003f40000000c00 */
[----:B------:R-:W-:Y:S05]  /*b630*/  @!P0 BRA `(.L_x_6074) ;  /* 0x0000000000388947 */ /* 0x000fea0003800000 */
[----:B-----5:R-:W-:-:S07]  /*b640*/  IMAD.U32 R13, RZ, RZ, UR5 ;  /* 0x00000005ff0d7e24 */ /* 0x020fce000f8e00ff */
.L_x_6075:
[----:B------:R-:W-:Y:S01]  /*b650*/  IADD3 R0, R2, R13, RZ ;  /* 0x0000000d02007210 */ /* 0x000fe20007ffe0ff */
[----:B------:R-:W-:Y:S03]  /*b660*/  BAR.SYNC.DEFER_BLOCKING 0x0 ;  /* 0x0000000000007b1d */ /* 0x000fe60000010000 */
[----:B------:R-:W-:-:S04]  /*b670*/  ISETP.GE.U32.AND P0, PT, R0, UR7, PT ;  /* 0x0000000700007c0c */ /* 0x000fc8000bf06070 */
[----:B------:R-:W-:-:S13]  /*b680*/  ISETP.GE.U32.OR P0, PT, R2, R13, P0 ;  /* 0x0000000d0200720c */ /* 0x000fda0000706470 */
[----:B------:R-:W-:-:S05]  /*b690*/  @!P0 IMAD R0, R0, UR6, R3 ;  /* 0x0000000600008c24 */ /* 0x000fca000f8e0203 */
[----:B------:R-:W-:-:S05]  /*b6a0*/  @!P0 LEA R0, R0, UR4, 0x4 ;  /* 0x0000000400008c11 */ /* 0x000fca000f8e20ff */
[----:B------:R-:W1:Y:S02]  /*b6b0*/  @!P0 LDS.128 R8, [R0] ;  /* 0x0000000000088984 */ /* 0x000e640000000c00 */
[----:B-12---:R-:W-:Y:S02]  /*b6c0*/  @!P0 DADD R16, R16, R8 ;  /* 0x0000000010108229 */ /* 0x006fe40000000008 */
[----:B------:R-:W-:-:S07]  /*b6d0*/  @!P0 DADD R18, R18, R10 ;  /* 0x0000000012128229 */ /* 0x000fce000000000a */
[----:B------:R2:W-:Y:S01]  /*b6e0*/  @!P0 STS.128 [R7], R16 ;  /* 0x0000001007008388 */ /* 0x0005e20000000c00 */
[----:B------:R-:W-:Y:S02]  /*b6f0*/  ISETP.GT.AND P0, PT, R13, 0x1, PT ;  /* 0x000000010d00780c */ /* 0x000fe40003f04270 */
[----:B------:R-:W-:-:S11]  /*b700*/  SHF.R.S32.HI R13, RZ, 0x1, R13 ;  /* 0x00000001ff0d7819 */ /* 0x000fd6000001140d */
[----:B------:R-:W-:Y:S05]  /*b710*/  @P0 BRA `(.L_x_6075) ;  /* 0xfffffffc00cc0947 */ /* 0x000fea000383ffff */
.L_x_6074:
[----:B------:R-:W-:Y:S02]  /*b720*/  ULDC UR4, c[0x0][0x248] ;  /* 0x0000920000047ab9 */ /* 0x000fe40000000800 */
[----:B------:R-:W-:-:S13]  /*b730*/  ISETP.NE.AND P0, PT, RZ, UR4, PT ;  /* 0x00000004ff007c0c */ /* 0x000fda000bf05270 */
[----:B------:R-:W-:Y:S05]  /*b740*/  @!P0 BRA `(.L_x_6076) ;  /* 0x0000000000a88947 */ /* 0x000fea0003800000 */
[----:B-----5:R-:W3:Y:S02]  /*b750*/  LDC R13, c[0x0][RZ] ;  /* 0x00000000ff0d7b82 */ /* 0x020ee40000000800 */
        /* <DEDUP_REMOVED lines=8> */
[----:B-12---:R-:W-:Y:S02]  /*b7e0*/  LEA R7, R0, UR4, 0x4 ;  /* 0x0000000400077c11 */ /* 0x006fe4000f8e20ff */
[----:B------:R-:W-:-:S03]  /*b7f0*/  LEA.HI R0, R13, R13, RZ, 0x1 ;  /* 0x0000000d0d007211 */ /* 0x000fc600078f08ff */
[----:B------:R3:W-:Y:S01]  /*b800*/  STS.128 [R7], R16 ;  /* 0x0000001007007388 */ /* 0x0007e20000000c00 */
[----:B------:R-:W-:Y:S01]  /*b810*/  SHF.R.S32.HI R6, RZ, 0x1, R0 ;  /* 0x00000001ff067819 */ /* 0x000fe20000011400 */
[----:B------:R-:W-:-:S03]  /*b820*/  IMAD.MOV.U32 R0, RZ, RZ, 0x20 ;  /* 0x00000020ff007424 */ /* 0x000fc600078e00ff */
[----:B------:R-:W-:-:S13]  /*b830*/  ISETP.GE.AND P0, PT, R6, 0x20, PT ;  /* 0x000000200600780c */ /* 0x000fda0003f06270 */
[----:B---3--:R-:W-:Y:S05]  /*b840*/  @!P0 BRA `(.L_x_6077) ;  /* 0x0000000000348947 */ /* 0x008fea0003800000 */
.L_x_6078:
[----:B------:R-:W-:Y:S01]  /*b850*/  IADD3 R0, R3, R6, RZ ;  /* 0x0000000603007210 */ /* 0x000fe20007ffe0ff */
[----:B------:R-:W-:Y:S03]  /*b860*/  BAR.SYNC.DEFER_BLOCKING 0x0 ;  /* 0x0000000000007b1d */ /* 0x000fe60000010000 */
[----:B------:R-:W-:-:S04]  /*b870*/  ISETP.GE.U32.AND P0, PT, R0, R13, PT ;  /* 0x0000000d0000720c */ /* 0x000fc80003f06070 */
[----:B------:R-:W-:-:S13]  /*b880*/  ISETP.GE.U32.OR P0, PT, R3, R6, P0 ;  /* 0x000000060300720c */ /* 0x000fda0000706470 */
[----:B------:R-:W-:Y:S02]  /*b890*/  @!P0 LEA R8, R6, R7, 0x4 ;  /* 0x0000000706088211 */ /* 0x000fe400078e20ff */
[----:B------:R-:W-:-:S04]  /*b8a0*/  SHF.R.S32.HI R6, RZ, 0x1, R6 ;  /* 0x00000001ff067819 */ /* 0x000fc80000011406 */
[----:B-1----:R-:W1:Y:S02]  /*b8b0*/  @!P0 LDS.128 R8, [R8] ;  /* 0x0000000008088984 */ /* 0x002e640000000c00 */
[----:B-1----:R-:W-:Y:S02]  /*b8c0*/  @!P0 DADD R16, R16, R8 ;  /* 0x0000000010108229 */ /* 0x002fe40000000008 */
[----:B------:R-:W-:-:S07]  /*b8d0*/  @!P0 DADD R18, R18, R10 ;  /* 0x0000000012128229 */ /* 0x000fce000000000a */
[----:B------:R1:W-:Y:S01]  /*b8e0*/  @!P0 STS.128 [R7], R16 ;  /* 0x0000001007008388 */ /* 0x0003e20000000c00 */
[----:B------:R-:W-:-:S13]  /*b8f0*/  ISETP.GE.AND P0, PT, R6, 0x20, PT ;  /* 0x000000200600780c */ /* 0x000fda0003f06270 */
[----:B------:R-:W-:Y:S05]  /*b900*/  @P0 BRA `(.L_x_6078) ;  /* 0xfffffffc00d00947 */ /* 0x000fea000383ffff */
[----:B------:R-:W-:-:S07]  /*b910*/  IMAD.MOV.U32 R0, RZ, RZ, 0x20 ;  /* 0x00000020ff007424 */ /* 0x000fce00078e00ff */
.L_x_6077:
[----:B------:R-:W-:Y:S01]  /*b920*/  BAR.SYNC.DEFER_BLOCKING 0x0 ;  /* 0x0000000000007b1d */ /* 0x000fe20000010000 */
[----:B------:R-:W-:-:S13]  /*b930*/  ISETP.GE.AND P0, PT, R0, 0x2, PT ;  /* 0x000000020000780c */ /* 0x000fda0003f06270 */
[----:B------:R-:W-:Y:S05]  /*b940*/  @!P0 BRA `(.L_x_6076) ;  /* 0x0000000000288947 */ /* 0x000fea0003800000 */
[----:B------:R-:W-:-:S07]  /*b950*/  MOV R11, 0x1 ;  /* 0x00000001000b7802 */ /* 0x000fce0000000f00 */
.L_x_6079:
[----:B-12---:R-:W-:Y:S04]  /*b960*/  SHFL.DOWN PT, R7, R17, R11, 0x1f ;  /* 0x08001f0b11077589 */ /* 0x006fe800000e0000 */
[----:B------:R-:W1:Y:S04]  /*b970*/  SHFL.DOWN PT, R6, R16, R11, 0x1f ;  /* 0x08001f0b10067589 */ /* 0x000e6800000e0000 */
[----:B------:R-:W-:Y:S04]  /*b980*/  SHFL.DOWN PT, R9, R19, R11, 0x1f ;  /* 0x08001f0b13097589 */ /* 0x000fe800000e0000 */
[----:B------:R2:W3:Y:S02]  /*b990*/  SHFL.DOWN PT, R8, R18, R11, 0x1f ;  /* 0x08001f0b12087589 */ /* 0x0004e400000e0000 */
[----:B--2---:R-:W-:-:S04]  /*b9a0*/  SHF.L.U32 R11, R11, 0x1, RZ ;  /* 0x000000010b0b7819 */ /* 0x004fc800000006ff */
[----:B------:R-:W-:Y:S01]  /*b9b0*/  ISETP.GE.AND P0, PT, R11, R0, PT ;  /* 0x000000000b00720c */ /* 0x000fe20003f06270 */
[----:B-1----:R-:W-:Y:S02]  /*b9c0*/  DADD R16, R6, R16 ;  /* 0x0000000006107229 */ /* 0x002fe40000000010 */
[----:B---3--:R-:W-:-:S10]  /*b9d0*/  DADD R18, R8, R18 ;  /* 0x0000000008127229 */ /* 0x008fd40000000012 */
[----:B------:R-:W-:Y:S05]  /*b9e0*/  @!P0 BRA `(.L_x_6079) ;  /* 0xfffffffc00dc8947 */ /* 0x000fea000383ffff */
.L_x_6076:
[----:B------:R-:W3:Y:S01]  /*b9f0*/  LDC R10, c[0x0][0x404] ;  /* 0x00010100ff0a7b82 */ /* 0x000ee20000000800 */
[----:B-----5:R-:W-:Y:S01]  /*ba00*/  IMAD.MOV.U32 R22, RZ, RZ, RZ ;  /* 0x000000ffff167224 */ /* 0x020fe200078e00ff */
[----:B---3--:R-:W-:-:S13]  /*ba10*/  ISETP.NE.AND P1, PT, R10, RZ, PT ;  /* 0x000000ff0a00720c */ /* 0x008fda0003f25270 */
[----:B------:R-:W-:Y:S05]  /*ba20*/  @!P1 BRA `(.L_x_6080) ;  /* 0x0000001000449947 */ /* 0x000fea0003800000 */
[----:B------:R-:W-:Y:S01]  /*ba30*/  MOV R4, RZ ;  /* 0x000000ff00047202 */ /* 0x000fe20000000f00 */
[----:B------:R-:W-:Y:S01]  /*ba40*/  ULDC.64 UR6, c[0x0][0x408] ;  /* 0x0001020000067ab9 */ /* 0x000fe20000000a00 */
[----:B------:R-:W-:Y:S01]  /*ba50*/  ULDC UR4, c[0x0][0x410] ;  /* 0x0001040000047ab9 */ /* 0x000fe20000000800 */
[----:B------:R-:W-:Y:S02]  /*ba60*/  ISETP.NE.AND P0, PT, R10, 0x1, PT ;  /* 0x000000010a00780c */ /* 0x000fe40003f05270 */
[----:B------:R-:W-:-:S05]  /*ba70*/  IMAD.HI.U32 R6, R5, UR7, R4 ;  /* 0x0000000705067c27 */ /* 0x000fca000f8e0004 */
[----:B-12---:R-:W-:Y:S01]  /*ba80*/  SHF.R.U32.HI R7, RZ, UR4, R6 ;  /* 0x00000004ff077c19 */ /* 0x006fe20008011606 */
        /* <DEDUP_REMOVED lines=267> */
.L_x_6080:
[----:B------:R-:W-:Y:S01]  /*cb40*/  ULDC.64 UR6, c[0x0][0x618] ;  /* 0x0001860000067ab9 */ /* 0x000fe20000000a00 */
[----:B-12---:R-:W-:Y:S02]  /*cb50*/  CS2R R6, SRZ ;  /* 0x0000000000067805 */ /* 0x006fe4000001ff00 */
        /* <DEDUP_REMOVED lines=294> */
.L_x_6082:
        /* <DEDUP_REMOVED lines=17> */
.L_x_6084:
[----:B-1----:R-:W-:Y:S05]  /*ded0*/  BSYNC B0 ;  /* 0x0000000000007941 */ /* 0x002fea0003800000 */
.L_x_6083:
[----:B------:R-:W-:Y:S01]  /*dee0*/  PRMT R8, R8, 0x9910, RZ ;  /* 0x0000991008087816 */ /* 0x000fe200000000ff */
[----:B------:R-:W-:Y:S01]  /*def0*/  BSSY B0, `(.L_x_6085) ;  /* 0x000000d000007945 */ /* 0x000fe20003800000 */
[----:B------:R-:W-:Y:S02]  /*df00*/  LOP3.LUT P0, RZ, R3, R2, RZ, 0xfc, !PT ;  /* 0x0000000203ff7212 */ /* 0x000fe4000780fcff */
[----:B------:R-:W-:-:S13]  /*df10*/  ISETP.NE.AND P1, PT, R8, RZ, PT ;  /* 0x000000ff0800720c */ /* 0x000fda0003f25270 */
[----:B------:R-:W-:Y:S05]  /*df20*/  @!P1 BRA `(.L_x_6086) ;  /* 0x0000000000249947 */ /* 0x000fea0003800000 */
[----:B------:R-:W1:Y:S01]  /*df30*/  S2UR UR4, SR_CTAID.Y ;  /* 0x00000000000479c3 */ /* 0x000e620000002600 */
[----:B------:R-:W-:-:S07]  /*df40*/  ISETP.NE.AND P2, PT, RZ, UR9, PT ;  /* 0x00000009ff007c0c */ /* 0x000fce000bf45270 */
[----:B------:R-:W1:Y:S08]  /*df50*/  LDC R11, c[0x0][0x10] ;  /* 0x00000400ff0b7b82 */ /* 0x000e700000000800 */
[----:B------:R-:W2:Y:S01]  /*df60*/  LDC.64 R8, c[0x0][0x620] ;  /* 0x00018800ff087b82 */ /* 0x000ea20000000a00 */
[----:B-1----:R-:W-:Y:S01]  /*df70*/  IMAD R10, R0, R11, UR4 ;  /* 0x00000004000a7e24 */ /* 0x002fe2000f8e020b */
[----:B------:R-:W-:-:S03]  /*df80*/  ULDC UR4, c[0x0][0x0] ;  /* 0x0000000000047ab9 */ /* 0x000fc60000000800 */
[----:B------:R-:W-:-:S04]  /*df90*/  @!P2 IMAD R10, R10, UR4, R3 ;  /* 0x000000040a0aac24 */ /* 0x000fc8000f8e0203 */
[----:B--2---:R-:W-:-:S05]  /*dfa0*/  IMAD.WIDE.U32 R8, R10, 0x10, R8 ;  /* 0x000000100a087825 */ /* 0x004fca00078e0008 */
[----:B------:R1:W-:Y:S02]  /*dfb0*/  STG.E.128 desc[UR36][R8.64], R16 ;  /* 0x0000001008007986 */ /* 0x0003e4000c101d24 */
.L_x_6086:
[----:B------:R-:W-:Y:S05]  /*dfc0*/  BSYNC B0 ;  /* 0x0000000000007941 */ /* 0x000fea0003800000 */
.L_x_6085:
        /* <DEDUP_REMOVED lines=35> */
.L_x_6088:
[----:B------:R-:W-:Y:S05]  /*e200*/  BSYNC B0 ;  /* 0x0000000000007941 */ /* 0x000fea0003800000 */
.L_x_6087:
[----:B------:R-:W-:Y:S01]  /*e210*/  BAR.SYNC.DEFER_BLOCKING 0x0 ;  /* 0x0000000000007b1d */ /* 0x000fe20000010000 */
[----:B------:R-:W-:-:S09]  /*e220*/  ULEA UR4, UR8, UR7, 0x18 ;  /* 0x0000000708047291 */ /* 0x000fd2000f8ec03f */
[----:B-12---:R-:W1:Y:S02]  /*e230*/  LDS.U8 R8, [UR4] ;  /* 0x00000004ff087984 */ /* 0x006e640008000000 */
[----:B-1----:R-:W-:-:S13]  /*e240*/  ISETP.NE.AND P0, PT, R8, RZ, PT ;  /* 0x000000ff0800720c */ /* 0x002fda0003f05270 */
[----:B------:R-:W-:Y:S05]  /*e250*/  @!P0 EXIT ;  /* 0x000000000000894d */ /* 0x000fea0003800000 */
[----:B------:R-:W-:Y:S01]  /*e260*/  ISETP.NE.AND P0, PT, RZ, UR9, PT ;  /* 0x00000009ff007c0c */ /* 0x000fe2000bf05270 */
        /* <DEDUP_REMOVED lines=26> */
[----:B------:R-:W-:-:S05]  /*e410*/  IMAD R0, R0, UR5, RZ ;  /* 0x0000000500007c24 */ /* 0x000fca000f8e02ff */
[----:B------:R-:W2:Y:S01]  /*e420*/  LDC.64 R14, c[0x0][0x620] ;  /* 0x00018800ff0e7b82 */ /* 0x000ea20000000a00 */
[----:B-1----:R-:W-:-:S07]  /*e430*/  IMAD R20, R20, UR4, RZ ;  /* 0x0000000414147c24 */ /* 0x002fce000f8e02ff */
.L_x_6093:
[----:B------:R-:W-:-:S04]  /*e440*/  IMAD.IADD R9, R0, 0x1, R13 ;  /* 0x0000000100097824 */ /* 0x000fc800078e020d */
[----:B--2---:R-:W-:-:S06]  /*e450*/  IMAD.WIDE.U32 R8, R9, 0x10, R14 ;  /* 0x0000001009087825 */ /* 0x004fcc00078e000e */
[----:B------:R-:W2:Y:S01]  /*e460*/  LDG.E.128 R8, desc[UR36][R8.64] ;  /* 0x0000002408087981 */ /* 0x000ea2000c1e1d00 */
[----:B------:R-:W-:-:S04]  /*e470*/  IADD3 R13, R20, R13, RZ ;  /* 0x0000000d140d7210 */ /* 0x000fc80007ffe0ff */
[----:B------:R-:W-:Y:S01]  /*e480*/  ISETP.GE.U32.AND P0, PT, R13, UR6, PT ;  /* 0x000000060d007c0c */ /* 0x000fe2000bf06070 */
[----:B--2---:R-:W-:Y:S02]  /*e490*/  DADD R16, R8, R16 ;  /* 0x0000000008107229 */ /* 0x004fe40000000010 */
[----:B------:R-:W-:-:S10]  /*e4a0*/  DADD R18, R10, R18 ;  /* 0x000000000a127229 */ /* 0x000fd40000000012 */
[----:B------:R-:W-:Y:S05]  /*e4b0*/  @!P0 BRA `(.L_x_6093) ;  /* 0xfffffffc00e08947 */ /* 0x000fea000383ffff */
[----:B------:R-:W-:Y:S05]  /*e4c0*/  BSYNC B1 ;  /* 0x0000000000017941 */ /* 0x000fea0003800000 */
.L_x_6092:
[----:B------:R-:W-:Y:S05]  /*e4d0*/  BRA `(.L_x_6091) ;  /* 0x0000000000487947 */ /* 0x000fea0003800000 */
.L_x_6090:
[----:B------:R-:W-:Y:S02]  /*e4e0*/  ULDC UR5, c[0x0][0x244] ;  /* 0x0000910000057ab9 */ /* 0x000fe40000000800 */
[----:B------:R-:W-:-:S13]  /*e4f0*/  ISETP.GE.U32.AND P0, PT, R2, UR5, PT ;  /* 0x0000000502007c0c */ /* 0x000fda000bf06070 */
[----:B------:R-:W-:Y:S05]  /*e500*/  @P0 BRA `(.L_x_6091) ;  /* 0x00000000003c0947 */ /* 0x000fea0003800000 */
[----:B------:R-:W-:Y:S01]  /*e510*/  ULDC UR4, c[0x0][0x10] ;  /* 0x0000040000047ab9 */ /* 0x000fe20000000800 */
[----:B------:R-:W1:Y:S01]  /*e520*/  LDC R20, c[0x0][RZ] ;  /* 0x00000000ff147b82 */ /* 0x000e620000000800 */
[----:B------:R-:W-:Y:S01]  /*e530*/  MOV R13, R2 ;  /* 0x00000002000d7202 */ /* 0x000fe20000000f00 */
[----:B------:R-:W-:-:S06]  /*e540*/  IMAD R0, R0, UR4, RZ ;  /* 0x0000000400007c24 */ /* 0x000fcc000f8e02ff */
[----:B------:R-:W2:Y:S08]  /*e550*/  LDC.64 R14, c[0x0][0x620] ;  /* 0x00018800ff0e7b82 */ /* 0x000eb00000000a00 */
[----:B------:R-:W3:Y:S02]  /*e560*/  LDC R24, c[0x0][0x4] ;  /* 0x00000100ff187b82 */ /* 0x000ee40000000800 */
.L_x_6094:
[----:B------:R-:W-:-:S04]  /*e570*/  IMAD.IADD R8, R0, 0x1, R13 ;  /* 0x0000000100087824 */ /* 0x000fc800078e020d */
[----:B-1----:R-:W-:-:S04]  /*e580*/  IMAD R9, R8, R20, R3 ;  /* 0x0000001408097224 */ /* 0x002fc800078e0203 */
[----:B--2---:R-:W-:-:S06]  /*e590*/  IMAD.WIDE.U32 R8, R9, 0x10, R14 ;  /* 0x0000001009087825 */ /* 0x004fcc00078e000e */
[----:B------:R-:W2:Y:S01]  /*e5a0*/  LDG.E.128 R8, desc[UR36][R8.64] ;  /* 0x0000002408087981 */ /* 0x000ea2000c1e1d00 */
[----:B---3--:R-:W-:-:S04]  /*e5b0*/  IADD3 R13, R24, R13, RZ ;  /* 0x0000000d180d7210 */ /* 0x008fc80007ffe0ff */
[----:B------:R-:W-:Y:S01]  /*e5c0*/  ISETP.GE.U32.AND P0, PT, R13, UR5, PT ;  /* 0x000000050d007c0c */ /* 0x000fe2000bf06070 */
[----:B--2---:R-:W-:Y:S02]  /*e5d0*/  DADD R16, R8, R16 ;  /* 0x0000000008107229 */ /* 0x004fe40000000010 */
[----:B------:R-:W-:-:S10]  /*e5e0*/  DADD R18, R10, R18 ;  /* 0x000000000a127229 */ /* 0x000fd40000000012 */
[----:B------:R-:W-:Y:S05]  /*e5f0*/  @!P0 BRA `(.L_x_6094) ;  /* 0xfffffffc00dc8947 */ /* 0x000fea000383ffff */
.L_x_6091:
[----:B------:R-:W-:Y:S05]  /*e600*/  BSYNC B0 ;  /* 0x0000000000007941 */ /* 0x000fea0003800000 */
.L_x_6089:
        /* <DEDUP_REMOVED lines=13> */
.L_x_6096:
[----:B------:R-:W-:Y:S01]  /*e6e0*/  IMAD.IADD R0, R2, 0x1, R15 ;  /* 0x0000000102007824 */ /* 0x000fe200078e020f */
[----:B------:R-:W-:Y:S04]  /*e6f0*/  BAR.SYNC.DEFER_BLOCKING 0x0 ;  /* 0x0000000000007b1d */ /* 0x000fe80000010000 */
[----:B------:R-:W-:-:S04]  /*e700*/  ISETP.GE.U32.AND P0, PT, R0, UR5, PT ;  /* 0x0000000500007c0c */ /* 0x000fc8000bf06070 */
[----:B------:R-:W-:-:S13]  /*e710*/  ISETP.GE.U32.OR P0, PT, R2, R15, P0 ;  /* 0x0000000f0200720c */ /* 0x000fda0000706470 */
[----:B------:R-:W-:-:S05]  /*e720*/  @!P0 IMAD R0, R0, R14, R3 ;  /* 0x0000000e00008224 */ /* 0x000fca00078e0203 */
        /* <DEDUP_REMOVED lines=8> */
.L_x_6095:
[----:B------:R-:W-:Y:S05]  /*e7b0*/  @!P2 BRA `(.L_x_6097) ;  /* 0x00000000008ca947 */ /* 0x000fea0003800000 */
[----:B------:R-:W-:Y:S02]  /*e7c0*/  ISETP.GT.AND P0, PT, R14, 0x20, PT ;  /* 0x000000200e00780c */ /* 0x000fe40003f04270 */
[----:B------:R-:W-:-:S11]  /*e7d0*/  MOV R0, R14 ;  /* 0x0000000e00007202 */ /* 0x000fd60000000f00 */
[----:B------:R-:W-:Y:S05]  /*e7e0*/  @!P0 BRA `(.L_x_6098) ;  /* 0x00000000004c8947 */ /* 0x000fea0003800000 */
[----:B------:R-:W-:Y:S01]  /*e7f0*/  LEA.HI R0, R14, R14, RZ, 0x1 ;  /* 0x0000000e0e007211 */ /* 0x000fe200078f08ff */
[----:B------:R3:W-:Y:S03]  /*e800*/  STS.128 [R13], R16 ;  /* 0x000000100d007388 */ /* 0x0007e60000000c00 */
[----:B------:R-:W-:Y:S01]  /*e810*/  SHF.R.S32.HI R2, RZ, 0x1, R0 ;  /* 0x00000001ff027819 */ /* 0x000fe20000011400 */
[----:B------:R-:W-:-:S03]  /*e820*/  HFMA2.MMA R0, -RZ, RZ, 0, 1.9073486328125e-06 ;  /* 0x00000020ff007435 */ /* 0x000fc600000001ff */
[----:B------:R-:W-:-:S13]  /*e830*/  ISETP.GE.AND P0, PT, R2, 0x20, PT ;  /* 0x000000200200780c */ /* 0x000fda0003f06270 */
[----:B---3--:R-:W-:Y:S05]  /*e840*/  @!P0 BRA `(.L_x_6098) ;  /* 0x0000000000348947 */ /* 0x008fea0003800000 */
.L_x_6099:
[----:B------:R-:W-:Y:S01]  /*e850*/  IMAD.IADD R0, R3, 0x1, R2 ;  /* 0x0000000103007824 */ /* 0x000fe200078e0202 */
[----:B------:R-:W-:Y:S04]  /*e860*/  BAR.SYNC.DEFER_BLOCKING 0x0 ;  /* 0x0000000000007b1d */ /* 0x000fe80000010000 */
[----:B------:R-:W-:-:S04]  /*e870*/  ISETP.GE.U32.AND P0, PT, R0, R14, PT ;  /* 0x0000000e0000720c */ /* 0x000fc80003f06070 */
[----:B------:R-:W-:-:S13]  /*e880*/  ISETP.GE.U32.OR P0, PT, R3, R2, P0 ;  /* 0x000000020300720c */ /* 0x000fda0000706470 */
[----:B------:R-:W-:Y:S02]  /*e890*/  @!P0 LEA R8, R2, R13, 0x4 ;  /* 0x0000000d02088211 */ /* 0x000fe400078e20ff */
[----:B------:R-:W-:-:S04]  /*e8a0*/  SHF.R.S32.HI R2, RZ, 0x1, R2 ;  /* 0x00000001ff027819 */ /* 0x000fc80000011402 */
[----:B------:R-:W1:Y:S02]  /*e8b0*/  @!P0 LDS.128 R8, [R8] ;  /* 0x0000000008088984 */ /* 0x000e640000000c00 */
[----:B-123--:R-:W-:Y:S02]  /*e8c0*/  @!P0 DADD R16, R16, R8 ;  /* 0x0000000010108229 */ /* 0x00efe40000000008 */
[----:B------:R-:W-:-:S07]  /*e8d0*/  @!P0 DADD R18, R18, R10 ;  /* 0x0000000012128229 */ /* 0x000fce000000000a */
[----:B------:R3:W-:Y:S01]  /*e8e0*/  @!P0 STS.128 [R13], R16 ;  /* 0x000000100d008388 */ /* 0x0007e20000000c00 */
[----:B------:R-:W-:-:S13]  /*e8f0*/  ISETP.GE.AND P0, PT, R2, 0x20, PT ;  /* 0x000000200200780c */ /* 0x000fda0003f06270 */
[----:B------:R-:W-:Y:S05]  /*e900*/  @P0 BRA `(.L_x_6099) ;  /* 0xfffffffc00d00947 */ /* 0x000fea000383ffff */
[----:B------:R-:W-:-:S07]  /*e910*/  MOV R0, 0x20 ;  /* 0x0000002000007802 */ /* 0x000fce0000000f00 */
.L_x_6098:
[----:B------:R-:W-:Y:S01]  /*e920*/  BAR.SYNC.DEFER_BLOCKING 0x0 ;  /* 0x0000000000007b1d */ /* 0x000fe20000010000 */
[----:B------:R-:W-:-:S13]  /*e930*/  ISETP.GE.AND P0, PT, R0, 0x2, PT ;  /* 0x000000020000780c */ /* 0x000fda0003f06270 */
[----:B------:R-:W-:Y:S05]  /*e940*/  @!P0 BRA `(.L_x_6097) ;  /* 0x0000000000288947 */ /* 0x000fea0003800000 */
[----:B------:R-:W-:-:S07]  /*e950*/  IMAD.MOV.U32 R11, RZ, RZ, 0x1 ;  /* 0x00000001ff0b7424 */ /* 0x000fce00078e00ff */
.L_x_6100:
[----:B------:R-:W-:Y:S04]  /*e960*/  SHFL.DOWN PT, R3, R17, R11, 0x1f ;  /* 0x08001f0b11037589 */ /* 0x000fe800000e0000 */
[----:B------:R-:W1:Y:S04]  /*e970*/  SHFL.DOWN PT, R2, R16, R11, 0x1f ;  /* 0x08001f0b10027589 */ /* 0x000e6800000e0000 */
[----:B------:R-:W-:Y:S04]  /*e980*/  SHFL.DOWN PT, R9, R19, R11, 0x1f ;  /* 0x08001f0b13097589 */ /* 0x000fe800000e0000 */
[----:B------:R4:W5:Y:S02]  /*e990*/  SHFL.DOWN PT, R8, R18, R11, 0x1f ;  /* 0x08001f0b12087589 */ /* 0x00096400000e0000 */
[----:B----4-:R-:W-:-:S04]  /*e9a0*/  SHF.L.U32 R11, R11, 0x1, RZ ;  /* 0x000000010b0b7819 */ /* 0x010fc800000006ff */
[----:B------:R-:W-:Y:S01]  /*e9b0*/  ISETP.GE.AND P0, PT, R11, R0, PT ;  /* 0x000000000b00720c */ /* 0x000fe20003f06270 */
[----:B-123--:R-:W-:Y:S02]  /*e9c0*/  DADD R16, R2, R16 ;  /* 0x0000000002107229 */ /* 0x00efe40000000010 */
[----:B-----5:R-:W-:-:S10]  /*e9d0*/  DADD R18, R8, R18 ;  /* 0x0000000008127229 */ /* 0x020fd40000000012 */
[----:B------:R-:W-:Y:S05]  /*e9e0*/  @!P0 BRA `(.L_x_6100) ;  /* 0xfffffffc00dc8947 */ /* 0x000fea000383ffff */
.L_x_6097:
        /* <DEDUP_REMOVED lines=9> */
[----:B------:R-:W1:Y:S02]  /*ea80*/  LDG.E.128 R8, desc[UR36][R6.64] ;  /* 0x0000002406087981 */ /* 0x000e64000c1e1d00 */
[----:B-123--:R-:W-:Y:S02]  /*ea90*/  DADD R16, R16, R8 ;  /* 0x0000000010107229 */ /* 0x00efe40000000008 */
[----:B------:R-:W-:-:S11]  /*eaa0*/  DADD R18, R18, R10 ;  /* 0x0000000012127229 */ /* 0x000fd6000000000a */
.L_x_6102:
        /* <DEDUP_REMOVED lines=8> */
[----:B------:R4:W0:Y:S01]  /*eb30*/  LDC.64 R2, c[0x4][R0] ;  /* 0x0100000000027b82 */ /* 0x0008220000000a00 */
        /* <DEDUP_REMOVED lines=8> */
[----:B-1234-:R-:W-:-:S07]  /*ebc0*/  MOV R13, RZ ;  /* 0x000000ff000d7202 */ /* 0x01efce0000000f00 */
[----:B------:R-:W-:-:S07]  /*ebd0*/  LEPC R20, `(.L_x_6104) ;  /* 0x000000001014794e */ /* 0x000fce0000000000 */
[----:B0-----:R-:W-:Y:S05]  /*ebe0*/  CALL.ABS.NOINC R2 ;  /* 0x0000000002007343 */ /* 0x001fea0003c00000 */
.L_x_6104:
[----:B------:R-:W-:Y:S02]  /*ebf0*/  ULDC.64 UR4, c[0x0][0x608] ;  /* 0x0001820000047ab9 */ /* 0x000fe40000000a00 */
[----:B------:R-:W-:-:S04]  /*ec00*/  IADD3 R22, P0, R22, UR4, RZ ;  /* 0x0000000416167c10 */ /* 0x000fc8000ff1e0ff */
[----:B------:R-:W-:-:S05]  /*ec10*/  IADD3.X R23, RZ, UR5, RZ, P0, !PT ;  /* 0x00000005ff177c10 */ /* 0x000fca00087fe4ff */
[----:B------:R-:W-:Y:S01]  /*ec20*/  STG.E.128 desc[UR36][R22.64], R16 ;  /* 0x0000001016007986 */ /* 0x000fe2000c101d24 */
[----:B------:R-:W-:Y:S05]  /*ec30*/  EXIT ;  /* 0x000000000000794d */ /* 0x000fea0003800000 */
.L_x_6103:
[----:B------:R-:W-:Y:S01]  /*ec40*/  STG.E.128 desc[UR36][R6.64], R16 ;  /* 0x0000001006007986 */ /* 0x000fe2000c101d24 */
[----:B------:R-:W-:Y:S05]  /*ec50*/  EXIT ;  /* 0x000000000000794d */ /* 0x000fea0003800000 */
.L_x_6101:
[----:B------:R-:W-:Y:S01]  /*ec60*/  ISETP.NE.AND P0, PT, RZ, UR38, PT ;  /* 0x00000026ff007c0c */ /* 0x000fe2000bf05270 */
[----:B------:R-:W-:Y:S02]  /*ec70*/  ULDC.U8 UR4, c[0x0][0x639] ;  /* 0x00018e4000047ab9 */ /* 0x000fe40000000000 */
[----:B------:R-:W-:-:S10]  /*ec80*/  ISETP.NE.AND P1, PT, RZ, UR4, PT ;  /* 0x00000004ff007c0c */ /* 0x000fd4000bf25270 */
[----:B------:R-:W-:Y:S05]  /*ec90*/  @!P0 BRA `(.L_x_6105) ;  /* 0x00000000000c8947 */ /* 0x000fea0003800000 */
[----:B------:R-:W1:Y:S02]  /*eca0*/  LDG.E.128 R8, desc[UR36][R4.64] ;  /* 0x0000002404087981 */ /* 0x000e64000c1e1d00 */
[----:B-123--:R-:W-:Y:S02]  /*ecb0*/  DADD R16, R16, R8 ;  /* 0x0000000010107229 */ /* 0x00efe40000000008 */
[----:B------:R-:W-:-:S11]  /*ecc0*/  DADD R18, R18, R10 ;  /* 0x0000000012127229 */ /* 0x000fd6000000000a */
.L_x_6105:
        /* <DEDUP_REMOVED lines=20> */
.L_x_6107:
[----:B------:R-:W-:Y:S02]  /*ee10*/  ULDC.64 UR4, c[0x0][0x608] ;  /* 0x0001820000047ab9 */ /* 0x000fe40000000a00 */
[----:B------:R-:W-:-:S05]  /*ee20*/  IADD3 R22, P0, R22, UR4, RZ ;  /* 0x0000000416167c10 */ /* 0x000fca000ff1e0ff */
[----:B------:R-:W-:-:S05]  /*ee30*/  IMAD.X R23, RZ, RZ, UR5, P0 ;  /* 0x00000005ff177e24 */ /* 0x000fca00080e06ff */
[----:B------:R-:W-:Y:S01]  /*ee40*/  STG.E.128 desc[UR36][R22.64], R16 ;  /* 0x0000001016007986 */ /* 0x000fe2000c101d24 */
[----:B------:R-:W-:Y:S05]  /*ee50*/  EXIT ;  /* 0x000000000000794d */ /* 0x000fea0003800000 */
.L_x_6106:
[----:B------:R-:W-:Y:S01]  /*ee60*/  STG.E.128 desc[UR36][R4.64], R16 ;  /* 0x0000001004007986 */ /* 0x000fe2000c101d24 */
[----:B------:R-:W-:Y:S05]  /*ee70*/  EXIT ;  /* 0x000000000000794d */ /* 0x000fea0003800000 */
.L_x_6081:
        /* <DEDUP_REMOVED lines=19> */
[----:B------:R-:W2:Y:S02]  /*efb0*/  LDG.E.128 R8, desc[UR36][R6.64] ;  /* 0x0000002406087981 */ /* 0x000ea4000c1e1d00 */
[----:B--2---:R-:W-:Y:S02]  /*efc0*/  DADD R16, R16, R8 ;  /* 0x0000000010107229 */ /* 0x004fe40000000008 */
[----:B------:R-:W-:-:S11]  /*efd0*/  DADD R18, R18, R10 ;  /* 0x0000000012127229 */ /* 0x000fd6000000000a */
.L_x_6109:
        /* <DEDUP_REMOVED lines=20> */
.L_x_6111:
[----:B------:R-:W-:Y:S02]  /*f120*/  ULDC.64 UR4, c[0x0][0x608] ;  /* 0x0001820000047ab9 */ /* 0x000fe40000000a00 */
[----:B------:R-:W-:-:S04]  /*f130*/  IADD3 R22, P0, R22, UR4, RZ ;  /* 0x0000000416167c10 */ /* 0x000fc8000ff1e0ff */
[----:B------:R-:W-:-:S05]  /*f140*/  IADD3.X R23, RZ, UR5, RZ, P0, !PT ;  /* 0x00000005ff177c10 */ /* 0x000fca00087fe4ff */
[----:B------:R-:W-:Y:S01]  /*f150*/  STG.E.128 desc[UR36][R22.64], R16 ;  /* 0x0000001016007986 */ /* 0x000fe2000c101d24 */
[----:B------:R-:W-:Y:S05]  /*f160*/  EXIT ;  /* 0x000000000000794d */ /* 0x000fea0003800000 */
.L_x_6110:
[----:B------:R-:W-:Y:S01]  /*f170*/  STG.E.128 desc[UR36][R6.64], R16 ;  /* 0x0000001006007986 */ /* 0x000fe2000c101d24 */
[----:B------:R-:W-:Y:S05]  /*f180*/  EXIT ;  /* 0x000000000000794d */ /* 0x000fea0003800000 */
.L_x_6108:
[----:B------:R-:W-:Y:S01]  /*f190*/  ISETP.NE.AND P0, PT, RZ, UR38, PT ;  /* 0x00000026ff007c0c */ /* 0x000fe2000bf05270 */
[----:B------:R-:W-:Y:S02]  /*f1a0*/  ULDC.U8 UR4, c[0x0][0x639] ;  /* 0x00018e4000047ab9 */ /* 0x000fe40000000000 */
[----:B------:R-:W-:-:S10]  /*f1b0*/  ISETP.NE.AND P1, PT, RZ, UR4, PT ;  /* 0x00000004ff007c0c */ /* 0x000fd4000bf25270 */
[----:B------:R-:W-:Y:S05]  /*f1c0*/  @!P0 BRA `(.L_x_6112) ;  /* 0x00000000000c8947 */ /* 0x000fea0003800000 */
[----:B------:R-:W2:Y:S02]  /*f1d0*/  LDG.E.128 R4, desc[UR36][R8.64] ;  /* 0x0000002408047981 */ /* 0x000ea4000c1e1d00 */
[----:B--2---:R-:W-:Y:S02]  /*f1e0*/  DADD R16, R16, R4 ;  /* 0x0000000010107229 */ /* 0x004fe40000000004 */
[----:B------:R-:W-:-:S11]  /*f1f0*/  DADD R18, R18, R6 ;  /* 0x0000000012127229 */ /* 0x000fd60000000006 */
.L_x_6112:
        /* <DEDUP_REMOVED lines=20> */
.L_x_6114:
[----:B------:R-:W-:Y:S02]  /*f340*/  ULDC.64 UR4, c[0x0][0x608] ;  /* 0x0001820000047ab9 */ /* 0x000fe40000000a00 */
[----:B------:R-:W-:-:S04]  /*f350*/  IADD3 R22, P0, R22, UR4, RZ ;  /* 0x0000000416167c10 */ /* 0x000fc8000ff1e0ff */
[----:B------:R-:W-:-:S05]  /*f360*/  IADD3.X R23, RZ, UR5, RZ, P0, !PT ;  /* 0x00000005ff177c10 */ /* 0x000fca00087fe4ff */
[----:B------:R-:W-:Y:S01]  /*f370*/  STG.E.128 desc[UR36][R22.64], R16 ;  /* 0x0000001016007986 */ /* 0x000fe2000c101d24 */
[----:B------:R-:W-:Y:S05]  /*f380*/  EXIT ;  /* 0x000000000000794d */ /* 0x000fea0003800000 */
.L_x_6113:
[----:B------:R-:W-:Y:S01]  /*f390*/  STG.E.128 desc[UR36][R8.64], R16 ;  /* 0x0000001008007986 */ /* 0x000fe2000c101d24 */
[----:B------:R-:W-:Y:S05]  /*f3a0*/  EXIT ;  /* 0x000000000000794d */ /* 0x000fea0003800000 */
.L_x_6115:
        /* <DEDUP_REMOVED lines=13> */
.L_x_8827:


//--------------------- .text._ZN2at6native13reduce_kernelILi128ELi2ENS0_8ReduceOpIN3c107complexIdEENS0_14func_wrapper_tIS5_NS0_55_GLOBAL__N__0955718d_22_SparseCsrTensorMath_cu_868dd54514ReductionAddOpIS5_EEEEjS5_Li4ELi4EEEEEvT1_ --------------------------
	.section	.text._ZN2at6native13reduce_kernelILi128ELi2ENS0_8ReduceOpIN3c107complexIdEENS0_14func_wrapper_tIS5_NS0_55_GLOBAL__N__0955718d_22_SparseCsrTensorMath_cu_868dd54514ReductionAddOpIS5_EEEEjS5_Li4ELi4EEEEEvT1_,"ax",@progbits
	.align	128
.text._ZN2at6native13reduce_kernelILi128ELi2ENS0_8ReduceOpIN3c107complexIdEENS0_14func_wrapper_tIS5_NS0_55_GLOBAL__N__0955718d_22_SparseCsrTensorMath_cu_868dd54514ReductionAddOpIS5_EEEEjS5_Li4ELi4EEEEEvT1_:
        .type           _ZN2at6native13reduce_kernelILi128ELi2ENS0_8ReduceOpIN3c107complexIdEENS0_14func_wrapper_tIS5_NS0_55_GLOBAL__N__0955718d_22_SparseCsrTensorMath_cu_868dd54514ReductionAddOpIS5_EEEEjS5_Li4ELi4EEEEEvT1_,@function
        .size           _ZN2at6native13reduce_kernelILi128ELi2ENS0_8ReduceOpIN3c107complexIdEENS0_14func_wrapper_tIS5_NS0_55_GLOBAL__N__0955718d_22_SparseCsrTensorMath_cu_868dd54514ReductionAddOpIS5_EEEEjS5_Li4ELi4EEEEEvT1_,(.L_x_8828 - _ZN2at6native13reduce_kernelILi128ELi2ENS0_8ReduceOpIN3c107complexIdEENS0_14func_wrapper_tIS5_NS0_55_GLOBAL__N__0955718d_22_SparseCsrTensorMath_cu_868dd54514ReductionAddOpIS5_EEEEjS5_Li4ELi4EEEEEvT1_)
        .other          _ZN2at6native13reduce_kernelILi128ELi2ENS0_8ReduceOpIN3c107complexIdEENS0_14func_wrapper_tIS5_NS0_55_GLOBAL__N__0955718d_22_SparseCsrTensorMath_cu_868dd54514ReductionAddOpIS5_EEEEjS5_Li4ELi4EEEEEvT1_,@"STO_CUDA_ENTRY STV_DEFAULT"
_ZN2at6native13reduce_kernelILi128ELi2ENS0_8ReduceOpIN3c107complexIdEENS0_14func_wrapper_tIS5_NS0_55_GLOBAL__N__0955718d_22_SparseCsrTensorMath_cu_868dd54514ReductionAddOpIS5_EEEEjS5_Li4ELi4EEEEEvT1_:
        /* <DEDUP_REMOVED lines=293> */
.L_x_6116:
        /* <DEDUP_REMOVED lines=34> */
.L_x_6120:
        /* <DEDUP_REMOVED lines=29> */
.L_x_6126:
[----:B------:R-:W-:Y:S05]  /*1640*/  BSYNC B2 ;  /* 0x0000000000027941 */ /* 0x000fea0003800000 */
.L_x_6125:
        /* <DEDUP_REMOVED lines=8> */
[----:B------:R-:W-:-:S05]  /*16d0*/  LEA.HI.X R9, R3, R19, R0, 0x4, P0 ;  /* 0x0000001303097211 */ /* 0x000fca00000f2400 */
[----:B------:R-:W2:Y:S02]  /*16e0*/  LDG.E.128 R4, desc[UR60][R8.64] ;  /* 0x0000003c08047981 */ /* 0x000ea4000c1e1d00 */
[----:B--2---:R-:W-:Y:S02]  /*16f0*/  DADD R6, R6, UR4 ;  /* 0x0000000406067e29 */ /* 0x004fe40008000000 */
[----:B------:R-:W-:-:S11]  /*1700*/  DADD R4, R4, UR6 ;  /* 0x0000000604047e29 */ /* 0x000fd60008000000 */
.L_x_6124:
[----:B------:R-:W-:Y:S05]  /*1710*/  BSYNC B1 ;  /* 0x0000000000017941 */ /* 0x000fea0003800000 */
.L_x_6123:
[----:B------:R-:W0:Y:S01]  /*1720*/  LDC R9, c[0x0][0x234] ;  /* 0x00008d00ff097b82 */ /* 0x000e220000000800 */
[----:B------:R-:W-:-:S04]  /*1730*/  IADD3 R3, P0, -R14, 0x4, RZ ;  /* 0x000000040e037810 */ /* 0x000fc80007f1e1ff */
[----:B------:R-:W-:Y:S02]  /*1740*/  LEA R18, P1, R3, R18, 0x4 ;  /* 0x0000001203127211 */ /* 0x000fe400078220ff */
[----:B------:R-:W-:-:S04]  /*1750*/  IADD3.X R8, RZ, -0x1, RZ, P0, !PT ;  /* 0xffffffffff087810 */ /* 0x000fc800007fe4ff */
[----:B------:R-:W-:Y:S02]  /*1760*/  LEA.HI.X R19, R3, R19, R8, 0x4, P1 ;  /* 0x0000001303137211 */ /* 0x000fe400008f2408 */
[----:B0-----:R-:W-:-:S07]  /*1770*/  IADD3 R0, R14, -0x4, R9 ;  /* 0xfffffffc0e007810 */ /* 0x001fce0007ffe009 */
.L_x_6122:
[----:B------:R-:W-:Y:S05]  /*1780*/  BSYNC B0 ;  /* 0x0000000000007941 */ /* 0x000fea0003800000 */
.L_x_6121:
[----:B------:R-:W0:Y:S01]  /*1790*/  LDC.64 R8, c[0x0][0x248] ;  /* 0x00009200ff087b82 */ /* 0x000e220000000a00 */
[----:B------:R-:W-:Y:S01]  /*17a0*/  BSSY B0, `(.L_x_6127) ;  /* 0x0000029000007945 */ /* 0x000fe20003800000 */
[----:B------:R-:W-:Y:S01]  /*17b0*/  ISETP.NE.AND P2, PT, R2, RZ, PT ;  /* 0x000000ff0200720c */ /* 0x000fe20003f45270 */
[----:B------:R-:W-:Y:S01]  /*17c0*/  IMAD.MOV.U32 R68, RZ, RZ, R10 ;  /* 0x000000ffff447224 */ /* 0x000fe200078e000a */
[----:B------:R-:W-:Y:S01]  /*17d0*/  MOV R69, R11 ;  /* 0x0000000b00457202 */ /* 0x000fe20000000f00 */
[----:B------:R-:W-:Y:S01]  /*17e0*/  IMAD.MOV.U32 R70, RZ, RZ, R12 ;  /* 0x000000ffff467224 */ /* 0x000fe200078e000c */
[----:B------:R-:W-:Y:S01]  /*17f0*/  MOV R71, R13 ;  /* 0x0000000d00477202 */ /* 0x000fe20000000f00 */
[----:B------:R-:W-:Y:S01]  /*1800*/  IMAD.MOV.U32 R14, RZ, RZ, R10 ;  /* 0x000000ffff0e7224 */ /* 0x000fe200078e000a */
[----:B------:R-:W1:Y:S01]  /*1810*/  LDC R40, c[0x0][0x250] ;  /* 0x00009400ff287b82 */ /* 0x000e620000000800 */
[----:B------:R-:W-:Y:S01]  /*1820*/  MOV R15, R11 ;  /* 0x0000000b000f7202 */ /* 0x000fe20000000f00 */
[----:B0-----:R-:W-:Y:S01]  /*1830*/  IMAD R8, R17, R8, RZ ;  /* 0x0000000811087224 */ /* 0x001fe200078e02ff */
[----:B------:R-:W-:-:S03]  /*1840*/  ISETP.NE.AND P1, PT, R9, RZ, PT ;  /* 0x000000ff0900720c */ /* 0x000fc60003f25270 */
[----:B------:R-:W-:Y:S01]  /*1850*/  IMAD R3, R2, R9, R8 ;  /* 0x0000000902037224 */ /* 0x000fe200078e0208 */
[----:B------:R-:W-:Y:S01]  /*1860*/  MOV R9, R13 ;  /* 0x0000000d00097202 */ /* 0x000fe20000000f00 */
[----:B------:R-:W-:Y:S02]  /*1870*/  IMAD.MOV.U32 R8, RZ, RZ, R12 ;  /* 0x000000ffff087224 */ /* 0x000fe400078e000c */
[----:B-1----:R-:W-:-:S05]  /*1880*/  IMAD R20, R16, R40, R3 ;  /* 0x0000002810147224 */ /* 0x002fca00078e0203 */
[----:B------:R-:W-:-:S04]  /*1890*/  LEA R3, R20, 0x3, 0x2 ;  /* 0x0000000314037811 */ /* 0x000fc800078e10ff */
[----:B------:R-:W-:-:S13]  /*18a0*/  ISETP.GE.U32.AND P0, PT, R3, R0, PT ;  /* 0x000000000300720c */ /* 0x000fda0003f06070 */
[----:B------:R-:W-:Y:S05]  /*18b0*/  @P0 BRA `(.L_x_6128) ;  /* 0x00000000005c0947 */ /* 0x000fea0003800000 */
[----:B------:R-:W-:Y:S01]  /*18c0*/  IMAD.MOV.U32 R3, RZ, RZ, R20 ;  /* 0x000000ffff037224 */ /* 0x000fe200078e0014 */
[----:B------:R-:W-:Y:S01]  /*18d0*/  MOV R8, R12 ;  /* 0x0000000c00087202 */ /* 0x000fe20000000f00 */
[----:B------:R-:W-:Y:S01]  /*18e0*/  IMAD.MOV.U32 R9, RZ, RZ, R13 ;  /* 0x000000ffff097224 */ /* 0x000fe200078e000d */
[----:B------:R-:W-:Y:S01]  /*18f0*/  MOV R14, R10 ;  /* 0x0000000a000e7202 */ /* 0x000fe20000000f00 */
[----:B------:R-:W-:-:S07]  /*1900*/  IMAD.MOV.U32 R15, RZ, RZ, R11 ;  /* 0x000000ffff0f7224 */ /* 0x000fce00078e000b */
.L_x_6129:
        /* <DEDUP_REMOVED lines=18> */
.L_x_6128:
[----:B------:R-:W-:Y:S05]  /*1a30*/  BSYNC B0 ;  /* 0x0000000000007941 */ /* 0x000fea0003800000 */
.L_x_6127:
        /* <DEDUP_REMOVED lines=8> */
.L_x_6131:
[----:B------:R-:W-:Y:S05]  /*1ac0*/  BSYNC B0 ;  /* 0x0000000000007941 */ /* 0x000fea0003800000 */
.L_x_6130:
        /* <DEDUP_REMOVED lines=12> */
.L_x_6133:
[----:B------:R-:W-:Y:S05]  /*1b90*/  BSYNC B0 ;  /* 0x0000000000007941 */ /* 0x000fea0003800000 */
.L_x_6132:
[----:B------:R-:W-:Y:S01]  /*1ba0*/  DADD R6, R12, R6 ;  /* 0x000000000c067229 */ /* 0x000fe20000000006 */
[----:B------:R-:W-:Y:S01]  /*1bb0*/  CS2R R24, SRZ ;  /* 0x0000000000187805 */ /* 0x000fe2000001ff00 */
[----:B------:R-:W-:Y:S01]  /*1bc0*/  DADD R4, R14, R4 ;  /* 0x000000000e047229 */ /* 0x000fe20000000004 */
[----:B------:R-:W-:-:S05]  /*1bd0*/  CS2R R26, SRZ ;  /* 0x00000000001a7805 */ /* 0x000fca000001ff00 */
[----:B------:R-:W-:Y:S02]  /*1be0*/  DADD R6, R6, R8 ;  /* 0x0000000006067229 */ /* 0x000fe40000000008 */
[----:B------:R-:W-:-:S06]  /*1bf0*/  DADD R4, R4, R10 ;  /* 0x0000000004047229 */ /* 0x000fcc000000000a */
[----:B------:R-:W-:Y:S02]  /*1c00*/  DADD R70, R6, R70 ;  /* 0x0000000006467229 */ /* 0x000fe40000000046 */
[----:B------:R-:W-:Y:S01]  /*1c10*/  DADD R68, R4, R68 ;  /* 0x0000000004447229 */ /* 0x000fe20000000044 */
[----:B------:R-:W-:Y:S10]  /*1c20*/  BRA `(.L_x_6118) ;  /* 0x000000a400e87947 */ /* 0x000ff40003800000 */
.L_x_6119:
        /* <DEDUP_REMOVED lines=14> */
[----:B-1----:R-:W-:Y:S01]  /*1d10*/  MOV R72, R6 ;  /* 0x0000000600487202 */ /* 0x002fe20000000f00 */
[----:B------:R-:W-:Y:S01]  /*1d20*/  IMAD.MOV.U32 R73, RZ, RZ, R7 ;  /* 0x000000ffff497224 */ /* 0x000fe200078e0007 */
[----:B------:R-:W-:Y:S06]  /*1d30*/  @!P1 BRA `(.L_x_6135) ;  /* 0x0000008c00e09947 */ /* 0x000fec0003800000 */
[----:B------:R-:W-:Y:S01]  /*1d40*/  ISETP.GE.U32.AND P0, PT, R9, R60, PT ;  /* 0x0000003c0900720c */ /* 0x000fe20003f06070 */
[----:B------:R-:W-:Y:S01]  /*1d50*/  BSSY B0, `(.L_x_6136) ;  /* 0x0000462000007945 */ /* 0x000fe20003800000 */
        /* <DEDUP_REMOVED lines=68> */
.L_x_6142:
        /* <DEDUP_REMOVED lines=287> */
.L_x_6138:
        /* <DEDUP_REMOVED lines=243> */
.L_x_6139:
        /* <DEDUP_REMOVED lines=243> */
.L_x_6140:
        /* <DEDUP_REMOVED lines=252> */
.L_x_6141:
[----:B------:R-:W-:Y:S01]  /*61b0*/  LOP3.LUT R61, R16, 0xffffffe0, RZ, 0xc0, !PT ;  /* 0xffffffe0103d7812 */ /* 0x000fe200078ec0ff */
[----:B------:R-:W-:Y:S01]  /*61c0*/  IMAD.IADD R3, R3, 0x1, R0 ;  /* 0x0000000103037824 */ /* 0x000fe200078e0200 */
[----:B------:R-:W-:Y:S02]  /*61d0*/  ULDC UR4, c[0x0][0x234] ;  /* 0x00008d0000047ab9 */ /* 0x000fe40000000800 */
[----:B------:R-:W-:-:S04]  /*61e0*/  IADD3 R60, P1, R18, R61, RZ ;  /* 0x0000003d123c7210 */ /* 0x000fc80007f3e0ff */
[----:B------:R-:W-:-:S05]  /*61f0*/  IADD3.X R61, RZ, R19, RZ, P1, !PT ;  /* 0x00000013ff3d7210 */ /* 0x000fca0000ffe4ff */
[----:B--2---:R-:W2:Y:S04]  /*6200*/  LDG.E.128 R40, desc[UR60][R60.64] ;  /* 0x0000003c3c287981 */ /* 0x004ea8000c1e1d00 */
[----:B------:R1:W3:Y:S01]  /*6210*/  LDG.E.128 R44, desc[UR60][R60.64+0x10] ;  /* 0x0000103c3c2c7981 */ /* 0x0002e2000c1e1d00 */
[----:B-----5:R-:W-:Y:S02]  /*6220*/  DADD R20, R36, R20 ;  /* 0x0000000024147229 */ /* 0x020fe40000000014 */
[----:B------:R-:W-:Y:S02]  /*6230*/  DADD R48, R38, R48 ;  /* 0x0000000026307229 */ /* 0x000fe40000000030 */
[----:B------:R-:W-:Y:S02]  /*6240*/  DADD R50, R32, R50 ;  /* 0x0000000020327229 */ /* 0x000fe40000000032 */
[----:B------:R-:W-:-:S02]  /*6250*/  DADD R52, R34, R52 ;  /* 0x0000000022347229 */ /* 0x000fc40000000034 */
[----:B------:R-:W-:Y:S01]  /*6260*/  DADD R54, R28, R54 ;  /* 0x000000001c367229 */ /* 0x000fe20000000036 */
[----:B-1----:R-:W-:Y:S01]  /*6270*/  IMAD R61, R0, 0x3, R3 ;  /* 0x00000003003d7824 */ /* 0x002fe200078e0203 */
[----:B------:R-:W-:Y:S01]  /*6280*/  MOV R60, UR4 ;  /* 0x00000004003c7c02 */ /* 0x000fe20008000f00 */
[----:B------:R-:W-:Y:S02]  /*6290*/  DADD R56, R30, R56 ;  /* 0x000000001e387229 */ /* 0x000fe40000000038 */
[----:B------:R-:W-:Y:S01]  /*62a0*/  DADD R58, R24, R58 ;  /* 0x00000000183a7229 */ /* 0x000fe2000000003a */
[----:B------:R-:W-:Y:S01]  /*62b0*/  ISETP.GE.U32.AND P1, PT, R61, R60, PT ;  /* 0x0000003c3d00720c */ /* 0x000fe20003f26070 */
[----:B------:R-:W-:Y:S02]  /*62c0*/  DADD R62, R26, R62 ;  /* 0x000000001a3e7229 */ /* 0x000fe4000000003e */
[----:B------:R-:W-:Y:S02]  /*62d0*/  DADD R64, R12, R64 ;  /* 0x000000000c407229 */ /* 0x000fe40000000040 */
[----:B------:R-:W-:-:S02]  /*62e0*/  DADD R66, R14, R66 ;  /* 0x000000000e427229 */ /* 0x000fc40000000042 */
[----:B------:R-:W-:Y:S02]  /*62f0*/  DADD R68, R8, R68 ;  /* 0x0000000008447229 */ /* 0x000fe40000000044 */
[----:B------:R-:W-:Y:S02]  /*6300*/  DADD R70, R10, R70 ;  /* 0x000000000a467229 */ /* 0x000fe40000000046 */
[----:B--2---:R-:W-:Y:S02]  /*6310*/  DADD R4, R40, R4 ;  /* 0x0000000028047229 */ /* 0x004fe40000000004 */
[----:B------:R-:W-:Y:S02]  /*6320*/  DADD R6, R42, R6 ;  /* 0x000000002a067229 */ /* 0x000fe40000000006 */
[----:B---3--:R-:W-:Y:S02]  /*6330*/  DADD R74, R44, R74 ;  /* 0x000000002c4a7229 */ /* 0x008fe4000000004a */
[----:B------:R-:W-:Y:S01]  /*6340*/  DADD R72, R46, R72 ;  /* 0x000000002e487229 */ /* 0x000fe20000000048 */
[----:B------:R-:W-:Y:S10]  /*6350*/  @!P1 BRA `(.L_x_6142) ;  /* 0xffffffbc00909947 */ /* 0x000ff4000383ffff */
[----:B------:R-:W-:Y:S05]  /*6360*/  BSYNC B1 ;  /* 0x0000000000017941 */ /* 0x000fea0003800000 */
.L_x_6137:
[----:B------:R-:W-:Y:S05]  /*6370*/  BSYNC B0 ;  /* 0x0000000000007941 */ /* 0x000fea0003800000 */
.L_x_6136:
        /* <DEDUP_REMOVED lines=269> */
[----:B------:R-:W-:Y:S01]  /*7450*/  @P2 MOV R34, RZ ;  /* 0x000000ff00222202 */ /* 0x000fe20000000f00 */
[----:B------:R-:W-:-:S04]  /*7460*/  IMAD.MOV R37, RZ, RZ, -R35 ;  /* 0x000000ffff257224 */ /* 0x000fc800078e0a23 */
[----:B------:R-:W-:Y:S02]  /*7470*/  IMAD R33, R37, UR6, R33 ;  /* 0x0000000625217c24 */ /* 0x000fe4000f8e0221 */
[----:B0-----:R-:W0:Y:S02]  /*7480*/  @P2 LDC R77, c[0x0][0x394] ;  /* 0x0000e500ff4d2b82 */ /* 0x001e240000000800 */
[----:B------:R-:W-:-:S06]  /*7490*/  IMAD R16, R33, UR4, R16 ;  /* 0x0000000421107c24 */ /* 0x000fcc000f8e0210 */
[----:B------:R-:W2:Y:S01]  /*74a0*/  @P2 LDC R36, c[0x0][0x400] ;  /* 0x00010000ff242b82 */ /* 0x000ea20000000800 */
[----:B-1----:R-:W-:-:S05]  /*74b0*/  @P2 IMAD.HI.U32 R32, R35, R38, R34 ;  /* 0x0000002623202227 */ /* 0x002fca00078e0022 */
[----:B------:R-:W-:-:S04]  /*74c0*/  @P2 SHF.R.U32.HI R32, RZ, R39, R32 ;  /* 0x00000027ff202219 */ /* 0x000fc80000011620 */
[----:B------:R-:W-:-:S05]  /*74d0*/  @P2 IADD3 R34, -R32, RZ, RZ ;  /* 0x000000ff20222210 */ /* 0x000fca0007ffe1ff */
[----:B0-----:R-:W-:-:S04]  /*74e0*/  @P2 IMAD R35, R77, R34, R35 ;  /* 0x000000224d232224 */ /* 0x001fc800078e0223 */
[----:B--2---:R-:W-:-:S07]  /*74f0*/  @P2 IMAD R16, R35, R36, R16 ;  /* 0x0000002423102224 */ /* 0x004fce00078e0210 */
.L_x_6145:
[----:B------:R-:W-:-:S04]  /*7500*/  LOP3.LUT R79, R16, 0xffffffe0, RZ, 0xc0, !PT ;  /* 0xffffffe0104f7812 */ /* 0x000fc800078ec0ff */
[----:B------:R-:W-:-:S05]  /*7510*/  IADD3 R78, P2, R18, R79, RZ ;  /* 0x0000004f124e7210 */ /* 0x000fca0007f5e0ff */
[----:B------:R-:W-:-:S05]  /*7520*/  IMAD.X R79, RZ, RZ, R19, P2 ;  /* 0x000000ffff4f7224 */ /* 0x000fca00010e0613 */
[----:B------:R1:W5:Y:S04]  /*7530*/  LDG.E.128 R36, desc[UR60][R78.64] ;  /* 0x0000003c4e247981 */ /* 0x000368000c1e1d00 */
[----:B------:R1:W5:Y:S01]  /*7540*/  LDG.E.128 R32, desc[UR60][R78.64+0x10] ;  /* 0x0000103c4e207981 */ /* 0x000362000c1e1d00 */
[----:B0-----:R-:W-:-:S04]  /*7550*/  IADD3 R77, R3, R0, RZ ;  /* 0x00000000034d7210 */ /* 0x001fc80007ffe0ff */
        /* <DEDUP_REMOVED lines=276> */
.L_x_6146:
        /* <DEDUP_REMOVED lines=282> */
.L_x_6147:
        /* <DEDUP_REMOVED lines=282> */
.L_x_6148:
[----:B------:R-:W-:-:S04]  /*a9e0*/  LOP3.LUT R41, R16, 0xffffffe0, RZ, 0xc0, !PT ;  /* 0xffffffe010297812 */ /* 0x000fc800078ec0ff */
[----:B------:R-:W-:-:S04]  /*a9f0*/  IADD3 R18, P1, R18, R41, RZ ;  /* 0x0000002912127210 */ /* 0x000fc80007f3e0ff */
[----:B------:R-:W-:-:S05]  /*aa00*/  IADD3.X R19, RZ, R19, RZ, P1, !PT ;  /* 0x00000013ff137210 */ /* 0x000fca0000ffe4ff */
[----:B------:R1:W5:Y:S04]  /*aa10*/  LDG.E.128 R40, desc[UR60][R18.64] ;  /* 0x0000003c12287981 */ /* 0x000368000c1e1d00 */
[----:B------:R1:W5:Y:S02]  /*aa20*/  LDG.E.128 R44, desc[UR60][R18.64+0x10] ;  /* 0x0000103c122c7981 */ /* 0x000364000c1e1d00 */
.L_x_6144:
[----:B------:R-:W-:Y:S05]  /*aa30*/  BSYNC B0 ;  /* 0x0000000000007941 */ /* 0x000fea0003800000 */
.L_x_6143:
[----:B------:R-:W-:Y:S04]  /*aa40*/  BSSY B0, `(.L_x_6149) ;  /* 0x000001a000007945 */ /* 0x000fe80003800000 */
[----:B------:R-:W-:Y:S05]  /*aa50*/  @P0 BRA `(.L_x_6150) ;  /* 0x0000000000600947 */ /* 0x000fea0003800000 */
[----:B------:R-:W-:Y:S01]  /*aa60*/  IMAD.IADD R3, R3, 0x1, R0 ;  /* 0x0000000103037824 */ /* 0x000fe200078e0200 */
[----:B-----5:R-:W-:Y:S02]  /*aa70*/  DADD R20, R20, R36 ;  /* 0x0000000014147229 */ /* 0x020fe40000000024 */
[----:B------:R-:W-:Y:S02]  /*aa80*/  DADD R48, R48, R38 ;  /* 0x0000000030307229 */ /* 0x000fe40000000026 */
[----:B------:R-:W-:Y:S01]  /*aa90*/  ISETP.GE.U32.AND P0, PT, R3, R60, PT ;  /* 0x0000003c0300720c */ /* 0x000fe20003f06070 */
[----:B------:R-:W-:Y:S02]  /*aaa0*/  DADD R50, R50, R32 ;  /* 0x0000000032327229 */ /* 0x000fe40000000020 */
[----:B------:R-:W-:-:S10]  /*aab0*/  DADD R52, R52, R34 ;  /* 0x0000000034347229 */ /* 0x000fd40000000022 */
[----:B------:R-:W-:Y:S05]  /*aac0*/  @P0 BRA `(.L_x_6150) ;  /* 0x0000000000440947 */ /* 0x000fea0003800000 */
[----:B------:R-:W-:Y:S01]  /*aad0*/  IADD3 R3, R3, R0, RZ ;  /* 0x0000000003037210 */ /* 0x000fe20007ffe0ff */
[----:B------:R-:W-:Y:S02]  /*aae0*/  DADD R54, R54, R28 ;  /* 0x0000000036367229 */ /* 0x000fe4000000001c */
[----:B------:R-:W-:Y:S01]  /*aaf0*/  DADD R56, R56, R30 ;  /* 0x0000000038387229 */ /* 0x000fe2000000001e */
[----:B------:R-:W-:Y:S01]  /*ab00*/  ISETP.GE.U32.AND P0, PT, R3, R60, PT ;  /* 0x0000003c0300720c */ /* 0x000fe20003f06070 */
[----:B------:R-:W-:Y:S02]  /*ab10*/  DADD R58, R58, R24 ;  /* 0x000000003a3a7229 */ /* 0x000fe40000000018 */
[----:B------:R-:W-:-:S10]  /*ab20*/  DADD R62, R62, R26 ;  /* 0x000000003e3e7229 */ /* 0x000fd4000000001a */
[----:B------:R-:W-:Y:S05]  /*ab30*/  @P0 BRA `(.L_x_6150) ;  /* 0x0000000000280947 */ /* 0x000fea0003800000 */
[----:B------:R-:W-:Y:S01]  /*ab40*/  IMAD.IADD R3, R3, 0x1, R0 ;  /* 0x0000000103037824 */ /* 0x000fe200078e0200 */
[----:B------:R-:W-:Y:S02]  /*ab50*/  DADD R64, R64, R12 ;  /* 0x0000000040407229 */ /* 0x000fe4000000000c */
[----:B------:R-:W-:Y:S02]  /*ab60*/  DADD R66, R66, R14 ;  /* 0x0000000042427229 */ /* 0x000fe4000000000e */
[----:B------:R-:W-:Y:S01]  /*ab70*/  ISETP.GE.U32.AND P0, PT, R3, R60, PT ;  /* 0x0000003c0300720c */ /* 0x000fe20003f06070 */
[----:B------:R-:W-:Y:S02]  /*ab80*/  DADD R68, R68, R8 ;  /* 0x0000000044447229 */ /* 0x000fe40000000008 */
[----:B------:R-:W-:-:S10]  /*ab90*/  DADD R70, R70, R10 ;  /* 0x0000000046467229 */ /* 0x000fd4000000000a */
[----:B------:R-:W-:Y:S02]  /*aba0*/  @!P0 DADD R4, R4, R40 ;  /* 0x0000000004048229 */ /* 0x000fe40000000028 */
[----:B------:R-:W-:Y:S02]  /*abb0*/  @!P0 DADD R6, R6, R42 ;  /* 0x0000000006068229 */ /* 0x000fe4000000002a */
[----:B------:R-:W-:Y:S02]  /*abc0*/  @!P0 DADD R74, R74, R44 ;  /* 0x000000004a4a8229 */ /* 0x000fe4000000002c */
[----:B------:R-:W-:-:S11]  /*abd0*/  @!P0 DADD R72, R72, R46 ;  /* 0x0000000048488229 */ /* 0x000fd6000000002e */
.L_x_6150:
[----:B------:R-:W-:Y:S05]  /*abe0*/  BSYNC B0 ;  /* 0x0000000000007941 */ /* 0x000fea0003800000 */
.L_x_6149:
[----:B------:R-:W-:Y:S02]  /*abf0*/  DADD R48, R56, R48 ;  /* 0x0000000038307229 */ /* 0x000fe40000000030 */
[----:B------:R-:W-:Y:S02]  /*ac00*/  DADD R52, R62, R52 ;  /* 0x000000003e347229 */ /* 0x000fe40000000034 */
[----:B------:R-:W-:Y:S02]  /*ac10*/  DADD R50, R58, R50 ;  /* 0x000000003a327229 */ /* 0x000fe40000000032 */
[----:B------:R-:W-:Y:S02]  /*ac20*/  DADD R20, R54, R20 ;  /* 0x0000000036147229 */ /* 0x000fe40000000014 */
[----:B------:R-:W-:Y:S02]  /*ac30*/  DADD R48, R48, R66 ;  /* 0x0000000030307229 */ /* 0x000fe40000000042 */
[----:B------:R-:W-:-:S02]  /*ac40*/  DADD R52, R52, R70 ;  /* 0x0000000034347229 */ /* 0x000fc40000000046 */
[----:B------:R-:W-:Y:S02]  /*ac50*/  DADD R50, R50, R68 ;  /* 0x0000000032327229 */ /* 0x000fe40000000044 */
[----:B------:R-:W-:Y:S02]  /*ac60*/  DADD R20, R20, R64 ;  /* 0x0000000014147229 */ /* 0x000fe40000000040 */
[----:B------:R-:W-:Y:S02]  /*ac70*/  DADD R70, R48, R6 ;  /* 0x0000000030467229 */ /* 0x000fe40000000006 */
[----:B-----5:R-:W-:Y:S02]  /*ac80*/  DADD R26, R52, R72 ;  /* 0x00000000341a7229 */ /* 0x020fe40000000048 */
[----:B------:R-:W-:Y:S02]  /*ac90*/  DADD R24, R50, R74 ;  /* 0x0000000032187229 */ /* 0x000fe4000000004a */
[----:B------:R-:W-:Y:S01]  /*aca0*/  DADD R68, R20, R4 ;  /* 0x0000000014447229 */ /* 0x000fe20000000004 */
[----:B------:R-:W-:Y:S10]  /*acb0*/  BRA `(.L_x_6118) ;  /* 0x0000001400c47947 */ /* 0x000ff40003800000 */
.L_x_6135:
        /* <DEDUP_REMOVED lines=68> */
.L_x_6153:
[-C--:B------:R-:W-:Y:S01]  /*b100*/  IADD3 R29, R0, R3.reuse, RZ ;  /* 0x00000003001d7210 */ /* 0x080fe20007ffe0ff */
[----:B------:R-:W-:-:S04]  /*b110*/  IMAD R3, R16, R3, RZ ;  /* 0x0000000310037224 */ /* 0x000fc800078e02ff */
[----:B------:R-:W-:Y:S01]  /*b120*/  IMAD.IADD R31, R29, 0x1, R0 ;  /* 0x000000011d1f7824 */ /* 0x000fe200078e0200 */
[----:B------:R-:W-:Y:S01]  /*b130*/  SHF.R.U32.HI R3, RZ, 0x1, R3 ;  /* 0x00000001ff037819 */ /* 0x000fe20000011603 */
[----:B------:R-:W-:-:S03]  /*b140*/  IMAD R29, R16, R29, RZ ;  /* 0x0000001d101d7224 */ /* 0x000fc600078e02ff */
[----:B------:R-:W-:Y:S01]  /*b150*/  IADD3 R61, R31, R0, RZ ;  /* 0x000000001f3d7210 */ /* 0x000fe20007ffe0ff */
[----:B------:R-:W-:Y:S01]  /*b160*/  IMAD.WIDE.U32 R76, R3, 0x20, R18 ;  /* 0x00000020034c7825 */ /* 0x000fe200078e0012 */
[----:B------:R-:W-:-:S03]  /*b170*/  SHF.R.U32.HI R29, RZ, 0x1, R29 ;  /* 0x00000001ff1d7819 */ /* 0x000fc6000001161d */
[C---:B------:R-:W-:Y:S01]  /*b180*/  IMAD R31, R16.reuse, R31, RZ ;  /* 0x0000001f101f7224 */ /* 0x040fe200078e02ff */
[----:B------:R-:W2:Y:S01]  /*b190*/  LDG.E.128 R40, desc[UR60][R76.64] ;  /* 0x0000003c4c287981 */ /* 0x000ea2000c1e1d00 */
[----:B------:R-:W-:Y:S02]  /*b1a0*/  IMAD R3, R16, R61, RZ ;  /* 0x0000003d10037224 */ /* 0x000fe400078e02ff */
[----:B------:R-:W-:Y:S01]  /*b1b0*/  IMAD.WIDE.U32 R78, R29, 0x20, R18 ;  /* 0x000000201d4e7825 */ /* 0x000fe200078e0012 */
[----:B------:R-:W-:Y:S01]  /*b1c0*/  SHF.R.U32.HI R31, RZ, 0x1, R31 ;  /* 0x00000001ff1f7819 */ /* 0x000fe2000001161f */
[----:B------:R-:W3:Y:S01]  /*b1d0*/  LDG.E.128 R36, desc[UR60][R76.64+0x10] ;  /* 0x0000103c4c247981 */ /* 0x000ee2000c1e1d00 */
[----:B------:R-:W-:-:S03]  /*b1e0*/  SHF.R.U32.HI R3, RZ, 0x1, R3 ;  /* 0x00000001ff037819 */ /* 0x000fc60000011603 */
        /* <DEDUP_REMOVED lines=8> */
[----:B------:R-:W-:-:S04]  /*b270*/  IMAD.IADD R3, R61, 0x1, R0 ;  /* 0x000000013d037824 */ /* 0x000fc800078e0200 */
        /* <DEDUP_REMOVED lines=17> */
[----:B------:R-:W-:Y:S01]  /*b390*/  DADD R72, R54, R72 ;  /* 0x0000000036487229 */ /* 0x000fe20000000048 */
[----:B------:R-:W-:Y:S10]  /*b3a0*/  @!P0 BRA `(.L_x_6153) ;  /* 0xfffffffc00548947 */ /* 0x000ff4000383ffff */
[----:B------:R-:W-:Y:S05]  /*b3b0*/  BSYNC B1 ;  /* 0x0000000000017941 */ /* 0x000fea0003800000 */
.L_x_6152:
[----:B------:R-:W-:Y:S05]  /*b3c0*/  BSYNC B0 ;  /* 0x0000000000007941 */ /* 0x000fea0003800000 */
.L_x_6151:
        /* <DEDUP_REMOVED lines=31> */
.L_x_6155:
[----:B------:R-:W-:Y:S05]  /*b5c0*/  BSYNC B0 ;  /* 0x0000000000007941 */ /* 0x000fea0003800000 */
.L_x_6154:
        /* <DEDUP_REMOVED lines=26> */
.L_x_6157:
[----:B------:R-:W-:Y:S05]  /*b770*/  BSYNC B0 ;  /* 0x0000000000007941 */ /* 0x000fea0003800000 */
.L_x_6156:
        /* <DEDUP_REMOVED lines=9> */
[----:B------:R-:W-:Y:S02]  /*b810*/  DADD R26, R6, R72 ;  /* 0x00000000061a7229 */ /* 0x000fe40000000048 */
[----:B------:R-:W-:Y:S02]  /*b820*/  DADD R24, R8, R74 ;  /* 0x0000000008187229 */ /* 0x000fe4000000004a */
[----:B------:R-:W-:Y:S01]  /*b830*/  DADD R68, R12, R68 ;  /* 0x000000000c447229 */ /* 0x000fe20000000044 */
[----:B------:R-:W-:Y:S10]  /*b840*/  BRA `(.L_x_6118) ;  /* 0x0000000800e07947 */ /* 0x000ff40003800000 */
.L_x_6134:
        /* <DEDUP_REMOVED lines=15> */
[----:B------:R-:W-:Y:S01]  /*b940*/  CS2R R38, SRZ ;  /* 0x0000000000267805 */ /* 0x000fe2000001ff00 */
[----:B------:R-:W2:Y:S01]  /*b950*/  LDC.64 R14, c[0x0][0x228] ;  /* 0x00008a00ff0e7b82 */ /* 0x000ea20000000a00 */
[----:B------:R-:W-:Y:S02]  /*b960*/  CS2R R36, SRZ ;  /* 0x0000000000247805 */ /* 0x000fe4000001ff00 */
[----:B------:R-:W-:Y:S02]  /*b970*/  CS2R R42, SRZ ;  /* 0x00000000002a7805 */ /* 0x000fe4000001ff00 */
[----:B------:R-:W-:Y:S01]  /*b980*/  CS2R R40, SRZ ;  /* 0x0000000000287805 */ /* 0x000fe2000001ff00 */
        /* <DEDUP_REMOVED lines=16> */
[-C--:B--2---:R-:W-:Y:S01]  /*ba90*/  MOV R72, R14.reuse ;  /* 0x0000000e00487202 */ /* 0x084fe20000000f00 */
        /* <DEDUP_REMOVED lines=39> */
.L_x_6160:
[----:B------:R-:W-:Y:S02]  /*bd10*/  IADD3 R29, R3, R0, RZ ;  /* 0x00000000031d7210 */ /* 0x000fe40007ffe0ff */
[----:B------:R-:W-:Y:S02]  /*bd20*/  SHF.R.U32.HI R77, RZ, 0x1, R3 ;  /* 0x00000001ff4d7819 */ /* 0x000fe40000011603 */
[----:B------:R-:W-:Y:S01]  /*bd30*/  SHF.R.U32.HI R79, RZ, 0x1, R29 ;  /* 0x00000001ff4f7819 */ /* 0x000fe2000001161d */
[----:B------:R-:W-:Y:S02]  /*bd40*/  IMAD.IADD R3, R29, 0x1, R0 ;  /* 0x000000011d037824 */ /* 0x000fe400078e0200 */
[----:B------:R-:W-:-:S03]  /*bd50*/  IMAD.WIDE.U32 R76, R77, 0x20, R18 ;  /* 0x000000204d4c7825 */ /* 0x000fc600078e0012 */
[----:B------:R-:W-:Y:S01]  /*bd60*/  SHF.R.U32.HI R81, RZ, 0x1, R3 ;  /* 0x00000001ff517819 */ /* 0x000fe20000011603 */
[----:B------:R-:W-:Y:S01]  /*bd70*/  IMAD.WIDE.U32 R78, R79, 0x20, R18 ;  /* 0x000000204f4e7825 */ /* 0x000fe200078e0012 */
[----:B------:R-:W-:Y:S01]  /*bd80*/  IADD3 R3, R3, R0, RZ ;  /* 0x0000000003037210 */ /* 0x000fe20007ffe0ff */
[----:B------:R-:W2:Y:S03]  /*bd90*/  LDG.E.128 R40, desc[UR60][R76.64] ;  /* 0x0000003c4c287981 */ /* 0x000ea6000c1e1d00 */
        /* <DEDUP_REMOVED lines=31> */
.L_x_6159:
[----:B------:R-:W-:Y:S05]  /*bf90*/  BSYNC B0 ;  /* 0x0000000000007941 */ /* 0x000fea0003800000 */
.L_x_6158:
        /* <DEDUP_REMOVED lines=27> */
.L_x_6162:
[----:B------:R-:W-:Y:S05]  /*c150*/  BSYNC B0 ;  /* 0x0000000000007941 */ /* 0x000fea0003800000 */
.L_x_6161:
        /* <DEDUP_REMOVED lines=26> */
.L_x_6164:
[----:B------:R-:W-:Y:S05]  /*c300*/  BSYNC B0 ;  /* 0x0000000000007941 */ /* 0x000fea0003800000 */
.L_x_6163:
        /* <DEDUP_REMOVED lines=11> */
[----:B------:R-:W-:-:S11]  /*c3c0*/  DADD R68, R4, R68 ;  /* 0x0000000004447229 */ /* 0x000fd60000000044 */
.L_x_6118:
[----:B------:R-:W-:Y:S05]  /*c3d0*/  BSYNC B6 ;  /* 0x0000000000067941 */ /* 0x000fea0003800000 */
.L_x_6117:
[----:B------:R-:W-:Y:S02]  /*c3e0*/  ULDC UR4, c[0x0][0x24c] ;  /* 0x0000930000047ab9 */ /* 0x000fe40000000800 */
[----:B------:R-:W-:-:S13]  /*c3f0*/  ISETP.NE.AND P0, PT, RZ, UR4, PT ;  /* 0x00000004ff007c0c */ /* 0x000fda000bf05270 */
[----:B------:R-:W-:Y:S05]  /*c400*/  @!P0 BRA `(.L_x_6165) ;  /* 0x00000000008c8947 */ /* 0x000fea0003800000 */
[----:B------:R-:W2:Y:S01]  /*c410*/  S2R R4, SR_CgaCtaId ;  /* 0x0000000000047919 */ /* 0x000ea20000008800 */
[----:B------:R-:W3:Y:S01]  /*c420*/  LDC R14, c[0x0][RZ] ;  /* 0x00000000ff0e7b82 */ /* 0x000ee20000000800 */
        /* <DEDUP_REMOVED lines=11> */
.L_x_6168:
        /* <DEDUP_REMOVED lines=9> */
[----:B------:R-:W-:-:S04]  /*c570*/  IMAD R0, R4, R14, R17 ;  /* 0x0000000e04007224 */ /* 0x000fc800078e0211 */
[----:B------:R-:W-:-:S05]  /*c580*/  IMAD R0, R0, 0x20, R3 ;  /* 0x0000002000007824 */ /* 0x000fca00078e0203 */
[----:B------:R-:W2:Y:S04]  /*c590*/  LDS.128 R4, [R0] ;  /* 0x0000000000047984 */ /* 0x000ea80000000c00 */
[----:B------:R-:W3:Y:S01]  /*c5a0*/  LDS.128 R8, [R0+0x10] ;  /* 0x0000100000087984 */ /* 0x000ee20000000c00 */
[----:B--2---:R-:W-:Y:S02]  /*c5b0*/  DADD R68, R68, R4 ;  /* 0x0000000044447229 */ /* 0x004fe40000000004 */
[----:B------:R-:W-:Y:S02]  /*c5c0*/  DADD R70, R70, R6 ;  /* 0x0000000046467229 */ /* 0x000fe40000000006 */
[----:B---3--:R-:W-:Y:S02]  /*c5d0*/  DADD R24, R24, R8 ;  /* 0x0000000018187229 */ /* 0x008fe40000000008 */
[----:B------:R-:W-:-:S03]  /*c5e0*/  DADD R26, R26, R10 ;  /* 0x000000001a1a7229 */ /* 0x000fc6000000000a */
[----:B------:R3:W-:Y:S04]  /*c5f0*/  STS.128 [R13], R68 ;  /* 0x000000440d007388 */ /* 0x0007e80000000c00 */
[----:B------:R3:W-:Y:S04]  /*c600*/  STS.128 [R13+0x10], R24 ;  /* 0x000010180d007388 */ /* 0x0007e80000000c00 */
.L_x_6167:
[----:B------:R-:W-:Y:S05]  /*c610*/  BSYNC B0 ;  /* 0x0000000000007941 */ /* 0x000fea0003800000 */
.L_x_6166:
[----:B------:R-:W-:Y:S01]  /*c620*/  MOV R0, R12 ;  /* 0x0000000c00007202 */ /* 0x000fe20000000f00 */
[----:B------:R-:W-:Y:S06]  /*c630*/  @P1 BRA `(.L_x_6168) ;  /* 0xfffffffc00a81947 */ /* 0x000fec000383ffff */
.L_x_6165:
[----:B------:R-:W-:Y:S02]  /*c640*/  ULDC UR4, c[0x0][0x248] ;  /* 0x0000920000047ab9 */ /* 0x000fe40000000800 */
[----:B------:R-:W-:-:S13]  /*c650*/  ISETP.NE.AND P0, PT, RZ, UR4, PT ;  /* 0x00000004ff007c0c */ /* 0x000fda000bf05270 */
[----:B------:R-:W-:Y:S05]  /*c660*/  @!P0 BRA `(.L_x_6169) ;  /* 0x0000000000ec8947 */ /* 0x000fea0003800000 */
[----:B--23--:R-:W2:Y:S02]  /*c670*/  LDC R13, c[0x0][RZ] ;  /* 0x00000000ff0d7b82 */ /* 0x00cea40000000800 */
[----:B--2---:R-:W-:Y:S01]  /*c680*/  ISETP.GT.AND P0, PT, R13, 0x20, PT ;  /* 0x000000200d00780c */ /* 0x004fe20003f04270 */
[----:B------:R-:W-:-:S12]  /*c690*/  IMAD.MOV.U32 R0, RZ, RZ, R13 ;  /* 0x000000ffff007224 */ /* 0x000fd800078e000d */
        /* <DEDUP_REMOVED lines=14> */
[----:B------:R-:W-:-:S07]  /*c780*/  IMAD.MOV.U32 R0, RZ, RZ, R4 ;  /* 0x000000ffff007224 */ /* 0x000fce00078e0004 */
.L_x_6173:
[----:B------:R-:W-:Y:S01]  /*c790*/  IADD3 R4, R17, R0, RZ ;  /* 0x0000000011047210 */ /* 0x000fe20007ffe0ff */
[----:B------:R-:W-:Y:S05]  /*c7a0*/  WARPSYNC.ALL ;  /* 0x0000000000007948 */ /* 0x000fea0003800000 */
[----:B------:R-:W-:Y:S01]  /*c7b0*/  BAR.SYNC.DEFER_BLOCKING 0x0 ;  /* 0x0000000000007b1d */ /* 0x000fe20000010000 */
[----:B------:R-:W-:-:S04]  /*c7c0*/  ISETP.GE.U32.AND P0, PT, R4, R13, PT ;  /* 0x0000000d0400720c */ /* 0x000fc80003f06070 */
[----:B------:R-:W-:Y:S01]  /*c7d0*/  ISETP.GE.U32.OR P0, PT, R17, R0, P0 ;  /* 0x000000001100720c */ /* 0x000fe20000706470 */
[----:B------:R-:W-:-:S12]  /*c7e0*/  BSSY B0, `(.L_x_6171) ;  /* 0x000000b000007945 */ /* 0x000fd80003800000 */
[----:B---3--:R-:W-:Y:S05]  /*c7f0*/  @P0 BRA `(.L_x_6172) ;  /* 0x0000000000240947 */ /* 0x008fea0003800000 */
        /* <DEDUP_REMOVED lines=9> */
.L_x_6172:
[----:B------:R-:W-:Y:S05]  /*c890*/  BSYNC B0 ;  /* 0x0000000000007941 */ /* 0x000fea0003800000 */
.L_x_6171:
[----:B------:R-:W-:-:S04]  /*c8a0*/  SHF.R.S32.HI R0, RZ, 0x1, R0 ;  /* 0x00000001ff007819 */ /* 0x000fc80000011400 */
[----:B------:R-:W-:-:S13]  /*c8b0*/  ISETP.GE.AND P0, PT, R0, 0x20, PT ;  /* 0x000000200000780c */ /* 0x000fda0003f06270 */
[----:B------:R-:W-:Y:S05]  /*c8c0*/  @P0 BRA `(.L_x_6173) ;  /* 0xfffffffc00b00947 */ /* 0x000fea000383ffff */
[----:B------:R-:W-:-:S07]  /*c8d0*/  MOV R0, 0x20 ;  /* 0x0000002000007802 */ /* 0x000fce0000000f00 */
.L_x_6170:
[----:B------:R-:W-:Y:S01]  /*c8e0*/  ISETP.GE.AND P0, PT, R0, 0x2, PT ;  /* 0x000000020000780c */ /* 0x000fe20003f06270 */
[----:B------:R-:W-:Y:S05]  /*c8f0*/  WARPSYNC.ALL ;  /* 0x0000000000007948 */ /* 0x000fea0003800000 */
[----:B------:R-:W-:Y:S07]  /*c900*/  BAR.SYNC.DEFER_BLOCKING 0x0 ;  /* 0x0000000000007b1d */ /* 0x000fee0000010000 */
[----:B------:R-:W-:Y:S05]  /*c910*/  @!P0 BRA `(.L_x_6169) ;  /* 0x0000000000408947 */ /* 0x000fea0003800000 */
[----:B--23--:R-:W-:-:S07]  /*c920*/  IMAD.MOV.U32 R3, RZ, RZ, 0x1 ;  /* 0x00000001ff037424 */ /* 0x00cfce00078e00ff */
.L_x_6174:
[----:B------:R-:W-:Y:S04]  /*c930*/  SHFL.DOWN PT, R5, R69, R3, 0x1f ;  /* 0x08001f0345057589 */ /* 0x000fe800000e0000 */
[----:B------:R-:W2:Y:S04]  /*c940*/  SHFL.DOWN PT, R4, R68, R3, 0x1f ;  /* 0x08001f0344047589 */ /* 0x000ea800000e0000 */
[----:B------:R-:W-:Y:S04]  /*c950*/  SHFL.DOWN PT, R7, R71, R3, 0x1f ;  /* 0x08001f0347077589 */ /* 0x000fe800000e0000 */
[----:B------:R-:W3:Y:S04]  /*c960*/  SHFL.DOWN PT, R6, R70, R3, 0x1f ;  /* 0x08001f0346067589 */ /* 0x000ee800000e0000 */
[----:B------:R-:W-:Y:S04]  /*c970*/  SHFL.DOWN PT, R9, R25, R3, 0x1f ;  /* 0x08001f0319097589 */ /* 0x000fe800000e0000 */
[----:B------:R-:W4:Y:S04]  /*c980*/  SHFL.DOWN PT, R8, R24, R3, 0x1f ;  /* 0x08001f0318087589 */ /* 0x000f2800000e0000 */
[----:B------:R-:W-:Y:S04]  /*c990*/  SHFL.DOWN PT, R11, R27, R3, 0x1f ;  /* 0x08001f031b0b7589 */ /* 0x000fe800000e0000 */
[----:B------:R0:W1:Y:S01]  /*c9a0*/  SHFL.DOWN PT, R10, R26, R3, 0x1f ;  /* 0x08001f031a0a7589 */ /* 0x00006200000e0000 */
[----:B--2---:R-:W-:-:S02]  /*c9b0*/  DADD R68, R4, R68 ;  /* 0x0000000004447229 */ /* 0x004fc40000000044 */
[----:B---3--:R-:W-:Y:S01]  /*c9c0*/  DADD R70, R6, R70 ;  /* 0x0000000006467229 */ /* 0x008fe20000000046 */
[----:B0-----:R-:W-:-:S04]  /*c9d0*/  SHF.L.U32 R3, R3, 0x1, RZ ;  /* 0x0000000103037819 */ /* 0x001fc800000006ff */
[----:B------:R-:W-:Y:S01]  /*c9e0*/  ISETP.GE.AND P0, PT, R3, R0, PT ;  /* 0x000000000300720c */ /* 0x000fe20003f06270 */
[----:B----4-:R-:W-:Y:S02]  /*c9f0*/  DADD R24, R8, R24 ;  /* 0x0000000008187229 */ /* 0x010fe40000000018 */
[----:B-1----:R-:W-:-:S10]  /*ca00*/  DADD R26, R10, R26 ;  /* 0x000000000a1a7229 */ /* 0x002fd4000000001a */
[----:B------:R-:W-:Y:S05]  /*ca10*/  @!P0 BRA `(.L_x_6174) ;  /* 0xfffffffc00c48947 */ /* 0x000fea000383ffff */
.L_x_6169:
[----:B--23--:R-:W2:Y:S01]  /*ca20*/  LDC R3, c[0x0][0x404] ;  /* 0x00010100ff037b82 */ /* 0x00cea20000000800 */
[----:B------:R-:W-:Y:S01]  /*ca30*/  MOV R16, RZ ;  /* 0x000000ff00107202 */ /* 0x000fe20000000f00 */
[----:B01----:R-:W-:Y:S01]  /*ca40*/  IMAD.MOV.U32 R18, RZ, RZ, RZ ;  /* 0x000000ffff127224 */ /* 0x003fe200078e00ff */
[----:B--2---:R-:W-:-:S13]  /*ca50*/  ISETP.NE.AND P1, PT, R3, RZ, PT ;  /* 0x000000ff0300720c */ /* 0x004fda0003f25270 */
[----:B------:R-:W-:Y:S05]  /*ca60*/  @!P1 BRA `(.L_x_6175) ;  /* 0x0000001000489947 */ /* 0x000fea0003800000 */
[----:B------:R-:W-:Y:S01]  /*ca70*/  MOV R4, RZ ;  /* 0x000000ff00047202 */ /* 0x000fe20000000f00 */
[----:B------:R-:W-:Y:S01]  /*ca80*/  ULDC.64 UR6, c[0x0][0x408] ;  /* 0x0001020000067ab9 */ /* 0x000fe20000000a00 */
[----:B------:R-:W-:Y:S01]  /*ca90*/  MOV R5, R23 ;  /* 0x0000001700057202 */ /* 0x000fe20000000f00 */
        /* <DEDUP_REMOVED lines=271> */
.L_x_6175:
        /* <DEDUP_REMOVED lines=278> */
.L_x_6176:
        /* <DEDUP_REMOVED lines=297> */
.L_x_6178:
        /* <DEDUP_REMOVED lines=277> */
.L_x_6179:
        /* <DEDUP_REMOVED lines=16> */
.L_x_6181:
[----:B------:R-:W-:Y:S05]  /*111d0*/  BSYNC B0 ;  /* 0x0000000000007941 */ /* 0x000fea0003800000 */
.L_x_6180:
        /* <DEDUP_REMOVED lines=13> */
[----:B------:R0:W-:Y:S04]  /*112b0*/  STG.E.128 desc[UR60][R10.64], R68 ;  /* 0x000000440a007986 */ /* 0x0001e8000c101d3c */
[----:B------:R0:W-:Y:S02]  /*112c0*/  STG.E.128 desc[UR60][R10.64+0x10], R24 ;  /* 0x000010180a007986 */ /* 0x0001e4000c101d3c */
.L_x_6183:
[----:B------:R-:W-:Y:S05]  /*112d0*/  BSYNC B0 ;  /* 0x0000000000007941 */ /* 0x000fea0003800000 */
.L_x_6182:
        /* <DEDUP_REMOVED lines=35> */
.L_x_6185:
[----:B------:R-:W-:Y:S05]  /*11510*/  BSYNC B0 ;  /* 0x0000000000007941 */ /* 0x000fea0003800000 */
.L_x_6184:
        /* <DEDUP_REMOVED lines=19> */
[----:B-----5:R-:W-:Y:S01]  /*11650*/  IMAD.U32 R28, RZ, RZ, UR10 ;  /* 0x0000000aff1c7e24 */ /* 0x020fe2000f8e00ff */
        /* <DEDUP_REMOVED lines=8> */
[----:B0-----:R-:W-:Y:S01]  /*116e0*/  MOV R24, UR10 ;  /* 0x0000000a00187c02 */ /* 0x001fe20008000f00 */
[----:B------:R-:W-:Y:S01]  /*116f0*/  IMAD.U32 R26, RZ, RZ, UR12 ;  /* 0x0000000cff1a7e24 */ /* 0x000fe2000f8e00ff */
[----:B------:R-:W-:Y:S02]  /*11700*/  MOV R25, UR11 ;  /* 0x0000000b00197c02 */ /* 0x000fe40008000f00 */
[----:B------:R-:W-:Y:S02]  /*11710*/  ISETP.GE.U32.AND P0, PT, R3, UR8, PT ;  /* 0x0000000803007c0c */ /* 0x000fe4000bf06070 */
[----:B------:R-:W-:-:S11]  /*11720*/  MOV R27, UR13 ;  /* 0x0000000d001b7c02 */ /* 0x000fd60008000f00 */
[----:B------:R-:W-:Y:S05]  /*11730*/  @P0 BRA `(.L_x_6188) ;  /* 0x0000000000d00947 */ /* 0x000fea0003800000 */
[----:B------:R-:W-:Y:S01]  /*11740*/  ULDC UR7, c[0x0][0x10] ;  /* 0x0000040000077ab9 */ /* 0x000fe20000000800 */
[----:B------:R-:W0:Y:S01]  /*11750*/  LDC R34, c[0x0][0x4] ;  /* 0x00000100ff227b82 */ /* 0x000e220000000800 */
[----:B------:R-:W-:Y:S01]  /*11760*/  BSSY B1, `(.L_x_6189) ;  /* 0x0000013000017945 */ /* 0x000fe20003800000 */
[----:B------:R-:W-:Y:S01]  /*11770*/  MOV R24, UR10 ;  /* 0x0000000a00187c02 */ /* 0x000fe20008000f00 */
[----:B------:R-:W-:Y:S01]  /*11780*/  IMAD.U32 R25, RZ, RZ, UR11 ;  /* 0x0000000bff197e24 */ /* 0x000fe2000f8e00ff */
[----:B------:R-:W-:Y:S01]  /*11790*/  MOV R26, UR12 ;  /* 0x0000000c001a7c02 */ /* 0x000fe20008000f00 */
[----:B------:R-:W-:Y:S01]  /*117a0*/  IMAD R0, R0, UR7, RZ ;  /* 0x0000000700007c24 */ /* 0x000fe2000f8e02ff */
[----:B------:R-:W-:Y:S02]  /*117b0*/  MOV R27, UR13 ;  /* 0x0000000d001b7c02 */ /* 0x000fe40008000f00 */
[----:B------:R-:W1:Y:S01]  /*117c0*/  LDC.64 R32, c[0x0][0x620] ;  /* 0x00018800ff207b82 */ /* 0x000e620000000a00 */
[----:B0-----:R-:W-:-:S07]  /*117d0*/  IMAD R34, R34, UR6, RZ ;  /* 0x0000000622227c24 */ /* 0x001fce000f8e02ff */
.L_x_6190:
[----:B------:R-:W-:-:S04]  /*117e0*/  IMAD.IADD R11, R0, 0x1, R3 ;  /* 0x00000001000b7824 */ /* 0x000fc800078e0203 */
[----:B-1----:R-:W-:-:S05]  /*117f0*/  IMAD.WIDE.U32 R10, R11, 0x20, R32 ;  /* 0x000000200b0a7825 */ /* 0x002fca00078e0020 */
[----:B------:R-:W2:Y:S04]  /*11800*/  LDG.E.128 R12, desc[UR60][R10.64] ;  /* 0x0000003c0a0c7981 */ /* 0x000ea8000c1e1d00 */
[----:B------:R-:W3:Y:S01]  /*11810*/  LDG.E.128 R20, desc[UR60][R10.64+0x10] ;  /* 0x0000103c0a147981 */ /* 0x000ee2000c1e1d00 */
[----:B------:R-:W-:-:S04]  /*11820*/  IADD3 R3, R34, R3, RZ ;  /* 0x0000000322037210 */ /* 0x000fc80007ffe0ff */
[----:B------:R-:W-:Y:S01]  /*11830*/  ISETP.GE.U32.AND P0, PT, R3, UR8, PT ;  /* 0x0000000803007c0c */ /* 0x000fe2000bf06070 */
[----:B--2---:R-:W-:Y:S02]  /*11840*/  DADD R28, R12, R28 ;  /* 0x000000000c1c7229 */ /* 0x004fe4000000001c */
[----:B------:R-:W-:Y:S02]  /*11850*/  DADD R30, R14, R30 ;  /* 0x000000000e1e7229 */ /* 0x000fe4000000001e */
[----:B---3--:R-:W-:Y:S02]  /*11860*/  DADD R24, R20, R24 ;  /* 0x0000000014187229 */ /* 0x008fe40000000018 */
[----:B------:R-:W-:-:S06]  /*11870*/  DADD R26, R22, R26 ;  /* 0x00000000161a7229 */ /* 0x000fcc000000001a */
[----:B------:R-:W-:Y:S05]  /*11880*/  @!P0 BRA `(.L_x_6190) ;  /* 0xfffffffc00d48947 */ /* 0x000fea000383ffff */
[----:B------:R-:W-:Y:S05]  /*11890*/  BSYNC B1 ;  /* 0x0000000000017941 */ /* 0x000fea0003800000 */
.L_x_6189:
[----:B------:R-:W-:Y:S05]  /*118a0*/  BRA `(.L_x_6188) ;  /* 0x0000000000747947 */ /* 0x000fea0003800000 */
.L_x_6187:
[----:B------:R-:W-:Y:S01]  /*118b0*/  ULDC UR7, c[0x0][0x244] ;  /* 0x0000910000077ab9 */ /* 0x000fe20000000800 */
[----:B0-----:R-:W-:Y:S01]  /*118c0*/  MOV R24, UR10 ;  /* 0x0000000a00187c02 */ /* 0x001fe20008000f00 */
        /* <DEDUP_REMOVED lines=11> */
[----:B------:R-:W-:Y:S01]  /*11980*/  IMAD R0, R0, UR6, RZ ;  /* 0x0000000600007c24 */ /* 0x000fe2000f8e02ff */
[----:B------:R-:W-:Y:S02]  /*11990*/  MOV R27, UR13 ;  /* 0x0000000d001b7c02 */ /* 0x000fe40008000f00 */
[----:B------:R-:W1:Y:S08]  /*119a0*/  LDC.64 R32, c[0x0][0x620] ;  /* 0x00018800ff207b82 */ /* 0x000e700000000a00 */
[----:B------:R-:W2:Y:S02]  /*119b0*/  LDC R36, c[0x0][0x4] ;  /* 0x00000100ff247b82 */ /* 0x000ea40000000800 */
.L_x_6191:
[----:B------:R-:W-:-:S05]  /*119c0*/  IADD3 R10, R0, R3, RZ ;  /* 0x00000003000a7210 */ /* 0x000fca0007ffe0ff */
[----:B0-----:R-:W-:-:S04]  /*119d0*/  IMAD R11, R10, R34, R17 ;  /* 0x000000220a0b7224 */ /* 0x001fc800078e0211 */
[----:B-1----:R-:W-:-:S05]  /*119e0*/  IMAD.WIDE.U32 R10, R11, 0x20, R32 ;  /* 0x000000200b0a7825 */ /* 0x002fca00078e0020 */
[----:B------:R-:W3:Y:S04]  /*119f0*/  LDG.E.128 R12, desc[UR60][R10.64] ;  /* 0x0000003c0a0c7981 */ /* 0x000ee8000c1e1d00 */
[----:B------:R-:W4:Y:S01]  /*11a00*/  LDG.E.128 R20, desc[UR60][R10.64+0x10] ;  /* 0x0000103c0a147981 */ /* 0x000f22000c1e1d00 */
[----:B--2---:R-:W-:-:S05]  /*11a10*/  IMAD.IADD R3, R36, 0x1, R3 ;  /* 0x0000000124037824 */ /* 0x004fca00078e0203 */
[----:B------:R-:W-:Y:S01]  /*11a20*/  ISETP.GE.U32.AND P0, PT, R3, UR7, PT ;  /* 0x0000000703007c0c */ /* 0x000fe2000bf06070 */
[----:B---3--:R-:W-:Y:S02]  /*11a30*/  DADD R28, R12, R28 ;  /* 0x000000000c1c7229 */ /* 0x008fe4000000001c */
[----:B------:R-:W-:Y:S02]  /*11a40*/  DADD R30, R14, R30 ;  /* 0x000000000e1e7229 */ /* 0x000fe4000000001e */
[----:B----4-:R-:W-:Y:S02]  /*11a50*/  DADD R24, R20, R24 ;  /* 0x0000000014187229 */ /* 0x010fe40000000018 */
[----:B------:R-:W-:-:S06]  /*11a60*/  DADD R26, R22, R26 ;  /* 0x00000000161a7229 */ /* 0x000fcc000000001a */
[----:B------:R-:W-:Y:S05]  /*11a70*/  @!P0 BRA `(.L_x_6191) ;  /* 0xfffffffc00d08947 */ /* 0x000fea000383ffff */
.L_x_6188:
[----:B------:R-:W-:Y:S05]  /*11a80*/  BSYNC B0 ;  /* 0x0000000000007941 */ /* 0x000fea0003800000 */
.L_x_6186:
        /* <DEDUP_REMOVED lines=12> */
.L_x_6195:
[----:B------:R-:W-:Y:S01]  /*11b50*/  IADD3 R0, R2, R11, RZ ;  /* 0x0000000b02007210 */ /* 0x000fe20007ffe0ff */
[----:B------:R-:W-:Y:S01]  /*11b60*/  BAR.SYNC.DEFER_BLOCKING 0x0 ;  /* 0x0000000000007b1d */ /* 0x000fe20000010000 */
[----:B------:R-:W-:Y:S02]  /*11b70*/  ISETP.GT.AND P2, PT, R11, 0x1, PT ;  /* 0x000000010b00780c */ /* 0x000fe40003f44270 */
[----:B------:R-:W-:-:S03]  /*11b80*/  ISETP.GE.U32.AND P0, PT, R0, UR6, PT ;  /* 0x0000000600007c0c */ /* 0x000fc6000bf06070 */
[----:B------:R-:W-:Y:S01]  /*11b90*/  BSSY B0, `(.L_x_6193) ;  /* 0x000000e000007945 */ /* 0x000fe20003800000 */
[----:B------:R-:W-:Y:S02]  /*11ba0*/  ISETP.GE.U32.OR P0, PT, R2, R11, P0 ;  /* 0x0000000b0200720c */ /* 0x000fe40000706470 */
[----:B------:R-:W-:-:S11]  /*11bb0*/  SHF.R.S32.HI R11, RZ, 0x1, R11 ;  /* 0x00000001ff0b7819 */ /* 0x000fd6000001140b */
[----:B-1----:R-:W-:Y:S05]  /*11bc0*/  @P0 BRA `(.L_x_6194) ;  /* 0x0000000000280947 */ /* 0x002fea0003800000 */
[----:B------:R-:W-:-:S05]  /*11bd0*/  IMAD R0, R0, R10, R17 ;  /* 0x0000000a00007224 */ /* 0x000fca00078e0211 */
[----:B------:R-:W-:-:S05]  /*11be0*/  LEA R0, R0, UR4, 0x5 ;  /* 0x0000000400007c11 */ /* 0x000fca000f8e28ff */
[----:B------:R-:W0:Y:S04]  /*11bf0*/  LDS.128 R12, [R0] ;  /* 0x00000000000c7984 */ /* 0x000e280000000c00 */
[----:B------:R-:W1:Y:S01]  /*11c00*/  LDS.128 R20, [R0+0x10] ;  /* 0x0000100000147984 */ /* 0x000e620000000c00 */
[----:B0-----:R-:W-:Y:S02]  /*11c10*/  DADD R28, R28, R12 ;  /* 0x000000001c1c7229 */ /* 0x001fe4000000000c */
[----:B------:R-:W-:Y:S02]  /*11c20*/  DADD R30, R30, R14 ;  /* 0x000000001e1e7229 */ /* 0x000fe4000000000e */
[----:B-1----:R-:W-:Y:S02]  /*11c30*/  DADD R24, R24, R20 ;  /* 0x0000000018187229 */ /* 0x002fe40000000014 */
[----:B------:R-:W-:-:S03]  /*11c40*/  DADD R26, R26, R22 ;  /* 0x000000001a1a7229 */ /* 0x000fc60000000016 */
[----:B------:R1:W-:Y:S04]  /*11c50*/  STS.128 [R3], R28 ;  /* 0x0000001c03007388 */ /* 0x0003e80000000c00 */
[----:B------:R1:W-:Y:S04]  /*11c60*/  STS.128 [R3+0x10], R24 ;  /* 0x0000101803007388 */ /* 0x0003e80000000c00 */
.L_x_6194:
[----:B------:R-:W-:Y:S05]  /*11c70*/  BSYNC B0 ;  /* 0x0000000000007941 */ /* 0x000fea0003800000 */
.L_x_6193:
[----:B------:R-:W-:Y:S05]  /*11c80*/  @P2 BRA `(.L_x_6195) ;  /* 0xfffffffc00b02947 */ /* 0x000fea000383ffff */
.L_x_6192:
[----:B------:R-:W-:Y:S02]  /*11c90*/  ULDC UR4, c[0x0][0x248] ;  /* 0x0000920000047ab9 */ /* 0x000fe40000000800 */
[----:B------:R-:W-:-:S13]  /*11ca0*/  ISETP.NE.AND P0, PT, RZ, UR4, PT ;  /* 0x00000004ff007c0c */ /* 0x000fda000bf05270 */
[----:B------:R-:W-:Y:S05]  /*11cb0*/  @!P0 BRA `(.L_x_6196) ;  /* 0x0000000000c48947 */ /* 0x000fea0003800000 */
[----:B------:R-:W-:Y:S01]  /*11cc0*/  ISETP.GT.AND P0, PT, R10, 0x20, PT ;  /* 0x000000200a00780c */ /* 0x000fe20003f04270 */
[----:B------:R-:W-:-:S12]  /*11cd0*/  IMAD.MOV.U32 R0, RZ, RZ, R10 ;  /* 0x000000ffff007224 */ /* 0x000fd800078e000a */
[----:B------:R-:W-:Y:S05]  /*11ce0*/  @!P0 BRA `(.L_x_6197) ;  /* 0x00000000006c8947 */ /* 0x000fea0003800000 */
[----:B------:R-:W-:Y:S01]  /*11cf0*/  LEA.HI R0, R10, R10, RZ, 0x1 ;  /* 0x0000000a0a007211 */ /* 0x000fe200078f08ff */
[----:B------:R2:W-:Y:S03]  /*11d00*/  STS.128 [R3], R28 ;  /* 0x0000001c03007388 */ /* 0x0005e60000000c00 */
[----:B------:R-:W-:Y:S01]  /*11d10*/  SHF.R.S32.HI R2, RZ, 0x1, R0 ;  /* 0x00000001ff027819 */ /* 0x000fe20000011400 */
[----:B------:R2:W-:Y:S01]  /*11d20*/  STS.128 [R3+0x10], R24 ;  /* 0x0000101803007388 */ /* 0x0005e20000000c00 */
[----:B------:R-:W-:Y:S02]  /*11d30*/  MOV R0, 0x20 ;  /* 0x0000002000007802 */ /* 0x000fe40000000f00 */
[----:B------:R-:W-:-:S13]  /*11d40*/  ISETP.GE.AND P0, PT, R2, 0x20, PT ;  /* 0x000000200200780c */ /* 0x000fda0003f06270 */
[----:B--2---:R-:W-:Y:S05]  /*11d50*/  @!P0 BRA `(.L_x_6197) ;  /* 0x0000000000508947 */ /* 0x004fea0003800000 */
.L_x_6200:
        /* <DEDUP_REMOVED lines=9> */
[----:B01----:R-:W-:Y:S02]  /*11df0*/  DADD R28, R28, R12 ;  /* 0x000000001c1c7229 */ /* 0x003fe4000000000c */
[----:B------:R-:W-:Y:S02]  /*11e00*/  DADD R30, R30, R14 ;  /* 0x000000001e1e7229 */ /* 0x000fe4000000000e */
[----:B--2---:R-:W-:Y:S02]  /*11e10*/  DADD R24, R24, R20 ;  /* 0x0000000018187229 */ /* 0x004fe40000000014 */
[----:B------:R-:W-:-:S03]  /*11e20*/  DADD R26, R26, R22 ;  /* 0x000000001a1a7229 */ /* 0x000fc60000000016 */
[----:B------:R2:W-:Y:S04]  /*11e30*/  STS.128 [R3], R28 ;  /* 0x0000001c03007388 */ /* 0x0005e80000000c00 */
[----:B------:R2:W-:Y:S04]  /*11e40*/  STS.128 [R3+0x10], R24 ;  /* 0x0000101803007388 */ /* 0x0005e80000000c00 */
.L_x_6199:
[----:B------:R-:W-:Y:S05]  /*11e50*/  BSYNC B0 ;  /* 0x0000000000007941 */ /* 0x000fea0003800000 */
.L_x_6198:
[----:B------:R-:W-:-:S04]  /*11e60*/  SHF.R.S32.HI R2, RZ, 0x1, R2 ;  /* 0x00000001ff027819 */ /* 0x000fc80000011402 */
[----:B------:R-:W-:-:S13]  /*11e70*/  ISETP.GE.AND P0, PT, R2, 0x20, PT ;  /* 0x000000200200780c */ /* 0x000fda0003f06270 */
[----:B------:R-:W-:Y:S05]  /*11e80*/  @P0 BRA `(.L_x_6200) ;  /* 0xfffffffc00b40947 */ /* 0x000fea000383ffff */
[----:B------:R-:W-:-:S07]  /*11e90*/  MOV R0, 0x20 ;  /* 0x0000002000007802 */ /* 0x000fce0000000f00 */
.L_x_6197:
[----:B------:R-:W-:Y:S01]  /*11ea0*/  BAR.SYNC.DEFER_BLOCKING 0x0 ;  /* 0x0000000000007b1d */ /* 0x000fe20000010000 */
[----:B------:R-:W-:-:S13]  /*11eb0*/  ISETP.GE.AND P0, PT, R0, 0x2, PT ;  /* 0x000000020000780c */ /* 0x000fda0003f06270 */
[----:B------:R-:W-:Y:S05]  /*11ec0*/  @!P0 BRA `(.L_x_6196) ;  /* 0x0000000000408947 */ /* 0x000fea0003800000 */
[----:B------:R-:W-:-:S11]  /*11ed0*/  HFMA2.MMA R17, -RZ, RZ, 0, 5.9604644775390625e-08 ;  /* 0x00000001ff117435 */ /* 0x000fd600000001ff */
.L_x_6201:
        /* <DEDUP_REMOVED lines=8> */
[----:B0-----:R-:W-:-:S02]  /*11f60*/  DADD R28, R2, R28 ;  /* 0x00000000021c7229 */ /* 0x001fc4000000001c */
[----:B-1----:R-:W-:Y:S01]  /*11f70*/  DADD R30, R10, R30 ;  /* 0x000000000a1e7229 */ /* 0x002fe2000000001e */
[----:B---3--:R-:W-:-:S05]  /*11f80*/  IMAD.SHL.U32 R17, R17, 0x2, RZ ;  /* 0x0000000211117824 */ /* 0x008fca00078e00ff */
[----:B------:R-:W-:Y:S01]  /*11f90*/  ISETP.GE.AND P0, PT, R17, R0, PT ;  /* 0x000000001100720c */ /* 0x000fe20003f06270 */
[----:B--2---:R-:W-:Y:S02]  /*11fa0*/  DADD R24, R12, R24 ;  /* 0x000000000c187229 */ /* 0x004fe40000000018 */
[----:B----4-:R-:W-:-:S10]  /*11fb0*/  DADD R26, R14, R26 ;  /* 0x000000000e1a7229 */ /* 0x010fd4000000001a */
[----:B------:R-:W-:Y:S05]  /*11fc0*/  @!P0 BRA `(.L_x_6201) ;  /* 0xfffffffc00c48947 */ /* 0x000fea000383ffff */
.L_x_6196:
        /* <DEDUP_REMOVED lines=9> */
[----:B------:R-:W0:Y:S04]  /*12060*/  LDG.E.128 R8, desc[UR60][R4.64] ;  /* 0x0000003c04087981 */ /* 0x000e28000c1e1d00 */
[----:B------:R-:W3:Y:S01]  /*12070*/  LDG.E.128 R12, desc[UR60][R4.64+0x10] ;  /* 0x0000103c040c7981 */ /* 0x000ee2000c1e1d00 */
[----:B012---:R-:W-:Y:S02]  /*12080*/  DADD R28, R28, R8 ;  /* 0x000000001c1c7229 */ /* 0x007fe40000000008 */
[----:B------:R-:W-:Y:S02]  /*12090*/  DADD R30, R30, R10 ;  /* 0x000000001e1e7229 */ /* 0x000fe4000000000a */
[----:B---3--:R-:W-:Y:S02]  /*120a0*/  DADD R24, R24, R12 ;  /* 0x0000000018187229 */ /* 0x008fe4000000000c */
[----:B------:R-:W-:-:S11]  /*120b0*/  DADD R26, R26, R14 ;  /* 0x000000001a1a7229 */ /* 0x000fd6000000000e */
.L_x_6203:
        /* <DEDUP_REMOVED lines=9> */
[----:B012---:R0:W1:Y:S01]  /*12150*/  LDC.64 R2, c[0x4][R0] ;  /* 0x0100000000027b82 */ /* 0x0070620000000a00 */
        /* <DEDUP_REMOVED lines=11> */
.L_x_6205:
[----:B------:R-:W-:Y:S01]  /*12210*/  ULDC.64 UR4, c[0x0][0x608] ;  /* 0x0001820000047ab9 */ /* 0x000fe20000000a00 */
[----:B------:R-:W-:Y:S02]  /*12220*/  ISETP.NE.AND P6, PT, R17, 0x1, PT ;  /* 0x000000011100780c */ /* 0x000fe40003fc5270 */
[----:B------:R-:W-:-:S04]  /*12230*/  IADD3 R18, P0, R18, UR4, RZ ;  /* 0x0000000412127c10 */ /* 0x000fc8000ff1e0ff */
[----:B------:R-:W-:-:S05]  /*12240*/  IADD3.X R19, RZ, UR5, RZ, P0, !PT ;  /* 0x00000005ff137c10 */ /* 0x000fca00087fe4ff */
[----:B------:R3:W-:Y:S02]  /*12250*/  STG.E.128 desc[UR60][R18.64], R28 ;  /* 0x0000001c12007986 */ /* 0x0007e4000c101d3c */
[----:B------:R-:W-:Y:S05]  /*12260*/  @!P6 BRA `(.L_x_6206) ;  /* 0x000000000040e947 */ /* 0x000fea0003800000 */
[----:B------:R-:W-:Y:S01]  /*12270*/  MOV R0, 0x660 ;  /* 0x0000066000007802 */ /* 0x000fe20000000f00 */
[----:B------:R-:W-:Y:S01]  /*12280*/  ULDC.64 UR4, c[0x4][0x650] ;  /* 0x0101940000047ab9 */ /* 0x000fe20000000a00 */
[----:B------:R-:W-:Y:S01]  /*12290*/  ULDC.64 UR6, c[0x4][0x198] ;  /* 0x0100660000067ab9 */ /* 0x000fe20000000a00 */
[----:B------:R-:W-:Y:S01]  /*122a0*/  MOV R4, UR4 ;  /* 0x0000000400047c02 */ /* 0x000fe20008000f00 */
[----:B012---:R0:W1:Y:S01]  /*122b0*/  LDC.64 R2, c[0x4][R0] ;  /* 0x0100000000027b82 */ /* 0x0070620000000a00 */
        /* <DEDUP_REMOVED lines=10> */
[----:B-1-3--:R-:W-:Y:S05]  /*12360*/  CALL.ABS.NOINC R2 ;  /* 0x0000000002007343 */ /* 0x00afea0003c00000 */
.L_x_6206:
[----:B------:R-:W-:Y:S02]  /*12370*/  ULDC.64 UR4, c[0x0][0x608] ;  /* 0x0001820000047ab9 */ /* 0x000fe40000000a00 */
[----:B------:R-:W-:-:S04]  /*12380*/  IADD3 R16, P0, R16, UR4, RZ ;  /* 0x0000000410107c10 */ /* 0x000fc8000ff1e0ff */
[----:B------:R-:W-:-:S05]  /*12390*/  IADD3.X R17, RZ, UR5, RZ, P0, !PT ;  /* 0x00000005ff117c10 */ /* 0x000fca00087fe4ff */
[----:B------:R-:W-:Y:S01]  /*123a0*/  STG.E.128 desc[UR60][R16.64], R24 ;  /* 0x0000001810007986 */ /* 0x000fe2000c101d3c */
[----:B------:R-:W-:Y:S05]  /*123b0*/  EXIT ;  /* 0x000000000000794d */ /* 0x000fea0003800000 */
.L_x_6204:
[----:B------:R-:W-:Y:S04]  /*123c0*/  STG.E.128 desc[UR60][R4.64], R28 ;  /* 0x0000001c04007986 */ /* 0x000fe8000c101d3c */
[----:B------:R-:W-:Y:S01]  /*123d0*/  STG.E.128 desc[UR60][R4.64+0x10], R24 ;  /* 0x0000101804007986 */ /* 0x000fe2000c101d3c */
[----:B------:R-:W-:Y:S05]  /*123e0*/  EXIT ;  /* 0x000000000000794d */ /* 0x000fea0003800000 */
.L_x_6202:
        /* <DEDUP_REMOVED lines=10> */
.L_x_6207:
        /* <DEDUP_REMOVED lines=9> */
[----:B012---:R0:W1:Y:S01]  /*12520*/  LDC.64 R2, c[0x4][R0] ;  /* 0x0100000000027b82 */ /* 0x0070620000000a00 */
        /* <DEDUP_REMOVED lines=11> */
.L_x_6209:
[----:B------:R-:W-:Y:S01]  /*125e0*/  ULDC.64 UR4, c[0x0][0x608] ;  /* 0x0001820000047ab9 */ /* 0x000fe20000000a00 */
[----:B------:R-:W-:Y:S02]  /*125f0*/  ISETP.NE.AND P6, PT, R17, 0x1, PT ;  /* 0x000000011100780c */ /* 0x000fe40003fc5270 */
[----:B------:R-:W-:-:S05]  /*12600*/  IADD3 R18, P0, R18, UR4, RZ ;  /* 0x0000000412127c10 */ /* 0x000fca000ff1e0ff */
[----:B------:R-:W-:-:S05]  /*12610*/  IMAD.X R19, RZ, RZ, UR5, P0 ;  /* 0x00000005ff137e24 */ /* 0x000fca00080e06ff */
[----:B------:R3:W-:Y:S01]  /*12620*/  STG.E.128 desc[UR60][R18.64], R28 ;  /* 0x0000001c12007986 */ /* 0x0007e2000c101d3c */
        /* <DEDUP_REMOVED lines=16> */
[----:B-1-3--:R-:W-:Y:S05]  /*12730*/  CALL.ABS.NOINC R2 ;  /* 0x0000000002007343 */ /* 0x00afea0003c00000 */
.L_x_6210:
[----:B------:R-:W-:Y:S02]  /*12740*/  ULDC.64 UR4, c[0x0][0x608] ;  /* 0x0001820000047ab9 */ /* 0x000fe40000000a00 */
[----:B------:R-:W-:-:S04]  /*12750*/  IADD3 R16, P0, R16, UR4, RZ ;  /* 0x0000000410107c10 */ /* 0x000fc8000ff1e0ff */
[----:B------:R-:W-:-:S05]  /*12760*/  IADD3.X R17, RZ, UR5, RZ, P0, !PT ;  /* 0x00000005ff117c10 */ /* 0x000fca00087fe4ff */
[----:B------:R-:W-:Y:S01]  /*12770*/  STG.E.128 desc[UR60][R16.64], R24 ;  /* 0x0000001810007986 */ /* 0x000fe2000c101d3c */
[----:B------:R-:W-:Y:S05]  /*12780*/  EXIT ;  /* 0x000000000000794d */ /* 0x000fea0003800000 */
.L_x_6208:
[----:B------:R-:W-:Y:S04]  /*12790*/  STG.E.128 desc[UR60][R6.64], R28 ;  /* 0x0000001c06007986 */ /* 0x000fe8000c101d3c */
[----:B------:R-:W-:Y:S01]  /*127a0*/  STG.E.128 desc[UR60][R8.64], R24 ;  /* 0x0000001808007986 */ /* 0x000fe2000c101d3c */
[----:B------:R-:W-:Y:S05]  /*127b0*/  EXIT ;  /* 0x000000000000794d */ /* 0x000fea0003800000 */
.L_x_6177:
        /* <DEDUP_REMOVED lines=20> */
[----:B------:R-:W3:Y:S01]  /*12900*/  LDG.E.128 R12, desc[UR60][R4.64+0x10] ;  /* 0x0000103c040c7981 */ /* 0x000ee2000c1e1d00 */
[----:B--2---:R-:W-:Y:S02]  /*12910*/  DADD R68, R68, R8 ;  /* 0x0000000044447229 */ /* 0x004fe40000000008 */
[----:B------:R-:W-:Y:S02]  /*12920*/  DADD R70, R70, R10 ;  /* 0x0000000046467229 */ /* 0x000fe4000000000a */
[----:B---3--:R-:W-:Y:S02]  /*12930*/  DADD R24, R24, R12 ;  /* 0x0000000018187229 */ /* 0x008fe4000000000c */
[----:B------:R-:W-:-:S11]  /*12940*/  DADD R26, R26, R14 ;  /* 0x000000001a1a7229 */ /* 0x000fd6000000000e */
.L_x_6212:
        /* <DEDUP_REMOVED lines=20> */
[----:B-1---5:R-:W-:Y:S05]  /*12a90*/  CALL.ABS.NOINC R2 ;  /* 0x0000000002007343 */ /* 0x022fea0003c00000 */
.L_x_6214:
        /* <DEDUP_REMOVED lines=21> */
[----:B0-2--5:R-:W-:Y:S05]  /*12bf0*/  CALL.ABS.NOINC R2 ;  /* 0x0000000002007343 */ /* 0x025fea0003c00000 */
.L_x_6215:
[----:B------:R-:W-:Y:S02]  /*12c00*/  ULDC.64 UR4, c[0x0][0x608] ;  /* 0x0001820000047ab9 */ /* 0x000fe40000000a00 */
[----:B------:R-:W-:-:S05]  /*12c10*/  IADD3 R16, P0, R16, UR4, RZ ;  /* 0x0000000410107c10 */ /* 0x000fca000ff1e0ff */
[----:B------:R-:W-:-:S05]  /*12c20*/  IMAD.X R17, RZ, RZ, UR5, P0 ;  /* 0x00000005ff117e24 */ /* 0x000fca00080e06ff */
[----:B------:R-:W-:Y:S01]  /*12c30*/  STG.E.128 desc[UR60][R16.64], R24 ;  /* 0x0000001810007986 */ /* 0x000fe2000c101d3c */
[----:B------:R-:W-:Y:S05]  /*12c40*/  EXIT ;  /* 0x000000000000794d */ /* 0x000fea0003800000 */
.L_x_6213:
[----:B------:R-:W-:Y:S04]  /*12c50*/  STG.E.128 desc[UR60][R4.64], R68 ;  /* 0x0000004404007986 */ /* 0x000fe8000c101d3c */
[----:B------:R-:W-:Y:S01]  /*12c60*/  STG.E.128 desc[UR60][R4.64+0x10], R24 ;  /* 0x0000101804007986 */ /* 0x000fe2000c101d3c */
[----:B------:R-:W-:Y:S05]  /*12c70*/  EXIT ;  /* 0x000000000000794d */ /* 0x000fea0003800000 */
.L_x_6211:
        /* <DEDUP_REMOVED lines=10> */
.L_x_6216:
        /* <DEDUP_REMOVED lines=20> */
[----:B-1---5:R-:W-:Y:S05]  /*12e60*/  CALL.ABS.NOINC R2 ;  /* 0x0000000002007343 */ /* 0x022fea0003c00000 */
.L_x_6218:
        /* <DEDUP_REMOVED lines=22> */
.L_x_6219:
[----:B------:R-:W-:Y:S02]  /*12fd0*/  ULDC.64 UR4, c[0x0][0x608] ;  /* 0x0001820000047ab9 */ /* 0x000fe40000000a00 */
[----:B------:R-:W-:-:S04]  /*12fe0*/  IADD3 R16, P0, R16, UR4, RZ ;  /* 0x0000000410107c10 */ /* 0x000fc8000ff1e0ff */
[----:B------:R-:W-:-:S05]  /*12ff0*/  IADD3.X R17, RZ, UR5, RZ, P0, !PT ;  /* 0x00000005ff117c10 */ /* 0x000fca00087fe4ff */
[----:B------:R-:W-:Y:S01]  /*13000*/  STG.E.128 desc[UR60][R16.64], R24 ;  /* 0x0000001810007986 */ /* 0x000fe2000c101d3c */
[----:B------:R-:W-:Y:S05]  /*13010*/  EXIT ;  /* 0x000000000000794d */ /* 0x000fea0003800000 */
.L_x_6217:
[----:B------:R-:W-:Y:S04]  /*13020*/  STG.E.128 desc[UR60][R6.64], R68 ;  /* 0x0000004406007986 */ /* 0x000fe8000c101d3c */
[----:B------:R-:W-:Y:S01]  /*13030*/  STG.E.128 desc[UR60][R20.64], R24 ;  /* 0x0000001814007986 */ /* 0x000fe2000c101d3c */
[----:B------:R-:W-:Y:S05]  /*13040*/  EXIT ;  /* 0x000000000000794d */ /* 0x000fea0003800000 */
.L_x_6220:
        /* <DEDUP_REMOVED lines=11> */
.L_x_8828:


//--------------------- .text._ZN2at6native13reduce_kernelILi64ELi4ENS0_8ReduceOpIN3c107complexIdEENS0_14func_wrapper_tIS5_NS0_55_GLOBAL__N__0955718d_22_SparseCsrTensorMath_cu_868dd54514ReductionAddOpIS5_EEEEjS5_Li4ELi4EEEEEvT1_ --------------------------
	.section	.text._ZN2at6native13reduce_kernelILi64ELi4ENS0_8ReduceOpIN3c107complexIdEENS0_14func_wrapper_tIS5_NS0_55_GLOBAL__N__0955718d_22_SparseCsrTensorMath_cu_868dd54514ReductionAddOpIS5_EEEEjS5_Li4ELi4EEEEEvT1_,"ax",@progbits
	.align	128
.text._ZN2at6native13reduce_kernelILi64ELi4ENS0_8ReduceOpIN3c107complexIdEENS0_14func_wrapper_tIS5_NS0_55_GLOBAL__N__0955718d_22_SparseCsrTensorMath_cu_868dd54514ReductionAddOpIS5_EEEEjS5_Li4ELi4EEEEEvT1_:
        .type           _ZN2at6native13reduce_kernelILi64ELi4ENS0_8ReduceOpIN3c107complexIdEENS0_14func_wrapper_tIS5_NS0_55_GLOBAL__N__0955718d_22_SparseCsrTensorMath_cu_868dd54514ReductionAddOpIS5_EEEEjS5_Li4ELi4EEEEEvT1_,@function
        .size           _ZN2at6native13reduce_kernelILi64ELi4ENS0_8ReduceOpIN3c107complexIdEENS0_14func_wrapper_tIS5_NS0_55_GLOBAL__N__0955718d_22_SparseCsrTensorMath_cu_868dd54514ReductionAddOpIS5_EEEEjS5_Li4ELi4EEEEEvT1_,(.L_x_8829 - _ZN2at6native13reduce_kernelILi64ELi4ENS0_8ReduceOpIN3c107complexIdEENS0_14func_wrapper_tIS5_NS0_55_GLOBAL__N__0955718d_22_SparseCsrTensorMath_cu_868dd54514ReductionAddOpIS5_EEEEjS5_Li4ELi4EEEEEvT1_)
        .other          _ZN2at6native13reduce_kernelILi64ELi4ENS0_8ReduceOpIN3c107complexIdEENS0_14func_wrapper_tIS5_NS0_55_GLOBAL__N__0955718d_22_SparseCsrTensorMath_cu_868dd54514ReductionAddOpIS5_EEEEjS5_Li4ELi4EEEEEvT1_,@"STO_CUDA_ENTRY STV_DEFAULT"
_ZN2at6native13reduce_kernelILi64ELi4ENS0_8ReduceOpIN3c107complexIdEENS0_14func_wrapper_tIS5_NS0_55_GLOBAL__N__0955718d_22_SparseCsrTensorMath_cu_868dd54514ReductionAddOpIS5_EEEEjS5_Li4ELi4EEEEEvT1_:
        /* <DEDUP_REMOVED lines=288> */
.L_x_6221:
        /* <DEDUP_REMOVED lines=52> */
.L_x_6225:
        /* <DEDUP_REMOVED lines=29> */
.L_x_6231:
[----:B------:R-:W-:Y:S05]  /*1710*/  BSYNC B2 ;  /* 0x0000000000027941 */ /* 0x000fea0003800000 */
.L_x_6230:
[----:B------:R-:W-:-:S04]  /*1720*/  PRMT R0, R0, 0x9910, RZ ;  /* 0x0000991000007816 */ /* 0x000fc800000000ff */
[----:B------:R-:W-:-:S13]  /*1730*/  ISETP.NE.AND P0, PT, R0, RZ, PT ;  /* 0x000000ff0000720c */ /* 0x000fda0003f05270 */
[----:B------:R-:W-:Y:S05]  /*1740*/  @!P0 BRA `(.L_x_6229) ;  /* 0x0000000000248947 */ /* 0x000fea0003800000 */
[----:B------:R-:W-:Y:S01]  /*1750*/  IADD3 R3, P0, R17, -R14, RZ ;  /* 0x8000000e11037210 */ /* 0x000fe20007f1e0ff */
[----:B------:R-:W-:Y:S01]  /*1760*/  ULDC.64 UR4, c[0x0][0x228] ;  /* 0x00008a0000047ab9 */ /* 0x000fe20000000a00 */
[----:B------:R-:W-:Y:S02]  /*1770*/  ULDC.64 UR6, c[0x0][0x220] ;  /* 0x0000880000067ab9 */ /* 0x000fe40000000a00 */
[----:B------:R-:W-:Y:S02]  /*1780*/  IADD3.X R0, RZ, -0x1, RZ, P0, !PT ;  /* 0xffffffffff007810 */ /* 0x000fe400007fe4ff */
[----:B------:R-:W-:-:S04]  /*1790*/  LEA R8, P0, R3, R18, 0x4 ;  /* 0x0000001203087211 */ /* 0x000fc800078020ff */
[----:B------:R-:W-:-:S05]  /*17a0*/  LEA.HI.X R9, R3, R19, R0, 0x4, P0 ;  /* 0x0000001303097211 */ /* 0x000fca00000f2400 */
[----:B------:R-:W2:Y:S02]  /*17b0*/  LDG.E.128 R4, desc[UR60][R8.64] ;  /* 0x0000003c08047981 */ /* 0x000ea4000c1e1d00 */
[----:B--2---:R-:W-:Y:S02]  /*17c0*/  DADD R6, R6, UR4 ;  /* 0x0000000406067e29 */ /* 0x004fe40008000000 */
[----:B------:R-:W-:-:S11]  /*17d0*/  DADD R4, R4, UR6 ;  /* 0x0000000604047e29 */ /* 0x000fd60008000000 */
.L_x_6229:
[----:B------:R-:W-:Y:S05]  /*17e0*/  BSYNC B1 ;  /* 0x0000000000017941 */ /* 0x000fea0003800000 */
.L_x_6228:
[----:B------:R-:W0:Y:S01]  /*17f0*/  LDC R9, c[0x0][0x234] ;  /* 0x00008d00ff097b82 */ /* 0x000e220000000800 */
[----:B------:R-:W-:-:S04]  /*1800*/  IADD3 R3, P0, -R14, 0x4, RZ ;  /* 0x000000040e037810 */ /* 0x000fc80007f1e1ff */
[----:B------:R-:W-:Y:S01]  /*1810*/  LEA R18, P1, R3, R18, 0x4 ;  /* 0x0000001203127211 */ /* 0x000fe200078220ff */
[----:B------:R-:W-:-:S05]  /*1820*/  IMAD.X R8, RZ, RZ, -0x1, P0 ;  /* 0xffffffffff087424 */ /* 0x000fca00000e06ff */
[----:B------:R-:W-:Y:S02]  /*1830*/  LEA.HI.X R19, R3, R19, R8, 0x4, P1 ;  /* 0x0000001303137211 */ /* 0x000fe400008f2408 */
[----:B0-----:R-:W-:-:S07]  /*1840*/  IADD3 R0, R14, -0x4, R9 ;  /* 0xfffffffc0e007810 */ /* 0x001fce0007ffe009 */
.L_x_6227:
[----:B------:R-:W-:Y:S05]  /*1850*/  BSYNC B0 ;  /* 0x0000000000007941 */ /* 0x000fea0003800000 */
.L_x_6226:
        /* <DEDUP_REMOVED lines=19> */
[----:B------:R-:W-:Y:S01]  /*1990*/  MOV R3, R20 ;  /* 0x0000001400037202 */ /* 0x000fe20000000f00 */
[----:B------:R-:W-:Y:S01]  /*19a0*/  IMAD.MOV.U32 R8, RZ, RZ, R12 ;  /* 0x000000ffff087224 */ /* 0x000fe200078e000c */
[----:B------:R-:W-:Y:S01]  /*19b0*/  MOV R9, R13 ;  /* 0x0000000d00097202 */ /* 0x000fe20000000f00 */
[----:B------:R-:W-:Y:S01]  /*19c0*/  IMAD.MOV.U32 R14, RZ, RZ, R10 ;  /* 0x000000ffff0e7224 */ /* 0x000fe200078e000a */
[----:B------:R-:W-:-:S07]  /*19d0*/  MOV R15, R11 ;  /* 0x0000000b000f7202 */ /* 0x000fce0000000f00 */
.L_x_6234:
[----:B------:R-:W-:Y:S01]  /*19e0*/  IMAD.WIDE.U32 R20, R3, 0x40, R18 ;  /* 0x0000004003147825 */ /* 0x000fe200078e0012 */
[----:B------:R-:W-:-:S04]  /*19f0*/  ULDC UR4, c[0x0][0x23c] ;  /* 0x00008f0000047ab9 */ /* 0x000fc80000000800 */
[----:B------:R-:W2:Y:S04]  /*1a00*/  LDG.E.128 R24, desc[UR60][R20.64] ;  /* 0x0000003c14187981 */ /* 0x000ea8000c1e1d00 */
[----:B------:R-:W3:Y:S04]  /*1a10*/  LDG.E.128 R32, desc[UR60][R20.64+0x10] ;  /* 0x0000103c14207981 */ /* 0x000ee8000c1e1d00 */
[----:B------:R-:W4:Y:S04]  /*1a20*/  LDG.E.128 R36, desc[UR60][R20.64+0x20] ;  /* 0x0000203c14247981 */ /* 0x000f28000c1e1d00 */
[----:B------:R-:W5:Y:S01]  /*1a30*/  LDG.E.128 R40, desc[UR60][R20.64+0x30] ;  /* 0x0000303c14287981 */ /* 0x000f62000c1e1d00 */
[----:B------:R-:W-:Y:S01]  /*1a40*/  VIADD R3, R3, UR4 ;  /* 0x0000000403037c36 */ /* 0x000fe20008000000 */
[----:B--2---:R-:W-:-:S04]  /*1a50*/  DADD R4, R24, R4 ;  /* 0x0000000018047229 */ /* 0x004fc80000000004 */
        /* <DEDUP_REMOVED lines=10> */
.L_x_6233:
[----:B------:R-:W-:Y:S05]  /*1b00*/  BSYNC B0 ;  /* 0x0000000000007941 */ /* 0x000fea0003800000 */
.L_x_6232:
        /* <DEDUP_REMOVED lines=8> */
.L_x_6236:
[----:B------:R-:W-:Y:S05]  /*1b90*/  BSYNC B0 ;  /* 0x0000000000007941 */ /* 0x000fea0003800000 */
.L_x_6235:
        /* <DEDUP_REMOVED lines=8> */
[----:B------:R-:W-:-:S05]  /*1c20*/  IMAD.WIDE R18, R3, 0x10, R18 ;  /* 0x0000001003127825 */ /* 0x000fca00078e0212 */
[----:B------:R-:W2:Y:S02]  /*1c30*/  LDG.E.128 R24, desc[UR60][R18.64] ;  /* 0x0000003c12187981 */ /* 0x000ea4000c1e1d00 */
[----:B--2---:R-:W-:Y:S02]  /*1c40*/  DADD R4, R4, R24 ;  /* 0x0000000004047229 */ /* 0x004fe40000000018 */
[----:B------:R-:W-:-:S11]  /*1c50*/  DADD R6, R6, R26 ;  /* 0x0000000006067229 */ /* 0x000fd6000000001a */
.L_x_6238:
[----:B------:R-:W-:Y:S05]  /*1c60*/  BSYNC B0 ;  /* 0x0000000000007941 */ /* 0x000fea0003800000 */
.L_x_6237:
[----:B------:R-:W-:Y:S01]  /*1c70*/  DADD R6, R12, R6 ;  /* 0x000000000c067229 */ /* 0x000fe20000000006 */
[----:B------:R-:W-:Y:S01]  /*1c80*/  CS2R R84, SRZ ;  /* 0x0000000000547805 */ /* 0x000fe2000001ff00 */
[----:B------:R-:W-:Y:S01]  /*1c90*/  DADD R4, R14, R4 ;  /* 0x000000000e047229 */ /* 0x000fe20000000004 */
[----:B------:R-:W-:Y:S02]  /*1ca0*/  CS2R R86, SRZ ;  /* 0x0000000000567805 */ /* 0x000fe4000001ff00 */
[----:B------:R-:W-:Y:S02]  /*1cb0*/  CS2R R24, SRZ ;  /* 0x0000000000187805 */ /* 0x000fe4000001ff00 */
[----:B------:R-:W-:Y:S02]  /*1cc0*/  CS2R R26, SRZ ;  /* 0x00000000001a7805 */ /* 0x000fe4000001ff00 */
[----:B------:R-:W-:Y:S02]  /*1cd0*/  CS2R R140, SRZ ;  /* 0x00000000008c7805 */ /* 0x000fe4000001ff00 */
[----:B------:R-:W-:Y:S01]  /*1ce0*/  CS2R R142, SRZ ;  /* 0x00000000008e7805 */ /* 0x000fe2000001ff00 */
[----:B------:R-:W-:-:S02]  /*1cf0*/  DADD R6, R6, R8 ;  /* 0x0000000006067229 */ /* 0x000fc40000000008 */
[----:B------:R-:W-:-:S06]  /*1d00*/  DADD R4, R4, R10 ;  /* 0x0000000004047229 */ /* 0x000fcc000000000a */
[----:B------:R-:W-:Y:S02]  /*1d10*/  DADD R30, R6, R30 ;  /* 0x00000000061e7229 */ /* 0x000fe4000000001e */
[----:B------:R-:W-:Y:S01]  /*1d20*/  DADD R28, R4, R28 ;  /* 0x00000000041c7229 */ /* 0x000fe2000000001c */
[----:B------:R-:W-:Y:S10]  /*1d30*/  BRA `(.L_x_6223) ;  /* 0x000000c000787947 */ /* 0x000ff40003800000 */
.L_x_6224:
        /* <DEDUP_REMOVED lines=10> */
[----:B------:R-:W1:Y:S01]  /*1de0*/  LDC.64 R10, c[0x0][0x228] ;  /* 0x00008a00ff0a7b82 */ /* 0x000e620000000a00 */
[----:B------:R-:W-:Y:S02]  /*1df0*/  IMAD R5, R0, 0x3, R3 ;  /* 0x0000000300057824 */ /* 0x000fe400078e0203 */
        /* <DEDUP_REMOVED lines=163> */
.L_x_6248:
        /* <DEDUP_REMOVED lines=287> */
.L_x_6244:
        /* <DEDUP_REMOVED lines=11> */
[----:B------:R-:W-:Y:S01]  /*3ad0*/  MOV R7, R3 ;  /* 0x0000000300077202 */ /* 0x000fe20000000f00 */
[----:B------:R-:W-:Y:S01]  /*3ae0*/  IMAD.MOV.U32 R6, RZ, RZ, RZ ;  /* 0x000000ffff067224 */ /* 0x000fe200078e00ff */
[----:B------:R-:W-:-:S03]  /*3af0*/  ISETP.NE.AND P1, PT, R80, 0x1, PT ;  /* 0x000000015000780c */ /* 0x000fc60003f25270 */
[----:B------:R-:W-:-:S05]  /*3b00*/  IMAD.HI.U32 R6, R3, UR30, R6 ;  /* 0x0000001e03067c27 */ /* 0x000fca000f8e0006 */
[----:B0-----:R-:W-:-:S05]  /*3b10*/  SHF.R.U32.HI R9, RZ, UR31, R6 ;  /* 0x0000001fff097c19 */ /* 0x001fca0008011606 */
        /* <DEDUP_REMOVED lines=229> */
.L_x_6245:
[----:B0-----:R-:W-:-:S04]  /*4970*/  LOP3.LUT R9, R6, 0xffffffc0, RZ, 0xc0, !PT ;  /* 0xffffffc006097812 */ /* 0x001fc800078ec0ff */
[----:B------:R-:W-:-:S04]  /*4980*/  IADD3 R8, P1, R18, R9, RZ ;  /* 0x0000000912087210 */ /* 0x000fc80007f3e0ff */
[----:B------:R-:W-:-:S05]  /*4990*/  IADD3.X R9, RZ, R19, RZ, P1, !PT ;  /* 0x00000013ff097210 */ /* 0x000fca0000ffe4ff */
[----:B------:R0:W5:Y:S04]  /*49a0*/  LDG.E.128 R48, desc[UR60][R8.64] ;  /* 0x0000003c08307981 */ /* 0x000168000c1e1d00 */
[----:B------:R0:W5:Y:S04]  /*49b0*/  LDG.E.128 R44, desc[UR60][R8.64+0x10] ;  /* 0x0000103c082c7981 */ /* 0x000168000c1e1d00 */
[----:B------:R0:W5:Y:S04]  /*49c0*/  LDG.E.128 R40, desc[UR60][R8.64+0x20] ;  /* 0x0000203c08287981 */ /* 0x000168000c1e1d00 */
[----:B------:R0:W5:Y:S01]  /*49d0*/  LDG.E.128 R36, desc[UR60][R8.64+0x30] ;  /* 0x0000303c08247981 */ /* 0x000162000c1e1d00 */
[----:B------:R-:W-:Y:S01]  /*49e0*/  IMAD.IADD R3, R3, 0x1, R0 ;  /* 0x0000000103037824 */ /* 0x000fe200078e0200 */
[----:B------:R-:W-:Y:S01]  /*49f0*/  CS2R R6, SRZ ;  /* 0x0000000000067805 */ /* 0x000fe2000001ff00 */
        /* <DEDUP_REMOVED lines=235> */
.L_x_6246:
[----:B------:R-:W-:-:S04]  /*58b0*/  LOP3.LUT R7, R7, 0xffffffc0, RZ, 0xc0, !PT ;  /* 0xffffffc007077812 */ /* 0x000fc800078ec0ff */
[----:B0-----:R-:W-:-:S05]  /*58c0*/  IADD3 R8, P1, R18, R7, RZ ;  /* 0x0000000712087210 */ /* 0x001fca0007f3e0ff */
[----:B------:R-:W-:-:S05]  /*58d0*/  IMAD.X R9, RZ, RZ, R19, P1 ;  /* 0x000000ffff097224 */ /* 0x000fca00008e0613 */
[----:B------:R0:W5:Y:S04]  /*58e0*/  LDG.E.128 R32, desc[UR60][R8.64] ;  /* 0x0000003c08207981 */ /* 0x000168000c1e1d00 */
[----:B------:R0:W5:Y:S04]  /*58f0*/  LDG.E.128 R28, desc[UR60][R8.64+0x10] ;  /* 0x0000103c081c7981 */ /* 0x000168000c1e1d00 */
[----:B------:R0:W5:Y:S04]  /*5900*/  LDG.E.128 R24, desc[UR60][R8.64+0x20] ;  /* 0x0000203c08187981 */ /* 0x000168000c1e1d00 */
[----:B------:R0:W5:Y:S01]  /*5910*/  LDG.E.128 R12, desc[UR60][R8.64+0x30] ;  /* 0x0000303c080c7981 */ /* 0x000162000c1e1d00 */
        /* <DEDUP_REMOVED lines=236> */
.L_x_6247:
[----:B------:R-:W-:Y:S01]  /*67e0*/  LOP3.LUT R7, R6, 0xffffffc0, RZ, 0xc0, !PT ;  /* 0xffffffc006077812 */ /* 0x000fe200078ec0ff */
[----:B------:R-:W-:Y:S01]  /*67f0*/  IMAD.IADD R3, R3, 0x1, R0 ;  /* 0x0000000103037824 */ /* 0x000fe200078e0200 */
[----:B------:R-:W-:Y:S02]  /*6800*/  ULDC UR4, c[0x0][0x234] ;  /* 0x00008d0000047ab9 */ /* 0x000fe40000000800 */
[----:B------:R-:W-:-:S04]  /*6810*/  IADD3 R6, P1, R18, R7, RZ ;  /* 0x0000000712067210 */ /* 0x000fc80007f3e0ff */
[----:B------:R-:W-:-:S05]  /*6820*/  IADD3.X R7, RZ, R19, RZ, P1, !PT ;  /* 0x00000013ff077210 */ /* 0x000fca0000ffe4ff */
[----:B------:R-:W2:Y:S04]  /*6830*/  LDG.E.128 R68, desc[UR60][R6.64] ;  /* 0x0000003c06447981 */ /* 0x000ea8000c1e1d00 */
[----:B------:R-:W3:Y:S04]  /*6840*/  LDG.E.128 R72, desc[UR60][R6.64+0x10] ;  /* 0x0000103c06487981 */ /* 0x000ee8000c1e1d00 */
[----:B------:R-:W4:Y:S04]  /*6850*/  LDG.E.128 R76, desc[UR60][R6.64+0x20] ;  /* 0x0000203c064c7981 */ /* 0x000f28000c1e1d00 */
[----:B0-----:R0:W4:Y:S01]  /*6860*/  LDG.E.128 R8, desc[UR60][R6.64+0x30] ;  /* 0x0000303c06087981 */ /* 0x001122000c1e1d00 */
[----:B-----5:R-:W-:-:S02]  /*6870*/  DADD R92, R64, R92 ;  /* 0x00000000405c7229 */ /* 0x020fc4000000005c */
[----:B------:R-:W-:Y:S02]  /*6880*/  DADD R94, R66, R94 ;  /* 0x00000000425e7229 */ /* 0x000fe4000000005e */
[----:B------:R-:W-:Y:S02]  /*6890*/  DADD R96, R60, R96 ;  /* 0x000000003c607229 */ /* 0x000fe40000000060 */
[----:B------:R-:W-:Y:S02]  /*68a0*/  DADD R98, R62, R98 ;  /* 0x000000003e627229 */ /* 0x000fe40000000062 */
[----:B------:R-:W-:Y:S01]  /*68b0*/  DADD R100, R56, R100 ;  /* 0x0000000038647229 */ /* 0x000fe20000000064 */
[----:B0-----:R-:W-:Y:S01]  /*68c0*/  IMAD R7, R0, 0x3, R3 ;  /* 0x0000000300077824 */ /* 0x001fe200078e0203 */
[----:B------:R-:W-:Y:S01]  /*68d0*/  MOV R6, UR4 ;  /* 0x0000000400067c02 */ /* 0x000fe20008000f00 */
[----:B------:R-:W-:Y:S02]  /*68e0*/  DADD R102, R58, R102 ;  /* 0x000000003a667229 */ /* 0x000fe40000000066 */
[----:B------:R-:W-:Y:S01]  /*68f0*/  DADD R104, R52, R104 ;  /* 0x0000000034687229 */ /* 0x000fe20000000068 */
[----:B------:R-:W-:Y:S01]  /*6900*/  ISETP.GE.U32.AND P1, PT, R7, R6, PT ;  /* 0x000000060700720c */ /* 0x000fe20003f26070 */
[----:B------:R-:W-:-:S02]  /*6910*/  DADD R106, R54, R106 ;  /* 0x00000000366a7229 */ /* 0x000fc4000000006a */
        /* <DEDUP_REMOVED lines=16> */
[----:B--2---:R-:W-:Y:S02]  /*6a20*/  DADD R4, R68, R4 ;  /* 0x0000000044047229 */ /* 0x004fe40000000004 */
[----:B------:R-:W-:-:S02]  /*6a30*/  DADD R20, R70, R20 ;  /* 0x0000000046147229 */ /* 0x000fc40000000014 */
[----:B---3--:R-:W-:Y:S02]  /*6a40*/  DADD R84, R72, R84 ;  /* 0x0000000048547229 */ /* 0x008fe40000000054 */
[----:B------:R-:W-:Y:S02]  /*6a50*/  DADD R86, R74, R86 ;  /* 0x000000004a567229 */ /* 0x000fe40000000056 */
[----:B----4-:R-:W-:Y:S02]  /*6a60*/  DADD R88, R76, R88 ;  /* 0x000000004c587229 */ /* 0x010fe40000000058 */
[----:B------:R-:W-:Y:S02]  /*6a70*/  DADD R90, R78, R90 ;  /* 0x000000004e5a7229 */ /* 0x000fe4000000005a */
[----:B------:R-:W-:Y:S02]  /*6a80*/  DADD R140, R8, R140 ;  /* 0x00000000088c7229 */ /* 0x000fe4000000008c */
[----:B------:R-:W-:Y:S01]  /*6a90*/  DADD R138, R10, R138 ;  /* 0x000000000a8a7229 */ /* 0x000fe2000000008a */
[----:B------:R-:W-:Y:S10]  /*6aa0*/  @!P1 BRA `(.L_x_6248) ;  /* 0xffffffbc00609947 */ /* 0x000ff4000383ffff */
[----:B------:R-:W-:Y:S05]  /*6ab0*/  BSYNC B1 ;  /* 0x0000000000017941 */ /* 0x000fea0003800000 */
.L_x_6243:
[----:B------:R-:W-:Y:S01]  /*6ac0*/  IMAD.MOV.U32 R80, RZ, RZ, R8 ;  /* 0x000000ffff507224 */ /* 0x000fe200078e0008 */
[----:B------:R-:W-:Y:S01]  /*6ad0*/  MOV R81, R9 ;  /* 0x0000000900517202 */ /* 0x000fe20000000f00 */
[----:B------:R-:W-:Y:S01]  /*6ae0*/  IMAD.MOV.U32 R82, RZ, RZ, R10 ;  /* 0x000000ffff527224 */ /* 0x000fe200078e000a */
[----:B------:R-:W-:-:S07]  /*6af0*/  MOV R83, R11 ;  /* 0x0000000b00537202 */ /* 0x000fce0000000f00 */
.L_x_6242:
[----:B------:R-:W-:Y:S05]  /*6b00*/  BSYNC B0 ;  /* 0x0000000000007941 */ /* 0x000fea0003800000 */
.L_x_6241:
        /* <DEDUP_REMOVED lines=280> */
.L_x_6251:
        /* <DEDUP_REMOVED lines=284> */
.L_x_6252:
        /* <DEDUP_REMOVED lines=284> */
.L_x_6253:
        /* <DEDUP_REMOVED lines=284> */
.L_x_6254:
[----:B------:R-:W-:-:S04]  /*b1d0*/  LOP3.LUT R7, R7, 0xffffffc0, RZ, 0xc0, !PT ;  /* 0xffffffc007077812 */ /* 0x000fc800078ec0ff */
[----:B------:R-:W-:-:S04]  /*b1e0*/  IADD3 R8, P1, R18, R7, RZ ;  /* 0x0000000712087210 */ /* 0x000fc80007f3e0ff */
[----:B------:R-:W-:-:S05]  /*b1f0*/  IADD3.X R9, RZ, R19, RZ, P1, !PT ;  /* 0x00000013ff097210 */ /* 0x000fca0000ffe4ff */
[----:B------:R0:W5:Y:S04]  /*b200*/  LDG.E.128 R68, desc[UR60][R8.64] ;  /* 0x0000003c08447981 */ /* 0x000168000c1e1d00 */
[----:B------:R0:W5:Y:S04]  /*b210*/  LDG.E.128 R72, desc[UR60][R8.64+0x10] ;  /* 0x0000103c08487981 */ /* 0x000168000c1e1d00 */
[----:B------:R0:W5:Y:S04]  /*b220*/  LDG.E.128 R76, desc[UR60][R8.64+0x20] ;  /* 0x0000203c084c7981 */ /* 0x000168000c1e1d00 */
[----:B------:R0:W5:Y:S02]  /*b230*/  LDG.E.128 R80, desc[UR60][R8.64+0x30] ;  /* 0x0000303c08507981 */ /* 0x000164000c1e1d00 */
.L_x_6250:
[----:B------:R-:W-:Y:S05]  /*b240*/  BSYNC B0 ;  /* 0x0000000000007941 */ /* 0x000fea0003800000 */
.L_x_6249:
[----:B------:R-:W-:Y:S04]  /*b250*/  BSSY B0, `(.L_x_6255) ;  /* 0x000002a000007945 */ /* 0x000fe80003800000 */
[----:B------:R-:W-:Y:S05]  /*b260*/  @P0 BRA `(.L_x_6256) ;  /* 0x0000000000a00947 */ /* 0x000fea0003800000 */
[----:B------:R-:W-:Y:S01]  /*b270*/  IMAD.IADD R3, R3, 0x1, R0 ;  /* 0x0000000103037824 */ /* 0x000fe200078e0200 */
[----:B-----5:R-:W-:Y:S02]  /*b280*/  DADD R92, R92, R64 ;  /* 0x000000005c5c7229 */ /* 0x020fe40000000040 */
[----:B------:R-:W-:Y:S02]  /*b290*/  DADD R94, R94, R66 ;  /* 0x000000005e5e7229 */ /* 0x000fe40000000042 */
[----:B------:R-:W-:Y:S01]  /*b2a0*/  ISETP.GE.U32.AND P0, PT, R3, R6, PT ;  /* 0x000000060300720c */ /* 0x000fe20003f06070 */
[----:B------:R-:W-:Y:S02]  /*b2b0*/  DADD R96, R96, R60 ;  /* 0x0000000060607229 */ /* 0x000fe4000000003c */
[----:B------:R-:W-:Y:S02]  /*b2c0*/  DADD R98, R98, R62 ;  /* 0x0000000062627229 */ /* 0x000fe4000000003e */
[----:B------:R-:W-:-:S02]  /*b2d0*/  DADD R100, R100, R56 ;  /* 0x0000000064647229 */ /* 0x000fc40000000038 */
[----:B------:R-:W-:Y:S02]  /*b2e0*/  DADD R102, R102, R58 ;  /* 0x0000000066667229 */ /* 0x000fe4000000003a */
[----:B------:R-:W-:Y:S02]  /*b2f0*/  DADD R104, R104, R52 ;  /* 0x0000000068687229 */ /* 0x000fe40000000034 */
[----:B------:R-:W-:Y:S02]  /*b300*/  DADD R106, R106, R54 ;  /* 0x000000006a6a7229 */ /* 0x000fe40000000036 */
[----:B------:R-:W-:Y:S09]  /*b310*/  @P0 BRA `(.L_x_6256) ;  /* 0x0000000000740947 */ /* 0x000ff20003800000 */
[----:B------:R-:W-:Y:S01]  /*b320*/  IADD3 R3, R3, R0, RZ ;  /* 0x0000000003037210 */ /* 0x000fe20007ffe0ff */
[----:B------:R-:W-:Y:S02]  /*b330*/  DADD R108, R108, R48 ;  /* 0x000000006c6c7229 */ /* 0x000fe40000000030 */
[----:B------:R-:W-:Y:S01]  /*b340*/  DADD R110, R110, R50 ;  /* 0x000000006e6e7229 */ /* 0x000fe20000000032 */
[----:B------:R-:W-:Y:S01]  /*b350*/  ISETP.GE.U32.AND P0, PT, R3, R6, PT ;  /* 0x000000060300720c */ /* 0x000fe20003f06070 */
[----:B------:R-:W-:Y:S02]  /*b360*/  DADD R112, R112, R44 ;  /* 0x0000000070707229 */ /* 0x000fe4000000002c */
[----:B------:R-:W-:Y:S02]  /*b370*/  DADD R114, R114, R46 ;  /* 0x0000000072727229 */ /* 0x000fe4000000002e */
[----:B------:R-:W-:Y:S02]  /*b380*/  DADD R116, R116, R40 ;  /* 0x0000000074747229 */ /* 0x000fe40000000028 */
[----:B------:R-:W-:-:S02]  /*b390*/  DADD R118, R118, R42 ;  /* 0x0000000076767229 */ /* 0x000fc4000000002a */
[----:B------:R-:W-:Y:S02]  /*b3a0*/  DADD R120, R120, R36 ;  /* 0x0000000078787229 */ /* 0x000fe40000000024 */
[----:B------:R-:W-:Y:S02]  /*b3b0*/  DADD R122, R122, R38 ;  /* 0x000000007a7a7229 */ /* 0x000fe40000000026 */
[----:B------:R-:W-:Y:S09]  /*b3c0*/  @P0 BRA `(.L_x_6256) ;  /* 0x0000000000480947 */ /* 0x000ff20003800000 */
[----:B------:R-:W-:Y:S01]  /*b3d0*/  IMAD.IADD R3, R3, 0x1, R0 ;  /* 0x0000000103037824 */ /* 0x000fe200078e0200 */
[----:B------:R-:W-:Y:S02]  /*b3e0*/  DADD R124, R124, R32 ;  /* 0x000000007c7c7229 */ /* 0x000fe40000000020 */
        /* <DEDUP_REMOVED lines=8> */
[----:B------:R-:W-:Y:S02]  /*b470*/  @!P0 DADD R4, R4, R68 ;  /* 0x0000000004048229 */ /* 0x000fe40000000044 */
[----:B------:R-:W-:Y:S02]  /*b480*/  @!P0 DADD R20, R20, R70 ;  /* 0x0000000014148229 */ /* 0x000fe40000000046 */
[----:B------:R-:W-:-:S02]  /*b490*/  @!P0 DADD R84, R84, R72 ;  /* 0x0000000054548229 */ /* 0x000fc40000000048 */
[----:B------:R-:W-:Y:S02]  /*b4a0*/  @!P0 DADD R86, R86, R74 ;  /* 0x0000000056568229 */ /* 0x000fe4000000004a */
[----:B------:R-:W-:Y:S02]  /*b4b0*/  @!P0 DADD R88, R88, R76 ;  /* 0x0000000058588229 */ /* 0x000fe4000000004c */
[----:B------:R-:W-:Y:S02]  /*b4c0*/  @!P0 DADD R90, R90, R78 ;  /* 0x000000005a5a8229 */ /* 0x000fe4000000004e */
[----:B------:R-:W-:Y:S02]  /*b4d0*/  @!P0 DADD R140, R140, R80 ;  /* 0x000000008c8c8229 */ /* 0x000fe40000000050 */
[----:B------:R-:W-:-:S11]  /*b4e0*/  @!P0 DADD R138, R138, R82 ;  /* 0x000000008a8a8229 */ /* 0x000fd60000000052 */
.L_x_6256:
[----:B------:R-:W-:Y:S05]  /*b4f0*/  BSYNC B0 ;  /* 0x0000000000007941 */ /* 0x000fea0003800000 */
.L_x_6255:
        /* <DEDUP_REMOVED lines=18> */
[----:B-----5:R-:W-:Y:S02]  /*b620*/  DADD R26, R102, R90 ;  /* 0x00000000661a7229 */ /* 0x020fe4000000005a */
[----:B------:R-:W-:Y:S02]  /*b630*/  DADD R24, R100, R88 ;  /* 0x0000000064187229 */ /* 0x000fe40000000058 */
[----:B------:R-:W-:Y:S02]  /*b640*/  DADD R86, R98, R86 ;  /* 0x0000000062567229 */ /* 0x000fe40000000056 */
[----:B------:R-:W-:Y:S02]  /*b650*/  DADD R84, R96, R84 ;  /* 0x0000000060547229 */ /* 0x000fe40000000054 */
[----:B------:R-:W-:Y:S02]  /*b660*/  DADD R30, R94, R20 ;  /* 0x000000005e1e7229 */ /* 0x000fe40000000014 */
[----:B------:R-:W-:Y:S01]  /*b670*/  DADD R28, R92, R4 ;  /* 0x000000005c1c7229 */ /* 0x000fe20000000004 */
[----:B------:R-:W-:Y:S10]  /*b680*/  BRA `(.L_x_6223) ;  /* 0x0000002800247947 */ /* 0x000ff40003800000 */
.L_x_6240:
        /* <DEDUP_REMOVED lines=148> */
.L_x_6259:
        /* <DEDUP_REMOVED lines=9> */
[----:B------:R-:W-:Y:S01]  /*c060*/  IMAD.WIDE.U32 R142, R7, 0x40, R18 ;  /* 0x00000040078e7825 */ /* 0x000fe200078e0012 */
[----:B------:R-:W2:Y:S03]  /*c070*/  LDG.E.128 R76, desc[UR60][R84.64] ;  /* 0x0000003c544c7981 */ /* 0x000ea6000c1e1d00 */
        /* <DEDUP_REMOVED lines=54> */
[----:B------:R-:W-:Y:S01]  /*c3e0*/  DADD R138, R106, R138 ;  /* 0x000000006a8a7229 */ /* 0x000fe2000000008a */
[----:B------:R-:W-:Y:S10]  /*c3f0*/  @!P0 BRA `(.L_x_6259) ;  /* 0xfffffff800f48947 */ /* 0x000ff4000383ffff */
[----:B------:R-:W-:Y:S05]  /*c400*/  BSYNC B1 ;  /* 0x0000000000017941 */ /* 0x000fea0003800000 */
.L_x_6258:
[----:B------:R-:W-:Y:S05]  /*c410*/  BSYNC B0 ;  /* 0x0000000000007941 */ /* 0x000fea0003800000 */
.L_x_6257:
        /* <DEDUP_REMOVED lines=39> */
.L_x_6261:
[----:B------:R-:W-:Y:S05]  /*c690*/  BSYNC B0 ;  /* 0x0000000000007941 */ /* 0x000fea0003800000 */
.L_x_6260:
        /* <DEDUP_REMOVED lines=42> */
.L_x_6263:
[----:B------:R-:W-:Y:S05]  /*c940*/  BSYNC B0 ;  /* 0x0000000000007941 */ /* 0x000fea0003800000 */
.L_x_6262:
        /* <DEDUP_REMOVED lines=20> */
[----:B-----5:R-:W-:Y:S02]  /*ca90*/  DADD R86, R14, R132 ;  /* 0x000000000e567229 */ /* 0x020fe40000000084 */
[----:B------:R-:W-:Y:S02]  /*caa0*/  DADD R84, R12, R130 ;  /* 0x000000000c547229 */ /* 0x000fe40000000082 */
[----:B------:R-:W-:Y:S02]  /*cab0*/  DADD R30, R10, R128 ;  /* 0x000000000a1e7229 */ /* 0x000fe40000000080 */
[----:B------:R-:W-:Y:S01]  /*cac0*/  DADD R28, R8, R126 ;  /* 0x00000000081c7229 */ /* 0x000fe2000000007e */
[----:B------:R-:W-:Y:S10]  /*cad0*/  BRA `(.L_x_6223) ;  /* 0x0000001400107947 */ /* 0x000ff40003800000 */
.L_x_6239:
        /* <DEDUP_REMOVED lines=156> */
.L_x_6266:
[----:B------:R-:W-:Y:S02]  /*d4a0*/  SHF.R.U32.HI R85, RZ, 0x2, R3 ;  /* 0x00000002ff557819 */ /* 0x000fe40000011603 */
[----:B------:R-:W-:-:S03]  /*d4b0*/  IADD3 R3, R3, R0, RZ ;  /* 0x0000000003037210 */ /* 0x000fc60007ffe0ff */
[----:B------:R-:W-:Y:S01]  /*d4c0*/  IMAD.WIDE.U32 R84, R85, 0x40, R18 ;  /* 0x0000004055547825 */ /* 0x000fe200078e0012 */
[----:B------:R-:W-:-:S03]  /*d4d0*/  SHF.R.U32.HI R141, RZ, 0x2, R3 ;  /* 0x00000002ff8d7819 */ /* 0x000fc60000011603 */
[----:B------:R-:W-:Y:S01]  /*d4e0*/  IMAD.IADD R3, R3, 0x1, R0 ;  /* 0x0000000103037824 */ /* 0x000fe200078e0200 */
[----:B------:R-:W2:Y:S04]  /*d4f0*/  LDG.E.128 R76, desc[UR60][R84.64] ;  /* 0x0000003c544c7981 */ /* 0x000ea8000c1e1d00 */
[----:B------:R-:W-:Y:S01]  /*d500*/  SHF.R.U32.HI R143, RZ, 0x2, R3 ;  /* 0x00000002ff8f7819 */ /* 0x000fe20000011603 */
[----:B------:R-:W3:Y:S01]  /*d510*/  LDG.E.128 R72, desc[UR60][R84.64+0x10] ;  /* 0x0000103c54487981 */ /* 0x000ee2000c1e1d00 */
[----:B------:R-:W-:Y:S01]  /*d520*/  IADD3 R3, R3, R0, RZ ;  /* 0x0000000003037210 */ /* 0x000fe20007ffe0ff */
[----:B------:R-:W-:Y:S02]  /*d530*/  IMAD.WIDE.U32 R140, R141, 0x40, R18 ;  /* 0x000000408d8c7825 */ /* 0x000fe400078e0012 */
[----:B------:R-:W4:Y:S01]  /*d540*/  LDG.E.128 R68, desc[UR60][R84.64+0x20] ;  /* 0x0000203c54447981 */ /* 0x000f22000c1e1d00 */
[----:B------:R-:W-:Y:S01]  /*d550*/  SHF.R.U32.HI R145, RZ, 0x2, R3 ;  /* 0x00000002ff917819 */ /* 0x000fe20000011603 */
[----:B------:R-:W-:-:S02]  /*d560*/  IMAD.WIDE.U32 R142, R143, 0x40, R18 ;  /* 0x000000408f8e7825 */ /* 0x000fc400078e0012 */
        /* <DEDUP_REMOVED lines=51> */
.L_x_6265:
[----:B------:R-:W-:Y:S05]  /*d8a0*/  BSYNC B0 ;  /* 0x0000000000007941 */ /* 0x000fea0003800000 */
.L_x_6264:
        /* <DEDUP_REMOVED lines=35> */
.L_x_6268:
[----:B------:R-:W-:Y:S05]  /*dae0*/  BSYNC B0 ;  /* 0x0000000000007941 */ /* 0x000fea0003800000 */
.L_x_6267:
        /* <DEDUP_REMOVED lines=42> */
.L_x_6270:
[----:B------:R-:W-:Y:S05]  /*dd90*/  BSYNC B0 ;  /* 0x0000000000007941 */ /* 0x000fea0003800000 */
.L_x_6269:
        /* <DEDUP_REMOVED lines=16> */
[----:B-----5:R-:W-:Y:S02]  /*dea0*/  DADD R84, R30, R128 ;  /* 0x000000001e547229 */ /* 0x020fe40000000080 */
[----:B------:R-:W-:-:S02]  /*deb0*/  DADD R142, R12, R136 ;  /* 0x000000000c8e7229 */ /* 0x000fc40000000088 */
[----:B0-----:R-:W-:Y:S02]  /*dec0*/  DADD R140, R34, R138 ;  /* 0x00000000228c7229 */ /* 0x001fe4000000008a */
[----:B------:R-:W-:Y:S02]  /*ded0*/  DADD R26, R10, R134 ;  /* 0x000000000a1a7229 */ /* 0x000fe40000000086 */
[----:B------:R-:W-:Y:S02]  /*dee0*/  DADD R24, R32, R132 ;  /* 0x0000000020187229 */ /* 0x000fe40000000084 */
[----:B------:R-:W-:Y:S02]  /*def0*/  DADD R86, R8, R130 ;  /* 0x0000000008567229 */ /* 0x000fe40000000082 */
[----:B------:R-:W-:Y:S02]  /*df00*/  DADD R30, R4, R126 ;  /* 0x00000000041e7229 */ /* 0x000fe4000000007e */
[----:B------:R-:W-:-:S11]  /*df10*/  DADD R28, R28, R124 ;  /* 0x000000001c1c7229 */ /* 0x000fd6000000007c */
.L_x_6223:
[----:B------:R-:W-:Y:S05]  /*df20*/  BSYNC B6 ;  /* 0x0000000000067941 */ /* 0x000fea0003800000 */
.L_x_6222:
[----:B------:R-:W-:Y:S02]  /*df30*/  ULDC UR4, c[0x0][0x24c] ;  /* 0x0000930000047ab9 */ /* 0x000fe40000000800 */
[----:B------:R-:W-:-:S13]  /*df40*/  ISETP.NE.AND P0, PT, RZ, UR4, PT ;  /* 0x00000004ff007c0c */ /* 0x000fda000bf05270 */
[----:B------:R-:W-:Y:S05]  /*df50*/  @!P0 BRA `(.L_x_6271) ;  /* 0x0000000000b48947 */ /* 0x000fea0003800000 */
[----:B0-----:R-:W0:Y:S01]  /*df60*/  S2R R4, SR_CgaCtaId ;  /* 0x0000000000047919 */ /* 0x001e220000008800 */
[----:B------:R-:W1:Y:S01]  /*df70*/  LDC R18, c[0x0][RZ] ;  /* 0x00000000ff127b82 */ /* 0x000e620000000800 */
[----:B------:R-:W-:-:S04]  /*df80*/  MOV R0, 0x400 ;  /* 0x0000040000007802 */ /* 0x000fc80000000f00 */
[----:B------:R-:W-:-:S03]  /*df90*/  IADD3 R3, R0, 0x10, RZ ;  /* 0x0000001000037810 */ /* 0x000fc60007ffe0ff */
[----:B------:R-:W2:Y:S01]  /*dfa0*/  LDC R20, c[0x0][0x4] ;  /* 0x00000100ff147b82 */ /* 0x000ea20000000800 */
[----:B-1----:R-:W-:Y:S01]  /*dfb0*/  IMAD R0, R2, R18, R17 ;  /* 0x0000001202007224 */ /* 0x002fe200078e0211 */
[----:B0-----:R-:W-:-:S05]  /*dfc0*/  LEA R3, R4, R3, 0x18 ;  /* 0x0000000304037211 */ /* 0x001fca00078ec0ff */
        /* <DEDUP_REMOVED lines=8> */
.L_x_6274:
        /* <DEDUP_REMOVED lines=11> */
[----:B------:R-:W1:Y:S04]  /*e100*/  LDS.128 R4, [R0] ;  /* 0x0000000000047984 */ /* 0x000e680000000c00 */
[----:B------:R-:W0:Y:S04]  /*e110*/  LDS.128 R8, [R0+0x10] ;  /* 0x0000100000087984 */ /* 0x000e280000000c00 */
[----:B------:R-:W2:Y:S04]  /*e120*/  LDS.128 R12, [R0+0x20] ;  /* 0x00002000000c7984 */ /* 0x000ea80000000c00 */
[----:B------:R-:W3:Y:S01]  /*e130*/  LDS.128 R32, [R0+0x30] ;  /* 0x0000300000207984 */ /* 0x000ee20000000c00 */
[----:B-1----:R-:W-:-:S02]  /*e140*/  DADD R28, R28, R4 ;  /* 0x000000001c1c7229 */ /* 0x002fc40000000004 */
[----:B------:R-:W-:Y:S02]  /*e150*/  DADD R30, R30, R6 ;  /* 0x000000001e1e7229 */ /* 0x000fe40000000006 */
[----:B0-----:R-:W-:Y:S02]  /*e160*/  DADD R84, R84, R8 ;  /* 0x0000000054547229 */ /* 0x001fe40000000008 */
[----:B------:R-:W-:Y:S02]  /*e170*/  DADD R86, R86, R10 ;  /* 0x0000000056567229 */ /* 0x000fe4000000000a */
[----:B--2---:R-:W-:Y:S01]  /*e180*/  DADD R24, R24, R12 ;  /* 0x0000000018187229 */ /* 0x004fe2000000000c */
[----:B------:R0:W-:Y:S01]  /*e190*/  STS.128 [R19], R28 ;  /* 0x0000001c13007388 */ /* 0x0001e20000000c00 */
[----:B------:R-:W-:Y:S02]  /*e1a0*/  DADD R26, R26, R14 ;  /* 0x000000001a1a7229 */ /* 0x000fe4000000000e */
[----:B---3--:R-:W-:Y:S01]  /*e1b0*/  DADD R140, R140, R32 ;  /* 0x000000008c8c7229 */ /* 0x008fe20000000020 */
[----:B------:R0:W-:Y:S01]  /*e1c0*/  STS.128 [R19+0x10], R84 ;  /* 0x0000105413007388 */ /* 0x0001e20000000c00 */
[----:B------:R-:W-:-:S03]  /*e1d0*/  DADD R142, R142, R34 ;  /* 0x000000008e8e7229 */ /* 0x000fc60000000022 */
[----:B------:R0:W-:Y:S04]  /*e1e0*/  STS.128 [R19+0x20], R24 ;  /* 0x0000201813007388 */ /* 0x0001e80000000c00 */
[----:B------:R0:W-:Y:S04]  /*e1f0*/  STS.128 [R19+0x30], R140 ;  /* 0x0000308c13007388 */ /* 0x0001e80000000c00 */
.L_x_6273:
[----:B------:R-:W-:Y:S05]  /*e200*/  BSYNC B0 ;  /* 0x0000000000007941 */ /* 0x000fea0003800000 */
.L_x_6272:
[----:B------:R-:W-:Y:S01]  /*e210*/  MOV R0, R16 ;  /* 0x0000001000007202 */ /* 0x000fe20000000f00 */
[----:B------:R-:W-:Y:S06]  /*e220*/  @P1 BRA `(.L_x_6274) ;  /* 0xfffffffc00881947 */ /* 0x000fec000383ffff */
.L_x_6271:
[----:B------:R-:W-:Y:S02]  /*e230*/  ULDC UR4, c[0x0][0x248] ;  /* 0x0000920000047ab9 */ /* 0x000fe40000000800 */
[----:B------:R-:W-:-:S13]  /*e240*/  ISETP.NE.AND P0, PT, RZ, UR4, PT ;  /* 0x00000004ff007c0c */ /* 0x000fda000bf05270 */
[----:B------:R-:W-:Y:S05]  /*e250*/  @!P0 BRA `(.L_x_6275) ;  /* 0x0000000400448947 */ /* 0x000fea0003800000 */
[----:B01----:R-:W0:Y:S02]  /*e260*/  LDC R19, c[0x0][RZ] ;  /* 0x00000000ff137b82 */ /* 0x003e240000000800 */
        /* <DEDUP_REMOVED lines=19> */
.L_x_6279:
[----:B------:R-:W-:Y:S01]  /*e3a0*/  IADD3 R4, R17, R0, RZ ;  /* 0x0000000011047210 */ /* 0x000fe20007ffe0ff */
[----:B------:R-:W-:Y:S05]  /*e3b0*/  WARPSYNC.ALL ;  /* 0x0000000000007948 */ /* 0x000fea0003800000 */
[----:B------:R-:W-:Y:S01]  /*e3c0*/  BAR.SYNC.DEFER_BLOCKING 0x0 ;  /* 0x0000000000007b1d */ /* 0x000fe20000010000 */
[----:B------:R-:W-:-:S04]  /*e3d0*/  ISETP.GE.U32.AND P0, PT, R4, R19, PT ;  /* 0x000000130400720c */ /* 0x000fc80003f06070 */
[----:B------:R-:W-:Y:S01]  /*e3e0*/  ISETP.GE.U32.OR P0, PT, R17, R0, P0 ;  /* 0x000000001100720c */ /* 0x000fe20000706470 */
[----:B------:R-:W-:-:S12]  /*e3f0*/  BSSY B0, `(.L_x_6277) ;  /* 0x0000013000007945 */ /* 0x000fd80003800000 */
[----:B-1----:R-:W-:Y:S05]  /*e400*/  @P0 BRA `(.L_x_6278) ;  /* 0x0000000000440947 */ /* 0x002fea0003800000 */
[----:B------:R-:W-:-:S05]  /*e410*/  IMAD R16, R0, 0x40, R3 ;  /* 0x0000004000107824 */ /* 0x000fca00078e0203 */
[----:B------:R-:W0:Y:S04]  /*e420*/  LDS.128 R4, [R16] ;  /* 0x0000000010047984 */ /* 0x000e280000000c00 */
[----:B------:R-:W1:Y:S04]  /*e430*/  LDS.128 R8, [R16+0x10] ;  /* 0x0000100010087984 */ /* 0x000e680000000c00 */
[----:B------:R-:W2:Y:S04]  /*e440*/  LDS.128 R12, [R16+0x20] ;  /* 0x00002000100c7984 */ /* 0x000ea80000000c00 */
[----:B------:R-:W3:Y:S01]  /*e450*/  LDS.128 R32, [R16+0x30] ;  /* 0x0000300010207984 */ /* 0x000ee20000000c00 */
[----:B0-----:R-:W-:-:S02]  /*e460*/  DADD R28, R28, R4 ;  /* 0x000000001c1c7229 */ /* 0x001fc40000000004 */
[----:B------:R-:W-:Y:S02]  /*e470*/  DADD R30, R30, R6 ;  /* 0x000000001e1e7229 */ /* 0x000fe40000000006 */
[----:B-1----:R-:W-:Y:S02]  /*e480*/  DADD R84, R84, R8 ;  /* 0x0000000054547229 */ /* 0x002fe40000000008 */
        /* <DEDUP_REMOVED lines=9> */
.L_x_6278:
[----:B------:R-:W-:Y:S05]  /*e520*/  BSYNC B0 ;  /* 0x0000000000007941 */ /* 0x000fea0003800000 */
.L_x_6277:
[----:B------:R-:W-:-:S04]  /*e530*/  SHF.R.S32.HI R0, RZ, 0x1, R0 ;  /* 0x00000001ff007819 */ /* 0x000fc80000011400 */
[----:B------:R-:W-:-:S13]  /*e540*/  ISETP.GE.AND P0, PT, R0, 0x20, PT ;  /* 0x000000200000780c */ /* 0x000fda0003f06270 */
[----:B------:R-:W-:Y:S05]  /*e550*/  @P0 BRA `(.L_x_6279) ;  /* 0xfffffffc00900947 */ /* 0x000fea000383ffff */
[----:B------:R-:W-:-:S07]  /*e560*/  MOV R0, 0x20 ;  /* 0x0000002000007802 */ /* 0x000fce0000000f00 */
.L_x_6276:
[----:B------:R-:W-:Y:S01]  /*e570*/  ISETP.GE.AND P0, PT, R0, 0x2, PT ;  /* 0x000000020000780c */ /* 0x000fe20003f06270 */
[----:B------:R-:W-:Y:S05]  /*e580*/  WARPSYNC.ALL ;  /* 0x0000000000007948 */ /* 0x000fea0003800000 */
[----:B------:R-:W-:Y:S07]  /*e590*/  BAR.SYNC.DEFER_BLOCKING 0x0 ;  /* 0x0000000000007b1d */ /* 0x000fee0000010000 */
[----:B------:R-:W-:Y:S05]  /*e5a0*/  @!P0 BRA `(.L_x_6275) ;  /* 0x0000000000708947 */ /* 0x000fea0003800000 */
[----:B01----:R-:W-:-:S07]  /*e5b0*/  IMAD.MOV.U32 R3, RZ, RZ, 0x1 ;  /* 0x00000001ff037424 */ /* 0x003fce00078e00ff */
.L_x_6280:
[----:B------:R-:W-:Y:S04]  /*e5c0*/  SHFL.DOWN PT, R5, R29, R3, 0x1f ;  /* 0x08001f031d057589 */ /* 0x000fe800000e0000 */
[----:B------:R-:W0:Y:S04]  /*e5d0*/  SHFL.DOWN PT, R4, R28, R3, 0x1f ;  /* 0x08001f031c047589 */ /* 0x000e2800000e0000 */
[----:B------:R-:W-:Y:S04]  /*e5e0*/  SHFL.DOWN PT, R7, R31, R3, 0x1f ;  /* 0x08001f031f077589 */ /* 0x000fe800000e0000 */
[----:B------:R-:W1:Y:S04]  /*e5f0*/  SHFL.DOWN PT, R6, R30, R3, 0x1f ;  /* 0x08001f031e067589 */ /* 0x000e6800000e0000 */
[----:B------:R-:W-:Y:S04]  /*e600*/  SHFL.DOWN PT, R9, R85, R3, 0x1f ;  /* 0x08001f0355097589 */ /* 0x000fe800000e0000 */
[----:B------:R-:W2:Y:S04]  /*e610*/  SHFL.DOWN PT, R8, R84, R3, 0x1f ;  /* 0x08001f0354087589 */ /* 0x000ea800000e0000 */
[----:B------:R-:W-:Y:S04]  /*e620*/  SHFL.DOWN PT, R11, R87, R3, 0x1f ;  /* 0x08001f03570b7589 */ /* 0x000fe800000e0000 */
[----:B------:R-:W3:Y:S01]  /*e630*/  SHFL.DOWN PT, R10, R86, R3, 0x1f ;  /* 0x08001f03560a7589 */ /* 0x000ee200000e0000 */
[----:B0-----:R-:W-:-:S03]  /*e640*/  DADD R28, R4, R28 ;  /* 0x00000000041c7229 */ /* 0x001fc6000000001c */
[----:B------:R-:W-:Y:S04]  /*e650*/  SHFL.DOWN PT, R13, R25, R3, 0x1f ;  /* 0x08001f03190d7589 */ /* 0x000fe800000e0000 */
[----:B------:R-:W0:Y:S01]  /*e660*/  SHFL.DOWN PT, R12, R24, R3, 0x1f ;  /* 0x08001f03180c7589 */ /* 0x000e2200000e0000 */
[----:B-1----:R-:W-:-:S03]  /*e670*/  DADD R30, R6, R30 ;  /* 0x00000000061e7229 */ /* 0x002fc6000000001e */
[----:B------:R-:W-:Y:S04]  /*e680*/  SHFL.DOWN PT, R15, R27, R3, 0x1f ;  /* 0x08001f031b0f7589 */ /* 0x000fe800000e0000 */
[----:B------:R-:W1:Y:S01]  /*e690*/  SHFL.DOWN PT, R14, R26, R3, 0x1f ;  /* 0x08001f031a0e7589 */ /* 0x000e6200000e0000 */
[----:B--2---:R-:W-:-:S03]  /*e6a0*/  DADD R84, R8, R84 ;  /* 0x0000000008547229 */ /* 0x004fc60000000054 */
[----:B------:R-:W-:Y:S04]  /*e6b0*/  SHFL.DOWN PT, R19, R141, R3, 0x1f ;  /* 0x08001f038d137589 */ /* 0x000fe800000e0000 */
[----:B------:R-:W2:Y:S01]  /*e6c0*/  SHFL.DOWN PT, R18, R140, R3, 0x1f ;  /* 0x08001f038c127589 */ /* 0x000ea200000e0000 */
[----:B---3--:R-:W-:-:S03]  /*e6d0*/  DADD R86, R10, R86 ;  /* 0x000000000a567229 */ /* 0x008fc60000000056 */
[----:B------:R-:W-:Y:S04]  /*e6e0*/  SHFL.DOWN PT, R21, R143, R3, 0x1f ;  /* 0x08001f038f157589 */ /* 0x000fe800000e0000 */
[----:B------:R3:W4:Y:S01]  /*e6f0*/  SHFL.DOWN PT, R20, R142, R3, 0x1f ;  /* 0x08001f038e147589 */ /* 0x00072200000e0000 */
[----:B0-----:R-:W-:Y:S02]  /*e700*/  DADD R24, R12, R24 ;  /* 0x000000000c187229 */ /* 0x001fe40000000018 */
[----:B-1----:R-:W-:Y:S01]  /*e710*/  DADD R26, R14, R26 ;  /* 0x000000000e1a7229 */ /* 0x002fe2000000001a */
[----:B---3--:R-:W-:-:S04]  /*e720*/  SHF.L.U32 R3, R3, 0x1, RZ ;  /* 0x0000000103037819 */ /* 0x008fc800000006ff */
[----:B------:R-:W-:Y:S01]  /*e730*/  ISETP.GE.AND P0, PT, R3, R0, PT ;  /* 0x000000000300720c */ /* 0x000fe20003f06270 */
[----:B--2---:R-:W-:Y:S02]  /*e740*/  DADD R140, R18, R140 ;  /* 0x00000000128c7229 */ /* 0x004fe4000000008c */
[----:B----4-:R-:W-:-:S10]  /*e750*/  DADD R142, R20, R142 ;  /* 0x00000000148e7229 */ /* 0x010fd4000000008e */
[----:B------:R-:W-:Y:S05]  /*e760*/  @!P0 BRA `(.L_x_6280) ;  /* 0xfffffffc00948947 */ /* 0x000fea000383ffff */
.L_x_6275:
[----:B01----:R-:W0:Y:S01]  /*e770*/  LDC R3, c[0x0][0x404] ;  /* 0x00010100ff037b82 */ /* 0x003e220000000800 */
[----:B------:R-:W-:Y:S01]  /*e780*/  IMAD.MOV.U32 R16, RZ, RZ, RZ ;  /* 0x000000ffff107224 */ /* 0x000fe200078e00ff */
        /* <DEDUP_REMOVED lines=276> */
.L_x_6281:
        /* <DEDUP_REMOVED lines=278> */
.L_x_6282:
[----:B------:R-:W-:Y:S01]  /*10a30*/  IADD3 R8, P0, R16, UR4, RZ ;  /* 0x0000000410087c10 */ /* 0x000fe2000ff1e0ff */
[----:B------:R-:W-:Y:S01]  /*10a40*/  IMAD.MOV.U32 R32, RZ, RZ, RZ ;  /* 0x000000ffff207224 */ /* 0x000fe200078e00ff */
[----:B------:R-:W-:-:S03]  /*10a50*/  MOV R19, RZ ;  /* 0x000000ff00137202 */ /* 0x000fc60000000f00 */
        /* <DEDUP_REMOVED lines=276> */
.L_x_6283:
        /* <DEDUP_REMOVED lines=277> */
.L_x_6284:
        /* <DEDUP_REMOVED lines=297> */
.L_x_6286:
        /* <DEDUP_REMOVED lines=277> */
.L_x_6287:
        /* <DEDUP_REMOVED lines=279> */
.L_x_6288:
        /* <DEDUP_REMOVED lines=277> */
.L_x_6289:
        /* <DEDUP_REMOVED lines=16> */
.L_x_6291:
[----:B------:R-:W-:Y:S05]  /*17490*/  BSYNC B0 ;  /* 0x0000000000007941 */ /* 0x000fea0003800000 */
.L_x_6290:
        /* <DEDUP_REMOVED lines=17> */
.L_x_6293:
[----:B------:R-:W-:Y:S05]  /*175b0*/  BSYNC B0 ;  /* 0x0000000000007941 */ /* 0x000fea0003800000 */
.L_x_6292:
        /* <DEDUP_REMOVED lines=35> */
.L_x_6295:
[----:B------:R-:W-:Y:S05]  /*177f0*/  BSYNC B0 ;  /* 0x0000000000007941 */ /* 0x000fea0003800000 */
.L_x_6294:
        /* <DEDUP_REMOVED lines=33> */
[----:B0-----:R-:W-:Y:S01]  /*17a10*/  IMAD.U32 R30, RZ, RZ, UR12 ;  /* 0x0000000cff1e7e24 */ /* 0x001fe2000f8e00ff */
[----:B------:R-:W-:Y:S01]  /*17a20*/  MOV R28, UR10 ;  /* 0x0000000a001c7c02 */ /* 0x000fe20008000f00 */
[----:B------:R-:W-:Y:S01]  /*17a30*/  IMAD.U32 R25, RZ, RZ, UR11 ;  /* 0x0000000bff197e24 */ /* 0x000fe2000f8e00ff */
        /* <DEDUP_REMOVED lines=9> */
[----:B------:R-:W-:Y:S01]  /*17ad0*/  IMAD.U32 R32, RZ, RZ, UR10 ;  /* 0x0000000aff207e24 */ /* 0x000fe2000f8e00ff */
        /* <DEDUP_REMOVED lines=9> */
[----:B------:R-:W-:Y:S01]  /*17b70*/  IMAD R0, R0, UR7, RZ ;  /* 0x0000000700007c24 */ /* 0x000fe2000f8e02ff */
[----:B------:R-:W-:-:S02]  /*17b80*/  MOV R24, UR10 ;  /* 0x0000000a00187c02 */ /* 0x000fc40008000f00 */
[----:B------:R-:W-:Y:S02]  /*17b90*/  MOV R26, UR12 ;  /* 0x0000000c001a7c02 */ /* 0x000fe40008000f00 */
[----:B------:R-:W-:Y:S01]  /*17ba0*/  MOV R27, UR13 ;  /* 0x0000000d001b7c02 */ /* 0x000fe20008000f00 */
[----:B0-----:R-:W-:-:S07]  /*17bb0*/  IMAD R58, R58, UR6, RZ ;  /* 0x000000063a3a7c24 */ /* 0x001fce000f8e02ff */
.L_x_6300:
[----:B------:R-:W-:-:S04]  /*17bc0*/  IMAD.IADD R15, R0, 0x1, R3 ;  /* 0x00000001000f7824 */ /* 0x000fc800078e0203 */
[----:B-1----:R-:W-:-:S05]  /*17bd0*/  IMAD.WIDE.U32 R14, R15, 0x40, R20 ;  /* 0x000000400f0e7825 */ /* 0x002fca00078e0014 */
[----:B------:R-:W2:Y:S04]  /*17be0*/  LDG.E.128 R40, desc[UR60][R14.64] ;  /* 0x0000003c0e287981 */ /* 0x000ea8000c1e1d00 */
[----:B------:R-:W3:Y:S04]  /*17bf0*/  LDG.E.128 R44, desc[UR60][R14.64+0x10] ;  /* 0x0000103c0e2c7981 */ /* 0x000ee8000c1e1d00 */
[----:B------:R-:W4:Y:S04]  /*17c00*/  LDG.E.128 R48, desc[UR60][R14.64+0x20] ;  /* 0x0000203c0e307981 */ /* 0x000f28000c1e1d00 */
[----:B------:R-:W5:Y:S01]  /*17c10*/  LDG.E.128 R52, desc[UR60][R14.64+0x30] ;  /* 0x0000303c0e347981 */ /* 0x000f62000c1e1d00 */
[----:B------:R-:W-:-:S04]  /*17c20*/  IADD3 R3, R58, R3, RZ ;  /* 0x000000033a037210 */ /* 0x000fc80007ffe0ff */
[----:B------:R-:W-:Y:S01]  /*17c30*/  ISETP.GE.U32.AND P0, PT, R3, UR8, PT ;  /* 0x0000000803007c0c */ /* 0x000fe2000bf06070 */
        /* <DEDUP_REMOVED lines=10> */
.L_x_6299:
[----:B------:R-:W-:Y:S05]  /*17ce0*/  BRA `(.L_x_6298) ;  /* 0x0000000000cc7947 */ /* 0x000fea0003800000 */
.L_x_6297:
[----:B------:R-:W-:Y:S01]  /*17cf0*/  ULDC UR7, c[0x0][0x244] ;  /* 0x0000910000077ab9 */ /* 0x000fe20000000800 */
[----:B------:R-:W-:Y:S01]  /*17d00*/  MOV R32, UR10 ;  /* 0x0000000a00207c02 */ /* 0x000fe20008000f00 */
[----:B------:R-:W-:Y:S01]  /*17d10*/  IMAD.U32 R33, RZ, RZ, UR11 ;  /* 0x0000000bff217e24 */ /* 0x000fe2000f8e00ff */
[----:B------:R-:W-:Y:S01]  /*17d20*/  ISETP.GE.U32.AND P0, PT, R2, UR7, PT ;  /* 0x0000000702007c0c */ /* 0x000fe2000bf06070 */
[----:B0-----:R-:W-:Y:S01]  /*17d30*/  IMAD.U32 R28, RZ, RZ, UR10 ;  /* 0x0000000aff1c7e24 */ /* 0x001fe2000f8e00ff */
        /* <DEDUP_REMOVED lines=8> */
[----:B------:R-:W-:Y:S01]  /*17dc0*/  MOV R27, UR13 ;  /* 0x0000000d001b7c02 */ /* 0x000fe20008000f00 */
[----:B------:R-:W-:Y:S06]  /*17dd0*/  @P0 BRA `(.L_x_6298) ;  /* 0x0000000000900947 */ /* 0x000fec0003800000 */
[----:B------:R-:W-:Y:S01]  /*17de0*/  ULDC UR6, c[0x0][0x10] ;  /* 0x0000040000067ab9 */ /* 0x000fe20000000800 */
[----:B------:R-:W0:Y:S01]  /*17df0*/  LDC R23, c[0x0][RZ] ;  /* 0x00000000ff177b82 */ /* 0x000e220000000800 */
[----:B------:R-:W-:Y:S01]  /*17e00*/  MOV R3, R2 ;  /* 0x0000000200037202 */ /* 0x000fe20000000f00 */
        /* <DEDUP_REMOVED lines=12> */
[----:B------:R-:W-:Y:S01]  /*17ed0*/  MOV R26, UR12 ;  /* 0x0000000c001a7c02 */ /* 0x000fe20008000f00 */
[----:B------:R-:W2:Y:S01]  /*17ee0*/  LDC R58, c[0x0][0x4] ;  /* 0x00000100ff3a7b82 */ /* 0x000ea20000000800 */
[----:B------:R-:W-:-:S07]  /*17ef0*/  MOV R27, UR13 ;  /* 0x0000000d001b7c02 */ /* 0x000fce0008000f00 */
.L_x_6301:
        /* <DEDUP_REMOVED lines=9> */
[----:B---3--:R-:W-:Y:S02]  /*17f90*/  DADD R36, R40, R36 ;  /* 0x0000000028247229 */ /* 0x008fe40000000024 */
[----:B------:R-:W-:Y:S02]  /*17fa0*/  DADD R38, R42, R38 ;  /* 0x000000002a267229 */ /* 0x000fe40000000026 */
[----:B----4-:R-:W-:Y:S02]  /*17fb0*/  DADD R32, R44, R32 ;  /* 0x000000002c207229 */ /* 0x010fe40000000020 */
[----:B------:R-:W-:Y:S02]  /*17fc0*/  DADD R34, R46, R34 ;  /* 0x000000002e227229 */ /* 0x000fe40000000022 */
[----:B-----5:R-:W-:Y:S02]  /*17fd0*/  DADD R28, R48, R28 ;  /* 0x00000000301c7229 */ /* 0x020fe4000000001c */
[----:B------:R-:W-:-:S02]  /*17fe0*/  DADD R30, R50, R30 ;  /* 0x00000000321e7229 */ /* 0x000fc4000000001e */
[----:B------:R-:W-:Y:S02]  /*17ff0*/  DADD R24, R52, R24 ;  /* 0x0000000034187229 */ /* 0x000fe40000000018 */
[----:B------:R-:W-:Y:S01]  /*18000*/  DADD R26, R54, R26 ;  /* 0x00000000361a7229 */ /* 0x000fe2000000001a */
[----:B------:R-:W-:Y:S10]  /*18010*/  @!P0 BRA `(.L_x_6301) ;  /* 0xfffffffc00b88947 */ /* 0x000ff4000383ffff */
.L_x_6298:
[----:B------:R-:W-:Y:S05]  /*18020*/  BSYNC B0 ;  /* 0x0000000000007941 */ /* 0x000fea0003800000 */
.L_x_6296:
        /* <DEDUP_REMOVED lines=14> */
.L_x_6305:
        /* <DEDUP_REMOVED lines=26> */
.L_x_6304:
[----:B------:R-:W-:Y:S05]  /*182b0*/  BSYNC B0 ;  /* 0x0000000000007941 */ /* 0x000fea0003800000 */
.L_x_6303:
[----:B------:R-:W-:Y:S05]  /*182c0*/  @P2 BRA `(.L_x_6305) ;  /* 0xfffffffc00902947 */ /* 0x000fea000383ffff */
.L_x_6302:
        /* <DEDUP_REMOVED lines=11> */
[----:B------:R-:W-:Y:S01]  /*18380*/  ISETP.GE.AND P0, PT, R2, 0x20, PT ;  /* 0x000000200200780c */ /* 0x000fe20003f06270 */
[----:B------:R2:W-:Y:S04]  /*18390*/  STS.128 [R3+0x20], R28 ;  /* 0x0000201c03007388 */ /* 0x0005e80000000c00 */
[----:B------:R2:W-:Y:S08]  /*183a0*/  STS.128 [R3+0x30], R24 ;  /* 0x0000301803007388 */ /* 0x0005f00000000c00 */
[----:B------:R-:W-:Y:S05]  /*183b0*/  @!P0 BRA `(.L_x_6307) ;  /* 0x0000000000708947 */ /* 0x000fea0003800000 */
.L_x_6310:
[C---:B------:R-:W-:Y:S01]  /*183c0*/  IMAD.IADD R0, R17.reuse, 0x1, R2 ;  /* 0x0000000111007824 */ /* 0x040fe200078e0202 */
[----:B------:R-:W-:Y:S04]  /*183d0*/  BAR.SYNC.DEFER_BLOCKING 0x0 ;  /* 0x0000000000007b1d */ /* 0x000fe80000010000 */
[----:B------:R-:W-:Y:S02]  /*183e0*/  ISETP.GE.U32.AND P0, PT, R0, R14, PT ;  /* 0x0000000e0000720c */ /* 0x000fe40003f06070 */
[----:B------:R-:W-:Y:S02]  /*183f0*/  BSSY B0, `(.L_x_6308) ;  /* 0x0000014000007945 */ /* 0x000fe40003800000 */
[----:B------:R-:W-:-:S13]  /*18400*/  ISETP.GE.U32.OR P0, PT, R17, R2, P0 ;  /* 0x000000021100720c */ /* 0x000fda0000706470 */
[----:B---3--:R-:W-:Y:S05]  /*18410*/  @P0 BRA `(.L_x_6309) ;  /* 0x0000000000440947 */ /* 0x008fea0003800000 */
[----:B------:R-:W-:-:S05]  /*18420*/  LEA R0, R2, R3, 0x6 ;  /* 0x0000000302007211 */ /* 0x000fca00078e30ff */
[----:B------:R-:W0:Y:S04]  /*18430*/  LDS.128 R40, [R0] ;  /* 0x0000000000287984 */ /* 0x000e280000000c00 */
[----:B------:R-:W3:Y:S04]  /*18440*/  LDS.128 R44, [R0+0x10] ;  /* 0x00001000002c7984 */ /* 0x000ee80000000c00 */
[----:B------:R-:W4:Y:S04]  /*18450*/  LDS.128 R48, [R0+0x20] ;  /* 0x0000200000307984 */ /* 0x000f280000000c00 */
[----:B------:R-:W5:Y:S01]  /*18460*/  LDS.128 R52, [R0+0x30] ;  /* 0x0000300000347984 */ /* 0x000f620000000c00 */
[----:B012---:R-:W-:-:S02]  /*18470*/  DADD R36, R36, R40 ;  /* 0x0000000024247229 */ /* 0x007fc40000000028 */
[----:B------:R-:W-:Y:S02]  /*18480*/  DADD R38, R38, R42 ;  /* 0x0000000026267229 */ /* 0x000fe4000000002a */
[----:B---3--:R-:W-:Y:S02]  /*18490*/  DADD R32, R32, R44 ;  /* 0x0000000020207229 */ /* 0x008fe4000000002c */
[----:B------:R-:W-:Y:S02]  /*184a0*/  DADD R34, R34, R46 ;  /* 0x0000000022227229 */ /* 0x000fe4000000002e */
[----:B----4-:R-:W-:Y:S01]  /*184b0*/  DADD R28, R28, R48 ;  /* 0x000000001c1c7229 */ /* 0x010fe20000000030 */
[----:B------:R3:W-:Y:S01]  /*184c0*/  STS.128 [R3], R36 ;  /* 0x0000002403007388 */ /* 0x0007e20000000c00 */
[----:B------:R-:W-:Y:S02]  /*184d0*/  DADD R30, R30, R50 ;  /* 0x000000001e1e7229 */ /* 0x000fe40000000032 */
[----:B-----5:R-:W-:Y:S01]  /*184e0*/  DADD R24, R24, R52 ;  /* 0x0000000018187229 */ /* 0x020fe20000000034 */
[----:B------:R3:W-:Y:S01]  /*184f0*/  STS.128 [R3+0x10], R32 ;  /* 0x0000102003007388 */ /* 0x0007e20000000c00 */
[----:B------:R-:W-:-:S03]  /*18500*/  DADD R26, R26, R54 ;  /* 0x000000001a1a7229 */ /* 0x000fc60000000036 */
[----:B------:R3:W-:Y:S04]  /*18510*/  STS.128 [R3+0x20], R28 ;  /* 0x0000201c03007388 */ /* 0x0007e80000000c00 */
[----:B------:R3:W-:Y:S04]  /*18520*/  STS.128 [R3+0x30], R24 ;  /* 0x0000301803007388 */ /* 0x0007e80000000c00 */
.L_x_6309:
[----:B------:R-:W-:Y:S05]  /*18530*/  BSYNC B0 ;  /* 0x0000000000007941 */ /* 0x000fea0003800000 */
.L_x_6308:
[----:B------:R-:W-:-:S04]  /*18540*/  SHF.R.S32.HI R2, RZ, 0x1, R2 ;  /* 0x00000001ff027819 */ /* 0x000fc80000011402 */
[----:B------:R-:W-:-:S13]  /*18550*/  ISETP.GE.AND P0, PT, R2, 0x20, PT ;  /* 0x000000200200780c */ /* 0x000fda0003f06270 */
[----:B------:R-:W-:Y:S05]  /*18560*/  @P0 BRA `(.L_x_6310) ;  /* 0xfffffffc00940947 */ /* 0x000fea000383ffff */
[----:B------:R-:W-:-:S07]  /*18570*/  MOV R0, 0x20 ;  /* 0x0000002000007802 */ /* 0x000fce0000000f00 */
.L_x_6307:
[----:B------:R-:W-:Y:S01]  /*18580*/  BAR.SYNC.DEFER_BLOCKING 0x0 ;  /* 0x0000000000007b1d */ /* 0x000fe20000010000 */
[----:B------:R-:W-:-:S13]  /*18590*/  ISETP.GE.AND P0, PT, R0, 0x2, PT ;  /* 0x000000020000780c */ /* 0x000fda0003f06270 */
[----:B------:R-:W-:Y:S05]  /*185a0*/  @!P0 BRA `(.L_x_6306) ;  /* 0x0000000000708947 */ /* 0x000fea0003800000 */
[----:B------:R-:W-:-:S07]  /*185b0*/  IMAD.MOV.U32 R17, RZ, RZ, 0x1 ;  /* 0x00000001ff117424 */ /* 0x000fce00078e00ff */
.L_x_6311:
[----:B0123--:R-:W-:Y:S04]  /*185c0*/  SHFL.DOWN PT, R3, R37, R17, 0x1f ;  /* 0x08001f1125037589 */ /* 0x00ffe800000e0000 */
        /* <DEDUP_REMOVED lines=26> */
.L_x_6306:
        /* <DEDUP_REMOVED lines=10> */
[----:B------:R-:W4:Y:S04]  /*18810*/  LDG.E.128 R12, desc[UR60][R4.64+0x10] ;  /* 0x0000103c040c7981 */ /* 0x000f28000c1e1d00 */
[----:B------:R-:W5:Y:S04]  /*18820*/  LDG.E.128 R40, desc[UR60][R4.64+0x20] ;  /* 0x0000203c04287981 */ /* 0x000f68000c1e1d00 */
[----:B------:R-:W5:Y:S01]  /*18830*/  LDG.E.128 R44, desc[UR60][R4.64+0x30] ;  /* 0x0000303c042c7981 */ /* 0x000f62000c1e1d00 */
[----:B0123--:R-:W-:-:S02]  /*18840*/  DADD R36, R36, R8 ;  /* 0x0000000024247229 */ /* 0x00ffc40000000008 */
[----:B------:R-:W-:Y:S02]  /*18850*/  DADD R38, R38, R10 ;  /* 0x0000000026267229 */ /* 0x000fe4000000000a */
[----:B----4-:R-:W-:Y:S02]  /*18860*/  DADD R32, R32, R12 ;  /* 0x0000000020207229 */ /* 0x010fe4000000000c */
[----:B------:R-:W-:Y:S02]  /*18870*/  DADD R34, R34, R14 ;  /* 0x0000000022227229 */ /* 0x000fe4000000000e */
[----:B-----5:R-:W-:Y:S02]  /*18880*/  DADD R28, R28, R40 ;  /* 0x000000001c1c7229 */ /* 0x020fe40000000028 */
[----:B------:R-:W-:Y:S02]  /*18890*/  DADD R30, R30, R42 ;  /* 0x000000001e1e7229 */ /* 0x000fe4000000002a */
[----:B------:R-:W-:-:S02]  /*188a0*/  DADD R24, R24, R44 ;  /* 0x0000000018187229 */ /* 0x000fc4000000002c */
[----:B------:R-:W-:-:S11]  /*188b0*/  DADD R26, R26, R46 ;  /* 0x000000001a1a7229 */ /* 0x000fd6000000002e */
.L_x_6313:
        /* <DEDUP_REMOVED lines=9> */
[----:B0123--:R0:W1:Y:S01]  /*18950*/  LDC.64 R2, c[0x4][R0] ;  /* 0x0100000000027b82 */ /* 0x00f0620000000a00 */
        /* <DEDUP_REMOVED lines=11> */
.L_x_6315:
        /* <DEDUP_REMOVED lines=10> */
[----:B0123--:R0:W1:Y:S01]  /*18ab0*/  LDC.64 R2, c[0x4][R0] ;  /* 0x0100000000027b82 */ /* 0x00f0620000000a00 */
        /* <DEDUP_REMOVED lines=10> */
[----:B-1--4-:R-:W-:Y:S05]  /*18b60*/  CALL.ABS.NOINC R2 ;  /* 0x0000000002007343 */ /* 0x012fea0003c00000 */
.L_x_6316:
[----:B------:R-:W-:Y:S01]  /*18b70*/  ULDC.64 UR4, c[0x0][0x608] ;  /* 0x0001820000047ab9 */ /* 0x000fe20000000a00 */
[----:B------:R-:W-:Y:S02]  /*18b80*/  ISETP.NE.AND P6, PT, R17, 0x1, PT ;  /* 0x000000011100780c */ /* 0x000fe40003fc5270 */
[----:B------:R-:W-:-:S05]  /*18b90*/  IADD3 R2, P0, R19, UR4, RZ ;  /* 0x0000000413027c10 */ /* 0x000fca000ff1e0ff */
[----:B0123--:R-:W-:-:S05]  /*18ba0*/  IMAD.X R3, RZ, RZ, UR5, P0 ;  /* 0x00000005ff037e24 */ /* 0x00ffca00080e06ff */
[----:B------:R0:W-:Y:S01]  /*18bb0*/  STG.E.128 desc[UR60][R2.64], R32 ;  /* 0x0000002002007986 */ /* 0x0001e2000c101d3c */
        /* <DEDUP_REMOVED lines=16> */
[----:B-1--4-:R-:W-:Y:S05]  /*18cc0*/  CALL.ABS.NOINC R2 ;  /* 0x0000000002007343 */ /* 0x012fea0003c00000 */
.L_x_6317:
        /* <DEDUP_REMOVED lines=21> */
[----:B-12-4-:R-:W-:Y:S05]  /*18e20*/  CALL.ABS.NOINC R2 ;  /* 0x0000000002007343 */ /* 0x016fea0003c00000 */
.L_x_6318:
[----:B------:R-:W-:Y:S02]  /*18e30*/  ULDC.64 UR4, c[0x0][0x608] ;  /* 0x0001820000047ab9 */ /* 0x000fe40000000a00 */
[----:B------:R-:W-:-:S04]  /*18e40*/  IADD3 R16, P0, R16, UR4, RZ ;  /* 0x0000000410107c10 */ /* 0x000fc8000ff1e0ff */
[----:B------:R-:W-:-:S05]  /*18e50*/  IADD3.X R17, RZ, UR5, RZ, P0, !PT ;  /* 0x00000005ff117c10 */ /* 0x000fca00087fe4ff */
[----:B------:R-:W-:Y:S01]  /*18e60*/  STG.E.128 desc[UR60][R16.64], R24 ;  /* 0x0000001810007986 */ /* 0x000fe2000c101d3c */
[----:B------:R-:W-:Y:S05]  /*18e70*/  EXIT ;  /* 0x000000000000794d */ /* 0x000fea0003800000 */
.L_x_6314:
[----:B------:R-:W-:Y:S04]  /*18e80*/  STG.E.128 desc[UR60][R4.64], R36 ;  /* 0x0000002404007986 */ /* 0x000fe8000c101d3c */
[----:B------:R-:W-:Y:S04]  /*18e90*/  STG.E.128 desc[UR60][R4.64+0x10], R32 ;  /* 0x0000102004007986 */ /* 0x000fe8000c101d3c */
[----:B------:R-:W-:Y:S04]  /*18ea0*/  STG.E.128 desc[UR60][R4.64+0x20], R28 ;  /* 0x0000201c04007986 */ /* 0x000fe8000c101d3c */
[----:B------:R-:W-:Y:S01]  /*18eb0*/  STG.E.128 desc[UR60][R4.64+0x30], R24 ;  /* 0x0000301804007986 */ /* 0x000fe2000c101d3c */
[----:B------:R-:W-:Y:S05]  /*18ec0*/  EXIT ;  /* 0x000000000000794d */ /* 0x000fea0003800000 */
.L_x_6312:
        /* <DEDUP_REMOVED lines=16> */
.L_x_6319:
        /* <DEDUP_REMOVED lines=21> */
.L_x_6321:
        /* <DEDUP_REMOVED lines=10> */
[----:B0123--:R0:W1:Y:S01]  /*191c0*/  LDC.64 R2, c[0x4][R0] ;  /* 0x0100000000027b82 */ /* 0x00f0620000000a00 */
        /* <DEDUP_REMOVED lines=11> */
.L_x_6322:
[----:B------:R-:W-:Y:S01]  /*19280*/  ULDC.64 UR4, c[0x0][0x608] ;  /* 0x0001820000047ab9 */ /* 0x000fe20000000a00 */
[----:B------:R-:W-:Y:S02]  /*19290*/  ISETP.NE.AND P6, PT, R17, 0x1, PT ;  /* 0x000000011100780c */ /* 0x000fe40003fc5270 */
[----:B------:R-:W-:-:S04]  /*192a0*/  IADD3 R2, P0, R19, UR4, RZ ;  /* 0x0000000413027c10 */ /* 0x000fc8000ff1e0ff */
[----:B0123--:R-:W-:-:S05]  /*192b0*/  IADD3.X R3, RZ, UR5, RZ, P0, !PT ;  /* 0x00000005ff037c10 */ /* 0x00ffca00087fe4ff */
[----:B------:R0:W-:Y:S02]  /*192c0*/  STG.E.128 desc[UR60][R2.64], R32 ;  /* 0x0000002002007986 */ /* 0x0001e4000c101d3c */
        /* <DEDUP_REMOVED lines=17> */
.L_x_6323:
        /* <DEDUP_REMOVED lines=22> */
.L_x_6324:
[----:B------:R-:W-:Y:S02]  /*19540*/  ULDC.64 UR4, c[0x0][0x608] ;  /* 0x0001820000047ab9 */ /* 0x000fe40000000a00 */
[----:B------:R-:W-:-:S05]  /*19550*/  IADD3 R16, P0, R16, UR4, RZ ;  /* 0x0000000410107c10 */ /* 0x000fca000ff1e0ff */
[----:B------:R-:W-:-:S05]  /*19560*/  IMAD.X R17, RZ, RZ, UR5, P0 ;  /* 0x00000005ff117e24 */ /* 0x000fca00080e06ff */
[----:B------:R-:W-:Y:S01]  /*19570*/  STG.E.128 desc[UR60][R16.64], R24 ;  /* 0x0000001810007986 */ /* 0x000fe2000c101d3c */
[----:B------:R-:W-:Y:S05]  /*19580*/  EXIT ;  /* 0x000000000000794d */ /* 0x000fea0003800000 */
.L_x_6320:
[----:B------:R-:W-:Y:S04]  /*19590*/  STG.E.128 desc[UR60][R6.64], R36 ;  /* 0x0000002406007986 */ /* 0x000fe8000c101d3c */
[----:B------:R-:W-:Y:S04]  /*195a0*/  STG.E.128 desc[UR60][R8.64], R32 ;  /* 0x0000002008007986 */ /* 0x000fe8000c101d3c */
[----:B------:R-:W-:Y:S04]  /*195b0*/  STG.E.128 desc[UR60][R10.64], R28 ;  /* 0x0000001c0a007986 */ /* 0x000fe8000c101d3c */
[----:B------:R-:W-:Y:S01]  /*195c0*/  STG.E.128 desc[UR60][R12.64], R24 ;  /* 0x000000180c007986 */ /* 0x000fe2000c101d3c */
[----:B------:R-:W-:Y:S05]  /*195d0*/  EXIT ;  /* 0x000000000000794d */ /* 0x000fea0003800000 */
.L_x_6285:
        /* <DEDUP_REMOVED lines=23> */
[----:B--2---:R-:W-:-:S02]  /*19750*/  DADD R28, R28, R8 ;  /* 0x000000001c1c7229 */ /* 0x004fc40000000008 */
[----:B------:R-:W-:Y:S02]  /*19760*/  DADD R30, R30, R10 ;  /* 0x000000001e1e7229 */ /* 0x000fe4000000000a */
[----:B---3--:R-:W-:Y:S02]  /*19770*/  DADD R84, R84, R12 ;  /* 0x0000000054547229 */ /* 0x008fe4000000000c */
[----:B------:R-:W-:Y:S02]  /*19780*/  DADD R86, R86, R14 ;  /* 0x0000000056567229 */ /* 0x000fe4000000000e */
[----:B----4-:R-:W-:Y:S02]  /*19790*/  DADD R24, R24, R20 ;  /* 0x0000000018187229 */ /* 0x010fe40000000014 */
[----:B------:R-:W-:Y:S02]  /*197a0*/  DADD R26, R26, R22 ;  /* 0x000000001a1a7229 */ /* 0x000fe40000000016 */
[----:B-----5:R-:W-:-:S02]  /*197b0*/  DADD R140, R140, R36 ;  /* 0x000000008c8c7229 */ /* 0x020fc40000000024 */
[----:B------:R-:W-:-:S11]  /*197c0*/  DADD R142, R142, R38 ;  /* 0x000000008e8e7229 */ /* 0x000fd60000000026 */
.L_x_6326:
        /* <DEDUP_REMOVED lines=21> */
.L_x_6328:
        /* <DEDUP_REMOVED lines=22> */
.L_x_6329:
        /* <DEDUP_REMOVED lines=22> */
.L_x_6330:
        /* <DEDUP_REMOVED lines=10> */
[----:B0-----:R0:W3:Y:S01]  /*19c80*/  LDC.64 R2, c[0x4][R0] ;  /* 0x0100000000027b82 */ /* 0x0010e20000000a00 */
        /* <DEDUP_REMOVED lines=10> */
[----:B-123--:R-:W-:Y:S05]  /*19d30*/  CALL.ABS.NOINC R2 ;  /* 0x0000000002007343 */ /* 0x00efea0003c00000 */
.L_x_6331:
[----:B------:R-:W-:Y:S02]  /*19d40*/  ULDC.64 UR4, c[0x0][0x608] ;  /* 0x0001820000047ab9 */ /* 0x000fe40000000a00 */
[----:B0-----:R-:W-:-:S04]  /*19d50*/  IADD3 R2, P0, R19, UR4, RZ ;  /* 0x0000000413027c10 */ /* 0x001fc8000ff1e0ff */
[----:B------:R-:W-:-:S05]  /*19d60*/  IADD3.X R3, RZ, UR5, RZ, P0, !PT ;  /* 0x00000005ff037c10 */ /* 0x000fca00087fe4ff */
[----:B------:R-:W-:Y:S01]  /*19d70*/  STG.E.128 desc[UR60][R2.64], R140 ;  /* 0x0000008c02007986 */ /* 0x000fe2000c101d3c */
[----:B------:R-:W-:Y:S05]  /*19d80*/  EXIT ;  /* 0x000000000000794d */ /* 0x000fea0003800000 */
.L_x_6327:
[----:B------:R-:W-:Y:S04]  /*19d90*/  STG.E.128 desc[UR60][R4.64], R28 ;  /* 0x0000001c04007986 */ /* 0x000fe8000c101d3c */
[----:B------:R-:W-:Y:S04]  /*19da0*/  STG.E.128 desc[UR60][R4.64+0x10], R84 ;  /* 0x0000105404007986 */ /* 0x000fe8000c101d3c */
[----:B------:R-:W-:Y:S04]  /*19db0*/  STG.E.128 desc[UR60][R4.64+0x20], R24 ;  /* 0x0000201804007986 */ /* 0x000fe8000c101d3c */
[----:B------:R-:W-:Y:S01]  /*19dc0*/  STG.E.128 desc[UR60][R4.64+0x30], R140 ;  /* 0x0000308c04007986 */ /* 0x000fe2000c101d3c */
[----:B------:R-:W-:Y:S05]  /*19dd0*/  EXIT ;  /* 0x000000000000794d */ /* 0x000fea0003800000 */
.L_x_6325:
        /* <DEDUP_REMOVED lines=16> */
.L_x_6332:
        /* <DEDUP_REMOVED lines=21> */
.L_x_6334:
        /* <DEDUP_REMOVED lines=22> */
.L_x_6335:
        /* <DEDUP_REMOVED lines=22> */
.L_x_6336:
        /* <DEDUP_REMOVED lines=10> */
[----:B0-----:R0:W3:Y:S01]  /*1a390*/  LDC.64 R2, c[0x4][R0] ;  /* 0x0100000000027b82 */ /* 0x0010e20000000a00 */
        /* <DEDUP_REMOVED lines=10> */
[----:B-123--:R-:W-:Y:S05]  /*1a440*/  CALL.ABS.NOINC R2 ;  /* 0x0000000002007343 */ /* 0x00efea0003c00000 */
.L_x_6337:
[----:B------:R-:W-:Y:S02]  /*1a450*/  ULDC.64 UR4, c[0x0][0x608] ;  /* 0x0001820000047ab9 */ /* 0x000fe40000000a00 */
[----:B0-----:R-:W-:-:S04]  /*1a460*/  IADD3 R2, P0, R19, UR4, RZ ;  /* 0x0000000413027c10 */ /* 0x001fc8000ff1e0ff */
[----:B------:R-:W-:-:S05]  /*1a470*/  IADD3.X R3, RZ, UR5, RZ, P0, !PT ;  /* 0x00000005ff037c10 */ /* 0x000fca00087fe4ff */
[----:B------:R-:W-:Y:S01]  /*1a480*/  STG.E.128 desc[UR60][R2.64], R140 ;  /* 0x0000008c02007986 */ /* 0x000fe2000c101d3c */
[----:B------:R-:W-:Y:S05]  /*1a490*/  EXIT ;  /* 0x000000000000794d */ /* 0x000fea0003800000 */
.L_x_6333:
[----:B------:R-:W-:Y:S04]  /*1a4a0*/  STG.E.128 desc[UR60][R6.64], R28 ;  /* 0x0000001c06007986 */ /* 0x000fe8000c101d3c */
[----:B------:R-:W-:Y:S04]  /*1a4b0*/  STG.E.128 desc[UR60][R8.64], R84 ;  /* 0x0000005408007986 */ /* 0x000fe8000c101d3c */
[----:B------:R-:W-:Y:S04]  /*1a4c0*/  STG.E.128 desc[UR60][R10.64], R24 ;  /* 0x000000180a007986 */ /* 0x000fe8000c101d3c */
[----:B------:R-:W-:Y:S01]  /*1a4d0*/  STG.E.128 desc[UR60][R34.64], R140 ;  /* 0x0000008c22007986 */ /* 0x000fe2000c101d3c */
[----:B------:R-:W-:Y:S05]  /*1a4e0*/  EXIT ;  /* 0x000000000000794d */ /* 0x000fea0003800000 */
.L_x_6338:
        /* <DEDUP_REMOVED lines=9> */
.L_x_8829:


//--------------------- .text._ZN2at6native13reduce_kernelILi512ELi1ENS0_8ReduceOpIfNS0_14func_wrapper_tIfNS0_55_GLOBAL__N__0955718d_22_SparseCsrTensorMath_cu_868dd54514ReductionAddOpIfEEEEjfLi4ELi4EEEEEvT1_ --------------------------
	.section	.text._ZN2at6native13reduce_kernelILi512ELi1ENS0_8ReduceOpIfNS0_14func_wrapper_tIfNS0_55_GLOBAL__N__0955718d_22_SparseCsrTensorMath_cu_868dd54514ReductionAddOpIfEEEEjfLi4ELi4EEEEEvT1_,"ax",@progbits
	.align	128
.text._ZN2at6native13reduce_kernelILi512ELi1ENS0_8ReduceOpIfNS0_14func_wrapper_tIfNS0_55_GLOBAL__N__0955718d_22_SparseCsrTensorMath_cu_868dd54514ReductionAddOpIfEEEEjfLi4ELi4EEEEEvT1_:
        .type           _ZN2at6native13reduce_kernelILi512ELi1ENS0_8ReduceOpIfNS0_14func_wrapper_tIfNS0_55_GLOBAL__N__0955718d_22_SparseCsrTensorMath_cu_868dd54514ReductionAddOpIfEEEEjfLi4ELi4EEEEEvT1_,@function
        .size           _ZN2at6native13reduce_kernelILi512ELi1ENS0_8ReduceOpIfNS0_14func_wrapper_tIfNS0_55_GLOBAL__N__0955718d_22_SparseCsrTensorMath_cu_868dd54514ReductionAddOpIfEEEEjfLi4ELi4EEEEEvT1_,(.L_x_8830 - _ZN2at6native13reduce_kernelILi512ELi1ENS0_8ReduceOpIfNS0_14func_wrapper_tIfNS0_55_GLOBAL__N__0955718d_22_SparseCsrTensorMath_cu_868dd54514ReductionAddOpIfEEEEjfLi4ELi4EEEEEvT1_)
        .other          _ZN2at6native13reduce_kernelILi512ELi1ENS0_8ReduceOpIfNS0_14func_wrapper_tIfNS0_55_GLOBAL__N__0955718d_22_SparseCsrTensorMath_cu_868dd54514ReductionAddOpIfEEEEjfLi4ELi4EEEEEvT1_,@"STO_CUDA_ENTRY STV_DEFAULT"
_ZN2at6native13reduce_kernelILi512ELi1ENS0_8ReduceOpIfNS0_14func_wrapper_tIfNS0_55_GLOBAL__N__0955718d_22_SparseCsrTensorMath_cu_868dd54514ReductionAddOpIfEEEEjfLi4ELi4EEEEEvT1_:
        /* <DEDUP_REMOVED lines=287> */
.L_x_6339:
        /* <DEDUP_REMOVED lines=50> */
.L_x_6348:
[----:B------:R-:W-:Y:S05]  /*1510*/  BSYNC B3 ;  /* 0x0000000000037941 */ /* 0x000fea0003800000 */
.L_x_6347:
        /* <DEDUP_REMOVED lines=9> */
[----:B--2---:R-:W-:-:S07]  /*15b0*/  FADD.FTZ R9, R4, UR4 ;  /* 0x0000000404097e21 */ /* 0x004fce0008010000 */
.L_x_6346:
[----:B------:R-:W-:Y:S05]  /*15c0*/  BSYNC B2 ;  /* 0x0000000000027941 */ /* 0x000fea0003800000 */
.L_x_6345:
[C---:B------:R-:W-:Y:S02]  /*15d0*/  IADD3 R5, P0, -R7.reuse, 0x4, RZ ;  /* 0x0000000407057810 */ /* 0x040fe40007f1e1ff */
[----:B------:R-:W-:Y:S02]  /*15e0*/  IADD3 R10, R7, -0x4, R2 ;  /* 0xfffffffc070a7810 */ /* 0x000fe40007ffe002 */
[----:B------:R-:W-:Y:S01]  /*15f0*/  LEA R12, P1, R5, R12, 0x2 ;  /* 0x0000000c050c7211 */ /* 0x000fe200078210ff */
[----:B------:R-:W-:-:S05]  /*1600*/  IMAD.X R4, RZ, RZ, -0x1, P0 ;  /* 0xffffffffff047424 */ /* 0x000fca00000e06ff */
[----:B------:R-:W-:-:S07]  /*1610*/  LEA.HI.X R13, R5, R13, R4, 0x2, P1 ;  /* 0x0000000d050d7211 */ /* 0x000fce00008f1404 */
.L_x_6344:
[----:B------:R-:W-:Y:S05]  /*1620*/  BSYNC B1 ;  /* 0x0000000000017941 */ /* 0x000fea0003800000 */
.L_x_6343:
        /* <DEDUP_REMOVED lines=10> */
.L_x_6351:
[----:B------:R-:W-:Y:S01]  /*16d0*/  IMAD.WIDE.U32 R4, R17, 0x10, R12 ;  /* 0x0000001011047825 */ /* 0x000fe200078e000c */
[----:B------:R-:W-:-:S05]  /*16e0*/  ULDC UR4, c[0x0][0x224] ;  /* 0x0000890000047ab9 */ /* 0x000fca0000000800 */
[----:B------:R-:W2:Y:S01]  /*16f0*/  LDG.E.128 R4, desc[UR36][R4.64] ;  /* 0x0000002404047981 */ /* 0x000ea2000c1e1d00 */
[----:B------:R-:W-:-:S04]  /*1700*/  IADD3 R17, R17, UR4, RZ ;  /* 0x0000000411117c10 */ /* 0x000fc8000fffe0ff */
[----:B------:R-:W-:-:S04]  /*1710*/  LEA R19, R17, 0x3, 0x2 ;  /* 0x0000000311137811 */ /* 0x000fc800078e10ff */
[----:B------:R-:W-:Y:S01]  /*1720*/  ISETP.GE.U32.AND P0, PT, R19, R10, PT ;  /* 0x0000000a1300720c */ /* 0x000fe20003f06070 */
[----:B--2---:R-:W-:Y:S01]  /*1730*/  FADD.FTZ R9, R4, R9 ;  /* 0x0000000904097221 */ /* 0x004fe20000010000 */
[----:B------:R-:W-:Y:S01]  /*1740*/  FADD.FTZ R2, R5, R2 ;  /* 0x0000000205027221 */ /* 0x000fe20000010000 */
[----:B------:R-:W-:Y:S01]  /*1750*/  FADD.FTZ R11, R6, R11 ;  /* 0x0000000b060b7221 */ /* 0x000fe20000010000 */
[----:B------:R-:W-:-:S09]  /*1760*/  FADD.FTZ R16, R7, R16 ;  /* 0x0000001007107221 */ /* 0x000fd20000010000 */
[----:B------:R-:W-:Y:S05]  /*1770*/  @!P0 BRA `(.L_x_6351) ;  /* 0xfffffffc00d48947 */ /* 0x000fea000383ffff */
.L_x_6350:
[----:B------:R-:W-:Y:S05]  /*1780*/  BSYNC B1 ;  /* 0x0000000000017941 */ /* 0x000fea0003800000 */
.L_x_6349:
        /* <DEDUP_REMOVED lines=8> */
.L_x_6353:
[----:B------:R-:W-:Y:S05]  /*1810*/  BSYNC B1 ;  /* 0x0000000000017941 */ /* 0x000fea0003800000 */
.L_x_6352:
        /* <DEDUP_REMOVED lines=10> */
[----:B--2---:R-:W-:-:S07]  /*18c0*/  FADD.FTZ R9, R9, R12 ;  /* 0x0000000c09097221 */ /* 0x004fce0000010000 */
.L_x_6355:
[----:B------:R-:W-:Y:S05]  /*18d0*/  BSYNC B1 ;  /* 0x0000000000017941 */ /* 0x000fea0003800000 */
.L_x_6354:
[----:B------:R-:W-:-:S04]  /*18e0*/  FADD.FTZ R2, R2, R9 ;  /* 0x0000000902027221 */ /* 0x000fc80000010000 */
[----:B------:R-:W-:-:S04]  /*18f0*/  FADD.FTZ R11, R2, R11 ;  /* 0x0000000b020b7221 */ /* 0x000fc80000010000 */
[----:B------:R-:W-:Y:S01]  /*1900*/  FADD.FTZ R16, R11, R16 ;  /* 0x000000100b107221 */ /* 0x000fe20000010000 */
[----:B------:R-:W-:Y:S06]  /*1910*/  BRA `(.L_x_6341) ;  /* 0x0000009400407947 */ /* 0x000fec0003800000 */
.L_x_6342:
        /* <DEDUP_REMOVED lines=24> */
.L_x_6364:
        /* <DEDUP_REMOVED lines=286> */
.L_x_6360:
        /* <DEDUP_REMOVED lines=254> */
.L_x_6361:
        /* <DEDUP_REMOVED lines=254> */
.L_x_6362:
        /* <DEDUP_REMOVED lines=252> */
.L_x_6363:
[----:B--2---:R-:W-:Y:S01]  /*5c00*/  LOP3.LUT R19, R2, 0xfffffffc, RZ, 0xc0, !PT ;  /* 0xfffffffc02137812 */ /* 0x004fe200078ec0ff */
[----:B------:R-:W-:-:S03]  /*5c10*/  ULDC UR4, c[0x0][0x21c] ;  /* 0x0000870000047ab9 */ /* 0x000fc60000000800 */
[----:B------:R-:W-:-:S04]  /*5c20*/  IADD3 R18, P1, R12, R19, RZ ;  /* 0x000000130c127210 */ /* 0x000fc80007f3e0ff */
[----:B------:R-:W-:-:S05]  /*5c30*/  IADD3.X R19, RZ, R13, RZ, P1, !PT ;  /* 0x0000000dff137210 */ /* 0x000fca0000ffe4ff */
[----:B------:R-:W2:Y:S01]  /*5c40*/  LDG.E R23, desc[UR36][R18.64] ;  /* 0x0000002412177981 */ /* 0x000ea2000c1e1900 */
[----:B------:R-:W-:Y:S01]  /*5c50*/  IADD3 R5, R5, R4, RZ ;  /* 0x0000000405057210 */ /* 0x000fe20007ffe0ff */
[----:B------:R-:W-:Y:S02]  /*5c60*/  IMAD.U32 R2, RZ, RZ, UR4 ;  /* 0x00000004ff027e24 */ /* 0x000fe4000f8e00ff */
[----:B-----5:R-:W-:Y:S01]  /*5c70*/  FADD.FTZ R9, R20, R9 ;  /* 0x0000000914097221 */ /* 0x020fe20000010000 */
[----:B------:R-:W-:Y:S01]  /*5c80*/  FADD.FTZ R8, R11, R8 ;  /* 0x000000080b087221 */ /* 0x000fe20000010000 */
[----:B------:R-:W-:Y:S01]  /*5c90*/  FADD.FTZ R7, R10, R7 ;  /* 0x000000070a077221 */ /* 0x000fe20000010000 */
[----:B-1----:R-:W-:-:S05]  /*5ca0*/  IMAD R21, R4, 0x3, R5 ;  /* 0x0000000304157824 */ /* 0x002fca00078e0205 */
[----:B------:R-:W-:Y:S01]  /*5cb0*/  ISETP.GE.U32.AND P1, PT, R21, R2, PT ;  /* 0x000000021500720c */ /* 0x000fe20003f26070 */
[----:B--2---:R-:W-:-:S12]  /*5cc0*/  FADD.FTZ R6, R23, R6 ;  /* 0x0000000617067221 */ /* 0x004fd80000010000 */
[----:B------:R-:W-:Y:S05]  /*5cd0*/  @!P1 BRA `(.L_x_6364) ;  /* 0xffffffbc00709947 */ /* 0x000fea000383ffff */
[----:B------:R-:W-:Y:S05]  /*5ce0*/  BSYNC B2 ;  /* 0x0000000000027941 */ /* 0x000fea0003800000 */
.L_x_6359:
[----:B------:R-:W-:Y:S05]  /*5cf0*/  BSYNC B1 ;  /* 0x0000000000017941 */ /* 0x000fea0003800000 */
.L_x_6358:
        /* <DEDUP_REMOVED lines=280> */
.L_x_6367:
        /* <DEDUP_REMOVED lines=281> */
.L_x_6368:
        /* <DEDUP_REMOVED lines=281> */
.L_x_6369:
        /* <DEDUP_REMOVED lines=281> */
.L_x_6370:
[----:B------:R-:W-:-:S04]  /*a330*/  LOP3.LUT R17, R22, 0xfffffffc, RZ, 0xc0, !PT ;  /* 0xfffffffc16117812 */ /* 0x000fc800078ec0ff */
[----:B------:R-:W-:-:S04]  /*a340*/  IADD3 R12, P1, R12, R17, RZ ;  /* 0x000000110c0c7210 */ /* 0x000fc80007f3e0ff */
[----:B------:R-:W-:-:S05]  /*a350*/  IADD3.X R13, RZ, R13, RZ, P1, !PT ;  /* 0x0000000dff0d7210 */ /* 0x000fca0000ffe4ff */
[----:B------:R1:W5:Y:S04]  /*a360*/  LDG.E R23, desc[UR36][R12.64] ;  /* 0x000000240c177981 */ /* 0x000368000c1e1900 */
.L_x_6366:
[----:B------:R-:W-:Y:S05]  /*a370*/  BSYNC B1 ;  /* 0x0000000000017941 */ /* 0x000fea0003800000 */
.L_x_6365:
[----:B------:R-:W-:Y:S04]  /*a380*/  BSSY B1, `(.L_x_6371) ;  /* 0x000000d000017945 */ /* 0x000fe80003800000 */
[----:B------:R-:W-:Y:S05]  /*a390*/  @P0 BRA `(.L_x_6372) ;  /* 0x00000000002c0947 */ /* 0x000fea0003800000 */
[----:B------:R-:W-:Y:S02]  /*a3a0*/  IMAD.IADD R5, R5, 0x1, R4 ;  /* 0x0000000105057824 */ /* 0x000fe400078e0204 */
[----:B-----5:R-:W-:-:S03]  /*a3b0*/  FADD.FTZ R9, R9, R20 ;  /* 0x0000001409097221 */ /* 0x020fc60000010000 */
[----:B------:R-:W-:-:S13]  /*a3c0*/  ISETP.GE.U32.AND P0, PT, R5, R2, PT ;  /* 0x000000020500720c */ /* 0x000fda0003f06070 */
[----:B------:R-:W-:Y:S05]  /*a3d0*/  @P0 BRA `(.L_x_6372) ;  /* 0x00000000001c0947 */ /* 0x000fea0003800000 */
[----:B------:R-:W-:Y:S01]  /*a3e0*/  IADD3 R5, R5, R4, RZ ;  /* 0x0000000405057210 */ /* 0x000fe20007ffe0ff */
[----:B------:R-:W-:-:S03]  /*a3f0*/  FADD.FTZ R8, R8, R11 ;  /* 0x0000000b08087221 */ /* 0x000fc60000010000 */
[----:B------:R-:W-:-:S13]  /*a400*/  ISETP.GE.U32.AND P0, PT, R5, R2, PT ;  /* 0x000000020500720c */ /* 0x000fda0003f06070 */
[----:B------:R-:W-:Y:S01]  /*a410*/  @!P0 IADD3 R5, R5, R4, RZ ;  /* 0x0000000405058210 */ /* 0x000fe20007ffe0ff */
[----:B------:R-:W-:-:S03]  /*a420*/  @!P0 FADD.FTZ R7, R7, R10 ;  /* 0x0000000a07078221 */ /* 0x000fc60000010000 */
[----:B------:R-:W-:-:S13]  /*a430*/  ISETP.GE.U32.OR P1, PT, R5, R2, P0 ;  /* 0x000000020500720c */ /* 0x000fda0000726470 */
[----:B------:R-:W-:-:S07]  /*a440*/  @!P1 FADD.FTZ R6, R6, R23 ;  /* 0x0000001706069221 */ /* 0x000fce0000010000 */
.L_x_6372:
[----:B------:R-:W-:Y:S05]  /*a450*/  BSYNC B1 ;  /* 0x0000000000017941 */ /* 0x000fea0003800000 */
.L_x_6371:
[----:B------:R-:W-:-:S04]  /*a460*/  FADD.FTZ R8, R8, R9 ;  /* 0x0000000908087221 */ /* 0x000fc80000010000 */
[----:B------:R-:W-:-:S04]  /*a470*/  FADD.FTZ R7, R8, R7 ;  /* 0x0000000708077221 */ /* 0x000fc80000010000 */
[----:B0-----:R-:W-:Y:S01]  /*a480*/  FADD.FTZ R16, R7, R6 ;  /* 0x0000000607107221 */ /* 0x001fe20000010000 */
[----:B------:R-:W-:Y:S06]  /*a490*/  BRA `(.L_x_6341) ;  /* 0x0000000800607947 */ /* 0x000fec0003800000 */
.L_x_6357:
        /* <DEDUP_REMOVED lines=10> */
.L_x_6376:
        /* <DEDUP_REMOVED lines=18> */
[----:B--2---:R-:W-:Y:S01]  /*a660*/  FADD.FTZ R21, R8, R21 ;  /* 0x0000001508157221 */ /* 0x004fe20000010000 */
[----:B---3--:R-:W-:Y:S01]  /*a670*/  FADD.FTZ R20, R11, R20 ;  /* 0x000000140b147221 */ /* 0x008fe20000010000 */
[----:B----4-:R-:W-:Y:S01]  /*a680*/  FADD.FTZ R7, R16, R7 ;  /* 0x0000000710077221 */ /* 0x010fe20000010000 */
[----:B-----5:R-:W-:-:S09]  /*a690*/  FADD.FTZ R6, R19, R6 ;  /* 0x0000000613067221 */ /* 0x020fd20000010000 */
[----:B------:R-:W-:Y:S05]  /*a6a0*/  @!P0 BRA `(.L_x_6376) ;  /* 0xfffffffc00a48947 */ /* 0x000fea000383ffff */
[----:B------:R-:W-:Y:S05]  /*a6b0*/  BSYNC B2 ;  /* 0x0000000000027941 */ /* 0x000fea0003800000 */
.L_x_6375:
[----:B------:R-:W-:Y:S01]  /*a6c0*/  MOV R17, R11 ;  /* 0x0000000b00117202 */ /* 0x000fe20000000f00 */
[----:B------:R-:W-:Y:S01]  /*a6d0*/  IMAD.MOV.U32 R11, RZ, RZ, R19 ;  /* 0x000000ffff0b7224 */ /* 0x000fe200078e0013 */
[----:B------:R-:W-:-:S07]  /*a6e0*/  MOV R10, R8 ;  /* 0x00000008000a7202 */ /* 0x000fce0000000f00 */
.L_x_6374:
[----:B------:R-:W-:Y:S05]  /*a6f0*/  BSYNC B1 ;  /* 0x0000000000017941 */ /* 0x000fea0003800000 */
.L_x_6373:
        /* <DEDUP_REMOVED lines=23> */
.L_x_6378:
[----:B------:R-:W-:Y:S05]  /*a870*/  BSYNC B1 ;  /* 0x0000000000017941 */ /* 0x000fea0003800000 */
.L_x_6377:
[----:B------:R-:W-:Y:S04]  /*a880*/  BSSY B1, `(.L_x_6379) ;  /* 0x000000d000017945 */ /* 0x000fe80003800000 */
[----:B------:R-:W-:Y:S05]  /*a890*/  @P1 BRA `(.L_x_6380) ;  /* 0x00000000002c1947 */ /* 0x000fea0003800000 */
[----:B------:R-:W-:Y:S01]  /*a8a0*/  IADD3 R5, R5, R4, RZ ;  /* 0x0000000405057210 */ /* 0x000fe20007ffe0ff */
[----:B-----5:R-:W-:-:S03]  /*a8b0*/  FADD.FTZ R21, R21, R10 ;  /* 0x0000000a15157221 */ /* 0x020fc60000010000 */
[----:B------:R-:W-:-:S13]  /*a8c0*/  ISETP.GE.U32.AND P0, PT, R5, R2, PT ;  /* 0x000000020500720c */ /* 0x000fda0003f06070 */
[----:B------:R-:W-:Y:S05]  /*a8d0*/  @P0 BRA `(.L_x_6380) ;  /* 0x00000000001c0947 */ /* 0x000fea0003800000 */
[----:B------:R-:W-:Y:S01]  /*a8e0*/  IADD3 R5, R5, R4, RZ ;  /* 0x0000000405057210 */ /* 0x000fe20007ffe0ff */
[----:B------:R-:W-:-:S03]  /*a8f0*/  FADD.FTZ R20, R20, R17 ;  /* 0x0000001114147221 */ /* 0x000fc60000010000 */
[----:B------:R-:W-:-:S13]  /*a900*/  ISETP.GE.U32.AND P0, PT, R5, R2, PT ;  /* 0x000000020500720c */ /* 0x000fda0003f06070 */
[----:B------:R-:W-:Y:S02]  /*a910*/  @!P0 IMAD.IADD R5, R5, 0x1, R4 ;  /* 0x0000000105058824 */ /* 0x000fe400078e0204 */
[----:B------:R-:W-:-:S03]  /*a920*/  @!P0 FADD.FTZ R7, R7, R16 ;  /* 0x0000001007078221 */ /* 0x000fc60000010000 */
[----:B------:R-:W-:-:S13]  /*a930*/  ISETP.GE.U32.OR P1, PT, R5, R2, P0 ;  /* 0x000000020500720c */ /* 0x000fda0000726470 */
[----:B------:R-:W-:-:S07]  /*a940*/  @!P1 FADD.FTZ R6, R6, R11 ;  /* 0x0000000b06069221 */ /* 0x000fce0000010000 */
.L_x_6380:
[----:B------:R-:W-:Y:S05]  /*a950*/  BSYNC B1 ;  /* 0x0000000000017941 */ /* 0x000fea0003800000 */
.L_x_6379:
[----:B------:R-:W-:-:S04]  /*a960*/  FADD.FTZ R20, R21, R20 ;  /* 0x0000001415147221 */ /* 0x000fc80000010000 */
[----:B------:R-:W-:-:S04]  /*a970*/  FADD.FTZ R7, R20, R7 ;  /* 0x0000000714077221 */ /* 0x000fc80000010000 */
[----:B-----5:R-:W-:Y:S01]  /*a980*/  FADD.FTZ R16, R7, R6 ;  /* 0x0000000607107221 */ /* 0x020fe20000010000 */
[----:B------:R-:W-:Y:S06]  /*a990*/  BRA `(.L_x_6341) ;  /* 0x0000000400207947 */ /* 0x000fec0003800000 */
.L_x_6356:
        /* <DEDUP_REMOVED lines=12> */
.L_x_6384:
        /* <DEDUP_REMOVED lines=20> */
.L_x_6383:
[----:B------:R-:W-:Y:S02]  /*aba0*/  MOV R10, R8 ;  /* 0x00000008000a7202 */ /* 0x000fe40000000f00 */
[----:B------:R-:W-:-:S07]  /*abb0*/  MOV R19, R21 ;  /* 0x0000001500137202 */ /* 0x000fce0000000f00 */
.L_x_6382:
[----:B------:R-:W-:Y:S05]  /*abc0*/  BSYNC B1 ;  /* 0x0000000000017941 */ /* 0x000fea0003800000 */
.L_x_6381:
        /* <DEDUP_REMOVED lines=19> */
.L_x_6386:
[----:B------:R-:W-:Y:S05]  /*ad00*/  BSYNC B1 ;  /* 0x0000000000017941 */ /* 0x000fea0003800000 */
.L_x_6385:
[----:B------:R-:W-:Y:S04]  /*ad10*/  BSSY B1, `(.L_x_6387) ;  /* 0x000000d000017945 */ /* 0x000fe80003800000 */
[----:B------:R-:W-:Y:S05]  /*ad20*/  @P1 BRA `(.L_x_6388) ;  /* 0x00000000002c1947 */ /* 0x000fea0003800000 */
[----:B0-----:R-:W-:Y:S02]  /*ad30*/  IMAD.IADD R9, R17, 0x1, R4 ;  /* 0x0000000111097824 */ /* 0x001fe400078e0204 */
        /* <DEDUP_REMOVED lines=10> */
.L_x_6388:
[----:B------:R-:W-:Y:S05]  /*ade0*/  BSYNC B1 ;  /* 0x0000000000017941 */ /* 0x000fea0003800000 */
.L_x_6387:
[----:B------:R-:W-:-:S04]  /*adf0*/  FADD.FTZ R6, R5, R6 ;  /* 0x0000000605067221 */ /* 0x000fc80000010000 */
[----:B------:R-:W-:-:S04]  /*ae00*/  FADD.FTZ R7, R6, R7 ;  /* 0x0000000706077221 */ /* 0x000fc80000010000 */
[----:B------:R-:W-:-:S07]  /*ae10*/  FADD.FTZ R16, R7, R16 ;  /* 0x0000001007107221 */ /* 0x000fce0000010000 */
.L_x_6341:
[----:B------:R-:W-:Y:S05]  /*ae20*/  BSYNC B0 ;  /* 0x0000000000007941 */ /* 0x000fea0003800000 */
.L_x_6340:
        /* <DEDUP_REMOVED lines=16> */
.L_x_6390:
        /* <DEDUP_REMOVED lines=12> */
.L_x_6389:
        /* <DEDUP_REMOVED lines=19> */
.L_x_6393:
        /* <DEDUP_REMOVED lines=12> */
.L_x_6392:
[----:B------:R-:W-:Y:S01]  /*b1e0*/  BAR.SYNC.DEFER_BLOCKING 0x0 ;  /* 0x0000000000007b1d */ /* 0x000fe20000010000 */
[----:B------:R-:W-:-:S13]  /*b1f0*/  ISETP.GE.AND P0, PT, R2, 0x2, PT ;  /* 0x000000020200780c */ /* 0x000fda0003f06270 */
[----:B------:R-:W-:Y:S05]  /*b200*/  @!P0 BRA `(.L_x_6391) ;  /* 0x0000000000188947 */ /* 0x000fea0003800000 */
[----:B------:R-:W-:-:S11]  /*b210*/  HFMA2.MMA R5, -RZ, RZ, 0, 5.9604644775390625e-08 ;  /* 0x00000001ff057435 */ /* 0x000fd600000001ff */
.L_x_6394:
[----:B------:R0:W2:Y:S02]  /*b220*/  SHFL.DOWN PT, R7, R16, R5, 0x1f ;  /* 0x08001f0510077589 */ /* 0x0000a400000e0000 */
[----:B0-----:R-:W-:-:S04]  /*b230*/  SHF.L.U32 R5, R5, 0x1, RZ ;  /* 0x0000000105057819 */ /* 0x001fc800000006ff */
[----:B------:R-:W-:Y:S01]  /*b240*/  ISETP.GE.AND P0, PT, R5, R2, PT ;  /* 0x000000020500720c */ /* 0x000fe20003f06270 */
[----:B--2---:R-:W-:-:S12]  /*b250*/  FADD.FTZ R16, R7, R16 ;  /* 0x0000001007107221 */ /* 0x004fd80000010000 */
[----:B------:R-:W-:Y:S05]  /*b260*/  @!P0 BRA `(.L_x_6394) ;  /* 0xfffffffc00ec8947 */ /* 0x000fea000383ffff */
.L_x_6391:
        /* <DEDUP_REMOVED lines=277> */
.L_x_6395:
        /* <DEDUP_REMOVED lines=296> */
.L_x_6397:
        /* <DEDUP_REMOVED lines=17> */
.L_x_6399:
[----:B0-----:R-:W-:Y:S05]  /*d750*/  BSYNC B0 ;  /* 0x0000000000007941 */ /* 0x001fea0003800000 */
.L_x_6398:
        /* <DEDUP_REMOVED lines=14> */
.L_x_6401:
[----:B------:R-:W-:Y:S05]  /*d840*/  BSYNC B0 ;  /* 0x0000000000007941 */ /* 0x000fea0003800000 */
.L_x_6400:
        /* <DEDUP_REMOVED lines=35> */
.L_x_6403:
[----:B------:R-:W-:Y:S05]  /*da80*/  BSYNC B0 ;  /* 0x0000000000007941 */ /* 0x000fea0003800000 */
.L_x_6402:
        /* <DEDUP_REMOVED lines=31> */
.L_x_6408:
[----:B------:R-:W-:-:S04]  /*dc80*/  IMAD.IADD R11, R2, 0x1, R13 ;  /* 0x00000001020b7824 */ /* 0x000fc800078e020d */
[----:B-1----:R-:W-:-:S06]  /*dc90*/  IMAD.WIDE.U32 R10, R11, 0x4, R8 ;  /* 0x000000040b0a7825 */ /* 0x002fcc00078e0008 */
[----:B------:R-:W2:Y:S01]  /*dca0*/  LDG.E R11, desc[UR36][R10.64] ;  /* 0x000000240a0b7981 */ /* 0x000ea2000c1e1900 */
[----:B------:R-:W-:-:S04]  /*dcb0*/  IADD3 R13, R14, R13, RZ ;  /* 0x0000000d0e0d7210 */ /* 0x000fc80007ffe0ff */
[----:B------:R-:W-:Y:S01]  /*dcc0*/  ISETP.GE.U32.AND P0, PT, R13, UR6, PT ;  /* 0x000000060d007c0c */ /* 0x000fe2000bf06070 */
[----:B--2---:R-:W-:-:S12]  /*dcd0*/  FADD.FTZ R16, R11, R16 ;  /* 0x000000100b107221 */ /* 0x004fd80000010000 */
[----:B------:R-:W-:Y:S05]  /*dce0*/  @!P0 BRA `(.L_x_6408) ;  /* 0xfffffffc00e48947 */ /* 0x000fea000383ffff */
[----:B------:R-:W-:Y:S05]  /*dcf0*/  BSYNC B1 ;  /* 0x0000000000017941 */ /* 0x000fea0003800000 */
.L_x_6407:
[----:B------:R-:W-:Y:S05]  /*dd00*/  BRA `(.L_x_6406) ;  /* 0x0000000000447947 */ /* 0x000fea0003800000 */
.L_x_6405:
        /* <DEDUP_REMOVED lines=9> */
.L_x_6409:
[----:B------:R-:W-:-:S04]  /*dda0*/  IMAD.IADD R11, R2, 0x1, R13 ;  /* 0x00000001020b7824 */ /* 0x000fc800078e020d */
[----:B0-----:R-:W-:-:S04]  /*ddb0*/  IMAD R11, R11, R14, R0 ;  /* 0x0000000e0b0b7224 */ /* 0x001fc800078e0200 */
[----:B-1----:R-:W-:-:S06]  /*ddc0*/  IMAD.WIDE.U32 R10, R11, 0x4, R8 ;  /* 0x000000040b0a7825 */ /* 0x002fcc00078e0008 */
[----:B------:R-:W3:Y:S01]  /*ddd0*/  LDG.E R11, desc[UR36][R10.64] ;  /* 0x000000240a0b7981 */ /* 0x000ee2000c1e1900 */
[----:B--2---:R-:W-:-:S04]  /*dde0*/  IADD3 R13, R18, R13, RZ ;  /* 0x0000000d120d7210 */ /* 0x004fc80007ffe0ff */
[----:B------:R-:W-:Y:S01]  /*ddf0*/  ISETP.GE.U32.AND P0, PT, R13, UR5, PT ;  /* 0x000000050d007c0c */ /* 0x000fe2000bf06070 */
[----:B---3--:R-:W-:-:S12]  /*de00*/  FADD.FTZ R16, R11, R16 ;  /* 0x000000100b107221 */ /* 0x008fd80000010000 */
[----:B------:R-:W-:Y:S05]  /*de10*/  @!P0 BRA `(.L_x_6409) ;  /* 0xfffffffc00e08947 */ /* 0x000fea000383ffff */
.L_x_6406:
[----:B------:R-:W-:Y:S05]  /*de20*/  BSYNC B0 ;  /* 0x0000000000007941 */ /* 0x000fea0003800000 */
.L_x_6404:
        /* <DEDUP_REMOVED lines=13> */
.L_x_6411:
[----:B------:R-:W-:Y:S01]  /*df00*/  IMAD.IADD R8, R3, 0x1, R2 ;  /* 0x0000000103087824 */ /* 0x000fe200078e0202 */
[----:B------:R-:W-:Y:S04]  /*df10*/  BAR.SYNC.DEFER_BLOCKING 0x0 ;  /* 0x0000000000007b1d */ /* 0x000fe80000010000 */
[----:B------:R-:W-:-:S04]  /*df20*/  ISETP.GE.U32.AND P0, PT, R8, UR5, PT ;  /* 0x0000000508007c0c */ /* 0x000fc8000bf06070 */
[----:B------:R-:W-:-:S13]  /*df30*/  ISETP.GE.U32.OR P0, PT, R3, R2, P0 ;  /* 0x000000020300720c */ /* 0x000fda0000706470 */
[----:B------:R-:W-:-:S05]  /*df40*/  @!P0 IMAD R8, R8, R13, R0 ;  /* 0x0000000d08088224 */ /* 0x000fca00078e0200 */
[----:B------:R-:W-:-:S05]  /*df50*/  @!P0 LEA R8, R8, UR7, 0x2 ;  /* 0x0000000708088c11 */ /* 0x000fca000f8e10ff */
[----:B-----5:R-:W0:Y:S02]  /*df60*/  @!P0 LDS R11, [R8] ;  /* 0x00000000080b8984 */ /* 0x020e240000000800 */
[----:B0-----:R-:W-:-:S05]  /*df70*/  @!P0 FADD.FTZ R16, R16, R11 ;  /* 0x0000000b10108221 */ /* 0x001fca0000010000 */
[----:B------:R1:W-:Y:S01]  /*df80*/  @!P0 STS [R9], R16 ;  /* 0x0000001009008388 */ /* 0x0003e20000000800 */
[----:B------:R-:W-:Y:S02]  /*df90*/  ISETP.GT.AND P0, PT, R2, 0x1, PT ;  /* 0x000000010200780c */ /* 0x000fe40003f04270 */
[----:B------:R-:W-:-:S11]  /*dfa0*/  SHF.R.S32.HI R2, RZ, 0x1, R2 ;  /* 0x00000001ff027819 */ /* 0x000fd60000011402 */
[----:B-1----:R-:W-:Y:S05]  /*dfb0*/  @P0 BRA `(.L_x_6411) ;  /* 0xfffffffc00d00947 */ /* 0x002fea000383ffff */
.L_x_6410:
        /* <DEDUP_REMOVED lines=10> */
.L_x_6414:
[----:B------:R-:W-:Y:S01]  /*e060*/  IMAD.IADD R2, R0, 0x1, R3 ;  /* 0x0000000100027824 */ /* 0x000fe200078e0203 */
[----:B------:R-:W-:Y:S04]  /*e070*/  BAR.SYNC.DEFER_BLOCKING 0x0 ;  /* 0x0000000000007b1d */ /* 0x000fe80000010000 */
[----:B------:R-:W-:-:S04]  /*e080*/  ISETP.GE.U32.AND P0, PT, R2, R13, PT ;  /* 0x0000000d0200720c */ /* 0x000fc80003f06070 */
[----:B------:R-:W-:-:S13]  /*e090*/  ISETP.GE.U32.OR P0, PT, R0, R3, P0 ;  /* 0x000000030000720c */ /* 0x000fda0000706470 */
[----:B------:R-:W-:Y:S02]  /*e0a0*/  @!P0 LEA R2, R3, R9, 0x2 ;  /* 0x0000000903028211 */ /* 0x000fe400078e10ff */
[----:B------:R-:W-:-:S03]  /*e0b0*/  SHF.R.S32.HI R3, RZ, 0x1, R3 ;  /* 0x00000001ff037819 */ /* 0x000fc60000011403 */
[----:B-----5:R-:W0:Y:S02]  /*e0c0*/  @!P0 LDS R11, [R2] ;  /* 0x00000000020b8984 */ /* 0x020e240000000800 */
[----:B0-----:R-:W-:-:S05]  /*e0d0*/  @!P0 FADD.FTZ R16, R16, R11 ;  /* 0x0000000b10108221 */ /* 0x001fca0000010000 */
[----:B------:R1:W-:Y:S01]  /*e0e0*/  @!P0 STS [R9], R16 ;  /* 0x0000001009008388 */ /* 0x0003e20000000800 */
[----:B------:R-:W-:-:S13]  /*e0f0*/  ISETP.GE.AND P0, PT, R3, 0x20, PT ;  /* 0x000000200300780c */ /* 0x000fda0003f06270 */
[----:B-1----:R-:W-:Y:S05]  /*e100*/  @P0 BRA `(.L_x_6414) ;  /* 0xfffffffc00d40947 */ /* 0x002fea000383ffff */
[----:B------:R-:W-:-:S07]  /*e110*/  MOV R2, 0x20 ;  /* 0x0000002000027802 */ /* 0x000fce0000000f00 */
.L_x_6413:
[----:B------:R-:W-:Y:S01]  /*e120*/  BAR.SYNC.DEFER_BLOCKING 0x0 ;  /* 0x0000000000007b1d */ /* 0x000fe20000010000 */
[----:B------:R-:W-:-:S13]  /*e130*/  ISETP.GE.AND P0, PT, R2, 0x2, PT ;  /* 0x000000020200780c */ /* 0x000fda0003f06270 */
[----:B------:R-:W-:Y:S05]  /*e140*/  @!P0 BRA `(.L_x_6412) ;  /* 0x0000000000188947 */ /* 0x000fea0003800000 */
[----:B------:R-:W-:-:S07]  /*e150*/  IMAD.MOV.U32 R3, RZ, RZ, 0x1 ;  /* 0x00000001ff037424 */ /* 0x000fce00078e00ff */
.L_x_6415:
[----:B0-----:R0:W1:Y:S02]  /*e160*/  SHFL.DOWN PT, R9, R16, R3, 0x1f ;  /* 0x08001f0310097589 */ /* 0x00106400000e0000 */
[----:B0-----:R-:W-:-:S04]  /*e170*/  SHF.L.U32 R3, R3, 0x1, RZ ;  /* 0x0000000103037819 */ /* 0x001fc800000006ff */
[----:B------:R-:W-:Y:S01]  /*e180*/  ISETP.GE.AND P0, PT, R3, R2, PT ;  /* 0x000000020300720c */ /* 0x000fe20003f06270 */
[----:B-1----:R-:W-:-:S12]  /*e190*/  FADD.FTZ R16, R9, R16 ;  /* 0x0000001009107221 */ /* 0x002fd80000010000 */
[----:B------:R-:W-:Y:S05]  /*e1a0*/  @!P0 BRA `(.L_x_6415) ;  /* 0xfffffffc00ec8947 */ /* 0x000fea000383ffff */
.L_x_6412:
        /* <DEDUP_REMOVED lines=11> */
.L_x_6417:
        /* <DEDUP_REMOVED lines=20> */
.L_x_6419:
[----:B------:R-:W-:Y:S02]  /*e3a0*/  ULDC.64 UR4, c[0x0][0x5f0] ;  /* 0x00017c0000047ab9 */ /* 0x000fe40000000a00 */
[----:B------:R-:W-:-:S04]  /*e3b0*/  IADD3 R2, P0, R17, UR4, RZ ;  /* 0x0000000411027c10 */ /* 0x000fc8000ff1e0ff */
[----:B------:R-:W-:-:S05]  /*e3c0*/  IADD3.X R3, RZ, UR5, RZ, P0, !PT ;  /* 0x00000005ff037c10 */ /* 0x000fca00087fe4ff */
[----:B------:R-:W-:Y:S01]  /*e3d0*/  STG.E desc[UR36][R2.64], R16 ;  /* 0x0000001002007986 */ /* 0x000fe2000c101924 */
[----:B------:R-:W-:Y:S05]  /*e3e0*/  EXIT ;  /* 0x000000000000794d */ /* 0x000fea0003800000 */
.L_x_6418:
[----:B------:R-:W-:Y:S01]  /*e3f0*/  STG.E desc[UR36][R4.64], R16 ;  /* 0x0000001004007986 */ /* 0x000fe2000c101924 */
[----:B------:R-:W-:Y:S05]  /*e400*/  EXIT ;  /* 0x000000000000794d */ /* 0x000fea0003800000 */
.L_x_6416:
[----:B------:R-:W-:Y:S01]  /*e410*/  ISETP.NE.AND P0, PT, RZ, UR38, PT ;  /* 0x00000026ff007c0c */ /* 0x000fe2000bf05270 */
[----:B------:R-:W-:Y:S02]  /*e420*/  ULDC.U8 UR4, c[0x0][0x621] ;  /* 0x0001884000047ab9 */ /* 0x000fe40000000000 */
[----:B------:R-:W-:-:S10]  /*e430*/  ISETP.NE.AND P1, PT, RZ, UR4, PT ;  /* 0x00000004ff007c0c */ /* 0x000fd4000bf25270 */
[----:B------:R-:W-:Y:S05]  /*e440*/  @!P0 BRA `(.L_x_6420) ;  /* 0x0000000000088947 */ /* 0x000fea0003800000 */
[----:B------:R-:W0:Y:S02]  /*e450*/  LDG.E R3, desc[UR36][R6.64] ;  /* 0x0000002406037981 */ /* 0x000e24000c1e1900 */
[----:B0-----:R-:W-:-:S07]  /*e460*/  FADD.FTZ R16, R16, R3 ;  /* 0x0000000310107221 */ /* 0x001fce0000010000 */
.L_x_6420:
        /* <DEDUP_REMOVED lines=20> */
.L_x_6422:
[----:B------:R-:W-:Y:S02]  /*e5b0*/  ULDC.64 UR4, c[0x0][0x5f0] ;  /* 0x00017c0000047ab9 */ /* 0x000fe40000000a00 */
[----:B------:R-:W-:-:S05]  /*e5c0*/  IADD3 R2, P0, R17, UR4, RZ ;  /* 0x0000000411027c10 */ /* 0x000fca000ff1e0ff */
[----:B------:R-:W-:-:S05]  /*e5d0*/  IMAD.X R3, RZ, RZ, UR5, P0 ;  /* 0x00000005ff037e24 */ /* 0x000fca00080e06ff */
[----:B------:R-:W-:Y:S01]  /*e5e0*/  STG.E desc[UR36][R2.64], R16 ;  /* 0x0000001002007986 */ /* 0x000fe2000c101924 */
[----:B------:R-:W-:Y:S05]  /*e5f0*/  EXIT ;  /* 0x000000000000794d */ /* 0x000fea0003800000 */
.L_x_6421:
[----:B------:R-:W-:Y:S01]  /*e600*/  STG.E desc[UR36][R6.64], R16 ;  /* 0x0000001006007986 */ /* 0x000fe2000c101924 */
[----:B------:R-:W-:Y:S05]  /*e610*/  EXIT ;  /* 0x000000000000794d */ /* 0x000fea0003800000 */
.L_x_6396:
        /* <DEDUP_REMOVED lines=21> */
.L_x_6424:
        /* <DEDUP_REMOVED lines=20> */
.L_x_6426:
[----:B------:R-:W-:Y:S02]  /*e8b0*/  ULDC.64 UR4, c[0x0][0x5f0] ;  /* 0x00017c0000047ab9 */ /* 0x000fe40000000a00 */
[----:B------:R-:W-:-:S04]  /*e8c0*/  IADD3 R2, P0, R17, UR4, RZ ;  /* 0x0000000411027c10 */ /* 0x000fc8000ff1e0ff */
[----:B------:R-:W-:-:S05]  /*e8d0*/  IADD3.X R3, RZ, UR5, RZ, P0, !PT ;  /* 0x00000005ff037c10 */ /* 0x000fca00087fe4ff */
[----:B------:R-:W-:Y:S01]  /*e8e0*/  STG.E desc[UR36][R2.64], R16 ;  /* 0x0000001002007986 */ /* 0x000fe2000c101924 */
[----:B------:R-:W-:Y:S05]  /*e8f0*/  EXIT ;  /* 0x000000000000794d */ /* 0x000fea0003800000 */
.L_x_6425:
[----:B------:R-:W-:Y:S01]  /*e900*/  STG.E desc[UR36][R4.64], R16 ;  /* 0x0000001004007986 */ /* 0x000fe2000c101924 */
[----:B------:R-:W-:Y:S05]  /*e910*/  EXIT ;  /* 0x000000000000794d */ /* 0x000fea0003800000 */
.L_x_6423:
[----:B------:R-:W-:Y:S01]  /*e920*/  ISETP.NE.AND P0, PT, RZ, UR38, PT ;  /* 0x00000026ff007c0c */ /* 0x000fe2000bf05270 */
[----:B------:R-:W-:Y:S02]  /*e930*/  ULDC.U8 UR4, c[0x0][0x621] ;  /* 0x0001884000047ab9 */ /* 0x000fe40000000000 */
[----:B------:R-:W-:-:S10]  /*e940*/  ISETP.NE.AND P1, PT, RZ, UR4, PT ;  /* 0x00000004ff007c0c */ /* 0x000fd4000bf25270 */
[----:B------:R-:W-:Y:S05]  /*e950*/  @!P0 BRA `(.L_x_6427) ;  /* 0x0000000000088947 */ /* 0x000fea0003800000 */
[----:B------:R-:W2:Y:S02]  /*e960*/  LDG.E R3, desc[UR36][R6.64] ;  /* 0x0000002406037981 */ /* 0x000ea4000c1e1900 */
[----:B--2---:R-:W-:-:S07]  /*e970*/  FADD.FTZ R16, R16, R3 ;  /* 0x0000000310107221 */ /* 0x004fce0000010000 */
.L_x_6427:
        /* <DEDUP_REMOVED lines=20> */
.L_x_6429:
[----:B------:R-:W-:Y:S02]  /*eac0*/  ULDC.64 UR4, c[0x0][0x5f0] ;  /* 0x00017c0000047ab9 */ /* 0x000fe40000000a00 */
[----:B------:R-:W-:-:S04]  /*ead0*/  IADD3 R2, P0, R17, UR4, RZ ;  /* 0x0000000411027c10 */ /* 0x000fc8000ff1e0ff */
[----:B------:R-:W-:-:S05]  /*eae0*/  IADD3.X R3, RZ, UR5, RZ, P0, !PT ;  /* 0x00000005ff037c10 */ /* 0x000fca00087fe4ff */
[----:B------:R-:W-:Y:S01]  /*eaf0*/  STG.E desc[UR36][R2.64], R16 ;  /* 0x0000001002007986 */ /* 0x000fe2000c101924 */
[----:B------:R-:W-:Y:S05]  /*eb00*/  EXIT ;  /* 0x000000000000794d */ /* 0x000fea0003800000 */
.L_x_6428:
[----:B------:R-:W-:Y:S01]  /*eb10*/  STG.E desc[UR36][R6.64], R16 ;  /* 0x0000001006007986 */ /* 0x000fe2000c101924 */
[----:B------:R-:W-:Y:S05]  /*eb20*/  EXIT ;  /* 0x000000000000794d */ /* 0x000fea0003800000 */
.L_x_6430:
        /* <DEDUP_REMOVED lines=13> */
.L_x_8830:


//--------------------- .text._ZN2at6native13reduce_kernelILi256ELi2ENS0_8ReduceOpIfNS0_14func_wrapper_tIfNS0_55_GLOBAL__N__0955718d_22_SparseCsrTensorMath_cu_868dd54514ReductionAddOpIfEEEEjfLi4ELi4EEEEEvT1_ --------------------------
	.section	.text._ZN2at6native13reduce_kernelILi256ELi2ENS0_8ReduceOpIfNS0_14func_wrapper_tIfNS0_55_GLOBAL__N__0955718d_22_SparseCsrTensorMath_cu_868dd54514ReductionAddOpIfEEEEjfLi4ELi4EEEEEvT1_,"ax",@progbits
	.align	128
.text._ZN2at6native13reduce_kernelILi256ELi2ENS0_8ReduceOpIfNS0_14func_wrapper_tIfNS0_55_GLOBAL__N__0955718d_22_SparseCsrTensorMath_cu_868dd54514ReductionAddOpIfEEEEjfLi4ELi4EEEEEvT1_:
        .type           _ZN2at6native13reduce_kernelILi256ELi2ENS0_8ReduceOpIfNS0_14func_wrapper_tIfNS0_55_GLOBAL__N__0955718d_22_SparseCsrTensorMath_cu_868dd54514ReductionAddOpIfEEEEjfLi4ELi4EEEEEvT1_,@function
        .size           _ZN2at6native13reduce_kernelILi256ELi2ENS0_8ReduceOpIfNS0_14func_wrapper_tIfNS0_55_GLOBAL__N__0955718d_22_SparseCsrTensorMath_cu_868dd54514ReductionAddOpIfEEEEjfLi4ELi4EEEEEvT1_,(.L_x_8831 - _ZN2at6native13reduce_kernelILi256ELi2ENS0_8ReduceOpIfNS0_14func_wrapper_tIfNS0_55_GLOBAL__N__0955718d_22_SparseCsrTensorMath_cu_868dd54514ReductionAddOpIfEEEEjfLi4ELi4EEEEEvT1_)
        .other          _ZN2at6native13reduce_kernelILi256ELi2ENS0_8ReduceOpIfNS0_14func_wrapper_tIfNS0_55_GLOBAL__N__0955718d_22_SparseCsrTensorMath_cu_868dd54514ReductionAddOpIfEEEEjfLi4ELi4EEEEEvT1_,@"STO_CUDA_ENTRY STV_DEFAULT"
_ZN2at6native13reduce_kernelILi256ELi2ENS0_8ReduceOpIfNS0_14func_wrapper_tIfNS0_55_GLOBAL__N__0955718d_22_SparseCsrTensorMath_cu_868dd54514ReductionAddOpIfEEEEjfLi4ELi4EEEEEvT1_:
        /* <DEDUP_REMOVED lines=288> */
.L_x_6431:
        /* <DEDUP_REMOVED lines=44> */
.L_x_6435:
        /* <DEDUP_REMOVED lines=25> */
.L_x_6441:
[----:B------:R-:W-:Y:S05]  /*1650*/  BSYNC B2 ;  /* 0x0000000000027941 */ /* 0x000fea0003800000 */
.L_x_6440:
        /* <DEDUP_REMOVED lines=9> */
[----:B--2---:R-:W-:-:S07]  /*16f0*/  FADD.FTZ R3, R4, UR4 ;  /* 0x0000000404037e21 */ /* 0x004fce0008010000 */
.L_x_6439:
[----:B------:R-:W-:Y:S05]  /*1700*/  BSYNC B1 ;  /* 0x0000000000017941 */ /* 0x000fea0003800000 */
.L_x_6438:
[----:B------:R-:W0:Y:S01]  /*1710*/  LDC R7, c[0x0][0x21c] ;  /* 0x00008700ff077b82 */ /* 0x000e220000000800 */
[----:B------:R-:W-:-:S04]  /*1720*/  IADD3 R5, P0, -R6, 0x4, RZ ;  /* 0x0000000406057810 */ /* 0x000fc80007f1e1ff */
[----:B------:R-:W-:Y:S02]  /*1730*/  LEA R18, P1, R5, R18, 0x2 ;  /* 0x0000001205127211 */ /* 0x000fe400078210ff */
[----:B------:R-:W-:-:S04]  /*1740*/  IADD3.X R4, RZ, -0x1, RZ, P0, !PT ;  /* 0xffffffffff047810 */ /* 0x000fc800007fe4ff */
[----:B------:R-:W-:Y:S02]  /*1750*/  LEA.HI.X R19, R5, R19, R4, 0x2, P1 ;  /* 0x0000001305137211 */ /* 0x000fe400008f1404 */
[----:B0-----:R-:W-:-:S07]  /*1760*/  IADD3 R0, R6, -0x4, R7 ;  /* 0xfffffffc06007810 */ /* 0x001fce0007ffe007 */
.L_x_6437:
[----:B------:R-:W-:Y:S05]  /*1770*/  BSYNC B0 ;  /* 0x0000000000007941 */ /* 0x000fea0003800000 */
.L_x_6436:
        /* <DEDUP_REMOVED lines=14> */
.L_x_6444:
        /* <DEDUP_REMOVED lines=11> */
.L_x_6443:
[----:B------:R-:W-:Y:S05]  /*1910*/  BSYNC B0 ;  /* 0x0000000000007941 */ /* 0x000fea0003800000 */
.L_x_6442:
        /* <DEDUP_REMOVED lines=8> */
.L_x_6446:
[----:B------:R-:W-:Y:S05]  /*19a0*/  BSYNC B0 ;  /* 0x0000000000007941 */ /* 0x000fea0003800000 */
.L_x_6445:
        /* <DEDUP_REMOVED lines=11> */
.L_x_6448:
[----:B------:R-:W-:Y:S05]  /*1a60*/  BSYNC B0 ;  /* 0x0000000000007941 */ /* 0x000fea0003800000 */
.L_x_6447:
[----:B------:R-:W-:Y:S01]  /*1a70*/  FADD.FTZ R10, R10, R3 ;  /* 0x000000030a0a7221 */ /* 0x000fe20000010000 */
[----:B------:R-:W-:-:S03]  /*1a80*/  IMAD.MOV.U32 R19, RZ, RZ, RZ ;  /* 0x000000ffff137224 */ /* 0x000fc600078e00ff */
[----:B------:R-:W-:-:S04]  /*1a90*/  FADD.FTZ R11, R10, R11 ;  /* 0x0000000b0a0b7221 */ /* 0x000fc80000010000 */
[----:B------:R-:W-:Y:S01]  /*1aa0*/  FADD.FTZ R18, R11, R8 ;  /* 0x000000080b127221 */ /* 0x000fe20000010000 */
[----:B------:R-:W-:Y:S06]  /*1ab0*/  BRA `(.L_x_6433) ;  /* 0x0000009800747947 */ /* 0x000fec0003800000 */
.L_x_6434:
        /* <DEDUP_REMOVED lines=32> */
.L_x_6457:
        /* <DEDUP_REMOVED lines=297> */
.L_x_6453:
        /* <DEDUP_REMOVED lines=253> */
.L_x_6454:
        /* <DEDUP_REMOVED lines=253> */
.L_x_6455:
        /* <DEDUP_REMOVED lines=251> */
.L_x_6456:
        /* <DEDUP_REMOVED lines=19> */
.L_x_6452:
[----:B------:R-:W-:Y:S05]  /*5fd0*/  BSYNC B0 ;  /* 0x0000000000007941 */ /* 0x000fea0003800000 */
.L_x_6451:
        /* <DEDUP_REMOVED lines=280> */
.L_x_6460:
        /* <DEDUP_REMOVED lines=281> */
.L_x_6461:
        /* <DEDUP_REMOVED lines=281> */
.L_x_6462:
        /* <DEDUP_REMOVED lines=281> */
.L_x_6463:
[----:B------:R-:W-:-:S04]  /*a610*/  LOP3.LUT R27, R29, 0xfffffff8, RZ, 0xc0, !PT ;  /* 0xfffffff81d1b7812 */ /* 0x000fc800078ec0ff */
[----:B------:R-:W-:-:S04]  /*a620*/  IADD3 R26, P1, R18, R27, RZ ;  /* 0x0000001b121a7210 */ /* 0x000fc80007f3e0ff */
[----:B------:R-:W-:-:S06]  /*a630*/  IADD3.X R27, RZ, R19, RZ, P1, !PT ;  /* 0x00000013ff1b7210 */ /* 0x000fcc0000ffe4ff */
[----:B------:R-:W5:Y:S03]  /*a640*/  LDG.E.64 R26, desc[UR60][R26.64] ;  /* 0x0000003c1a1a7981 */ /* 0x000f66000c1e1b00 */
.L_x_6459:
[----:B------:R-:W-:Y:S05]  /*a650*/  BSYNC B0 ;  /* 0x0000000000007941 */ /* 0x000fea0003800000 */
.L_x_6458:
[----:B------:R-:W-:Y:S04]  /*a660*/  BSSY B0, `(.L_x_6464) ;  /* 0x0000012000007945 */ /* 0x000fe80003800000 */
[----:B------:R-:W-:Y:S05]  /*a670*/  @P0 BRA `(.L_x_6465) ;  /* 0x0000000000400947 */ /* 0x000fea0003800000 */
[----:B------:R-:W-:Y:S02]  /*a680*/  IMAD.IADD R11, R11, 0x1, R10 ;  /* 0x000000010b0b7824 */ /* 0x000fe400078e020a */
[----:B-----5:R-:W-:Y:S01]  /*a690*/  FADD.FTZ R3, R3, R14 ;  /* 0x0000000e03037221 */ /* 0x020fe20000010000 */
[----:B------:R-:W-:Y:S02]  /*a6a0*/  FADD.FTZ R0, R0, R15 ;  /* 0x0000000f00007221 */ /* 0x000fe40000010000 */
[----:B------:R-:W-:-:S13]  /*a6b0*/  ISETP.GE.U32.AND P0, PT, R11, R22, PT ;  /* 0x000000160b00720c */ /* 0x000fda0003f06070 */
[----:B------:R-:W-:Y:S05]  /*a6c0*/  @P0 BRA `(.L_x_6465) ;  /* 0x00000000002c0947 */ /* 0x000fea0003800000 */
[----:B------:R-:W-:Y:S01]  /*a6d0*/  IADD3 R11, R11, R10, RZ ;  /* 0x0000000a0b0b7210 */ /* 0x000fe20007ffe0ff */
        /* <DEDUP_REMOVED lines=10> */
.L_x_6465:
[----:B------:R-:W-:Y:S05]  /*a780*/  BSYNC B0 ;  /* 0x0000000000007941 */ /* 0x000fea0003800000 */
.L_x_6464:
[----:B------:R-:W-:Y:S01]  /*a790*/  FADD.FTZ R11, R4, R0 ;  /* 0x00000000040b7221 */ /* 0x000fe20000010000 */
[----:B------:R-:W-:-:S03]  /*a7a0*/  FADD.FTZ R0, R5, R3 ;  /* 0x0000000305007221 */ /* 0x000fc60000010000 */
[----:B------:R-:W-:Y:S01]  /*a7b0*/  FADD.FTZ R11, R11, R6 ;  /* 0x000000060b0b7221 */ /* 0x000fe20000010000 */
[----:B------:R-:W-:-:S03]  /*a7c0*/  FADD.FTZ R0, R0, R7 ;  /* 0x0000000700007221 */ /* 0x000fc60000010000 */
[----:B------:R-:W-:Y:S01]  /*a7d0*/  FADD.FTZ R19, R11, R8 ;  /* 0x000000080b137221 */ /* 0x000fe20000010000 */
[----:B------:R-:W-:Y:S01]  /*a7e0*/  FADD.FTZ R18, R0, R9 ;  /* 0x0000000900127221 */ /* 0x000fe20000010000 */
[----:B------:R-:W-:Y:S06]  /*a7f0*/  BRA `(.L_x_6433) ;  /* 0x0000000c00247947 */ /* 0x000fec0003800000 */
.L_x_6450:
        /* <DEDUP_REMOVED lines=16> */
.L_x_6468:
        /* <DEDUP_REMOVED lines=32> */
.L_x_6467:
[----:B------:R-:W-:Y:S05]  /*ab00*/  BSYNC B0 ;  /* 0x0000000000007941 */ /* 0x000fea0003800000 */
.L_x_6466:
        /* <DEDUP_REMOVED lines=27> */
.L_x_6470:
[----:B------:R-:W-:Y:S05]  /*acc0*/  BSYNC B0 ;  /* 0x0000000000007941 */ /* 0x000fea0003800000 */
.L_x_6469:
[----:B------:R-:W-:Y:S04]  /*acd0*/  BSSY B0, `(.L_x_6471) ;  /* 0x0000012000007945 */ /* 0x000fe80003800000 */
[----:B------:R-:W-:Y:S05]  /*ace0*/  @P1 BRA `(.L_x_6472) ;  /* 0x0000000000401947 */ /* 0x000fea0003800000 */
[----:B------:R-:W-:Y:S01]  /*acf0*/  IADD3 R11, R11, R10, RZ ;  /* 0x0000000a0b0b7210 */ /* 0x000fe20007ffe0ff */
        /* <DEDUP_REMOVED lines=9> */
[----:B------:R-:W-:Y:S02]  /*ad90*/  IMAD.IADD R11, R11, 0x1, R10 ;  /* 0x000000010b0b7824 */ /* 0x000fe400078e020a */
[----:B------:R-:W-:Y:S01]  /*ada0*/  FADD.FTZ R5, R5, R24 ;  /* 0x0000001805057221 */ /* 0x000fe20000010000 */
[----:B------:R-:W-:Y:S02]  /*adb0*/  FADD.FTZ R0, R0, R25 ;  /* 0x0000001900007221 */ /* 0x000fe40000010000 */
[----:B------:R-:W-:-:S13]  /*adc0*/  ISETP.GE.U32.AND P0, PT, R11, R22, PT ;  /* 0x000000160b00720c */ /* 0x000fda0003f06070 */
[----:B------:R-:W-:Y:S01]  /*add0*/  @!P0 FADD.FTZ R3, R3, R20 ;  /* 0x0000001403038221 */ /* 0x000fe20000010000 */
[----:B------:R-:W-:-:S07]  /*ade0*/  @!P0 FADD.FTZ R8, R8, R21 ;  /* 0x0000001508088221 */ /* 0x000fce0000010000 */
.L_x_6472:
[----:B------:R-:W-:Y:S05]  /*adf0*/  BSYNC B0 ;  /* 0x0000000000007941 */ /* 0x000fea0003800000 */
.L_x_6471:
[----:B------:R-:W-:Y:S01]  /*ae00*/  FADD.FTZ R11, R6, R4 ;  /* 0x00000004060b7221 */ /* 0x000fe20000010000 */
[----:B------:R-:W-:-:S03]  /*ae10*/  FADD.FTZ R4, R9, R7 ;  /* 0x0000000709047221 */ /* 0x000fc60000010000 */
[----:B------:R-:W-:Y:S01]  /*ae20*/  FADD.FTZ R11, R11, R0 ;  /* 0x000000000b0b7221 */ /* 0x000fe20000010000 */
[----:B------:R-:W-:-:S03]  /*ae30*/  FADD.FTZ R4, R4, R5 ;  /* 0x0000000504047221 */ /* 0x000fc60000010000 */
[----:B0-----:R-:W-:Y:S01]  /*ae40*/  FADD.FTZ R19, R11, R8 ;  /* 0x000000080b137221 */ /* 0x001fe20000010000 */
[----:B------:R-:W-:Y:S01]  /*ae50*/  FADD.FTZ R18, R4, R3 ;  /* 0x0000000304127221 */ /* 0x000fe20000010000 */
[----:B------:R-:W-:Y:S06]  /*ae60*/  BRA `(.L_x_6433) ;  /* 0x0000000400887947 */ /* 0x000fec0003800000 */
.L_x_6449:
        /* <DEDUP_REMOVED lines=20> */
.L_x_6475:
        /* <DEDUP_REMOVED lines=28> */
.L_x_6474:
[----:B------:R-:W-:Y:S05]  /*b170*/  BSYNC B0 ;  /* 0x0000000000007941 */ /* 0x000fea0003800000 */
.L_x_6473:
        /* <DEDUP_REMOVED lines=23> */
.L_x_6477:
[----:B------:R-:W-:Y:S05]  /*b2f0*/  BSYNC B0 ;  /* 0x0000000000007941 */ /* 0x000fea0003800000 */
.L_x_6476:
        /* <DEDUP_REMOVED lines=18> */
.L_x_6479:
[----:B------:R-:W-:Y:S05]  /*b420*/  BSYNC B0 ;  /* 0x0000000000007941 */ /* 0x000fea0003800000 */
.L_x_6478:
[----:B------:R-:W-:Y:S01]  /*b430*/  FADD.FTZ R3, R24, R8 ;  /* 0x0000000818037221 */ /* 0x000fe20000010000 */
[----:B------:R-:W-:-:S03]  /*b440*/  FADD.FTZ R0, R25, R9 ;  /* 0x0000000919007221 */ /* 0x000fc60000010000 */
[----:B------:R-:W-:Y:S01]  /*b450*/  FADD.FTZ R3, R3, R6 ;  /* 0x0000000603037221 */ /* 0x000fe20000010000 */
[----:B------:R-:W-:-:S03]  /*b460*/  FADD.FTZ R0, R0, R7 ;  /* 0x0000000700007221 */ /* 0x000fc60000010000 */
[----:B0-----:R-:W-:Y:S01]  /*b470*/  FADD.FTZ R19, R3, R4 ;  /* 0x0000000403137221 */ /* 0x001fe20000010000 */
[----:B------:R-:W-:-:S07]  /*b480*/  FADD.FTZ R18, R0, R5 ;  /* 0x0000000500127221 */ /* 0x000fce0000010000 */
.L_x_6433:
[----:B------:R-:W-:Y:S05]  /*b490*/  BSYNC B6 ;  /* 0x0000000000067941 */ /* 0x000fea0003800000 */
.L_x_6432:
        /* <DEDUP_REMOVED lines=15> */
.L_x_6481:
        /* <DEDUP_REMOVED lines=8> */
[----:B-1----:R-:W-:Y:S01]  /*b610*/  @!P0 FADD.FTZ R18, R18, R6 ;  /* 0x0000000612128221 */ /* 0x002fe20000010000 */
[----:B------:R-:W-:-:S05]  /*b620*/  @!P0 FADD.FTZ R19, R19, R7 ;  /* 0x0000000713138221 */ /* 0x000fca0000010000 */
[----:B------:R2:W-:Y:S01]  /*b630*/  @!P0 STS.64 [R0], R18 ;  /* 0x0000001200008388 */ /* 0x0005e20000000a00 */
[----:B------:R-:W-:Y:S02]  /*b640*/  ISETP.GT.AND P0, PT, R4, 0x1, PT ;  /* 0x000000010400780c */ /* 0x000fe40003f04270 */
[----:B------:R-:W-:-:S11]  /*b650*/  SHF.R.S32.HI R4, RZ, 0x1, R4 ;  /* 0x00000001ff047819 */ /* 0x000fd60000011404 */
[----:B--2---:R-:W-:Y:S05]  /*b660*/  @P0 BRA `(.L_x_6481) ;  /* 0xfffffffc00c80947 */ /* 0x004fea000383ffff */
.L_x_6480:
        /* <DEDUP_REMOVED lines=19> */
.L_x_6484:
        /* <DEDUP_REMOVED lines=14> */
.L_x_6483:
[----:B------:R-:W-:Y:S01]  /*b880*/  ISETP.GE.AND P0, PT, R0, 0x2, PT ;  /* 0x000000020000780c */ /* 0x000fe20003f06270 */
[----:B------:R-:W-:Y:S05]  /*b890*/  WARPSYNC.ALL ;  /* 0x0000000000007948 */ /* 0x000fea0003800000 */
[----:B------:R-:W-:Y:S07]  /*b8a0*/  BAR.SYNC.DEFER_BLOCKING 0x0 ;  /* 0x0000000000007b1d */ /* 0x000fee0000010000 */
[----:B------:R-:W-:Y:S05]  /*b8b0*/  @!P0 BRA `(.L_x_6482) ;  /* 0x0000000000208947 */ /* 0x000fea0003800000 */
[----:B------:R-:W-:-:S07]  /*b8c0*/  IMAD.MOV.U32 R3, RZ, RZ, 0x1 ;  /* 0x00000001ff037424 */ /* 0x000fce00078e00ff */
.L_x_6485:
[----:B------:R-:W1:Y:S04]  /*b8d0*/  SHFL.DOWN PT, R5, R18, R3, 0x1f ;  /* 0x08001f0312057589 */ /* 0x000e6800000e0000 */
[----:B------:R2:W3:Y:S02]  /*b8e0*/  SHFL.DOWN PT, R4, R19, R3, 0x1f ;  /* 0x08001f0313047589 */ /* 0x0004e400000e0000 */
[----:B--2---:R-:W-:-:S04]  /*b8f0*/  SHF.L.U32 R3, R3, 0x1, RZ ;  /* 0x0000000103037819 */ /* 0x004fc800000006ff */
[----:B------:R-:W-:Y:S01]  /*b900*/  ISETP.GE.AND P0, PT, R3, R0, PT ;  /* 0x000000000300720c */ /* 0x000fe20003f06270 */
[----:B-1----:R-:W-:Y:S01]  /*b910*/  FADD.FTZ R18, R5, R18 ;  /* 0x0000001205127221 */ /* 0x002fe20000010000 */
[----:B---3--:R-:W-:-:S11]  /*b920*/  FADD.FTZ R19, R4, R19 ;  /* 0x0000001304137221 */ /* 0x008fd60000010000 */
[----:B------:R-:W-:Y:S05]  /*b930*/  @!P0 BRA `(.L_x_6485) ;  /* 0xfffffffc00e48947 */ /* 0x000fea000383ffff */
.L_x_6482:
        /* <DEDUP_REMOVED lines=278> */
.L_x_6486:
        /* <DEDUP_REMOVED lines=278> */
.L_x_6487:
        /* <DEDUP_REMOVED lines=297> */
.L_x_6489:
        /* <DEDUP_REMOVED lines=277> */
.L_x_6490:
        /* <DEDUP_REMOVED lines=16> */
.L_x_6492:
[----:B------:R-:W-:Y:S05]  /*100e0*/  BSYNC B0 ;  /* 0x0000000000007941 */ /* 0x000fea0003800000 */
.L_x_6491:
        /* <DEDUP_REMOVED lines=15> */
.L_x_6494:
[----:B------:R-:W-:Y:S05]  /*101e0*/  BSYNC B0 ;  /* 0x0000000000007941 */ /* 0x000fea0003800000 */
.L_x_6493:
        /* <DEDUP_REMOVED lines=35> */
.L_x_6496:
[----:B------:R-:W-:Y:S05]  /*10420*/  BSYNC B0 ;  /* 0x0000000000007941 */ /* 0x000fea0003800000 */
.L_x_6495:
        /* <DEDUP_REMOVED lines=35> */
.L_x_6501:
[----:B------:R-:W-:-:S04]  /*10660*/  IMAD.IADD R13, R15, 0x1, R14 ;  /* 0x000000010f0d7824 */ /* 0x000fc800078e020e */
        /* <DEDUP_REMOVED lines=9> */
.L_x_6500:
[----:B------:R-:W-:Y:S05]  /*10700*/  BRA `(.L_x_6499) ;  /* 0x0000000000547947 */ /* 0x000fea0003800000 */
.L_x_6498:
        /* <DEDUP_REMOVED lines=11> */
.L_x_6502:
[----:B0-----:R-:W-:-:S05]  /*107c0*/  IADD3 R12, R0, R15, RZ ;  /* 0x0000000f000c7210 */ /* 0x001fca0007ffe0ff */
[----:B-1----:R-:W-:-:S04]  /*107d0*/  IMAD R13, R12, R18, R23 ;  /* 0x000000120c0d7224 */ /* 0x002fc800078e0217 */
[----:B--2---:R-:W-:-:S05]  /*107e0*/  IMAD.WIDE.U32 R12, R13, 0x8, R10 ;  /* 0x000000080d0c7825 */ /* 0x004fca00078e000a */
[----:B------:R-:W2:Y:S04]  /*107f0*/  LDG.E R19, desc[UR60][R12.64] ;  /* 0x0000003c0c137981 */ /* 0x000ea8000c1e1900 */
[----:B------:R-:W4:Y:S01]  /*10800*/  LDG.E R14, desc[UR60][R12.64+0x4] ;  /* 0x0000043c0c0e7981 */ /* 0x000f22000c1e1900 */
[----:B---3--:R-:W-:-:S05]  /*10810*/  IMAD.IADD R15, R20, 0x1, R15 ;  /* 0x00000001140f7824 */ /* 0x008fca00078e020f */
[----:B------:R-:W-:Y:S01]  /*10820*/  ISETP.GE.U32.AND P0, PT, R15, UR7, PT ;  /* 0x000000070f007c0c */ /* 0x000fe2000bf06070 */
[----:B--2---:R-:W-:Y:S01]  /*10830*/  FADD.FTZ R16, R19, R16 ;  /* 0x0000001013107221 */ /* 0x004fe20000010000 */
[----:B----4-:R-:W-:-:S11]  /*10840*/  FADD.FTZ R17, R14, R17 ;  /* 0x000000110e117221 */ /* 0x010fd60000010000 */
[----:B------:R-:W-:Y:S05]  /*10850*/  @!P0 BRA `(.L_x_6502) ;  /* 0xfffffffc00d88947 */ /* 0x000fea000383ffff */
.L_x_6499:
[----:B------:R-:W-:Y:S05]  /*10860*/  BSYNC B0 ;  /* 0x0000000000007941 */ /* 0x000fea0003800000 */
.L_x_6497:
        /* <DEDUP_REMOVED lines=13> */
.L_x_6504:
[----:B------:R-:W-:Y:S01]  /*10940*/  IADD3 R10, R2, R11, RZ ;  /* 0x0000000b020a7210 */ /* 0x000fe20007ffe0ff */
[----:B------:R-:W-:Y:S03]  /*10950*/  BAR.SYNC.DEFER_BLOCKING 0x0 ;  /* 0x0000000000007b1d */ /* 0x000fe60000010000 */
[----:B------:R-:W-:-:S04]  /*10960*/  ISETP.GE.U32.AND P0, PT, R10, UR6, PT ;  /* 0x000000060a007c0c */ /* 0x000fc8000bf06070 */
[----:B------:R-:W-:-:S13]  /*10970*/  ISETP.GE.U32.OR P0, PT, R2, R11, P0 ;  /* 0x0000000b0200720c */ /* 0x000fda0000706470 */
[----:B------:R-:W-:-:S05]  /*10980*/  @!P0 IMAD R10, R10, R14, R23 ;  /* 0x0000000e0a0a8224 */ /* 0x000fca00078e0217 */
[----:B------:R-:W-:-:S05]  /*10990*/  @!P0 LEA R10, R10, UR4, 0x3 ;  /* 0x000000040a0a8c11 */ /* 0x000fca000f8e18ff */
[----:B0-----:R-:W1:Y:S02]  /*109a0*/  @!P0 LDS.64 R12, [R10] ;  /* 0x000000000a0c8984 */ /* 0x001e640000000a00 */
[----:B-1----:R-:W-:Y:S01]  /*109b0*/  @!P0 FADD.FTZ R16, R16, R12 ;  /* 0x0000000c10108221 */ /* 0x002fe20000010000 */
[----:B------:R-:W-:-:S05]  /*109c0*/  @!P0 FADD.FTZ R17, R17, R13 ;  /* 0x0000000d11118221 */ /* 0x000fca0000010000 */
[----:B------:R2:W-:Y:S01]  /*109d0*/  @!P0 STS.64 [R0], R16 ;  /* 0x0000001000008388 */ /* 0x0005e20000000a00 */
[----:B------:R-:W-:Y:S02]  /*109e0*/  ISETP.GT.AND P0, PT, R11, 0x1, PT ;  /* 0x000000010b00780c */ /* 0x000fe40003f04270 */
[----:B------:R-:W-:-:S11]  /*109f0*/  SHF.R.S32.HI R11, RZ, 0x1, R11 ;  /* 0x00000001ff0b7819 */ /* 0x000fd6000001140b */
[----:B--2---:R-:W-:Y:S05]  /*10a00*/  @P0 BRA `(.L_x_6504) ;  /* 0xfffffffc00cc0947 */ /* 0x004fea000383ffff */
.L_x_6503:
        /* <DEDUP_REMOVED lines=10> */
.L_x_6507:
[----:B------:R-:W-:Y:S01]  /*10ab0*/  IADD3 R2, R23, R10, RZ ;  /* 0x0000000a17027210 */ /* 0x000fe20007ffe0ff */
[----:B------:R-:W-:Y:S03]  /*10ac0*/  BAR.SYNC.DEFER_BLOCKING 0x0 ;  /* 0x0000000000007b1d */ /* 0x000fe60000010000 */
[----:B------:R-:W-:-:S04]  /*10ad0*/  ISETP.GE.U32.AND P0, PT, R2, R14, PT ;  /* 0x0000000e0200720c */ /* 0x000fc80003f06070 */
[----:B------:R-:W-:-:S13]  /*10ae0*/  ISETP.GE.U32.OR P0, PT, R23, R10, P0 ;  /* 0x0000000a1700720c */ /* 0x000fda0000706470 */
[----:B------:R-:W-:Y:S01]  /*10af0*/  @!P0 IMAD R2, R10, 0x8, R0 ;  /* 0x000000080a028824 */ /* 0x000fe200078e0200 */
[----:B------:R-:W-:-:S04]  /*10b00*/  SHF.R.S32.HI R10, RZ, 0x1, R10 ;  /* 0x00000001ff0a7819 */ /* 0x000fc8000001140a */
[----:B0-----:R-:W1:Y:S02]  /*10b10*/  @!P0 LDS.64 R12, [R2] ;  /* 0x00000000020c8984 */ /* 0x001e640000000a00 */
[----:B-1----:R-:W-:Y:S01]  /*10b20*/  @!P0 FADD.FTZ R16, R16, R12 ;  /* 0x0000000c10108221 */ /* 0x002fe20000010000 */
[----:B------:R-:W-:-:S05]  /*10b30*/  @!P0 FADD.FTZ R17, R17, R13 ;  /* 0x0000000d11118221 */ /* 0x000fca0000010000 */
[----:B------:R2:W-:Y:S01]  /*10b40*/  @!P0 STS.64 [R0], R16 ;  /* 0x0000001000008388 */ /* 0x0005e20000000a00 */
[----:B------:R-:W-:-:S13]  /*10b50*/  ISETP.GE.AND P0, PT, R10, 0x20, PT ;  /* 0x000000200a00780c */ /* 0x000fda0003f06270 */
[----:B--2---:R-:W-:Y:S05]  /*10b60*/  @P0 BRA `(.L_x_6507) ;  /* 0xfffffffc00d00947 */ /* 0x004fea000383ffff */
[----:B------:R-:W-:-:S07]  /*10b70*/  MOV R2, 0x20 ;  /* 0x0000002000027802 */ /* 0x000fce0000000f00 */
.L_x_6506:
[----:B------:R-:W-:Y:S01]  /*10b80*/  BAR.SYNC.DEFER_BLOCKING 0x0 ;  /* 0x0000000000007b1d */ /* 0x000fe20000010000 */
[----:B------:R-:W-:-:S13]  /*10b90*/  ISETP.GE.AND P0, PT, R2, 0x2, PT ;  /* 0x000000020200780c */ /* 0x000fda0003f06270 */
[----:B------:R-:W-:Y:S05]  /*10ba0*/  @!P0 BRA `(.L_x_6505) ;  /* 0x0000000000208947 */ /* 0x000fea0003800000 */
[----:B------:R-:W-:-:S11]  /*10bb0*/  HFMA2.MMA R11, -RZ, RZ, 0, 5.9604644775390625e-08 ;  /* 0x00000001ff0b7435 */ /* 0x000fd600000001ff */
.L_x_6508:
[----:B0-----:R-:W0:Y:S04]  /*10bc0*/  SHFL.DOWN PT, R13, R16, R11, 0x1f ;  /* 0x08001f0b100d7589 */ /* 0x001e2800000e0000 */
[----:B-1----:R1:W2:Y:S02]  /*10bd0*/  SHFL.DOWN PT, R0, R17, R11, 0x1f ;  /* 0x08001f0b11007589 */ /* 0x0022a400000e0000 */
[----:B-1----:R-:W-:-:S05]  /*10be0*/  IMAD.SHL.U32 R11, R11, 0x2, RZ ;  /* 0x000000020b0b7824 */ /* 0x002fca00078e00ff */
[----:B------:R-:W-:Y:S01]  /*10bf0*/  ISETP.GE.AND P0, PT, R11, R2, PT ;  /* 0x000000020b00720c */ /* 0x000fe20003f06270 */
[----:B0-----:R-:W-:Y:S01]  /*10c00*/  FADD.FTZ R16, R13, R16 ;  /* 0x000000100d107221 */ /* 0x001fe20000010000 */
[----:B--2---:R-:W-:-:S11]  /*10c10*/  FADD.FTZ R17, R0, R17 ;  /* 0x0000001100117221 */ /* 0x004fd60000010000 */
[----:B------:R-:W-:Y:S05]  /*10c20*/  @!P0 BRA `(.L_x_6508) ;  /* 0xfffffffc00e48947 */ /* 0x000fea000383ffff */
.L_x_6505:
        /* <DEDUP_REMOVED lines=11> */
[----:B--2---:R-:W-:Y:S01]  /*10ce0*/  FADD.FTZ R16, R16, R3 ;  /* 0x0000000310107221 */ /* 0x004fe20000010000 */
[----:B---3--:R-:W-:-:S07]  /*10cf0*/  FADD.FTZ R17, R17, R0 ;  /* 0x0000000011117221 */ /* 0x008fce0000010000 */
.L_x_6510:
        /* <DEDUP_REMOVED lines=21> */
.L_x_6512:
        /* <DEDUP_REMOVED lines=22> */
.L_x_6513:
[----:B------:R-:W-:Y:S02]  /*10fb0*/  ULDC.64 UR4, c[0x0][0x5f0] ;  /* 0x00017c0000047ab9 */ /* 0x000fe40000000a00 */
[----:B------:R-:W-:-:S04]  /*10fc0*/  IADD3 R22, P0, R22, UR4, RZ ;  /* 0x0000000416167c10 */ /* 0x000fc8000ff1e0ff */
[----:B------:R-:W-:-:S05]  /*10fd0*/  IADD3.X R23, RZ, UR5, RZ, P0, !PT ;  /* 0x00000005ff177c10 */ /* 0x000fca00087fe4ff */
[----:B------:R-:W-:Y:S01]  /*10fe0*/  STG.E desc[UR60][R22.64], R17 ;  /* 0x0000001116007986 */ /* 0x000fe2000c10193c */
[----:B------:R-:W-:Y:S05]  /*10ff0*/  EXIT ;  /* 0x000000000000794d */ /* 0x000fea0003800000 */
.L_x_6511:
[----:B------:R-:W-:Y:S04]  /*11000*/  STG.E desc[UR60][R4.64], R16 ;  /* 0x0000001004007986 */ /* 0x000fe8000c10193c */
[----:B------:R-:W-:Y:S01]  /*11010*/  STG.E desc[UR60][R4.64+0x4], R17 ;  /* 0x0000041104007986 */ /* 0x000fe2000c10193c */
[----:B------:R-:W-:Y:S05]  /*11020*/  EXIT ;  /* 0x000000000000794d */ /* 0x000fea0003800000 */
.L_x_6509:
        /* <DEDUP_REMOVED lines=8> */
.L_x_6514:
        /* <DEDUP_REMOVED lines=21> */
.L_x_6516:
        /* <DEDUP_REMOVED lines=22> */
.L_x_6517:
[----:B------:R-:W-:Y:S02]  /*11360*/  ULDC.64 UR4, c[0x0][0x5f0] ;  /* 0x00017c0000047ab9 */ /* 0x000fe40000000a00 */
[----:B------:R-:W-:-:S04]  /*11370*/  IADD3 R22, P0, R22, UR4, RZ ;  /* 0x0000000416167c10 */ /* 0x000fc8000ff1e0ff */
[----:B------:R-:W-:-:S05]  /*11380*/  IADD3.X R23, RZ, UR5, RZ, P0, !PT ;  /* 0x00000005ff177c10 */ /* 0x000fca00087fe4ff */
[----:B------:R-:W-:Y:S01]  /*11390*/  STG.E desc[UR60][R22.64], R17 ;  /* 0x0000001116007986 */ /* 0x000fe2000c10193c */
[----:B------:R-:W-:Y:S05]  /*113a0*/  EXIT ;  /* 0x000000000000794d */ /* 0x000fea0003800000 */
.L_x_6515:
[----:B------:R-:W-:Y:S04]  /*113b0*/  STG.E desc[UR60][R6.64], R16 ;  /* 0x0000001006007986 */ /* 0x000fe8000c10193c */
[----:B------:R-:W-:Y:S01]  /*113c0*/  STG.E desc[UR60][R8.64], R17 ;  /* 0x0000001108007986 */ /* 0x000fe2000c10193c */
[----:B------:R-:W-:Y:S05]  /*113d0*/  EXIT ;  /* 0x000000000000794d */ /* 0x000fea0003800000 */
.L_x_6488:
        /* <DEDUP_REMOVED lines=23> */
.L_x_6519:
        /* <DEDUP_REMOVED lines=21> */
.L_x_6521:
        /* <DEDUP_REMOVED lines=22> */
.L_x_6522:
[----:B------:R-:W-:Y:S02]  /*11800*/  ULDC.64 UR4, c[0x0][0x5f0] ;  /* 0x00017c0000047ab9 */ /* 0x000fe40000000a00 */
[----:B------:R-:W-:-:S05]  /*11810*/  IADD3 R22, P0, R22, UR4, RZ ;  /* 0x0000000416167c10 */ /* 0x000fca000ff1e0ff */
[----:B------:R-:W-:-:S05]  /*11820*/  IMAD.X R23, RZ, RZ, UR5, P0 ;  /* 0x00000005ff177e24 */ /* 0x000fca00080e06ff */
[----:B------:R-:W-:Y:S01]  /*11830*/  STG.E desc[UR60][R22.64], R19 ;  /* 0x0000001316007986 */ /* 0x000fe2000c10193c */
[----:B------:R-:W-:Y:S05]  /*11840*/  EXIT ;  /* 0x000000000000794d */ /* 0x000fea0003800000 */
.L_x_6520:
[----:B------:R-:W-:Y:S04]  /*11850*/  STG.E desc[UR60][R4.64], R18 ;  /* 0x0000001204007986 */ /* 0x000fe8000c10193c */
[----:B------:R-:W-:Y:S01]  /*11860*/  STG.E desc[UR60][R4.64+0x4], R19 ;  /* 0x0000041304007986 */ /* 0x000fe2000c10193c */
[----:B------:R-:W-:Y:S05]  /*11870*/  EXIT ;  /* 0x000000000000794d */ /* 0x000fea0003800000 */
.L_x_6518:
        /* <DEDUP_REMOVED lines=8> */
.L_x_6523:
        /* <DEDUP_REMOVED lines=21> */
.L_x_6525:
        /* <DEDUP_REMOVED lines=22> */
.L_x_6526:
[----:B------:R-:W-:Y:S02]  /*11bb0*/  ULDC.64 UR4, c[0x0][0x5f0] ;  /* 0x00017c0000047ab9 */ /* 0x000fe40000000a00 */
[----:B------:R-:W-:-:S04]  /*11bc0*/  IADD3 R22, P0, R22, UR4, RZ ;  /* 0x0000000416167c10 */ /* 0x000fc8000ff1e0ff */
[----:B------:R-:W-:-:S05]  /*11bd0*/  IADD3.X R23, RZ, UR5, RZ, P0, !PT ;  /* 0x00000005ff177c10 */ /* 0x000fca00087fe4ff */
[----:B------:R-:W-:Y:S01]  /*11be0*/  STG.E desc[UR60][R22.64], R19 ;  /* 0x0000001316007986 */ /* 0x000fe2000c10193c */
[----:B------:R-:W-:Y:S05]  /*11bf0*/  EXIT ;  /* 0x000000000000794d */ /* 0x000fea0003800000 */
.L_x_6524:
[----:B------:R-:W-:Y:S04]  /*11c00*/  STG.E desc[UR60][R6.64], R18 ;  /* 0x0000001206007986 */ /* 0x000fe8000c10193c */
[----:B------:R-:W-:Y:S01]  /*11c10*/  STG.E desc[UR60][R8.64], R19 ;  /* 0x0000001308007986 */ /* 0x000fe2000c10193c */
[----:B------:R-:W-:Y:S05]  /*11c20*/  EXIT ;  /* 0x000000000000794d */ /* 0x000fea0003800000 */
.L_x_6527:
        /* <DEDUP_REMOVED lines=13> */
.L_x_8831:


//--------------------- .text._ZN2at6native13reduce_kernelILi128ELi4ENS0_8ReduceOpIfNS0_14func_wrapper_tIfNS0_55_GLOBAL__N__0955718d_22_SparseCsrTensorMath_cu_868dd54514ReductionAddOpIfEEEEjfLi4ELi4EEEEEvT1_ --------------------------
	.section	.text._ZN2at6native13reduce_kernelILi128ELi4ENS0_8ReduceOpIfNS0_14func_wrapper_tIfNS0_55_GLOBAL__N__0955718d_22_SparseCsrTensorMath_cu_868dd54514ReductionAddOpIfEEEEjfLi4ELi4EEEEEvT1_,"ax",@progbits
	.align	128
.text._ZN2at6native13reduce_kernelILi128ELi4ENS0_8ReduceOpIfNS0_14func_wrapper_tIfNS0_55_GLOBAL__N__0955718d_22_SparseCsrTensorMath_cu_868dd54514ReductionAddOpIfEEEEjfLi4ELi4EEEEEvT1_:
        .type           _ZN2at6native13reduce_kernelILi128ELi4ENS0_8ReduceOpIfNS0_14func_wrapper_tIfNS0_55_GLOBAL__N__0955718d_22_SparseCsrTensorMath_cu_868dd54514ReductionAddOpIfEEEEjfLi4ELi4EEEEEvT1_,@function
        .size           _ZN2at6native13reduce_kernelILi128ELi4ENS0_8ReduceOpIfNS0_14func_wrapper_tIfNS0_55_GLOBAL__N__0955718d_22_SparseCsrTensorMath_cu_868dd54514ReductionAddOpIfEEEEjfLi4ELi4EEEEEvT1_,(.L_x_8832 - _ZN2at6native13reduce_kernelILi128ELi4ENS0_8ReduceOpIfNS0_14func_wrapper_tIfNS0_55_GLOBAL__N__0955718d_22_SparseCsrTensorMath_cu_868dd54514ReductionAddOpIfEEEEjfLi4ELi4EEEEEvT1_)
        .other          _ZN2at6native13reduce_kernelILi128ELi4ENS0_8ReduceOpIfNS0_14func_wrapper_tIfNS0_55_GLOBAL__N__0955718d_22_SparseCsrTensorMath_cu_868dd54514ReductionAddOpIfEEEEjfLi4ELi4EEEEEvT1_,@"STO_CUDA_ENTRY STV_DEFAULT"
_ZN2at6native13reduce_kernelILi128ELi4ENS0_8ReduceOpIfNS0_14func_wrapper_tIfNS0_55_GLOBAL__N__0955718d_22_SparseCsrTensorMath_cu_868dd54514ReductionAddOpIfEEEEjfLi4ELi4EEEEEvT1_:
        /* <DEDUP_REMOVED lines=293> */
.L_x_6528:
        /* <DEDUP_REMOVED lines=30> */
.L_x_6532:
        /* <DEDUP_REMOVED lines=25> */
.L_x_6538:
[----:B------:R-:W-:Y:S05]  /*15c0*/  BSYNC B2 ;  /* 0x0000000000027941 */ /* 0x000fea0003800000 */
.L_x_6537:
        /* <DEDUP_REMOVED lines=10> */
.L_x_6536:
[----:B------:R-:W-:Y:S05]  /*1670*/  BSYNC B1 ;  /* 0x0000000000017941 */ /* 0x000fea0003800000 */
.L_x_6535:
[----:B------:R-:W0:Y:S01]  /*1680*/  LDC R7, c[0x0][0x21c] ;  /* 0x00008700ff077b82 */ /* 0x000e220000000800 */
[----:B------:R-:W-:-:S04]  /*1690*/  IADD3 R5, P0, -R6, 0x4, RZ ;  /* 0x0000000406057810 */ /* 0x000fc80007f1e1ff */
[----:B------:R-:W-:Y:S01]  /*16a0*/  LEA R40, P1, R5, R40, 0x2 ;  /* 0x0000002805287211 */ /* 0x000fe200078210ff */
[----:B------:R-:W-:-:S05]  /*16b0*/  IMAD.X R4, RZ, RZ, -0x1, P0 ;  /* 0xffffffffff047424 */ /* 0x000fca00000e06ff */
[----:B------:R-:W-:Y:S02]  /*16c0*/  LEA.HI.X R41, R5, R41, R4, 0x2, P1 ;  /* 0x0000002905297211 */ /* 0x000fe400008f1404 */
[----:B0-----:R-:W-:-:S07]  /*16d0*/  IADD3 R0, R6, -0x4, R7 ;  /* 0xfffffffc06007810 */ /* 0x001fce0007ffe007 */
.L_x_6534:
[----:B------:R-:W-:Y:S05]  /*16e0*/  BSYNC B0 ;  /* 0x0000000000007941 */ /* 0x000fea0003800000 */
.L_x_6533:
        /* <DEDUP_REMOVED lines=14> */
.L_x_6541:
[----:B------:R-:W-:Y:S01]  /*17d0*/  IMAD.WIDE.U32 R4, R9, 0x10, R40 ;  /* 0x0000001009047825 */ /* 0x000fe200078e0028 */
[----:B------:R-:W-:-:S05]  /*17e0*/  ULDC UR4, c[0x0][0x224] ;  /* 0x0000890000047ab9 */ /* 0x000fca0000000800 */
[----:B------:R-:W2:Y:S01]  /*17f0*/  LDG.E.128 R4, desc[UR60][R4.64] ;  /* 0x0000003c04047981 */ /* 0x000ea2000c1e1d00 */
[----:B------:R-:W-:-:S05]  /*1800*/  VIADD R9, R9, UR4 ;  /* 0x0000000409097c36 */ /* 0x000fca0008000000 */
[----:B------:R-:W-:-:S04]  /*1810*/  LEA R13, R9, 0x3, 0x2 ;  /* 0x00000003090d7811 */ /* 0x000fc800078e10ff */
[----:B------:R-:W-:Y:S01]  /*1820*/  ISETP.GE.U32.AND P0, PT, R13, R0, PT ;  /* 0x000000000d00720c */ /* 0x000fe20003f06070 */
[----:B--2---:R-:W-:Y:S01]  /*1830*/  FADD.FTZ R3, R4, R3 ;  /* 0x0000000304037221 */ /* 0x004fe20000010000 */
[----:B------:R-:W-:Y:S01]  /*1840*/  FADD.FTZ R8, R5, R8 ;  /* 0x0000000805087221 */ /* 0x000fe20000010000 */
[----:B------:R-:W-:Y:S01]  /*1850*/  FADD.FTZ R11, R6, R11 ;  /* 0x0000000b060b7221 */ /* 0x000fe20000010000 */
[----:B------:R-:W-:-:S09]  /*1860*/  FADD.FTZ R24, R7, R24 ;  /* 0x0000001807187221 */ /* 0x000fd20000010000 */
[----:B------:R-:W-:Y:S05]  /*1870*/  @!P0 BRA `(.L_x_6541) ;  /* 0xfffffffc00d48947 */ /* 0x000fea000383ffff */
.L_x_6540:
[----:B------:R-:W-:Y:S05]  /*1880*/  BSYNC B0 ;  /* 0x0000000000007941 */ /* 0x000fea0003800000 */
.L_x_6539:
        /* <DEDUP_REMOVED lines=8> */
.L_x_6543:
[----:B------:R-:W-:Y:S05]  /*1910*/  BSYNC B0 ;  /* 0x0000000000007941 */ /* 0x000fea0003800000 */
.L_x_6542:
        /* <DEDUP_REMOVED lines=11> */
.L_x_6545:
[----:B------:R-:W-:Y:S05]  /*19d0*/  BSYNC B0 ;  /* 0x0000000000007941 */ /* 0x000fea0003800000 */
.L_x_6544:
[----:B------:R-:W-:Y:S01]  /*19e0*/  FADD.FTZ R8, R8, R3 ;  /* 0x0000000308087221 */ /* 0x000fe20000010000 */
[----:B------:R-:W-:Y:S01]  /*19f0*/  IMAD.MOV.U32 R25, RZ, RZ, RZ ;  /* 0x000000ffff197224 */ /* 0x000fe200078e00ff */
[----:B------:R-:W-:Y:S02]  /*1a00*/  CS2R R26, SRZ ;  /* 0x00000000001a7805 */ /* 0x000fe4000001ff00 */
[----:B------:R-:W-:-:S04]  /*1a10*/  FADD.FTZ R11, R8, R11 ;  /* 0x0000000b080b7221 */ /* 0x000fc80000010000 */
[----:B------:R-:W-:Y:S01]  /*1a20*/  FADD.FTZ R24, R11, R24 ;  /* 0x000000180b187221 */ /* 0x000fe20000010000 */
[----:B------:R-:W-:Y:S06]  /*1a30*/  BRA `(.L_x_6530) ;  /* 0x000000a000347947 */ /* 0x000fec0003800000 */
.L_x_6531:
        /* <DEDUP_REMOVED lines=48> */
.L_x_6554:
        /* <DEDUP_REMOVED lines=297> */
.L_x_6550:
        /* <DEDUP_REMOVED lines=252> */
.L_x_6551:
        /* <DEDUP_REMOVED lines=253> */
.L_x_6552:
        /* <DEDUP_REMOVED lines=250> */
.L_x_6553:
[----:B------:R-:W-:Y:S01]  /*5f00*/  LOP3.LUT R25, R42, 0xfffffff0, RZ, 0xc0, !PT ;  /* 0xfffffff02a197812 */ /* 0x000fe200078ec0ff */
[----:B------:R-:W-:-:S03]  /*5f10*/  ULDC UR4, c[0x0][0x21c] ;  /* 0x0000870000047ab9 */ /* 0x000fc60000000800 */
[----:B------:R-:W-:-:S05]  /*5f20*/  IADD3 R24, P1, R40, R25, RZ ;  /* 0x0000001928187210 */ /* 0x000fca0007f3e0ff */
[----:B------:R-:W-:-:S06]  /*5f30*/  IMAD.X R25, RZ, RZ, R41, P1 ;  /* 0x000000ffff197224 */ /* 0x000fcc00008e0629 */
[----:B------:R-:W2:Y:S01]  /*5f40*/  LDG.E.128 R24, desc[UR60][R24.64] ;  /* 0x0000003c18187981 */ /* 0x000ea2000c1e1d00 */
[----:B------:R-:W-:Y:S01]  /*5f50*/  IADD3 R43, R43, R0, RZ ;  /* 0x000000002b2b7210 */ /* 0x000fe20007ffe0ff */
[----:B-----5:R-:W-:Y:S01]  /*5f60*/  FADD.FTZ R39, R20, R39 ;  /* 0x0000002714277221 */ /* 0x020fe20000010000 */
[----:B------:R-:W-:Y:S01]  /*5f70*/  MOV R42, UR4 ;  /* 0x00000004002a7c02 */ /* 0x000fe20008000f00 */
        /* <DEDUP_REMOVED lines=19> */
.L_x_6549:
[----:B------:R-:W-:Y:S05]  /*60b0*/  BSYNC B0 ;  /* 0x0000000000007941 */ /* 0x000fea0003800000 */
.L_x_6548:
        /* <DEDUP_REMOVED lines=280> */
.L_x_6557:
        /* <DEDUP_REMOVED lines=281> */
.L_x_6558:
        /* <DEDUP_REMOVED lines=281> */
.L_x_6559:
        /* <DEDUP_REMOVED lines=281> */
.L_x_6560:
[----:B------:R-:W-:-:S04]  /*a6f0*/  LOP3.LUT R25, R45, 0xfffffff0, RZ, 0xc0, !PT ;  /* 0xfffffff02d197812 */ /* 0x000fc800078ec0ff */
[----:B------:R-:W-:-:S04]  /*a700*/  IADD3 R24, P1, R40, R25, RZ ;  /* 0x0000001928187210 */ /* 0x000fc80007f3e0ff */
[----:B------:R-:W-:-:S06]  /*a710*/  IADD3.X R25, RZ, R41, RZ, P1, !PT ;  /* 0x00000029ff197210 */ /* 0x000fcc0000ffe4ff */
[----:B------:R-:W5:Y:S03]  /*a720*/  LDG.E.128 R24, desc[UR60][R24.64] ;  /* 0x0000003c18187981 */ /* 0x000f66000c1e1d00 */
.L_x_6556:
[----:B------:R-:W-:Y:S05]  /*a730*/  BSYNC B0 ;  /* 0x0000000000007941 */ /* 0x000fea0003800000 */
.L_x_6555:
        /* <DEDUP_REMOVED lines=26> */
.L_x_6562:
[----:B------:R-:W-:Y:S05]  /*a8e0*/  BSYNC B0 ;  /* 0x0000000000007941 */ /* 0x000fea0003800000 */
.L_x_6561:
        /* <DEDUP_REMOVED lines=13> */
.L_x_6547:
        /* <DEDUP_REMOVED lines=32> */
.L_x_6565:
        /* <DEDUP_REMOVED lines=40> */
.L_x_6564:
[----:B------:R-:W-:Y:S05]  /*ae40*/  BSYNC B0 ;  /* 0x0000000000007941 */ /* 0x000fea0003800000 */
.L_x_6563:
        /* <DEDUP_REMOVED lines=27> */
.L_x_6567:
[----:B------:R-:W-:Y:S05]  /*b000*/  BSYNC B0 ;  /* 0x0000000000007941 */ /* 0x000fea0003800000 */
.L_x_6566:
        /* <DEDUP_REMOVED lines=26> */
.L_x_6569:
[----:B------:R-:W-:Y:S05]  /*b1b0*/  BSYNC B0 ;  /* 0x0000000000007941 */ /* 0x000fea0003800000 */
.L_x_6568:
        /* <DEDUP_REMOVED lines=13> */
.L_x_6546:
        /* <DEDUP_REMOVED lines=36> */
.L_x_6572:
        /* <DEDUP_REMOVED lines=36> */
.L_x_6571:
[----:B------:R-:W-:Y:S05]  /*b710*/  BSYNC B0 ;  /* 0x0000000000007941 */ /* 0x000fea0003800000 */
.L_x_6570:
        /* <DEDUP_REMOVED lines=23> */
.L_x_6574:
[----:B------:R-:W-:Y:S05]  /*b890*/  BSYNC B0 ;  /* 0x0000000000007941 */ /* 0x000fea0003800000 */
.L_x_6573:
        /* <DEDUP_REMOVED lines=26> */
.L_x_6576:
[----:B------:R-:W-:Y:S05]  /*ba40*/  BSYNC B0 ;  /* 0x0000000000007941 */ /* 0x000fea0003800000 */
.L_x_6575:
        /* <DEDUP_REMOVED lines=12> */
.L_x_6530:
[----:B------:R-:W-:Y:S05]  /*bb10*/  BSYNC B6 ;  /* 0x0000000000067941 */ /* 0x000fea0003800000 */
.L_x_6529:
        /* <DEDUP_REMOVED lines=15> */
.L_x_6578:
        /* <DEDUP_REMOVED lines=16> */
.L_x_6577:
        /* <DEDUP_REMOVED lines=19> */
.L_x_6581:
        /* <DEDUP_REMOVED lines=16> */
.L_x_6580:
[----:B------:R-:W-:Y:S01]  /*bf40*/  ISETP.GE.AND P0, PT, R0, 0x2, PT ;  /* 0x000000020000780c */ /* 0x000fe20003f06270 */
[----:B------:R-:W-:Y:S05]  /*bf50*/  WARPSYNC.ALL ;  /* 0x0000000000007948 */ /* 0x000fea0003800000 */
[----:B------:R-:W-:Y:S07]  /*bf60*/  BAR.SYNC.DEFER_BLOCKING 0x0 ;  /* 0x0000000000007b1d */ /* 0x000fee0000010000 */
[----:B------:R-:W-:Y:S05]  /*bf70*/  @!P0 BRA `(.L_x_6579) ;  /* 0x0000000000308947 */ /* 0x000fea0003800000 */
[----:B-1----:R-:W-:-:S11]  /*bf80*/  HFMA2.MMA R3, -RZ, RZ, 0, 5.9604644775390625e-08 ;  /* 0x00000001ff037435 */ /* 0x002fd600000001ff */
.L_x_6582:
        /* <DEDUP_REMOVED lines=11> */
.L_x_6579:
        /* <DEDUP_REMOVED lines=279> */
.L_x_6583:
        /* <DEDUP_REMOVED lines=278> */
.L_x_6584:
        /* <DEDUP_REMOVED lines=279> */
.L_x_6585:
        /* <DEDUP_REMOVED lines=277> */
.L_x_6586:
        /* <DEDUP_REMOVED lines=297> */
.L_x_6588:
        /* <DEDUP_REMOVED lines=277> */
.L_x_6589:
        /* <DEDUP_REMOVED lines=279> */
.L_x_6590:
        /* <DEDUP_REMOVED lines=277> */
.L_x_6591:
        /* <DEDUP_REMOVED lines=16> */
.L_x_6593:
[----:B------:R-:W-:Y:S05]  /*14d70*/  BSYNC B0 ;  /* 0x0000000000007941 */ /* 0x000fea0003800000 */
.L_x_6592:
        /* <DEDUP_REMOVED lines=17> */
.L_x_6595:
[----:B------:R-:W-:Y:S05]  /*14e90*/  BSYNC B0 ;  /* 0x0000000000007941 */ /* 0x000fea0003800000 */
.L_x_6594:
        /* <DEDUP_REMOVED lines=35> */
.L_x_6597:
[----:B------:R-:W-:Y:S05]  /*150d0*/  BSYNC B0 ;  /* 0x0000000000007941 */ /* 0x000fea0003800000 */
.L_x_6596:
        /* <DEDUP_REMOVED lines=38> */
.L_x_6602:
        /* <DEDUP_REMOVED lines=15> */
.L_x_6601:
[----:B------:R-:W-:Y:S05]  /*15430*/  BRA `(.L_x_6600) ;  /* 0x0000000000747947 */ /* 0x000fea0003800000 */
.L_x_6599:
        /* <DEDUP_REMOVED lines=15> */
.L_x_6603:
        /* <DEDUP_REMOVED lines=9> */
[----:B--2---:R-:W-:Y:S01]  /*155c0*/  FADD.FTZ R24, R29, R24 ;  /* 0x000000181d187221 */ /* 0x004fe20000010000 */
[----:B----4-:R-:W-:Y:S01]  /*155d0*/  FADD.FTZ R25, R28, R25 ;  /* 0x000000191c197221 */ /* 0x010fe20000010000 */
[----:B-----5:R-:W-:Y:S01]  /*155e0*/  FADD.FTZ R26, R31, R26 ;  /* 0x0000001a1f1a7221 */ /* 0x020fe20000010000 */
[----:B------:R-:W-:-:S09]  /*155f0*/  FADD.FTZ R27, R30, R27 ;  /* 0x0000001b1e1b7221 */ /* 0x000fd20000010000 */
[----:B------:R-:W-:Y:S05]  /*15600*/  @!P0 BRA `(.L_x_6603) ;  /* 0xfffffffc00c88947 */ /* 0x000fea000383ffff */
.L_x_6600:
[----:B------:R-:W-:Y:S05]  /*15610*/  BSYNC B0 ;  /* 0x0000000000007941 */ /* 0x000fea0003800000 */
.L_x_6598:
        /* <DEDUP_REMOVED lines=13> */
.L_x_6605:
[----:B------:R-:W-:Y:S01]  /*156f0*/  IADD3 R4, R2, R23, RZ ;  /* 0x0000001702047210 */ /* 0x000fe20007ffe0ff */
[----:B------:R-:W-:Y:S03]  /*15700*/  BAR.SYNC.DEFER_BLOCKING 0x0 ;  /* 0x0000000000007b1d */ /* 0x000fe60000010000 */
[----:B------:R-:W-:-:S04]  /*15710*/  ISETP.GE.U32.AND P0, PT, R4, UR6, PT ;  /* 0x0000000604007c0c */ /* 0x000fc8000bf06070 */
[----:B------:R-:W-:-:S13]  /*15720*/  ISETP.GE.U32.OR P0, PT, R2, R23, P0 ;  /* 0x000000170200720c */ /* 0x000fda0000706470 */
[----:B------:R-:W-:-:S05]  /*15730*/  @!P0 IMAD R4, R4, R28, R17 ;  /* 0x0000001c04048224 */ /* 0x000fca00078e0211 */
[----:B------:R-:W-:-:S06]  /*15740*/  @!P0 LEA R4, R4, UR4, 0x4 ;  /* 0x0000000404048c11 */ /* 0x000fcc000f8e20ff */
        /* <DEDUP_REMOVED lines=9> */
.L_x_6604:
        /* <DEDUP_REMOVED lines=11> */
.L_x_6608:
[----:B------:R-:W-:Y:S01]  /*15890*/  IMAD.IADD R4, R17, 0x1, R2 ;  /* 0x0000000111047824 */ /* 0x000fe200078e0202 */
[----:B------:R-:W-:Y:S04]  /*158a0*/  BAR.SYNC.DEFER_BLOCKING 0x0 ;  /* 0x0000000000007b1d */ /* 0x000fe80000010000 */
[----:B------:R-:W-:-:S04]  /*158b0*/  ISETP.GE.U32.AND P0, PT, R4, R28, PT ;  /* 0x0000001c0400720c */ /* 0x000fc80003f06070 */
[----:B------:R-:W-:-:S13]  /*158c0*/  ISETP.GE.U32.OR P0, PT, R17, R2, P0 ;  /* 0x000000021100720c */ /* 0x000fda0000706470 */
[----:B------:R-:W-:Y:S02]  /*158d0*/  @!P0 LEA R4, R2, R0, 0x4 ;  /* 0x0000000002048211 */ /* 0x000fe400078e20ff */
[----:B------:R-:W-:-:S04]  /*158e0*/  SHF.R.S32.HI R2, RZ, 0x1, R2 ;  /* 0x00000001ff027819 */ /* 0x000fc80000011402 */
        /* <DEDUP_REMOVED lines=9> */
.L_x_6607:
[----:B------:R-:W-:Y:S01]  /*15980*/  BAR.SYNC.DEFER_BLOCKING 0x0 ;  /* 0x0000000000007b1d */ /* 0x000fe20000010000 */
[----:B------:R-:W-:-:S13]  /*15990*/  ISETP.GE.AND P0, PT, R2, 0x2, PT ;  /* 0x000000020200780c */ /* 0x000fda0003f06270 */
[----:B------:R-:W-:Y:S05]  /*159a0*/  @!P0 BRA `(.L_x_6606) ;  /* 0x0000000000308947 */ /* 0x000fea0003800000 */
[----:B------:R-:W-:-:S07]  /*159b0*/  IMAD.MOV.U32 R5, RZ, RZ, 0x1 ;  /* 0x00000001ff057424 */ /* 0x000fce00078e00ff */
.L_x_6609:
[----:B------:R-:W4:Y:S04]  /*159c0*/  SHFL.DOWN PT, R7, R24, R5, 0x1f ;  /* 0x08001f0518077589 */ /* 0x000f2800000e0000 */
[----:B-123--:R-:W1:Y:S04]  /*159d0*/  SHFL.DOWN PT, R0, R25, R5, 0x1f ;  /* 0x08001f0519007589 */ /* 0x00ee6800000e0000 */
[----:B------:R-:W2:Y:S04]  /*159e0*/  SHFL.DOWN PT, R17, R26, R5, 0x1f ;  /* 0x08001f051a117589 */ /* 0x000ea800000e0000 */
[----:B------:R3:W5:Y:S02]  /*159f0*/  SHFL.DOWN PT, R4, R27, R5, 0x1f ;  /* 0x08001f051b047589 */ /* 0x00076400000e0000 */
[----:B---3--:R-:W-:Y:S01]  /*15a00*/  SHF.L.U32 R5, R5, 0x1, RZ ;  /* 0x0000000105057819 */ /* 0x008fe200000006ff */
[----:B----4-:R-:W-:-:S03]  /*15a10*/  FADD.FTZ R24, R7, R24 ;  /* 0x0000001807187221 */ /* 0x010fc60000010000 */
[----:B------:R-:W-:Y:S01]  /*15a20*/  ISETP.GE.AND P0, PT, R5, R2, PT ;  /* 0x000000020500720c */ /* 0x000fe20003f06270 */
[----:B-1----:R-:W-:Y:S01]  /*15a30*/  FADD.FTZ R25, R0, R25 ;  /* 0x0000001900197221 */ /* 0x002fe20000010000 */
[----:B--2---:R-:W-:Y:S01]  /*15a40*/  FADD.FTZ R26, R17, R26 ;  /* 0x0000001a111a7221 */ /* 0x004fe20000010000 */
[----:B-----5:R-:W-:-:S10]  /*15a50*/  FADD.FTZ R27, R4, R27 ;  /* 0x0000001b041b7221 */ /* 0x020fd40000010000 */
[----:B------:R-:W-:Y:S05]  /*15a60*/  @!P0 BRA `(.L_x_6609) ;  /* 0xfffffffc00d48947 */ /* 0x000fea000383ffff */
.L_x_6606:
        /* <DEDUP_REMOVED lines=13> */
[----:B----4-:R-:W-:Y:S01]  /*15b40*/  FADD.FTZ R24, R24, R3 ;  /* 0x0000000318187221 */ /* 0x010fe20000010000 */
[----:B--2---:R-:W-:Y:S01]  /*15b50*/  FADD.FTZ R25, R25, R0 ;  /* 0x0000000019197221 */ /* 0x004fe20000010000 */
[----:B---3--:R-:W-:Y:S01]  /*15b60*/  FADD.FTZ R26, R26, R5 ;  /* 0x000000051a1a7221 */ /* 0x008fe20000010000 */
[----:B-----5:R-:W-:-:S07]  /*15b70*/  FADD.FTZ R27, R27, R2 ;  /* 0x000000021b1b7221 */ /* 0x020fce0000010000 */
.L_x_6611:
        /* <DEDUP_REMOVED lines=21> */
.L_x_6613:
        /* <DEDUP_REMOVED lines=22> */
.L_x_6614:
        /* <DEDUP_REMOVED lines=22> */
.L_x_6615:
        /* <DEDUP_REMOVED lines=22> */
.L_x_6616:
[----:B------:R-:W-:Y:S02]  /*160f0*/  ULDC.64 UR4, c[0x0][0x5f0] ;  /* 0x00017c0000047ab9 */ /* 0x000fe40000000a00 */
[----:B------:R-:W-:-:S04]  /*16100*/  IADD3 R16, P0, R16, UR4, RZ ;  /* 0x0000000410107c10 */ /* 0x000fc8000ff1e0ff */
[----:B------:R-:W-:-:S05]  /*16110*/  IADD3.X R17, RZ, UR5, RZ, P0, !PT ;  /* 0x00000005ff117c10 */ /* 0x000fca00087fe4ff */
[----:B------:R-:W-:Y:S01]  /*16120*/  STG.E desc[UR60][R16.64], R27 ;  /* 0x0000001b10007986 */ /* 0x000fe2000c10193c */
[----:B------:R-:W-:Y:S05]  /*16130*/  EXIT ;  /* 0x000000000000794d */ /* 0x000fea0003800000 */
.L_x_6612:
[----:B------:R-:W-:Y:S04]  /*16140*/  STG.E desc[UR60][R8.64], R24 ;  /* 0x0000001808007986 */ /* 0x000fe8000c10193c */
[----:B------:R-:W-:Y:S04]  /*16150*/  STG.E desc[UR60][R8.64+0x4], R25 ;  /* 0x0000041908007986 */ /* 0x000fe8000c10193c */
[----:B------:R-:W-:Y:S04]  /*16160*/  STG.E desc[UR60][R8.64+0x8], R26 ;  /* 0x0000081a08007986 */ /* 0x000fe8000c10193c */
[----:B------:R-:W-:Y:S01]  /*16170*/  STG.E desc[UR60][R8.64+0xc], R27 ;  /* 0x00000c1b08007986 */ /* 0x000fe2000c10193c */
[----:B------:R-:W-:Y:S05]  /*16180*/  EXIT ;  /* 0x000000000000794d */ /* 0x000fea0003800000 */
.L_x_6610:
        /* <DEDUP_REMOVED lines=12> */
.L_x_6617:
        /* <DEDUP_REMOVED lines=21> */
.L_x_6619:
        /* <DEDUP_REMOVED lines=22> */
.L_x_6620:
        /* <DEDUP_REMOVED lines=22> */
.L_x_6621:
        /* <DEDUP_REMOVED lines=22> */
.L_x_6622:
[----:B------:R-:W-:Y:S02]  /*167c0*/  ULDC.64 UR4, c[0x0][0x5f0] ;  /* 0x00017c0000047ab9 */ /* 0x000fe40000000a00 */
[----:B------:R-:W-:-:S05]  /*167d0*/  IADD3 R16, P0, R16, UR4, RZ ;  /* 0x0000000410107c10 */ /* 0x000fca000ff1e0ff */
[----:B------:R-:W-:-:S05]  /*167e0*/  IMAD.X R17, RZ, RZ, UR5, P0 ;  /* 0x00000005ff117e24 */ /* 0x000fca00080e06ff */
[----:B------:R-:W-:Y:S01]  /*167f0*/  STG.E desc[UR60][R16.64], R27 ;  /* 0x0000001b10007986 */ /* 0x000fe2000c10193c */
[----:B------:R-:W-:Y:S05]  /*16800*/  EXIT ;  /* 0x000000000000794d */ /* 0x000fea0003800000 */
.L_x_6618:
[----:B------:R-:W-:Y:S04]  /*16810*/  STG.E desc[UR60][R10.64], R24 ;  /* 0x000000180a007986 */ /* 0x000fe8000c10193c */
[----:B------:R-:W-:Y:S04]  /*16820*/  STG.E desc[UR60][R12.64], R25 ;  /* 0x000000190c007986 */ /* 0x000fe8000c10193c */
[----:B------:R-:W-:Y:S04]  /*16830*/  STG.E desc[UR60][R14.64], R26 ;  /* 0x0000001a0e007986 */ /* 0x000fe8000c10193c */
[----:B------:R-:W-:Y:S01]  /*16840*/  STG.E desc[UR60][R20.64], R27 ;  /* 0x0000001b14007986 */ /* 0x000fe2000c10193c */
[----:B------:R-:W-:Y:S05]  /*16850*/  EXIT ;  /* 0x000000000000794d */ /* 0x000fea0003800000 */
.L_x_6587:
        /* <DEDUP_REMOVED lines=27> */
.L_x_6624:
        /* <DEDUP_REMOVED lines=21> */
.L_x_6626:
        /* <DEDUP_REMOVED lines=22> */
.L_x_6627:
        /* <DEDUP_REMOVED lines=22> */
.L_x_6628:
        /* <DEDUP_REMOVED lines=22> */
.L_x_6629:
[----:B------:R-:W-:Y:S02]  /*16f80*/  ULDC.64 UR4, c[0x0][0x5f0] ;  /* 0x00017c0000047ab9 */ /* 0x000fe40000000a00 */
[----:B------:R-:W-:-:S04]  /*16f90*/  IADD3 R16, P0, R16, UR4, RZ ;  /* 0x0000000410107c10 */ /* 0x000fc8000ff1e0ff */
[----:B------:R-:W-:-:S05]  /*16fa0*/  IADD3.X R17, RZ, UR5, RZ, P0, !PT ;  /* 0x00000005ff117c10 */ /* 0x000fca00087fe4ff */
[----:B------:R-:W-:Y:S01]  /*16fb0*/  STG.E desc[UR60][R16.64], R27 ;  /* 0x0000001b10007986 */ /* 0x000fe2000c10193c */
[----:B------:R-:W-:Y:S05]  /*16fc0*/  EXIT ;  /* 0x000000000000794d */ /* 0x000fea0003800000 */
.L_x_6625:
[----:B------:R-:W-:Y:S04]  /*16fd0*/  STG.E desc[UR60][R8.64], R24 ;  /* 0x0000001808007986 */ /* 0x000fe8000c10193c */
[----:B------:R-:W-:Y:S04]  /*16fe0*/  STG.E desc[UR60][R8.64+0x4], R25 ;  /* 0x0000041908007986 */ /* 0x000fe8000c10193c */
[----:B------:R-:W-:Y:S04]  /*16ff0*/  STG.E desc[UR60][R8.64+0x8], R26 ;  /* 0x0000081a08007986 */ /* 0x000fe8000c10193c */
[----:B------:R-:W-:Y:S01]  /*17000*/  STG.E desc[UR60][R8.64+0xc], R27 ;  /* 0x00000c1b08007986 */ /* 0x000fe2000c10193c */
[----:B------:R-:W-:Y:S05]  /*17010*/  EXIT ;  /* 0x000000000000794d */ /* 0x000fea0003800000 */
.L_x_6623:
        /* <DEDUP_REMOVED lines=12> */
.L_x_6630:
        /* <DEDUP_REMOVED lines=21> */
.L_x_6632:
        /* <DEDUP_REMOVED lines=22> */
.L_x_6633:
        /* <DEDUP_REMOVED lines=22> */
.L_x_6634:
        /* <DEDUP_REMOVED lines=22> */
.L_x_6635:
[----:B------:R-:W-:Y:S02]  /*17650*/  ULDC.64 UR4, c[0x0][0x5f0] ;  /* 0x00017c0000047ab9 */ /* 0x000fe40000000a00 */
[----:B------:R-:W-:-:S04]  /*17660*/  IADD3 R16, P0, R16, UR4, RZ ;  /* 0x0000000410107c10 */ /* 0x000fc8000ff1e0ff */
[----:B------:R-:W-:-:S05]  /*17670*/  IADD3.X R17, RZ, UR5, RZ, P0, !PT ;  /* 0x00000005ff117c10 */ /* 0x000fca00087fe4ff */
[----:B------:R-:W-:Y:S01]  /*17680*/  STG.E desc[UR60][R16.64], R27 ;  /* 0x0000001b10007986 */ /* 0x000fe2000c10193c */
[----:B------:R-:W-:Y:S05]  /*17690*/  EXIT ;  /* 0x000000000000794d */ /* 0x000fea0003800000 */
.L_x_6631:
[----:B------:R-:W-:Y:S04]  /*176a0*/  STG.E desc[UR60][R4.64], R24 ;  /* 0x0000001804007986 */ /* 0x000fe8000c10193c */
[----:B------:R-:W-:Y:S04]  /*176b0*/  STG.E desc[UR60][R6.64], R25 ;  /* 0x0000001906007986 */ /* 0x000fe8000c10193c */
[----:B------:R-:W-:Y:S04]  /*176c0*/  STG.E desc[UR60][R10.64], R26 ;  /* 0x0000001a0a007986 */ /* 0x000fe8000c10193c */
[----:B------:R-:W-:Y:S01]  /*176d0*/  STG.E desc[UR60][R12.64], R27 ;  /* 0x0000001b0c007986 */ /* 0x000fe2000c10193c */
[----:B------:R-:W-:Y:S05]  /*176e0*/  EXIT ;  /* 0x000000000000794d */ /* 0x000fea0003800000 */
.L_x_6636:
        /* <DEDUP_REMOVED lines=9> */
.L_x_8832:


//--------------------- .text._ZN2at6native13reduce_kernelILi512ELi1ENS0_8ReduceOpIdNS0_14func_wrapper_tIdNS0_55_GLOBAL__N__0955718d_22_SparseCsrTensorMath_cu_868dd54514ReductionAddOpIdEEEEjdLi4ELi4EEEEEvT1_ --------------------------
	.section	.text._ZN2at6native13reduce_kernelILi512ELi1ENS0_8ReduceOpIdNS0_14func_wrapper_tIdNS0_55_GLOBAL__N__0955718d_22_SparseCsrTensorMath_cu_868dd54514ReductionAddOpIdEEEEjdLi4ELi4EEEEEvT1_,"ax",@progbits
	.align	128
.text._ZN2at6native13reduce_kernelILi512ELi1ENS0_8ReduceOpIdNS0_14func_wrapper_tIdNS0_55_GLOBAL__N__0955718d_22_SparseCsrTensorMath_cu_868dd54514ReductionAddOpIdEEEEjdLi4ELi4EEEEEvT1_:
        .type           _ZN2at6native13reduce_kernelILi512ELi1ENS0_8ReduceOpIdNS0_14func_wrapper_tIdNS0_55_GLOBAL__N__0955718d_22_SparseCsrTensorMath_cu_868dd54514ReductionAddOpIdEEEEjdLi4ELi4EEEEEvT1_,@function
        .size           _ZN2at6native13reduce_kernelILi512ELi1ENS0_8ReduceOpIdNS0_14func_wrapper_tIdNS0_55_GLOBAL__N__0955718d_22_SparseCsrTensorMath_cu_868dd54514ReductionAddOpIdEEEEjdLi4ELi4EEEEEvT1_,(.L_x_8833 - _ZN2at6native13reduce_kernelILi512ELi1ENS0_8ReduceOpIdNS0_14func_wrapper_tIdNS0_55_GLOBAL__N__0955718d_22_SparseCsrTensorMath_cu_868dd54514ReductionAddOpIdEEEEjdLi4ELi4EEEEEvT1_)
        .other          _ZN2at6native13reduce_kernelILi512ELi1ENS0_8ReduceOpIdNS0_14func_wrapper_tIdNS0_55_GLOBAL__N__0955718d_22_SparseCsrTensorMath_cu_868dd54514ReductionAddOpIdEEEEjdLi4ELi4EEEEEvT1_,@"STO_CUDA_ENTRY STV_DEFAULT"
_ZN2at6native13reduce_kernelILi512ELi1ENS0_8ReduceOpIdNS0_14func_wrapper_tIdNS0_55_GLOBAL__N__0955718d_22_SparseCsrTensorMath_cu_868dd54514ReductionAddOpIdEEEEjdLi4ELi4EEEEEvT1_:
        /* <DEDUP_REMOVED lines=288> */
.L_x_6637:
        /* <DEDUP_REMOVED lines=51> */
.L_x_6646:
[----:B------:R-:W-:Y:S05]  /*1530*/  BSYNC B3 ;  /* 0x0000000000037941 */ /* 0x000fea0003800000 */
.L_x_6645:
        /* <DEDUP_REMOVED lines=9> */
[----:B--2---:R-:W-:-:S11]  /*15d0*/  DADD R12, R12, UR4 ;  /* 0x000000040c0c7e29 */ /* 0x004fd60008000000 */
.L_x_6644:
[----:B------:R-:W-:Y:S05]  /*15e0*/  BSYNC B2 ;  /* 0x0000000000027941 */ /* 0x000fea0003800000 */
.L_x_6643:
[C---:B------:R-:W-:Y:S02]  /*15f0*/  IADD3 R7, P0, -R4.reuse, 0x4, RZ ;  /* 0x0000000404077810 */ /* 0x040fe40007f1e1ff */
[----:B------:R-:W-:Y:S02]  /*1600*/  IADD3 R20, R4, -0x4, R3 ;  /* 0xfffffffc04147810 */ /* 0x000fe40007ffe003 */
[----:B------:R-:W-:Y:S01]  /*1610*/  LEA R18, P1, R7, R18, 0x3 ;  /* 0x0000001207127211 */ /* 0x000fe200078218ff */
[----:B------:R-:W-:-:S05]  /*1620*/  IMAD.X R2, RZ, RZ, -0x1, P0 ;  /* 0xffffffffff027424 */ /* 0x000fca00000e06ff */
[----:B------:R-:W-:-:S07]  /*1630*/  LEA.HI.X R19, R7, R19, R2, 0x3, P1 ;  /* 0x0000001307137211 */ /* 0x000fce00008f1c02 */
.L_x_6642:
[----:B------:R-:W-:Y:S05]  /*1640*/  BSYNC B1 ;  /* 0x0000000000017941 */ /* 0x000fea0003800000 */
.L_x_6641:
        /* <DEDUP_REMOVED lines=13> */
.L_x_6649:
[----:B------:R-:W-:Y:S01]  /*1720*/  IMAD.WIDE.U32 R22, R21, 0x20, R18 ;  /* 0x0000002015167825 */ /* 0x000fe200078e0012 */
[----:B------:R-:W-:-:S04]  /*1730*/  ULDC UR4, c[0x0][0x22c] ;  /* 0x00008b0000047ab9 */ /* 0x000fc80000000800 */
[----:B------:R-:W2:Y:S04]  /*1740*/  LDG.E.128 R4, desc[UR36][R22.64] ;  /* 0x0000002416047981 */ /* 0x000ea8000c1e1d00 */
[----:B------:R-:W3:Y:S01]  /*1750*/  LDG.E.128 R8, desc[UR36][R22.64+0x10] ;  /* 0x0000102416087981 */ /* 0x000ee2000c1e1d00 */
[----:B------:R-:W-:-:S05]  /*1760*/  VIADD R21, R21, UR4 ;  /* 0x0000000415157c36 */ /* 0x000fca0008000000 */
[----:B------:R-:W-:-:S04]  /*1770*/  LEA R25, R21, 0x3, 0x2 ;  /* 0x0000000315197811 */ /* 0x000fc800078e10ff */
[----:B------:R-:W-:Y:S01]  /*1780*/  ISETP.GE.U32.AND P0, PT, R25, R20, PT ;  /* 0x000000141900720c */ /* 0x000fe20003f06070 */
[----:B--2---:R-:W-:Y:S02]  /*1790*/  DADD R12, R4, R12 ;  /* 0x00000000040c7229 */ /* 0x004fe4000000000c */
[----:B------:R-:W-:Y:S02]  /*17a0*/  DADD R14, R6, R14 ;  /* 0x00000000060e7229 */ /* 0x000fe4000000000e */
[----:B---3--:R-:W-:Y:S02]  /*17b0*/  DADD R2, R8, R2 ;  /* 0x0000000008027229 */ /* 0x008fe40000000002 */
[----:B------:R-:W-:-:S06]  /*17c0*/  DADD R16, R10, R16 ;  /* 0x000000000a107229 */ /* 0x000fcc0000000010 */
[----:B------:R-:W-:Y:S05]  /*17d0*/  @!P0 BRA `(.L_x_6649) ;  /* 0xfffffffc00d08947 */ /* 0x000fea000383ffff */
.L_x_6648:
[----:B------:R-:W-:Y:S05]  /*17e0*/  BSYNC B1 ;  /* 0x0000000000017941 */ /* 0x000fea0003800000 */
.L_x_6647:
        /* <DEDUP_REMOVED lines=8> */
.L_x_6651:
[----:B------:R-:W-:Y:S05]  /*1870*/  BSYNC B1 ;  /* 0x0000000000017941 */ /* 0x000fea0003800000 */
.L_x_6650:
        /* <DEDUP_REMOVED lines=11> */
[----:B--2---:R-:W-:-:S11]  /*1930*/  DADD R12, R12, R18 ;  /* 0x000000000c0c7229 */ /* 0x004fd60000000012 */
.L_x_6653:
[----:B------:R-:W-:Y:S05]  /*1940*/  BSYNC B1 ;  /* 0x0000000000017941 */ /* 0x000fea0003800000 */
.L_x_6652:
[----:B------:R-:W-:-:S08]  /*1950*/  DADD R12, R14, R12 ;  /* 0x000000000e0c7229 */ /* 0x000fd0000000000c */
[----:B------:R-:W-:-:S08]  /*1960*/  DADD R12, R12, R2 ;  /* 0x000000000c0c7229 */ /* 0x000fd00000000002 */
[----:B------:R-:W-:Y:S01]  /*1970*/  DADD R16, R12, R16 ;  /* 0x000000000c107229 */ /* 0x000fe20000000010 */
[----:B------:R-:W-:Y:S10]  /*1980*/  BRA `(.L_x_6639) ;  /* 0x0000009c005c7947 */ /* 0x000ff40003800000 */
.L_x_6640:
        /* <DEDUP_REMOVED lines=28> */
.L_x_6662:
        /* <DEDUP_REMOVED lines=299> */
.L_x_6658:
        /* <DEDUP_REMOVED lines=241> */
.L_x_6659:
        /* <DEDUP_REMOVED lines=244> */
.L_x_6660:
        /* <DEDUP_REMOVED lines=242> */
.L_x_6661:
[----:B------:R-:W-:Y:S01]  /*5b70*/  LOP3.LUT R3, R3, 0xfffffff8, RZ, 0xc0, !PT ;  /* 0xfffffff803037812 */ /* 0x000fe200078ec0ff */
[----:B------:R-:W-:-:S03]  /*5b80*/  ULDC UR4, c[0x0][0x224] ;  /* 0x0000890000047ab9 */ /* 0x000fc60000000800 */
[----:B------:R-:W-:-:S04]  /*5b90*/  IADD3 R26, P1, R18, R3, RZ ;  /* 0x00000003121a7210 */ /* 0x000fc80007f3e0ff */
[----:B------:R-:W-:-:S06]  /*5ba0*/  IADD3.X R27, RZ, R19, RZ, P1, !PT ;  /* 0x00000013ff1b7210 */ /* 0x000fcc0000ffe4ff */
[----:B------:R-:W2:Y:S01]  /*5bb0*/  LDG.E.64 R26, desc[UR36][R26.64] ;  /* 0x000000241a1a7981 */ /* 0x000ea2000c1e1b00 */
[----:B------:R-:W-:Y:S01]  /*5bc0*/  IADD3 R0, R0, R2, RZ ;  /* 0x0000000200007210 */ /* 0x000fe20007ffe0ff */
[----:B------:R-:W-:Y:S01]  /*5bd0*/  IMAD.U32 R3, RZ, RZ, UR4 ;  /* 0x00000004ff037e24 */ /* 0x000fe2000f8e00ff */
[----:B-----5:R-:W-:Y:S02]  /*5be0*/  DADD R10, R8, R10 ;  /* 0x00000000080a7229 */ /* 0x020fe4000000000a */
[----:B------:R-:W-:Y:S01]  /*5bf0*/  DADD R12, R6, R12 ;  /* 0x00000000060c7229 */ /* 0x000fe2000000000c */
[----:B------:R-:W-:Y:S01]  /*5c00*/  IMAD R20, R2, 0x3, R0 ;  /* 0x0000000302147824 */ /* 0x000fe200078e0200 */
[----:B------:R-:W-:-:S04]  /*5c10*/  DADD R14, R4, R14 ;  /* 0x00000000040e7229 */ /* 0x000fc8000000000e */
[----:B------:R-:W-:Y:S01]  /*5c20*/  ISETP.GE.U32.AND P1, PT, R20, R3, PT ;  /* 0x000000031400720c */ /* 0x000fe20003f26070 */
[----:B--2---:R-:W-:-:S12]  /*5c30*/  DADD R16, R26, R16 ;  /* 0x000000001a107229 */ /* 0x004fd80000000010 */
[----:B------:R-:W-:Y:S05]  /*5c40*/  @!P1 BRA `(.L_x_6662) ;  /* 0xffffffbc00c09947 */ /* 0x000fea000383ffff */
[----:B------:R-:W-:Y:S05]  /*5c50*/  BSYNC B2 ;  /* 0x0000000000027941 */ /* 0x000fea0003800000 */
.L_x_6657:
[----:B------:R-:W-:Y:S05]  /*5c60*/  BSYNC B1 ;  /* 0x0000000000017941 */ /* 0x000fea0003800000 */
.L_x_6656:
        /* <DEDUP_REMOVED lines=280> */
.L_x_6665:
        /* <DEDUP_REMOVED lines=348> */
.L_x_6666:
        /* <DEDUP_REMOVED lines=349> */
.L_x_6667:
        /* <DEDUP_REMOVED lines=282> */
.L_x_6668:
[----:B------:R-:W-:-:S04]  /*ab20*/  LOP3.LUT R27, R26, 0xfffffff8, RZ, 0xc0, !PT ;  /* 0xfffffff81a1b7812 */ /* 0x000fc800078ec0ff */
[----:B------:R-:W-:-:S04]  /*ab30*/  IADD3 R26, P1, R18, R27, RZ ;  /* 0x0000001b121a7210 */ /* 0x000fc80007f3e0ff */
[----:B------:R-:W-:-:S06]  /*ab40*/  IADD3.X R27, RZ, R19, RZ, P1, !PT ;  /* 0x00000013ff1b7210 */ /* 0x000fcc0000ffe4ff */
[----:B------:R-:W5:Y:S03]  /*ab50*/  LDG.E.64 R26, desc[UR36][R26.64] ;  /* 0x000000241a1a7981 */ /* 0x000f66000c1e1b00 */
.L_x_6664:
[----:B------:R-:W-:Y:S05]  /*ab60*/  BSYNC B1 ;  /* 0x0000000000017941 */ /* 0x000fea0003800000 */
.L_x_6663:
[----:B------:R-:W-:Y:S04]  /*ab70*/  BSSY B1, `(.L_x_6669) ;  /* 0x0000011000017945 */ /* 0x000fe80003800000 */
[----:B------:R-:W-:Y:S05]  /*ab80*/  @P0 BRA `(.L_x_6670) ;  /* 0x00000000003c0947 */ /* 0x000fea0003800000 */
[----:B-----5:R-:W-:Y:S01]  /*ab90*/  IMAD.IADD R0, R0, 0x1, R2 ;  /* 0x0000000100007824 */ /* 0x020fe200078e0202 */
[----:B------:R-:W-:-:S04]  /*aba0*/  DADD R10, R10, R8 ;  /* 0x000000000a0a7229 */ /* 0x000fc80000000008 */
[----:B------:R-:W-:-:S13]  /*abb0*/  ISETP.GE.U32.AND P0, PT, R0, R3, PT ;  /* 0x000000030000720c */ /* 0x000fda0003f06070 */
[----:B------:R-:W-:Y:S05]  /*abc0*/  @P0 BRA `(.L_x_6670) ;  /* 0x00000000002c0947 */ /* 0x000fea0003800000 */
[----:B------:R-:W-:Y:S01]  /*abd0*/  IADD3 R0, R0, R2, RZ ;  /* 0x0000000200007210 */ /* 0x000fe20007ffe0ff */
[----:B------:R-:W-:-:S03]  /*abe0*/  DADD R12, R12, R6 ;  /* 0x000000000c0c7229 */ /* 0x000fc60000000006 */
[----:B------:R-:W-:-:S13]  /*abf0*/  ISETP.GE.U32.AND P0, PT, R0, R3, PT ;  /* 0x000000030000720c */ /* 0x000fda0003f06070 */
[----:B------:R-:W-:Y:S01]  /*ac00*/  @!P0 DADD R26, R16, R26 ;  /* 0x00000000101a8229 */ /* 0x000fe2000000001a */
[----:B------:R-:W-:Y:S01]  /*ac10*/  @!P0 IADD3 R2, R0, R2, RZ ;  /* 0x0000000200028210 */ /* 0x000fe20007ffe0ff */
[----:B------:R-:W-:-:S03]  /*ac20*/  @!P0 DADD R14, R14, R4 ;  /* 0x000000000e0e8229 */ /* 0x000fc60000000004 */
[----:B------:R-:W-:-:S05]  /*ac30*/  @!P0 ISETP.GE.U32.AND P1, PT, R2, R3, PT ;  /* 0x000000030200820c */ /* 0x000fca0003f26070 */
[----:B------:R-:W-:Y:S02]  /*ac40*/  @!P0 FSEL R0, R26, R16, !P1 ;  /* 0x000000101a008208 */ /* 0x000fe40004800000 */
[----:B------:R-:W-:-:S03]  /*ac50*/  @!P0 FSEL R27, R27, R17, !P1 ;  /* 0x000000111b1b8208 */ /* 0x000fc60004800000 */
[----:B------:R-:W-:Y:S01]  /*ac60*/  @!P0 IMAD.MOV.U32 R16, RZ, RZ, R0 ;  /* 0x000000ffff108224 */ /* 0x000fe200078e0000 */
[----:B------:R-:W-:-:S07]  /*ac70*/  @!P0 MOV R17, R27 ;  /* 0x0000001b00118202 */ /* 0x000fce0000000f00 */
.L_x_6670:
[----:B------:R-:W-:Y:S05]  /*ac80*/  BSYNC B1 ;  /* 0x0000000000017941 */ /* 0x000fea0003800000 */
.L_x_6669:
[----:B------:R-:W-:-:S08]  /*ac90*/  DADD R10, R12, R10 ;  /* 0x000000000c0a7229 */ /* 0x000fd0000000000a */
[----:B------:R-:W-:-:S08]  /*aca0*/  DADD R10, R10, R14 ;  /* 0x000000000a0a7229 */ /* 0x000fd0000000000e */
[----:B------:R-:W-:Y:S01]  /*acb0*/  DADD R16, R10, R16 ;  /* 0x000000000a107229 */ /* 0x000fe20000000010 */
[----:B------:R-:W-:Y:S10]  /*acc0*/  BRA `(.L_x_6639) ;  /* 0x00000008008c7947 */ /* 0x000ff40003800000 */
.L_x_6655:
        /* <DEDUP_REMOVED lines=12> */
.L_x_6673:
        /* <DEDUP_REMOVED lines=18> */
[----:B--2---:R-:W-:Y:S02]  /*aeb0*/  DADD R14, R12, R14 ;  /* 0x000000000c0e7229 */ /* 0x004fe4000000000e */
[----:B---3--:R-:W-:Y:S02]  /*aec0*/  DADD R22, R10, R22 ;  /* 0x000000000a167229 */ /* 0x008fe40000000016 */
[----:B----4-:R-:W-:Y:S02]  /*aed0*/  DADD R20, R8, R20 ;  /* 0x0000000008147229 */ /* 0x010fe40000000014 */
[----:B-----5:R-:W-:-:S06]  /*aee0*/  DADD R16, R6, R16 ;  /* 0x0000000006107229 */ /* 0x020fcc0000000010 */
[----:B------:R-:W-:Y:S05]  /*aef0*/  @!P0 BRA `(.L_x_6673) ;  /* 0xfffffffc00a48947 */ /* 0x000fea000383ffff */
[----:B------:R-:W-:Y:S05]  /*af00*/  BSYNC B2 ;  /* 0x0000000000027941 */ /* 0x000fea0003800000 */
.L_x_6672:
[----:B------:R-:W-:Y:S05]  /*af10*/  BSYNC B1 ;  /* 0x0000000000017941 */ /* 0x000fea0003800000 */
.L_x_6671:
        /* <DEDUP_REMOVED lines=23> */
.L_x_6675:
[----:B------:R-:W-:Y:S05]  /*b090*/  BSYNC B1 ;  /* 0x0000000000017941 */ /* 0x000fea0003800000 */
.L_x_6674:
[----:B------:R-:W-:Y:S04]  /*b0a0*/  BSSY B1, `(.L_x_6676) ;  /* 0x0000011000017945 */ /* 0x000fe80003800000 */
[----:B------:R-:W-:Y:S05]  /*b0b0*/  @P1 BRA `(.L_x_6677) ;  /* 0x00000000003c1947 */ /* 0x000fea0003800000 */
[----:B------:R-:W-:Y:S01]  /*b0c0*/  IADD3 R0, R0, R2, RZ ;  /* 0x0000000200007210 */ /* 0x000fe20007ffe0ff */
[----:B-----5:R-:W-:-:S03]  /*b0d0*/  DADD R14, R14, R12 ;  /* 0x000000000e0e7229 */ /* 0x020fc6000000000c */
[----:B------:R-:W-:-:S13]  /*b0e0*/  ISETP.GE.U32.AND P0, PT, R0, R3, PT ;  /* 0x000000030000720c */ /* 0x000fda0003f06070 */
[----:B------:R-:W-:Y:S05]  /*b0f0*/  @P0 BRA `(.L_x_6677) ;  /* 0x00000000002c0947 */ /* 0x000fea0003800000 */
[----:B------:R-:W-:Y:S01]  /*b100*/  IMAD.IADD R0, R0, 0x1, R2 ;  /* 0x0000000100007824 */ /* 0x000fe200078e0202 */
[----:B------:R-:W-:-:S04]  /*b110*/  DADD R22, R22, R10 ;  /* 0x0000000016167229 */ /* 0x000fc8000000000a */
        /* <DEDUP_REMOVED lines=9> */
.L_x_6677:
[----:B------:R-:W-:Y:S05]  /*b1b0*/  BSYNC B1 ;  /* 0x0000000000017941 */ /* 0x000fea0003800000 */
.L_x_6676:
[----:B------:R-:W-:-:S08]  /*b1c0*/  DADD R14, R14, R22 ;  /* 0x000000000e0e7229 */ /* 0x000fd00000000016 */
[----:B------:R-:W-:-:S08]  /*b1d0*/  DADD R14, R14, R20 ;  /* 0x000000000e0e7229 */ /* 0x000fd00000000014 */
[----:B------:R-:W-:Y:S01]  /*b1e0*/  DADD R16, R14, R16 ;  /* 0x000000000e107229 */ /* 0x000fe20000000010 */
[----:B------:R-:W-:Y:S10]  /*b1f0*/  BRA `(.L_x_6639) ;  /* 0x0000000400407947 */ /* 0x000ff40003800000 */
.L_x_6654:
        /* <DEDUP_REMOVED lines=18> */
.L_x_6680:
        /* <DEDUP_REMOVED lines=20> */
.L_x_6679:
[----:B------:R-:W-:Y:S05]  /*b460*/  BSYNC B1 ;  /* 0x0000000000017941 */ /* 0x000fea0003800000 */
.L_x_6678:
        /* <DEDUP_REMOVED lines=19> */
.L_x_6682:
[----:B------:R-:W-:Y:S05]  /*b5a0*/  BSYNC B1 ;  /* 0x0000000000017941 */ /* 0x000fea0003800000 */
.L_x_6681:
[----:B------:R-:W-:Y:S04]  /*b5b0*/  BSSY B1, `(.L_x_6683) ;  /* 0x0000011000017945 */ /* 0x000fe80003800000 */
[----:B------:R-:W-:Y:S05]  /*b5c0*/  @P1 BRA `(.L_x_6684) ;  /* 0x00000000003c1947 */ /* 0x000fea0003800000 */
[----:B------:R-:W-:Y:S01]  /*b5d0*/  IADD3 R0, R0, R2, RZ ;  /* 0x0000000200007210 */ /* 0x000fe20007ffe0ff */
[----:B-----5:R-:W-:-:S03]  /*b5e0*/  DADD R8, R8, R10 ;  /* 0x0000000008087229 */ /* 0x020fc6000000000a */
[----:B------:R-:W-:-:S13]  /*b5f0*/  ISETP.GE.U32.AND P0, PT, R0, R3, PT ;  /* 0x000000030000720c */ /* 0x000fda0003f06070 */
[----:B------:R-:W-:Y:S05]  /*b600*/  @P0 BRA `(.L_x_6684) ;  /* 0x00000000002c0947 */ /* 0x000fea0003800000 */
[----:B------:R-:W-:Y:S01]  /*b610*/  IADD3 R0, R0, R2, RZ ;  /* 0x0000000200007210 */ /* 0x000fe20007ffe0ff */
[----:B------:R-:W-:-:S03]  /*b620*/  DADD R6, R6, R12 ;  /* 0x0000000006067229 */ /* 0x000fc6000000000c */
[----:B------:R-:W-:-:S13]  /*b630*/  ISETP.GE.U32.AND P0, PT, R0, R3, PT ;  /* 0x000000030000720c */ /* 0x000fda0003f06070 */
[----:B------:R-:W-:Y:S01]  /*b640*/  @!P0 DADD R14, R16, R14 ;  /* 0x00000000100e8229 */ /* 0x000fe2000000000e */
[----:B------:R-:W-:Y:S01]  /*b650*/  @!P0 IMAD.IADD R2, R0, 0x1, R2 ;  /* 0x0000000100028824 */ /* 0x000fe200078e0202 */
[----:B------:R-:W-:-:S04]  /*b660*/  @!P0 DADD R4, R4, R20 ;  /* 0x0000000004048229 */ /* 0x000fc80000000014 */
[----:B------:R-:W-:-:S04]  /*b670*/  @!P0 ISETP.GE.U32.AND P1, PT, R2, R3, PT ;  /* 0x000000030200820c */ /* 0x000fc80003f26070 */
[----:B------:R-:W-:Y:S02]  /*b680*/  @!P0 FSEL R0, R14, R16, !P1 ;  /* 0x000000100e008208 */ /* 0x000fe40004800000 */
[----:B------:R-:W-:Y:S02]  /*b690*/  @!P0 FSEL R15, R15, R17, !P1 ;  /* 0x000000110f0f8208 */ /* 0x000fe40004800000 */
[----:B------:R-:W-:Y:S02]  /*b6a0*/  @!P0 MOV R16, R0 ;  /* 0x0000000000108202 */ /* 0x000fe40000000f00 */
[----:B------:R-:W-:-:S07]  /*b6b0*/  @!P0 MOV R17, R15 ;  /* 0x0000000f00118202 */ /* 0x000fce0000000f00 */
.L_x_6684:
[----:B------:R-:W-:Y:S05]  /*b6c0*/  BSYNC B1 ;  /* 0x0000000000017941 */ /* 0x000fea0003800000 */
.L_x_6683:
[----:B------:R-:W-:-:S08]  /*b6d0*/  DADD R6, R8, R6 ;  /* 0x0000000008067229 */ /* 0x000fd00000000006 */
[----:B------:R-:W-:-:S08]  /*b6e0*/  DADD R6, R6, R4 ;  /* 0x0000000006067229 */ /* 0x000fd00000000004 */
[----:B------:R-:W-:-:S11]  /*b6f0*/  DADD R16, R6, R16 ;  /* 0x0000000006107229 */ /* 0x000fd60000000010 */
.L_x_6639:
[----:B------:R-:W-:Y:S05]  /*b700*/  BSYNC B0 ;  /* 0x0000000000007941 */ /* 0x000fea0003800000 */
.L_x_6638:
        /* <DEDUP_REMOVED lines=18> */
.L_x_6686:
        /* <DEDUP_REMOVED lines=9> */
[----:B-1----:R-:W-:-:S07]  /*b8c0*/  @!P0 DADD R16, R16, R2 ;  /* 0x0000000010108229 */ /* 0x002fce0000000002 */
[----:B------:R2:W-:Y:S01]  /*b8d0*/  @!P0 STS.64 [R5], R16 ;  /* 0x0000001005008388 */ /* 0x0005e20000000a00 */
[----:B------:R-:W-:Y:S02]  /*b8e0*/  ISETP.GT.AND P0, PT, R0, 0x1, PT ;  /* 0x000000010000780c */ /* 0x000fe40003f04270 */
[----:B------:R-:W-:-:S11]  /*b8f0*/  SHF.R.S32.HI R0, RZ, 0x1, R0 ;  /* 0x00000001ff007819 */ /* 0x000fd60000011400 */
[----:B--2---:R-:W-:Y:S05]  /*b900*/  @P0 BRA `(.L_x_6686) ;  /* 0xfffffffc00c80947 */ /* 0x004fea000383ffff */
.L_x_6685:
        /* <DEDUP_REMOVED lines=22> */
.L_x_6689:
        /* <DEDUP_REMOVED lines=8> */
[----:B-1----:R-:W-:-:S07]  /*baf0*/  @!P0 DADD R16, R16, R2 ;  /* 0x0000000010108229 */ /* 0x002fce0000000002 */
[----:B------:R1:W-:Y:S01]  /*bb00*/  @!P0 STS.64 [R5], R16 ;  /* 0x0000001005008388 */ /* 0x0003e20000000a00 */
[----:B------:R-:W-:-:S13]  /*bb10*/  ISETP.GE.AND P0, PT, R0, 0x20, PT ;  /* 0x000000200000780c */ /* 0x000fda0003f06270 */
[----:B-1----:R-:W-:Y:S05]  /*bb20*/  @P0 BRA `(.L_x_6689) ;  /* 0xfffffffc00d00947 */ /* 0x002fea000383ffff */
[----:B------:R-:W-:-:S07]  /*bb30*/  MOV R0, 0x20 ;  /* 0x0000002000007802 */ /* 0x000fce0000000f00 */
.L_x_6688:
[----:B------:R-:W-:Y:S01]  /*bb40*/  BAR.SYNC.DEFER_BLOCKING 0x0 ;  /* 0x0000000000007b1d */ /* 0x000fe20000010000 */
[----:B------:R-:W-:-:S13]  /*bb50*/  ISETP.GE.AND P0, PT, R0, 0x2, PT ;  /* 0x000000020000780c */ /* 0x000fda0003f06270 */
[----:B------:R-:W-:Y:S05]  /*bb60*/  @!P0 BRA `(.L_x_6687) ;  /* 0x00000000001c8947 */ /* 0x000fea0003800000 */
[----:B-1----:R-:W-:-:S07]  /*bb70*/  MOV R5, 0x1 ;  /* 0x0000000100057802 */ /* 0x002fce0000000f00 */
.L_x_6690:
[----:B------:R-:W-:Y:S04]  /*bb80*/  SHFL.DOWN PT, R3, R17, R5, 0x1f ;  /* 0x08001f0511037589 */ /* 0x000fe800000e0000 */
[----:B------:R1:W2:Y:S02]  /*bb90*/  SHFL.DOWN PT, R2, R16, R5, 0x1f ;  /* 0x08001f0510027589 */ /* 0x0002a400000e0000 */
[----:B-1----:R-:W-:-:S05]  /*bba0*/  IMAD.SHL.U32 R5, R5, 0x2, RZ ;  /* 0x0000000205057824 */ /* 0x002fca00078e00ff */
[----:B------:R-:W-:Y:S01]  /*bbb0*/  ISETP.GE.AND P0, PT, R5, R0, PT ;  /* 0x000000000500720c */ /* 0x000fe20003f06270 */
[----:B--2---:R-:W-:-:S12]  /*bbc0*/  DADD R16, R2, R16 ;  /* 0x0000000002107229 */ /* 0x004fd80000000010 */
[----:B------:R-:W-:Y:S05]  /*bbd0*/  @!P0 BRA `(.L_x_6690) ;  /* 0xfffffffc00e88947 */ /* 0x000fea000383ffff */
.L_x_6687:
        /* <DEDUP_REMOVED lines=277> */
.L_x_6691:
        /* <DEDUP_REMOVED lines=298> */
.L_x_6693:
        /* <DEDUP_REMOVED lines=17> */
.L_x_6695:
[----:B0-----:R-:W-:Y:S05]  /*e0e0*/  BSYNC B0 ;  /* 0x0000000000007941 */ /* 0x001fea0003800000 */
.L_x_6694:
        /* <DEDUP_REMOVED lines=14> */
.L_x_6697:
[----:B------:R-:W-:Y:S05]  /*e1d0*/  BSYNC B0 ;  /* 0x0000000000007941 */ /* 0x000fea0003800000 */
.L_x_6696:
        /* <DEDUP_REMOVED lines=35> */
.L_x_6699:
[----:B------:R-:W-:Y:S05]  /*e410*/  BSYNC B0 ;  /* 0x0000000000007941 */ /* 0x000fea0003800000 */
.L_x_6698:
        /* <DEDUP_REMOVED lines=32> */
.L_x_6704:
[----:B------:R-:W-:-:S05]  /*e620*/  IADD3 R9, R0, R11, RZ ;  /* 0x0000000b00097210 */ /* 0x000fca0007ffe0ff */
[----:B-1----:R-:W-:-:S06]  /*e630*/  IMAD.WIDE.U32 R8, R9, 0x8, R6 ;  /* 0x0000000809087825 */ /* 0x002fcc00078e0006 */
[----:B------:R-:W2:Y:S01]  /*e640*/  LDG.E.64 R8, desc[UR36][R8.64] ;  /* 0x0000002408087981 */ /* 0x000ea2000c1e1b00 */
[----:B------:R-:W-:-:S05]  /*e650*/  IMAD.IADD R11, R12, 0x1, R11 ;  /* 0x000000010c0b7824 */ /* 0x000fca00078e020b */
[----:B------:R-:W-:Y:S01]  /*e660*/  ISETP.GE.U32.AND P0, PT, R11, UR6, PT ;  /* 0x000000060b007c0c */ /* 0x000fe2000bf06070 */
[----:B--2---:R-:W-:-:S12]  /*e670*/  DADD R16, R8, R16 ;  /* 0x0000000008107229 */ /* 0x004fd80000000010 */
[----:B------:R-:W-:Y:S05]  /*e680*/  @!P0 BRA `(.L_x_6704) ;  /* 0xfffffffc00e48947 */ /* 0x000fea000383ffff */
[----:B------:R-:W-:Y:S05]  /*e690*/  BSYNC B1 ;  /* 0x0000000000017941 */ /* 0x000fea0003800000 */
.L_x_6703:
[----:B------:R-:W-:Y:S05]  /*e6a0*/  BRA `(.L_x_6702) ;  /* 0x00000000004c7947 */ /* 0x000fea0003800000 */
.L_x_6701:
        /* <DEDUP_REMOVED lines=10> */
.L_x_6705:
[----:B------:R-:W0:Y:S01]  /*e750*/  S2R R9, SR_TID.X ;  /* 0x0000000000097919 */ /* 0x000e220000002100 */
[----:B------:R-:W-:-:S05]  /*e760*/  IADD3 R8, R0, R11, RZ ;  /* 0x0000000b00087210 */ /* 0x000fca0007ffe0ff */
[----:B0-----:R-:W-:-:S04]  /*e770*/  IMAD R9, R8, R13, R9 ;  /* 0x0000000d08097224 */ /* 0x001fc800078e0209 */
[----:B-1----:R-:W-:-:S06]  /*e780*/  IMAD.WIDE.U32 R8, R9, 0x8, R6 ;  /* 0x0000000809087825 */ /* 0x002fcc00078e0006 */
[----:B------:R-:W3:Y:S01]  /*e790*/  LDG.E.64 R8, desc[UR36][R8.64] ;  /* 0x0000002408087981 */ /* 0x000ee2000c1e1b00 */
[----:B--2---:R-:W-:-:S05]  /*e7a0*/  IMAD.IADD R11, R12, 0x1, R11 ;  /* 0x000000010c0b7824 */ /* 0x004fca00078e020b */
[----:B------:R-:W-:Y:S01]  /*e7b0*/  ISETP.GE.U32.AND P0, PT, R11, UR5, PT ;  /* 0x000000050b007c0c */ /* 0x000fe2000bf06070 */
[----:B---3--:R-:W-:-:S12]  /*e7c0*/  DADD R16, R8, R16 ;  /* 0x0000000008107229 */ /* 0x008fd80000000010 */
[----:B------:R-:W-:Y:S05]  /*e7d0*/  @!P0 BRA `(.L_x_6705) ;  /* 0xfffffffc00dc8947 */ /* 0x000fea000383ffff */
.L_x_6702:
[----:B------:R-:W-:Y:S05]  /*e7e0*/  BSYNC B0 ;  /* 0x0000000000007941 */ /* 0x000fea0003800000 */
.L_x_6700:
        /* <DEDUP_REMOVED lines=15> */
.L_x_6707:
        /* <DEDUP_REMOVED lines=9> */
[----:B0-----:R-:W-:-:S07]  /*e970*/  @!P0 DADD R16, R16, R6 ;  /* 0x0000000010108229 */ /* 0x001fce0000000006 */
[----:B------:R1:W-:Y:S01]  /*e980*/  @!P0 STS.64 [R9], R16 ;  /* 0x0000001009008388 */ /* 0x0003e20000000a00 */
[----:B------:R-:W-:Y:S02]  /*e990*/  ISETP.GT.AND P0, PT, R0, 0x1, PT ;  /* 0x000000010000780c */ /* 0x000fe40003f04270 */
[----:B------:R-:W-:-:S11]  /*e9a0*/  SHF.R.S32.HI R0, RZ, 0x1, R0 ;  /* 0x00000001ff007819 */ /* 0x000fd60000011400 */
[----:B-1----:R-:W-:Y:S05]  /*e9b0*/  @P0 BRA `(.L_x_6707) ;  /* 0xfffffffc00c80947 */ /* 0x002fea000383ffff */
.L_x_6706:
        /* <DEDUP_REMOVED lines=11> */
.L_x_6710:
        /* <DEDUP_REMOVED lines=8> */
[----:B0-----:R-:W-:-:S07]  /*eaf0*/  @!P0 DADD R16, R16, R6 ;  /* 0x0000000010108229 */ /* 0x001fce0000000006 */
[----:B------:R1:W-:Y:S01]  /*eb00*/  @!P0 STS.64 [R9], R16 ;  /* 0x0000001009008388 */ /* 0x0003e20000000a00 */
[----:B------:R-:W-:-:S13]  /*eb10*/  ISETP.GE.AND P0, PT, R0, 0x20, PT ;  /* 0x000000200000780c */ /* 0x000fda0003f06270 */
[----:B-1----:R-:W-:Y:S05]  /*eb20*/  @P0 BRA `(.L_x_6710) ;  /* 0xfffffffc00d00947 */ /* 0x002fea000383ffff */
[----:B------:R-:W-:-:S07]  /*eb30*/  MOV R0, 0x20 ;  /* 0x0000002000007802 */ /* 0x000fce0000000f00 */
.L_x_6709:
[----:B------:R-:W-:Y:S01]  /*eb40*/  BAR.SYNC.DEFER_BLOCKING 0x0 ;  /* 0x0000000000007b1d */ /* 0x000fe20000010000 */
[----:B------:R-:W-:-:S13]  /*eb50*/  ISETP.GE.AND P0, PT, R0, 0x2, PT ;  /* 0x000000020000780c */ /* 0x000fda0003f06270 */
[----:B------:R-:W-:Y:S05]  /*eb60*/  @!P0 BRA `(.L_x_6708) ;  /* 0x00000000001c8947 */ /* 0x000fea0003800000 */
[----:B0-----:R-:W-:-:S07]  /*eb70*/  IMAD.MOV.U32 R9, RZ, RZ, 0x1 ;  /* 0x00000001ff097424 */ /* 0x001fce00078e00ff */
.L_x_6711:
[----:B------:R-:W-:Y:S04]  /*eb80*/  SHFL.DOWN PT, R7, R17, R9, 0x1f ;  /* 0x08001f0911077589 */ /* 0x000fe800000e0000 */
[----:B------:R0:W1:Y:S02]  /*eb90*/  SHFL.DOWN PT, R6, R16, R9, 0x1f ;  /* 0x08001f0910067589 */ /* 0x00006400000e0000 */
[----:B0-----:R-:W-:-:S04]  /*eba0*/  SHF.L.U32 R9, R9, 0x1, RZ ;  /* 0x0000000109097819 */ /* 0x001fc800000006ff */
[----:B------:R-:W-:Y:S01]  /*ebb0*/  ISETP.GE.AND P0, PT, R9, R0, PT ;  /* 0x000000000900720c */ /* 0x000fe20003f06270 */
[----:B-1----:R-:W-:-:S12]  /*ebc0*/  DADD R16, R6, R16 ;  /* 0x0000000006107229 */ /* 0x002fd80000000010 */
[----:B------:R-:W-:Y:S05]  /*ebd0*/  @!P0 BRA `(.L_x_6711) ;  /* 0xfffffffc00e88947 */ /* 0x000fea000383ffff */
.L_x_6708:
        /* <DEDUP_REMOVED lines=10> */
[----:B0-----:R-:W-:-:S11]  /*ec80*/  DADD R16, R16, R4 ;  /* 0x0000000010107229 */ /* 0x001fd60000000004 */
.L_x_6713:
        /* <DEDUP_REMOVED lines=20> */
.L_x_6715:
[----:B------:R-:W-:Y:S02]  /*edd0*/  ULDC.64 UR4, c[0x0][0x5f8] ;  /* 0x00017e0000047ab9 */ /* 0x000fe40000000a00 */
[----:B------:R-:W-:-:S04]  /*ede0*/  IADD3 R18, P0, R18, UR4, RZ ;  /* 0x0000000412127c10 */ /* 0x000fc8000ff1e0ff */
[----:B------:R-:W-:-:S05]  /*edf0*/  IADD3.X R19, RZ, UR5, RZ, P0, !PT ;  /* 0x00000005ff137c10 */ /* 0x000fca00087fe4ff */
[----:B------:R-:W-:Y:S01]  /*ee00*/  STG.E.64 desc[UR36][R18.64], R16 ;  /* 0x0000001012007986 */ /* 0x000fe2000c101b24 */
[----:B------:R-:W-:Y:S05]  /*ee10*/  EXIT ;  /* 0x000000000000794d */ /* 0x000fea0003800000 */
.L_x_6714:
[----:B------:R-:W-:Y:S01]  /*ee20*/  STG.E.64 desc[UR36][R2.64], R16 ;  /* 0x0000001002007986 */ /* 0x000fe2000c101b24 */
[----:B------:R-:W-:Y:S05]  /*ee30*/  EXIT ;  /* 0x000000000000794d */ /* 0x000fea0003800000 */
.L_x_6712:
[----:B------:R-:W-:Y:S01]  /*ee40*/  ISETP.NE.AND P0, PT, RZ, UR38, PT ;  /* 0x00000026ff007c0c */ /* 0x000fe2000bf05270 */
[----:B------:R-:W-:Y:S02]  /*ee50*/  ULDC.U8 UR4, c[0x0][0x629] ;  /* 0x00018a4000047ab9 */ /* 0x000fe40000000000 */
[----:B------:R-:W-:-:S10]  /*ee60*/  ISETP.NE.AND P1, PT, RZ, UR4, PT ;  /* 0x00000004ff007c0c */ /* 0x000fd4000bf25270 */
[----:B------:R-:W-:Y:S05]  /*ee70*/  @!P0 BRA `(.L_x_6716) ;  /* 0x0000000000088947 */ /* 0x000fea0003800000 */
[----:B------:R-:W0:Y:S02]  /*ee80*/  LDG.E.64 R2, desc[UR36][R4.64] ;  /* 0x0000002404027981 */ /* 0x000e24000c1e1b00 */
[----:B0-----:R-:W-:-:S11]  /*ee90*/  DADD R16, R16, R2 ;  /* 0x0000000010107229 */ /* 0x001fd60000000002 */
.L_x_6716:
        /* <DEDUP_REMOVED lines=20> */
.L_x_6718:
[----:B------:R-:W-:Y:S02]  /*efe0*/  ULDC.64 UR4, c[0x0][0x5f8] ;  /* 0x00017e0000047ab9 */ /* 0x000fe40000000a00 */
[----:B------:R-:W-:-:S05]  /*eff0*/  IADD3 R18, P0, R18, UR4, RZ ;  /* 0x0000000412127c10 */ /* 0x000fca000ff1e0ff */
[----:B------:R-:W-:-:S05]  /*f000*/  IMAD.X R19, RZ, RZ, UR5, P0 ;  /* 0x00000005ff137e24 */ /* 0x000fca00080e06ff */
[----:B------:R-:W-:Y:S01]  /*f010*/  STG.E.64 desc[UR36][R18.64], R16 ;  /* 0x0000001012007986 */ /* 0x000fe2000c101b24 */
[----:B------:R-:W-:Y:S05]  /*f020*/  EXIT ;  /* 0x000000000000794d */ /* 0x000fea0003800000 */
.L_x_6717:
[----:B------:R-:W-:Y:S01]  /*f030*/  STG.E.64 desc[UR36][R4.64], R16 ;  /* 0x0000001004007986 */ /* 0x000fe2000c101b24 */
[----:B------:R-:W-:Y:S05]  /*f040*/  EXIT ;  /* 0x000000000000794d */ /* 0x000fea0003800000 */
.L_x_6692:
        /* <DEDUP_REMOVED lines=22> */
[----:B--2---:R-:W-:-:S11]  /*f1b0*/  DADD R16, R16, R4 ;  /* 0x0000000010107229 */ /* 0x004fd60000000004 */
.L_x_6720:
        /* <DEDUP_REMOVED lines=20> */
.L_x_6722:
[----:B------:R-:W-:Y:S02]  /*f300*/  ULDC.64 UR4, c[0x0][0x5f8] ;  /* 0x00017e0000047ab9 */ /* 0x000fe40000000a00 */
[----:B------:R-:W-:-:S04]  /*f310*/  IADD3 R18, P0, R18, UR4, RZ ;  /* 0x0000000412127c10 */ /* 0x000fc8000ff1e0ff */
[----:B------:R-:W-:-:S05]  /*f320*/  IADD3.X R19, RZ, UR5, RZ, P0, !PT ;  /* 0x00000005ff137c10 */ /* 0x000fca00087fe4ff */
[----:B------:R-:W-:Y:S01]  /*f330*/  STG.E.64 desc[UR36][R18.64], R16 ;  /* 0x0000001012007986 */ /* 0x000fe2000c101b24 */
[----:B------:R-:W-:Y:S05]  /*f340*/  EXIT ;  /* 0x000000000000794d */ /* 0x000fea0003800000 */
.L_x_6721:
[----:B------:R-:W-:Y:S01]  /*f350*/  STG.E.64 desc[UR36][R2.64], R16 ;  /* 0x0000001002007986 */ /* 0x000fe2000c101b24 */
[----:B------:R-:W-:Y:S05]  /*f360*/  EXIT ;  /* 0x000000000000794d */ /* 0x000fea0003800000 */
.L_x_6719:
[----:B------:R-:W-:Y:S01]  /*f370*/  ISETP.NE.AND P0, PT, RZ, UR38, PT ;  /* 0x00000026ff007c0c */ /* 0x000fe2000bf05270 */
[----:B------:R-:W-:Y:S02]  /*f380*/  ULDC.U8 UR4, c[0x0][0x629] ;  /* 0x00018a4000047ab9 */ /* 0x000fe40000000000 */
[----:B------:R-:W-:-:S10]  /*f390*/  ISETP.NE.AND P1, PT, RZ, UR4, PT ;  /* 0x00000004ff007c0c */ /* 0x000fd4000bf25270 */
[----:B------:R-:W-:Y:S05]  /*f3a0*/  @!P0 BRA `(.L_x_6723) ;  /* 0x0000000000088947 */ /* 0x000fea0003800000 */
[----:B------:R-:W2:Y:S02]  /*f3b0*/  LDG.E.64 R2, desc[UR36][R4.64] ;  /* 0x0000002404027981 */ /* 0x000ea4000c1e1b00 */
[----:B--2---:R-:W-:-:S11]  /*f3c0*/  DADD R16, R16, R2 ;  /* 0x0000000010107229 */ /* 0x004fd60000000002 */
.L_x_6723:
        /* <DEDUP_REMOVED lines=20> */
.L_x_6725:
[----:B------:R-:W-:Y:S02]  /*f510*/  ULDC.64 UR4, c[0x0][0x5f8] ;  /* 0x00017e0000047ab9 */ /* 0x000fe40000000a00 */
[----:B------:R-:W-:-:S04]  /*f520*/  IADD3 R18, P0, R18, UR4, RZ ;  /* 0x0000000412127c10 */ /* 0x000fc8000ff1e0ff */
[----:B------:R-:W-:-:S05]  /*f530*/  IADD3.X R19, RZ, UR5, RZ, P0, !PT ;  /* 0x00000005ff137c10 */ /* 0x000fca00087fe4ff */
[----:B------:R-:W-:Y:S01]  /*f540*/  STG.E.64 desc[UR36][R18.64], R16 ;  /* 0x0000001012007986 */ /* 0x000fe2000c101b24 */
[----:B------:R-:W-:Y:S05]  /*f550*/  EXIT ;  /* 0x000000000000794d */ /* 0x000fea0003800000 */
.L_x_6724:
[----:B------:R-:W-:Y:S01]  /*f560*/  STG.E.64 desc[UR36][R4.64], R16 ;  /* 0x0000001004007986 */ /* 0x000fe2000c101b24 */
[----:B------:R-:W-:Y:S05]  /*f570*/  EXIT ;  /* 0x000000000000794d */ /* 0x000fea0003800000 */
.L_x_6726:
        /* <DEDUP_REMOVED lines=16> */
.L_x_8833:


//--------------------- .text._ZN2at6native13reduce_kernelILi256ELi2ENS0_8ReduceOpIdNS0_14func_wrapper_tIdNS0_55_GLOBAL__N__0955718d_22_SparseCsrTensorMath_cu_868dd54514ReductionAddOpIdEEEEjdLi4ELi4EEEEEvT1_ --------------------------
	.section	.text._ZN2at6native13reduce_kernelILi256ELi2ENS0_8ReduceOpIdNS0_14func_wrapper_tIdNS0_55_GLOBAL__N__0955718d_22_SparseCsrTensorMath_cu_868dd54514ReductionAddOpIdEEEEjdLi4ELi4EEEEEvT1_,"ax",@progbits
	.align	128
.text._ZN2at6native13reduce_kernelILi256ELi2ENS0_8ReduceOpIdNS0_14func_wrapper_tIdNS0_55_GLOBAL__N__0955718d_22_SparseCsrTensorMath_cu_868dd54514ReductionAddOpIdEEEEjdLi4ELi4EEEEEvT1_:
        .type           _ZN2at6native13reduce_kernelILi256ELi2ENS0_8ReduceOpIdNS0_14func_wrapper_tIdNS0_55_GLOBAL__N__0955718d_22_SparseCsrTensorMath_cu_868dd54514ReductionAddOpIdEEEEjdLi4ELi4EEEEEvT1_,@function
        .size           _ZN2at6native13reduce_kernelILi256ELi2ENS0_8ReduceOpIdNS0_14func_wrapper_tIdNS0_55_GLOBAL__N__0955718d_22_SparseCsrTensorMath_cu_868dd54514ReductionAddOpIdEEEEjdLi4ELi4EEEEEvT1_,(.L_x_8834 - _ZN2at6native13reduce_kernelILi256ELi2ENS0_8ReduceOpIdNS0_14func_wrapper_tIdNS0_55_GLOBAL__N__0955718d_22_SparseCsrTensorMath_cu_868dd54514ReductionAddOpIdEEEEjdLi4ELi4EEEEEvT1_)
        .other          _ZN2at6native13reduce_kernelILi256ELi2ENS0_8ReduceOpIdNS0_14func_wrapper_tIdNS0_55_GLOBAL__N__0955718d_22_SparseCsrTensorMath_cu_868dd54514ReductionAddOpIdEEEEjdLi4ELi4EEEEEvT1_,@"STO_CUDA_ENTRY STV_DEFAULT"
_ZN2at6native13reduce_kernelILi256ELi2ENS0_8ReduceOpIdNS0_14func_wrapper_tIdNS0_55_GLOBAL__N__0955718d_22_SparseCsrTensorMath_cu_868dd54514ReductionAddOpIdEEEEjdLi4ELi4EEEEEvT1_:
        /* <DEDUP_REMOVED lines=288> */
.L_x_6727:
        /* <DEDUP_REMOVED lines=44> */
.L_x_6731:
        /* <DEDUP_REMOVED lines=26> */
.L_x_6737:
[----:B------:R-:W-:Y:S05]  /*1660*/  BSYNC B2 ;  /* 0x0000000000027941 */ /* 0x000fea0003800000 */
.L_x_6736:
        /* <DEDUP_REMOVED lines=10> */
.L_x_6735:
[----:B------:R-:W-:Y:S05]  /*1710*/  BSYNC B1 ;  /* 0x0000000000017941 */ /* 0x000fea0003800000 */
.L_x_6734:
[----:B------:R-:W0:Y:S01]  /*1720*/  LDC R7, c[0x0][0x224] ;  /* 0x00008900ff077b82 */ /* 0x000e220000000800 */
[----:B------:R-:W-:-:S04]  /*1730*/  IADD3 R3, P0, -R8, 0x4, RZ ;  /* 0x0000000408037810 */ /* 0x000fc80007f1e1ff */
[----:B------:R-:W-:Y:S01]  /*1740*/  LEA R22, P1, R3, R22, 0x3 ;  /* 0x0000001603167211 */ /* 0x000fe200078218ff */
[----:B------:R-:W-:-:S05]  /*1750*/  IMAD.X R6, RZ, RZ, -0x1, P0 ;  /* 0xffffffffff067424 */ /* 0x000fca00000e06ff */
[----:B------:R-:W-:Y:S02]  /*1760*/  LEA.HI.X R23, R3, R23, R6, 0x3, P1 ;  /* 0x0000001703177211 */ /* 0x000fe400008f1c06 */
[----:B0-----:R-:W-:-:S07]  /*1770*/  IADD3 R0, R8, -0x4, R7 ;  /* 0xfffffffc08007810 */ /* 0x001fce0007ffe007 */
.L_x_6733:
[----:B------:R-:W-:Y:S05]  /*1780*/  BSYNC B0 ;  /* 0x0000000000007941 */ /* 0x000fea0003800000 */
.L_x_6732:
        /* <DEDUP_REMOVED lines=22> */
.L_x_6740:
        /* <DEDUP_REMOVED lines=12> */
.L_x_6739:
[----:B------:R-:W-:Y:S05]  /*19b0*/  BSYNC B0 ;  /* 0x0000000000007941 */ /* 0x000fea0003800000 */
.L_x_6738:
        /* <DEDUP_REMOVED lines=8> */
.L_x_6742:
[----:B------:R-:W-:Y:S05]  /*1a40*/  BSYNC B0 ;  /* 0x0000000000007941 */ /* 0x000fea0003800000 */
.L_x_6741:
        /* <DEDUP_REMOVED lines=10> */
[----:B--2---:R-:W-:-:S11]  /*1af0*/  DADD R12, R12, R22 ;  /* 0x000000000c0c7229 */ /* 0x004fd60000000016 */
.L_x_6744:
[----:B------:R-:W-:Y:S05]  /*1b00*/  BSYNC B0 ;  /* 0x0000000000007941 */ /* 0x000fea0003800000 */
.L_x_6743:
[----:B------:R-:W-:Y:S01]  /*1b10*/  DADD R12, R20, R12 ;  /* 0x00000000140c7229 */ /* 0x000fe2000000000c */
[----:B------:R-:W-:-:S07]  /*1b20*/  CS2R R26, SRZ ;  /* 0x00000000001a7805 */ /* 0x000fce000001ff00 */
[----:B------:R-:W-:-:S08]  /*1b30*/  DADD R12, R12, R14 ;  /* 0x000000000c0c7229 */ /* 0x000fd0000000000e */
[----:B------:R-:W-:Y:S01]  /*1b40*/  DADD R24, R12, R24 ;  /* 0x000000000c187229 */ /* 0x000fe20000000018 */
[----:B------:R-:W-:Y:S10]  /*1b50*/  BRA `(.L_x_6729) ;  /* 0x0000009800507947 */ /* 0x000ff40003800000 */
.L_x_6730:
        /* <DEDUP_REMOVED lines=44> */
.L_x_6753:
        /* <DEDUP_REMOVED lines=287> */
.L_x_6749:
        /* <DEDUP_REMOVED lines=242> */
.L_x_6750:
        /* <DEDUP_REMOVED lines=241> */
.L_x_6751:
        /* <DEDUP_REMOVED lines=238> */
.L_x_6752:
[----:B------:R-:W-:Y:S01]  /*5d20*/  LOP3.LUT R3, R3, 0xfffffff0, RZ, 0xc0, !PT ;  /* 0xfffffff003037812 */ /* 0x000fe200078ec0ff */
[----:B------:R-:W-:-:S03]  /*5d30*/  ULDC UR4, c[0x0][0x224] ;  /* 0x0000890000047ab9 */ /* 0x000fc60000000800 */
[----:B------:R-:W-:-:S05]  /*5d40*/  IADD3 R24, P1, R22, R3, RZ ;  /* 0x0000000316187210 */ /* 0x000fca0007f3e0ff */
[----:B------:R-:W-:-:S06]  /*5d50*/  IMAD.X R25, RZ, RZ, R23, P1 ;  /* 0x000000ffff197224 */ /* 0x000fcc00008e0617 */
[----:B------:R-:W2:Y:S01]  /*5d60*/  LDG.E.128 R24, desc[UR60][R24.64] ;  /* 0x0000003c18187981 */ /* 0x000ea2000c1e1d00 */
[----:B------:R-:W-:Y:S01]  /*5d70*/  IADD3 R3, R37, R0, RZ ;  /* 0x0000000025037210 */ /* 0x000fe20007ffe0ff */
[----:B------:R-:W-:Y:S01]  /*5d80*/  IMAD.U32 R36, RZ, RZ, UR4 ;  /* 0x00000004ff247e24 */ /* 0x000fe2000f8e00ff */
[----:B-----5:R-:W-:Y:S02]  /*5d90*/  DADD R28, R12, R28 ;  /* 0x000000000c1c7229 */ /* 0x020fe4000000001c */
[----:B------:R-:W-:Y:S01]  /*5da0*/  DADD R30, R14, R30 ;  /* 0x000000000e1e7229 */ /* 0x000fe2000000001e */
[----:B------:R-:W-:Y:S01]  /*5db0*/  IMAD R37, R0, 0x3, R3 ;  /* 0x0000000300257824 */ /* 0x000fe200078e0203 */
[----:B------:R-:W-:Y:S02]  /*5dc0*/  DADD R32, R8, R32 ;  /* 0x0000000008207229 */ /* 0x000fe40000000020 */
[----:B------:R-:W-:Y:S02]  /*5dd0*/  DADD R34, R10, R34 ;  /* 0x000000000a227229 */ /* 0x000fe40000000022 */
[----:B------:R-:W-:Y:S01]  /*5de0*/  ISETP.GE.U32.AND P1, PT, R37, R36, PT ;  /* 0x000000242500720c */ /* 0x000fe20003f26070 */
[----:B------:R-:W-:-:S02]  /*5df0*/  DADD R38, R4, R38 ;  /* 0x0000000004267229 */ /* 0x000fc40000000026 */
[----:B------:R-:W-:Y:S02]  /*5e00*/  DADD R40, R6, R40 ;  /* 0x0000000006287229 */ /* 0x000fe40000000028 */
[----:B--2---:R-:W-:Y:S02]  /*5e10*/  DADD R20, R24, R20 ;  /* 0x0000000018147229 */ /* 0x004fe40000000014 */
[----:B------:R-:W-:-:S06]  /*5e20*/  DADD R42, R26, R42 ;  /* 0x000000001a2a7229 */ /* 0x000fcc000000002a */
[----:B------:R-:W-:Y:S05]  /*5e30*/  @!P1 BRA `(.L_x_6753) ;  /* 0xffffffbc00f89947 */ /* 0x000fea000383ffff */
[----:B------:R-:W-:Y:S05]  /*5e40*/  BSYNC B1 ;  /* 0x0000000000017941 */ /* 0x000fea0003800000 */
.L_x_6748:
[----:B------:R-:W-:Y:S05]  /*5e50*/  BSYNC B0 ;  /* 0x0000000000007941 */ /* 0x000fea0003800000 */
.L_x_6747:
        /* <DEDUP_REMOVED lines=280> */
.L_x_6756:
        /* <DEDUP_REMOVED lines=281> */
.L_x_6757:
        /* <DEDUP_REMOVED lines=281> */
.L_x_6758:
        /* <DEDUP_REMOVED lines=281> */
.L_x_6759:
[----:B------:R-:W-:-:S04]  /*a490*/  LOP3.LUT R25, R24, 0xfffffff0, RZ, 0xc0, !PT ;  /* 0xfffffff018197812 */ /* 0x000fc800078ec0ff */
[----:B------:R-:W-:-:S04]  /*a4a0*/  IADD3 R24, P1, R22, R25, RZ ;  /* 0x0000001916187210 */ /* 0x000fc80007f3e0ff */
[----:B------:R-:W-:-:S06]  /*a4b0*/  IADD3.X R25, RZ, R23, RZ, P1, !PT ;  /* 0x00000017ff197210 */ /* 0x000fcc0000ffe4ff */
[----:B------:R-:W5:Y:S03]  /*a4c0*/  LDG.E.128 R24, desc[UR60][R24.64] ;  /* 0x0000003c18187981 */ /* 0x000f66000c1e1d00 */
.L_x_6755:
[----:B------:R-:W-:Y:S05]  /*a4d0*/  BSYNC B0 ;  /* 0x0000000000007941 */ /* 0x000fea0003800000 */
.L_x_6754:
        /* <DEDUP_REMOVED lines=18> */
.L_x_6761:
[----:B------:R-:W-:Y:S05]  /*a600*/  BSYNC B0 ;  /* 0x0000000000007941 */ /* 0x000fea0003800000 */
.L_x_6760:
[----:B------:R-:W-:Y:S02]  /*a610*/  DADD R30, R34, R30 ;  /* 0x00000000221e7229 */ /* 0x000fe4000000001e */
[----:B------:R-:W-:-:S06]  /*a620*/  DADD R28, R32, R28 ;  /* 0x00000000201c7229 */ /* 0x000fcc000000001c */
[----:B------:R-:W-:Y:S02]  /*a630*/  DADD R30, R30, R40 ;  /* 0x000000001e1e7229 */ /* 0x000fe40000000028 */
[----:B------:R-:W-:-:S06]  /*a640*/  DADD R28, R28, R38 ;  /* 0x000000001c1c7229 */ /* 0x000fcc0000000026 */
[----:B-----5:R-:W-:Y:S02]  /*a650*/  DADD R26, R30, R42 ;  /* 0x000000001e1a7229 */ /* 0x020fe4000000002a */
[----:B------:R-:W-:Y:S01]  /*a660*/  DADD R24, R28, R20 ;  /* 0x000000001c187229 */ /* 0x000fe20000000014 */
[----:B------:R-:W-:Y:S10]  /*a670*/  BRA `(.L_x_6729) ;  /* 0x0000000c00887947 */ /* 0x000ff40003800000 */
.L_x_6746:
        /* <DEDUP_REMOVED lines=28> */
.L_x_6764:
        /* <DEDUP_REMOVED lines=32> */
.L_x_6763:
[----:B------:R-:W-:Y:S05]  /*aa40*/  BSYNC B0 ;  /* 0x0000000000007941 */ /* 0x000fea0003800000 */
.L_x_6762:
        /* <DEDUP_REMOVED lines=27> */
.L_x_6766:
[----:B------:R-:W-:Y:S05]  /*ac00*/  BSYNC B0 ;  /* 0x0000000000007941 */ /* 0x000fea0003800000 */
.L_x_6765:
        /* <DEDUP_REMOVED lines=18> */
.L_x_6768:
[----:B------:R-:W-:Y:S05]  /*ad30*/  BSYNC B0 ;  /* 0x0000000000007941 */ /* 0x000fea0003800000 */
.L_x_6767:
[----:B------:R-:W-:Y:S02]  /*ad40*/  DADD R4, R20, R4 ;  /* 0x0000000014047229 */ /* 0x000fe40000000004 */
[----:B------:R-:W-:-:S06]  /*ad50*/  DADD R6, R26, R6 ;  /* 0x000000001a067229 */ /* 0x000fcc0000000006 */
[----:B------:R-:W-:Y:S02]  /*ad60*/  DADD R4, R4, R40 ;  /* 0x0000000004047229 */ /* 0x000fe40000000028 */
[----:B------:R-:W-:-:S06]  /*ad70*/  DADD R6, R6, R38 ;  /* 0x0000000006067229 */ /* 0x000fcc0000000026 */
[----:B------:R-:W-:Y:S02]  /*ad80*/  DADD R26, R4, R42 ;  /* 0x00000000041a7229 */ /* 0x000fe4000000002a */
[----:B------:R-:W-:Y:S01]  /*ad90*/  DADD R24, R6, R24 ;  /* 0x0000000006187229 */ /* 0x000fe20000000018 */
[----:B------:R-:W-:Y:S10]  /*ada0*/  BRA `(.L_x_6729) ;  /* 0x0000000400bc7947 */ /* 0x000ff40003800000 */
.L_x_6745:
        /* <DEDUP_REMOVED lines=33> */
.L_x_6771:
        /* <DEDUP_REMOVED lines=28> */
.L_x_6770:
[----:B------:R-:W-:Y:S05]  /*b180*/  BSYNC B0 ;  /* 0x0000000000007941 */ /* 0x000fea0003800000 */
.L_x_6769:
        /* <DEDUP_REMOVED lines=23> */
.L_x_6773:
[----:B------:R-:W-:Y:S05]  /*b300*/  BSYNC B0 ;  /* 0x0000000000007941 */ /* 0x000fea0003800000 */
.L_x_6772:
        /* <DEDUP_REMOVED lines=18> */
.L_x_6775:
[----:B------:R-:W-:Y:S05]  /*b430*/  BSYNC B0 ;  /* 0x0000000000007941 */ /* 0x000fea0003800000 */
.L_x_6774:
[----:B------:R-:W-:Y:S02]  /*b440*/  DADD R4, R20, R4 ;  /* 0x0000000014047229 */ /* 0x000fe40000000004 */
[----:B------:R-:W-:-:S06]  /*b450*/  DADD R6, R26, R6 ;  /* 0x000000001a067229 */ /* 0x000fcc0000000006 */
[----:B------:R-:W-:Y:S02]  /*b460*/  DADD R4, R4, R40 ;  /* 0x0000000004047229 */ /* 0x000fe40000000028 */
[----:B------:R-:W-:-:S06]  /*b470*/  DADD R6, R6, R38 ;  /* 0x0000000006067229 */ /* 0x000fcc0000000026 */
[----:B------:R-:W-:Y:S02]  /*b480*/  DADD R26, R4, R42 ;  /* 0x00000000041a7229 */ /* 0x000fe4000000002a */
[----:B------:R-:W-:-:S11]  /*b490*/  DADD R24, R6, R24 ;  /* 0x0000000006187229 */ /* 0x000fd60000000018 */
.L_x_6729:
[----:B------:R-:W-:Y:S05]  /*b4a0*/  BSYNC B6 ;  /* 0x0000000000067941 */ /* 0x000fea0003800000 */
.L_x_6728:
        /* <DEDUP_REMOVED lines=15> */
.L_x_6777:
        /* <DEDUP_REMOVED lines=8> */
[----:B-12---:R-:W-:Y:S02]  /*b620*/  @!P0 DADD R24, R24, R4 ;  /* 0x0000000018188229 */ /* 0x006fe40000000004 */
[----:B------:R-:W-:-:S07]  /*b630*/  @!P0 DADD R26, R26, R6 ;  /* 0x000000001a1a8229 */ /* 0x000fce0000000006 */
[----:B------:R2:W-:Y:S01]  /*b640*/  @!P0 STS.128 [R9], R24 ;  /* 0x0000001809008388 */ /* 0x0005e20000000c00 */
[----:B------:R-:W-:Y:S02]  /*b650*/  ISETP.GT.AND P0, PT, R0, 0x1, PT ;  /* 0x000000010000780c */ /* 0x000fe40003f04270 */
[----:B------:R-:W-:-:S11]  /*b660*/  SHF.R.S32.HI R0, RZ, 0x1, R0 ;  /* 0x00000001ff007819 */ /* 0x000fd60000011400 */
[----:B------:R-:W-:Y:S05]  /*b670*/  @P0 BRA `(.L_x_6777) ;  /* 0xfffffffc00c80947 */ /* 0x000fea000383ffff */
.L_x_6776:
        /* <DEDUP_REMOVED lines=20> */
.L_x_6780:
        /* <DEDUP_REMOVED lines=14> */
.L_x_6779:
[----:B------:R-:W-:Y:S01]  /*b8a0*/  ISETP.GE.AND P0, PT, R0, 0x2, PT ;  /* 0x000000020000780c */ /* 0x000fe20003f06270 */
[----:B------:R-:W-:Y:S05]  /*b8b0*/  WARPSYNC.ALL ;  /* 0x0000000000007948 */ /* 0x000fea0003800000 */
[----:B------:R-:W-:Y:S07]  /*b8c0*/  BAR.SYNC.DEFER_BLOCKING 0x0 ;  /* 0x0000000000007b1d */ /* 0x000fee0000010000 */
[----:B------:R-:W-:Y:S05]  /*b8d0*/  @!P0 BRA `(.L_x_6778) ;  /* 0x0000000000288947 */ /* 0x000fea0003800000 */
[----:B-1----:R-:W-:-:S07]  /*b8e0*/  MOV R3, 0x1 ;  /* 0x0000000100037802 */ /* 0x002fce0000000f00 */
.L_x_6781:
[----:B------:R-:W-:Y:S04]  /*b8f0*/  SHFL.DOWN PT, R5, R25, R3, 0x1f ;  /* 0x08001f0319057589 */ /* 0x000fe800000e0000 */
        /* <DEDUP_REMOVED lines=8> */
.L_x_6778:
        /* <DEDUP_REMOVED lines=278> */
.L_x_6782:
        /* <DEDUP_REMOVED lines=278> */
.L_x_6783:
        /* <DEDUP_REMOVED lines=297> */
.L_x_6785:
        /* <DEDUP_REMOVED lines=277> */
.L_x_6786:
        /* <DEDUP_REMOVED lines=16> */
.L_x_6788:
[----:B------:R-:W-:Y:S05]  /*10120*/  BSYNC B0 ;  /* 0x0000000000007941 */ /* 0x000fea0003800000 */
.L_x_6787:
        /* <DEDUP_REMOVED lines=15> */
.L_x_6790:
[----:B------:R-:W-:Y:S05]  /*10220*/  BSYNC B0 ;  /* 0x0000000000007941 */ /* 0x000fea0003800000 */
.L_x_6789:
        /* <DEDUP_REMOVED lines=35> */
.L_x_6792:
[----:B------:R-:W-:Y:S05]  /*10460*/  BSYNC B0 ;  /* 0x0000000000007941 */ /* 0x000fea0003800000 */
.L_x_6791:
        /* <DEDUP_REMOVED lines=38> */
.L_x_6797:
[----:B------:R-:W-:-:S05]  /*106d0*/  IADD3 R11, R0, R19, RZ ;  /* 0x00000013000b7210 */ /* 0x000fca0007ffe0ff */
[----:B-1----:R-:W-:-:S05]  /*106e0*/  IMAD.WIDE.U32 R10, R11, 0x10, R20 ;  /* 0x000000100b0a7825 */ /* 0x002fca00078e0014 */
[----:B------:R-:W2:Y:S04]  /*106f0*/  LDG.E.64 R12, desc[UR60][R10.64] ;  /* 0x0000003c0a0c7981 */ /* 0x000ea8000c1e1b00 */
[----:B------:R-:W3:Y:S01]  /*10700*/  LDG.E.64 R14, desc[UR60][R10.64+0x8] ;  /* 0x0000083c0a0e7981 */ /* 0x000ee2000c1e1b00 */
[----:B------:R-:W-:-:S04]  /*10710*/  IADD3 R19, R22, R19, RZ ;  /* 0x0000001316137210 */ /* 0x000fc80007ffe0ff */
[----:B------:R-:W-:Y:S01]  /*10720*/  ISETP.GE.U32.AND P0, PT, R19, UR8, PT ;  /* 0x0000000813007c0c */ /* 0x000fe2000bf06070 */
[----:B--2---:R-:W-:Y:S02]  /*10730*/  DADD R24, R12, R24 ;  /* 0x000000000c187229 */ /* 0x004fe40000000018 */
[----:B---3--:R-:W-:-:S10]  /*10740*/  DADD R26, R14, R26 ;  /* 0x000000000e1a7229 */ /* 0x008fd4000000001a */
[----:B------:R-:W-:Y:S05]  /*10750*/  @!P0 BRA `(.L_x_6797) ;  /* 0xfffffffc00dc8947 */ /* 0x000fea000383ffff */
[----:B------:R-:W-:Y:S05]  /*10760*/  BSYNC B1 ;  /* 0x0000000000017941 */ /* 0x000fea0003800000 */
.L_x_6796:
[----:B------:R-:W-:Y:S05]  /*10770*/  BRA `(.L_x_6795) ;  /* 0x00000000005c7947 */ /* 0x000fea0003800000 */
.L_x_6794:
        /* <DEDUP_REMOVED lines=13> */
.L_x_6798:
[----:B------:R-:W-:-:S05]  /*10850*/  IADD3 R10, R0, R19, RZ ;  /* 0x00000013000a7210 */ /* 0x000fca0007ffe0ff */
[----:B0-----:R-:W-:-:S04]  /*10860*/  IMAD R11, R10, R22, R17 ;  /* 0x000000160a0b7224 */ /* 0x001fc800078e0211 */
[----:B-1----:R-:W-:-:S05]  /*10870*/  IMAD.WIDE.U32 R10, R11, 0x10, R20 ;  /* 0x000000100b0a7825 */ /* 0x002fca00078e0014 */
[----:B------:R-:W3:Y:S04]  /*10880*/  LDG.E.64 R12, desc[UR60][R10.64] ;  /* 0x0000003c0a0c7981 */ /* 0x000ee8000c1e1b00 */
[----:B------:R-:W4:Y:S01]  /*10890*/  LDG.E.64 R14, desc[UR60][R10.64+0x8] ;  /* 0x0000083c0a0e7981 */ /* 0x000f22000c1e1b00 */
[----:B--2---:R-:W-:-:S05]  /*108a0*/  IMAD.IADD R19, R28, 0x1, R19 ;  /* 0x000000011c137824 */ /* 0x004fca00078e0213 */
[----:B------:R-:W-:Y:S01]  /*108b0*/  ISETP.GE.U32.AND P0, PT, R19, UR7, PT ;  /* 0x0000000713007c0c */ /* 0x000fe2000bf06070 */
[----:B---3--:R-:W-:Y:S02]  /*108c0*/  DADD R24, R12, R24 ;  /* 0x000000000c187229 */ /* 0x008fe40000000018 */
[----:B----4-:R-:W-:-:S10]  /*108d0*/  DADD R26, R14, R26 ;  /* 0x000000000e1a7229 */ /* 0x010fd4000000001a */
[----:B------:R-:W-:Y:S05]  /*108e0*/  @!P0 BRA `(.L_x_6798) ;  /* 0xfffffffc00d88947 */ /* 0x000fea000383ffff */
.L_x_6795:
[----:B------:R-:W-:Y:S05]  /*108f0*/  BSYNC B0 ;  /* 0x0000000000007941 */ /* 0x000fea0003800000 */
.L_x_6793:
        /* <DEDUP_REMOVED lines=13> */
.L_x_6800:
[----:B------:R-:W-:Y:S01]  /*109d0*/  IADD3 R0, R2, R19, RZ ;  /* 0x0000001302007210 */ /* 0x000fe20007ffe0ff */
[----:B------:R-:W-:Y:S03]  /*109e0*/  BAR.SYNC.DEFER_BLOCKING 0x0 ;  /* 0x0000000000007b1d */ /* 0x000fe60000010000 */
[----:B------:R-:W-:-:S04]  /*109f0*/  ISETP.GE.U32.AND P0, PT, R0, UR6, PT ;  /* 0x0000000600007c0c */ /* 0x000fc8000bf06070 */
[----:B------:R-:W-:-:S13]  /*10a00*/  ISETP.GE.U32.OR P0, PT, R2, R19, P0 ;  /* 0x000000130200720c */ /* 0x000fda0000706470 */
[----:B------:R-:W-:-:S05]  /*10a10*/  @!P0 IMAD R0, R0, R10, R17 ;  /* 0x0000000a00008224 */ /* 0x000fca00078e0211 */
[----:B------:R-:W-:-:S05]  /*10a20*/  @!P0 LEA R0, R0, UR4, 0x4 ;  /* 0x0000000400008c11 */ /* 0x000fca000f8e20ff */
[----:B------:R-:W0:Y:S02]  /*10a30*/  @!P0 LDS.128 R12, [R0] ;  /* 0x00000000000c8984 */ /* 0x000e240000000c00 */
[----:B01----:R-:W-:Y:S02]  /*10a40*/  @!P0 DADD R24, R24, R12 ;  /* 0x0000000018188229 */ /* 0x003fe4000000000c */
[----:B------:R-:W-:-:S07]  /*10a50*/  @!P0 DADD R26, R26, R14 ;  /* 0x000000001a1a8229 */ /* 0x000fce000000000e */
[----:B------:R1:W-:Y:S01]  /*10a60*/  @!P0 STS.128 [R11], R24 ;  /* 0x000000180b008388 */ /* 0x0003e20000000c00 */
[----:B------:R-:W-:Y:S02]  /*10a70*/  ISETP.GT.AND P0, PT, R19, 0x1, PT ;  /* 0x000000011300780c */ /* 0x000fe40003f04270 */
[----:B------:R-:W-:-:S11]  /*10a80*/  SHF.R.S32.HI R19, RZ, 0x1, R19 ;  /* 0x00000001ff137819 */ /* 0x000fd60000011413 */
[----:B------:R-:W-:Y:S05]  /*10a90*/  @P0 BRA `(.L_x_6800) ;  /* 0xfffffffc00cc0947 */ /* 0x000fea000383ffff */
.L_x_6799:
        /* <DEDUP_REMOVED lines=10> */
.L_x_6803:
[----:B------:R-:W-:Y:S01]  /*10b40*/  IADD3 R0, R17, R2, RZ ;  /* 0x0000000211007210 */ /* 0x000fe20007ffe0ff */
[----:B------:R-:W-:Y:S03]  /*10b50*/  BAR.SYNC.DEFER_BLOCKING 0x0 ;  /* 0x0000000000007b1d */ /* 0x000fe60000010000 */
[----:B------:R-:W-:-:S04]  /*10b60*/  ISETP.GE.U32.AND P0, PT, R0, R10, PT ;  /* 0x0000000a0000720c */ /* 0x000fc80003f06070 */
[----:B------:R-:W-:-:S13]  /*10b70*/  ISETP.GE.U32.OR P0, PT, R17, R2, P0 ;  /* 0x000000021100720c */ /* 0x000fda0000706470 */
[----:B------:R-:W-:Y:S01]  /*10b80*/  @!P0 IMAD R12, R2, 0x10, R11 ;  /* 0x00000010020c8824 */ /* 0x000fe200078e020b */
[----:B------:R-:W-:-:S05]  /*10b90*/  SHF.R.S32.HI R2, RZ, 0x1, R2 ;  /* 0x00000001ff027819 */ /* 0x000fca0000011402 */
[----:B------:R-:W0:Y:S02]  /*10ba0*/  @!P0 LDS.128 R12, [R12] ;  /* 0x000000000c0c8984 */ /* 0x000e240000000c00 */
[----:B012---:R-:W-:Y:S02]  /*10bb0*/  @!P0 DADD R24, R24, R12 ;  /* 0x0000000018188229 */ /* 0x007fe4000000000c */
[----:B------:R-:W-:-:S07]  /*10bc0*/  @!P0 DADD R26, R26, R14 ;  /* 0x000000001a1a8229 */ /* 0x000fce000000000e */
[----:B------:R2:W-:Y:S01]  /*10bd0*/  @!P0 STS.128 [R11], R24 ;  /* 0x000000180b008388 */ /* 0x0005e20000000c00 */
[----:B------:R-:W-:-:S13]  /*10be0*/  ISETP.GE.AND P0, PT, R2, 0x20, PT ;  /* 0x000000200200780c */ /* 0x000fda0003f06270 */
[----:B------:R-:W-:Y:S05]  /*10bf0*/  @P0 BRA `(.L_x_6803) ;  /* 0xfffffffc00d00947 */ /* 0x000fea000383ffff */
[----:B------:R-:W-:-:S07]  /*10c00*/  MOV R0, 0x20 ;  /* 0x0000002000007802 */ /* 0x000fce0000000f00 */
.L_x_6802:
[----:B------:R-:W-:Y:S01]  /*10c10*/  BAR.SYNC.DEFER_BLOCKING 0x0 ;  /* 0x0000000000007b1d */ /* 0x000fe20000010000 */
[----:B------:R-:W-:-:S13]  /*10c20*/  ISETP.GE.AND P0, PT, R0, 0x2, PT ;  /* 0x000000020000780c */ /* 0x000fda0003f06270 */
[----:B------:R-:W-:Y:S05]  /*10c30*/  @!P0 BRA `(.L_x_6801) ;  /* 0x0000000000288947 */ /* 0x000fea0003800000 */
[----:B------:R-:W-:-:S07]  /*10c40*/  MOV R15, 0x1 ;  /* 0x00000001000f7802 */ /* 0x000fce0000000f00 */
.L_x_6804:
[----:B012---:R-:W-:Y:S04]  /*10c50*/  SHFL.DOWN PT, R11, R25, R15, 0x1f ;  /* 0x08001f0f190b7589 */ /* 0x007fe800000e0000 */
[----:B------:R-:W0:Y:S04]  /*10c60*/  SHFL.DOWN PT, R10, R24, R15, 0x1f ;  /* 0x08001f0f180a7589 */ /* 0x000e2800000e0000 */
[----:B------:R-:W-:Y:S04]  /*10c70*/  SHFL.DOWN PT, R13, R27, R15, 0x1f ;  /* 0x08001f0f1b0d7589 */ /* 0x000fe800000e0000 */
[----:B------:R1:W2:Y:S02]  /*10c80*/  SHFL.DOWN PT, R12, R26, R15, 0x1f ;  /* 0x08001f0f1a0c7589 */ /* 0x0002a400000e0000 */
[----:B-1----:R-:W-:-:S05]  /*10c90*/  IMAD.SHL.U32 R15, R15, 0x2, RZ ;  /* 0x000000020f0f7824 */ /* 0x002fca00078e00ff */
[----:B------:R-:W-:Y:S01]  /*10ca0*/  ISETP.GE.AND P0, PT, R15, R0, PT ;  /* 0x000000000f00720c */ /* 0x000fe20003f06270 */
[----:B0-----:R-:W-:Y:S02]  /*10cb0*/  DADD R24, R10, R24 ;  /* 0x000000000a187229 */ /* 0x001fe40000000018 */
[----:B--2---:R-:W-:-:S10]  /*10cc0*/  DADD R26, R12, R26 ;  /* 0x000000000c1a7229 */ /* 0x004fd4000000001a */
[----:B------:R-:W-:Y:S05]  /*10cd0*/  @!P0 BRA `(.L_x_6804) ;  /* 0xfffffffc00dc8947 */ /* 0x000fea000383ffff */
.L_x_6801:
        /* <DEDUP_REMOVED lines=11> */
[----:B012---:R-:W-:Y:S02]  /*10d90*/  DADD R24, R24, R2 ;  /* 0x0000000018187229 */ /* 0x007fe40000000002 */
[----:B---3--:R-:W-:-:S11]  /*10da0*/  DADD R26, R26, R6 ;  /* 0x000000001a1a7229 */ /* 0x008fd60000000006 */
.L_x_6806:
        /* <DEDUP_REMOVED lines=21> */
.L_x_6808:
        /* <DEDUP_REMOVED lines=22> */
.L_x_6809:
[----:B------:R-:W-:Y:S02]  /*11060*/  ULDC.64 UR4, c[0x0][0x5f8] ;  /* 0x00017e0000047ab9 */ /* 0x000fe40000000a00 */
[----:B------:R-:W-:-:S04]  /*11070*/  IADD3 R16, P0, R16, UR4, RZ ;  /* 0x0000000410107c10 */ /* 0x000fc8000ff1e0ff */
[----:B------:R-:W-:-:S05]  /*11080*/  IADD3.X R17, RZ, UR5, RZ, P0, !PT ;  /* 0x00000005ff117c10 */ /* 0x000fca00087fe4ff */
[----:B------:R-:W-:Y:S01]  /*11090*/  STG.E.64 desc[UR60][R16.64], R26 ;  /* 0x0000001a10007986 */ /* 0x000fe2000c101b3c */
[----:B------:R-:W-:Y:S05]  /*110a0*/  EXIT ;  /* 0x000000000000794d */ /* 0x000fea0003800000 */
.L_x_6807:
[----:B------:R-:W-:Y:S04]  /*110b0*/  STG.E.64 desc[UR60][R4.64], R24 ;  /* 0x0000001804007986 */ /* 0x000fe8000c101b3c */
[----:B------:R-:W-:Y:S01]  /*110c0*/  STG.E.64 desc[UR60][R4.64+0x8], R26 ;  /* 0x0000081a04007986 */ /* 0x000fe2000c101b3c */
[----:B------:R-:W-:Y:S05]  /*110d0*/  EXIT ;  /* 0x000000000000794d */ /* 0x000fea0003800000 */
.L_x_6805:
        /* <DEDUP_REMOVED lines=8> */
.L_x_6810:
        /* <DEDUP_REMOVED lines=21> */
.L_x_6812:
        /* <DEDUP_REMOVED lines=22> */
.L_x_6813:
[----:B------:R-:W-:Y:S02]  /*11410*/  ULDC.64 UR4, c[0x0][0x5f8] ;  /* 0x00017e0000047ab9 */ /* 0x000fe40000000a00 */
[----:B------:R-:W-:-:S04]  /*11420*/  IADD3 R16, P0, R16, UR4, RZ ;  /* 0x0000000410107c10 */ /* 0x000fc8000ff1e0ff */
[----:B------:R-:W-:-:S05]  /*11430*/  IADD3.X R17, RZ, UR5, RZ, P0, !PT ;  /* 0x00000005ff117c10 */ /* 0x000fca00087fe4ff */
[----:B------:R-:W-:Y:S01]  /*11440*/  STG.E.64 desc[UR60][R16.64], R26 ;  /* 0x0000001a10007986 */ /* 0x000fe2000c101b3c */
[----:B------:R-:W-:Y:S05]  /*11450*/  EXIT ;  /* 0x000000000000794d */ /* 0x000fea0003800000 */
.L_x_6811:
[----:B------:R-:W-:Y:S04]  /*11460*/  STG.E.64 desc[UR60][R6.64], R24 ;  /* 0x0000001806007986 */ /* 0x000fe8000c101b3c */
[----:B------:R-:W-:Y:S01]  /*11470*/  STG.E.64 desc[UR60][R8.64], R26 ;  /* 0x0000001a08007986 */ /* 0x000fe2000c101b3c */
[----:B------:R-:W-:Y:S05]  /*11480*/  EXIT ;  /* 0x000000000000794d */ /* 0x000fea0003800000 */
.L_x_6784:
        /* <DEDUP_REMOVED lines=21> */
[----:B--2---:R-:W-:Y:S02]  /*115e0*/  DADD R24, R24, R2 ;  /* 0x0000000018187229 */ /* 0x004fe40000000002 */
[----:B---3--:R-:W-:-:S11]  /*115f0*/  DADD R26, R26, R6 ;  /* 0x000000001a1a7229 */ /* 0x008fd60000000006 */
.L_x_6815:
        /* <DEDUP_REMOVED lines=21> */
.L_x_6817:
        /* <DEDUP_REMOVED lines=22> */
.L_x_6818:
[----:B------:R-:W-:Y:S02]  /*118b0*/  ULDC.64 UR4, c[0x0][0x5f8] ;  /* 0x00017e0000047ab9 */ /* 0x000fe40000000a00 */
[----:B------:R-:W-:-:S05]  /*118c0*/  IADD3 R16, P0, R16, UR4, RZ ;  /* 0x0000000410107c10 */ /* 0x000fca000ff1e0ff */
[----:B------:R-:W-:-:S05]  /*118d0*/  IMAD.X R17, RZ, RZ, UR5, P0 ;  /* 0x00000005ff117e24 */ /* 0x000fca00080e06ff */
[----:B------:R-:W-:Y:S01]  /*118e0*/  STG.E.64 desc[UR60][R16.64], R26 ;  /* 0x0000001a10007986 */ /* 0x000fe2000c101b3c */
[----:B------:R-:W-:Y:S05]  /*118f0*/  EXIT ;  /* 0x000000000000794d */ /* 0x000fea0003800000 */
.L_x_6816:
[----:B------:R-:W-:Y:S04]  /*11900*/  STG.E.64 desc[UR60][R4.64], R24 ;  /* 0x0000001804007986 */ /* 0x000fe8000c101b3c */
[----:B------:R-:W-:Y:S01]  /*11910*/  STG.E.64 desc[UR60][R4.64+0x8], R26 ;  /* 0x0000081a04007986 */ /* 0x000fe2000c101b3c */
[----:B------:R-:W-:Y:S05]  /*11920*/  EXIT ;  /* 0x000000000000794d */ /* 0x000fea0003800000 */
.L_x_6814:
        /* <DEDUP_REMOVED lines=8> */
.L_x_6819:
        /* <DEDUP_REMOVED lines=21> */
.L_x_6821:
        /* <DEDUP_REMOVED lines=22> */
.L_x_6822:
[----:B------:R-:W-:Y:S02]  /*11c60*/  ULDC.64 UR4, c[0x0][0x5f8] ;  /* 0x00017e0000047ab9 */ /* 0x000fe40000000a00 */
[----:B------:R-:W-:-:S04]  /*11c70*/  IADD3 R16, P0, R16, UR4, RZ ;  /* 0x0000000410107c10 */ /* 0x000fc8000ff1e0ff */
[----:B------:R-:W-:-:S05]  /*11c80*/  IADD3.X R17, RZ, UR5, RZ, P0, !PT ;  /* 0x00000005ff117c10 */ /* 0x000fca00087fe4ff */
[----:B------:R-:W-:Y:S01]  /*11c90*/  STG.E.64 desc[UR60][R16.64], R26 ;  /* 0x0000001a10007986 */ /* 0x000fe2000c101b3c */
[----:B------:R-:W-:Y:S05]  /*11ca0*/  EXIT ;  /* 0x000000000000794d */ /* 0x000fea0003800000 */
.L_x_6820:
[----:B------:R-:W-:Y:S04]  /*11cb0*/  STG.E.64 desc[UR60][R6.64], R24 ;  /* 0x0000001806007986 */ /* 0x000fe8000c101b3c */
[----:B------:R-:W-:Y:S01]  /*11cc0*/  STG.E.64 desc[UR60][R8.64], R26 ;  /* 0x0000001a08007986 */ /* 0x000fe2000c101b3c */
[----:B------:R-:W-:Y:S05]  /*11cd0*/  EXIT ;  /* 0x000000000000794d */ /* 0x000fea0003800000 */
.L_x_6823:
        /* <DEDUP_REMOVED lines=10> */
.L_x_8834:


//--------------------- .text._ZN2at6native13reduce_kernelILi128ELi4ENS0_8ReduceOpIdNS0_14func_wrapper_tIdNS0_55_GLOBAL__N__0955718d_22_SparseCsrTensorMath_cu_868dd54514ReductionAddOpIdEEEEjdLi4ELi4EEEEEvT1_ --------------------------
	.section	.text._ZN2at6native13reduce_kernelILi128ELi4ENS0_8ReduceOpIdNS0_14func_wrapper_tIdNS0_55_GLOBAL__N__0955718d_22_SparseCsrTensorMath_cu_868dd54514ReductionAddOpIdEEEEjdLi4ELi4EEEEEvT1_,"ax",@progbits
	.align	128
.text._ZN2at6native13reduce_kernelILi128ELi4ENS0_8ReduceOpIdNS0_14func_wrapper_tIdNS0_55_GLOBAL__N__0955718d_22_SparseCsrTensorMath_cu_868dd54514ReductionAddOpIdEEEEjdLi4ELi4EEEEEvT1_:
        .type           _ZN2at6native13reduce_kernelILi128ELi4ENS0_8ReduceOpIdNS0_14func_wrapper_tIdNS0_55_GLOBAL__N__0955718d_22_SparseCsrTensorMath_cu_868dd54514ReductionAddOpIdEEEEjdLi4ELi4EEEEEvT1_,@function
        .size           _ZN2at6native13reduce_kernelILi128ELi4ENS0_8ReduceOpIdNS0_14func_wrapper_tIdNS0_55_GLOBAL__N__0955718d_22_SparseCsrTensorMath_cu_868dd54514ReductionAddOpIdEEEEjdLi4ELi4EEEEEvT1_,(.L_x_8835 - _ZN2at6native13reduce_kernelILi128ELi4ENS0_8ReduceOpIdNS0_14func_wrapper_tIdNS0_55_GLOBAL__N__0955718d_22_SparseCsrTensorMath_cu_868dd54514ReductionAddOpIdEEEEjdLi4ELi4EEEEEvT1_)
        .other          _ZN2at6native13reduce_kernelILi128ELi4ENS0_8ReduceOpIdNS0_14func_wrapper_tIdNS0_55_GLOBAL__N__0955718d_22_SparseCsrTensorMath_cu_868dd54514ReductionAddOpIdEEEEjdLi4ELi4EEEEEvT1_,@"STO_CUDA_ENTRY STV_DEFAULT"
_ZN2at6native13reduce_kernelILi128ELi4ENS0_8ReduceOpIdNS0_14func_wrapper_tIdNS0_55_GLOBAL__N__0955718d_22_SparseCsrTensorMath_cu_868dd54514ReductionAddOpIdEEEEjdLi4ELi4EEEEEvT1_:
        /* <DEDUP_REMOVED lines=293> */
.L_x_6824:
        /* <DEDUP_REMOVED lines=30> */
.L_x_6828:
        /* <DEDUP_REMOVED lines=26> */
.L_x_6834:
[----:B------:R-:W-:Y:S05]  /*15d0*/  BSYNC B2 ;  /* 0x0000000000027941 */ /* 0x000fea0003800000 */
.L_x_6833:
        /* <DEDUP_REMOVED lines=9> */
[----:B--2---:R-:W-:-:S11]  /*1670*/  DADD R4, R4, UR4 ;  /* 0x0000000404047e29 */ /* 0x004fd60008000000 */
.L_x_6832:
[----:B------:R-:W-:Y:S05]  /*1680*/  BSYNC B1 ;  /* 0x0000000000017941 */ /* 0x000fea0003800000 */
.L_x_6831:
[----:B------:R-:W0:Y:S01]  /*1690*/  LDC R0, c[0x0][0x224] ;  /* 0x00008900ff007b82 */ /* 0x000e220000000800 */
[----:B------:R-:W-:-:S04]  /*16a0*/  IADD3 R3, P0, -R11, 0x4, RZ ;  /* 0x000000040b037810 */ /* 0x000fc80007f1e1ff */
[----:B------:R-:W-:Y:S02]  /*16b0*/  LEA R18, P1, R3, R18, 0x3 ;  /* 0x0000001203127211 */ /* 0x000fe400078218ff */
[----:B------:R-:W-:-:S04]  /*16c0*/  IADD3.X R6, RZ, -0x1, RZ, P0, !PT ;  /* 0xffffffffff067810 */ /* 0x000fc800007fe4ff */
[----:B------:R-:W-:Y:S02]  /*16d0*/  LEA.HI.X R19, R3, R19, R6, 0x3, P1 ;  /* 0x0000001303137211 */ /* 0x000fe400008f1c06 */
[----:B0-----:R-:W-:-:S07]  /*16e0*/  IADD3 R0, R11, -0x4, R0 ;  /* 0xfffffffc0b007810 */ /* 0x001fce0007ffe000 */
.L_x_6830:
[----:B------:R-:W-:Y:S05]  /*16f0*/  BSYNC B0 ;  /* 0x0000000000007941 */ /* 0x000fea0003800000 */
.L_x_6829:
        /* <DEDUP_REMOVED lines=18> */
.L_x_6837:
[----:B------:R-:W-:Y:S01]  /*1820*/  IMAD.WIDE.U32 R10, R3, 0x20, R18 ;  /* 0x00000020030a7825 */ /* 0x000fe200078e0012 */
[----:B------:R-:W-:-:S04]  /*1830*/  ULDC UR4, c[0x0][0x22c] ;  /* 0x00008b0000047ab9 */ /* 0x000fc80000000800 */
[----:B------:R-:W2:Y:S04]  /*1840*/  LDG.E.128 R12, desc[UR60][R10.64] ;  /* 0x0000003c0a0c7981 */ /* 0x000ea8000c1e1d00 */
[----:B------:R-:W3:Y:S01]  /*1850*/  LDG.E.128 R24, desc[UR60][R10.64+0x10] ;  /* 0x0000103c0a187981 */ /* 0x000ee2000c1e1d00 */
[----:B------:R-:W-:-:S04]  /*1860*/  IADD3 R3, R3, UR4, RZ ;  /* 0x0000000403037c10 */ /* 0x000fc8000fffe0ff */
[----:B------:R-:W-:-:S04]  /*1870*/  LEA R21, R3, 0x3, 0x2 ;  /* 0x0000000303157811 */ /* 0x000fc800078e10ff */
[----:B------:R-:W-:Y:S01]  /*1880*/  ISETP.GE.U32.AND P0, PT, R21, R0, PT ;  /* 0x000000001500720c */ /* 0x000fe20003f06070 */
[----:B--2---:R-:W-:Y:S02]  /*1890*/  DADD R4, R12, R4 ;  /* 0x000000000c047229 */ /* 0x004fe40000000004 */
[----:B------:R-:W-:Y:S02]  /*18a0*/  DADD R8, R14, R8 ;  /* 0x000000000e087229 */ /* 0x000fe40000000008 */
[----:B---3--:R-:W-:Y:S02]  /*18b0*/  DADD R6, R24, R6 ;  /* 0x0000000018067229 */ /* 0x008fe40000000006 */
[----:B------:R-:W-:-:S06]  /*18c0*/  DADD R68, R26, R68 ;  /* 0x000000001a447229 */ /* 0x000fcc0000000044 */
[----:B------:R-:W-:Y:S05]  /*18d0*/  @!P0 BRA `(.L_x_6837) ;  /* 0xfffffffc00d08947 */ /* 0x000fea000383ffff */
.L_x_6836:
[----:B------:R-:W-:Y:S05]  /*18e0*/  BSYNC B0 ;  /* 0x0000000000007941 */ /* 0x000fea0003800000 */
.L_x_6835:
        /* <DEDUP_REMOVED lines=8> */
.L_x_6839:
[----:B------:R-:W-:Y:S05]  /*1970*/  BSYNC B0 ;  /* 0x0000000000007941 */ /* 0x000fea0003800000 */
.L_x_6838:
        /* <DEDUP_REMOVED lines=10> */
[----:B--2---:R-:W-:-:S11]  /*1a20*/  DADD R4, R4, R18 ;  /* 0x0000000004047229 */ /* 0x004fd60000000012 */
.L_x_6841:
[----:B------:R-:W-:Y:S05]  /*1a30*/  BSYNC B0 ;  /* 0x0000000000007941 */ /* 0x000fea0003800000 */
.L_x_6840:
[----:B------:R-:W-:Y:S01]  /*1a40*/  DADD R4, R8, R4 ;  /* 0x0000000008047229 */ /* 0x000fe20000000004 */
[----:B------:R-:W-:Y:S02]  /*1a50*/  CS2R R70, SRZ ;  /* 0x0000000000467805 */ /* 0x000fe4000001ff00 */
[----:B------:R-:W-:Y:S02]  /*1a60*/  CS2R R72, SRZ ;  /* 0x0000000000487805 */ /* 0x000fe4000001ff00 */
[----:B------:R-:W-:-:S03]  /*1a70*/  CS2R R74, SRZ ;  /* 0x00000000004a7805 */ /* 0x000fc6000001ff00 */
[----:B------:R-:W-:-:S08]  /*1a80*/  DADD R4, R4, R6 ;  /* 0x0000000004047229 */ /* 0x000fd00000000006 */
[----:B------:R-:W-:Y:S01]  /*1a90*/  DADD R68, R4, R68 ;  /* 0x0000000004447229 */ /* 0x000fe20000000044 */
[----:B------:R-:W-:Y:S10]  /*1aa0*/  BRA `(.L_x_6826) ;  /* 0x000000a400447947 */ /* 0x000ff40003800000 */
.L_x_6827:
        /* <DEDUP_REMOVED lines=76> */
.L_x_6850:
        /* <DEDUP_REMOVED lines=287> */
.L_x_6846:
        /* <DEDUP_REMOVED lines=243> */
.L_x_6847:
        /* <DEDUP_REMOVED lines=243> */
.L_x_6848:
        /* <DEDUP_REMOVED lines=241> */
.L_x_6849:
[----:B--2---:R-:W-:Y:S01]  /*5ed0*/  LOP3.LUT R5, R17, 0xffffffe0, RZ, 0xc0, !PT ;  /* 0xffffffe011057812 */ /* 0x004fe200078ec0ff */
[----:B------:R-:W-:-:S03]  /*5ee0*/  ULDC UR4, c[0x0][0x224] ;  /* 0x0000890000047ab9 */ /* 0x000fc60000000800 */
[----:B------:R-:W-:-:S05]  /*5ef0*/  IADD3 R4, P1, R18, R5, RZ ;  /* 0x0000000512047210 */ /* 0x000fca0007f3e0ff */
[----:B------:R-:W-:-:S05]  /*5f00*/  IMAD.X R5, RZ, RZ, R19, P1 ;  /* 0x000000ffff057224 */ /* 0x000fca00008e0613 */
[----:B------:R-:W2:Y:S04]  /*5f10*/  LDG.E.128 R48, desc[UR60][R4.64] ;  /* 0x0000003c04307981 */ /* 0x000ea8000c1e1d00 */
[----:B------:R1:W3:Y:S01]  /*5f20*/  LDG.E.128 R44, desc[UR60][R4.64+0x10] ;  /* 0x0000103c042c7981 */ /* 0x0002e2000c1e1d00 */
[----:B------:R-:W-:Y:S01]  /*5f30*/  IADD3 R0, R0, R3, RZ ;  /* 0x0000000300007210 */ /* 0x000fe20007ffe0ff */
[----:B-----5:R-:W-:Y:S02]  /*5f40*/  DADD R60, R40, R60 ;  /* 0x00000000283c7229 */ /* 0x020fe4000000003c */
[----:B------:R-:W-:Y:S02]  /*5f50*/  DADD R58, R42, R58 ;  /* 0x000000002a3a7229 */ /* 0x000fe4000000003a */
[----:B------:R-:W-:-:S02]  /*5f60*/  DADD R56, R36, R56 ;  /* 0x0000000024387229 */ /* 0x000fc40000000038 */
[----:B------:R-:W-:Y:S01]  /*5f70*/  DADD R54, R38, R54 ;  /* 0x0000000026367229 */ /* 0x000fe20000000036 */
[----:B-1----:R-:W-:Y:S01]  /*5f80*/  IMAD R4, R3, 0x3, R0 ;  /* 0x0000000303047824 */ /* 0x002fe200078e0200 */
[----:B------:R-:W-:Y:S01]  /*5f90*/  DADD R52, R32, R52 ;  /* 0x0000000020347229 */ /* 0x000fe20000000034 */
[----:B------:R-:W-:Y:S01]  /*5fa0*/  IMAD.U32 R5, RZ, RZ, UR4 ;  /* 0x00000004ff057e24 */ /* 0x000fe2000f8e00ff */
[----:B------:R-:W-:Y:S02]  /*5fb0*/  DADD R20, R34, R20 ;  /* 0x0000000022147229 */ /* 0x000fe40000000014 */
[----:B------:R-:W-:Y:S02]  /*5fc0*/  DADD R10, R28, R10 ;  /* 0x000000001c0a7229 */ /* 0x000fe4000000000a */
[----:B------:R-:W-:Y:S01]  /*5fd0*/  ISETP.GE.U32.AND P1, PT, R4, R5, PT ;  /* 0x000000050400720c */ /* 0x000fe20003f26070 */
[----:B------:R-:W-:Y:S02]  /*5fe0*/  DADD R62, R30, R62 ;  /* 0x000000001e3e7229 */ /* 0x000fe4000000003e */
[----:B------:R-:W-:-:S02]  /*5ff0*/  DADD R64, R24, R64 ;  /* 0x0000000018407229 */ /* 0x000fc40000000040 */
[----:B------:R-:W-:Y:S02]  /*6000*/  DADD R66, R26, R66 ;  /* 0x000000001a427229 */ /* 0x000fe40000000042 */
[----:B------:R-:W-:Y:S02]  /*6010*/  DADD R70, R12, R70 ;  /* 0x000000000c467229 */ /* 0x000fe40000000046 */
[----:B------:R-:W-:Y:S02]  /*6020*/  DADD R76, R14, R76 ;  /* 0x000000000e4c7229 */ /* 0x000fe4000000004c */
[----:B--2---:R-:W-:Y:S02]  /*6030*/  DADD R6, R48, R6 ;  /* 0x0000000030067229 */ /* 0x004fe40000000006 */
[----:B------:R-:W-:Y:S02]  /*6040*/  DADD R8, R50, R8 ;  /* 0x0000000032087229 */ /* 0x000fe40000000008 */
[----:B---3--:R-:W-:-:S02]  /*6050*/  DADD R72, R44, R72 ;  /* 0x000000002c487229 */ /* 0x008fc40000000048 */
[----:B------:R-:W-:Y:S01]  /*6060*/  DADD R74, R46, R74 ;  /* 0x000000002e4a7229 */ /* 0x000fe2000000004a */
[----:B------:R-:W-:Y:S10]  /*6070*/  @!P1 BRA `(.L_x_6850) ;  /* 0xffffffbc00bc9947 */ /* 0x000ff4000383ffff */
[----:B------:R-:W-:Y:S05]  /*6080*/  BSYNC B1 ;  /* 0x0000000000017941 */ /* 0x000fea0003800000 */
.L_x_6845:
[----:B------:R-:W-:Y:S05]  /*6090*/  BSYNC B0 ;  /* 0x0000000000007941 */ /* 0x000fea0003800000 */
.L_x_6844:
        /* <DEDUP_REMOVED lines=280> */
.L_x_6853:
        /* <DEDUP_REMOVED lines=282> */
.L_x_6854:
        /* <DEDUP_REMOVED lines=282> */
.L_x_6855:
        /* <DEDUP_REMOVED lines=282> */
.L_x_6856:
[----:B------:R-:W-:-:S04]  /*a700*/  LOP3.LUT R17, R17, 0xffffffe0, RZ, 0xc0, !PT ;  /* 0xffffffe011117812 */ /* 0x000fc800078ec0ff */
[----:B------:R-:W-:-:S05]  /*a710*/  IADD3 R18, P1, R18, R17, RZ ;  /* 0x0000001112127210 */ /* 0x000fca0007f3e0ff */
[----:B------:R-:W-:-:S05]  /*a720*/  IMAD.X R19, RZ, RZ, R19, P1 ;  /* 0x000000ffff137224 */ /* 0x000fca00008e0613 */
[----:B------:R1:W5:Y:S04]  /*a730*/  LDG.E.128 R48, desc[UR60][R18.64] ;  /* 0x0000003c12307981 */ /* 0x000368000c1e1d00 */
[----:B------:R1:W5:Y:S02]  /*a740*/  LDG.E.128 R44, desc[UR60][R18.64+0x10] ;  /* 0x0000103c122c7981 */ /* 0x000364000c1e1d00 */
.L_x_6852:
[----:B------:R-:W-:Y:S05]  /*a750*/  BSYNC B0 ;  /* 0x0000000000007941 */ /* 0x000fea0003800000 */
.L_x_6851:
[----:B------:R-:W-:Y:S04]  /*a760*/  BSSY B0, `(.L_x_6857) ;  /* 0x000001a000007945 */ /* 0x000fe80003800000 */
[----:B------:R-:W-:Y:S05]  /*a770*/  @P0 BRA `(.L_x_6858) ;  /* 0x0000000000600947 */ /* 0x000fea0003800000 */
[----:B------:R-:W-:Y:S01]  /*a780*/  IADD3 R0, R0, R3, RZ ;  /* 0x0000000300007210 */ /* 0x000fe20007ffe0ff */
[----:B-----5:R-:W-:Y:S02]  /*a790*/  DADD R60, R60, R40 ;  /* 0x000000003c3c7229 */ /* 0x020fe40000000028 */
        /* <DEDUP_REMOVED lines=18> */
[----:B------:R-:W-:Y:S02]  /*a8c0*/  @!P0 DADD R6, R6, R48 ;  /* 0x0000000006068229 */ /* 0x000fe40000000030 */
[----:B------:R-:W-:Y:S02]  /*a8d0*/  @!P0 DADD R8, R8, R50 ;  /* 0x0000000008088229 */ /* 0x000fe40000000032 */
[----:B------:R-:W-:Y:S02]  /*a8e0*/  @!P0 DADD R72, R72, R44 ;  /* 0x0000000048488229 */ /* 0x000fe4000000002c */
[----:B------:R-:W-:-:S11]  /*a8f0*/  @!P0 DADD R74, R74, R46 ;  /* 0x000000004a4a8229 */ /* 0x000fd6000000002e */
.L_x_6858:
[----:B------:R-:W-:Y:S05]  /*a900*/  BSYNC B0 ;  /* 0x0000000000007941 */ /* 0x000fea0003800000 */
.L_x_6857:
        /* <DEDUP_REMOVED lines=11> */
[----:B0-----:R-:W-:Y:S01]  /*a9c0*/  DADD R68, R52, R6 ;  /* 0x0000000034447229 */ /* 0x001fe20000000006 */
[----:B------:R-:W-:Y:S10]  /*a9d0*/  BRA `(.L_x_6826) ;  /* 0x0000001400787947 */ /* 0x000ff40003800000 */
.L_x_6843:
        /* <DEDUP_REMOVED lines=60> */
.L_x_6861:
        /* <DEDUP_REMOVED lines=44> */
.L_x_6860:
[----:B------:R-:W-:Y:S05]  /*b060*/  BSYNC B0 ;  /* 0x0000000000007941 */ /* 0x000fea0003800000 */
.L_x_6859:
        /* <DEDUP_REMOVED lines=31> */
.L_x_6863:
[----:B------:R-:W-:Y:S05]  /*b260*/  BSYNC B0 ;  /* 0x0000000000007941 */ /* 0x000fea0003800000 */
.L_x_6862:
        /* <DEDUP_REMOVED lines=26> */
.L_x_6865:
[----:B------:R-:W-:Y:S05]  /*b410*/  BSYNC B0 ;  /* 0x0000000000007941 */ /* 0x000fea0003800000 */
.L_x_6864:
        /* <DEDUP_REMOVED lines=13> */
.L_x_6842:
        /* <DEDUP_REMOVED lines=65> */
.L_x_6868:
        /* <DEDUP_REMOVED lines=40> */
.L_x_6867:
[----:B------:R-:W-:Y:S05]  /*bb80*/  BSYNC B0 ;  /* 0x0000000000007941 */ /* 0x000fea0003800000 */
.L_x_6866:
        /* <DEDUP_REMOVED lines=27> */
.L_x_6870:
[----:B------:R-:W-:Y:S05]  /*bd40*/  BSYNC B0 ;  /* 0x0000000000007941 */ /* 0x000fea0003800000 */
.L_x_6869:
        /* <DEDUP_REMOVED lines=26> */
.L_x_6872:
[----:B------:R-:W-:Y:S05]  /*bef0*/  BSYNC B0 ;  /* 0x0000000000007941 */ /* 0x000fea0003800000 */
.L_x_6871:
        /* <DEDUP_REMOVED lines=12> */
.L_x_6826:
[----:B------:R-:W-:Y:S05]  /*bfc0*/  BSYNC B6 ;  /* 0x0000000000067941 */ /* 0x000fea0003800000 */
.L_x_6825:
        /* <DEDUP_REMOVED lines=16> */
.L_x_6876:
        /* <DEDUP_REMOVED lines=19> */
.L_x_6875:
[----:B------:R-:W-:Y:S05]  /*c200*/  BSYNC B0 ;  /* 0x0000000000007941 */ /* 0x000fea0003800000 */
.L_x_6874:
[----:B------:R-:W-:Y:S01]  /*c210*/  IMAD.MOV.U32 R0, RZ, RZ, R12 ;  /* 0x000000ffff007224 */ /* 0x000fe200078e000c */
[----:B------:R-:W-:Y:S06]  /*c220*/  @P1 BRA `(.L_x_6876) ;  /* 0xfffffffc00a81947 */ /* 0x000fec000383ffff */
.L_x_6873:
        /* <DEDUP_REMOVED lines=21> */
.L_x_6881:
        /* <DEDUP_REMOVED lines=10> */
[----:B----4-:R-:W-:Y:S02]  /*c420*/  DADD R68, R68, R4 ;  /* 0x0000000044447229 */ /* 0x010fe40000000004 */
[----:B------:R-:W-:Y:S02]  /*c430*/  DADD R70, R70, R6 ;  /* 0x0000000046467229 */ /* 0x000fe40000000006 */
[----:B--2---:R-:W-:Y:S02]  /*c440*/  DADD R72, R72, R8 ;  /* 0x0000000048487229 */ /* 0x004fe40000000008 */
[----:B------:R-:W-:-:S03]  /*c450*/  DADD R74, R74, R10 ;  /* 0x000000004a4a7229 */ /* 0x000fc6000000000a */
[----:B------:R2:W-:Y:S04]  /*c460*/  STS.128 [R3], R68 ;  /* 0x0000004403007388 */ /* 0x0005e80000000c00 */
[----:B------:R2:W-:Y:S04]  /*c470*/  STS.128 [R3+0x10], R72 ;  /* 0x0000104803007388 */ /* 0x0005e80000000c00 */
.L_x_6880:
[----:B------:R-:W-:Y:S05]  /*c480*/  BSYNC B0 ;  /* 0x0000000000007941 */ /* 0x000fea0003800000 */
.L_x_6879:
[----:B------:R-:W-:-:S04]  /*c490*/  SHF.R.S32.HI R13, RZ, 0x1, R13 ;  /* 0x00000001ff0d7819 */ /* 0x000fc8000001140d */
[----:B------:R-:W-:-:S13]  /*c4a0*/  ISETP.GE.AND P0, PT, R13, 0x20, PT ;  /* 0x000000200d00780c */ /* 0x000fda0003f06270 */
[----:B------:R-:W-:Y:S05]  /*c4b0*/  @P0 BRA `(.L_x_6881) ;  /* 0xfffffffc00b00947 */ /* 0x000fea000383ffff */
[----:B------:R-:W-:-:S07]  /*c4c0*/  IMAD.MOV.U32 R0, RZ, RZ, 0x20 ;  /* 0x00000020ff007424 */ /* 0x000fce00078e00ff */
.L_x_6878:
[----:B------:R-:W-:Y:S01]  /*c4d0*/  ISETP.GE.AND P0, PT, R0, 0x2, PT ;  /* 0x000000020000780c */ /* 0x000fe20003f06270 */
[----:B------:R-:W-:Y:S05]  /*c4e0*/  WARPSYNC.ALL ;  /* 0x0000000000007948 */ /* 0x000fea0003800000 */
[----:B------:R-:W-:Y:S07]  /*c4f0*/  BAR.SYNC.DEFER_BLOCKING 0x0 ;  /* 0x0000000000007b1d */ /* 0x000fee0000010000 */
[----:B------:R-:W-:Y:S05]  /*c500*/  @!P0 BRA `(.L_x_6877) ;  /* 0x0000000000408947 */ /* 0x000fea0003800000 */
[----:B--2-4-:R-:W-:-:S07]  /*c510*/  MOV R3, 0x1 ;  /* 0x0000000100037802 */ /* 0x014fce0000000f00 */
.L_x_6882:
        /* <DEDUP_REMOVED lines=8> */
[----:B---3--:R-:W-:-:S02]  /*c5a0*/  DADD R68, R4, R68 ;  /* 0x0000000004447229 */ /* 0x008fc40000000044 */
[----:B--2---:R-:W-:Y:S01]  /*c5b0*/  DADD R70, R6, R70 ;  /* 0x0000000006467229 */ /* 0x004fe20000000046 */
[----:B-----5:R-:W-:-:S04]  /*c5c0*/  SHF.L.U32 R3, R3, 0x1, RZ ;  /* 0x0000000103037819 */ /* 0x020fc800000006ff */
[----:B------:R-:W-:Y:S01]  /*c5d0*/  ISETP.GE.AND P0, PT, R3, R0, PT ;  /* 0x000000000300720c */ /* 0x000fe20003f06270 */
[----:B----4-:R-:W-:Y:S02]  /*c5e0*/  DADD R72, R8, R72 ;  /* 0x0000000008487229 */ /* 0x010fe40000000048 */
[----:B0-----:R-:W-:-:S10]  /*c5f0*/  DADD R74, R10, R74 ;  /* 0x000000000a4a7229 */ /* 0x001fd4000000004a */
[----:B------:R-:W-:Y:S05]  /*c600*/  @!P0 BRA `(.L_x_6882) ;  /* 0xfffffffc00c48947 */ /* 0x000fea000383ffff */
.L_x_6877:
        /* <DEDUP_REMOVED lines=279> */
.L_x_6883:
        /* <DEDUP_REMOVED lines=278> */
.L_x_6884:
        /* <DEDUP_REMOVED lines=279> */
.L_x_6885:
        /* <DEDUP_REMOVED lines=277> */
.L_x_6886:
        /* <DEDUP_REMOVED lines=297> */
.L_x_6888:
        /* <DEDUP_REMOVED lines=277> */
.L_x_6889:
        /* <DEDUP_REMOVED lines=279> */
.L_x_6890:
        /* <DEDUP_REMOVED lines=277> */
.L_x_6891:
        /* <DEDUP_REMOVED lines=16> */
.L_x_6893:
[----:B------:R-:W-:Y:S05]  /*15340*/  BSYNC B0 ;  /* 0x0000000000007941 */ /* 0x000fea0003800000 */
.L_x_6892:
        /* <DEDUP_REMOVED lines=17> */
.L_x_6895:
[----:B------:R-:W-:Y:S05]  /*15460*/  BSYNC B0 ;  /* 0x0000000000007941 */ /* 0x000fea0003800000 */
.L_x_6894:
        /* <DEDUP_REMOVED lines=35> */
.L_x_6897:
[----:B------:R-:W-:Y:S05]  /*156a0*/  BSYNC B0 ;  /* 0x0000000000007941 */ /* 0x000fea0003800000 */
.L_x_6896:
        /* <DEDUP_REMOVED lines=45> */
.L_x_6902:
        /* <DEDUP_REMOVED lines=9> */
[----:B--2---:R-:W-:Y:S02]  /*15a10*/  DADD R28, R20, R28 ;  /* 0x00000000141c7229 */ /* 0x004fe4000000001c */
[----:B---3--:R-:W-:Y:S02]  /*15a20*/  DADD R30, R32, R30 ;  /* 0x00000000201e7229 */ /* 0x008fe4000000001e */
[----:B----4-:R-:W-:Y:S02]  /*15a30*/  DADD R24, R34, R24 ;  /* 0x0000000022187229 */ /* 0x010fe40000000018 */
[----:B-----5:R-:W-:-:S06]  /*15a40*/  DADD R26, R36, R26 ;  /* 0x00000000241a7229 */ /* 0x020fcc000000001a */
[----:B------:R-:W-:Y:S05]  /*15a50*/  @!P0 BRA `(.L_x_6902) ;  /* 0xfffffffc00c88947 */ /* 0x000fea000383ffff */
[----:B------:R-:W-:Y:S05]  /*15a60*/  BSYNC B1 ;  /* 0x0000000000017941 */ /* 0x000fea0003800000 */
.L_x_6901:
[----:B------:R-:W-:Y:S05]  /*15a70*/  BRA `(.L_x_6900) ;  /* 0x00000000008c7947 */ /* 0x000fea0003800000 */
.L_x_6899:
        /* <DEDUP_REMOVED lines=21> */
.L_x_6903:
        /* <DEDUP_REMOVED lines=9> */
[----:B---3--:R-:W-:Y:S02]  /*15c60*/  DADD R28, R20, R28 ;  /* 0x00000000141c7229 */ /* 0x008fe4000000001c */
[----:B----4-:R-:W-:Y:S02]  /*15c70*/  DADD R30, R32, R30 ;  /* 0x00000000201e7229 */ /* 0x010fe4000000001e */
[----:B-----5:R-:W-:Y:S02]  /*15c80*/  DADD R24, R34, R24 ;  /* 0x0000000022187229 */ /* 0x020fe40000000018 */
[----:B------:R-:W-:-:S06]  /*15c90*/  DADD R26, R36, R26 ;  /* 0x00000000241a7229 */ /* 0x000fcc000000001a */
[----:B------:R-:W-:Y:S05]  /*15ca0*/  @!P0 BRA `(.L_x_6903) ;  /* 0xfffffffc00c88947 */ /* 0x000fea000383ffff */
.L_x_6900:
[----:B------:R-:W-:Y:S05]  /*15cb0*/  BSYNC B0 ;  /* 0x0000000000007941 */ /* 0x000fea0003800000 */
.L_x_6898:
        /* <DEDUP_REMOVED lines=12> */
.L_x_6907:
        /* <DEDUP_REMOVED lines=18> */
.L_x_6906:
[----:B------:R-:W-:Y:S05]  /*15ea0*/  BSYNC B0 ;  /* 0x0000000000007941 */ /* 0x000fea0003800000 */
.L_x_6905:
[----:B------:R-:W-:Y:S05]  /*15eb0*/  @P2 BRA `(.L_x_6907) ;  /* 0xfffffffc00b02947 */ /* 0x000fea000383ffff */
.L_x_6904:
        /* <DEDUP_REMOVED lines=13> */
.L_x_6912:
        /* <DEDUP_REMOVED lines=15> */
.L_x_6911:
[----:B------:R-:W-:Y:S05]  /*16080*/  BSYNC B0 ;  /* 0x0000000000007941 */ /* 0x000fea0003800000 */
.L_x_6910:
[----:B------:R-:W-:-:S04]  /*16090*/  SHF.R.S32.HI R2, RZ, 0x1, R2 ;  /* 0x00000001ff027819 */ /* 0x000fc80000011402 */
[----:B------:R-:W-:-:S13]  /*160a0*/  ISETP.GE.AND P0, PT, R2, 0x20, PT ;  /* 0x000000200200780c */ /* 0x000fda0003f06270 */
[----:B------:R-:W-:Y:S05]  /*160b0*/  @P0 BRA `(.L_x_6912) ;  /* 0xfffffffc00b40947 */ /* 0x000fea000383ffff */
[----:B------:R-:W-:-:S07]  /*160c0*/  MOV R0, 0x20 ;  /* 0x0000002000007802 */ /* 0x000fce0000000f00 */
.L_x_6909:
[----:B------:R-:W-:Y:S01]  /*160d0*/  BAR.SYNC.DEFER_BLOCKING 0x0 ;  /* 0x0000000000007b1d */ /* 0x000fe20000010000 */
[----:B------:R-:W-:-:S13]  /*160e0*/  ISETP.GE.AND P0, PT, R0, 0x2, PT ;  /* 0x000000020000780c */ /* 0x000fda0003f06270 */
[----:B------:R-:W-:Y:S05]  /*160f0*/  @!P0 BRA `(.L_x_6908) ;  /* 0x0000000000408947 */ /* 0x000fea0003800000 */
[----:B------:R-:W-:-:S07]  /*16100*/  IMAD.MOV.U32 R23, RZ, RZ, 0x1 ;  /* 0x00000001ff177424 */ /* 0x000fce00078e00ff */
.L_x_6913:
        /* <DEDUP_REMOVED lines=10> */
[----:B---3--:R-:W-:-:S04]  /*161b0*/  SHF.L.U32 R23, R23, 0x1, RZ ;  /* 0x0000000117177819 */ /* 0x008fc800000006ff */
[----:B------:R-:W-:Y:S01]  /*161c0*/  ISETP.GE.AND P0, PT, R23, R0, PT ;  /* 0x000000001700720c */ /* 0x000fe20003f06270 */
[----:B--2---:R-:W-:Y:S02]  /*161d0*/  DADD R24, R32, R24 ;  /* 0x0000000020187229 */ /* 0x004fe40000000018 */
[----:B----4-:R-:W-:-:S10]  /*161e0*/  DADD R26, R34, R26 ;  /* 0x00000000221a7229 */ /* 0x010fd4000000001a */
[----:B------:R-:W-:Y:S05]  /*161f0*/  @!P0 BRA `(.L_x_6913) ;  /* 0xfffffffc00c48947 */ /* 0x000fea000383ffff */
.L_x_6908:
        /* <DEDUP_REMOVED lines=13> */
[----:B012---:R-:W-:-:S02]  /*162d0*/  DADD R28, R28, R2 ;  /* 0x000000001c1c7229 */ /* 0x007fc40000000002 */
[----:B---3--:R-:W-:Y:S02]  /*162e0*/  DADD R30, R30, R6 ;  /* 0x000000001e1e7229 */ /* 0x008fe40000000006 */
[----:B----4-:R-:W-:Y:S02]  /*162f0*/  DADD R24, R24, R8 ;  /* 0x0000000018187229 */ /* 0x010fe40000000008 */
[----:B-----5:R-:W-:-:S11]  /*16300*/  DADD R26, R26, R10 ;  /* 0x000000001a1a7229 */ /* 0x020fd6000000000a */
.L_x_6915:
        /* <DEDUP_REMOVED lines=21> */
.L_x_6917:
        /* <DEDUP_REMOVED lines=22> */
.L_x_6918:
        /* <DEDUP_REMOVED lines=22> */
.L_x_6919:
        /* <DEDUP_REMOVED lines=22> */
.L_x_6920:
[----:B------:R-:W-:Y:S02]  /*16880*/  ULDC.64 UR4, c[0x0][0x5f8] ;  /* 0x00017e0000047ab9 */ /* 0x000fe40000000a00 */
[----:B----4-:R-:W-:-:S04]  /*16890*/  IADD3 R2, P0, R17, UR4, RZ ;  /* 0x0000000411027c10 */ /* 0x010fc8000ff1e0ff */
[----:B------:R-:W-:-:S05]  /*168a0*/  IADD3.X R3, RZ, UR5, RZ, P0, !PT ;  /* 0x00000005ff037c10 */ /* 0x000fca00087fe4ff */
[----:B------:R-:W-:Y:S01]  /*168b0*/  STG.E.64 desc[UR60][R2.64], R26 ;  /* 0x0000001a02007986 */ /* 0x000fe2000c101b3c */
[----:B------:R-:W-:Y:S05]  /*168c0*/  EXIT ;  /* 0x000000000000794d */ /* 0x000fea0003800000 */
.L_x_6916:
[----:B------:R-:W-:Y:S04]  /*168d0*/  STG.E.64 desc[UR60][R4.64], R28 ;  /* 0x0000001c04007986 */ /* 0x000fe8000c101b3c */
[----:B------:R-:W-:Y:S04]  /*168e0*/  STG.E.64 desc[UR60][R4.64+0x8], R30 ;  /* 0x0000081e04007986 */ /* 0x000fe8000c101b3c */
[----:B------:R-:W-:Y:S04]  /*168f0*/  STG.E.64 desc[UR60][R4.64+0x10], R24 ;  /* 0x0000101804007986 */ /* 0x000fe8000c101b3c */
[----:B------:R-:W-:Y:S01]  /*16900*/  STG.E.64 desc[UR60][R4.64+0x18], R26 ;  /* 0x0000181a04007986 */ /* 0x000fe2000c101b3c */
[----:B------:R-:W-:Y:S05]  /*16910*/  EXIT ;  /* 0x000000000000794d */ /* 0x000fea0003800000 */
.L_x_6914:
        /* <DEDUP_REMOVED lines=8> */
[----:B---3--:R-:W-:-:S02]  /*169a0*/  DADD R28, R28, R2 ;  /* 0x000000001c1c7229 */ /* 0x008fc40000000002 */
[----:B----4-:R-:W-:Y:S02]  /*169b0*/  DADD R30, R30, R4 ;  /* 0x000000001e1e7229 */ /* 0x010fe40000000004 */
[----:B--2---:R-:W-:Y:S02]  /*169c0*/  DADD R24, R24, R14 ;  /* 0x0000000018187229 */ /* 0x004fe4000000000e */
[----:B-----5:R-:W-:-:S11]  /*169d0*/  DADD R26, R26, R20 ;  /* 0x000000001a1a7229 */ /* 0x020fd60000000014 */
.L_x_6921:
        /* <DEDUP_REMOVED lines=21> */
.L_x_6923:
        /* <DEDUP_REMOVED lines=22> */
.L_x_6924:
        /* <DEDUP_REMOVED lines=22> */
.L_x_6925:
        /* <DEDUP_REMOVED lines=22> */
.L_x_6926:
[----:B------:R-:W-:Y:S02]  /*16f50*/  ULDC.64 UR4, c[0x0][0x5f8] ;  /* 0x00017e0000047ab9 */ /* 0x000fe40000000a00 */
[----:B----4-:R-:W-:-:S05]  /*16f60*/  IADD3 R2, P0, R17, UR4, RZ ;  /* 0x0000000411027c10 */ /* 0x010fca000ff1e0ff */
[----:B------:R-:W-:-:S05]  /*16f70*/  IMAD.X R3, RZ, RZ, UR5, P0 ;  /* 0x00000005ff037e24 */ /* 0x000fca00080e06ff */
[----:B------:R-:W-:Y:S01]  /*16f80*/  STG.E.64 desc[UR60][R2.64], R26 ;  /* 0x0000001a02007986 */ /* 0x000fe2000c101b3c */
[----:B------:R-:W-:Y:S05]  /*16f90*/  EXIT ;  /* 0x000000000000794d */ /* 0x000fea0003800000 */
.L_x_6922:
[----:B------:R-:W-:Y:S04]  /*16fa0*/  STG.E.64 desc[UR60][R6.64], R28 ;  /* 0x0000001c06007986 */ /* 0x000fe8000c101b3c */
[----:B------:R-:W-:Y:S04]  /*16fb0*/  STG.E.64 desc[UR60][R8.64], R30 ;  /* 0x0000001e08007986 */ /* 0x000fe8000c101b3c */
[----:B------:R-:W-:Y:S04]  /*16fc0*/  STG.E.64 desc[UR60][R10.64], R24 ;  /* 0x000000180a007986 */ /* 0x000fe8000c101b3c */
[----:B------:R-:W-:Y:S01]  /*16fd0*/  STG.E.64 desc[UR60][R12.64], R26 ;  /* 0x0000001a0c007986 */ /* 0x000fe2000c101b3c */
[----:B------:R-:W-:Y:S05]  /*16fe0*/  EXIT ;  /* 0x000000000000794d */ /* 0x000fea0003800000 */
.L_x_6887:
        /* <DEDUP_REMOVED lines=23> */
[----:B---3--:R-:W-:-:S02]  /*17160*/  DADD R68, R68, R2 ;  /* 0x0000000044447229 */ /* 0x008fc40000000002 */
[----:B--2---:R-:W-:Y:S02]  /*17170*/  DADD R70, R70, R6 ;  /* 0x0000000046467229 */ /* 0x004fe40000000006 */
[----:B----4-:R-:W-:Y:S02]  /*17180*/  DADD R72, R72, R8 ;  /* 0x0000000048487229 */ /* 0x010fe40000000008 */
[----:B-----5:R-:W-:-:S11]  /*17190*/  DADD R74, R74, R10 ;  /* 0x000000004a4a7229 */ /* 0x020fd6000000000a */
.L_x_6928:
        /* <DEDUP_REMOVED lines=21> */
.L_x_6930:
        /* <DEDUP_REMOVED lines=22> */
.L_x_6931:
        /* <DEDUP_REMOVED lines=22> */
.L_x_6932:
        /* <DEDUP_REMOVED lines=22> */
.L_x_6933:
[----:B------:R-:W-:Y:S02]  /*17710*/  ULDC.64 UR4, c[0x0][0x5f8] ;  /* 0x00017e0000047ab9 */ /* 0x000fe40000000a00 */
[----:B-1----:R-:W-:-:S04]  /*17720*/  IADD3 R2, P0, R17, UR4, RZ ;  /* 0x0000000411027c10 */ /* 0x002fc8000ff1e0ff */
[----:B------:R-:W-:-:S05]  /*17730*/  IADD3.X R3, RZ, UR5, RZ, P0, !PT ;  /* 0x00000005ff037c10 */ /* 0x000fca00087fe4ff */
[----:B------:R-:W-:Y:S01]  /*17740*/  STG.E.64 desc[UR60][R2.64], R74 ;  /* 0x0000004a02007986 */ /* 0x000fe2000c101b3c */
[----:B------:R-:W-:Y:S05]  /*17750*/  EXIT ;  /* 0x000000000000794d */ /* 0x000fea0003800000 */
.L_x_6929:
[----:B------:R-:W-:Y:S04]  /*17760*/  STG.E.64 desc[UR60][R4.64], R68 ;  /* 0x0000004404007986 */ /* 0x000fe8000c101b3c */
[----:B------:R-:W-:Y:S04]  /*17770*/  STG.E.64 desc[UR60][R4.64+0x8], R70 ;  /* 0x0000084604007986 */ /* 0x000fe8000c101b3c */
[----:B------:R-:W-:Y:S04]  /*17780*/  STG.E.64 desc[UR60][R4.64+0x10], R72 ;  /* 0x0000104804007986 */ /* 0x000fe8000c101b3c */
[----:B------:R-:W-:Y:S01]  /*17790*/  STG.E.64 desc[UR60][R4.64+0x18], R74 ;  /* 0x0000184a04007986 */ /* 0x000fe2000c101b3c */
[----:B------:R-:W-:Y:S05]  /*177a0*/  EXIT ;  /* 0x000000000000794d */ /* 0x000fea0003800000 */
.L_x_6927:
        /* <DEDUP_REMOVED lines=8> */
[----:B--2---:R-:W-:-:S02]  /*17830*/  DADD R68, R68, R2 ;  /* 0x0000000044447229 */ /* 0x004fc40000000002 */
[----:B----4-:R-:W-:Y:S02]  /*17840*/  DADD R70, R70, R4 ;  /* 0x0000000046467229 */ /* 0x010fe40000000004 */
[----:B---3--:R-:W-:Y:S02]  /*17850*/  DADD R72, R72, R12 ;  /* 0x0000000048487229 */ /* 0x008fe4000000000c */
[----:B-----5:R-:W-:-:S11]  /*17860*/  DADD R74, R74, R14 ;  /* 0x000000004a4a7229 */ /* 0x020fd6000000000e */
.L_x_6934:
        /* <DEDUP_REMOVED lines=21> */
.L_x_6936:
        /* <DEDUP_REMOVED lines=22> */
.L_x_6937:
        /* <DEDUP_REMOVED lines=22> */
.L_x_6938:
        /* <DEDUP_REMOVED lines=22> */
.L_x_6939:
[----:B------:R-:W-:Y:S02]  /*17de0*/  ULDC.64 UR4, c[0x0][0x5f8] ;  /* 0x00017e0000047ab9 */ /* 0x000fe40000000a00 */
[----:B-1----:R-:W-:-:S04]  /*17df0*/  IADD3 R2, P0, R17, UR4, RZ ;  /* 0x0000000411027c10 */ /* 0x002fc8000ff1e0ff */
[----:B------:R-:W-:-:S05]  /*17e00*/  IADD3.X R3, RZ, UR5, RZ, P0, !PT ;  /* 0x00000005ff037c10 */ /* 0x000fca00087fe4ff */
[----:B------:R-:W-:Y:S01]  /*17e10*/  STG.E.64 desc[UR60][R2.64], R74 ;  /* 0x0000004a02007986 */ /* 0x000fe2000c101b3c */
[----:B------:R-:W-:Y:S05]  /*17e20*/  EXIT ;  /* 0x000000000000794d */ /* 0x000fea0003800000 */
.L_x_6935:
[----:B------:R-:W-:Y:S04]  /*17e30*/  STG.E.64 desc[UR60][R6.64], R68 ;  /* 0x0000004406007986 */ /* 0x000fe8000c101b3c */
[----:B------:R-:W-:Y:S04]  /*17e40*/  STG.E.64 desc[UR60][R8.64], R70 ;  /* 0x0000004608007986 */ /* 0x000fe8000c101b3c */
[----:B------:R-:W-:Y:S04]  /*17e50*/  STG.E.64 desc[UR60][R10.64], R72 ;  /* 0x000000480a007986 */ /* 0x000fe8000c101b3c */
[----:B------:R-:W-:Y:S01]  /*17e60*/  STG.E.64 desc[UR60][R20.64], R74 ;  /* 0x0000004a14007986 */ /* 0x000fe2000c101b3c */
[----:B------:R-:W-:Y:S05]  /*17e70*/  EXIT ;  /* 0x000000000000794d */ /* 0x000fea0003800000 */
.L_x_6940:
        /* <DEDUP_REMOVED lines=16> */
.L_x_8835:


//--------------------- .text._ZN2at6native13reduce_kernelILi512ELi1ENS0_8ReduceOpIsNS0_14func_wrapper_tIsNS0_55_GLOBAL__N__0955718d_22_SparseCsrTensorMath_cu_868dd54514ReductionAddOpIlEEEEjsLi4ELi4EEEEEvT1_ --------------------------
	.section	.text._ZN2at6native13reduce_kernelILi512ELi1ENS0_8ReduceOpIsNS0_14func_wrapper_tIsNS0_55_GLOBAL__N__0955718d_22_SparseCsrTensorMath_cu_868dd54514ReductionAddOpIlEEEEjsLi4ELi4EEEEEvT1_,"ax",@progbits
	.align	128
.text._ZN2at6native13reduce_kernelILi512ELi1ENS0_8ReduceOpIsNS0_14func_wrapper_tIsNS0_55_GLOBAL__N__0955718d_22_SparseCsrTensorMath_cu_868dd54514ReductionAddOpIlEEEEjsLi4ELi4EEEEEvT1_:
        .type           _ZN2at6native13reduce_kernelILi512ELi1ENS0_8ReduceOpIsNS0_14func_wrapper_tIsNS0_55_GLOBAL__N__0955718d_22_SparseCsrTensorMath_cu_868dd54514ReductionAddOpIlEEEEjsLi4ELi4EEEEEvT1_,@function
        .size           _ZN2at6native13reduce_kernelILi512ELi1ENS0_8ReduceOpIsNS0_14func_wrapper_tIsNS0_55_GLOBAL__N__0955718d_22_SparseCsrTensorMath_cu_868dd54514ReductionAddOpIlEEEEjsLi4ELi4EEEEEvT1_,(.L_x_8836 - _ZN2at6native13reduce_kernelILi512ELi1ENS0_8ReduceOpIsNS0_14func_wrapper_tIsNS0_55_GLOBAL__N__0955718d_22_SparseCsrTensorMath_cu_868dd54514ReductionAddOpIlEEEEjsLi4ELi4EEEEEvT1_)
        .other          _ZN2at6native13reduce_kernelILi512ELi1ENS0_8ReduceOpIsNS0_14func_wrapper_tIsNS0_55_GLOBAL__N__0955718d_22_SparseCsrTensorMath_cu_868dd54514ReductionAddOpIlEEEEjsLi4ELi4EEEEEvT1_,@"STO_CUDA_ENTRY STV_DEFAULT"
_ZN2at6native13reduce_kernelILi512ELi1ENS0_8ReduceOpIsNS0_14func_wrapper_tIsNS0_55_GLOBAL__N__0955718d_22_SparseCsrTensorMath_cu_868dd54514ReductionAddOpIlEEEEjsLi4ELi4EEEEEvT1_:
        /* <DEDUP_REMOVED lines=287> */
.L_x_6941:
        /* <DEDUP_REMOVED lines=52> */
.L_x_6950:
[----:B------:R-:W-:Y:S05]  /*1530*/  BSYNC B3 ;  /* 0x0000000000037941 */ /* 0x000fea0003800000 */
.L_x_6949:
        /* <DEDUP_REMOVED lines=8> */
[----:B------:R-:W2:Y:S02]  /*15c0*/  LDG.E.S16 R4, desc[UR36][R4.64] ;  /* 0x0000002404047981 */ /* 0x000ea4000c1e1700 */
[----:B--2---:R-:W-:-:S04]  /*15d0*/  IADD3 R2, P0, R4, UR4, RZ ;  /* 0x0000000404027c10 */ /* 0x004fc8000ff1e0ff */
[----:B------:R-:W-:-:S09]  /*15e0*/  LEA.HI.X.SX32 R7, R4, UR5, 0x1, P0 ;  /* 0x0000000504077c11 */ /* 0x000fd200080f0eff */
.L_x_6948:
[----:B------:R-:W-:Y:S05]  /*15f0*/  BSYNC B2 ;  /* 0x0000000000027941 */ /* 0x000fea0003800000 */
.L_x_6947:
[C---:B------:R-:W-:Y:S02]  /*1600*/  IADD3 R5, P0, -R9.reuse, 0x4, RZ ;  /* 0x0000000409057810 */ /* 0x040fe40007f1e1ff */
[----:B------:R-:W-:Y:S02]  /*1610*/  IADD3 R10, R9, -0x4, R22 ;  /* 0xfffffffc090a7810 */ /* 0x000fe40007ffe016 */
[----:B------:R-:W-:Y:S02]  /*1620*/  LEA R20, P1, R5, R20, 0x1 ;  /* 0x0000001405147211 */ /* 0x000fe400078208ff */
[----:B------:R-:W-:-:S04]  /*1630*/  IADD3.X R4, RZ, -0x1, RZ, P0, !PT ;  /* 0xffffffffff047810 */ /* 0x000fc800007fe4ff */
[----:B------:R-:W-:-:S07]  /*1640*/  LEA.HI.X R21, R5, R21, R4, 0x1, P1 ;  /* 0x0000001505157211 */ /* 0x000fce00008f0c04 */
.L_x_6946:
[----:B------:R-:W-:Y:S05]  /*1650*/  BSYNC B1 ;  /* 0x0000000000017941 */ /* 0x000fea0003800000 */
.L_x_6945:
[----:B------:R-:W-:Y:S01]  /*1660*/  LEA R5, R25, 0x3, 0x2 ;  /* 0x0000000319057811 */ /* 0x000fe200078e10ff */
[----:B------:R-:W-:Y:S01]  /*1670*/  BSSY B1, `(.L_x_6951) ;  /* 0x0000020000017945 */ /* 0x000fe20003800000 */
[----:B------:R-:W-:Y:S01]  /*1680*/  ISETP.NE.AND P0, PT, RZ, UR27, PT ;  /* 0x0000001bff007c0c */ /* 0x000fe2000bf05270 */
[----:B------:R-:W-:Y:S01]  /*1690*/  IMAD.MOV.U32 R16, RZ, RZ, R11 ;  /* 0x000000ffff107224 */ /* 0x000fe200078e000b */
[----:B------:R-:W-:Y:S01]  /*16a0*/  ISETP.GE.U32.AND P2, PT, R5, R10, PT ;  /* 0x0000000a0500720c */ /* 0x000fe20003f46070 */
[----:B------:R-:W-:Y:S01]  /*16b0*/  IMAD.MOV.U32 R9, RZ, RZ, R8 ;  /* 0x000000ffff097224 */ /* 0x000fe200078e0008 */
[----:B------:R-:W-:Y:S02]  /*16c0*/  ISETP.NE.AND P1, PT, R3, RZ, PT ;  /* 0x000000ff0300720c */ /* 0x000fe40003f25270 */
[----:B------:R-:W-:Y:S02]  /*16d0*/  MOV R17, R8 ;  /* 0x0000000800117202 */ /* 0x000fe40000000f00 */
[----:B------:R-:W-:-:S07]  /*16e0*/  MOV R12, R11 ;  /* 0x0000000b000c7202 */ /* 0x000fce0000000f00 */
[----:B------:R-:W-:Y:S05]  /*16f0*/  @P2 BRA `(.L_x_6952) ;  /* 0x00000000005c2947 */ /* 0x000fea0003800000 */
[----:B------:R-:W-:Y:S01]  /*1700*/  IMAD.MOV.U32 R12, RZ, RZ, R11 ;  /* 0x000000ffff0c7224 */ /* 0x000fe200078e000b */
[----:B------:R-:W-:-:S07]  /*1710*/  MOV R9, R8 ;  /* 0x0000000800097202 */ /* 0x000fce0000000f00 */
.L_x_6953:
[----:B------:R-:W-:Y:S01]  /*1720*/  IMAD.WIDE.U32 R4, R25, 0x8, R20 ;  /* 0x0000000819047825 */ /* 0x000fe200078e0014 */
[----:B------:R-:W-:-:S05]  /*1730*/  ULDC UR4, c[0x0][0x22c] ;  /* 0x00008b0000047ab9 */ /* 0x000fca0000000800 */
[----:B------:R-:W2:Y:S01]  /*1740*/  LDG.E.64 R4, desc[UR36][R4.64] ;  /* 0x0000002404047981 */ /* 0x000ea2000c1e1b00 */
[----:B------:R-:W-:-:S05]  /*1750*/  VIADD R25, R25, UR4 ;  /* 0x0000000419197c36 */ /* 0x000fca0008000000 */
[----:B------:R-:W-:-:S04]  /*1760*/  LEA R13, R25, 0x3, 0x2 ;  /* 0x00000003190d7811 */ /* 0x000fc800078e10ff */
[----:B------:R-:W-:Y:S02]  /*1770*/  ISETP.GE.U32.AND P2, PT, R13, R10, PT ;  /* 0x0000000a0d00720c */ /* 0x000fe40003f46070 */
[C---:B--2---:R-:W-:Y:S02]  /*1780*/  PRMT R18, R4.reuse, 0x9910, RZ ;  /* 0x0000991004127816 */ /* 0x044fe400000000ff */
[C---:B------:R-:W-:Y:S02]  /*1790*/  PRMT R22, R5.reuse, 0x9910, RZ ;  /* 0x0000991005167816 */ /* 0x040fe400000000ff */
[----:B------:R-:W-:Y:S02]  /*17a0*/  MOV R13, R18 ;  /* 0x00000012000d7202 */ /* 0x000fe40000000f00 */
[----:B------:R-:W-:Y:S01]  /*17b0*/  PRMT R19, R4, 0xbb32, RZ ;  /* 0x0000bb3204137816 */ /* 0x000fe200000000ff */
[----:B------:R-:W-:Y:S01]  /*17c0*/  IMAD.MOV.U32 R18, RZ, RZ, R22 ;  /* 0x000000ffff127224 */ /* 0x000fe200078e0016 */
[----:B------:R-:W-:-:S02]  /*17d0*/  PRMT R4, R5, 0xbb32, RZ ;  /* 0x0000bb3205047816 */ /* 0x000fc400000000ff */
[----:B------:R-:W-:Y:S02]  /*17e0*/  IADD3 R2, P3, R13, R2, RZ ;  /* 0x000000020d027210 */ /* 0x000fe40007f7e0ff */
[----:B------:R-:W-:Y:S02]  /*17f0*/  IADD3 R12, P4, R19, R12, RZ ;  /* 0x0000000c130c7210 */ /* 0x000fe40007f9e0ff */
[----:B------:R-:W-:Y:S02]  /*1800*/  IADD3 R11, P5, R18, R11, RZ ;  /* 0x0000000b120b7210 */ /* 0x000fe40007fbe0ff */
[----:B------:R-:W-:Y:S02]  /*1810*/  IADD3 R16, P6, R4, R16, RZ ;  /* 0x0000001004107210 */ /* 0x000fe40007fde0ff */
[----:B------:R-:W-:Y:S02]  /*1820*/  LEA.HI.X.SX32 R7, R13, R7, 0x1, P3 ;  /* 0x000000070d077211 */ /* 0x000fe400018f0eff */
[----:B------:R-:W-:-:S02]  /*1830*/  LEA.HI.X.SX32 R8, R19, R8, 0x1, P4 ;  /* 0x0000000813087211 */ /* 0x000fc400020f0eff */
[----:B------:R-:W-:Y:S02]  /*1840*/  LEA.HI.X.SX32 R9, R18, R9, 0x1, P5 ;  /* 0x0000000912097211 */ /* 0x000fe400028f0eff */
[----:B------:R-:W-:Y:S01]  /*1850*/  LEA.HI.X.SX32 R17, R4, R17, 0x1, P6 ;  /* 0x0000001104117211 */ /* 0x000fe200030f0eff */
[----:B------:R-:W-:Y:S06]  /*1860*/  @!P2 BRA `(.L_x_6953) ;  /* 0xfffffffc00aca947 */ /* 0x000fec000383ffff */
.L_x_6952:
[----:B------:R-:W-:Y:S05]  /*1870*/  BSYNC B1 ;  /* 0x0000000000017941 */ /* 0x000fea0003800000 */
.L_x_6951:
        /* <DEDUP_REMOVED lines=8> */
.L_x_6955:
[----:B------:R-:W-:Y:S05]  /*1900*/  BSYNC B1 ;  /* 0x0000000000017941 */ /* 0x000fea0003800000 */
.L_x_6954:
        /* <DEDUP_REMOVED lines=9> */
[----:B------:R-:W2:Y:S02]  /*19a0*/  LDG.E.S16 R20, desc[UR36][R20.64] ;  /* 0x0000002414147981 */ /* 0x000ea4000c1e1700 */
[----:B--2---:R-:W-:-:S04]  /*19b0*/  IADD3 R2, P0, R20, R2, RZ ;  /* 0x0000000214027210 */ /* 0x004fc80007f1e0ff */
[----:B------:R-:W-:-:S09]  /*19c0*/  LEA.HI.X.SX32 R7, R20, R7, 0x1, P0 ;  /* 0x0000000714077211 */ /* 0x000fd200000f0eff */
.L_x_6957:
[----:B------:R-:W-:Y:S05]  /*19d0*/  BSYNC B1 ;  /* 0x0000000000017941 */ /* 0x000fea0003800000 */
.L_x_6956:
[----:B------:R-:W-:-:S04]  /*19e0*/  IADD3 R11, P0, P1, R11, R12, R2 ;  /* 0x0000000c0b0b7210 */ /* 0x000fc8000791e002 */
[----:B------:R-:W-:Y:S02]  /*19f0*/  IADD3 R16, P2, R16, R11, RZ ;  /* 0x0000000b10107210 */ /* 0x000fe40007f5e0ff */
[----:B------:R-:W-:-:S04]  /*1a00*/  IADD3.X R8, R9, R8, R7, P0, P1 ;  /* 0x0000000809087210 */ /* 0x000fc800007e2407 */
[----:B------:R-:W-:Y:S01]  /*1a10*/  IADD3.X R17, R17, R8, RZ, P2, !PT ;  /* 0x0000000811117210 */ /* 0x000fe200017fe4ff */
[----:B------:R-:W-:Y:S06]  /*1a20*/  BRA `(.L_x_6943) ;  /* 0x0000009800147947 */ /* 0x000fec0003800000 */
.L_x_6944:
        /* <DEDUP_REMOVED lines=13> */
[----:B0-----:R-:W-:Y:S01]  /*1b00*/  IMAD.MOV.U32 R4, RZ, RZ, R9 ;  /* 0x000000ffff047224 */ /* 0x001fe200078e0009 */
[----:B-1----:R-:W-:Y:S01]  /*1b10*/  MOV R5, R8 ;  /* 0x0000000800057202 */ /* 0x002fe20000000f00 */
[----:B------:R-:W-:Y:S06]  /*1b20*/  @!P1 BRA `(.L_x_6959) ;  /* 0x0000008800b09947 */ /* 0x000fec0003800000 */
[----:B------:R-:W-:Y:S01]  /*1b30*/  ISETP.GE.U32.AND P0, PT, R7, R22, PT ;  /* 0x000000160700720c */ /* 0x000fe20003f06070 */
[----:B------:R-:W-:Y:S01]  /*1b40*/  BSSY B1, `(.L_x_6960) ;  /* 0x0000426000017945 */ /* 0x000fe20003800000 */
[--C-:B------:R-:W-:Y:S01]  /*1b50*/  IMAD.MOV.U32 R6, RZ, RZ, R9.reuse ;  /* 0x000000ffff067224 */ /* 0x100fe200078e0009 */
[-C--:B------:R-:W-:Y:S01]  /*1b60*/  MOV R7, R8.reuse ;  /* 0x0000000800077202 */ /* 0x080fe20000000f00 */
[----:B------:R-:W-:Y:S01]  /*1b70*/  IMAD.MOV.U32 R10, RZ, RZ, R9 ;  /* 0x000000ffff0a7224 */ /* 0x000fe200078e0009 */
[----:B------:R-:W-:-:S08]  /*1b80*/  MOV R11, R8 ;  /* 0x00000008000b7202 */ /* 0x000fd00000000f00 */
[----:B------:R-:W-:Y:S05]  /*1b90*/  @P0 BRA `(.L_x_6961) ;  /* 0x0000004000800947 */ /* 0x000fea0003800000 */
[----:B------:R-:W-:Y:S01]  /*1ba0*/  BSSY B2, `(.L_x_6962) ;  /* 0x000041e000027945 */ /* 0x000fe20003800000 */
[----:B------:R-:W-:Y:S01]  /*1bb0*/  ISETP.NE.AND P0, PT, R12, RZ, PT ;  /* 0x000000ff0c00720c */ /* 0x000fe20003f05270 */
[----:B------:R-:W-:Y:S01]  /*1bc0*/  IMAD.MOV.U32 R6, RZ, RZ, R9 ;  /* 0x000000ffff067224 */ /* 0x000fe200078e0009 */
[----:B------:R-:W-:Y:S01]  /*1bd0*/  MOV R10, R9 ;  /* 0x00000009000a7202 */ /* 0x000fe20000000f00 */
[----:B------:R-:W-:Y:S01]  /*1be0*/  IMAD.MOV.U32 R7, RZ, RZ, R8 ;  /* 0x000000ffff077224 */ /* 0x000fe200078e0008 */
[----:B------:R-:W-:-:S09]  /*1bf0*/  MOV R11, R8 ;  /* 0x00000008000b7202 */ /* 0x000fd20000000f00 */
.L_x_6967:
        /* <DEDUP_REMOVED lines=298> */
.L_x_6963:
[----:B------:R-:W-:Y:S01]  /*2ea0*/  LOP3.LUT R13, R18, 0xfffffffe, RZ, 0xc0, !PT ;  /* 0xfffffffe120d7812 */ /* 0x000fe200078ec0ff */
[----:B------:R-:W-:Y:S02]  /*2eb0*/  ULDC UR38, c[0x0][0x22c] ;  /* 0x00008b0000267ab9 */ /* 0x000fe40000000800 */
[----:B------:R-:W-:Y:S02]  /*2ec0*/  MOV R2, UR38 ;  /* 0x0000002600027c02 */ /* 0x000fe40008000f00 */
[----:B------:R-:W-:-:S05]  /*2ed0*/  IADD3 R12, P1, R20, R13, RZ ;  /* 0x0000000d140c7210 */ /* 0x000fca0007f3e0ff */
[----:B------:R-:W-:-:S05]  /*2ee0*/  IMAD.X R13, RZ, RZ, R21, P1 ;  /* 0x000000ffff0d7224 */ /* 0x000fca00008e0615 */
[----:B------:R0:W5:Y:S01]  /*2ef0*/  LDG.E.U16 R12, desc[UR36][R12.64] ;  /* 0x000000240c0c7981 */ /* 0x000162000c1e1500 */
[----:B------:R-:W-:Y:S01]  /*2f00*/  IADD3 R25, R19, R2, RZ ;  /* 0x0000000213197210 */ /* 0x000fe20007ffe0ff */
[----:B------:R-:W-:Y:S06]  /*2f10*/  @!P0 BRA `(.L_x_6964) ;  /* 0x0000000c00a88947 */ /* 0x000fec0003800000 */
[----:B------:R-:W-:Y:S01]  /*2f20*/  IMAD.MOV.U32 R24, RZ, RZ, RZ ;  /* 0x000000ffff187224 */ /* 0x000fe200078e00ff */
[----:B------:R-:W-:-:S03]  /*2f30*/  ISETP.NE.AND P1, PT, R16, 0x1, PT ;  /* 0x000000011000780c */ /* 0x000fc60003f25270 */
[----:B0-----:R-:W-:-:S05]  /*2f40*/  IMAD.HI.U32 R13, R25, UR30, R24 ;  /* 0x0000001e190d7c27 */ /* 0x001fca000f8e0018 */
        /* <DEDUP_REMOVED lines=229> */
[----:B--2---:R-:W-:-:S04]  /*3da0*/  @P1 IMAD R19, R23, R17, R19 ;  /* 0x0000001117131224 */ /* 0x004fc800078e0213 */
[----:B-1----:R-:W-:-:S07]  /*3db0*/  @P1 IMAD R22, R19, R24, R22 ;  /* 0x0000001813161224 */ /* 0x002fce00078e0216 */
.L_x_6964:
[----:B------:R-:W-:-:S04]  /*3dc0*/  LOP3.LUT R17, R22, 0xfffffffe, RZ, 0xc0, !PT ;  /* 0xfffffffe16117812 */ /* 0x000fc800078ec0ff */
[----:B------:R-:W-:-:S05]  /*3dd0*/  IADD3 R16, P1, R20, R17, RZ ;  /* 0x0000001114107210 */ /* 0x000fca0007f3e0ff */
[----:B------:R-:W-:-:S05]  /*3de0*/  IMAD.X R17, RZ, RZ, R21, P1 ;  /* 0x000000ffff117224 */ /* 0x000fca00008e0615 */
[----:B0-----:R0:W5:Y:S01]  /*3df0*/  LDG.E.U16 R13, desc[UR36][R16.64] ;  /* 0x00000024100d7981 */ /* 0x001162000c1e1500 */
[----:B------:R-:W-:Y:S02]  /*3e00*/  IADD3 R25, R25, R2, RZ ;  /* 0x0000000219197210 */ /* 0x000fe40007ffe0ff */
[----:B------:R-:W-:Y:S01]  /*3e10*/  CS2R R18, SRZ ;  /* 0x0000000000127805 */ /* 0x000fe2000001ff00 */
[----:B------:R-:W-:Y:S06]  /*3e20*/  @!P0 BRA `(.L_x_6965) ;  /* 0x0000000c00ac8947 */ /* 0x000fec0003800000 */
[----:B0-----:R-:W0:Y:S01]  /*3e30*/  LDC.64 R16, c[0x0][0x260] ;  /* 0x00009800ff107b82 */ /* 0x001e220000000a00 */
        /* <DEDUP_REMOVED lines=222> */
[----:B------:R-:W-:-:S04]  /*4c20*/  SHF.R.U32.HI R23, RZ, UR24, R22 ;  /* 0x00000018ff177c19 */ /* 0x000fc80008011616 */
[----:B------:R-:W-:Y:S01]  /*4c30*/  IADD3 R22, -R23, RZ, RZ ;  /* 0x000000ff17167210 */ /* 0x000fe20007ffe1ff */
[----:B------:R-:W1:Y:S04]  /*4c40*/  @P1 LDC R24, c[0x0][0x384] ;  /* 0x0000e100ff181b82 */ /* 0x000e680000000800 */
[----:B------:R-:W-:Y:S02]  /*4c50*/  IMAD R27, R22, UR38, R27 ;  /* 0x00000026161b7c24 */ /* 0x000fe4000f8e021b */
[----:B------:R-:W-:Y:S02]  /*4c60*/  @P1 IMAD.MOV.U32 R22, RZ, RZ, RZ ;  /* 0x000000ffff161224 */ /* 0x000fe400078e00ff */
[----:B------:R-:W2:Y:S01]  /*4c70*/  @P1 LDC R29, c[0x0][0x3f0] ;  /* 0x0000fc00ff1d1b82 */ /* 0x000ea20000000800 */
[----:B------:R-:W-:-:S02]  /*4c80*/  IMAD R18, R27, UR25, R18 ;  /* 0x000000191b127c24 */ /* 0x000fc4000f8e0212 */
[----:B0-----:R-:W-:-:S05]  /*4c90*/  @P1 IMAD.HI.U32 R16, R23, R16, R22 ;  /* 0x0000001017101227 */ /* 0x001fca00078e0016 */
[----:B------:R-:W-:-:S04]  /*4ca0*/  @P1 SHF.R.U32.HI R16, RZ, R17, R16 ;  /* 0x00000011ff101219 */ /* 0x000fc80000011610 */
[----:B------:R-:W-:-:S05]  /*4cb0*/  @P1 IADD3 R17, -R16, RZ, RZ ;  /* 0x000000ff10111210 */ /* 0x000fca0007ffe1ff */
[----:B-1----:R-:W-:-:S04]  /*4cc0*/  @P1 IMAD R24, R24, R17, R23 ;  /* 0x0000001118181224 */ /* 0x002fc800078e0217 */
[----:B--2---:R-:W-:-:S07]  /*4cd0*/  @P1 IMAD R18, R24, R29, R18 ;  /* 0x0000001d18121224 */ /* 0x004fce00078e0212 */
.L_x_6965:
[----:B0-----:R-:W-:-:S04]  /*4ce0*/  LOP3.LUT R17, R18, 0xfffffffe, RZ, 0xc0, !PT ;  /* 0xfffffffe12117812 */ /* 0x001fc800078ec0ff */
[----:B------:R-:W-:-:S05]  /*4cf0*/  IADD3 R16, P1, R20, R17, RZ ;  /* 0x0000001114107210 */ /* 0x000fca0007f3e0ff */
[----:B------:R-:W-:-:S05]  /*4d00*/  IMAD.X R17, RZ, RZ, R21, P1 ;  /* 0x000000ffff117224 */ /* 0x000fca00008e0615 */
[----:B------:R0:W5:Y:S01]  /*4d10*/  LDG.E.U16 R18, desc[UR36][R16.64] ;  /* 0x0000002410127981 */ /* 0x000162000c1e1500 */
[----:B------:R-:W-:Y:S01]  /*4d20*/  IADD3 R25, R25, R2, RZ ;  /* 0x0000000219197210 */ /* 0x000fe20007ffe0ff */
        /* <DEDUP_REMOVED lines=226> */
[----:B------:R-:W1:Y:S02]  /*5b50*/  @P1 LDC R29, c[0x0][0x384] ;  /* 0x0000e100ff1d1b82 */ /* 0x000e640000000800 */
[----:B0-----:R-:W-:-:S06]  /*5b60*/  @P1 IMAD.HI.U32 R22, R23, R16, R22 ;  /* 0x0000001017161227 */ /* 0x001fcc00078e0016 */
[----:B------:R-:W0:Y:S01]  /*5b70*/  @P1 LDC R16, c[0x0][0x3f0] ;  /* 0x0000fc00ff101b82 */ /* 0x000e220000000800 */
[----:B------:R-:W-:Y:S01]  /*5b80*/  @P1 SHF.R.U32.HI R17, RZ, R17, R22 ;  /* 0x00000011ff111219 */ /* 0x000fe20000011616 */
[----:B------:R-:W-:-:S03]  /*5b90*/  IMAD.MOV R22, RZ, RZ, -R23 ;  /* 0x000000ffff167224 */ /* 0x000fc600078e0a17 */
[----:B------:R-:W-:Y:S01]  /*5ba0*/  @P1 IADD3 R17, -R17, RZ, RZ ;  /* 0x000000ff11111210 */ /* 0x000fe20007ffe1ff */
[----:B------:R-:W-:-:S04]  /*5bb0*/  IMAD R22, R22, UR4, R27 ;  /* 0x0000000416167c24 */ /* 0x000fc8000f8e021b */
[----:B------:R-:W-:Y:S02]  /*5bc0*/  IMAD R19, R22, UR25, R19 ;  /* 0x0000001916137c24 */ /* 0x000fe4000f8e0213 */
[----:B-1----:R-:W-:-:S04]  /*5bd0*/  @P1 IMAD R29, R29, R17, R23 ;  /* 0x000000111d1d1224 */ /* 0x002fc800078e0217 */
[----:B0-----:R-:W-:-:S07]  /*5be0*/  @P1 IMAD R19, R29, R16, R19 ;  /* 0x000000101d131224 */ /* 0x001fce00078e0213 */
.L_x_6966:
[----:B0-----:R-:W-:Y:S01]  /*5bf0*/  LOP3.LUT R17, R19, 0xfffffffe, RZ, 0xc0, !PT ;  /* 0xfffffffe13117812 */ /* 0x001fe200078ec0ff */
[----:B------:R-:W-:-:S03]  /*5c00*/  ULDC UR4, c[0x0][0x224] ;  /* 0x0000890000047ab9 */ /* 0x000fc60000000800 */
[----:B------:R-:W-:-:S05]  /*5c10*/  IADD3 R16, P1, R20, R17, RZ ;  /* 0x0000001114107210 */ /* 0x000fca0007f3e0ff */
[----:B------:R-:W-:-:S05]  /*5c20*/  IMAD.X R17, RZ, RZ, R21, P1 ;  /* 0x000000ffff117224 */ /* 0x000fca00008e0615 */
[----:B------:R0:W2:Y:S01]  /*5c30*/  LDG.E.U16 R16, desc[UR36][R16.64] ;  /* 0x0000002410107981 */ /* 0x0000a2000c1e1500 */
[----:B------:R-:W-:Y:S01]  /*5c40*/  IADD3 R19, R25, R2, RZ ;  /* 0x0000000219137210 */ /* 0x000fe20007ffe0ff */
[----:B------:R-:W-:Y:S01]  /*5c50*/  IMAD.U32 R22, RZ, RZ, UR4 ;  /* 0x00000004ff167e24 */ /* 0x000fe2000f8e00ff */
[----:B-----5:R-:W-:Y:S02]  /*5c60*/  PRMT R24, R12, 0x9910, RZ ;  /* 0x000099100c187816 */ /* 0x020fe400000000ff */
[----:B------:R-:W-:Y:S01]  /*5c70*/  PRMT R25, R18, 0x9910, RZ ;  /* 0x0000991012197816 */ /* 0x000fe200000000ff */
[----:B------:R-:W-:Y:S01]  /*5c80*/  IMAD R23, R2, 0x3, R19 ;  /* 0x0000000302177824 */ /* 0x000fe200078e0213 */
[----:B0-----:R-:W-:-:S04]  /*5c90*/  PRMT R17, R13, 0x9910, RZ ;  /* 0x000099100d117816 */ /* 0x001fc800000000ff */
[----:B------:R-:W-:Y:S02]  /*5ca0*/  ISETP.GE.U32.AND P1, PT, R23, R22, PT ;  /* 0x000000161700720c */ /* 0x000fe40003f26070 */
[----:B------:R-:W-:Y:S01]  /*5cb0*/  MOV R23, R24 ;  /* 0x0000001800177202 */ /* 0x000fe20000000f00 */
[----:B------:R-:W-:Y:S01]  /*5cc0*/  IMAD.MOV.U32 R24, RZ, RZ, R25 ;  /* 0x000000ffff187224 */ /* 0x000fe200078e0019 */
[----:B------:R-:W-:Y:S02]  /*5cd0*/  IADD3 R9, P3, R17, R9, RZ ;  /* 0x0000000911097210 */ /* 0x000fe40007f7e0ff */
[C---:B------:R-:W-:Y:S02]  /*5ce0*/  IADD3 R10, P2, R23.reuse, R10, RZ ;  /* 0x0000000a170a7210 */ /* 0x040fe40007f5e0ff */
[----:B------:R-:W-:Y:S02]  /*5cf0*/  IADD3 R6, P4, R24, R6, RZ ;  /* 0x0000000618067210 */ /* 0x000fe40007f9e0ff */
[----:B------:R-:W-:-:S02]  /*5d00*/  LEA.HI.X.SX32 R11, R23, R11, 0x1, P2 ;  /* 0x0000000b170b7211 */ /* 0x000fc400010f0eff */
[----:B------:R-:W-:Y:S02]  /*5d10*/  LEA.HI.X.SX32 R8, R17, R8, 0x1, P3 ;  /* 0x0000000811087211 */ /* 0x000fe400018f0eff */
[----:B------:R-:W-:Y:S02]  /*5d20*/  LEA.HI.X.SX32 R7, R24, R7, 0x1, P4 ;  /* 0x0000000718077211 */ /* 0x000fe400020f0eff */
[----:B--2---:R-:W-:-:S04]  /*5d30*/  PRMT R26, R16, 0x9910, RZ ;  /* 0x00009910101a7816 */ /* 0x004fc800000000ff */
[----:B------:R-:W-:-:S04]  /*5d40*/  MOV R25, R26 ;  /* 0x0000001a00197202 */ /* 0x000fc80000000f00 */
[----:B------:R-:W-:-:S04]  /*5d50*/  IADD3 R4, P5, R25, R4, RZ ;  /* 0x0000000419047210 */ /* 0x000fc80007fbe0ff */
[----:B------:R-:W-:Y:S01]  /*5d60*/  LEA.HI.X.SX32 R5, R25, R5, 0x1, P5 ;  /* 0x0000000519057211 */ /* 0x000fe200028f0eff */
[----:B------:R-:W-:Y:S08]  /*5d70*/  @!P1 BRA `(.L_x_6967) ;  /* 0xffffffbc00a09947 */ /* 0x000ff0000383ffff */
[----:B------:R-:W-:Y:S05]  /*5d80*/  BSYNC B2 ;  /* 0x0000000000027941 */ /* 0x000fea0003800000 */
.L_x_6962:
[----:B------:R-:W-:-:S07]  /*5d90*/  PRMT R24, R16, 0x7610, R24 ;  /* 0x0000761010187816 */ /* 0x000fce0000000018 */
.L_x_6961:
[----:B------:R-:W-:Y:S05]  /*5da0*/  BSYNC B1 ;  /* 0x0000000000017941 */ /* 0x000fea0003800000 */
.L_x_6960:
        /* <DEDUP_REMOVED lines=269> */
[----:B------:R-:W-:Y:S01]  /*6e80*/  @P2 IMAD.MOV.U32 R26, RZ, RZ, RZ ;  /* 0x000000ffff1a2224 */ /* 0x000fe200078e00ff */
[----:B------:R-:W-:-:S05]  /*6e90*/  IADD3 R25, -R27, RZ, RZ ;  /* 0x000000ff1b197210 */ /* 0x000fca0007ffe1ff */
        /* <DEDUP_REMOVED lines=9> */
.L_x_6970:
[----:B------:R-:W-:-:S04]  /*6f30*/  LOP3.LUT R17, R12, 0xfffffffe, RZ, 0xc0, !PT ;  /* 0xfffffffe0c117812 */ /* 0x000fc800078ec0ff */
[----:B------:R-:W-:-:S05]  /*6f40*/  IADD3 R16, P2, R20, R17, RZ ;  /* 0x0000001114107210 */ /* 0x000fca0007f5e0ff */
[----:B------:R-:W-:-:S05]  /*6f50*/  IMAD.X R17, RZ, RZ, R21, P2 ;  /* 0x000000ffff117224 */ /* 0x000fca00010e0615 */
[----:B------:R0:W5:Y:S01]  /*6f60*/  LDG.E.U16 R12, desc[UR36][R16.64] ;  /* 0x00000024100c7981 */ /* 0x000162000c1e1500 */
[----:B------:R-:W-:-:S04]  /*6f70*/  IADD3 R27, R19, R2, RZ ;  /* 0x00000002131b7210 */ /* 0x000fc80007ffe0ff */
[----:B------:R-:W-:-:S13]  /*6f80*/  ISETP.GE.U32.AND P2, PT, R27, R22, PT ;  /* 0x000000161b00720c */ /* 0x000fda0003f46070 */
[----:B0-----:R-:W-:Y:S05]  /*6f90*/  @P2 BRA `(.L_x_6969) ;  /* 0x0000003400202947 */ /* 0x001fea0003800000 */
[----:B------:R-:W-:Y:S01]  /*6fa0*/  IMAD.MOV.U32 R13, RZ, RZ, RZ ;  /* 0x000000ffff0d7224 */ /* 0x000fe200078e00ff */
        /* <DEDUP_REMOVED lines=256> */
[----:B------:R-:W-:Y:S01]  /*7fb0*/  ISETP.NE.AND P2, PT, R23, 0x18, PT ;  /* 0x000000181700780c */ /* 0x000fe20003f45270 */
[----:B------:R-:W-:Y:S02]  /*7fc0*/  ULDC UR4, c[0x0][0x380] ;  /* 0x0000e00000047ab9 */ /* 0x000fe40000000800 */
[----:B------:R-:W-:-:S05]  /*7fd0*/  IMAD.HI.U32 R28, R17, UR7, R16 ;  /* 0x00000007111c7c27 */ /* 0x000fca000f8e0010 */
[----:B------:R-:W-:Y:S01]  /*7fe0*/  SHF.R.U32.HI R29, RZ, UR4, R28 ;  /* 0x00000004ff1d7c19 */ /* 0x000fe2000801161c */
[----:B------:R-:W-:-:S04]  /*7ff0*/  ULDC UR4, c[0x0][0x3ec] ;  /* 0x0000fb0000047ab9 */ /* 0x000fc80000000800 */
[----:B------:R-:W-:-:S04]  /*8000*/  IMAD.MOV R16, RZ, RZ, -R29 ;  /* 0x000000ffff107224 */ /* 0x000fc800078e0a1d */
[----:B------:R-:W-:Y:S02]  /*8010*/  IMAD R28, R16, UR6, R17 ;  /* 0x00000006101c7c24 */ /* 0x000fe4000f8e0211 */
[----:B------:R-:W0:Y:S02]  /*8020*/  @P2 LDC.64 R16, c[0x0][0x388] ;  /* 0x0000e200ff102b82 */ /* 0x000e240000000a00 */
[----:B------:R-:W-:Y:S01]  /*8030*/  IMAD R13, R28, UR4, R13 ;  /* 0x000000041c0d7c24 */ /* 0x000fe2000f8e020d */
[----:B------:R-:W-:-:S05]  /*8040*/  @P2 MOV R28, RZ ;  /* 0x000000ff001c2202 */ /* 0x000fca0000000f00 */
[----:B0-----:R-:W-:-:S05]  /*8050*/  @P2 IMAD.HI.U32 R16, R29, R16, R28 ;  /* 0x000000101d102227 */ /* 0x001fca00078e001c */
[----:B------:R-:W-:Y:S02]  /*8060*/  @P2 SHF.R.U32.HI R25, RZ, R17, R16 ;  /* 0x00000011ff192219 */ /* 0x000fe40000011610 */
[----:B------:R-:W0:Y:S03]  /*8070*/  @P2 LDC R17, c[0x0][0x384] ;  /* 0x0000e100ff112b82 */ /* 0x000e260000000800 */
[----:B------:R-:W-:-:S05]  /*8080*/  @P2 IMAD.MOV R28, RZ, RZ, -R25 ;  /* 0x000000ffff1c2224 */ /* 0x000fca00078e0a19 */
[----:B------:R-:W1:Y:S01]  /*8090*/  @P2 LDC R16, c[0x0][0x3f0] ;  /* 0x0000fc00ff102b82 */ /* 0x000e620000000800 */
[----:B0-----:R-:W-:-:S04]  /*80a0*/  @P2 IMAD R17, R17, R28, R29 ;  /* 0x0000001c11112224 */ /* 0x001fc800078e021d */
[----:B-1----:R-:W-:-:S07]  /*80b0*/  @P2 IMAD R13, R17, R16, R13 ;  /* 0x00000010110d2224 */ /* 0x002fce00078e020d */
.L_x_6971:
[----:B------:R-:W-:-:S04]  /*80c0*/  LOP3.LUT R13, R13, 0xfffffffe, RZ, 0xc0, !PT ;  /* 0xfffffffe0d0d7812 */ /* 0x000fc800078ec0ff */
[----:B------:R-:W-:-:S04]  /*80d0*/  IADD3 R16, P2, R20, R13, RZ ;  /* 0x0000000d14107210 */ /* 0x000fc80007f5e0ff */
[----:B------:R-:W-:-:S05]  /*80e0*/  IADD3.X R17, RZ, R21, RZ, P2, !PT ;  /* 0x00000015ff117210 */ /* 0x000fca00017fe4ff */
[----:B------:R0:W5:Y:S01]  /*80f0*/  LDG.E.U16 R13, desc[UR36][R16.64] ;  /* 0x00000024100d7981 */ /* 0x000162000c1e1500 */
[----:B------:R-:W-:-:S05]  /*8100*/  IMAD.IADD R27, R27, 0x1, R2 ;  /* 0x000000011b1b7824 */ /* 0x000fca00078e0202 */
[----:B------:R-:W-:-:S13]  /*8110*/  ISETP.GE.U32.AND P2, PT, R27, R22, PT ;  /* 0x000000161b00720c */ /* 0x000fda0003f46070 */
[----:B0-----:R-:W-:Y:S05]  /*8120*/  @P2 BRA `(.L_x_6969) ;  /* 0x0000002000bc2947 */ /* 0x001fea0003800000 */
        /* <DEDUP_REMOVED lines=257> */
[----:B------:R-:W-:Y:S01]  /*9140*/  ISETP.NE.AND P2, PT, R23, 0x18, PT ;  /* 0x000000181700780c */ /* 0x000fe20003f45270 */
[----:B------:R-:W-:Y:S01]  /*9150*/  ULDC UR4, c[0x0][0x380] ;  /* 0x0000e00000047ab9 */ /* 0x000fe20000000800 */
[----:B------:R-:W-:-:S05]  /*9160*/  IMAD.HI.U32 R28, R17, UR7, R16 ;  /* 0x00000007111c7c27 */ /* 0x000fca000f8e0010 */
[----:B------:R-:W-:Y:S01]  /*9170*/  SHF.R.U32.HI R29, RZ, UR4, R28 ;  /* 0x00000004ff1d7c19 */ /* 0x000fe2000801161c */
[----:B------:R-:W-:-:S03]  /*9180*/  ULDC UR4, c[0x0][0x3ec] ;  /* 0x0000fb0000047ab9 */ /* 0x000fc60000000800 */
[----:B------:R-:W-:Y:S02]  /*9190*/  IADD3 R25, -R29, RZ, RZ ;  /* 0x000000ff1d197210 */ /* 0x000fe40007ffe1ff */
[----:B------:R-:W-:-:S03]  /*91a0*/  @P2 IMAD.MOV.U32 R28, RZ, RZ, RZ ;  /* 0x000000ffff1c2224 */ /* 0x000fc600078e00ff */
[----:B------:R-:W-:Y:S02]  /*91b0*/  IMAD R25, R25, UR6, R17 ;  /* 0x0000000619197c24 */ /* 0x000fe4000f8e0211 */
[----:B------:R-:W0:Y:S02]  /*91c0*/  @P2 LDC.64 R16, c[0x0][0x388] ;  /* 0x0000e200ff102b82 */ /* 0x000e240000000a00 */
[----:B------:R-:W-:-:S06]  /*91d0*/  IMAD R18, R25, UR4, R18 ;  /* 0x0000000419127c24 */ /* 0x000fcc000f8e0212 */
[----:B------:R-:W1:Y:S01]  /*91e0*/  @P2 LDC R25, c[0x0][0x384] ;  /* 0x0000e100ff192b82 */ /* 0x000e620000000800 */
[----:B0-----:R-:W-:-:S05]  /*91f0*/  @P2 IMAD.HI.U32 R16, R29, R16, R28 ;  /* 0x000000101d102227 */ /* 0x001fca00078e001c */
[----:B------:R-:W-:Y:S02]  /*9200*/  @P2 SHF.R.U32.HI R16, RZ, R17, R16 ;  /* 0x00000011ff102219 */ /* 0x000fe40000011610 */
[----:B------:R-:W0:Y:S02]  /*9210*/  @P2 LDC R17, c[0x0][0x3f0] ;  /* 0x0000fc00ff112b82 */ /* 0x000e240000000800 */
[----:B------:R-:W-:-:S05]  /*9220*/  @P2 IADD3 R28, -R16, RZ, RZ ;  /* 0x000000ff101c2210 */ /* 0x000fca0007ffe1ff */
[----:B-1----:R-:W-:-:S04]  /*9230*/  @P2 IMAD R25, R25, R28, R29 ;  /* 0x0000001c19192224 */ /* 0x002fc800078e021d */
[----:B0-----:R-:W-:-:S07]  /*9240*/  @P2 IMAD R18, R25, R17, R18 ;  /* 0x0000001119122224 */ /* 0x001fce00078e0212 */
.L_x_6972:
        /* <DEDUP_REMOVED lines=281> */
.L_x_6973:
[----:B------:R-:W-:-:S04]  /*a3e0*/  LOP3.LUT R25, R26, 0xfffffffe, RZ, 0xc0, !PT ;  /* 0xfffffffe1a197812 */ /* 0x000fc800078ec0ff */
[----:B------:R-:W-:-:S04]  /*a3f0*/  IADD3 R24, P1, R20, R25, RZ ;  /* 0x0000001914187210 */ /* 0x000fc80007f3e0ff */
[----:B------:R-:W-:-:S05]  /*a400*/  IADD3.X R25, RZ, R21, RZ, P1, !PT ;  /* 0x00000015ff197210 */ /* 0x000fca0000ffe4ff */
[----:B------:R0:W5:Y:S04]  /*a410*/  LDG.E.U16 R24, desc[UR36][R24.64] ;  /* 0x0000002418187981 */ /* 0x000168000c1e1500 */
.L_x_6969:
[----:B------:R-:W-:Y:S05]  /*a420*/  BSYNC B1 ;  /* 0x0000000000017941 */ /* 0x000fea0003800000 */
.L_x_6968:
[----:B------:R-:W-:Y:S04]  /*a430*/  BSSY B1, `(.L_x_6974) ;  /* 0x0000016000017945 */ /* 0x000fe80003800000 */
[----:B------:R-:W-:Y:S05]  /*a440*/  @P0 BRA `(.L_x_6975) ;  /* 0x0000000000500947 */ /* 0x000fea0003800000 */
[----:B------:R-:W-:Y:S01]  /*a450*/  IMAD.IADD R19, R19, 0x1, R2 ;  /* 0x0000000113137824 */ /* 0x000fe200078e0202 */
[----:B-----5:R-:W-:-:S04]  /*a460*/  PRMT R12, R12, 0x9910, RZ ;  /* 0x000099100c0c7816 */ /* 0x020fc800000000ff */
[----:B------:R-:W-:Y:S02]  /*a470*/  ISETP.GE.U32.AND P0, PT, R19, R22, PT ;  /* 0x000000161300720c */ /* 0x000fe40003f06070 */
[----:B------:R-:W-:-:S04]  /*a480*/  IADD3 R10, P1, R12, R10, RZ ;  /* 0x0000000a0c0a7210 */ /* 0x000fc80007f3e0ff */
[----:B------:R-:W-:-:S07]  /*a490*/  LEA.HI.X.SX32 R11, R12, R11, 0x1, P1 ;  /* 0x0000000b0c0b7211 */ /* 0x000fce00008f0eff */
[----:B------:R-:W-:Y:S05]  /*a4a0*/  @P0 BRA `(.L_x_6975) ;  /* 0x0000000000380947 */ /* 0x000fea0003800000 */
[----:B------:R-:W-:Y:S02]  /*a4b0*/  PRMT R12, R13, 0x9910, RZ ;  /* 0x000099100d0c7816 */ /* 0x000fe400000000ff */
[----:B------:R-:W-:Y:S02]  /*a4c0*/  IADD3 R13, R19, R2, RZ ;  /* 0x00000002130d7210 */ /* 0x000fe40007ffe0ff */
[C---:B------:R-:W-:Y:S02]  /*a4d0*/  IADD3 R9, P1, R12.reuse, R9, RZ ;  /* 0x000000090c097210 */ /* 0x040fe40007f3e0ff */
[----:B------:R-:W-:Y:S02]  /*a4e0*/  ISETP.GE.U32.AND P0, PT, R13, R22, PT ;  /* 0x000000160d00720c */ /* 0x000fe40003f06070 */
[----:B------:R-:W-:-:S11]  /*a4f0*/  LEA.HI.X.SX32 R8, R12, R8, 0x1, P1 ;  /* 0x000000080c087211 */ /* 0x000fd600008f0eff */
[----:B------:R-:W-:Y:S05]  /*a500*/  @P0 BRA `(.L_x_6975) ;  /* 0x0000000000200947 */ /* 0x000fea0003800000 */
[----:B------:R-:W-:Y:S01]  /*a510*/  IMAD.IADD R13, R13, 0x1, R2 ;  /* 0x000000010d0d7824 */ /* 0x000fe200078e0202 */
[----:B------:R-:W-:-:S04]  /*a520*/  PRMT R2, R18, 0x9910, RZ ;  /* 0x0000991012027816 */ /* 0x000fc800000000ff */
[----:B------:R-:W-:Y:S02]  /*a530*/  ISETP.GE.U32.AND P0, PT, R13, R22, PT ;  /* 0x000000160d00720c */ /* 0x000fe40003f06070 */
[----:B------:R-:W-:-:S04]  /*a540*/  IADD3 R6, P1, R2, R6, RZ ;  /* 0x0000000602067210 */ /* 0x000fc80007f3e0ff */
[----:B------:R-:W-:-:S07]  /*a550*/  LEA.HI.X.SX32 R7, R2, R7, 0x1, P1 ;  /* 0x0000000702077211 */ /* 0x000fce00008f0eff */
[----:B------:R-:W-:-:S04]  /*a560*/  @!P0 PRMT R12, R24, 0x9910, RZ ;  /* 0x00009910180c8816 */ /* 0x000fc800000000ff */
[----:B------:R-:W-:-:S04]  /*a570*/  @!P0 IADD3 R4, P2, R12, R4, RZ ;  /* 0x000000040c048210 */ /* 0x000fc80007f5e0ff */
[----:B------:R-:W-:-:S09]  /*a580*/  @!P0 LEA.HI.X.SX32 R5, R12, R5, 0x1, P2 ;  /* 0x000000050c058211 */ /* 0x000fd200010f0eff */
.L_x_6975:
[----:B------:R-:W-:Y:S05]  /*a590*/  BSYNC B1 ;  /* 0x0000000000017941 */ /* 0x000fea0003800000 */
.L_x_6974:
[----:B------:R-:W-:-:S04]  /*a5a0*/  IADD3 R9, P0, P1, R6, R9, R10 ;  /* 0x0000000906097210 */ /* 0x000fc8000791e00a */
[----:B------:R-:W-:Y:S02]  /*a5b0*/  IADD3 R16, P2, R9, R4, RZ ;  /* 0x0000000409107210 */ /* 0x000fe40007f5e0ff */
[----:B------:R-:W-:-:S04]  /*a5c0*/  IADD3.X R8, R7, R8, R11, P0, P1 ;  /* 0x0000000807087210 */ /* 0x000fc800007e240b */
[----:B------:R-:W-:Y:S01]  /*a5d0*/  IADD3.X R17, R8, R5, RZ, P2, !PT ;  /* 0x0000000508117210 */ /* 0x000fe200017fe4ff */
[----:B------:R-:W-:Y:S06]  /*a5e0*/  BRA `(.L_x_6943) ;  /* 0x0000000c00247947 */ /* 0x000fec0003800000 */
.L_x_6959:
        /* <DEDUP_REMOVED lines=11> */
[----:B------:R-:W-:Y:S01]  /*a6a0*/  MOV R26, R9 ;  /* 0x00000009001a7202 */ /* 0x000fe20000000f00 */
[----:B------:R-:W-:Y:S01]  /*a6b0*/  IMAD.MOV.U32 R25, RZ, RZ, R9 ;  /* 0x000000ffff197224 */ /* 0x000fe200078e0009 */
[-C--:B------:R-:W-:Y:S01]  /*a6c0*/  MOV R6, R8.reuse ;  /* 0x0000000800067202 */ /* 0x080fe20000000f00 */
[----:B------:R-:W-:Y:S01]  /*a6d0*/  IMAD.MOV.U32 R7, RZ, RZ, R8 ;  /* 0x000000ffff077224 */ /* 0x000fe200078e0008 */
[----:B------:R-:W-:-:S07]  /*a6e0*/  MOV R18, R8 ;  /* 0x0000000800127202 */ /* 0x000fce0000000f00 */
.L_x_6979:
[----:B------:R-:W-:Y:S02]  /*a6f0*/  IMAD.IADD R11, R2, 0x1, R19 ;  /* 0x00000001020b7824 */ /* 0x000fe400078e0213 */
        /* <DEDUP_REMOVED lines=17> */
[----:B--2---:R-:W-:-:S04]  /*a810*/  PRMT R9, R8, 0x9910, RZ ;  /* 0x0000991008097816 */ /* 0x004fc800000000ff */
[----:B------:R-:W-:Y:S02]  /*a820*/  IADD3 R25, P1, R9, R25, RZ ;  /* 0x0000001909197210 */ /* 0x000fe40007f3e0ff */
[----:B---3--:R-:W-:Y:S02]  /*a830*/  PRMT R11, R10, 0x9910, RZ ;  /* 0x000099100a0b7816 */ /* 0x008fe400000000ff */
[----:B----4-:R-:W-:Y:S02]  /*a840*/  PRMT R12, R13, 0x9910, RZ ;  /* 0x000099100d0c7816 */ /* 0x010fe400000000ff */
[----:B-----5:R-:W-:Y:S02]  /*a850*/  PRMT R17, R16, 0x9910, RZ ;  /* 0x0000991010117816 */ /* 0x020fe400000000ff */
[----:B------:R-:W-:Y:S02]  /*a860*/  IADD3 R26, P2, R11, R26, RZ ;  /* 0x0000001a0b1a7210 */ /* 0x000fe40007f5e0ff */
[----:B------:R-:W-:-:S02]  /*a870*/  IADD3 R23, P3, R12, R23, RZ ;  /* 0x000000170c177210 */ /* 0x000fc40007f7e0ff */
[----:B------:R-:W-:Y:S02]  /*a880*/  IADD3 R4, P4, R17, R4, RZ ;  /* 0x0000000411047210 */ /* 0x000fe40007f9e0ff */
[----:B------:R-:W-:Y:S02]  /*a890*/  LEA.HI.X.SX32 R18, R9, R18, 0x1, P1 ;  /* 0x0000001209127211 */ /* 0x000fe400008f0eff */
[----:B------:R-:W-:Y:S02]  /*a8a0*/  LEA.HI.X.SX32 R7, R11, R7, 0x1, P2 ;  /* 0x000000070b077211 */ /* 0x000fe400010f0eff */
[----:B------:R-:W-:Y:S02]  /*a8b0*/  LEA.HI.X.SX32 R6, R12, R6, 0x1, P3 ;  /* 0x000000060c067211 */ /* 0x000fe400018f0eff */
[----:B------:R-:W-:Y:S01]  /*a8c0*/  LEA.HI.X.SX32 R5, R17, R5, 0x1, P4 ;  /* 0x0000000511057211 */ /* 0x000fe200020f0eff */
[----:B------:R-:W-:Y:S06]  /*a8d0*/  @!P0 BRA `(.L_x_6979) ;  /* 0xfffffffc00848947 */ /* 0x000fec000383ffff */
[----:B------:R-:W-:Y:S05]  /*a8e0*/  BSYNC B2 ;  /* 0x0000000000027941 */ /* 0x000fea0003800000 */
.L_x_6978:
[----:B------:R-:W-:Y:S02]  /*a8f0*/  PRMT R12, R10, 0x7610, R12 ;  /* 0x000076100a0c7816 */ /* 0x000fe4000000000c */
[----:B------:R-:W-:Y:S02]  /*a900*/  PRMT R11, R8, 0x7610, R11 ;  /* 0x00007610080b7816 */ /* 0x000fe4000000000b */
[----:B------:R-:W-:-:S07]  /*a910*/  PRMT R10, R16, 0x7610, R10 ;  /* 0x00007610100a7816 */ /* 0x000fce000000000a */
.L_x_6977:
[----:B------:R-:W-:Y:S05]  /*a920*/  BSYNC B1 ;  /* 0x0000000000017941 */ /* 0x000fea0003800000 */
.L_x_6976:
        /* <DEDUP_REMOVED lines=15> */
[----:B------:R-:W-:Y:S02]  /*aa20*/  IMAD.IADD R13, R17, 0x1, R2 ;  /* 0x00000001110d7824 */ /* 0x000fe400078e0202 */
[----:B------:R-:W-:-:S03]  /*aa30*/  IMAD R9, R24, R17, RZ ;  /* 0x0000001118097224 */ /* 0x000fc600078e02ff */
[----:B------:R-:W-:Y:S01]  /*aa40*/  ISETP.GE.U32.AND P0, PT, R13, R22, PT ;  /* 0x000000160d00720c */ /* 0x000fe20003f06070 */
[----:B------:R-:W-:-:S12]  /*aa50*/  IMAD.WIDE.U32 R8, R9, 0x2, R20 ;  /* 0x0000000209087825 */ /* 0x000fd800078e0014 */
[----:B------:R-:W-:-:S04]  /*aa60*/  @!P0 IMAD R13, R24, R13, RZ ;  /* 0x0000000d180d8224 */ /* 0x000fc800078e02ff */
[----:B------:R-:W-:Y:S02]  /*aa70*/  @!P0 IMAD.WIDE.U32 R20, R13, 0x2, R20 ;  /* 0x000000020d148825 */ /* 0x000fe400078e0014 */
[----:B------:R0:W5:Y:S04]  /*aa80*/  LDG.E.U16 R13, desc[UR36][R8.64] ;  /* 0x00000024080d7981 */ /* 0x000168000c1e1500 */
[----:B------:R0:W5:Y:S02]  /*aa90*/  @!P0 LDG.E.U16 R10, desc[UR36][R20.64] ;  /* 0x00000024140a8981 */ /* 0x000164000c1e1500 */
.L_x_6981:
[----:B------:R-:W-:Y:S05]  /*aaa0*/  BSYNC B1 ;  /* 0x0000000000017941 */ /* 0x000fea0003800000 */
.L_x_6980:
[----:B------:R-:W-:Y:S04]  /*aab0*/  BSSY B1, `(.L_x_6982) ;  /* 0x0000016000017945 */ /* 0x000fe80003800000 */
[----:B------:R-:W-:Y:S05]  /*aac0*/  @P1 BRA `(.L_x_6983) ;  /* 0x0000000000501947 */ /* 0x000fea0003800000 */
[----:B0-----:R-:W-:Y:S02]  /*aad0*/  IADD3 R9, R19, R2, RZ ;  /* 0x0000000213097210 */ /* 0x001fe40007ffe0ff */
[----:B-----5:R-:W-:Y:S02]  /*aae0*/  PRMT R8, R11, 0x9910, RZ ;  /* 0x000099100b087816 */ /* 0x020fe400000000ff */
[----:B------:R-:W-:Y:S02]  /*aaf0*/  ISETP.GE.U32.AND P0, PT, R9, R22, PT ;  /* 0x000000160900720c */ /* 0x000fe40003f06070 */
[----:B------:R-:W-:-:S04]  /*ab00*/  IADD3 R25, P1, R8, R25, RZ ;  /* 0x0000001908197210 */ /* 0x000fc80007f3e0ff */
[----:B------:R-:W-:-:S07]  /*ab10*/  LEA.HI.X.SX32 R18, R8, R18, 0x1, P1 ;  /* 0x0000001208127211 */ /* 0x000fce00008f0eff */
[----:B------:R-:W-:Y:S05]  /*ab20*/  @P0 BRA `(.L_x_6983) ;  /* 0x0000000000380947 */ /* 0x000fea0003800000 */
[----:B------:R-:W-:Y:S01]  /*ab30*/  IMAD.IADD R9, R9, 0x1, R2 ;  /* 0x0000000109097824 */ /* 0x000fe200078e0202 */
[----:B------:R-:W-:-:S04]  /*ab40*/  PRMT R8, R12, 0x9910, RZ ;  /* 0x000099100c087816 */ /* 0x000fc800000000ff */
[----:B------:R-:W-:Y:S02]  /*ab50*/  ISETP.GE.U32.AND P0, PT, R9, R22, PT ;  /* 0x000000160900720c */ /* 0x000fe40003f06070 */
[----:B------:R-:W-:-:S04]  /*ab60*/  IADD3 R26, P1, R8, R26, RZ ;  /* 0x0000001a081a7210 */ /* 0x000fc80007f3e0ff */
[----:B------:R-:W-:-:S07]  /*ab70*/  LEA.HI.X.SX32 R7, R8, R7, 0x1, P1 ;  /* 0x0000000708077211 */ /* 0x000fce00008f0eff */
[----:B------:R-:W-:Y:S05]  /*ab80*/  @P0 BRA `(.L_x_6983) ;  /* 0x0000000000200947 */ /* 0x000fea0003800000 */
[----:B------:R-:W-:Y:S02]  /*ab90*/  IADD3 R9, R9, R2, RZ ;  /* 0x0000000209097210 */ /* 0x000fe40007ffe0ff */
[----:B------:R-:W-:Y:S02]  /*aba0*/  PRMT R2, R13, 0x9910, RZ ;  /* 0x000099100d027816 */ /* 0x000fe400000000ff */
[----:B------:R-:W-:Y:S02]  /*abb0*/  ISETP.GE.U32.AND P0, PT, R9, R22, PT ;  /* 0x000000160900720c */ /* 0x000fe40003f06070 */
[----:B------:R-:W-:-:S04]  /*abc0*/  IADD3 R23, P1, R2, R23, RZ ;  /* 0x0000001702177210 */ /* 0x000fc80007f3e0ff */
[----:B------:R-:W-:-:S07]  /*abd0*/  LEA.HI.X.SX32 R6, R2, R6, 0x1, P1 ;  /* 0x0000000602067211 */ /* 0x000fce00008f0eff */
[----:B------:R-:W-:-:S04]  /*abe0*/  @!P0 PRMT R8, R10, 0x9910, RZ ;  /* 0x000099100a088816 */ /* 0x000fc800000000ff */
[----:B------:R-:W-:-:S04]  /*abf0*/  @!P0 IADD3 R4, P2, R8, R4, RZ ;  /* 0x0000000408048210 */ /* 0x000fc80007f5e0ff */
[----:B------:R-:W-:-:S09]  /*ac00*/  @!P0 LEA.HI.X.SX32 R5, R8, R5, 0x1, P2 ;  /* 0x0000000508058211 */ /* 0x000fd200010f0eff */
.L_x_6983:
[----:B------:R-:W-:Y:S05]  /*ac10*/  BSYNC B1 ;  /* 0x0000000000017941 */ /* 0x000fea0003800000 */
.L_x_6982:
[----:B------:R-:W-:-:S04]  /*ac20*/  IADD3 R23, P0, P1, R23, R26, R25 ;  /* 0x0000001a17177210 */ /* 0x000fc8000791e019 */
[----:B------:R-:W-:Y:S02]  /*ac30*/  IADD3 R16, P2, R23, R4, RZ ;  /* 0x0000000417107210 */ /* 0x000fe40007f5e0ff */
[----:B------:R-:W-:-:S05]  /*ac40*/  IADD3.X R6, R6, R7, R18, P0, P1 ;  /* 0x0000000706067210 */ /* 0x000fca00007e2412 */
[----:B------:R-:W-:Y:S01]  /*ac50*/  IMAD.X R17, R6, 0x1, R5, P2 ;  /* 0x0000000106117824 */ /* 0x000fe200010e0605 */
[----:B------:R-:W-:Y:S06]  /*ac60*/  BRA `(.L_x_6943) ;  /* 0x0000000400847947 */ /* 0x000fec0003800000 */
.L_x_6958:
[----:B------:R-:W0:Y:S01]  /*ac70*/  LDC R6, c[0x0][0x22c] ;  /* 0x00008b00ff067b82 */ /* 0x000e220000000800 */
[----:B------:R-:W-:Y:S07]  /*ac80*/  BSSY B1, `(.L_x_6984) ;  /* 0x0000030000017945 */ /* 0x000fee0003800000 */
[----:B------:R-:W1:Y:S08]  /*ac90*/  LDC R7, c[0x0][0x218] ;  /* 0x00008600ff077b82 */ /* 0x000e700000000800 */
[----:B------:R-:W2:Y:S01]  /*aca0*/  LDC R2, c[0x0][0x21c] ;  /* 0x00008700ff027b82 */ /* 0x000ea20000000800 */
[----:B0-----:R-:W-:-:S05]  /*acb0*/  IMAD R5, R6, 0x3, R25 ;  /* 0x0000000306057824 */ /* 0x001fca00078e0219 */
[----:B------:R-:W-:Y:S02]  /*acc0*/  ISETP.GE.U32.AND P0, PT, R5, R22, PT ;  /* 0x000000160500720c */ /* 0x000fe40003f06070 */
[-C--:B-1----:R-:W-:Y:S01]  /*acd0*/  MOV R16, R7.reuse ;  /* 0x0000000700107202 */ /* 0x082fe20000000f00 */
[----:B------:R-:W-:Y:S01]  /*ace0*/  IMAD.MOV.U32 R24, RZ, RZ, R7 ;  /* 0x000000ffff187224 */ /* 0x000fe200078e0007 */
[----:B------:R-:W-:Y:S01]  /*acf0*/  MOV R23, R7 ;  /* 0x0000000700177202 */ /* 0x000fe20000000f00 */
[--C-:B--2---:R-:W-:Y:S01]  /*ad00*/  IMAD.MOV.U32 R17, RZ, RZ, R2.reuse ;  /* 0x000000ffff117224 */ /* 0x104fe200078e0002 */
[----:B------:R-:W-:Y:S01]  /*ad10*/  MOV R5, R2 ;  /* 0x0000000200057202 */ /* 0x000fe20000000f00 */
[----:B------:R-:W-:-:S06]  /*ad20*/  IMAD.MOV.U32 R4, RZ, RZ, R2 ;  /* 0x000000ffff047224 */ /* 0x000fcc00078e0002 */
[----:B------:R-:W-:Y:S05]  /*ad30*/  @P0 BRA `(.L_x_6985) ;  /* 0x0000000000900947 */ /* 0x000fea0003800000 */
[----:B------:R-:W-:Y:S01]  /*ad40*/  BSSY B2, `(.L_x_6986) ;  /* 0x0000020000027945 */ /* 0x000fe20003800000 */
[----:B------:R-:W-:Y:S01]  /*ad50*/  MOV R24, R7 ;  /* 0x0000000700187202 */ /* 0x000fe20000000f00 */
[----:B------:R-:W-:Y:S01]  /*ad60*/  IMAD.MOV.U32 R23, RZ, RZ, R7 ;  /* 0x000000ffff177224 */ /* 0x000fe200078e0007 */
[----:B------:R-:W-:Y:S01]  /*ad70*/  MOV R5, R2 ;  /* 0x0000000200057202 */ /* 0x000fe20000000f00 */
[----:B------:R-:W-:-:S07]  /*ad80*/  IMAD.MOV.U32 R4, RZ, RZ, R2 ;  /* 0x000000ffff047224 */ /* 0x000fce00078e0002 */
.L_x_6987:
        /* <DEDUP_REMOVED lines=11> */
[----:B------:R-:W-:-:S04]  /*ae40*/  IMAD.IADD R25, R27, 0x1, R6 ;  /* 0x000000011b197824 */ /* 0x000fc800078e0206 */
[----:B------:R-:W-:-:S05]  /*ae50*/  IMAD R27, R6, 0x3, R25 ;  /* 0x00000003061b7824 */ /* 0x000fca00078e0219 */
[----:B------:R-:W-:Y:S02]  /*ae60*/  ISETP.GE.U32.AND P0, PT, R27, R22, PT ;  /* 0x000000161b00720c */ /* 0x000fe40003f06070 */
[----:B--2---:R-:W-:Y:S02]  /*ae70*/  PRMT R9, R8, 0x9910, RZ ;  /* 0x0000991008097816 */ /* 0x004fe400000000ff */
[----:B---3--:R-:W-:Y:S02]  /*ae80*/  PRMT R10, R11, 0x9910, RZ ;  /* 0x000099100b0a7816 */ /* 0x008fe400000000ff */
[----:B----4-:R-:W-:Y:S02]  /*ae90*/  PRMT R13, R12, 0x9910, RZ ;  /* 0x000099100c0d7816 */ /* 0x010fe400000000ff */
[----:B-----5:R-:W-:Y:S02]  /*aea0*/  PRMT R19, R18, 0x9910, RZ ;  /* 0x0000991012137816 */ /* 0x020fe400000000ff */
[----:B------:R-:W-:-:S02]  /*aeb0*/  IADD3 R23, P1, R9, R23, RZ ;  /* 0x0000001709177210 */ /* 0x000fc40007f3e0ff */
[C---:B------:R-:W-:Y:S02]  /*aec0*/  IADD3 R24, P2, R10.reuse, R24, RZ ;  /* 0x000000180a187210 */ /* 0x040fe40007f5e0ff */
[----:B------:R-:W-:Y:S02]  /*aed0*/  IADD3 R7, P3, R13, R7, RZ ;  /* 0x000000070d077210 */ /* 0x000fe40007f7e0ff */
[----:B------:R-:W-:Y:S02]  /*aee0*/  IADD3 R16, P4, R19, R16, RZ ;  /* 0x0000001013107210 */ /* 0x000fe40007f9e0ff */
[----:B------:R-:W-:Y:S02]  /*aef0*/  LEA.HI.X.SX32 R4, R9, R4, 0x1, P1 ;  /* 0x0000000409047211 */ /* 0x000fe400008f0eff */
[----:B------:R-:W-:Y:S02]  /*af00*/  LEA.HI.X.SX32 R5, R10, R5, 0x1, P2 ;  /* 0x000000050a057211 */ /* 0x000fe400010f0eff */
[----:B------:R-:W-:-:S02]  /*af10*/  LEA.HI.X.SX32 R2, R13, R2, 0x1, P3 ;  /* 0x000000020d027211 */ /* 0x000fc400018f0eff */
[----:B------:R-:W-:Y:S01]  /*af20*/  LEA.HI.X.SX32 R17, R19, R17, 0x1, P4 ;  /* 0x0000001113117211 */ /* 0x000fe200020f0eff */
[----:B------:R-:W-:Y:S06]  /*af30*/  @!P0 BRA `(.L_x_6987) ;  /* 0xfffffffc00948947 */ /* 0x000fec000383ffff */
[----:B------:R-:W-:Y:S05]  /*af40*/  BSYNC B2 ;  /* 0x0000000000027941 */ /* 0x000fea0003800000 */
.L_x_6986:
[----:B------:R-:W-:Y:S02]  /*af50*/  PRMT R13, R11, 0x7610, R13 ;  /* 0x000076100b0d7816 */ /* 0x000fe4000000000d */
[----:B------:R-:W-:Y:S02]  /*af60*/  PRMT R10, R8, 0x7610, R10 ;  /* 0x00007610080a7816 */ /* 0x000fe4000000000a */
[----:B------:R-:W-:-:S07]  /*af70*/  PRMT R11, R18, 0x7610, R11 ;  /* 0x00007610120b7816 */ /* 0x000fce000000000b */
.L_x_6985:
[----:B------:R-:W-:Y:S05]  /*af80*/  BSYNC B1 ;  /* 0x0000000000017941 */ /* 0x000fea0003800000 */
.L_x_6984:
        /* <DEDUP_REMOVED lines=19> */
.L_x_6989:
[----:B------:R-:W-:Y:S05]  /*b0c0*/  BSYNC B1 ;  /* 0x0000000000017941 */ /* 0x000fea0003800000 */
.L_x_6988:
[----:B------:R-:W-:Y:S04]  /*b0d0*/  BSSY B1, `(.L_x_6990) ;  /* 0x0000016000017945 */ /* 0x000fe80003800000 */
[----:B------:R-:W-:Y:S05]  /*b0e0*/  @P1 BRA `(.L_x_6991) ;  /* 0x0000000000501947 */ /* 0x000fea0003800000 */
[----:B0-----:R-:W-:Y:S01]  /*b0f0*/  IMAD.IADD R9, R25, 0x1, R6 ;  /* 0x0000000119097824 */ /* 0x001fe200078e0206 */
[----:B-----5:R-:W-:-:S04]  /*b100*/  PRMT R8, R10, 0x9910, RZ ;  /* 0x000099100a087816 */ /* 0x020fc800000000ff */
        /* <DEDUP_REMOVED lines=18> */
.L_x_6991:
[----:B------:R-:W-:Y:S05]  /*b230*/  BSYNC B1 ;  /* 0x0000000000017941 */ /* 0x000fea0003800000 */
.L_x_6990:
[----:B------:R-:W-:-:S04]  /*b240*/  IADD3 R7, P0, P1, R7, R24, R23 ;  /* 0x0000001807077210 */ /* 0x000fc8000791e017 */
[----:B------:R-:W-:Y:S02]  /*b250*/  IADD3 R16, P2, R16, R7, RZ ;  /* 0x0000000710107210 */ /* 0x000fe40007f5e0ff */
[----:B------:R-:W-:-:S04]  /*b260*/  IADD3.X R2, R2, R5, R4, P0, P1 ;  /* 0x0000000502027210 */ /* 0x000fc800007e2404 */
[----:B------:R-:W-:-:S07]  /*b270*/  IADD3.X R17, R17, R2, RZ, P2, !PT ;  /* 0x0000000211117210 */ /* 0x000fce00017fe4ff */
.L_x_6943:
[----:B------:R-:W-:Y:S05]  /*b280*/  BSYNC B0 ;  /* 0x0000000000007941 */ /* 0x000fea0003800000 */
.L_x_6942:
        /* <DEDUP_REMOVED lines=13> */
[----:B------:R1:W-:Y:S10]  /*b360*/  STS.64 [R7], R16 ;  /* 0x0000001007007388 */ /* 0x0003f40000000a00 */
[----:B------:R-:W-:Y:S05]  /*b370*/  @!P0 BRA `(.L_x_6992) ;  /* 0x0000000000388947 */ /* 0x000fea0003800000 */
[----:B------:R-:W-:-:S07]  /*b380*/  IMAD.U32 R2, RZ, RZ, UR5 ;  /* 0x00000005ff027e24 */ /* 0x000fce000f8e00ff */
.L_x_6993:
[----:B------:R-:W-:Y:S01]  /*b390*/  IADD3 R5, R3, R2, RZ ;  /* 0x0000000203057210 */ /* 0x000fe20007ffe0ff */
[----:B------:R-:W-:Y:S03]  /*b3a0*/  BAR.SYNC.DEFER_BLOCKING 0x0 ;  /* 0x0000000000007b1d */ /* 0x000fe60000010000 */
[----:B------:R-:W-:-:S04]  /*b3b0*/  ISETP.GE.U32.AND P0, PT, R5, UR7, PT ;  /* 0x0000000705007c0c */ /* 0x000fc8000bf06070 */
[----:B------:R-:W-:-:S13]  /*b3c0*/  ISETP.GE.U32.OR P0, PT, R3, R2, P0 ;  /* 0x000000020300720c */ /* 0x000fda0000706470 */
[----:B------:R-:W-:-:S05]  /*b3d0*/  @!P0 IMAD R4, R5, UR6, R0 ;  /* 0x0000000605048c24 */ /* 0x000fca000f8e0200 */
[----:B------:R-:W-:-:S06]  /*b3e0*/  @!P0 LEA R4, R4, UR4, 0x3 ;  /* 0x0000000404048c11 */ /* 0x000fcc000f8e18ff */
[----:B------:R-:W1:Y:S02]  /*b3f0*/  @!P0 LDS.64 R4, [R4] ;  /* 0x0000000004048984 */ /* 0x000e640000000a00 */
[----:B-1----:R-:W-:-:S05]  /*b400*/  @!P0 IADD3 R16, P1, R4, R16, RZ ;  /* 0x0000001004108210 */ /* 0x002fca0007f3e0ff */
[----:B------:R-:W-:-:S05]  /*b410*/  @!P0 IMAD.X R17, R5, 0x1, R17, P1 ;  /* 0x0000000105118824 */ /* 0x000fca00008e0611 */
[----:B------:R2:W-:Y:S01]  /*b420*/  @!P0 STS.64 [R7], R16 ;  /* 0x0000001007008388 */ /* 0x0005e20000000a00 */
[----:B------:R-:W-:Y:S02]  /*b430*/  ISETP.GT.AND P0, PT, R2, 0x1, PT ;  /* 0x000000010200780c */ /* 0x000fe40003f04270 */
[----:B------:R-:W-:-:S11]  /*b440*/  SHF.R.S32.HI R2, RZ, 0x1, R2 ;  /* 0x00000001ff027819 */ /* 0x000fd60000011402 */
[----:B--2---:R-:W-:Y:S05]  /*b450*/  @P0 BRA `(.L_x_6993) ;  /* 0xfffffffc00cc0947 */ /* 0x004fea000383ffff */
.L_x_6992:
[----:B------:R-:W-:Y:S02]  /*b460*/  ULDC UR4, c[0x0][0x238] ;  /* 0x00008e0000047ab9 */ /* 0x000fe40000000800 */
[----:B------:R-:W-:-:S13]  /*b470*/  ISETP.NE.AND P0, PT, RZ, UR4, PT ;  /* 0x00000004ff007c0c */ /* 0x000fda000bf05270 */
[----:B------:R-:W-:Y:S05]  /*b480*/  @!P0 BRA `(.L_x_6994) ;  /* 0x0000000000a48947 */ /* 0x000fea0003800000 */
[----:B-----5:R-:W2:Y:S02]  /*b490*/  LDC R11, c[0x0][RZ] ;  /* 0x00000000ff0b7b82 */ /* 0x020ea40000000800 */
        /* <DEDUP_REMOVED lines=8> */
[----:B-1----:R-:W-:Y:S02]  /*b520*/  LEA R7, R2, UR4, 0x3 ;  /* 0x0000000402077c11 */ /* 0x002fe4000f8e18ff */
[----:B------:R-:W-:-:S03]  /*b530*/  LEA.HI R2, R11, R11, RZ, 0x1 ;  /* 0x0000000b0b027211 */ /* 0x000fc600078f08ff */
[----:B------:R2:W-:Y:S01]  /*b540*/  STS.64 [R7], R16 ;  /* 0x0000001007007388 */ /* 0x0005e20000000a00 */
[----:B------:R-:W-:Y:S01]  /*b550*/  SHF.R.S32.HI R4, RZ, 0x1, R2 ;  /* 0x00000001ff047819 */ /* 0x000fe20000011402 */
[----:B------:R-:W-:-:S03]  /*b560*/  IMAD.MOV.U32 R2, RZ, RZ, 0x20 ;  /* 0x00000020ff027424 */ /* 0x000fc600078e00ff */
[----:B------:R-:W-:-:S13]  /*b570*/  ISETP.GE.AND P0, PT, R4, 0x20, PT ;  /* 0x000000200400780c */ /* 0x000fda0003f06270 */
[----:B--2---:R-:W-:Y:S05]  /*b580*/  @!P0 BRA `(.L_x_6995) ;  /* 0x0000000000388947 */ /* 0x004fea0003800000 */
[----:B0-----:R-:W-:-:S07]  /*b590*/  MOV R9, R4 ;  /* 0x0000000400097202 */ /* 0x001fce0000000f00 */
.L_x_6996:
[----:B------:R-:W-:Y:S01]  /*b5a0*/  IMAD.IADD R2, R0, 0x1, R9 ;  /* 0x0000000100027824 */ /* 0x000fe200078e0209 */
[----:B------:R-:W-:Y:S04]  /*b5b0*/  BAR.SYNC.DEFER_BLOCKING 0x0 ;  /* 0x0000000000007b1d */ /* 0x000fe80000010000 */
[----:B------:R-:W-:-:S04]  /*b5c0*/  ISETP.GE.U32.AND P0, PT, R2, R11, PT ;  /* 0x0000000b0200720c */ /* 0x000fc80003f06070 */
[----:B------:R-:W-:-:S13]  /*b5d0*/  ISETP.GE.U32.OR P0, PT, R0, R9, P0 ;  /* 0x000000090000720c */ /* 0x000fda0000706470 */
[----:B------:R-:W-:Y:S02]  /*b5e0*/  @!P0 LEA R4, R9, R7, 0x3 ;  /* 0x0000000709048211 */ /* 0x000fe400078e18ff */
[----:B------:R-:W-:-:S04]  /*b5f0*/  SHF.R.S32.HI R9, RZ, 0x1, R9 ;  /* 0x00000001ff097819 */ /* 0x000fc80000011409 */
[----:B------:R-:W0:Y:S02]  /*b600*/  @!P0 LDS.64 R4, [R4] ;  /* 0x0000000004048984 */ /* 0x000e240000000a00 */
[----:B0-----:R-:W-:-:S05]  /*b610*/  @!P0 IADD3 R16, P1, R4, R16, RZ ;  /* 0x0000001004108210 */ /* 0x001fca0007f3e0ff */
[----:B------:R-:W-:-:S05]  /*b620*/  @!P0 IMAD.X R17, R5, 0x1, R17, P1 ;  /* 0x0000000105118824 */ /* 0x000fca00008e0611 */
[----:B------:R0:W-:Y:S01]  /*b630*/  @!P0 STS.64 [R7], R16 ;  /* 0x0000001007008388 */ /* 0x0001e20000000a00 */
[----:B------:R-:W-:-:S13]  /*b640*/  ISETP.GE.AND P0, PT, R9, 0x20, PT ;  /* 0x000000200900780c */ /* 0x000fda0003f06270 */
[----:B0-----:R-:W-:Y:S05]  /*b650*/  @P0 BRA `(.L_x_6996) ;  /* 0xfffffffc00d00947 */ /* 0x001fea000383ffff */
[----:B------:R-:W-:-:S11]  /*b660*/  HFMA2.MMA R2, -RZ, RZ, 0, 1.9073486328125e-06 ;  /* 0x00000020ff027435 */ /* 0x000fd600000001ff */
.L_x_6995:
[----:B------:R-:W-:Y:S01]  /*b670*/  BAR.SYNC.DEFER_BLOCKING 0x0 ;  /* 0x0000000000007b1d */ /* 0x000fe20000010000 */
[----:B------:R-:W-:-:S13]  /*b680*/  ISETP.GE.AND P0, PT, R2, 0x2, PT ;  /* 0x000000020200780c */ /* 0x000fda0003f06270 */
[----:B------:R-:W-:Y:S05]  /*b690*/  @!P0 BRA `(.L_x_6994) ;  /* 0x0000000000208947 */ /* 0x000fea0003800000 */
[----:B------:R-:W-:-:S07]  /*b6a0*/  IMAD.MOV.U32 R5, RZ, RZ, 0x1 ;  /* 0x00000001ff057424 */ /* 0x000fce00078e00ff */
.L_x_6997:
[----:B-1----:R-:W1:Y:S04]  /*b6b0*/  SHFL.DOWN PT, R7, R16, R5, 0x1f ;  /* 0x08001f0510077589 */ /* 0x002e6800000e0000 */
[----:B------:R2:W3:Y:S02]  /*b6c0*/  SHFL.DOWN PT, R4, R17, R5, 0x1f ;  /* 0x08001f0511047589 */ /* 0x0004e400000e0000 */
[----:B--2---:R-:W-:-:S04]  /*b6d0*/  SHF.L.U32 R5, R5, 0x1, RZ ;  /* 0x0000000105057819 */ /* 0x004fc800000006ff */
[----:B------:R-:W-:Y:S02]  /*b6e0*/  ISETP.GE.AND P0, PT, R5, R2, PT ;  /* 0x000000020500720c */ /* 0x000fe40003f06270 */
[----:B-1----:R-:W-:-:S05]  /*b6f0*/  IADD3 R16, P1, R7, R16, RZ ;  /* 0x0000001007107210 */ /* 0x002fca0007f3e0ff */
[----:B---3--:R-:W-:-:S06]  /*b700*/  IMAD.X R17, R4, 0x1, R17, P1 ;  /* 0x0000000104117824 */ /* 0x008fcc00008e0611 */
[----:B------:R-:W-:Y:S05]  /*b710*/  @!P0 BRA `(.L_x_6997) ;  /* 0xfffffffc00e48947 */ /* 0x000fea000383ffff */
.L_x_6994:
        /* <DEDUP_REMOVED lines=11> */
[----:B-1----:R-:W-:-:S05]  /*b7d0*/  IADD3 R7, -R5, RZ, RZ ;  /* 0x000000ff05077210 */ /* 0x002fca0007ffe1ff */
        /* <DEDUP_REMOVED lines=265> */
.L_x_6998:
[----:B------:R-:W-:Y:S01]  /*c870*/  ULDC.64 UR6, c[0x0][0x608] ;  /* 0x0001820000067ab9 */ /* 0x000fe20000000a00 */
[----:B------:R-:W-:Y:S01]  /*c880*/  ULDC.64 UR4, c[0x0][0x5f8] ;  /* 0x00017e0000047ab9 */ /* 0x000fe20000000a00 */
[----:B------:R-:W-:Y:S01]  /*c890*/  ISETP.NE.U32.AND P0, PT, RZ, UR6, PT ;  /* 0x00000006ff007c0c */ /* 0x000fe2000bf05070 */
[----:B------:R-:W-:Y:S01]  /*c8a0*/  HFMA2.MMA R8, -RZ, RZ, 0, 0 ;  /* 0x00000000ff087435 */ /* 0x000fe200000001ff */
[----:B-----5:R-:W-:Y:S02]  /*c8b0*/  IADD3 R12, P1, R2, UR4, RZ ;  /* 0x00000004020c7c10 */ /* 0x020fe4000ff3e0ff */
[----:B------:R-:W-:Y:S02]  /*c8c0*/  CS2R R4, SRZ ;  /* 0x0000000000047805 */ /* 0x000fe4000001ff00 */
[----:B------:R-:W-:Y:S01]  /*c8d0*/  ISETP.NE.AND.EX P0, PT, RZ, UR7, PT, P0 ;  /* 0x00000007ff007c0c */ /* 0x000fe2000bf05300 */
[----:B------:R-:W-:-:S12]  /*c8e0*/  IMAD.X R13, RZ, RZ, UR5, P1 ;  /* 0x00000005ff0d7e24 */ /* 0x000fd800088e06ff */
[----:B------:R-:W-:Y:S05]  /*c8f0*/  @!P0 BRA `(.L_x_6999) ;  /* 0x00000008000c8947 */ /* 0x000fea0003800000 */
[----:B------:R-:W-:Y:S01]  /*c900*/  IMAD.MOV.U32 R18, RZ, RZ, 0x2 ;  /* 0x00000002ff127424 */ /* 0x000fe200078e00ff */
[----:B------:R-:W-:Y:S01]  /*c910*/  MOV R20, RZ ;  /* 0x000000ff00147202 */ /* 0x000fe20000000f00 */
[----:B------:R-:W-:Y:S01]  /*c920*/  IMAD.MOV.U32 R6, RZ, RZ, 0x8 ;  /* 0x00000008ff067424 */ /* 0x000fe200078e00ff */
[----:B-1----:R-:W-:-:S07]  /*c930*/  MOV R7, 0x0 ;  /* 0x0000000000077802 */ /* 0x002fce0000000f00 */
.L_x_7002:
[-C--:B------:R-:W-:Y:S01]  /*c940*/  LOP3.LUT R4, R20, R7.reuse, RZ, 0xfc, !PT ;  /* 0x0000000714047212 */ /* 0x080fe200078efcff */
[----:B------:R-:W-:Y:S01]  /*c950*/  IMAD.MOV.U32 R10, RZ, RZ, R6 ;  /* 0x000000ffff0a7224 */ /* 0x000fe200078e0006 */
[----:B------:R-:W-:Y:S02]  /*c960*/  MOV R5, R7 ;  /* 0x0000000700057202 */ /* 0x000fe40000000f00 */
[----:B------:R-:W-:-:S13]  /*c970*/  ISETP.NE.U32.AND P0, PT, R4, RZ, PT ;  /* 0x000000ff0400720c */ /* 0x000fda0003f05070 */
[----:B------:R-:W-:Y:S05]  /*c980*/  @!P0 BRA `(.L_x_7000) ;  /* 0x00000000001c8947 */ /* 0x000fea0003800000 */
[----:B------:R-:W-:Y:S01]  /*c990*/  IMAD.MOV.U32 R11, RZ, RZ, R6 ;  /* 0x000000ffff0b7224 */ /* 0x000fe200078e0006 */
[----:B------:R-:W-:Y:S02]  /*c9a0*/  MOV R4, R18 ;  /* 0x0000001200047202 */ /* 0x000fe40000000f00 */
[----:B------:R-:W-:-:S07]  /*c9b0*/  MOV R6, 0xc9d0 ;  /* 0x0000c9d000067802 */ /* 0x000fce0000000f00 */
[----:B------:R-:W-:Y:S05]  /*c9c0*/  CALL.REL.NOINC `($__internal_23_$__cuda_sm20_rem_u64) ;  /* 0x0000003000cc7944 */ /* 0x000fea0003c00000 */
[----:B------:R-:W-:Y:S01]  /*c9d0*/  IMAD.MOV.U32 R6, RZ, RZ, R4 ;  /* 0x000000ffff067224 */ /* 0x000fe200078e0004 */
[----:B------:R-:W-:Y:S01]  /*c9e0*/  MOV R7, R9 ;  /* 0x0000000900077202 */ /* 0x000fe20000000f00 */
[----:B------:R-:W-:Y:S06]  /*c9f0*/  BRA `(.L_x_7001) ;  /* 0x00000000004c7947 */ /* 0x000fec0003800000 */
.L_x_7000:
[----:B------:R-:W0:Y:S01]  /*ca00*/  I2F.U32.RP R4, R6 ;  /* 0x0000000600047306 */ /* 0x000e220000209000 */
[----:B------:R-:W-:-:S07]  /*ca10*/  ISETP.NE.U32.AND P1, PT, R6, RZ, PT ;  /* 0x000000ff0600720c */ /* 0x000fce0003f25070 */
[----:B0-----:R-:W0:Y:S02]  /*ca20*/  MUFU.RCP R4, R4 ;  /* 0x0000000400047308 */ /* 0x001e240000001000 */
[----:B0-----:R-:W-:-:S06]  /*ca30*/  VIADD R8, R4, 0xffffffe ;  /* 0x0ffffffe04087836 */ /* 0x001fcc0000000000 */
[----:B------:R0:W1:Y:S02]  /*ca40*/  F2I.FTZ.U32.TRUNC.NTZ R9, R8 ;  /* 0x0000000800097305 */ /* 0x000064000021f000 */
[----:B0-----:R-:W-:Y:S01]  /*ca50*/  IMAD.MOV.U32 R8, RZ, RZ, RZ ;  /* 0x000000ffff087224 */ /* 0x001fe200078e00ff */
[----:B-1----:R-:W-:-:S05]  /*ca60*/  IADD3 R7, RZ, -R9, RZ ;  /* 0x80000009ff077210 */ /* 0x002fca0007ffe0ff */
[----:B------:R-:W-:-:S04]  /*ca70*/  IMAD R7, R7, R6, RZ ;  /* 0x0000000607077224 */ /* 0x000fc800078e02ff */
[----:B------:R-:W-:Y:S01]  /*ca80*/  IMAD.HI.U32 R9, R9, R7, R8 ;  /* 0x0000000709097227 */ /* 0x000fe200078e0008 */
[----:B------:R-:W-:-:S05]  /*ca90*/  HFMA2.MMA R7, -RZ, RZ, 0, 0 ;  /* 0x00000000ff077435 */ /* 0x000fca00000001ff */
[----:B------:R-:W-:-:S05]  /*caa0*/  IMAD.HI.U32 R9, R9, R18, RZ ;  /* 0x0000001209097227 */ /* 0x000fca00078e00ff */
[----:B------:R-:W-:-:S05]  /*cab0*/  IADD3 R9, -R9, RZ, RZ ;  /* 0x000000ff09097210 */ /* 0x000fca0007ffe1ff */
[----:B------:R-:W-:-:S05]  /*cac0*/  IMAD R9, R6, R9, R18 ;  /* 0x0000000906097224 */ /* 0x000fca00078e0212 */
[----:B------:R-:W-:-:S13]  /*cad0*/  ISETP.GE.U32.AND P0, PT, R9, R6, PT ;  /* 0x000000060900720c */ /* 0x000fda0003f06070 */
[----:B------:R-:W-:-:S05]  /*cae0*/  @P0 IMAD.IADD R9, R9, 0x1, -R6 ;  /* 0x0000000109090824 */ /* 0x000fca00078e0a06 */
[----:B------:R-:W-:-:S13]  /*caf0*/  ISETP.GE.U32.AND P0, PT, R9, R6, PT ;  /* 0x000000060900720c */ /* 0x000fda0003f06070 */
[-C--:B------:R-:W-:Y:S02]  /*cb00*/  @P0 IADD3 R9, R9, -R6.reuse, RZ ;  /* 0x8000000609090210 */ /* 0x080fe40007ffe0ff */
[----:B------:R-:W-:-:S05]  /*cb10*/  @!P1 LOP3.LUT R9, RZ, R6, RZ, 0x33, !PT ;  /* 0x00000006ff099212 */ /* 0x000fca00078e33ff */
[----:B------:R-:W-:-:S07]  /*cb20*/  IMAD.MOV.U32 R6, RZ, RZ, R9 ;  /* 0x000000ffff067224 */ /* 0x000fce00078e0009 */
.L_x_7001:
[----:B------:R-:W-:Y:S01]  /*cb30*/  ISETP.NE.U32.AND P0, PT, R6, RZ, PT ;  /* 0x000000ff0600720c */ /* 0x000fe20003f05070 */
[----:B------:R-:W-:Y:S01]  /*cb40*/  IMAD.MOV.U32 R18, RZ, RZ, R10 ;  /* 0x000000ffff127224 */ /* 0x000fe200078e000a */
[----:B------:R-:W-:Y:S02]  /*cb50*/  MOV R20, R5 ;  /* 0x0000000500147202 */ /* 0x000fe40000000f00 */
[----:B------:R-:W-:-:S13]  /*cb60*/  ISETP.NE.AND.EX P0, PT, R7, RZ, PT, P0 ;  /* 0x000000ff0700720c */ /* 0x000fda0003f05300 */
[----:B------:R-:W-:Y:S05]  /*cb70*/  @P0 BRA `(.L_x_7002) ;  /* 0xfffffffc00700947 */ /* 0x000fea000383ffff */
[----:B------:R-:W-:-:S13]  /*cb80*/  ISETP.NE.U32.AND P2, PT, R5, RZ, PT ;  /* 0x000000ff0500720c */ /* 0x000fda0003f45070 */
[----:B------:R-:W-:Y:S05]  /*cb90*/  @!P2 BRA `(.L_x_7003) ;  /* 0x00000000001ca947 */ /* 0x000fea0003800000 */
[----:B------:R-:W-:Y:S01]  /*cba0*/  IMAD.MOV.U32 R6, RZ, RZ, 0x8 ;  /* 0x00000008ff067424 */ /* 0x000fe200078e00ff */
[----:B------:R-:W-:Y:S02]  /*cbb0*/  MOV R4, RZ ;  /* 0x000000ff00047202 */ /* 0x000fe40000000f00 */
[----:B------:R-:W-:-:S07]  /*cbc0*/  MOV R8, 0xcbe0 ;  /* 0x0000cbe000087802 */ /* 0x000fce0000000f00 */
[----:B------:R-:W-:Y:S05]  /*cbd0*/  CALL.REL.NOINC `($__internal_22_$__cuda_sm20_div_u64) ;  /* 0x0000002c00347944 */ /* 0x000fea0003c00000 */
[----:B------:R-:W-:Y:S01]  /*cbe0*/  IMAD.MOV.U32 R18, RZ, RZ, R4 ;  /* 0x000000ffff127224 */ /* 0x000fe200078e0004 */
[----:B------:R-:W-:Y:S01]  /*cbf0*/  MOV R19, R7 ;  /* 0x0000000700137202 */ /* 0x000fe20000000f00 */
[----:B------:R-:W-:Y:S06]  /*cc00*/  BRA `(.L_x_7004) ;  /* 0x00000000004c7947 */ /* 0x000fec0003800000 */
.L_x_7003:
[----:B------:R-:W0:Y:S01]  /*cc10*/  I2F.U32.RP R4, R10 ;  /* 0x0000000a00047306 */ /* 0x000e220000209000 */
[----:B------:R-:W-:Y:S01]  /*cc20*/  ISETP.NE.U32.AND P3, PT, R10, RZ, PT ;  /* 0x000000ff0a00720c */ /* 0x000fe20003f65070 */
[----:B------:R-:W-:-:S06]  /*cc30*/  HFMA2.MMA R19, -RZ, RZ, 0, 0 ;  /* 0x00000000ff137435 */ /* 0x000fcc00000001ff */
[----:B0-----:R-:W0:Y:S02]  /*cc40*/  MUFU.RCP R4, R4 ;  /* 0x0000000400047308 */ /* 0x001e240000001000 */
[----:B0-----:R-:W-:-:S06]  /*cc50*/  VIADD R6, R4, 0xffffffe ;  /* 0x0ffffffe04067836 */ /* 0x001fcc0000000000 */
[----:B------:R0:W1:Y:S02]  /*cc60*/  F2I.FTZ.U32.TRUNC.NTZ R7, R6 ;  /* 0x0000000600077305 */ /* 0x000064000021f000 */
[----:B0-----:R-:W-:Y:S01]  /*cc70*/  IMAD.MOV.U32 R6, RZ, RZ, RZ ;  /* 0x000000ffff067224 */ /* 0x001fe200078e00ff */
[----:B-1----:R-:W-:-:S05]  /*cc80*/  IADD3 R9, RZ, -R7, RZ ;  /* 0x80000007ff097210 */ /* 0x002fca0007ffe0ff */
        /* <DEDUP_REMOVED lines=8> */
[----:B------:R-:W-:-:S13]  /*cd10*/  ISETP.GE.U32.AND P1, PT, R7, R10, PT ;  /* 0x0000000a0700720c */ /* 0x000fda0003f26070 */
[----:B------:R-:W-:Y:S01]  /*cd20*/  @P1 VIADD R18, R18, 0x1 ;  /* 0x0000000112121836 */ /* 0x000fe20000000000 */
[----:B------:R-:W-:-:S07]  /*cd30*/  @!P3 LOP3.LUT R18, RZ, R10, RZ, 0x33, !PT ;  /* 0x0000000aff12b212 */ /* 0x000fce00078e33ff */
.L_x_7004:
[----:B------:R-:W-:Y:S05]  /*cd40*/  @!P2 BRA `(.L_x_7005) ;  /* 0x000000000018a947 */ /* 0x000fea0003800000 */
[----:B------:R-:W-:Y:S01]  /*cd50*/  IMAD.MOV.U32 R6, RZ, RZ, 0x2 ;  /* 0x00000002ff067424 */ /* 0x000fe200078e00ff */
[----:B------:R-:W-:Y:S02]  /*cd60*/  MOV R4, RZ ;  /* 0x000000ff00047202 */ /* 0x000fe40000000f00 */
[----:B------:R-:W-:-:S07]  /*cd70*/  MOV R8, 0xcd90 ;  /* 0x0000cd9000087802 */ /* 0x000fce0000000f00 */
[----:B------:R-:W-:Y:S05]  /*cd80*/  CALL.REL.NOINC `($__internal_22_$__cuda_sm20_div_u64) ;  /* 0x0000002800c87944 */ /* 0x000fea0003c00000 */
[----:B------:R-:W-:Y:S01]  /*cd90*/  IMAD.MOV.U32 R5, RZ, RZ, R7 ;  /* 0x000000ffff057224 */ /* 0x000fe200078e0007 */
[----:B------:R-:W-:Y:S06]  /*cda0*/  BRA `(.L_x_7006) ;  /* 0x00000000004c7947 */ /* 0x000fec0003800000 */
.L_x_7005:
        /* <DEDUP_REMOVED lines=9> */
[----:B------:R-:W-:-:S04]  /*ce40*/  IMAD.HI.U32 R4, R4, 0x2, RZ ;  /* 0x0000000204047827 */ /* 0x000fc800078e00ff */
[----:B------:R-:W-:-:S04]  /*ce50*/  IMAD.MOV R5, RZ, RZ, -R4 ;  /* 0x000000ffff057224 */ /* 0x000fc800078e0a04 */
[----:B------:R-:W-:-:S05]  /*ce60*/  IMAD R5, R10, R5, 0x2 ;  /* 0x000000020a057424 */ /* 0x000fca00078e0205 */
[----:B------:R-:W-:-:S13]  /*ce70*/  ISETP.GE.U32.AND P0, PT, R5, R10, PT ;  /* 0x0000000a0500720c */ /* 0x000fda0003f06070 */
[----:B------:R-:W-:Y:S01]  /*ce80*/  @P0 IADD3 R5, R5, -R10, RZ ;  /* 0x8000000a05050210 */ /* 0x000fe20007ffe0ff */
[----:B------:R-:W-:-:S03]  /*ce90*/  @P0 VIADD R4, R4, 0x1 ;  /* 0x0000000104040836 */ /* 0x000fc60000000000 */
[----:B------:R-:W-:Y:S01]  /*cea0*/  ISETP.GE.U32.AND P1, PT, R5, R10, PT ;  /* 0x0000000a0500720c */ /* 0x000fe20003f26070 */
[----:B------:R-:W-:-:S12]  /*ceb0*/  IMAD.MOV.U32 R5, RZ, RZ, RZ ;  /* 0x000000ffff057224 */ /* 0x000fd800078e00ff */
[----:B------:R-:W-:Y:S02]  /*cec0*/  @P1 IADD3 R4, R4, 0x1, RZ ;  /* 0x0000000104041810 */ /* 0x000fe40007ffe0ff */
[----:B------:R-:W-:-:S07]  /*ced0*/  @!P2 LOP3.LUT R4, RZ, R10, RZ, 0x33, !PT ;  /* 0x0000000aff04a212 */ /* 0x000fce00078e33ff */
.L_x_7006:
        /* <DEDUP_REMOVED lines=9> */
[----:B------:R-:W-:Y:S05]  /*cf70*/  CALL.REL.NOINC `($__internal_22_$__cuda_sm20_div_u64) ;  /* 0x00000028004c7944 */ /* 0x000fea0003c00000 */
[----:B------:R-:W-:Y:S01]  /*cf80*/  IMAD.MOV.U32 R5, RZ, RZ, R7 ;  /* 0x000000ffff057224 */ /* 0x000fe200078e0007 */
[----:B------:R-:W-:Y:S06]  /*cf90*/  BRA `(.L_x_7009) ;  /* 0x0000000000507947 */ /* 0x000fec0003800000 */
.L_x_7008:
[----:B------:R-:W0:Y:S01]  /*cfa0*/  I2F.U32.RP R5, R4 ;  /* 0x0000000400057306 */ /* 0x000e220000209000 */
[----:B------:R-:W-:-:S07]  /*cfb0*/  ISETP.NE.U32.AND P2, PT, R4, RZ, PT ;  /* 0x000000ff0400720c */ /* 0x000fce0003f45070 */
[----:B0-----:R-:W0:Y:S02]  /*cfc0*/  MUFU.RCP R5, R5 ;  /* 0x0000000500057308 */ /* 0x001e240000001000 */
[----:B0-----:R-:W-:Y:S02]  /*cfd0*/  IADD3 R8, R5, 0xffffffe, RZ ;  /* 0x0ffffffe05087810 */ /* 0x001fe40007ffe0ff */
[----:B------:R-:W-:-:S04]  /*cfe0*/  MOV R5, RZ ;  /* 0x000000ff00057202 */ /* 0x000fc80000000f00 */
[----:B------:R0:W1:Y:S02]  /*cff0*/  F2I.FTZ.U32.TRUNC.NTZ R9, R8 ;  /* 0x0000000800097305 */ /* 0x000064000021f000 */
[----:B0-----:R-:W-:Y:S01]  /*d000*/  HFMA2.MMA R8, -RZ, RZ, 0, 0 ;  /* 0x00000000ff087435 */ /* 0x001fe200000001ff */
[----:B-1----:R-:W-:-:S04]  /*d010*/  IMAD.MOV R7, RZ, RZ, -R9 ;  /* 0x000000ffff077224 */ /* 0x002fc800078e0a09 */
[----:B------:R-:W-:-:S05]  /*d020*/  IMAD R7, R7, R4, RZ ;  /* 0x0000000407077224 */ /* 0x000fca00078e02ff */
[----:B------:R-:W-:-:S06]  /*d030*/  IMAD.HI.U32 R9, R9, R7, R8 ;  /* 0x0000000709097227 */ /* 0x000fcc00078e0008 */
[----:B------:R-:W-:-:S04]  /*d040*/  IMAD.HI.U32 R9, R9, R6, RZ ;  /* 0x0000000609097227 */ /* 0x000fc800078e00ff */
[----:B------:R-:W-:-:S04]  /*d050*/  IMAD.MOV R7, RZ, RZ, -R9 ;  /* 0x000000ffff077224 */ /* 0x000fc800078e0a09 */
[----:B------:R-:W-:-:S05]  /*d060*/  IMAD R7, R4, R7, R6 ;  /* 0x0000000704077224 */ /* 0x000fca00078e0206 */
[----:B------:R-:W-:-:S13]  /*d070*/  ISETP.GE.U32.AND P0, PT, R7, R4, PT ;  /* 0x000000040700720c */ /* 0x000fda0003f06070 */
[----:B------:R-:W-:Y:S01]  /*d080*/  @P0 IADD3 R7, R7, -R4, RZ ;  /* 0x8000000407070210 */ /* 0x000fe20007ffe0ff */
[----:B------:R-:W-:-:S03]  /*d090*/  @P0 VIADD R9, R9, 0x1 ;  /* 0x0000000109090836 */ /* 0x000fc60000000000 */
[----:B------:R-:W-:-:S13]  /*d0a0*/  ISETP.GE.U32.AND P1, PT, R7, R4, PT ;  /* 0x000000040700720c */ /* 0x000fda0003f26070 */
[----:B------:R-:W-:Y:S02]  /*d0b0*/  @P1 IADD3 R9, R9, 0x1, RZ ;  /* 0x0000000109091810 */ /* 0x000fe40007ffe0ff */
[----:B------:R-:W-:-:S05]  /*d0c0*/  @!P2 LOP3.LUT R9, RZ, R4, RZ, 0x33, !PT ;  /* 0x00000004ff09a212 */ /* 0x000fca00078e33ff */
[----:B------:R-:W-:-:S07]  /*d0d0*/  IMAD.MOV.U32 R4, RZ, RZ, R9 ;  /* 0x000000ffff047224 */ /* 0x000fce00078e0009 */
.L_x_7009:
[----:B------:R-:W-:Y:S05]  /*d0e0*/  BSYNC B0 ;  /* 0x0000000000007941 */ /* 0x000fea0003800000 */
.L_x_7007:
[----:B------:R-:W-:Y:S02]  /*d0f0*/  ULDC.64 UR4, c[0x0][0x608] ;  /* 0x0001820000047ab9 */ /* 0x000fe40000000a00 */
[----:B------:R-:W-:-:S04]  /*d100*/  IADD3 R4, P0, R4, UR4, RZ ;  /* 0x0000000404047c10 */ /* 0x000fc8000ff1e0ff */
[----:B------:R-:W-:-:S05]  /*d110*/  IADD3.X R5, R5, UR5, RZ, P0, !PT ;  /* 0x0000000505057c10 */ /* 0x000fca00087fe4ff */
[----:B------:R-:W-:-:S07]  /*d120*/  IMAD.MOV.U32 R8, RZ, RZ, R5 ;  /* 0x000000ffff087224 */ /* 0x000fce00078e0005 */
.L_x_6999:
[----:B------:R-:W-:Y:S02]  /*d130*/  ULDC UR4, c[0x0][0x240] ;  /* 0x0000900000047ab9 */ /* 0x000fe40000000800 */
[----:B------:R-:W-:-:S13]  /*d140*/  ISETP.NE.AND P0, PT, RZ, UR4, PT ;  /* 0x00000004ff007c0c */ /* 0x000fda000bf05270 */
[----:B------:R-:W-:Y:S05]  /*d150*/  @!P0 BRA `(.L_x_7010) ;  /* 0x00000020008c8947 */ /* 0x000fea0003800000 */
[----:B------:R-:W0:Y:S01]  /*d160*/  LDC R9, c[0x0][0x3f4] ;  /* 0x0000fd00ff097b82 */ /* 0x000e220000000800 */
[----:B------:R-:W2:Y:S01]  /*d170*/  S2R R2, SR_CTAID.X ;  /* 0x0000000000027919 */ /* 0x000ea20000002500 */
[----:B------:R-:W-:Y:S01]  /*d180*/  ULDC UR4, c[0x0][0x244] ;  /* 0x0000910000047ab9 */ /* 0x000fe20000000800 */
[----:B------:R-:W-:Y:S01]  /*d190*/  HFMA2.MMA R18, -RZ, RZ, 0, 0 ;  /* 0x00000000ff127435 */ /* 0x000fe200000001ff */
[----:B------:R-:W-:Y:S01]  /*d1a0*/  IMAD R6, R0, UR4, RZ ;  /* 0x0000000400067c24 */ /* 0x000fe2000f8e02ff */
[----:B------:R-:W-:-:S03]  /*d1b0*/  ULDC UR4, c[0x0][0x248] ;  /* 0x0000920000047ab9 */ /* 0x000fc60000000800 */
[----:B-1----:R-:W-:Y:S01]  /*d1c0*/  IMAD R7, R3, UR4, R6 ;  /* 0x0000000403077c24 */ /* 0x002fe2000f8e0206 */
        /* <DEDUP_REMOVED lines=277> */
.L_x_7011:
        /* <DEDUP_REMOVED lines=9> */
[----:B------:R-:W-:-:S05]  /*e3b0*/  IADD3 R6, P1, R18, UR4, RZ ;  /* 0x0000000412067c10 */ /* 0x000fca000ff3e0ff */
[----:B------:R-:W-:-:S05]  /*e3c0*/  IMAD.X R7, RZ, RZ, UR5, P1 ;  /* 0x00000005ff077e24 */ /* 0x000fca00088e06ff */
[----:B------:R-:W-:Y:S05]  /*e3d0*/  @P0 BRA `(.L_x_7013) ;  /* 0x0000000000180947 */ /* 0x000fea0003800000 */
[----:B------:R-:W-:Y:S01]  /*e3e0*/  ULDC UR4, c[0x0][0x23c] ;  /* 0x00008f0000047ab9 */ /* 0x000fe20000000800 */
[----:B------:R-:W-:Y:S02]  /*e3f0*/  MOV R9, 0x1 ;  /* 0x0000000100097802 */ /* 0x000fe40000000f00 */
[----:B------:R-:W-:-:S13]  /*e400*/  ISETP.NE.AND P1, PT, RZ, UR4, PT ;  /* 0x00000004ff007c0c */ /* 0x000fda000bf25270 */
[----:B------:R-:W-:-:S04]  /*e410*/  @P1 ISETP.NE.AND P0, PT, R3, RZ, PT ;  /* 0x000000ff0300120c */ /* 0x000fc80003f05270 */
[----:B------:R-:W-:-:S04]  /*e420*/  @P1 SEL R10, RZ, 0x1, P0 ;  /* 0x00000001ff0a1807 */ /* 0x000fc80000000000 */
[----:B------:R-:W-:-:S07]  /*e430*/  @P1 PRMT R9, R10, 0x7610, R9 ;  /* 0x000076100a091816 */ /* 0x000fce0000000009 */
.L_x_7013:
[----:B0-----:R-:W-:Y:S05]  /*e440*/  BSYNC B0 ;  /* 0x0000000000007941 */ /* 0x001fea0003800000 */
.L_x_7012:
        /* <DEDUP_REMOVED lines=14> */
.L_x_7015:
[----:B------:R-:W-:Y:S05]  /*e530*/  BSYNC B0 ;  /* 0x0000000000007941 */ /* 0x000fea0003800000 */
.L_x_7014:
        /* <DEDUP_REMOVED lines=35> */
.L_x_7017:
[----:B------:R-:W-:Y:S05]  /*e770*/  BSYNC B0 ;  /* 0x0000000000007941 */ /* 0x000fea0003800000 */
.L_x_7016:
[----:B------:R-:W-:Y:S01]  /*e780*/  BAR.SYNC.DEFER_BLOCKING 0x0 ;  /* 0x0000000000007b1d */ /* 0x000fe20000010000 */
[----:B------:R-:W-:-:S09]  /*e790*/  ULEA UR4, UR8, UR7, 0x18 ;  /* 0x0000000708047291 */ /* 0x000fd2000f8ec03f */
[----:B-1----:R-:W1:Y:S02]  /*e7a0*/  LDS.U8 R9, [UR4] ;  /* 0x00000004ff097984 */ /* 0x002e640008000000 */
        /* <DEDUP_REMOVED lines=14> */
[----:B0-----:R-:W-:Y:S01]  /*e890*/  MOV R16, UR4 ;  /* 0x0000000400107c02 */ /* 0x001fe20008000f00 */
        /* <DEDUP_REMOVED lines=11> */
[----:B------:R-:W1:Y:S01]  /*e950*/  LDC.64 R10, c[0x0][0x610] ;  /* 0x00018400ff0a7b82 */ /* 0x000e620000000a00 */
[----:B0-----:R-:W-:-:S07]  /*e960*/  IMAD R14, R14, UR4, RZ ;  /* 0x000000040e0e7c24 */ /* 0x001fce000f8e02ff */
.L_x_7022:
[----:B------:R-:W-:-:S05]  /*e970*/  IADD3 R13, R2, R9, RZ ;  /* 0x00000009020d7210 */ /* 0x000fca0007ffe0ff */
[----:B-1----:R-:W-:-:S06]  /*e980*/  IMAD.WIDE.U32 R12, R13, 0x8, R10 ;  /* 0x000000080d0c7825 */ /* 0x002fcc00078e000a */
[----:B------:R-:W2:Y:S01]  /*e990*/  LDG.E.64 R12, desc[UR36][R12.64] ;  /* 0x000000240c0c7981 */ /* 0x000ea2000c1e1b00 */
[----:B------:R-:W-:-:S05]  /*e9a0*/  IMAD.IADD R9, R14, 0x1, R9 ;  /* 0x000000010e097824 */ /* 0x000fca00078e0209 */
[----:B------:R-:W-:Y:S02]  /*e9b0*/  ISETP.GE.U32.AND P0, PT, R9, UR6, PT ;  /* 0x0000000609007c0c */ /* 0x000fe4000bf06070 */
[----:B--2---:R-:W-:-:S04]  /*e9c0*/  IADD3 R16, P2, R12, R16, RZ ;  /* 0x000000100c107210 */ /* 0x004fc80007f5e0ff */
[----:B------:R-:W-:-:S07]  /*e9d0*/  IADD3.X R17, R13, R17, RZ, P2, !PT ;  /* 0x000000110d117210 */ /* 0x000fce00017fe4ff */
[----:B------:R-:W-:Y:S05]  /*e9e0*/  @!P0 BRA `(.L_x_7022) ;  /* 0xfffffffc00e08947 */ /* 0x000fea000383ffff */
[----:B------:R-:W-:Y:S05]  /*e9f0*/  BSYNC B1 ;  /* 0x0000000000017941 */ /* 0x000fea0003800000 */
.L_x_7021:
[----:B------:R-:W-:Y:S05]  /*ea00*/  BRA `(.L_x_7020) ;  /* 0x0000000000487947 */ /* 0x000fea0003800000 */
.L_x_7019:
[----:B------:R-:W-:Y:S02]  /*ea10*/  ULDC UR5, c[0x0][0x234] ;  /* 0x00008d0000057ab9 */ /* 0x000fe40000000800 */
[----:B------:R-:W-:-:S13]  /*ea20*/  ISETP.GE.U32.AND P0, PT, R3, UR5, PT ;  /* 0x0000000503007c0c */ /* 0x000fda000bf06070 */
[----:B------:R-:W-:Y:S05]  /*ea30*/  @P0 BRA `(.L_x_7020) ;  /* 0x00000000003c0947 */ /* 0x000fea0003800000 */
[----:B------:R-:W-:Y:S01]  /*ea40*/  ULDC UR4, c[0x0][0x10] ;  /* 0x0000040000047ab9 */ /* 0x000fe20000000800 */
[----:B------:R-:W0:Y:S01]  /*ea50*/  LDC R14, c[0x0][RZ] ;  /* 0x00000000ff0e7b82 */ /* 0x000e220000000800 */
[----:B------:R-:W-:Y:S02]  /*ea60*/  IMAD.MOV.U32 R9, RZ, RZ, R3 ;  /* 0x000000ffff097224 */ /* 0x000fe400078e0003 */
[----:B------:R-:W-:-:S05]  /*ea70*/  IMAD R2, R2, UR4, RZ ;  /* 0x0000000402027c24 */ /* 0x000fca000f8e02ff */
[----:B------:R-:W1:Y:S08]  /*ea80*/  LDC.64 R10, c[0x0][0x610] ;  /* 0x00018400ff0a7b82 */ /* 0x000e700000000a00 */
[----:B------:R-:W2:Y:S02]  /*ea90*/  LDC R20, c[0x0][0x4] ;  /* 0x00000100ff147b82 */ /* 0x000ea40000000800 */
.L_x_7023:
[----:B------:R-:W-:-:S05]  /*eaa0*/  IADD3 R13, R2, R9, RZ ;  /* 0x00000009020d7210 */ /* 0x000fca0007ffe0ff */
[----:B0-----:R-:W-:-:S04]  /*eab0*/  IMAD R13, R13, R14, R0 ;  /* 0x0000000e0d0d7224 */ /* 0x001fc800078e0200 */
[----:B-1----:R-:W-:-:S06]  /*eac0*/  IMAD.WIDE.U32 R12, R13, 0x8, R10 ;  /* 0x000000080d0c7825 */ /* 0x002fcc00078e000a */
[----:B------:R-:W3:Y:S01]  /*ead0*/  LDG.E.64 R12, desc[UR36][R12.64] ;  /* 0x000000240c0c7981 */ /* 0x000ee2000c1e1b00 */
[----:B--2---:R-:W-:-:S05]  /*eae0*/  IMAD.IADD R9, R20, 0x1, R9 ;  /* 0x0000000114097824 */ /* 0x004fca00078e0209 */
[----:B------:R-:W-:Y:S02]  /*eaf0*/  ISETP.GE.U32.AND P0, PT, R9, UR5, PT ;  /* 0x0000000509007c0c */ /* 0x000fe4000bf06070 */
[----:B---3--:R-:W-:-:S04]  /*eb00*/  IADD3 R16, P2, R12, R16, RZ ;  /* 0x000000100c107210 */ /* 0x008fc80007f5e0ff */
[----:B------:R-:W-:-:S07]  /*eb10*/  IADD3.X R17, R13, R17, RZ, P2, !PT ;  /* 0x000000110d117210 */ /* 0x000fce00017fe4ff */
[----:B------:R-:W-:Y:S05]  /*eb20*/  @!P0 BRA `(.L_x_7023) ;  /* 0xfffffffc00dc8947 */ /* 0x000fea000383ffff */
.L_x_7020:
[----:B------:R-:W-:Y:S05]  /*eb30*/  BSYNC B0 ;  /* 0x0000000000007941 */ /* 0x000fea0003800000 */
.L_x_7018:
        /* <DEDUP_REMOVED lines=13> */
.L_x_7025:
[----:B------:R-:W-:Y:S01]  /*ec10*/  IADD3 R10, R3, R12, RZ ;  /* 0x0000000c030a7210 */ /* 0x000fe20007ffe0ff */
[----:B------:R-:W-:Y:S03]  /*ec20*/  BAR.SYNC.DEFER_BLOCKING 0x0 ;  /* 0x0000000000007b1d */ /* 0x000fe60000010000 */
[----:B------:R-:W-:-:S04]  /*ec30*/  ISETP.GE.U32.AND P0, PT, R10, UR5, PT ;  /* 0x000000050a007c0c */ /* 0x000fc8000bf06070 */
[----:B------:R-:W-:-:S13]  /*ec40*/  ISETP.GE.U32.OR P0, PT, R3, R12, P0 ;  /* 0x0000000c0300720c */ /* 0x000fda0000706470 */
[----:B------:R-:W-:-:S05]  /*ec50*/  @!P0 IMAD R10, R10, R9, R0 ;  /* 0x000000090a0a8224 */ /* 0x000fca00078e0200 */
[----:B------:R-:W-:-:S06]  /*ec60*/  @!P0 LEA R10, R10, UR7, 0x3 ;  /* 0x000000070a0a8c11 */ /* 0x000fcc000f8e18ff */
[----:B------:R-:W0:Y:S02]  /*ec70*/  @!P0 LDS.64 R10, [R10] ;  /* 0x000000000a0a8984 */ /* 0x000e240000000a00 */
[----:B0-----:R-:W-:-:S05]  /*ec80*/  @!P0 IADD3 R16, P2, R10, R16, RZ ;  /* 0x000000100a108210 */ /* 0x001fca0007f5e0ff */
[----:B------:R-:W-:-:S05]  /*ec90*/  @!P0 IMAD.X R17, R11, 0x1, R17, P2 ;  /* 0x000000010b118824 */ /* 0x000fca00010e0611 */
[----:B------:R1:W-:Y:S01]  /*eca0*/  @!P0 STS.64 [R2], R16 ;  /* 0x0000001002008388 */ /* 0x0003e20000000a00 */
[----:B------:R-:W-:Y:S02]  /*ecb0*/  ISETP.GT.AND P0, PT, R12, 0x1, PT ;  /* 0x000000010c00780c */ /* 0x000fe40003f04270 */
[----:B------:R-:W-:-:S11]  /*ecc0*/  SHF.R.S32.HI R12, RZ, 0x1, R12 ;  /* 0x00000001ff0c7819 */ /* 0x000fd6000001140c */
[----:B-1----:R-:W-:Y:S05]  /*ecd0*/  @P0 BRA `(.L_x_7025) ;  /* 0xfffffffc00cc0947 */ /* 0x002fea000383ffff */
.L_x_7024:
        /* <DEDUP_REMOVED lines=10> */
[----:B------:R-:W-:-:S07]  /*ed80*/  MOV R3, R10 ;  /* 0x0000000a00037202 */ /* 0x000fce0000000f00 */
.L_x_7028:
        /* <DEDUP_REMOVED lines=11> */
[----:B-1----:R-:W-:Y:S05]  /*ee40*/  @P0 BRA `(.L_x_7028) ;  /* 0xfffffffc00d00947 */ /* 0x002fea000383ffff */
[----:B------:R-:W-:-:S11]  /*ee50*/  HFMA2.MMA R3, -RZ, RZ, 0, 1.9073486328125e-06 ;  /* 0x00000020ff037435 */ /* 0x000fd600000001ff */
.L_x_7027:
[----:B------:R-:W-:Y:S01]  /*ee60*/  BAR.SYNC.DEFER_BLOCKING 0x0 ;  /* 0x0000000000007b1d */ /* 0x000fe20000010000 */
[----:B------:R-:W-:-:S13]  /*ee70*/  ISETP.GE.AND P0, PT, R3, 0x2, PT ;  /* 0x000000020300780c */ /* 0x000fda0003f06270 */
[----:B------:R-:W-:Y:S05]  /*ee80*/  @!P0 BRA `(.L_x_7026) ;  /* 0x0000000000208947 */ /* 0x000fea0003800000 */
[----:B------:R-:W-:-:S07]  /*ee90*/  IMAD.MOV.U32 R0, RZ, RZ, 0x1 ;  /* 0x00000001ff007424 */ /* 0x000fce00078e00ff */
.L_x_7029:
[----:B------:R-:W1:Y:S04]  /*eea0*/  SHFL.DOWN PT, R9, R16, R0, 0x1f ;  /* 0x08001f0010097589 */ /* 0x000e6800000e0000 */
[----:B0-----:R0:W2:Y:S02]  /*eeb0*/  SHFL.DOWN PT, R2, R17, R0, 0x1f ;  /* 0x08001f0011027589 */ /* 0x0010a400000e0000 */
[----:B0-----:R-:W-:-:S04]  /*eec0*/  SHF.L.U32 R0, R0, 0x1, RZ ;  /* 0x0000000100007819 */ /* 0x001fc800000006ff */
[----:B------:R-:W-:Y:S02]  /*eed0*/  ISETP.GE.AND P0, PT, R0, R3, PT ;  /* 0x000000030000720c */ /* 0x000fe40003f06270 */
[----:B-1----:R-:W-:-:S04]  /*eee0*/  IADD3 R16, P2, R9, R16, RZ ;  /* 0x0000001009107210 */ /* 0x002fc80007f5e0ff */
[----:B--2---:R-:W-:-:S07]  /*eef0*/  IADD3.X R17, R2, R17, RZ, P2, !PT ;  /* 0x0000001102117210 */ /* 0x004fce00017fe4ff */
[----:B------:R-:W-:Y:S05]  /*ef00*/  @!P0 BRA `(.L_x_7029) ;  /* 0xfffffffc00e48947 */ /* 0x000fea000383ffff */
.L_x_7026:
        /* <DEDUP_REMOVED lines=9> */
[----:B0-----:R-:W2:Y:S02]  /*efa0*/  LDG.E.64 R2, desc[UR36][R4.64] ;  /* 0x0000002404027981 */ /* 0x001ea4000c1e1b00 */
[----:B--2---:R-:W-:-:S05]  /*efb0*/  IADD3 R16, P0, R2, R16, RZ ;  /* 0x0000001002107210 */ /* 0x004fca0007f1e0ff */
[----:B------:R-:W-:-:S08]  /*efc0*/  IMAD.X R17, R3, 0x1, R17, P0 ;  /* 0x0000000103117824 */ /* 0x000fd000000e0611 */
.L_x_7031:
[----:B------:R-:W-:Y:S05]  /*efd0*/  @!P1 BRA `(.L_x_7032) ;  /* 0x0000000000609947 */ /* 0x000fea0003800000 */
[----:B------:R-:W1:Y:S02]  /*efe0*/  LDC R0, c[0x0][0x62c] ;  /* 0x00018b00ff007b82 */ /* 0x000e640000000800 */
[----:B-1----:R-:W-:-:S13]  /*eff0*/  ISETP.NE.AND P0, PT, R0, 0x1, PT ;  /* 0x000000010000780c */ /* 0x002fda0003f05270 */
        /* <DEDUP_REMOVED lines=17> */
.L_x_7033:
[----:B------:R-:W-:Y:S02]  /*f110*/  ULDC.64 UR4, c[0x0][0x5f8] ;  /* 0x00017e0000047ab9 */ /* 0x000fe40000000a00 */
[----:B------:R-:W-:-:S04]  /*f120*/  IADD3 R18, P0, R18, UR4, RZ ;  /* 0x0000000412127c10 */ /* 0x000fc8000ff1e0ff */
[----:B------:R-:W-:-:S05]  /*f130*/  IADD3.X R19, RZ, UR5, RZ, P0, !PT ;  /* 0x00000005ff137c10 */ /* 0x000fca00087fe4ff */
[----:B------:R-:W-:Y:S01]  /*f140*/  STG.E.U16 desc[UR36][R18.64], R16 ;  /* 0x0000001012007986 */ /* 0x000fe2000c101524 */
[----:B------:R-:W-:Y:S05]  /*f150*/  EXIT ;  /* 0x000000000000794d */ /* 0x000fea0003800000 */
.L_x_7032:
[----:B------:R-:W-:Y:S01]  /*f160*/  STG.E.64 desc[UR36][R4.64], R16 ;  /* 0x0000001004007986 */ /* 0x000fe2000c101b24 */
[----:B------:R-:W-:Y:S05]  /*f170*/  EXIT ;  /* 0x000000000000794d */ /* 0x000fea0003800000 */
.L_x_7030:
[----:B------:R-:W-:Y:S01]  /*f180*/  ISETP.NE.AND P0, PT, RZ, UR38, PT ;  /* 0x00000026ff007c0c */ /* 0x000fe2000bf05270 */
[----:B------:R-:W-:Y:S02]  /*f190*/  ULDC.U8 UR4, c[0x0][0x629] ;  /* 0x00018a4000047ab9 */ /* 0x000fe40000000000 */
[----:B------:R-:W-:-:S10]  /*f1a0*/  ISETP.NE.AND P1, PT, RZ, UR4, PT ;  /* 0x00000004ff007c0c */ /* 0x000fd4000bf25270 */
[----:B------:R-:W-:Y:S05]  /*f1b0*/  @!P0 BRA `(.L_x_7034) ;  /* 0x0000000000088947 */ /* 0x000fea0003800000 */
[----:B------:R-:W0:Y:S02]  /*f1c0*/  LDG.E.S16 R3, desc[UR36][R6.64] ;  /* 0x0000002406037981 */ /* 0x000e24000c1e1700 */
[----:B0-----:R-:W-:-:S07]  /*f1d0*/  IADD3 R16, R3, R16, RZ ;  /* 0x0000001003107210 */ /* 0x001fce0007ffe0ff */
.L_x_7034:
[----:B------:R-:W-:Y:S05]  /*f1e0*/  @!P1 BRA `(.L_x_7035) ;  /* 0x0000000000609947 */ /* 0x000fea0003800000 */
[----:B------:R-:W1:Y:S02]  /*f1f0*/  LDC R0, c[0x0][0x62c] ;  /* 0x00018b00ff007b82 */ /* 0x000e640000000800 */
[----:B-1----:R-:W-:-:S13]  /*f200*/  ISETP.NE.AND P0, PT, R0, 0x1, PT ;  /* 0x000000010000780c */ /* 0x002fda0003f05270 */
[----:B------:R-:W-:Y:S05]  /*f210*/  @!P0 BRA `(.L_x_7036) ;  /* 0x0000000000408947 */ /* 0x000fea0003800000 */
[----:B0-----:R-:W-:Y:S01]  /*f220*/  MOV R2, 0x660 ;  /* 0x0000066000027802 */ /* 0x001fe20000000f00 */
        /* <DEDUP_REMOVED lines=15> */
.L_x_7036:
[----:B------:R-:W-:Y:S02]  /*f320*/  ULDC.64 UR4, c[0x0][0x5f8] ;  /* 0x00017e0000047ab9 */ /* 0x000fe40000000a00 */
[----:B------:R-:W-:-:S05]  /*f330*/  IADD3 R18, P0, R18, UR4, RZ ;  /* 0x0000000412127c10 */ /* 0x000fca000ff1e0ff */
[----:B------:R-:W-:-:S05]  /*f340*/  IMAD.X R19, RZ, RZ, UR5, P0 ;  /* 0x00000005ff137e24 */ /* 0x000fca00080e06ff */
[----:B------:R-:W-:Y:S01]  /*f350*/  STG.E.U16 desc[UR36][R18.64], R16 ;  /* 0x0000001012007986 */ /* 0x000fe2000c101524 */
[----:B------:R-:W-:Y:S05]  /*f360*/  EXIT ;  /* 0x000000000000794d */ /* 0x000fea0003800000 */
.L_x_7035:
[----:B------:R-:W-:Y:S01]  /*f370*/  STG.E.U16 desc[UR36][R6.64], R16 ;  /* 0x0000001006007986 */ /* 0x000fe2000c101524 */
[----:B------:R-:W-:Y:S05]  /*f380*/  EXIT ;  /* 0x000000000000794d */ /* 0x000fea0003800000 */
.L_x_7010:
        /* <DEDUP_REMOVED lines=19> */
[----:B-1----:R-:W2:Y:S02]  /*f4c0*/  LDG.E.64 R6, desc[UR36][R4.64] ;  /* 0x0000002404067981 */ /* 0x002ea4000c1e1b00 */
[----:B--2---:R-:W-:-:S04]  /*f4d0*/  IADD3 R16, P0, R6, R16, RZ ;  /* 0x0000001006107210 */ /* 0x004fc80007f1e0ff */
[----:B------:R-:W-:-:S09]  /*f4e0*/  IADD3.X R17, R7, R17, RZ, P0, !PT ;  /* 0x0000001107117210 */ /* 0x000fd200007fe4ff */
.L_x_7038:
        /* <DEDUP_REMOVED lines=14> */
[----:B-1----:R-:W-:Y:S01]  /*f5d0*/  MOV R7, UR5 ;  /* 0x0000000500077c02 */ /* 0x002fe20008000f00 */
[----:B------:R-:W-:Y:S01]  /*f5e0*/  IMAD.MOV.U32 R12, RZ, RZ, 0x1 ;  /* 0x00000001ff0c7424 */ /* 0x000fe200078e00ff */
[----:B------:R-:W-:-:S02]  /*f5f0*/  MOV R11, UR7 ;  /* 0x00000007000b7c02 */ /* 0x000fc40008000f00 */
[----:B------:R-:W-:-:S07]  /*f600*/  MOV R13, RZ ;  /* 0x000000ff000d7202 */ /* 0x000fce0000000f00 */
[----:B------:R-:W-:-:S07]  /*f610*/  LEPC R20, `(.L_x_7040) ;  /* 0x000000001014794e */ /* 0x000fce0000000000 */
[----:B0-----:R-:W-:Y:S05]  /*f620*/  CALL.ABS.NOINC R14 ;  /* 0x000000000e007343 */ /* 0x001fea0003c00000 */
.L_x_7040:
[----:B------:R-:W-:Y:S02]  /*f630*/  ULDC.64 UR4, c[0x0][0x5f8] ;  /* 0x00017e0000047ab9 */ /* 0x000fe40000000a00 */
[----:B------:R-:W-:-:S04]  /*f640*/  IADD3 R2, P0, R2, UR4, RZ ;  /* 0x0000000402027c10 */ /* 0x000fc8000ff1e0ff */
[----:B------:R-:W-:-:S05]  /*f650*/  IADD3.X R3, RZ, UR5, RZ, P0, !PT ;  /* 0x00000005ff037c10 */ /* 0x000fca00087fe4ff */
[----:B------:R-:W-:Y:S01]  /*f660*/  STG.E.U16 desc[UR36][R2.64], R16 ;  /* 0x0000001002007986 */ /* 0x000fe2000c101524 */
[----:B------:R-:W-:Y:S05]  /*f670*/  EXIT ;  /* 0x000000000000794d */ /* 0x000fea0003800000 */
.L_x_7039:
[----:B------:R-:W-:Y:S01]  /*f680*/  STG.E.64 desc[UR36][R4.64], R16 ;  /* 0x0000001004007986 */ /* 0x000fe2000c101b24 */
[----:B------:R-:W-:Y:S05]  /*f690*/  EXIT ;  /* 0x000000000000794d */ /* 0x000fea0003800000 */
.L_x_7037:
[----:B------:R-:W-:Y:S01]  /*f6a0*/  ISETP.NE.AND P0, PT, RZ, UR38, PT ;  /* 0x00000026ff007c0c */ /* 0x000fe2000bf05270 */
[----:B------:R-:W-:Y:S02]  /*f6b0*/  ULDC.U8 UR4, c[0x0][0x629] ;  /* 0x00018a4000047ab9 */ /* 0x000fe40000000000 */
[----:B------:R-:W-:-:S10]  /*f6c0*/  ISETP.NE.AND P1, PT, RZ, UR4, PT ;  /* 0x00000004ff007c0c */ /* 0x000fd4000bf25270 */
[----:B------:R-:W-:Y:S05]  /*f6d0*/  @!P0 BRA `(.L_x_7041) ;  /* 0x0000000000088947 */ /* 0x000fea0003800000 */
[----:B------:R-:W1:Y:S02]  /*f6e0*/  LDG.E.S16 R3, desc[UR36][R12.64] ;  /* 0x000000240c037981 */ /* 0x000e64000c1e1700 */
[----:B-1----:R-:W-:-:S07]  /*f6f0*/  IMAD.IADD R16, R3, 0x1, R16 ;  /* 0x0000000103107824 */ /* 0x002fce00078e0210 */
.L_x_7041:
        /* <DEDUP_REMOVED lines=14> */
[----:B-1----:R-:W-:Y:S01]  /*f7e0*/  MOV R7, UR5 ;  /* 0x0000000500077c02 */ /* 0x002fe20008000f00 */
[----:B------:R-:W-:Y:S01]  /*f7f0*/  IMAD.U32 R11, RZ, RZ, UR7 ;  /* 0x00000007ff0b7e24 */ /* 0x000fe2000f8e00ff */
[----:B------:R-:W-:Y:S01]  /*f800*/  MOV R12, 0x1 ;  /* 0x00000001000c7802 */ /* 0x000fe20000000f00 */
[----:B------:R-:W-:-:S07]  /*f810*/  IMAD.MOV.U32 R13, RZ, RZ, RZ ;  /* 0x000000ffff0d7224 */ /* 0x000fce00078e00ff */
[----:B------:R-:W-:-:S07]  /*f820*/  LEPC R20, `(.L_x_7043) ;  /* 0x000000001014794e */ /* 0x000fce0000000000 */
[----:B0-----:R-:W-:Y:S05]  /*f830*/  CALL.ABS.NOINC R14 ;  /* 0x000000000e007343 */ /* 0x001fea0003c00000 */
.L_x_7043:
[----:B------:R-:W-:Y:S02]  /*f840*/  ULDC.64 UR4, c[0x0][0x5f8] ;  /* 0x00017e0000047ab9 */ /* 0x000fe40000000a00 */
[----:B------:R-:W-:-:S04]  /*f850*/  IADD3 R2, P0, R2, UR4, RZ ;  /* 0x0000000402027c10 */ /* 0x000fc8000ff1e0ff */
[----:B------:R-:W-:-:S05]  /*f860*/  IADD3.X R3, RZ, UR5, RZ, P0, !PT ;  /* 0x00000005ff037c10 */ /* 0x000fca00087fe4ff */
[----:B------:R-:W-:Y:S01]  /*f870*/  STG.E.U16 desc[UR36][R2.64], R16 ;  /* 0x0000001002007986 */ /* 0x000fe2000c101524 */
[----:B------:R-:W-:Y:S05]  /*f880*/  EXIT ;  /* 0x000000000000794d */ /* 0x000fea0003800000 */
.L_x_7042:
[----:B------:R-:W-:Y:S01]  /*f890*/  STG.E.U16 desc[UR36][R12.64], R16 ;  /* 0x000000100c007986 */ /* 0x000fe2000c101524 */
[----:B------:R-:W-:Y:S05]  /*f8a0*/  EXIT ;  /* 0x000000000000794d */ /* 0x000fea0003800000 */
        .weak           $__internal_22_$__cuda_sm20_div_u64
        .type           $__internal_22_$__cuda_sm20_div_u64,@function
        .size           $__internal_22_$__cuda_sm20_div_u64,($__internal_23_$__cuda_sm20_rem_u64 - $__internal_22_$__cuda_sm20_div_u64)
$__internal_22_$__cuda_sm20_div_u64:
        /* <DEDUP_REMOVED lines=42> */
[----:B------:R-:W-:Y:S02]  /*fb50*/  IMAD.X R7, RZ, RZ, R7, P1 ;  /* 0x000000ffff077224 */ /* 0x000fe400008e0607 */
[----:B------:R-:W-:Y:S01]  /*fb60*/  IMAD R11, R9, R5, R21 ;  /* 0x00000005090b7224 */ /* 0x000fe200078e0215 */
[----:B------:R-:W-:-:S03]  /*fb70*/  IADD3 R21, P1, -R20, R6, RZ ;  /* 0x0000000614157210 */ /* 0x000fc60007f3e1ff */
[-C--:B------:R-:W-:Y:S01]  /*fb80*/  IMAD R11, R7, R10.reuse, R11 ;  /* 0x0000000a070b7224 */ /* 0x080fe200078e020b */
[----:B------:R-:W-:-:S04]  /*fb90*/  ISETP.GE.U32.AND P0, PT, R21, R10, PT ;  /* 0x0000000a1500720c */ /* 0x000fc80003f06070 */
        /* <DEDUP_REMOVED lines=13> */
[----:B------:R-:W-:Y:S02]  /*fc70*/  ISETP.NE.U32.AND P1, PT, R10, RZ, PT ;  /* 0x000000ff0a00720c */ /* 0x000fe40003f25070 */
[-C--:B------:R-:W-:Y:S02]  /*fc80*/  IADD3.X R7, RZ, R6.reuse, RZ, P3, !PT ;  /* 0x00000006ff077210 */ /* 0x080fe40001ffe4ff */
[----:B------:R-:W-:Y:S02]  /*fc90*/  SEL R4, R4, R9, P0 ;  /* 0x0000000904047207 */ /* 0x000fe40000000000 */
[----:B------:R-:W-:Y:S02]  /*fca0*/  MOV R9, 0x0 ;  /* 0x0000000000097802 */ /* 0x000fe40000000f00 */
[----:B------:R-:W-:Y:S02]  /*fcb0*/  ISETP.NE.AND.EX P1, PT, R5, RZ, PT, P1 ;  /* 0x000000ff0500720c */ /* 0x000fe40003f25310 */
[----:B------:R-:W-:-:S02]  /*fcc0*/  SEL R7, R7, R6, P0 ;  /* 0x0000000607077207 */ /* 0x000fc40000000000 */
[----:B------:R-:W-:Y:S02]  /*fcd0*/  SEL R4, R4, 0xffffffff, P1 ;  /* 0xffffffff04047807 */ /* 0x000fe40000800000 */
[----:B------:R-:W-:Y:S01]  /*fce0*/  SEL R7, R7, 0xffffffff, P1 ;  /* 0xffffffff07077807 */ /* 0x000fe20000800000 */
[----:B------:R-:W-:Y:S06]  /*fcf0*/  RET.REL.NODEC R8 `(_ZN2at6native13reduce_kernelILi512ELi1ENS0_8ReduceOpIsNS0_14func_wrapper_tIsNS0_55_GLOBAL__N__0955718d_22_SparseCsrTensorMath_cu_868dd54514ReductionAddOpIlEEEEjsLi4ELi4EEEEEvT1_) ;  /* 0xffffff0008c07950 */ /* 0x000fec0003c3ffff */
        .weak           $__internal_23_$__cuda_sm20_rem_u64
        .type           $__internal_23_$__cuda_sm20_rem_u64,@function
        .size           $__internal_23_$__cuda_sm20_rem_u64,(.L_x_8836 - $__internal_23_$__cuda_sm20_rem_u64)
$__internal_23_$__cuda_sm20_rem_u64:
        /* <DEDUP_REMOVED lines=52> */
[C---:B------:R-:W-:Y:S02]  /*10040*/  ISETP.NE.U32.AND P1, PT, R11.reuse, RZ, PT ;  /* 0x000000ff0b00720c */ /* 0x040fe40003f25070 */
[----:B------:R-:W-:Y:S02]  /*10050*/  SEL R18, R18, R20, P0 ;  /* 0x0000001412127207 */ /* 0x000fe40000000000 */
[----:B------:R-:W-:Y:S02]  /*10060*/  ISETP.GE.U32.AND P0, PT, R8, R11, PT ;  /* 0x0000000b0800720c */ /* 0x000fe40003f06070 */
[----:B------:R-:W-:Y:S02]  /*10070*/  IADD3 R4, P2, -R11, R8, RZ ;  /* 0x000000080b047210 */ /* 0x000fe40007f5e1ff */
[----:B------:R-:W-:-:S02]  /*10080*/  ISETP.GE.U32.AND.EX P0, PT, R18, R7, PT, P0 ;  /* 0x000000071200720c */ /* 0x000fc40003f06100 */
[C---:B------:R-:W-:Y:S02]  /*10090*/  IADD3.X R9, ~R7.reuse, R18, RZ, P2, !PT ;  /* 0x0000001207097210 */ /* 0x040fe400017fe5ff */
[----:B------:R-:W-:Y:S02]  /*100a0*/  ISETP.NE.AND.EX P1, PT, R7, RZ, PT, P1 ;  /* 0x000000ff0700720c */ /* 0x000fe40003f25310 */
[----:B------:R-:W-:Y:S02]  /*100b0*/  MOV R7, 0x0 ;  /* 0x0000000000077802 */ /* 0x000fe40000000f00 */
[----:B------:R-:W-:Y:S02]  /*100c0*/  SEL R4, R4, R8, P0 ;  /* 0x0000000804047207 */ /* 0x000fe40000000000 */
[----:B------:R-:W-:Y:S02]  /*100d0*/  SEL R9, R9, R18, P0 ;  /* 0x0000001209097207 */ /* 0x000fe40000000000 */
[----:B------:R-:W-:-:S02]  /*100e0*/  SEL R4, R4, 0xffffffff, P1 ;  /* 0xffffffff04047807 */ /* 0x000fc40000800000 */
[----:B------:R-:W-:Y:S01]  /*100f0*/  SEL R9, R9, 0xffffffff, P1 ;  /* 0xffffffff09097807 */ /* 0x000fe20000800000 */
[----:B------:R-:W-:Y:S06]  /*10100*/  RET.REL.NODEC R6 `(_ZN2at6native13reduce_kernelILi512ELi1ENS0_8ReduceOpIsNS0_14func_wrapper_tIsNS0_55_GLOBAL__N__0955718d_22_SparseCsrTensorMath_cu_868dd54514ReductionAddOpIlEEEEjsLi4ELi4EEEEEvT1_) ;  /* 0xfffffefc06bc7950 */ /* 0x000fec0003c3ffff */
.L_x_7044:
        /* <DEDUP_REMOVED lines=15> */
.L_x_8836:


//--------------------- .text._ZN2at6native13reduce_kernelILi256ELi2ENS0_8ReduceOpIsNS0_14func_wrapper_tIsNS0_55_GLOBAL__N__0955718d_22_SparseCsrTensorMath_cu_868dd54514ReductionAddOpIlEEEEjsLi4ELi4EEEEEvT1_ --------------------------
	.section	.text._ZN2at6native13reduce_kernelILi256ELi2ENS0_8ReduceOpIsNS0_14func_wrapper_tIsNS0_55_GLOBAL__N__0955718d_22_SparseCsrTensorMath_cu_868dd54514ReductionAddOpIlEEEEjsLi4ELi4EEEEEvT1_,"ax",@progbits
	.align	128
.text._ZN2at6native13reduce_kernelILi256ELi2ENS0_8ReduceOpIsNS0_14func_wrapper_tIsNS0_55_GLOBAL__N__0955718d_22_SparseCsrTensorMath_cu_868dd54514ReductionAddOpIlEEEEjsLi4ELi4EEEEEvT1_:
        .type           _ZN2at6native13reduce_kernelILi256ELi2ENS0_8ReduceOpIsNS0_14func_wrapper_tIsNS0_55_GLOBAL__N__0955718d_22_SparseCsrTensorMath_cu_868dd54514ReductionAddOpIlEEEEjsLi4ELi4EEEEEvT1_,@function
        .size           _ZN2at6native13reduce_kernelILi256ELi2ENS0_8ReduceOpIsNS0_14func_wrapper_tIsNS0_55_GLOBAL__N__0955718d_22_SparseCsrTensorMath_cu_868dd54514ReductionAddOpIlEEEEjsLi4ELi4EEEEEvT1_,(.L_x_8839 - _ZN2at6native13reduce_kernelILi256ELi2ENS0_8ReduceOpIsNS0_14func_wrapper_tIsNS0_55_GLOBAL__N__0955718d_22_SparseCsrTensorMath_cu_868dd54514ReductionAddOpIlEEEEjsLi4ELi4EEEEEvT1_)
        .other          _ZN2at6native13reduce_kernelILi256ELi2ENS0_8ReduceOpIsNS0_14func_wrapper_tIsNS0_55_GLOBAL__N__0955718d_22_SparseCsrTensorMath_cu_868dd54514ReductionAddOpIlEEEEjsLi4ELi4EEEEEvT1_,@"STO_CUDA_ENTRY STV_DEFAULT"
_ZN2at6native13reduce_kernelILi256ELi2ENS0_8ReduceOpIsNS0_14func_wrapper_tIsNS0_55_GLOBAL__N__0955718d_22_SparseCsrTensorMath_cu_868dd54514ReductionAddOpIlEEEEjsLi4ELi4EEEEEvT1_:
        /* <DEDUP_REMOVED lines=8> */
[----:B------:R-:W-:Y:S01]  /*0080*/  ULDC UR5, c[0x0][0x244] ;  /* 0x0000910000057ab9 */ /* 0x000fe20000000800 */
[----:B------:R-:W-:Y:S01]  /*0090*/  HFMA2.MMA R2, -RZ, RZ, 0, 0 ;  /* 0x00000000ff027435 */ /* 0x000fe200000001ff */
        /* <DEDUP_REMOVED lines=278> */
.L_x_7045:
        /* <DEDUP_REMOVED lines=38> */
[----:B------:R-:W-:-:S02]  /*1460*/  IMAD.U32 R7, RZ, RZ, UR5 ;  /* 0x00000005ff077e24 */ /* 0x000fc4000f8e00ff */
[----:B------:R-:W-:Y:S02]  /*1470*/  IMAD.U32 R11, RZ, RZ, UR7 ;  /* 0x00000007ff0b7e24 */ /* 0x000fe4000f8e00ff */
[----:B------:R-:W-:Y:S02]  /*1480*/  IMAD.MOV.U32 R8, RZ, RZ, 0x1e3 ;  /* 0x000001e3ff087424 */ /* 0x000fe400078e00ff */
[----:B0-----:R-:W-:-:S07]  /*1490*/  IMAD.MOV.U32 R13, RZ, RZ, RZ ;  /* 0x000000ffff0d7224 */ /* 0x001fce00078e00ff */
[----:B------:R-:W-:-:S07]  /*14a0*/  LEPC R20, `(.L_x_7049) ;  /* 0x000000001014794e */ /* 0x000fce0000000000 */
[----:B-1----:R-:W-:Y:S05]  /*14b0*/  CALL.ABS.NOINC R14 ;  /* 0x000000000e007343 */ /* 0x002fea0003c00000 */
.L_x_7049:
        /* <DEDUP_REMOVED lines=27> */
.L_x_7055:
[----:B------:R-:W-:Y:S05]  /*1670*/  BSYNC B2 ;  /* 0x0000000000027941 */ /* 0x000fea0003800000 */
.L_x_7054:
        /* <DEDUP_REMOVED lines=8> */
[----:B------:R-:W2:Y:S02]  /*1700*/  LDG.E.S16 R4, desc[UR60][R4.64] ;  /* 0x0000003c04047981 */ /* 0x000ea4000c1e1700 */
[----:B--2---:R-:W-:-:S04]  /*1710*/  IADD3 R3, P0, R4, UR4, RZ ;  /* 0x0000000404037c10 */ /* 0x004fc8000ff1e0ff */
[----:B------:R-:W-:-:S09]  /*1720*/  LEA.HI.X.SX32 R0, R4, UR5, 0x1, P0 ;  /* 0x0000000504007c11 */ /* 0x000fd200080f0eff */
.L_x_7053:
[----:B------:R-:W-:Y:S05]  /*1730*/  BSYNC B1 ;  /* 0x0000000000017941 */ /* 0x000fea0003800000 */
.L_x_7052:
[----:B------:R-:W0:Y:S01]  /*1740*/  LDC R7, c[0x0][0x224] ;  /* 0x00008900ff077b82 */ /* 0x000e220000000800 */
[----:B------:R-:W-:-:S04]  /*1750*/  IADD3 R5, P0, -R8, 0x4, RZ ;  /* 0x0000000408057810 */ /* 0x000fc80007f1e1ff */
[----:B------:R-:W-:Y:S01]  /*1760*/  LEA R18, P1, R5, R18, 0x1 ;  /* 0x0000001205127211 */ /* 0x000fe200078208ff */
[----:B------:R-:W-:-:S05]  /*1770*/  IMAD.X R6, RZ, RZ, -0x1, P0 ;  /* 0xffffffffff067424 */ /* 0x000fca00000e06ff */
[----:B------:R-:W-:Y:S02]  /*1780*/  LEA.HI.X R19, R5, R19, R6, 0x1, P1 ;  /* 0x0000001305137211 */ /* 0x000fe400008f0c06 */
[----:B0-----:R-:W-:-:S07]  /*1790*/  IADD3 R4, R8, -0x4, R7 ;  /* 0xfffffffc08047810 */ /* 0x001fce0007ffe007 */
.L_x_7051:
[----:B------:R-:W-:Y:S05]  /*17a0*/  BSYNC B0 ;  /* 0x0000000000007941 */ /* 0x000fea0003800000 */
.L_x_7050:
[----:B------:R-:W0:Y:S01]  /*17b0*/  LDC.64 R6, c[0x0][0x238] ;  /* 0x00008e00ff067b82 */ /* 0x000e220000000a00 */
[----:B------:R-:W-:Y:S01]  /*17c0*/  BSSY B0, `(.L_x_7056) ;  /* 0x0000023000007945 */ /* 0x000fe20003800000 */
[----:B------:R-:W-:Y:S01]  /*17d0*/  ISETP.NE.AND P0, PT, R2, RZ, PT ;  /* 0x000000ff0200720c */ /* 0x000fe20003f05270 */
[--C-:B------:R-:W-:Y:S02]  /*17e0*/  IMAD.MOV.U32 R20, RZ, RZ, R13.reuse ;  /* 0x000000ffff147224 */ /* 0x100fe400078e000d */
[----:B------:R-:W-:Y:S02]  /*17f0*/  IMAD.MOV.U32 R14, RZ, RZ, R13 ;  /* 0x000000ffff0e7224 */ /* 0x000fe400078e000d */
[----:B------:R-:W-:Y:S01]  /*1800*/  IMAD.MOV.U32 R21, RZ, RZ, R15 ;  /* 0x000000ffff157224 */ /* 0x000fe200078e000f */
        /* <DEDUP_REMOVED lines=11> */
.L_x_7058:
[----:B------:R-:W-:Y:S01]  /*18c0*/  IMAD.WIDE.U32 R6, R9, 0x8, R18 ;  /* 0x0000000809067825 */ /* 0x000fe200078e0012 */
[----:B------:R-:W-:-:S05]  /*18d0*/  ULDC UR4, c[0x0][0x22c] ;  /* 0x00008b0000047ab9 */ /* 0x000fca0000000800 */
[----:B------:R-:W2:Y:S01]  /*18e0*/  LDG.E.64 R6, desc[UR60][R6.64] ;  /* 0x0000003c06067981 */ /* 0x000ea2000c1e1b00 */
[----:B------:R-:W-:-:S05]  /*18f0*/  VIADD R9, R9, UR4 ;  /* 0x0000000409097c36 */ /* 0x000fca0008000000 */
[----:B------:R-:W-:-:S04]  /*1900*/  LEA R11, R9, 0x3, 0x2 ;  /* 0x00000003090b7811 */ /* 0x000fc800078e10ff */
[----:B------:R-:W-:Y:S02]  /*1910*/  ISETP.GE.U32.AND P2, PT, R11, R4, PT ;  /* 0x000000040b00720c */ /* 0x000fe40003f46070 */
[C---:B--2---:R-:W-:Y:S02]  /*1920*/  PRMT R8, R6.reuse, 0x9910, RZ ;  /* 0x0000991006087816 */ /* 0x044fe400000000ff */
[----:B------:R-:W-:Y:S02]  /*1930*/  PRMT R10, R6, 0xbb32, RZ ;  /* 0x0000bb32060a7816 */ /* 0x000fe400000000ff */
[C---:B------:R-:W-:Y:S02]  /*1940*/  PRMT R6, R7.reuse, 0x9910, RZ ;  /* 0x0000991007067816 */ /* 0x040fe400000000ff */
[----:B------:R-:W-:Y:S02]  /*1950*/  PRMT R12, R7, 0xbb32, RZ ;  /* 0x0000bb32070c7816 */ /* 0x000fe400000000ff */
[----:B------:R-:W-:-:S02]  /*1960*/  IADD3 R3, P3, R8, R3, RZ ;  /* 0x0000000308037210 */ /* 0x000fc40007f7e0ff */
[----:B------:R-:W-:Y:S02]  /*1970*/  IADD3 R13, P4, R10, R13, RZ ;  /* 0x0000000d0a0d7210 */ /* 0x000fe40007f9e0ff */
[----:B------:R-:W-:Y:S02]  /*1980*/  IADD3 R14, P5, R6, R14, RZ ;  /* 0x0000000e060e7210 */ /* 0x000fe40007fbe0ff */
[----:B------:R-:W-:Y:S02]  /*1990*/  IADD3 R20, P6, R12, R20, RZ ;  /* 0x000000140c147210 */ /* 0x000fe40007fde0ff */
[----:B------:R-:W-:Y:S02]  /*19a0*/  LEA.HI.X.SX32 R0, R8, R0, 0x1, P3 ;  /* 0x0000000008007211 */ /* 0x000fe400018f0eff */
[----:B------:R-:W-:Y:S02]  /*19b0*/  LEA.HI.X.SX32 R15, R10, R15, 0x1, P4 ;  /* 0x0000000f0a0f7211 */ /* 0x000fe400020f0eff */
[----:B------:R-:W-:-:S02]  /*19c0*/  LEA.HI.X.SX32 R21, R6, R21, 0x1, P5 ;  /* 0x0000001506157211 */ /* 0x000fc400028f0eff */
[----:B------:R-:W-:Y:S01]  /*19d0*/  LEA.HI.X.SX32 R5, R12, R5, 0x1, P6 ;  /* 0x000000050c057211 */ /* 0x000fe200030f0eff */
[----:B------:R-:W-:Y:S06]  /*19e0*/  @!P2 BRA `(.L_x_7058) ;  /* 0xfffffffc00b4a947 */ /* 0x000fec000383ffff */
.L_x_7057:
[----:B------:R-:W-:Y:S05]  /*19f0*/  BSYNC B0 ;  /* 0x0000000000007941 */ /* 0x000fea0003800000 */
.L_x_7056:
        /* <DEDUP_REMOVED lines=8> */
.L_x_7060:
[----:B------:R-:W-:Y:S05]  /*1a80*/  BSYNC B0 ;  /* 0x0000000000007941 */ /* 0x000fea0003800000 */
.L_x_7059:
        /* <DEDUP_REMOVED lines=12> */
.L_x_7062:
[----:B------:R-:W-:Y:S05]  /*1b50*/  BSYNC B0 ;  /* 0x0000000000007941 */ /* 0x000fea0003800000 */
.L_x_7061:
[----:B------:R-:W-:Y:S01]  /*1b60*/  IADD3 R3, P0, P1, R14, R13, R3 ;  /* 0x0000000d0e037210 */ /* 0x000fe2000791e003 */
[----:B------:R-:W-:Y:S01]  /*1b70*/  IMAD.MOV.U32 R24, RZ, RZ, RZ ;  /* 0x000000ffff187224 */ /* 0x000fe200078e00ff */
[----:B------:R-:W-:Y:S02]  /*1b80*/  MOV R11, RZ ;  /* 0x000000ff000b7202 */ /* 0x000fe40000000f00 */
[----:B------:R-:W-:Y:S02]  /*1b90*/  IADD3 R18, P2, R20, R3, RZ ;  /* 0x0000000314127210 */ /* 0x000fe40007f5e0ff */
[----:B------:R-:W-:-:S05]  /*1ba0*/  IADD3.X R0, R21, R15, R0, P0, P1 ;  /* 0x0000000f15007210 */ /* 0x000fca00007e2400 */
[----:B------:R-:W-:Y:S01]  /*1bb0*/  IMAD.X R19, R5, 0x1, R0, P2 ;  /* 0x0000000105137824 */ /* 0x000fe200010e0600 */
[----:B------:R-:W-:Y:S06]  /*1bc0*/  BRA `(.L_x_7047) ;  /* 0x000000a400587947 */ /* 0x000fec0003800000 */
.L_x_7048:
        /* <DEDUP_REMOVED lines=13> */
[----:B0-----:R-:W-:Y:S02]  /*1ca0*/  IMAD.MOV.U32 R21, RZ, RZ, R4 ;  /* 0x000000ffff157224 */ /* 0x001fe400078e0004 */
        /* <DEDUP_REMOVED lines=10> */
[----:B------:R-:W-:Y:S01]  /*1d50*/  MOV R6, R4 ;  /* 0x0000000400067202 */ /* 0x000fe20000000f00 */
[--C-:B------:R-:W-:Y:S02]  /*1d60*/  IMAD.MOV.U32 R9, RZ, RZ, R4.reuse ;  /* 0x000000ffff097224 */ /* 0x100fe400078e0004 */
[----:B------:R-:W-:-:S02]  /*1d70*/  IMAD.MOV.U32 R7, RZ, RZ, R4 ;  /* 0x000000ffff077224 */ /* 0x000fc400078e0004 */
[--C-:B------:R-:W-:Y:S02]  /*1d80*/  IMAD.MOV.U32 R8, RZ, RZ, R13.reuse ;  /* 0x000000ffff087224 */ /* 0x100fe400078e000d */
[--C-:B------:R-:W-:Y:S02]  /*1d90*/  IMAD.MOV.U32 R5, RZ, RZ, R13.reuse ;  /* 0x000000ffff057224 */ /* 0x100fe400078e000d */
        /* <DEDUP_REMOVED lines=8> */
[----:B------:R-:W-:Y:S01]  /*1e20*/  MOV R9, R4 ;  /* 0x0000000400097202 */ /* 0x000fe20000000f00 */
[--C-:B------:R-:W-:Y:S01]  /*1e30*/  IMAD.MOV.U32 R7, RZ, RZ, R4.reuse ;  /* 0x000000ffff077224 */ /* 0x100fe200078e0004 */
[-C--:B------:R-:W-:Y:S01]  /*1e40*/  MOV R15, R13.reuse ;  /* 0x0000000d000f7202 */ /* 0x080fe20000000f00 */
[----:B------:R-:W-:Y:S01]  /*1e50*/  IMAD.MOV.U32 R6, RZ, RZ, R4 ;  /* 0x000000ffff067224 */ /* 0x000fe200078e0004 */
[----:B------:R-:W-:Y:S01]  /*1e60*/  MOV R8, R13 ;  /* 0x0000000d00087202 */ /* 0x000fe20000000f00 */
[----:B------:R-:W-:-:S02]  /*1e70*/  IMAD.MOV.U32 R11, RZ, RZ, R13 ;  /* 0x000000ffff0b7224 */ /* 0x000fc400078e000d */
[--C-:B------:R-:W-:Y:S02]  /*1e80*/  IMAD.MOV.U32 R10, RZ, RZ, R13.reuse ;  /* 0x000000ffff0a7224 */ /* 0x100fe400078e000d */
[--C-:B------:R-:W-:Y:S02]  /*1e90*/  IMAD.MOV.U32 R5, RZ, RZ, R13.reuse ;  /* 0x000000ffff057224 */ /* 0x100fe400078e000d */
[----:B------:R-:W-:-:S07]  /*1ea0*/  IMAD.MOV.U32 R3, RZ, RZ, R13 ;  /* 0x000000ffff037224 */ /* 0x000fce00078e000d */
.L_x_7072:
        /* <DEDUP_REMOVED lines=298> */
.L_x_7068:
[----:B------:R-:W-:Y:S01]  /*3150*/  LOP3.LUT R27, R0, 0xfffffffc, RZ, 0xc0, !PT ;  /* 0xfffffffc001b7812 */ /* 0x000fe200078ec0ff */
[----:B------:R-:W-:-:S03]  /*3160*/  ULDC UR36, c[0x0][0x22c] ;  /* 0x00008b0000247ab9 */ /* 0x000fc60000000800 */
[----:B------:R-:W-:-:S05]  /*3170*/  IADD3 R26, P1, R18, R27, RZ ;  /* 0x0000001b121a7210 */ /* 0x000fca0007f3e0ff */
[----:B------:R-:W-:-:S05]  /*3180*/  IMAD.X R27, RZ, RZ, R19, P1 ;  /* 0x000000ffff1b7224 */ /* 0x000fca00008e0613 */
[----:B------:R-:W2:Y:S01]  /*3190*/  LDG.E R26, desc[UR60][R26.64] ;  /* 0x0000003c1a1a7981 */ /* 0x000ea2000c1e1900 */
[----:B------:R-:W-:-:S05]  /*31a0*/  IMAD.U32 R0, RZ, RZ, UR36 ;  /* 0x00000024ff007e24 */ /* 0x000fca000f8e00ff */
[----:B------:R-:W-:Y:S02]  /*31b0*/  IADD3 R33, R33, R0, RZ ;  /* 0x0000000021217210 */ /* 0x000fe40007ffe0ff */
[C---:B--2---:R-:W-:Y:S02]  /*31c0*/  PRMT R28, R26.reuse, 0x7610, R28 ;  /* 0x000076101a1c7816 */ /* 0x044fe4000000001c */
[----:B------:R-:W-:Y:S01]  /*31d0*/  PRMT R29, R26, 0x7632, R29 ;  /* 0x000076321a1d7816 */ /* 0x000fe2000000001d */
[----:B------:R-:W-:Y:S06]  /*31e0*/  @!P0 BRA `(.L_x_7069) ;  /* 0x0000000c00d08947 */ /* 0x000fec0003800000 */
        /* <DEDUP_REMOVED lines=244> */
.L_x_7069:
[----:B------:R-:W-:-:S04]  /*4130*/  LOP3.LUT R27, R32, 0xfffffffc, RZ, 0xc0, !PT ;  /* 0xfffffffc201b7812 */ /* 0x000fc800078ec0ff */
[----:B------:R-:W-:-:S04]  /*4140*/  IADD3 R26, P1, R18, R27, RZ ;  /* 0x0000001b121a7210 */ /* 0x000fc80007f3e0ff */
[----:B------:R-:W-:-:S05]  /*4150*/  IADD3.X R27, RZ, R19, RZ, P1, !PT ;  /* 0x00000013ff1b7210 */ /* 0x000fca0000ffe4ff */
[----:B------:R-:W2:Y:S01]  /*4160*/  LDG.E R26, desc[UR60][R26.64] ;  /* 0x0000003c1a1a7981 */ /* 0x000ea2000c1e1900 */
[----:B------:R-:W-:Y:S01]  /*4170*/  IMAD.IADD R37, R33, 0x1, R0 ;  /* 0x0000000121257824 */ /* 0x000fe200078e0200 */
[----:B------:R-:W-:Y:S02]  /*4180*/  CS2R R32, SRZ ;  /* 0x0000000000207805 */ /* 0x000fe4000001ff00 */
[C---:B--2---:R-:W-:Y:S02]  /*4190*/  PRMT R30, R26.reuse, 0x7610, R30 ;  /* 0x000076101a1e7816 */ /* 0x044fe4000000001e */
        /* <DEDUP_REMOVED lines=246> */
.L_x_7070:
        /* <DEDUP_REMOVED lines=242> */
.L_x_7071:
[----:B------:R-:W-:Y:S01]  /*6020*/  LOP3.LUT R27, R33, 0xfffffffc, RZ, 0xc0, !PT ;  /* 0xfffffffc211b7812 */ /* 0x000fe200078ec0ff */
[----:B------:R-:W-:-:S03]  /*6030*/  ULDC UR4, c[0x0][0x224] ;  /* 0x0000890000047ab9 */ /* 0x000fc60000000800 */
[----:B------:R-:W-:-:S04]  /*6040*/  IADD3 R26, P1, R18, R27, RZ ;  /* 0x0000001b121a7210 */ /* 0x000fc80007f3e0ff */
[----:B------:R-:W-:-:S05]  /*6050*/  IADD3.X R27, RZ, R19, RZ, P1, !PT ;  /* 0x00000013ff1b7210 */ /* 0x000fca0000ffe4ff */
[----:B------:R1:W2:Y:S01]  /*6060*/  LDG.E R26, desc[UR60][R26.64] ;  /* 0x0000003c1a1a7981 */ /* 0x0002a2000c1e1900 */
[----:B------:R-:W-:Y:S01]  /*6070*/  IMAD.IADD R33, R35, 0x1, R0 ;  /* 0x0000000123217824 */ /* 0x000fe200078e0200 */
[----:B------:R-:W-:Y:S02]  /*6080*/  PRMT R37, R28, 0x9910, RZ ;  /* 0x000099101c257816 */ /* 0x000fe400000000ff */
[----:B------:R-:W-:Y:S01]  /*6090*/  PRMT R38, R29, 0x9910, RZ ;  /* 0x000099101d267816 */ /* 0x000fe200000000ff */
[----:B------:R-:W-:Y:S01]  /*60a0*/  IMAD R35, R0, 0x3, R33 ;  /* 0x0000000300237824 */ /* 0x000fe200078e0221 */
[----:B------:R-:W-:Y:S02]  /*60b0*/  MOV R36, UR4 ;  /* 0x0000000400247c02 */ /* 0x000fe40008000f00 */
[----:B------:R-:W-:Y:S02]  /*60c0*/  IADD3 R4, P2, R37, R4, RZ ;  /* 0x0000000425047210 */ /* 0x000fe40007f5e0ff */
[----:B-1----:R-:W-:-:S02]  /*60d0*/  PRMT R27, R30, 0x9910, RZ ;  /* 0x000099101e1b7816 */ /* 0x002fc400000000ff */
[C---:B------:R-:W-:Y:S02]  /*60e0*/  IADD3 R6, P3, R38.reuse, R6, RZ ;  /* 0x0000000626067210 */ /* 0x040fe40007f7e0ff */
[----:B------:R-:W-:Y:S02]  /*60f0*/  ISETP.GE.U32.AND P1, PT, R35, R36, PT ;  /* 0x000000242300720c */ /* 0x000fe40003f26070 */
[----:B------:R-:W-:Y:S02]  /*6100*/  LEA.HI.X.SX32 R3, R37, R3, 0x1, P2 ;  /* 0x0000000325037211 */ /* 0x000fe400010f0eff */
[----:B------:R-:W-:Y:S02]  /*6110*/  IADD3 R7, P2, R27, R7, RZ ;  /* 0x000000071b077210 */ /* 0x000fe40007f5e0ff */
[----:B------:R-:W-:Y:S02]  /*6120*/  PRMT R35, R31, 0x9910, RZ ;  /* 0x000099101f237816 */ /* 0x000fe400000000ff */
[----:B------:R-:W-:-:S02]  /*6130*/  LEA.HI.X.SX32 R5, R38, R5, 0x1, P3 ;  /* 0x0000000526057211 */ /* 0x000fc400018f0eff */
[----:B------:R-:W-:Y:S02]  /*6140*/  PRMT R37, R34, 0x9910, RZ ;  /* 0x0000991022257816 */ /* 0x000fe400000000ff */
[----:B------:R-:W-:Y:S02]  /*6150*/  PRMT R38, R32, 0x9910, RZ ;  /* 0x0000991020267816 */ /* 0x000fe400000000ff */
[----:B------:R-:W-:Y:S01]  /*6160*/  LEA.HI.X.SX32 R8, R27, R8, 0x1, P2 ;  /* 0x000000081b087211 */ /* 0x000fe200010f0eff */
[----:B------:R-:W-:Y:S01]  /*6170*/  IMAD.MOV.U32 R27, RZ, RZ, R35 ;  /* 0x000000ffff1b7224 */ /* 0x000fe200078e0023 */
[----:B------:R-:W-:Y:S01]  /*6180*/  MOV R35, R37 ;  /* 0x0000002500237202 */ /* 0x000fe20000000f00 */
[----:B------:R-:W-:-:S03]  /*6190*/  IMAD.MOV.U32 R37, RZ, RZ, R38 ;  /* 0x000000ffff257224 */ /* 0x000fc600078e0026 */
[----:B------:R-:W-:Y:S02]  /*61a0*/  IADD3 R9, P2, R27, R9, RZ ;  /* 0x000000091b097210 */ /* 0x000fe40007f5e0ff */
[----:B------:R-:W-:Y:S02]  /*61b0*/  IADD3 R12, P3, R35, R12, RZ ;  /* 0x0000000c230c7210 */ /* 0x000fe40007f7e0ff */
[----:B------:R-:W-:Y:S02]  /*61c0*/  IADD3 R14, P4, R37, R14, RZ ;  /* 0x0000000e250e7210 */ /* 0x000fe40007f9e0ff */
[----:B------:R-:W-:Y:S02]  /*61d0*/  LEA.HI.X.SX32 R10, R27, R10, 0x1, P2 ;  /* 0x0000000a1b0a7211 */ /* 0x000fe400010f0eff */
[----:B------:R-:W-:Y:S02]  /*61e0*/  LEA.HI.X.SX32 R11, R35, R11, 0x1, P3 ;  /* 0x0000000b230b7211 */ /* 0x000fe400018f0eff */
[----:B------:R-:W-:-:S02]  /*61f0*/  LEA.HI.X.SX32 R13, R37, R13, 0x1, P4 ;  /* 0x0000000d250d7211 */ /* 0x000fc400020f0eff */
[C---:B--2---:R-:W-:Y:S02]  /*6200*/  PRMT R39, R26.reuse, 0x9910, RZ ;  /* 0x000099101a277816 */ /* 0x044fe400000000ff */
[----:B------:R-:W-:Y:S02]  /*6210*/  PRMT R40, R26, 0xbb32, RZ ;  /* 0x0000bb321a287816 */ /* 0x000fe400000000ff */
[----:B------:R-:W-:-:S03]  /*6220*/  MOV R38, R39 ;  /* 0x0000002700267202 */ /* 0x000fc60000000f00 */
[----:B------:R-:W-:Y:S01]  /*6230*/  IMAD.MOV.U32 R39, RZ, RZ, R40 ;  /* 0x000000ffff277224 */ /* 0x000fe200078e0028 */
[----:B------:R-:W-:-:S04]  /*6240*/  IADD3 R16, P5, R38, R16, RZ ;  /* 0x0000001026107210 */ /* 0x000fc80007fbe0ff */
[C---:B------:R-:W-:Y:S02]  /*6250*/  IADD3 R21, P6, R39.reuse, R21, RZ ;  /* 0x0000001527157210 */ /* 0x040fe40007fde0ff */
[----:B------:R-:W-:Y:S02]  /*6260*/  LEA.HI.X.SX32 R15, R38, R15, 0x1, P5 ;  /* 0x0000000f260f7211 */ /* 0x000fe400028f0eff */
[----:B------:R-:W-:Y:S01]  /*6270*/  LEA.HI.X.SX32 R20, R39, R20, 0x1, P6 ;  /* 0x0000001427147211 */ /* 0x000fe200030f0eff */
[----:B------:R-:W-:Y:S08]  /*6280*/  @!P1 BRA `(.L_x_7072) ;  /* 0xffffffbc00089947 */ /* 0x000ff0000383ffff */
[----:B------:R-:W-:Y:S05]  /*6290*/  BSYNC B1 ;  /* 0x0000000000017941 */ /* 0x000fea0003800000 */
.L_x_7067:
[C---:B------:R-:W-:Y:S02]  /*62a0*/  PRMT R37, R26.reuse, 0x7610, R37 ;  /* 0x000076101a257816 */ /* 0x040fe40000000025 */
[----:B------:R-:W-:-:S07]  /*62b0*/  PRMT R38, R26, 0x7632, R38 ;  /* 0x000076321a267816 */ /* 0x000fce0000000026 */
.L_x_7066:
[----:B------:R-:W-:Y:S05]  /*62c0*/  BSYNC B0 ;  /* 0x0000000000007941 */ /* 0x000fea0003800000 */
.L_x_7065:
        /* <DEDUP_REMOVED lines=280> */
.L_x_7075:
[----:B0-----:R-:W-:-:S04]  /*7450*/  LOP3.LUT R25, R39, 0xfffffffc, RZ, 0xc0, !PT ;  /* 0xfffffffc27197812 */ /* 0x001fc800078ec0ff */
        /* <DEDUP_REMOVED lines=282> */
.L_x_7076:
        /* <DEDUP_REMOVED lines=283> */
.L_x_7077:
        /* <DEDUP_REMOVED lines=283> */
.L_x_7078:
[----:B------:R-:W-:-:S04]  /*a960*/  LOP3.LUT R37, R37, 0xfffffffc, RZ, 0xc0, !PT ;  /* 0xfffffffc25257812 */ /* 0x000fc800078ec0ff */
[----:B------:R-:W-:-:S05]  /*a970*/  IADD3 R18, P1, R18, R37, RZ ;  /* 0x0000002512127210 */ /* 0x000fca0007f3e0ff */
[----:B------:R-:W-:-:S05]  /*a980*/  IMAD.X R19, RZ, RZ, R19, P1 ;  /* 0x000000ffff137224 */ /* 0x000fca00008e0613 */
[----:B------:R-:W2:Y:S02]  /*a990*/  LDG.E R18, desc[UR60][R18.64] ;  /* 0x0000003c12127981 */ /* 0x000ea4000c1e1900 */
[C---:B--2---:R-:W-:Y:S02]  /*a9a0*/  PRMT R37, R18.reuse, 0x7610, R37 ;  /* 0x0000761012257816 */ /* 0x044fe40000000025 */
[----:B------:R-:W-:-:S07]  /*a9b0*/  PRMT R38, R18, 0x7632, R38 ;  /* 0x0000763212267816 */ /* 0x000fce0000000026 */
.L_x_7074:
[----:B------:R-:W-:Y:S05]  /*a9c0*/  BSYNC B0 ;  /* 0x0000000000007941 */ /* 0x000fea0003800000 */
.L_x_7073:
[----:B------:R-:W-:Y:S04]  /*a9d0*/  BSSY B0, `(.L_x_7079) ;  /* 0x0000022000007945 */ /* 0x000fe80003800000 */
[----:B------:R-:W-:Y:S05]  /*a9e0*/  @P0 BRA `(.L_x_7080) ;  /* 0x0000000000800947 */ /* 0x000fea0003800000 */
[----:B0-----:R-:W-:Y:S02]  /*a9f0*/  IADD3 R25, R33, R0, RZ ;  /* 0x0000000021197210 */ /* 0x001fe40007ffe0ff */
[----:B------:R-:W-:Y:S02]  /*aa00*/  PRMT R18, R28, 0x9910, RZ ;  /* 0x000099101c127816 */ /* 0x000fe400000000ff */
[----:B------:R-:W-:Y:S02]  /*aa10*/  ISETP.GE.U32.AND P0, PT, R25, R36, PT ;  /* 0x000000241900720c */ /* 0x000fe40003f06070 */
[----:B------:R-:W-:Y:S02]  /*aa20*/  PRMT R19, R29, 0x9910, RZ ;  /* 0x000099101d137816 */ /* 0x000fe400000000ff */
[----:B------:R-:W-:Y:S02]  /*aa30*/  IADD3 R4, P1, R18, R4, RZ ;  /* 0x0000000412047210 */ /* 0x000fe40007f3e0ff */
[----:B------:R-:W-:-:S02]  /*aa40*/  IADD3 R6, P2, R19, R6, RZ ;  /* 0x0000000613067210 */ /* 0x000fc40007f5e0ff */
[----:B------:R-:W-:Y:S02]  /*aa50*/  LEA.HI.X.SX32 R3, R18, R3, 0x1, P1 ;  /* 0x0000000312037211 */ /* 0x000fe400008f0eff */
[----:B------:R-:W-:-:S03]  /*aa60*/  LEA.HI.X.SX32 R5, R19, R5, 0x1, P2 ;  /* 0x0000000513057211 */ /* 0x000fc600010f0eff */
[----:B------:R-:W-:Y:S06]  /*aa70*/  @P0 BRA `(.L_x_7080) ;  /* 0x00000000005c0947 */ /* 0x000fec0003800000 */
[----:B------:R-:W-:Y:S01]  /*aa80*/  IMAD.IADD R25, R25, 0x1, R0 ;  /* 0x0000000119197824 */ /* 0x000fe200078e0200 */
[----:B------:R-:W-:Y:S02]  /*aa90*/  PRMT R18, R30, 0x9910, RZ ;  /* 0x000099101e127816 */ /* 0x000fe400000000ff */
[----:B------:R-:W-:Y:S02]  /*aaa0*/  PRMT R19, R31, 0x9910, RZ ;  /* 0x000099101f137816 */ /* 0x000fe400000000ff */
[----:B------:R-:W-:Y:S02]  /*aab0*/  ISETP.GE.U32.AND P0, PT, R25, R36, PT ;  /* 0x000000241900720c */ /* 0x000fe40003f06070 */
[C---:B------:R-:W-:Y:S02]  /*aac0*/  IADD3 R7, P1, R18.reuse, R7, RZ ;  /* 0x0000000712077210 */ /* 0x040fe40007f3e0ff */
[----:B------:R-:W-:Y:S02]  /*aad0*/  IADD3 R9, P2, R19, R9, RZ ;  /* 0x0000000913097210 */ /* 0x000fe40007f5e0ff */
[----:B------:R-:W-:-:S02]  /*aae0*/  LEA.HI.X.SX32 R8, R18, R8, 0x1, P1 ;  /* 0x0000000812087211 */ /* 0x000fc400008f0eff */
[----:B------:R-:W-:-:S05]  /*aaf0*/  LEA.HI.X.SX32 R10, R19, R10, 0x1, P2 ;  /* 0x0000000a130a7211 */ /* 0x000fca00010f0eff */
[----:B------:R-:W-:Y:S05]  /*ab00*/  @P0 BRA `(.L_x_7080) ;  /* 0x0000000000380947 */ /* 0x000fea0003800000 */
[----:B------:R-:W-:Y:S02]  /*ab10*/  IADD3 R19, R25, R0, RZ ;  /* 0x0000000019137210 */ /* 0x000fe40007ffe0ff */
[----:B------:R-:W-:Y:S02]  /*ab20*/  PRMT R0, R34, 0x9910, RZ ;  /* 0x0000991022007816 */ /* 0x000fe400000000ff */
[----:B------:R-:W-:Y:S02]  /*ab30*/  ISETP.GE.U32.AND P0, PT, R19, R36, PT ;  /* 0x000000241300720c */ /* 0x000fe40003f06070 */
[----:B------:R-:W-:Y:S02]  /*ab40*/  PRMT R18, R32, 0x9910, RZ ;  /* 0x0000991020127816 */ /* 0x000fe400000000ff */
[----:B------:R-:W-:Y:S02]  /*ab50*/  IADD3 R12, P1, R0, R12, RZ ;  /* 0x0000000c000c7210 */ /* 0x000fe40007f3e0ff */
[----:B------:R-:W-:-:S02]  /*ab60*/  IADD3 R14, P2, R18, R14, RZ ;  /* 0x0000000e120e7210 */ /* 0x000fc40007f5e0ff */
[----:B------:R-:W-:Y:S02]  /*ab70*/  LEA.HI.X.SX32 R11, R0, R11, 0x1, P1 ;  /* 0x0000000b000b7211 */ /* 0x000fe400008f0eff */
[----:B------:R-:W-:-:S03]  /*ab80*/  LEA.HI.X.SX32 R13, R18, R13, 0x1, P2 ;  /* 0x0000000d120d7211 */ /* 0x000fc600010f0eff */
[----:B------:R-:W-:Y:S02]  /*ab90*/  @!P0 PRMT R19, R37, 0x9910, RZ ;  /* 0x0000991025138816 */ /* 0x000fe400000000ff */
[----:B------:R-:W-:Y:S02]  /*aba0*/  @!P0 PRMT R24, R38, 0x9910, RZ ;  /* 0x0000991026188816 */ /* 0x000fe400000000ff */
[C---:B------:R-:W-:Y:S02]  /*abb0*/  @!P0 IADD3 R16, P3, R19.reuse, R16, RZ ;  /* 0x0000001013108210 */ /* 0x040fe40007f7e0ff */
[C---:B------:R-:W-:Y:S02]  /*abc0*/  @!P0 IADD3 R21, P4, R24.reuse, R21, RZ ;  /* 0x0000001518158210 */ /* 0x040fe40007f9e0ff */
[----:B------:R-:W-:Y:S02]  /*abd0*/  @!P0 LEA.HI.X.SX32 R15, R19, R15, 0x1, P3 ;  /* 0x0000000f130f8211 */ /* 0x000fe400018f0eff */
[----:B------:R-:W-:-:S09]  /*abe0*/  @!P0 LEA.HI.X.SX32 R20, R24, R20, 0x1, P4 ;  /* 0x0000001418148211 */ /* 0x000fd200020f0eff */
.L_x_7080:
[----:B------:R-:W-:Y:S05]  /*abf0*/  BSYNC B0 ;  /* 0x0000000000007941 */ /* 0x000fea0003800000 */
.L_x_7079:
[----:B------:R-:W-:Y:S02]  /*ac00*/  IADD3 R6, P2, P3, R14, R9, R6 ;  /* 0x000000090e067210 */ /* 0x000fe40007b5e006 */
[----:B------:R-:W-:Y:S02]  /*ac10*/  IADD3 R7, P0, P1, R12, R7, R4 ;  /* 0x000000070c077210 */ /* 0x000fe4000791e004 */
[----:B0-----:R-:W-:Y:S02]  /*ac20*/  IADD3 R24, P4, R6, R21, RZ ;  /* 0x0000001506187210 */ /* 0x001fe40007f9e0ff */
[----:B------:R-:W-:Y:S02]  /*ac30*/  IADD3.X R5, R13, R10, R5, P2, P3 ;  /* 0x0000000a0d057210 */ /* 0x000fe400017e6405 */
[----:B------:R-:W-:Y:S02]  /*ac40*/  IADD3 R18, P5, R7, R16, RZ ;  /* 0x0000001007127210 */ /* 0x000fe40007fbe0ff */
[----:B------:R-:W-:Y:S01]  /*ac50*/  IADD3.X R8, R11, R8, R3, P0, P1 ;  /* 0x000000080b087210 */ /* 0x000fe200007e2403 */
[----:B------:R-:W-:-:S03]  /*ac60*/  IMAD.X R11, R5, 0x1, R20, P4 ;  /* 0x00000001050b7824 */ /* 0x000fc600020e0614 */
[----:B------:R-:W-:Y:S01]  /*ac70*/  IADD3.X R19, R8, R15, RZ, P5, !PT ;  /* 0x0000000f08137210 */ /* 0x000fe20002ffe4ff */
[----:B------:R-:W-:Y:S06]  /*ac80*/  BRA `(.L_x_7047) ;  /* 0x0000001400287947 */ /* 0x000fec0003800000 */
.L_x_7064:
[----:B------:R-:W-:Y:S01]  /*ac90*/  ISETP.GE.U32.AND P0, PT, R3, R36, PT ;  /* 0x000000240300720c */ /* 0x000fe20003f06070 */
[----:B------:R-:W-:Y:S01]  /*aca0*/  BSSY B0, `(.L_x_7081) ;  /* 0x0000056000007945 */ /* 0x000fe20003800000 */
        /* <DEDUP_REMOVED lines=28> */
.L_x_7084:
[----:B------:R-:W-:Y:S02]  /*ae70*/  IMAD R4, R32, R33, RZ ;  /* 0x0000002120047224 */ /* 0x000fe400078e02ff */
[----:B------:R-:W-:-:S03]  /*ae80*/  IMAD.IADD R33, R0, 0x1, R33 ;  /* 0x0000000100217824 */ /* 0x000fc600078e0221 */
[----:B------:R-:W-:Y:S01]  /*ae90*/  SHF.R.U32.HI R9, RZ, 0x1, R4 ;  /* 0x00000001ff097819 */ /* 0x000fe20000011604 */
[----:B------:R-:W-:Y:S01]  /*aea0*/  IMAD R4, R32, R33, RZ ;  /* 0x0000002120047224 */ /* 0x000fe200078e02ff */
[----:B------:R-:W-:-:S03]  /*aeb0*/  IADD3 R33, R33, R0, RZ ;  /* 0x0000000021217210 */ /* 0x000fc60007ffe0ff */
[----:B------:R-:W-:Y:S01]  /*aec0*/  IMAD.WIDE.U32 R8, R9, 0x4, R18 ;  /* 0x0000000409087825 */ /* 0x000fe200078e0012 */
[----:B------:R-:W-:-:S03]  /*aed0*/  SHF.R.U32.HI R11, RZ, 0x1, R4 ;  /* 0x00000001ff0b7819 */ /* 0x000fc60000011604 */
[----:B------:R-:W-:Y:S02]  /*aee0*/  IMAD.IADD R35, R33, 0x1, R0 ;  /* 0x0000000121237824 */ /* 0x000fe400078e0200 */
[C---:B------:R-:W-:Y:S01]  /*aef0*/  IMAD R33, R32.reuse, R33, RZ ;  /* 0x0000002120217224 */ /* 0x040fe200078e02ff */
[----:B------:R-:W2:Y:S01]  /*af00*/  LDG.E R9, desc[UR60][R8.64] ;  /* 0x0000003c08097981 */ /* 0x000ea2000c1e1900 */
[----:B------:R-:W-:Y:S02]  /*af10*/  IMAD R4, R32, R35, RZ ;  /* 0x0000002320047224 */ /* 0x000fe400078e02ff */
[----:B------:R-:W-:Y:S01]  /*af20*/  IMAD.WIDE.U32 R10, R11, 0x4, R18 ;  /* 0x000000040b0a7825 */ /* 0x000fe200078e0012 */
[----:B------:R-:W-:Y:S02]  /*af30*/  SHF.R.U32.HI R5, RZ, 0x1, R33 ;  /* 0x00000001ff057819 */ /* 0x000fe40000011621 */
[----:B------:R-:W-:-:S03]  /*af40*/  SHF.R.U32.HI R7, RZ, 0x1, R4 ;  /* 0x00000001ff077819 */ /* 0x000fc60000011604 */
[----:B------:R0:W3:Y:S01]  /*af50*/  LDG.E R11, desc[UR60][R10.64] ;  /* 0x0000003c0a0b7981 */ /* 0x0000e2000c1e1900 */
[----:B------:R-:W-:-:S04]  /*af60*/  IMAD.WIDE.U32 R4, R5, 0x4, R18 ;  /* 0x0000000405047825 */ /* 0x000fc800078e0012 */
[----:B------:R-:W-:Y:S02]  /*af70*/  IMAD.WIDE.U32 R6, R7, 0x4, R18 ;  /* 0x0000000407067825 */ /* 0x000fe400078e0012 */
[----:B------:R-:W4:Y:S04]  /*af80*/  LDG.E R4, desc[UR60][R4.64] ;  /* 0x0000003c04047981 */ /* 0x000f28000c1e1900 */
[----:B------:R3:W5:Y:S01]  /*af90*/  LDG.E R6, desc[UR60][R6.64] ;  /* 0x0000003c06067981 */ /* 0x000762000c1e1900 */
[----:B------:R-:W-:-:S05]  /*afa0*/  IADD3 R33, R35, R0, RZ ;  /* 0x0000000023217210 */ /* 0x000fca0007ffe0ff */
[----:B------:R-:W-:-:S05]  /*afb0*/  IMAD R35, R0, 0x3, R33 ;  /* 0x0000000300237824 */ /* 0x000fca00078e0221 */
[----:B------:R-:W-:Y:S02]  /*afc0*/  ISETP.GE.U32.AND P0, PT, R35, R36, PT ;  /* 0x000000242300720c */ /* 0x000fe40003f06070 */
[C---:B--2---:R-:W-:Y:S02]  /*afd0*/  PRMT R8, R9.reuse, 0x9910, RZ ;  /* 0x0000991009087816 */ /* 0x044fe400000000ff */
[----:B0-----:R-:W-:Y:S02]  /*afe0*/  PRMT R10, R9, 0xbb32, RZ ;  /* 0x0000bb32090a7816 */ /* 0x001fe400000000ff */
[----:B------:R-:W-:Y:S02]  /*aff0*/  IADD3 R31, P1, R8, R31, RZ ;  /* 0x0000001f081f7210 */ /* 0x000fe40007f3e0ff */
[----:B------:R-:W-:Y:S02]  /*b000*/  IADD3 R30, P2, R10, R30, RZ ;  /* 0x0000001e0a1e7210 */ /* 0x000fe40007f5e0ff */
[----:B------:R-:W-:-:S02]  /*b010*/  LEA.HI.X.SX32 R14, R8, R14, 0x1, P1 ;  /* 0x0000000e080e7211 */ /* 0x000fc400008f0eff */
[C---:B---3--:R-:W-:Y:S02]  /*b020*/  PRMT R7, R11.reuse, 0xbb32, RZ ;  /* 0x0000bb320b077816 */ /* 0x048fe400000000ff */
[----:B------:R-:W-:Y:S02]  /*b030*/  LEA.HI.X.SX32 R15, R10, R15, 0x1, P2 ;  /* 0x0000000f0a0f7211 */ /* 0x000fe400010f0eff */
[----:B------:R-:W-:Y:S01]  /*b040*/  PRMT R5, R11, 0x9910, RZ ;  /* 0x000099100b057816 */ /* 0x000fe200000000ff */
[----:B------:R-:W-:Y:S01]  /*b050*/  IMAD.MOV.U32 R8, RZ, RZ, R7 ;  /* 0x000000ffff087224 */ /* 0x000fe200078e0007 */
[C---:B----4-:R-:W-:Y:S02]  /*b060*/  PRMT R10, R4.reuse, 0x9910, RZ ;  /* 0x00009910040a7816 */ /* 0x050fe400000000ff */
[----:B------:R-:W-:Y:S02]  /*b070*/  PRMT R7, R4, 0xbb32, RZ ;  /* 0x0000bb3204077816 */ /* 0x000fe400000000ff */
[----:B-----5:R-:W-:-:S02]  /*b080*/  PRMT R34, R6, 0x9910, RZ ;  /* 0x0000991006227816 */ /* 0x020fc400000000ff */
[----:B------:R-:W-:Y:S02]  /*b090*/  PRMT R35, R6, 0xbb32, RZ ;  /* 0x0000bb3206237816 */ /* 0x000fe400000000ff */
[----:B------:R-:W-:Y:S02]  /*b0a0*/  IADD3 R28, P1, R5, R28, RZ ;  /* 0x0000001c051c7210 */ /* 0x000fe40007f3e0ff */
[----:B------:R-:W-:Y:S02]  /*b0b0*/  IADD3 R29, P2, R8, R29, RZ ;  /* 0x0000001d081d7210 */ /* 0x000fe40007f5e0ff */
[----:B------:R-:W-:Y:S02]  /*b0c0*/  IADD3 R27, P3, R10, R27, RZ ;  /* 0x0000001b0a1b7210 */ /* 0x000fe40007f7e0ff */
[----:B------:R-:W-:Y:S02]  /*b0d0*/  IADD3 R24, P4, R7, R24, RZ ;  /* 0x0000001807187210 */ /* 0x000fe40007f9e0ff */
[----:B------:R-:W-:-:S02]  /*b0e0*/  IADD3 R26, P5, R34, R26, RZ ;  /* 0x0000001a221a7210 */ /* 0x000fc40007fbe0ff */
[----:B------:R-:W-:Y:S02]  /*b0f0*/  IADD3 R21, P6, R35, R21, RZ ;  /* 0x0000001523157210 */ /* 0x000fe40007fde0ff */
[----:B------:R-:W-:Y:S02]  /*b100*/  LEA.HI.X.SX32 R16, R5, R16, 0x1, P1 ;  /* 0x0000001005107211 */ /* 0x000fe400008f0eff */
[----:B------:R-:W-:Y:S02]  /*b110*/  LEA.HI.X.SX32 R25, R8, R25, 0x1, P2 ;  /* 0x0000001908197211 */ /* 0x000fe400010f0eff */
[----:B------:R-:W-:Y:S02]  /*b120*/  LEA.HI.X.SX32 R13, R10, R13, 0x1, P3 ;  /* 0x0000000d0a0d7211 */ /* 0x000fe400018f0eff */
[----:B------:R-:W-:Y:S02]  /*b130*/  LEA.HI.X.SX32 R12, R7, R12, 0x1, P4 ;  /* 0x0000000c070c7211 */ /* 0x000fe400020f0eff */
[----:B------:R-:W-:-:S02]  /*b140*/  LEA.HI.X.SX32 R3, R34, R3, 0x1, P5 ;  /* 0x0000000322037211 */ /* 0x000fc400028f0eff */
[----:B------:R-:W-:Y:S01]  /*b150*/  LEA.HI.X.SX32 R20, R35, R20, 0x1, P6 ;  /* 0x0000001423147211 */ /* 0x000fe200030f0eff */
[----:B------:R-:W-:Y:S06]  /*b160*/  @!P0 BRA `(.L_x_7084) ;  /* 0xfffffffc00408947 */ /* 0x000fec000383ffff */
[----:B------:R-:W-:Y:S05]  /*b170*/  BSYNC B1 ;  /* 0x0000000000017941 */ /* 0x000fea0003800000 */
.L_x_7083:
        /* <DEDUP_REMOVED lines=8> */
.L_x_7082:
[----:B------:R-:W-:Y:S05]  /*b200*/  BSYNC B0 ;  /* 0x0000000000007941 */ /* 0x000fea0003800000 */
.L_x_7081:
        /* <DEDUP_REMOVED lines=35> */
.L_x_7086:
[----:B------:R-:W-:Y:S05]  /*b440*/  BSYNC B0 ;  /* 0x0000000000007941 */ /* 0x000fea0003800000 */
.L_x_7085:
[----:B------:R-:W-:Y:S04]  /*b450*/  BSSY B0, `(.L_x_7087) ;  /* 0x0000022000007945 */ /* 0x000fe80003800000 */
[----:B------:R-:W-:Y:S05]  /*b460*/  @P1 BRA `(.L_x_7088) ;  /* 0x0000000000801947 */ /* 0x000fea0003800000 */
[----:B------:R-:W-:Y:S01]  /*b470*/  PRMT R5, R9, 0x9910, RZ ;  /* 0x0000991009057816 */ /* 0x000fe200000000ff */
[----:B------:R-:W-:Y:S01]  /*b480*/  IMAD.IADD R9, R33, 0x1, R0 ;  /* 0x0000000121097824 */ /* 0x000fe200078e0200 */
[----:B------:R-:W-:Y:S02]  /*b490*/  PRMT R4, R8, 0x9910, RZ ;  /* 0x0000991008047816 */ /* 0x000fe400000000ff */
[----:B------:R-:W-:Y:S02]  /*b4a0*/  IADD3 R30, P2, R5, R30, RZ ;  /* 0x0000001e051e7210 */ /* 0x000fe40007f5e0ff */
[----:B------:R-:W-:Y:S02]  /*b4b0*/  ISETP.GE.U32.AND P0, PT, R9, R36, PT ;  /* 0x000000240900720c */ /* 0x000fe40003f06070 */
[----:B------:R-:W-:Y:S02]  /*b4c0*/  IADD3 R31, P1, R4, R31, RZ ;  /* 0x0000001f041f7210 */ /* 0x000fe40007f3e0ff */
[----:B------:R-:W-:-:S02]  /*b4d0*/  LEA.HI.X.SX32 R15, R5, R15, 0x1, P2 ;  /* 0x0000000f050f7211 */ /* 0x000fc400010f0eff */
[----:B------:R-:W-:-:S07]  /*b4e0*/  LEA.HI.X.SX32 R14, R4, R14, 0x1, P1 ;  /* 0x0000000e040e7211 */ /* 0x000fce00008f0eff */
        /* <DEDUP_REMOVED lines=11> */
[----:B------:R-:W-:-:S04]  /*b5a0*/  PRMT R0, R34, 0x9910, RZ ;  /* 0x0000991022007816 */ /* 0x000fc800000000ff */
[----:B------:R-:W-:Y:S02]  /*b5b0*/  ISETP.GE.U32.AND P0, PT, R5, R36, PT ;  /* 0x000000240500720c */ /* 0x000fe40003f06070 */
[----:B------:R-:W-:Y:S02]  /*b5c0*/  PRMT R5, R35, 0x9910, RZ ;  /* 0x0000991023057816 */ /* 0x000fe400000000ff */
[C---:B------:R-:W-:Y:S02]  /*b5d0*/  IADD3 R27, P1, R0.reuse, R27, RZ ;  /* 0x0000001b001b7210 */ /* 0x040fe40007f3e0ff */
[C---:B------:R-:W-:Y:S02]  /*b5e0*/  IADD3 R24, P2, R5.reuse, R24, RZ ;  /* 0x0000001805187210 */ /* 0x040fe40007f5e0ff */
[----:B------:R-:W-:Y:S02]  /*b5f0*/  LEA.HI.X.SX32 R13, R0, R13, 0x1, P1 ;  /* 0x0000000d000d7211 */ /* 0x000fe400008f0eff */
[----:B------:R-:W-:-:S03]  /*b600*/  LEA.HI.X.SX32 R12, R5, R12, 0x1, P2 ;  /* 0x0000000c050c7211 */ /* 0x000fc600010f0eff */
[----:B------:R-:W-:Y:S02]  /*b610*/  @!P0 PRMT R4, R7, 0x9910, RZ ;  /* 0x0000991007048816 */ /* 0x000fe400000000ff */
[----:B------:R-:W-:Y:S02]  /*b620*/  @!P0 PRMT R6, R6, 0x9910, RZ ;  /* 0x0000991006068816 */ /* 0x000fe400000000ff */
[----:B------:R-:W-:Y:S02]  /*b630*/  @!P0 IADD3 R26, P3, R4, R26, RZ ;  /* 0x0000001a041a8210 */ /* 0x000fe40007f7e0ff */
[----:B------:R-:W-:Y:S02]  /*b640*/  @!P0 IADD3 R21, P4, R6, R21, RZ ;  /* 0x0000001506158210 */ /* 0x000fe40007f9e0ff */
[----:B------:R-:W-:Y:S02]  /*b650*/  @!P0 LEA.HI.X.SX32 R3, R4, R3, 0x1, P3 ;  /* 0x0000000304038211 */ /* 0x000fe400018f0eff */
[----:B------:R-:W-:-:S09]  /*b660*/  @!P0 LEA.HI.X.SX32 R20, R6, R20, 0x1, P4 ;  /* 0x0000001406148211 */ /* 0x000fd200020f0eff */
.L_x_7088:
[----:B------:R-:W-:Y:S05]  /*b670*/  BSYNC B0 ;  /* 0x0000000000007941 */ /* 0x000fea0003800000 */
.L_x_7087:
[----:B------:R-:W-:Y:S02]  /*b680*/  IADD3 R27, P0, P1, R27, R28, R31 ;  /* 0x0000001c1b1b7210 */ /* 0x000fe4000791e01f */
[----:B------:R-:W-:Y:S02]  /*b690*/  IADD3 R24, P2, P3, R24, R29, R30 ;  /* 0x0000001d18187210 */ /* 0x000fe40007b5e01e */
[----:B------:R-:W-:Y:S02]  /*b6a0*/  IADD3 R18, P5, R26, R27, RZ ;  /* 0x0000001b1a127210 */ /* 0x000fe40007fbe0ff */
[----:B------:R-:W-:Y:S02]  /*b6b0*/  IADD3.X R14, R13, R16, R14, P0, P1 ;  /* 0x000000100d0e7210 */ /* 0x000fe400007e240e */
[----:B------:R-:W-:Y:S02]  /*b6c0*/  IADD3 R24, P4, R24, R21, RZ ;  /* 0x0000001518187210 */ /* 0x000fe40007f9e0ff */
[----:B------:R-:W-:Y:S01]  /*b6d0*/  IADD3.X R11, R12, R25, R15, P2, P3 ;  /* 0x000000190c0b7210 */ /* 0x000fe200017e640f */
[----:B------:R-:W-:-:S03]  /*b6e0*/  IMAD.X R19, R3, 0x1, R14, P5 ;  /* 0x0000000103137824 */ /* 0x000fc600028e060e */
[----:B------:R-:W-:Y:S01]  /*b6f0*/  IADD3.X R11, R11, R20, RZ, P4, !PT ;  /* 0x000000140b0b7210 */ /* 0x000fe200027fe4ff */
[----:B------:R-:W-:Y:S06]  /*b700*/  BRA `(.L_x_7047) ;  /* 0x0000000800887947 */ /* 0x000fec0003800000 */
.L_x_7063:
        /* <DEDUP_REMOVED lines=12> */
[----:B------:R-:W-:Y:S01]  /*b7d0*/  MOV R30, R21 ;  /* 0x00000015001e7202 */ /* 0x000fe20000000f00 */
[--C-:B--2---:R-:W-:Y:S01]  /*b7e0*/  IMAD.MOV.U32 R3, RZ, RZ, R0.reuse ;  /* 0x000000ffff037224 */ /* 0x104fe200078e0000 */
        /* <DEDUP_REMOVED lines=20> */
.L_x_7092:
        /* <DEDUP_REMOVED lines=14> */
[----:B------:R3:W5:Y:S01]  /*ba10*/  LDG.E R6, desc[UR60][R6.64] ;  /* 0x0000003c06067981 */ /* 0x000762000c1e1900 */
[----:B0-----:R-:W-:-:S04]  /*ba20*/  IMAD.IADD R9, R33, 0x1, R24 ;  /* 0x0000000121097824 */ /* 0x001fc800078e0218 */
[----:B------:R-:W-:-:S05]  /*ba30*/  IMAD R33, R24, 0x3, R9 ;  /* 0x0000000318217824 */ /* 0x000fca00078e0209 */
[----:B------:R-:W-:Y:S02]  /*ba40*/  ISETP.GE.U32.AND P0, PT, R33, R36, PT ;  /* 0x000000242100720c */ /* 0x000fe40003f06070 */
[C---:B--2---:R-:W-:Y:S02]  /*ba50*/  PRMT R10, R8.reuse, 0xbb32, RZ ;  /* 0x0000bb32080a7816 */ /* 0x044fe400000000ff */
[----:B------:R-:W-:Y:S02]  /*ba60*/  PRMT R35, R8, 0x9910, RZ ;  /* 0x0000991008237816 */ /* 0x000fe400000000ff */
[C---:B------:R-:W-:Y:S02]  /*ba70*/  IADD3 R31, P2, R10.reuse, R31, RZ ;  /* 0x0000001f0a1f7210 */ /* 0x040fe40007f5e0ff */
[----:B---3--:R-:W-:Y:S02]  /*ba80*/  PRMT R7, R11, 0xbb32, RZ ;  /* 0x0000bb320b077816 */ /* 0x008fe400000000ff */
[----:B------:R-:W-:-:S02]  /*ba90*/  LEA.HI.X.SX32 R16, R10, R16, 0x1, P2 ;  /* 0x000000100a107211 */ /* 0x000fc400010f0eff */
[----:B------:R-:W-:Y:S02]  /*baa0*/  IADD3 R30, P1, R35, R30, RZ ;  /* 0x0000001e231e7210 */ /* 0x000fe40007f3e0ff */
[----:B------:R-:W-:Y:S02]  /*bab0*/  MOV R10, R7 ;  /* 0x00000007000a7202 */ /* 0x000fe40000000f00 */
[----:B------:R-:W-:Y:S02]  /*bac0*/  PRMT R5, R11, 0x9910, RZ ;  /* 0x000099100b057816 */ /* 0x000fe400000000ff */
[C---:B----4-:R-:W-:Y:S02]  /*bad0*/  PRMT R32, R4.reuse, 0x9910, RZ ;  /* 0x0000991004207816 */ /* 0x050fe400000000ff */
[----:B------:R-:W-:Y:S02]  /*bae0*/  PRMT R7, R4, 0xbb32, RZ ;  /* 0x0000bb3204077816 */ /* 0x000fe400000000ff */
[----:B-----5:R-:W-:-:S02]  /*baf0*/  PRMT R33, R6, 0x9910, RZ ;  /* 0x0000991006217816 */ /* 0x020fc400000000ff */
[----:B------:R-:W-:Y:S02]  /*bb00*/  PRMT R34, R6, 0xbb32, RZ ;  /* 0x0000bb3206227816 */ /* 0x000fe400000000ff */
[----:B------:R-:W-:Y:S02]  /*bb10*/  LEA.HI.X.SX32 R20, R35, R20, 0x1, P1 ;  /* 0x0000001423147211 */ /* 0x000fe400008f0eff */
[----:B------:R-:W-:Y:S02]  /*bb20*/  IADD3 R28, P1, R5, R28, RZ ;  /* 0x0000001c051c7210 */ /* 0x000fe40007f3e0ff */
[----:B------:R-:W-:Y:S02]  /*bb30*/  IADD3 R29, P2, R10, R29, RZ ;  /* 0x0000001d0a1d7210 */ /* 0x000fe40007f5e0ff */
[----:B------:R-:W-:Y:S02]  /*bb40*/  IADD3 R27, P3, R32, R27, RZ ;  /* 0x0000001b201b7210 */ /* 0x000fe40007f7e0ff */
[----:B------:R-:W-:-:S02]  /*bb50*/  IADD3 R26, P4, R7, R26, RZ ;  /* 0x0000001a071a7210 */ /* 0x000fc40007f9e0ff */
[----:B------:R-:W-:Y:S02]  /*bb60*/  IADD3 R21, P5, R33, R21, RZ ;  /* 0x0000001521157210 */ /* 0x000fe40007fbe0ff */
[----:B------:R-:W-:Y:S02]  /*bb70*/  IADD3 R25, P6, R34, R25, RZ ;  /* 0x0000001922197210 */ /* 0x000fe40007fde0ff */
[----:B------:R-:W-:Y:S02]  /*bb80*/  LEA.HI.X.SX32 R14, R5, R14, 0x1, P1 ;  /* 0x0000000e050e7211 */ /* 0x000fe400008f0eff */
[----:B------:R-:W-:Y:S02]  /*bb90*/  LEA.HI.X.SX32 R15, R10, R15, 0x1, P2 ;  /* 0x0000000f0a0f7211 */ /* 0x000fe400010f0eff */
[----:B------:R-:W-:Y:S02]  /*bba0*/  LEA.HI.X.SX32 R13, R32, R13, 0x1, P3 ;  /* 0x0000000d200d7211 */ /* 0x000fe400018f0eff */
[----:B------:R-:W-:-:S02]  /*bbb0*/  LEA.HI.X.SX32 R12, R7, R12, 0x1, P4 ;  /* 0x0000000c070c7211 */ /* 0x000fc400020f0eff */
[----:B------:R-:W-:Y:S02]  /*bbc0*/  LEA.HI.X.SX32 R0, R33, R0, 0x1, P5 ;  /* 0x0000000021007211 */ /* 0x000fe400028f0eff */
[----:B------:R-:W-:Y:S01]  /*bbd0*/  LEA.HI.X.SX32 R3, R34, R3, 0x1, P6 ;  /* 0x0000000322037211 */ /* 0x000fe200030f0eff */
[----:B------:R-:W-:Y:S06]  /*bbe0*/  @!P0 BRA `(.L_x_7092) ;  /* 0xfffffffc00508947 */ /* 0x000fec000383ffff */
[----:B------:R-:W-:Y:S05]  /*bbf0*/  BSYNC B1 ;  /* 0x0000000000017941 */ /* 0x000fea0003800000 */
.L_x_7091:
[----:B------:R-:W-:Y:S02]  /*bc00*/  PRMT R7, R6, 0x7610, R7 ;  /* 0x0000761006077816 */ /* 0x000fe40000000007 */
[----:B------:R-:W-:Y:S02]  /*bc10*/  PRMT R10, R8, 0x7632, R10 ;  /* 0x00007632080a7816 */ /* 0x000fe4000000000a */
[----:B------:R-:W-:Y:S02]  /*bc20*/  PRMT R32, R11, 0x7632, R32 ;  /* 0x000076320b207816 */ /* 0x000fe40000000020 */
[C---:B------:R-:W-:Y:S02]  /*bc30*/  PRMT R33, R4.reuse, 0x7610, R33 ;  /* 0x0000761004217816 */ /* 0x040fe40000000021 */
[----:B------:R-:W-:Y:S02]  /*bc40*/  PRMT R34, R4, 0x7632, R34 ;  /* 0x0000763204227816 */ /* 0x000fe40000000022 */
[----:B------:R-:W-:-:S07]  /*bc50*/  PRMT R6, R6, 0x7632, R6 ;  /* 0x0000763206067816 */ /* 0x000fce0000000006 */
.L_x_7090:
[----:B------:R-:W-:Y:S05]  /*bc60*/  BSYNC B0 ;  /* 0x0000000000007941 */ /* 0x000fea0003800000 */
.L_x_7089:
[----:B------:R-:W-:Y:S01]  /*bc70*/  ISETP.GE.U32.AND P1, PT, R9, R36, PT ;  /* 0x000000240900720c */ /* 0x000fe20003f26070 */
[----:B------:R-:W-:-:S12]  /*bc80*/  BSSY B0, `(.L_x_7093) ;  /* 0x000001e000007945 */ /* 0x000fd80003800000 */
        /* <DEDUP_REMOVED lines=17> */
[----:B------:R-:W-:Y:S01]  /*bda0*/  IMAD.IADD R33, R35, 0x1, R24 ;  /* 0x0000000123217824 */ /* 0x000fe200078e0218 */
[----:B------:R-:W-:-:S04]  /*bdb0*/  SHF.R.U32.HI R5, RZ, 0x1, R35 ;  /* 0x00000001ff057819 */ /* 0x000fc80000011623 */
[----:B------:R-:W-:Y:S01]  /*bdc0*/  ISETP.GE.U32.AND P0, PT, R33, R36, PT ;  /* 0x000000242100720c */ /* 0x000fe20003f06070 */
[----:B------:R-:W-:-:S06]  /*bdd0*/  IMAD.WIDE.U32 R4, R5, 0x4, R18 ;  /* 0x0000000405047825 */ /* 0x000fcc00078e0012 */
[----:B------:R-:W2:Y:S06]  /*bde0*/  LDG.E R4, desc[UR60][R4.64] ;  /* 0x0000003c04047981 */ /* 0x000eac000c1e1900 */
[----:B------:R-:W-:-:S05]  /*bdf0*/  @!P0 SHF.R.U32.HI R33, RZ, 0x1, R33 ;  /* 0x00000001ff218819 */ /* 0x000fca0000011621 */
[----:B------:R-:W-:-:S06]  /*be00*/  @!P0 IMAD.WIDE.U32 R18, R33, 0x4, R18 ;  /* 0x0000000421128825 */ /* 0x000fcc00078e0012 */
[----:B------:R-:W3:Y:S01]  /*be10*/  @!P0 LDG.E R18, desc[UR60][R18.64] ;  /* 0x0000003c12128981 */ /* 0x000ee2000c1e1900 */
[C---:B--2---:R-:W-:Y:S02]  /*be20*/  PRMT R33, R4.reuse, 0x7610, R33 ;  /* 0x0000761004217816 */ /* 0x044fe40000000021 */
[----:B------:R-:W-:Y:S02]  /*be30*/  PRMT R34, R4, 0x7632, R34 ;  /* 0x0000763204227816 */ /* 0x000fe40000000022 */
[C---:B---3--:R-:W-:Y:S02]  /*be40*/  @!P0 PRMT R7, R18.reuse, 0x7610, R7 ;  /* 0x0000761012078816 */ /* 0x048fe40000000007 */
[----:B------:R-:W-:-:S07]  /*be50*/  @!P0 PRMT R6, R18, 0x7632, R6 ;  /* 0x0000763212068816 */ /* 0x000fce0000000006 */
.L_x_7094:
[----:B------:R-:W-:Y:S05]  /*be60*/  BSYNC B0 ;  /* 0x0000000000007941 */ /* 0x000fea0003800000 */
.L_x_7093:
[----:B------:R-:W-:Y:S04]  /*be70*/  BSSY B0, `(.L_x_7095) ;  /* 0x0000023000007945 */ /* 0x000fe80003800000 */
        /* <DEDUP_REMOVED lines=28> */
[----:B------:R-:W-:-:S03]  /*c040*/  @!P0 PRMT R8, R6, 0x9910, RZ ;  /* 0x0000991006088816 */ /* 0x000fc600000000ff */
[----:B------:R-:W-:Y:S01]  /*c050*/  @!P0 IMAD.MOV.U32 R6, RZ, RZ, R7 ;  /* 0x000000ffff068224 */ /* 0x000fe200078e0007 */
[----:B------:R-:W-:-:S04]  /*c060*/  @!P0 IADD3 R25, P4, R8, R25, RZ ;  /* 0x0000001908198210 */ /* 0x000fc80007f9e0ff */
[----:B------:R-:W-:Y:S02]  /*c070*/  @!P0 IADD3 R21, P3, R6, R21, RZ ;  /* 0x0000001506158210 */ /* 0x000fe40007f7e0ff */
[----:B------:R-:W-:Y:S02]  /*c080*/  @!P0 LEA.HI.X.SX32 R3, R8, R3, 0x1, P4 ;  /* 0x0000000308038211 */ /* 0x000fe400020f0eff */
[----:B------:R-:W-:-:S09]  /*c090*/  @!P0 LEA.HI.X.SX32 R0, R6, R0, 0x1, P3 ;  /* 0x0000000006008211 */ /* 0x000fd200018f0eff */
.L_x_7096:
[----:B------:R-:W-:Y:S05]  /*c0a0*/  BSYNC B0 ;  /* 0x0000000000007941 */ /* 0x000fea0003800000 */
.L_x_7095:
[----:B------:R-:W-:Y:S02]  /*c0b0*/  IADD3 R18, P0, P1, R27, R28, R30 ;  /* 0x0000001c1b127210 */ /* 0x000fe4000791e01e */
[----:B------:R-:W-:Y:S02]  /*c0c0*/  IADD3 R24, P2, P3, R26, R29, R31 ;  /* 0x0000001d1a187210 */ /* 0x000fe40007b5e01f */
[----:B------:R-:W-:Y:S02]  /*c0d0*/  IADD3 R18, P5, R21, R18, RZ ;  /* 0x0000001215127210 */ /* 0x000fe40007fbe0ff */
[----:B------:R-:W-:Y:S02]  /*c0e0*/  IADD3.X R13, R13, R14, R20, P0, P1 ;  /* 0x0000000e0d0d7210 */ /* 0x000fe400007e2414 */
[----:B------:R-:W-:Y:S02]  /*c0f0*/  IADD3 R24, P4, R25, R24, RZ ;  /* 0x0000001819187210 */ /* 0x000fe40007f9e0ff */
[----:B------:R-:W-:Y:S01]  /*c100*/  IADD3.X R12, R12, R15, R16, P2, P3 ;  /* 0x0000000f0c0c7210 */ /* 0x000fe200017e6410 */
[----:B------:R-:W-:-:S03]  /*c110*/  IMAD.X R19, R0, 0x1, R13, P5 ;  /* 0x0000000100137824 */ /* 0x000fc600028e060d */
[----:B------:R-:W-:-:S07]  /*c120*/  IADD3.X R11, R3, R12, RZ, P4, !PT ;  /* 0x0000000c030b7210 */ /* 0x000fce00027fe4ff */
.L_x_7047:
[----:B------:R-:W-:Y:S05]  /*c130*/  BSYNC B6 ;  /* 0x0000000000067941 */ /* 0x000fea0003800000 */
.L_x_7046:
[----:B------:R-:W-:Y:S02]  /*c140*/  ULDC UR4, c[0x0][0x23c] ;  /* 0x00008f0000047ab9 */ /* 0x000fe40000000800 */
[----:B------:R-:W-:-:S13]  /*c150*/  ISETP.NE.AND P0, PT, RZ, UR4, PT ;  /* 0x00000004ff007c0c */ /* 0x000fda000bf05270 */
[----:B------:R-:W-:Y:S05]  /*c160*/  @!P0 BRA `(.L_x_7097) ;  /* 0x0000000000988947 */ /* 0x000fea0003800000 */
[----:B------:R-:W0:Y:S01]  /*c170*/  S2R R4, SR_CgaCtaId ;  /* 0x0000000000047919 */ /* 0x000e220000008800 */
[----:B------:R-:W1:Y:S01]  /*c180*/  LDC R14, c[0x0][RZ] ;  /* 0x00000000ff0e7b82 */ /* 0x000e620000000800 */
[----:B------:R-:W-:Y:S01]  /*c190*/  MOV R0, 0x400 ;  /* 0x0000040000007802 */ /* 0x000fe20000000f00 */
[----:B------:R-:W-:Y:S01]  /*c1a0*/  IMAD.MOV.U32 R9, RZ, RZ, R19 ;  /* 0x000000ffff097224 */ /* 0x000fe200078e0013 */
[----:B------:R-:W-:Y:S02]  /*c1b0*/  MOV R8, R18 ;  /* 0x0000001200087202 */ /* 0x000fe40000000f00 */
[----:B------:R-:W-:Y:S02]  /*c1c0*/  IADD3 R3, R0, 0x10, RZ ;  /* 0x0000001000037810 */ /* 0x000fe40007ffe0ff */
[----:B------:R-:W-:Y:S01]  /*c1d0*/  MOV R10, R24 ;  /* 0x00000018000a7202 */ /* 0x000fe20000000f00 */
[----:B------:R-:W2:Y:S01]  /*c1e0*/  LDC R15, c[0x0][0x4] ;  /* 0x00000100ff0f7b82 */ /* 0x000ea20000000800 */
[----:B-1----:R-:W-:Y:S01]  /*c1f0*/  IMAD R0, R2, R14, R17 ;  /* 0x0000000e02007224 */ /* 0x002fe200078e0211 */
[----:B0-----:R-:W-:-:S05]  /*c200*/  LEA R3, R4, R3, 0x18 ;  /* 0x0000000304037211 */ /* 0x001fca00078ec0ff */
[----:B------:R-:W-:Y:S01]  /*c210*/  IMAD R13, R0, 0x10, R3 ;  /* 0x00000010000d7824 */ /* 0x000fe200078e0203 */
[----:B--2---:R-:W-:-:S04]  /*c220*/  SHF.R.U32.HI R0, RZ, 0x1, R15 ;  /* 0x00000001ff007819 */ /* 0x004fc8000001160f */
[----:B------:R0:W-:Y:S01]  /*c230*/  STS.128 [R13], R8 ;  /* 0x000000080d007388 */ /* 0x0001e20000000c00 */
[----:B------:R-:W-:-:S13]  /*c240*/  ISETP.NE.AND P0, PT, R0, RZ, PT ;  /* 0x000000ff0000720c */ /* 0x000fda0003f05270 */
[----:B------:R-:W-:Y:S05]  /*c250*/  @!P0 BRA `(.L_x_7097) ;  /* 0x00000000005c8947 */ /* 0x000fea0003800000 */
.L_x_7100:
        /* <DEDUP_REMOVED lines=8> */
[----:B-1----:R-:W-:Y:S05]  /*c2e0*/  @P0 BRA `(.L_x_7099) ;  /* 0x00000000002c0947 */ /* 0x002fea0003800000 */
[----:B------:R-:W-:-:S05]  /*c2f0*/  IMAD R0, R4, R14, R17 ;  /* 0x0000000e04007224 */ /* 0x000fca00078e0211 */
[----:B------:R-:W-:-:S05]  /*c300*/  LEA R0, R0, R3, 0x4 ;  /* 0x0000000300007211 */ /* 0x000fca00078e20ff */
[----:B------:R-:W1:Y:S02]  /*c310*/  LDS.128 R4, [R0] ;  /* 0x0000000000047984 */ /* 0x000e640000000c00 */
[----:B-1----:R-:W-:Y:S02]  /*c320*/  IADD3 R18, P0, R4, R18, RZ ;  /* 0x0000001204127210 */ /* 0x002fe40007f1e0ff */
[----:B------:R-:W-:-:S03]  /*c330*/  IADD3 R24, P2, R6, R24, RZ ;  /* 0x0000001806187210 */ /* 0x000fc60007f5e0ff */
[----:B------:R-:W-:Y:S01]  /*c340*/  IMAD.X R19, R5, 0x1, R19, P0 ;  /* 0x0000000105137824 */ /* 0x000fe200000e0613 */
[----:B0-----:R-:W-:Y:S01]  /*c350*/  IADD3.X R11, R7, R11, RZ, P2, !PT ;  /* 0x0000000b070b7210 */ /* 0x001fe200017fe4ff */
[----:B------:R-:W-:Y:S02]  /*c360*/  IMAD.MOV.U32 R8, RZ, RZ, R18 ;  /* 0x000000ffff087224 */ /* 0x000fe400078e0012 */
[----:B------:R-:W-:Y:S01]  /*c370*/  IMAD.MOV.U32 R10, RZ, RZ, R24 ;  /* 0x000000ffff0a7224 */ /* 0x000fe200078e0018 */
[----:B------:R-:W-:-:S05]  /*c380*/  MOV R9, R19 ;  /* 0x0000001300097202 */ /* 0x000fca0000000f00 */
[----:B------:R1:W-:Y:S02]  /*c390*/  STS.128 [R13], R8 ;  /* 0x000000080d007388 */ /* 0x0003e40000000c00 */
.L_x_7099:
[----:B------:R-:W-:Y:S05]  /*c3a0*/  BSYNC B0 ;  /* 0x0000000000007941 */ /* 0x000fea0003800000 */
.L_x_7098:
[----:B------:R-:W-:Y:S01]  /*c3b0*/  MOV R0, R12 ;  /* 0x0000000c00007202 */ /* 0x000fe20000000f00 */
[----:B------:R-:W-:Y:S06]  /*c3c0*/  @P1 BRA `(.L_x_7100) ;  /* 0xfffffffc00a41947 */ /* 0x000fec000383ffff */
.L_x_7097:
        /* <DEDUP_REMOVED lines=10> */
[----:B------:R-:W-:Y:S01]  /*c470*/  UIADD3 UR4, UR4, 0x10, URZ ;  /* 0x0000001004047890 */ /* 0x000fe2000fffe03f */
[----:B------:R-:W-:Y:S01]  /*c480*/  MOV R8, R18 ;  /* 0x0000001200087202 */ /* 0x000fe20000000f00 */
[----:B------:R-:W-:Y:S01]  /*c490*/  IMAD.MOV.U32 R9, RZ, RZ, R19 ;  /* 0x000000ffff097224 */ /* 0x000fe200078e0013 */
[----:B------:R-:W-:Y:S01]  /*c4a0*/  MOV R10, R24 ;  /* 0x00000018000a7202 */ /* 0x000fe20000000f00 */
[----:B0-----:R-:W-:-:S06]  /*c4b0*/  ULEA UR4, UR5, UR4, 0x18 ;  /* 0x0000000405047291 */ /* 0x001fcc000f8ec03f */
[----:B------:R-:W-:Y:S02]  /*c4c0*/  LEA R3, R0, UR4, 0x4 ;  /* 0x0000000400037c11 */ /* 0x000fe4000f8e20ff */
[----:B------:R-:W-:-:S03]  /*c4d0*/  LEA.HI R0, R13, R13, RZ, 0x1 ;  /* 0x0000000d0d007211 */ /* 0x000fc600078f08ff */
[----:B------:R0:W-:Y:S01]  /*c4e0*/  STS.128 [R3], R8 ;  /* 0x0000000803007388 */ /* 0x0001e20000000c00 */
[----:B------:R-:W-:Y:S01]  /*c4f0*/  SHF.R.S32.HI R4, RZ, 0x1, R0 ;  /* 0x00000001ff047819 */ /* 0x000fe20000011400 */
[----:B------:R-:W-:-:S03]  /*c500*/  IMAD.MOV.U32 R0, RZ, RZ, 0x20 ;  /* 0x00000020ff007424 */ /* 0x000fc600078e00ff */
[----:B------:R-:W-:-:S13]  /*c510*/  ISETP.GE.AND P0, PT, R4, 0x20, PT ;  /* 0x000000200400780c */ /* 0x000fda0003f06270 */
[----:B0-----:R-:W-:Y:S05]  /*c520*/  @!P0 BRA `(.L_x_7102) ;  /* 0x00000000005c8947 */ /* 0x001fea0003800000 */
[----:B------:R-:W-:-:S07]  /*c530*/  MOV R0, R4 ;  /* 0x0000000400007202 */ /* 0x000fce0000000f00 */
.L_x_7105:
[----:B------:R-:W-:Y:S01]  /*c540*/  IMAD.IADD R4, R17, 0x1, R0 ;  /* 0x0000000111047824 */ /* 0x000fe200078e0200 */
[----:B------:R-:W-:Y:S05]  /*c550*/  WARPSYNC.ALL ;  /* 0x0000000000007948 */ /* 0x000fea0003800000 */
[----:B------:R-:W-:Y:S01]  /*c560*/  BAR.SYNC.DEFER_BLOCKING 0x0 ;  /* 0x0000000000007b1d */ /* 0x000fe20000010000 */
[----:B------:R-:W-:-:S04]  /*c570*/  ISETP.GE.U32.AND P0, PT, R4, R13, PT ;  /* 0x0000000d0400720c */ /* 0x000fc80003f06070 */
[----:B------:R-:W-:Y:S01]  /*c580*/  ISETP.GE.U32.OR P0, PT, R17, R0, P0 ;  /* 0x000000001100720c */ /* 0x000fe20000706470 */
[----:B------:R-:W-:-:S12]  /*c590*/  BSSY B0, `(.L_x_7103) ;  /* 0x000000c000007945 */ /* 0x000fd80003800000 */
[----:B0-----:R-:W-:Y:S05]  /*c5a0*/  @P0 BRA `(.L_x_7104) ;  /* 0x0000000000280947 */ /* 0x001fea0003800000 */
[----:B------:R-:W-:-:S06]  /*c5b0*/  LEA R4, R0, R3, 0x4 ;  /* 0x0000000300047211 */ /* 0x000fcc00078e20ff */
[----:B------:R-:W0:Y:S02]  /*c5c0*/  LDS.128 R4, [R4] ;  /* 0x0000000004047984 */ /* 0x000e240000000c00 */
[----:B0-----:R-:W-:Y:S02]  /*c5d0*/  IADD3 R18, P0, R4, R18, RZ ;  /* 0x0000001204127210 */ /* 0x001fe40007f1e0ff */
[----:B------:R-:W-:-:S03]  /*c5e0*/  IADD3 R24, P1, R6, R24, RZ ;  /* 0x0000001806187210 */ /* 0x000fc60007f3e0ff */
[----:B------:R-:W-:Y:S01]  /*c5f0*/  IMAD.X R19, R5, 0x1, R19, P0 ;  /* 0x0000000105137824 */ /* 0x000fe200000e0613 */
[----:B------:R-:W-:Y:S01]  /*c600*/  IADD3.X R11, R7, R11, RZ, P1, !PT ;  /* 0x0000000b070b7210 */ /* 0x000fe20000ffe4ff */
[----:B------:R-:W-:Y:S02]  /*c610*/  IMAD.MOV.U32 R8, RZ, RZ, R18 ;  /* 0x000000ffff087224 */ /* 0x000fe400078e0012 */
[----:B------:R-:W-:Y:S01]  /*c620*/  IMAD.MOV.U32 R10, RZ, RZ, R24 ;  /* 0x000000ffff0a7224 */ /* 0x000fe200078e0018 */
[----:B------:R-:W-:-:S05]  /*c630*/  MOV R9, R19 ;  /* 0x0000001300097202 */ /* 0x000fca0000000f00 */
[----:B------:R0:W-:Y:S02]  /*c640*/  STS.128 [R3], R8 ;  /* 0x0000000803007388 */ /* 0x0001e40000000c00 */
.L_x_7104:
[----:B------:R-:W-:Y:S05]  /*c650*/  BSYNC B0 ;  /* 0x0000000000007941 */ /* 0x000fea0003800000 */
.L_x_7103:
[----:B------:R-:W-:-:S04]  /*c660*/  SHF.R.S32.HI R0, RZ, 0x1, R0 ;  /* 0x00000001ff007819 */ /* 0x000fc80000011400 */
[----:B------:R-:W-:-:S13]  /*c670*/  ISETP.GE.AND P0, PT, R0, 0x20, PT ;  /* 0x000000200000780c */ /* 0x000fda0003f06270 */
[----:B------:R-:W-:Y:S05]  /*c680*/  @P0 BRA `(.L_x_7105) ;  /* 0xfffffffc00ac0947 */ /* 0x000fea000383ffff */
[----:B------:R-:W-:-:S11]  /*c690*/  HFMA2.MMA R0, -RZ, RZ, 0, 1.9073486328125e-06 ;  /* 0x00000020ff007435 */ /* 0x000fd600000001ff */
.L_x_7102:
[----:B------:R-:W-:Y:S01]  /*c6a0*/  ISETP.GE.AND P0, PT, R0, 0x2, PT ;  /* 0x000000020000780c */ /* 0x000fe20003f06270 */
[----:B------:R-:W-:Y:S05]  /*c6b0*/  WARPSYNC.ALL ;  /* 0x0000000000007948 */ /* 0x000fea0003800000 */
[----:B------:R-:W-:Y:S07]  /*c6c0*/  BAR.SYNC.DEFER_BLOCKING 0x0 ;  /* 0x0000000000007b1d */ /* 0x000fee0000010000 */
[----:B------:R-:W-:Y:S05]  /*c6d0*/  @!P0 BRA `(.L_x_7101) ;  /* 0x0000000000308947 */ /* 0x000fea0003800000 */
[----:B0-----:R-:W-:-:S07]  /*c6e0*/  IMAD.MOV.U32 R3, RZ, RZ, 0x1 ;  /* 0x00000001ff037424 */ /* 0x001fce00078e00ff */
.L_x_7106:
[----:B------:R-:W0:Y:S04]  /*c6f0*/  SHFL.DOWN PT, R5, R18, R3, 0x1f ;  /* 0x08001f0312057589 */ /* 0x000e2800000e0000 */
[----:B------:R-:W1:Y:S04]  /*c700*/  SHFL.DOWN PT, R7, R24, R3, 0x1f ;  /* 0x08001f0318077589 */ /* 0x000e6800000e0000 */
[----:B------:R-:W2:Y:S04]  /*c710*/  SHFL.DOWN PT, R4, R19, R3, 0x1f ;  /* 0x08001f0313047589 */ /* 0x000ea800000e0000 */
[----:B------:R3:W4:Y:S02]  /*c720*/  SHFL.DOWN PT, R6, R11, R3, 0x1f ;  /* 0x08001f030b067589 */ /* 0x00072400000e0000 */
[----:B---3--:R-:W-:-:S02]  /*c730*/  SHF.L.U32 R3, R3, 0x1, RZ ;  /* 0x0000000103037819 */ /* 0x008fc400000006ff */
[----:B0-----:R-:W-:Y:S02]  /*c740*/  IADD3 R18, P1, R5, R18, RZ ;  /* 0x0000001205127210 */ /* 0x001fe40007f3e0ff */
[----:B------:R-:W-:Y:S02]  /*c750*/  ISETP.GE.AND P0, PT, R3, R0, PT ;  /* 0x000000000300720c */ /* 0x000fe40003f06270 */
[----:B-1----:R-:W-:Y:S01]  /*c760*/  IADD3 R24, P2, R7, R24, RZ ;  /* 0x0000001807187210 */ /* 0x002fe20007f5e0ff */
[----:B--2---:R-:W-:-:S03]  /*c770*/  IMAD.X R19, R4, 0x1, R19, P1 ;  /* 0x0000000104137824 */ /* 0x004fc600008e0613 */
[----:B----4-:R-:W-:-:S07]  /*c780*/  IADD3.X R11, R6, R11, RZ, P2, !PT ;  /* 0x0000000b060b7210 */ /* 0x010fce00017fe4ff */
[----:B------:R-:W-:Y:S05]  /*c790*/  @!P0 BRA `(.L_x_7106) ;  /* 0xfffffffc00d48947 */ /* 0x000fea000383ffff */
.L_x_7101:
[----:B------:R-:W2:Y:S01]  /*c7a0*/  LDC R0, c[0x0][0x3f4] ;  /* 0x0000fd00ff007b82 */ /* 0x000ea20000000800 */
[----:B------:R-:W-:Y:S01]  /*c7b0*/  IMAD.MOV.U32 R25, RZ, RZ, RZ ;  /* 0x000000ffff197224 */ /* 0x000fe200078e00ff */
        /* <DEDUP_REMOVED lines=276> */
.L_x_7107:
[----:B------:R-:W-:Y:S02]  /*d900*/  ULDC.64 UR4, c[0x0][0x5f8] ;  /* 0x00017e0000047ab9 */ /* 0x000fe40000000a00 */
[----:B01----:R-:W-:-:S05]  /*d910*/  IADD3 R8, P1, R26, UR4, RZ ;  /* 0x000000041a087c10 */ /* 0x003fca000ff3e0ff */
        /* <DEDUP_REMOVED lines=276> */
.L_x_7108:
[----:B------:R-:W-:Y:S01]  /*ea60*/  ULDC.64 UR6, c[0x0][0x608] ;  /* 0x0001820000067ab9 */ /* 0x000fe20000000a00 */
[----:B------:R-:W-:Y:S01]  /*ea70*/  IADD3 R6, P1, R25, UR4, RZ ;  /* 0x0000000419067c10 */ /* 0x000fe2000ff3e0ff */
[----:B------:R-:W-:Y:S01]  /*ea80*/  HFMA2.MMA R0, -RZ, RZ, 0, 0 ;  /* 0x00000000ff007435 */ /* 0x000fe200000001ff */
[----:B------:R-:W-:Y:S02]  /*ea90*/  ISETP.NE.U32.AND P0, PT, RZ, UR6, PT ;  /* 0x00000006ff007c0c */ /* 0x000fe4000bf05070 */
[----:B------:R-:W-:Y:S01]  /*eaa0*/  CS2R R4, SRZ ;  /* 0x0000000000047805 */ /* 0x000fe2000001ff00 */
[----:B------:R-:W-:Y:S01]  /*eab0*/  IMAD.X R7, RZ, RZ, UR5, P1 ;  /* 0x00000005ff077e24 */ /* 0x000fe200088e06ff */
[----:B------:R-:W-:-:S13]  /*eac0*/  ISETP.NE.AND.EX P0, PT, RZ, UR7, PT, P0 ;  /* 0x00000007ff007c0c */ /* 0x000fda000bf05300 */
[----:B------:R-:W-:Y:S05]  /*ead0*/  @!P0 BRA `(.L_x_7109) ;  /* 0x0000000800308947 */ /* 0x000fea0003800000 */
[----:B------:R-:W-:Y:S01]  /*eae0*/  BSSY B0, `(.L_x_7110) ;  /* 0x0000029000007945 */ /* 0x000fe20003800000 */
[----:B------:R-:W-:Y:S01]  /*eaf0*/  IMAD.MOV.U32 R14, RZ, RZ, 0x2 ;  /* 0x00000002ff0e7424 */ /* 0x000fe200078e00ff */
[----:B------:R-:W-:Y:S01]  /*eb00*/  MOV R15, RZ ;  /* 0x000000ff000f7202 */ /* 0x000fe20000000f00 */
[----:B------:R-:W-:Y:S01]  /*eb10*/  IMAD.MOV.U32 R12, RZ, RZ, 0x8 ;  /* 0x00000008ff0c7424 */ /* 0x000fe200078e00ff */
[----:B------:R-:W-:-:S07]  /*eb20*/  MOV R13, 0x0 ;  /* 0x00000000000d7802 */ /* 0x000fce0000000f00 */
.L_x_7114:
[-C--:B------:R-:W-:Y:S01]  /*eb30*/  LOP3.LUT R0, R15, R13.reuse, RZ, 0xfc, !PT ;  /* 0x0000000d0f007212 */ /* 0x080fe200078efcff */
[----:B------:R-:W-:Y:S01]  /*eb40*/  BSSY B1, `(.L_x_7111) ;  /* 0x000001d000017945 */ /* 0x000fe20003800000 */
[----:B------:R-:W-:Y:S02]  /*eb50*/  MOV R3, R13 ;  /* 0x0000000d00037202 */ /* 0x000fe40000000f00 */
[----:B------:R-:W-:Y:S01]  /*eb60*/  ISETP.NE.U32.AND P0, PT, R0, RZ, PT ;  /* 0x000000ff0000720c */ /* 0x000fe20003f05070 */
[----:B------:R-:W-:-:S12]  /*eb70*/  IMAD.MOV.U32 R0, RZ, RZ, R12 ;  /* 0x000000ffff007224 */ /* 0x000fd800078e000c */
[----:B------:R-:W-:Y:S05]  /*eb80*/  @!P0 BRA `(.L_x_7112) ;  /* 0x0000000000148947 */ /* 0x000fea0003800000 */
[----:B------:R-:W-:Y:S01]  /*eb90*/  IMAD.MOV.U32 R10, RZ, RZ, R12 ;  /* 0x000000ffff0a7224 */ /* 0x000fe200078e000c */
[----:B------:R-:W-:Y:S02]  /*eba0*/  MOV R12, R14 ;  /* 0x0000000e000c7202 */ /* 0x000fe40000000f00 */
[----:B------:R-:W-:-:S07]  /*ebb0*/  MOV R14, 0xebd0 ;  /* 0x0000ebd0000e7802 */ /* 0x000fce0000000f00 */
[----:B------:R-:W-:Y:S05]  /*ebc0*/  CALL.REL.NOINC `($__internal_25_$__cuda_sm20_rem_u64) ;  /* 0x0000004c00b87944 */ /* 0x000fea0003c00000 */
[----:B------:R-:W-:Y:S05]  /*ebd0*/  BRA `(.L_x_7113) ;  /* 0x00000000004c7947 */ /* 0x000fea0003800000 */
.L_x_7112:
        /* <DEDUP_REMOVED lines=19> */
.L_x_7113:
[----:B------:R-:W-:Y:S05]  /*ed10*/  BSYNC B1 ;  /* 0x0000000000017941 */ /* 0x000fea0003800000 */
.L_x_7111:
[----:B------:R-:W-:Y:S01]  /*ed20*/  ISETP.NE.U32.AND P0, PT, R12, RZ, PT ;  /* 0x000000ff0c00720c */ /* 0x000fe20003f05070 */
[----:B------:R-:W-:Y:S01]  /*ed30*/  IMAD.MOV.U32 R14, RZ, RZ, R0 ;  /* 0x000000ffff0e7224 */ /* 0x000fe200078e0000 */
[----:B------:R-:W-:Y:S02]  /*ed40*/  MOV R15, R3 ;  /* 0x00000003000f7202 */ /* 0x000fe40000000f00 */
[----:B------:R-:W-:-:S13]  /*ed50*/  ISETP.NE.AND.EX P0, PT, R13, RZ, PT, P0 ;  /* 0x000000ff0d00720c */ /* 0x000fda0003f05300 */
[----:B------:R-:W-:Y:S05]  /*ed60*/  @P0 BRA `(.L_x_7114) ;  /* 0xfffffffc00700947 */ /* 0x000fea000383ffff */
[----:B------:R-:W-:Y:S05]  /*ed70*/  BSYNC B0 ;  /* 0x0000000000007941 */ /* 0x000fea0003800000 */
.L_x_7110:
[----:B------:R-:W-:Y:S01]  /*ed80*/  ISETP.NE.U32.AND P2, PT, R3, RZ, PT ;  /* 0x000000ff0300720c */ /* 0x000fe20003f45070 */
[----:B------:R-:W-:-:S12]  /*ed90*/  BSSY B0, `(.L_x_7115) ;  /* 0x000001c000007945 */ /* 0x000fd80003800000 */
[----:B------:R-:W-:Y:S05]  /*eda0*/  @!P2 BRA `(.L_x_7116) ;  /* 0x00000000001ca947 */ /* 0x000fea0003800000 */
[----:B------:R-:W-:Y:S01]  /*edb0*/  HFMA2.MMA R14, -RZ, RZ, 0, 0 ;  /* 0x00000000ff0e7435 */ /* 0x000fe200000001ff */
[----:B------:R-:W-:Y:S01]  /*edc0*/  IMAD.MOV.U32 R10, RZ, RZ, 0x8 ;  /* 0x00000008ff0a7424 */ /* 0x000fe200078e00ff */
[----:B------:R-:W-:-:S09]  /*edd0*/  MOV R16, 0xedf0 ;  /* 0x0000edf000107802 */ /* 0x000fd20000000f00 */
[----:B------:R-:W-:Y:S05]  /*ede0*/  CALL.REL.NOINC `($__internal_24_$__cuda_sm20_div_u64) ;  /* 0x0000004800187944 */ /* 0x000fea0003c00000 */
[----:B------:R-:W-:Y:S01]  /*edf0*/  IMAD.MOV.U32 R4, RZ, RZ, R10 ;  /* 0x000000ffff047224 */ /* 0x000fe200078e000a */
[----:B------:R-:W-:Y:S01]  /*ee00*/  MOV R5, R15 ;  /* 0x0000000f00057202 */ /* 0x000fe20000000f00 */
[----:B------:R-:W-:Y:S06]  /*ee10*/  BRA `(.L_x_7117) ;  /* 0x00000000004c7947 */ /* 0x000fec0003800000 */
.L_x_7116:
[----:B------:R-:W0:Y:S01]  /*ee20*/  I2F.U32.RP R10, R0 ;  /* 0x00000000000a7306 */ /* 0x000e220000209000 */
[----:B------:R-:W-:Y:S01]  /*ee30*/  IMAD.MOV.U32 R4, RZ, RZ, RZ ;  /* 0x000000ffff047224 */ /* 0x000fe200078e00ff */
[----:B------:R-:W-:-:S06]  /*ee40*/  ISETP.NE.U32.AND P3, PT, R0, RZ, PT ;  /* 0x000000ff0000720c */ /* 0x000fcc0003f65070 */
[----:B0-----:R-:W0:Y:S02]  /*ee50*/  MUFU.RCP R10, R10 ;  /* 0x0000000a000a7308 */ /* 0x001e240000001000 */
[----:B0-----:R-:W-:-:S06]  /*ee60*/  VIADD R12, R10, 0xffffffe ;  /* 0x0ffffffe0a0c7836 */ /* 0x001fcc0000000000 */
[----:B------:R-:W0:Y:S02]  /*ee70*/  F2I.FTZ.U32.TRUNC.NTZ R5, R12 ;  /* 0x0000000c00057305 */ /* 0x000e24000021f000 */
[----:B0-----:R-:W-:-:S05]  /*ee80*/  IADD3 R13, RZ, -R5, RZ ;  /* 0x80000005ff0d7210 */ /* 0x001fca0007ffe0ff */
        /* <DEDUP_REMOVED lines=9> */
[----:B------:R-:W-:-:S12]  /*ef20*/  HFMA2.MMA R5, -RZ, RZ, 0, 0 ;  /* 0x00000000ff057435 */ /* 0x000fd800000001ff */
[----:B------:R-:W-:Y:S01]  /*ef30*/  @P1 VIADD R4, R4, 0x1 ;  /* 0x0000000104041836 */ /* 0x000fe20000000000 */
[----:B------:R-:W-:-:S07]  /*ef40*/  @!P3 LOP3.LUT R4, RZ, R0, RZ, 0x33, !PT ;  /* 0x00000000ff04b212 */ /* 0x000fce00078e33ff */
.L_x_7117:
[----:B------:R-:W-:Y:S05]  /*ef50*/  BSYNC B0 ;  /* 0x0000000000007941 */ /* 0x000fea0003800000 */
.L_x_7115:
[----:B------:R-:W-:Y:S04]  /*ef60*/  BSSY B0, `(.L_x_7118) ;  /* 0x000001c000007945 */ /* 0x000fe80003800000 */
[----:B------:R-:W-:Y:S05]  /*ef70*/  @!P2 BRA `(.L_x_7119) ;  /* 0x00000000001ca947 */ /* 0x000fea0003800000 */
[----:B------:R-:W-:Y:S01]  /*ef80*/  IMAD.MOV.U32 R10, RZ, RZ, 0x2 ;  /* 0x00000002ff0a7424 */ /* 0x000fe200078e00ff */
[----:B------:R-:W-:Y:S02]  /*ef90*/  MOV R14, RZ ;  /* 0x000000ff000e7202 */ /* 0x000fe40000000f00 */
[----:B------:R-:W-:-:S07]  /*efa0*/  MOV R16, 0xefc0 ;  /* 0x0000efc000107802 */ /* 0x000fce0000000f00 */
[----:B------:R-:W-:Y:S05]  /*efb0*/  CALL.REL.NOINC `($__internal_24_$__cuda_sm20_div_u64) ;  /* 0x0000004400a47944 */ /* 0x000fea0003c00000 */
[----:B------:R-:W-:Y:S01]  /*efc0*/  IMAD.MOV.U32 R12, RZ, RZ, R10 ;  /* 0x000000ffff0c7224 */ /* 0x000fe200078e000a */
[----:B------:R-:W-:Y:S01]  /*efd0*/  MOV R13, R15 ;  /* 0x0000000f000d7202 */ /* 0x000fe20000000f00 */
[----:B------:R-:W-:Y:S06]  /*efe0*/  BRA `(.L_x_7120) ;  /* 0x00000000004c7947 */ /* 0x000fec0003800000 */
.L_x_7119:
        /* <DEDUP_REMOVED lines=8> */
[----:B------:R-:W-:Y:S01]  /*f070*/  IMAD.HI.U32 R3, R13, R3, R12 ;  /* 0x000000030d037227 */ /* 0x000fe200078e000c */
[----:B------:R-:W-:-:S05]  /*f080*/  HFMA2.MMA R13, -RZ, RZ, 0, 0 ;  /* 0x00000000ff0d7435 */ /* 0x000fca00000001ff */
        /* <DEDUP_REMOVED lines=9> */
.L_x_7120:
[----:B------:R-:W-:Y:S05]  /*f120*/  BSYNC B0 ;  /* 0x0000000000007941 */ /* 0x000fea0003800000 */
.L_x_7118:
        /* <DEDUP_REMOVED lines=10> */
[----:B------:R-:W-:Y:S05]  /*f1d0*/  CALL.REL.NOINC `($__internal_24_$__cuda_sm20_div_u64) ;  /* 0x00000044001c7944 */ /* 0x000fea0003c00000 */
[----:B------:R-:W-:Y:S01]  /*f1e0*/  IMAD.MOV.U32 R4, RZ, RZ, R10 ;  /* 0x000000ffff047224 */ /* 0x000fe200078e000a */
[----:B------:R-:W-:Y:S01]  /*f1f0*/  MOV R5, R15 ;  /* 0x0000000f00057202 */ /* 0x000fe20000000f00 */
[----:B------:R-:W-:Y:S06]  /*f200*/  BRA `(.L_x_7123) ;  /* 0x0000000000507947 */ /* 0x000fec0003800000 */
.L_x_7122:
        /* <DEDUP_REMOVED lines=13> */
[----:B------:R-:W-:Y:S01]  /*f2e0*/  @P0 IMAD.IADD R5, R5, 0x1, -R12 ;  /* 0x0000000105050824 */ /* 0x000fe200078e0a0c */
[----:B------:R-:W-:-:S04]  /*f2f0*/  @P0 IADD3 R15, R15, 0x1, RZ ;  /* 0x000000010f0f0810 */ /* 0x000fc80007ffe0ff */
[----:B------:R-:W-:Y:S01]  /*f300*/  ISETP.GE.U32.AND P1, PT, R5, R12, PT ;  /* 0x0000000c0500720c */ /* 0x000fe20003f26070 */
[----:B------:R-:W-:-:S12]  /*f310*/  IMAD.MOV.U32 R5, RZ, RZ, RZ ;  /* 0x000000ffff057224 */ /* 0x000fd800078e00ff */
[----:B------:R-:W-:Y:S01]  /*f320*/  @P1 VIADD R15, R15, 0x1 ;  /* 0x000000010f0f1836 */ /* 0x000fe20000000000 */
[----:B------:R-:W-:-:S04]  /*f330*/  @!P2 LOP3.LUT R15, RZ, R12, RZ, 0x33, !PT ;  /* 0x0000000cff0fa212 */ /* 0x000fc800078e33ff */
[----:B------:R-:W-:-:S07]  /*f340*/  MOV R4, R15 ;  /* 0x0000000f00047202 */ /* 0x000fce0000000f00 */
.L_x_7123:
[----:B------:R-:W-:Y:S05]  /*f350*/  BSYNC B0 ;  /* 0x0000000000007941 */ /* 0x000fea0003800000 */
.L_x_7121:
[----:B------:R-:W-:Y:S02]  /*f360*/  ULDC.64 UR4, c[0x0][0x608] ;  /* 0x0001820000047ab9 */ /* 0x000fe40000000a00 */
[----:B------:R-:W-:-:S04]  /*f370*/  IADD3 R4, P0, R4, UR4, RZ ;  /* 0x0000000404047c10 */ /* 0x000fc8000ff1e0ff */
[----:B------:R-:W-:-:S04]  /*f380*/  IADD3.X R5, R5, UR5, RZ, P0, !PT ;  /* 0x0000000505057c10 */ /* 0x000fc800087fe4ff */
[----:B------:R-:W-:-:S07]  /*f390*/  MOV R0, R5 ;  /* 0x0000000500007202 */ /* 0x000fce0000000f00 */
.L_x_7109:
[----:B------:R-:W-:Y:S02]  /*f3a0*/  ULDC UR4, c[0x0][0x240] ;  /* 0x0000900000047ab9 */ /* 0x000fe40000000800 */
[----:B------:R-:W-:-:S13]  /*f3b0*/  ISETP.NE.AND P0, PT, RZ, UR4, PT ;  /* 0x00000004ff007c0c */ /* 0x000fda000bf05270 */
[----:B------:R-:W-:Y:S05]  /*f3c0*/  @!P0 BRA `(.L_x_7124) ;  /* 0x00000038007c8947 */ /* 0x000fea0003800000 */
[----:B------:R-:W0:Y:S01]  /*f3d0*/  LDC R3, c[0x0][0x3f4] ;  /* 0x0000fd00ff037b82 */ /* 0x000e220000000800 */
        /* <DEDUP_REMOVED lines=284> */
.L_x_7125:
        /* <DEDUP_REMOVED lines=278> */
.L_x_7126:
        /* <DEDUP_REMOVED lines=16> */
.L_x_7128:
[----:B------:R-:W-:Y:S05]  /*11800*/  BSYNC B0 ;  /* 0x0000000000007941 */ /* 0x000fea0003800000 */
.L_x_7127:
[----:B------:R-:W-:Y:S01]  /*11810*/  PRMT R3, R3, 0x9910, RZ ;  /* 0x0000991003037816 */ /* 0x000fe200000000ff */
[----:B------:R-:W-:Y:S01]  /*11820*/  BSSY B0, `(.L_x_7129) ;  /* 0x000000f000007945 */ /* 0x000fe20003800000 */
[----:B------:R-:W-:Y:S02]  /*11830*/  LOP3.LUT P0, RZ, R17, R2, RZ, 0xfc, !PT ;  /* 0x0000000211ff7212 */ /* 0x000fe4000780fcff */
[----:B------:R-:W-:-:S13]  /*11840*/  ISETP.NE.AND P1, PT, R3, RZ, PT ;  /* 0x000000ff0300720c */ /* 0x000fda0003f25270 */
[----:B------:R-:W-:Y:S05]  /*11850*/  @!P1 BRA `(.L_x_7130) ;  /* 0x00000000002c9947 */ /* 0x000fea0003800000 */
[----:B------:R-:W0:Y:S01]  /*11860*/  S2UR UR4, SR_CTAID.Y ;  /* 0x00000000000479c3 */ /* 0x000e220000002600 */
[----:B------:R-:W-:Y:S02]  /*11870*/  ISETP.NE.AND P2, PT, R16, RZ, PT ;  /* 0x000000ff1000720c */ /* 0x000fe40003f45270 */
[----:B------:R-:W-:-:S05]  /*11880*/  MOV R25, R11 ;  /* 0x0000000b00197202 */ /* 0x000fca0000000f00 */
        /* <DEDUP_REMOVED lines=8> */
.L_x_7130:
[----:B------:R-:W-:Y:S05]  /*11910*/  BSYNC B0 ;  /* 0x0000000000007941 */ /* 0x000fea0003800000 */
.L_x_7129:
        /* <DEDUP_REMOVED lines=35> */
.L_x_7132:
[----:B------:R-:W-:Y:S05]  /*11b50*/  BSYNC B0 ;  /* 0x0000000000007941 */ /* 0x000fea0003800000 */
.L_x_7131:
        /* <DEDUP_REMOVED lines=38> */
.L_x_7137:
[----:B------:R-:W-:-:S04]  /*11dc0*/  IMAD.IADD R11, R25, 0x1, R24 ;  /* 0x00000001190b7824 */ /* 0x000fc800078e0218 */
[----:B-1----:R-:W-:-:S05]  /*11dd0*/  IMAD.WIDE.U32 R10, R11, 0x10, R12 ;  /* 0x000000100b0a7825 */ /* 0x002fca00078e000c */
[----:B------:R-:W2:Y:S04]  /*11de0*/  LDG.E.64 R14, desc[UR60][R10.64] ;  /* 0x0000003c0a0e7981 */ /* 0x000ea8000c1e1b00 */
[----:B------:R-:W3:Y:S01]  /*11df0*/  LDG.E.64 R20, desc[UR60][R10.64+0x8] ;  /* 0x0000083c0a147981 */ /* 0x000ee2000c1e1b00 */
[----:B------:R-:W-:-:S04]  /*11e00*/  IADD3 R24, R27, R24, RZ ;  /* 0x000000181b187210 */ /* 0x000fc80007ffe0ff */
[----:B------:R-:W-:Y:S02]  /*11e10*/  ISETP.GE.U32.AND P0, PT, R24, UR8, PT ;  /* 0x0000000818007c0c */ /* 0x000fe4000bf06070 */
[----:B--2---:R-:W-:Y:S02]  /*11e20*/  IADD3 R18, P2, R14, R18, RZ ;  /* 0x000000120e127210 */ /* 0x004fe40007f5e0ff */
[----:B---3--:R-:W-:-:S03]  /*11e30*/  IADD3 R16, P3, R20, R16, RZ ;  /* 0x0000001014107210 */ /* 0x008fc60007f7e0ff */
[----:B------:R-:W-:Y:S01]  /*11e40*/  IMAD.X R19, R15, 0x1, R19, P2 ;  /* 0x000000010f137824 */ /* 0x000fe200010e0613 */
[----:B------:R-:W-:-:S05]  /*11e50*/  IADD3.X R3, R21, R3, RZ, P3, !PT ;  /* 0x0000000315037210 */ /* 0x000fca0001ffe4ff */
[----:B------:R-:W-:Y:S05]  /*11e60*/  @!P0 BRA `(.L_x_7137) ;  /* 0xfffffffc00d48947 */ /* 0x000fea000383ffff */
[----:B------:R-:W-:Y:S05]  /*11e70*/  BSYNC B1 ;  /* 0x0000000000017941 */ /* 0x000fea0003800000 */
.L_x_7136:
[----:B------:R-:W-:Y:S05]  /*11e80*/  BRA `(.L_x_7135) ;  /* 0x0000000000647947 */ /* 0x000fea0003800000 */
.L_x_7134:
[----:B------:R-:W-:Y:S01]  /*11e90*/  ULDC UR7, c[0x0][0x234] ;  /* 0x00008d0000077ab9 */ /* 0x000fe20000000800 */
[----:B------:R-:W-:Y:S01]  /*11ea0*/  IMAD.U32 R16, RZ, RZ, UR10 ;  /* 0x0000000aff107e24 */ /* 0x000fe2000f8e00ff */
[----:B------:R-:W-:Y:S02]  /*11eb0*/  ISETP.GE.U32.AND P0, PT, R2, UR7, PT ;  /* 0x0000000702007c0c */ /* 0x000fe4000bf06070 */
[----:B------:R-:W-:-:S11]  /*11ec0*/  MOV R3, UR11 ;  /* 0x0000000b00037c02 */ /* 0x000fd60008000f00 */
[----:B------:R-:W-:Y:S05]  /*11ed0*/  @P0 BRA `(.L_x_7135) ;  /* 0x0000000000500947 */ /* 0x000fea0003800000 */
[----:B------:R-:W-:Y:S01]  /*11ee0*/  ULDC UR6, c[0x0][0x10] ;  /* 0x0000040000067ab9 */ /* 0x000fe20000000800 */
[----:B------:R-:W0:Y:S01]  /*11ef0*/  LDC R26, c[0x0][RZ] ;  /* 0x00000000ff1a7b82 */ /* 0x000e220000000800 */
[----:B------:R-:W-:Y:S01]  /*11f00*/  IMAD.U32 R16, RZ, RZ, UR10 ;  /* 0x0000000aff107e24 */ /* 0x000fe2000f8e00ff */
[----:B------:R-:W-:Y:S01]  /*11f10*/  MOV R3, UR11 ;  /* 0x0000000b00037c02 */ /* 0x000fe20008000f00 */
[----:B------:R-:W-:Y:S02]  /*11f20*/  IMAD.MOV.U32 R25, RZ, RZ, R2 ;  /* 0x000000ffff197224 */ /* 0x000fe400078e0002 */
[----:B------:R-:W-:-:S03]  /*11f30*/  IMAD R24, R10, UR6, RZ ;  /* 0x000000060a187c24 */ /* 0x000fc6000f8e02ff */
[----:B------:R-:W1:Y:S08]  /*11f40*/  LDC.64 R12, c[0x0][0x610] ;  /* 0x00018400ff0c7b82 */ /* 0x000e700000000a00 */
[----:B------:R-:W2:Y:S02]  /*11f50*/  LDC R28, c[0x0][0x4] ;  /* 0x00000100ff1c7b82 */ /* 0x000ea40000000800 */
.L_x_7138:
[----:B------:R-:W-:-:S05]  /*11f60*/  IADD3 R10, R24, R25, RZ ;  /* 0x00000019180a7210 */ /* 0x000fca0007ffe0ff */
[----:B0-----:R-:W-:-:S04]  /*11f70*/  IMAD R11, R10, R26, R17 ;  /* 0x0000001a0a0b7224 */ /* 0x001fc800078e0211 */
[----:B-1----:R-:W-:-:S05]  /*11f80*/  IMAD.WIDE.U32 R10, R11, 0x10, R12 ;  /* 0x000000100b0a7825 */ /* 0x002fca00078e000c */
[----:B------:R-:W3:Y:S04]  /*11f90*/  LDG.E.64 R20, desc[UR60][R10.64+0x8] ;  /* 0x0000083c0a147981 */ /* 0x000ee8000c1e1b00 */
[----:B------:R-:W4:Y:S01]  /*11fa0*/  LDG.E.64 R14, desc[UR60][R10.64] ;  /* 0x0000003c0a0e7981 */ /* 0x000f22000c1e1b00 */
[----:B--2---:R-:W-:-:S05]  /*11fb0*/  IMAD.IADD R25, R28, 0x1, R25 ;  /* 0x000000011c197824 */ /* 0x004fca00078e0219 */
[----:B------:R-:W-:Y:S02]  /*11fc0*/  ISETP.GE.U32.AND P0, PT, R25, UR7, PT ;  /* 0x0000000719007c0c */ /* 0x000fe4000bf06070 */
[----:B---3--:R-:W-:Y:S02]  /*11fd0*/  IADD3 R16, P3, R20, R16, RZ ;  /* 0x0000001014107210 */ /* 0x008fe40007f7e0ff */
[----:B----4-:R-:W-:-:S03]  /*11fe0*/  IADD3 R18, P2, R14, R18, RZ ;  /* 0x000000120e127210 */ /* 0x010fc60007f5e0ff */
[----:B------:R-:W-:Y:S01]  /*11ff0*/  IMAD.X R3, R21, 0x1, R3, P3 ;  /* 0x0000000115037824 */ /* 0x000fe200018e0603 */
[----:B------:R-:W-:-:S05]  /*12000*/  IADD3.X R19, R15, R19, RZ, P2, !PT ;  /* 0x000000130f137210 */ /* 0x000fca00017fe4ff */
[----:B------:R-:W-:Y:S05]  /*12010*/  @!P0 BRA `(.L_x_7138) ;  /* 0xfffffffc00d08947 */ /* 0x000fea000383ffff */
.L_x_7135:
[----:B------:R-:W-:Y:S05]  /*12020*/  BSYNC B0 ;  /* 0x0000000000007941 */ /* 0x000fea0003800000 */
.L_x_7133:
[----:B------:R-:W0:Y:S01]  /*12030*/  LDC R10, c[0x0][RZ] ;  /* 0x00000000ff0a7b82 */ /* 0x000e220000000800 */
[----:B------:R-:W-:Y:S01]  /*12040*/  UIADD3 UR4, UR4, 0x10, URZ ;  /* 0x0000001004047890 */ /* 0x000fe2000fffe03f */
[----:B------:R-:W-:Y:S01]  /*12050*/  MOV R12, R18 ;  /* 0x00000012000c7202 */ /* 0x000fe20000000f00 */
[----:B------:R-:W-:Y:S01]  /*12060*/  IMAD.MOV.U32 R13, RZ, RZ, R19 ;  /* 0x000000ffff0d7224 */ /* 0x000fe200078e0013 */
[----:B------:R-:W-:Y:S01]  /*12070*/  MOV R14, R16 ;  /* 0x00000010000e7202 */ /* 0x000fe20000000f00 */
[----:B------:R-:W-:Y:S01]  /*12080*/  ULEA UR4, UR5, UR4, 0x18 ;  /* 0x0000000405047291 */ /* 0x000fe2000f8ec03f */
[----:B------:R-:W-:Y:S01]  /*12090*/  IMAD.MOV.U32 R15, RZ, RZ, R3 ;  /* 0x000000ffff0f7224 */ /* 0x000fe200078e0003 */
[----:B------:R-:W-:Y:S02]  /*120a0*/  ULDC UR6, c[0x0][0x4] ;  /* 0x0000010000067ab9 */ /* 0x000fe40000000800 */
[----:B------:R-:W-:-:S06]  /*120b0*/  USHF.R.U32.HI UR5, URZ, 0x1, UR6 ;  /* 0x000000013f057899 */ /* 0x000fcc0008011606 */
[----:B------:R-:W-:Y:S01]  /*120c0*/  ISETP.NE.AND P0, PT, RZ, UR5, PT ;  /* 0x00000005ff007c0c */ /* 0x000fe2000bf05270 */
[----:B0-----:R-:W-:-:S05]  /*120d0*/  IMAD R11, R2, R10, R17 ;  /* 0x0000000a020b7224 */ /* 0x001fca00078e0211 */
[----:B------:R-:W-:-:S05]  /*120e0*/  LEA R11, R11, UR4, 0x4 ;  /* 0x000000040b0b7c11 */ /* 0x000fca000f8e20ff */
[----:B------:R0:W-:Y:S02]  /*120f0*/  STS.128 [R11], R12 ;  /* 0x0000000c0b007388 */ /* 0x0001e40000000c00 */
[----:B------:R-:W-:Y:S05]  /*12100*/  @!P0 BRA `(.L_x_7139) ;  /* 0x0000000000608947 */ /* 0x000fea0003800000 */
[----:B0-----:R-:W-:-:S07]  /*12110*/  MOV R13, UR5 ;  /* 0x00000005000d7c02 */ /* 0x001fce0008000f00 */
.L_x_7142:
        /* <DEDUP_REMOVED lines=8> */
[----:B------:R-:W-:-:S05]  /*121a0*/  IMAD R12, R12, R10, R17 ;  /* 0x0000000a0c0c7224 */ /* 0x000fca00078e0211 */
[----:B------:R-:W-:-:S06]  /*121b0*/  LEA R12, R12, UR4, 0x4 ;  /* 0x000000040c0c7c11 */ /* 0x000fcc000f8e20ff */
[----:B------:R-:W0:Y:S02]  /*121c0*/  LDS.128 R12, [R12] ;  /* 0x000000000c0c7984 */ /* 0x000e240000000c00 */
[----:B0-----:R-:W-:Y:S02]  /*121d0*/  IADD3 R18, P0, R12, R18, RZ ;  /* 0x000000120c127210 */ /* 0x001fe40007f1e0ff */
[----:B------:R-:W-:Y:S02]  /*121e0*/  IADD3 R16, P3, R14, R16, RZ ;  /* 0x000000100e107210 */ /* 0x000fe40007f7e0ff */
[----:B------:R-:W-:Y:S02]  /*121f0*/  IADD3.X R19, R13, R19, RZ, P0, !PT ;  /* 0x000000130d137210 */ /* 0x000fe400007fe4ff */
[----:B------:R-:W-:Y:S01]  /*12200*/  MOV R12, R18 ;  /* 0x00000012000c7202 */ /* 0x000fe20000000f00 */
[----:B------:R-:W-:Y:S01]  /*12210*/  IMAD.X R3, R15, 0x1, R3, P3 ;  /* 0x000000010f037824 */ /* 0x000fe200018e0603 */
[----:B------:R-:W-:Y:S01]  /*12220*/  MOV R14, R16 ;  /* 0x00000010000e7202 */ /* 0x000fe20000000f00 */
[----:B------:R-:W-:-:S02]  /*12230*/  IMAD.MOV.U32 R13, RZ, RZ, R19 ;  /* 0x000000ffff0d7224 */ /* 0x000fc400078e0013 */
[----:B------:R-:W-:-:S05]  /*12240*/  IMAD.MOV.U32 R15, RZ, RZ, R3 ;  /* 0x000000ffff0f7224 */ /* 0x000fca00078e0003 */
[----:B------:R0:W-:Y:S02]  /*12250*/  STS.128 [R11], R12 ;  /* 0x0000000c0b007388 */ /* 0x0001e40000000c00 */
.L_x_7141:
[----:B------:R-:W-:Y:S05]  /*12260*/  BSYNC B0 ;  /* 0x0000000000007941 */ /* 0x000fea0003800000 */
.L_x_7140:
[----:B0-----:R-:W-:Y:S01]  /*12270*/  MOV R13, R20 ;  /* 0x00000014000d7202 */ /* 0x001fe20000000f00 */
[----:B------:R-:W-:Y:S06]  /*12280*/  @P2 BRA `(.L_x_7142) ;  /* 0xfffffffc00a42947 */ /* 0x000fec000383ffff */
.L_x_7139:
[----:B------:R-:W-:Y:S02]  /*12290*/  ULDC UR4, c[0x0][0x238] ;  /* 0x00008e0000047ab9 */ /* 0x000fe40000000800 */
[----:B------:R-:W-:-:S13]  /*122a0*/  ISETP.NE.AND P0, PT, RZ, UR4, PT ;  /* 0x00000004ff007c0c */ /* 0x000fda000bf05270 */
[----:B------:R-:W-:Y:S05]  /*122b0*/  @!P0 BRA `(.L_x_7143) ;  /* 0x0000000000c88947 */ /* 0x000fea0003800000 */
[----:B------:R-:W-:Y:S01]  /*122c0*/  ISETP.GT.AND P0, PT, R10, 0x20, PT ;  /* 0x000000200a00780c */ /* 0x000fe20003f04270 */
[----:B------:R-:W-:-:S12]  /*122d0*/  IMAD.MOV.U32 R2, RZ, RZ, R10 ;  /* 0x000000ffff027224 */ /* 0x000fd800078e000a */
[----:B------:R-:W-:Y:S05]  /*122e0*/  @!P0 BRA `(.L_x_7144) ;  /* 0x0000000000808947 */ /* 0x000fea0003800000 */
[----:B0-----:R-:W-:Y:S01]  /*122f0*/  MOV R12, R18 ;  /* 0x00000012000c7202 */ /* 0x001fe20000000f00 */
[----:B------:R-:W-:Y:S01]  /*12300*/  IMAD.MOV.U32 R13, RZ, RZ, R19 ;  /* 0x000000ffff0d7224 */ /* 0x000fe200078e0013 */
[----:B------:R-:W-:Y:S01]  /*12310*/  MOV R14, R16 ;  /* 0x00000010000e7202 */ /* 0x000fe20000000f00 */
[----:B------:R-:W-:Y:S01]  /*12320*/  IMAD.MOV.U32 R15, RZ, RZ, R3 ;  /* 0x000000ffff0f7224 */ /* 0x000fe200078e0003 */
[----:B------:R-:W-:-:S04]  /*12330*/  LEA.HI R2, R10, R10, RZ, 0x1 ;  /* 0x0000000a0a027211 */ /* 0x000fc800078f08ff */
[----:B------:R1:W-:Y:S01]  /*12340*/  STS.128 [R11], R12 ;  /* 0x0000000c0b007388 */ /* 0x0003e20000000c00 */
[----:B------:R-:W-:Y:S01]  /*12350*/  SHF.R.S32.HI R20, RZ, 0x1, R2 ;  /* 0x00000001ff147819 */ /* 0x000fe20000011402 */
[----:B------:R-:W-:-:S03]  /*12360*/  HFMA2.MMA R2, -RZ, RZ, 0, 1.9073486328125e-06 ;  /* 0x00000020ff027435 */ /* 0x000fc600000001ff */
[----:B------:R-:W-:-:S13]  /*12370*/  ISETP.GE.AND P0, PT, R20, 0x20, PT ;  /* 0x000000201400780c */ /* 0x000fda0003f06270 */
[----:B-1----:R-:W-:Y:S05]  /*12380*/  @!P0 BRA `(.L_x_7144) ;  /* 0x0000000000588947 */ /* 0x002fea0003800000 */
.L_x_7147:
[----:B0-----:R-:W-:Y:S01]  /*12390*/  IMAD.IADD R13, R17, 0x1, R20 ;  /* 0x00000001110d7824 */ /* 0x001fe200078e0214 */
[----:B------:R-:W-:Y:S04]  /*123a0*/  BAR.SYNC.DEFER_BLOCKING 0x0 ;  /* 0x0000000000007b1d */ /* 0x000fe80000010000 */
[----:B------:R-:W-:Y:S02]  /*123b0*/  ISETP.GE.U32.AND P0, PT, R13, R10, PT ;  /* 0x0000000a0d00720c */ /* 0x000fe40003f06070 */
[----:B------:R-:W-:Y:S02]  /*123c0*/  BSSY B0, `(.L_x_7145) ;  /* 0x000000e000007945 */ /* 0x000fe40003800000 */
[----:B------:R-:W-:-:S13]  /*123d0*/  ISETP.GE.U32.OR P0, PT, R17, R20, P0 ;  /* 0x000000141100720c */ /* 0x000fda0000706470 */
[----:B------:R-:W-:Y:S05]  /*123e0*/  @P0 BRA `(.L_x_7146) ;  /* 0x00000000002c0947 */ /* 0x000fea0003800000 */
        /* <DEDUP_REMOVED lines=8> */
[----:B------:R-:W-:Y:S02]  /*12470*/  MOV R13, R19 ;  /* 0x00000013000d7202 */ /* 0x000fe40000000f00 */
[----:B------:R-:W-:-:S05]  /*12480*/  MOV R15, R3 ;  /* 0x00000003000f7202 */ /* 0x000fca0000000f00 */
[----:B------:R0:W-:Y:S02]  /*12490*/  STS.128 [R11], R12 ;  /* 0x0000000c0b007388 */ /* 0x0001e40000000c00 */
.L_x_7146:
[----:B------:R-:W-:Y:S05]  /*124a0*/  BSYNC B0 ;  /* 0x0000000000007941 */ /* 0x000fea0003800000 */
.L_x_7145:
[----:B------:R-:W-:-:S04]  /*124b0*/  SHF.R.S32.HI R20, RZ, 0x1, R20 ;  /* 0x00000001ff147819 */ /* 0x000fc80000011414 */
[----:B------:R-:W-:-:S13]  /*124c0*/  ISETP.GE.AND P0, PT, R20, 0x20, PT ;  /* 0x000000201400780c */ /* 0x000fda0003f06270 */
[----:B------:R-:W-:Y:S05]  /*124d0*/  @P0 BRA `(.L_x_7147) ;  /* 0xfffffffc00ac0947 */ /* 0x000fea000383ffff */
[----:B------:R-:W-:-:S07]  /*124e0*/  IMAD.MOV.U32 R2, RZ, RZ, 0x20 ;  /* 0x00000020ff027424 */ /* 0x000fce00078e00ff */
.L_x_7144:
[----:B------:R-:W-:Y:S01]  /*124f0*/  BAR.SYNC.DEFER_BLOCKING 0x0 ;  /* 0x0000000000007b1d */ /* 0x000fe20000010000 */
[----:B------:R-:W-:-:S13]  /*12500*/  ISETP.GE.AND P0, PT, R2, 0x2, PT ;  /* 0x000000020200780c */ /* 0x000fda0003f06270 */
[----:B------:R-:W-:Y:S05]  /*12510*/  @!P0 BRA `(.L_x_7143) ;  /* 0x0000000000308947 */ /* 0x000fea0003800000 */
[----:B0-----:R-:W-:-:S11]  /*12520*/  HFMA2.MMA R11, -RZ, RZ, 0, 5.9604644775390625e-08 ;  /* 0x00000001ff0b7435 */ /* 0x001fd600000001ff */
.L_x_7148:
[----:B------:R-:W0:Y:S04]  /*12530*/  SHFL.DOWN PT, R15, R16, R11, 0x1f ;  /* 0x08001f0b100f7589 */ /* 0x000e2800000e0000 */
[----:B------:R-:W1:Y:S04]  /*12540*/  SHFL.DOWN PT, R13, R18, R11, 0x1f ;  /* 0x08001f0b120d7589 */ /* 0x000e6800000e0000 */
[----:B------:R-:W2:Y:S04]  /*12550*/  SHFL.DOWN PT, R10, R19, R11, 0x1f ;  /* 0x08001f0b130a7589 */ /* 0x000ea800000e0000 */
[----:B------:R3:W4:Y:S02]  /*12560*/  SHFL.DOWN PT, R12, R3, R11, 0x1f ;  /* 0x08001f0b030c7589 */ /* 0x00072400000e0000 */
[----:B---3--:R-:W-:Y:S01]  /*12570*/  IMAD.SHL.U32 R11, R11, 0x2, RZ ;  /* 0x000000020b0b7824 */ /* 0x008fe200078e00ff */
[----:B0-----:R-:W-:-:S04]  /*12580*/  IADD3 R16, P3, R15, R16, RZ ;  /* 0x000000100f107210 */ /* 0x001fc80007f7e0ff */
[----:B------:R-:W-:Y:S02]  /*12590*/  ISETP.GE.AND P0, PT, R11, R2, PT ;  /* 0x000000020b00720c */ /* 0x000fe40003f06270 */
[----:B-1----:R-:W-:-:S04]  /*125a0*/  IADD3 R18, P2, R13, R18, RZ ;  /* 0x000000120d127210 */ /* 0x002fc80007f5e0ff */
[----:B--2---:R-:W-:Y:S01]  /*125b0*/  IADD3.X R19, R10, R19, RZ, P2, !PT ;  /* 0x000000130a137210 */ /* 0x004fe200017fe4ff */
[----:B----4-:R-:W-:-:S06]  /*125c0*/  IMAD.X R3, R12, 0x1, R3, P3 ;  /* 0x000000010c037824 */ /* 0x010fcc00018e0603 */
[----:B------:R-:W-:Y:S05]  /*125d0*/  @!P0 BRA `(.L_x_7148) ;  /* 0xfffffffc00d48947 */ /* 0x000fea000383ffff */
.L_x_7143:
        /* <DEDUP_REMOVED lines=11> */
[----:B--2---:R-:W-:Y:S02]  /*12690*/  IADD3 R16, P2, R8, R16, RZ ;  /* 0x0000001008107210 */ /* 0x004fe40007f5e0ff */
[----:B---3--:R-:W-:-:S03]  /*126a0*/  IADD3 R18, P0, R6, R18, RZ ;  /* 0x0000001206127210 */ /* 0x008fc60007f1e0ff */
[----:B------:R-:W-:Y:S01]  /*126b0*/  IMAD.X R3, R9, 0x1, R3, P2 ;  /* 0x0000000109037824 */ /* 0x000fe200010e0603 */
[----:B------:R-:W-:-:S09]  /*126c0*/  IADD3.X R19, R7, R19, RZ, P0, !PT ;  /* 0x0000001307137210 */ /* 0x000fd200007fe4ff */
.L_x_7150:
        /* <DEDUP_REMOVED lines=14> */
[----:B------:R-:W-:Y:S01]  /*127b0*/  IMAD.U32 R6, RZ, RZ, UR6 ;  /* 0x00000006ff067e24 */ /* 0x000fe2000f8e00ff */
[----:B------:R-:W-:Y:S01]  /*127c0*/  MOV R7, UR7 ;  /* 0x0000000700077c02 */ /* 0x000fe20008000f00 */
[----:B------:R-:W-:Y:S01]  /*127d0*/  IMAD.U32 R10, RZ, RZ, UR4 ;  /* 0x00000004ff0a7e24 */ /* 0x000fe2000f8e00ff */
[----:B------:R-:W-:Y:S01]  /*127e0*/  MOV R11, UR5 ;  /* 0x00000005000b7c02 */ /* 0x000fe20008000f00 */
[----:B------:R-:W-:-:S02]  /*127f0*/  IMAD.MOV.U32 R8, RZ, RZ, 0x2ef ;  /* 0x000002efff087424 */ /* 0x000fc400078e00ff */
[----:B-1----:R-:W-:-:S07]  /*12800*/  IMAD.MOV.U32 R13, RZ, RZ, RZ ;  /* 0x000000ffff0d7224 */ /* 0x002fce00078e00ff */
[----:B------:R-:W-:-:S07]  /*12810*/  LEPC R20, `(.L_x_7152) ;  /* 0x000000001014794e */ /* 0x000fce0000000000 */
[----:B--2---:R-:W-:Y:S05]  /*12820*/  CALL.ABS.NOINC R2 ;  /* 0x0000000002007343 */ /* 0x004fea0003c00000 */
.L_x_7152:
        /* <DEDUP_REMOVED lines=22> */
.L_x_7153:
[----:B------:R-:W-:Y:S02]  /*12990*/  ULDC.64 UR4, c[0x0][0x5f8] ;  /* 0x00017e0000047ab9 */ /* 0x000fe40000000a00 */
[----:B------:R-:W-:-:S04]  /*129a0*/  IADD3 R22, P0, R22, UR4, RZ ;  /* 0x0000000416167c10 */ /* 0x000fc8000ff1e0ff */
[----:B------:R-:W-:-:S05]  /*129b0*/  IADD3.X R23, RZ, UR5, RZ, P0, !PT ;  /* 0x00000005ff177c10 */ /* 0x000fca00087fe4ff */
[----:B------:R-:W-:Y:S01]  /*129c0*/  STG.E.U16 desc[UR60][R22.64], R16 ;  /* 0x0000001016007986 */ /* 0x000fe2000c10153c */
[----:B------:R-:W-:Y:S05]  /*129d0*/  EXIT ;  /* 0x000000000000794d */ /* 0x000fea0003800000 */
.L_x_7151:
[----:B------:R-:W-:Y:S04]  /*129e0*/  STG.E.64 desc[UR60][R4.64], R18 ;  /* 0x0000001204007986 */ /* 0x000fe8000c101b3c */
[----:B------:R-:W-:Y:S01]  /*129f0*/  STG.E.64 desc[UR60][R4.64+0x8], R16 ;  /* 0x0000081004007986 */ /* 0x000fe2000c101b3c */
[----:B------:R-:W-:Y:S05]  /*12a00*/  EXIT ;  /* 0x000000000000794d */ /* 0x000fea0003800000 */
.L_x_7149:
[----:B------:R-:W-:Y:S01]  /*12a10*/  ISETP.NE.AND P0, PT, RZ, UR36, PT ;  /* 0x00000024ff007c0c */ /* 0x000fe2000bf05270 */
[----:B------:R-:W-:Y:S02]  /*12a20*/  ULDC.U8 UR4, c[0x0][0x629] ;  /* 0x00018a4000047ab9 */ /* 0x000fe40000000000 */
[----:B------:R-:W-:-:S10]  /*12a30*/  ISETP.NE.AND P1, PT, RZ, UR4, PT ;  /* 0x00000004ff007c0c */ /* 0x000fd4000bf25270 */
[----:B------:R-:W-:Y:S05]  /*12a40*/  @!P0 BRA `(.L_x_7154) ;  /* 0x0000000000108947 */ /* 0x000fea0003800000 */
[----:B------:R-:W2:Y:S04]  /*12a50*/  LDG.E.S16 R3, desc[UR60][R6.64] ;  /* 0x0000003c06037981 */ /* 0x000ea8000c1e1700 */
[----:B------:R-:W3:Y:S01]  /*12a60*/  LDG.E.S16 R5, desc[UR60][R8.64] ;  /* 0x0000003c08057981 */ /* 0x000ee2000c1e1700 */
[----:B--2---:R-:W-:Y:S01]  /*12a70*/  IMAD.IADD R18, R3, 0x1, R18 ;  /* 0x0000000103127824 */ /* 0x004fe200078e0212 */
[----:B---3--:R-:W-:-:S07]  /*12a80*/  IADD3 R16, R5, R16, RZ ;  /* 0x0000001005107210 */ /* 0x008fce0007ffe0ff */
.L_x_7154:
        /* <DEDUP_REMOVED lines=21> */
.L_x_7156:
        /* <DEDUP_REMOVED lines=22> */
.L_x_7157:
[----:B------:R-:W-:Y:S02]  /*12d40*/  ULDC.64 UR4, c[0x0][0x5f8] ;  /* 0x00017e0000047ab9 */ /* 0x000fe40000000a00 */
[----:B------:R-:W-:-:S04]  /*12d50*/  IADD3 R22, P0, R22, UR4, RZ ;  /* 0x0000000416167c10 */ /* 0x000fc8000ff1e0ff */
[----:B------:R-:W-:-:S05]  /*12d60*/  IADD3.X R23, RZ, UR5, RZ, P0, !PT ;  /* 0x00000005ff177c10 */ /* 0x000fca00087fe4ff */
[----:B------:R-:W-:Y:S01]  /*12d70*/  STG.E.U16 desc[UR60][R22.64], R16 ;  /* 0x0000001016007986 */ /* 0x000fe2000c10153c */
[----:B------:R-:W-:Y:S05]  /*12d80*/  EXIT ;  /* 0x000000000000794d */ /* 0x000fea0003800000 */
.L_x_7155:
[----:B------:R-:W-:Y:S04]  /*12d90*/  STG.E.U16 desc[UR60][R6.64], R18 ;  /* 0x0000001206007986 */ /* 0x000fe8000c10153c */
[----:B------:R-:W-:Y:S01]  /*12da0*/  STG.E.U16 desc[UR60][R8.64], R16 ;  /* 0x0000001008007986 */ /* 0x000fe2000c10153c */
[----:B------:R-:W-:Y:S05]  /*12db0*/  EXIT ;  /* 0x000000000000794d */ /* 0x000fea0003800000 */
.L_x_7124:
        /* <DEDUP_REMOVED lines=25> */
.L_x_7159:
[----:B------:R-:W-:Y:S01]  /*12f50*/  IMAD.MOV.U32 R16, RZ, RZ, R24 ;  /* 0x000000ffff107224 */ /* 0x000fe200078e0018 */
[----:B------:R-:W-:Y:S01]  /*12f60*/  MOV R17, R11 ;  /* 0x0000000b00117202 */ /* 0x000fe20000000f00 */
        /* <DEDUP_REMOVED lines=21> */
.L_x_7161:
        /* <DEDUP_REMOVED lines=22> */
.L_x_7162:
[----:B------:R-:W-:Y:S02]  /*13220*/  ULDC.64 UR4, c[0x0][0x5f8] ;  /* 0x00017e0000047ab9 */ /* 0x000fe40000000a00 */
[----:B------:R-:W-:-:S04]  /*13230*/  IADD3 R2, P0, R25, UR4, RZ ;  /* 0x0000000419027c10 */ /* 0x000fc8000ff1e0ff */
[----:B------:R-:W-:-:S05]  /*13240*/  IADD3.X R3, RZ, UR5, RZ, P0, !PT ;  /* 0x00000005ff037c10 */ /* 0x000fca00087fe4ff */
[----:B------:R-:W-:Y:S01]  /*13250*/  STG.E.U16 desc[UR60][R2.64], R16 ;  /* 0x0000001002007986 */ /* 0x000fe2000c10153c */
[----:B------:R-:W-:Y:S05]  /*13260*/  EXIT ;  /* 0x000000000000794d */ /* 0x000fea0003800000 */
.L_x_7160:
[----:B------:R-:W-:Y:S04]  /*13270*/  STG.E.64 desc[UR60][R4.64], R18 ;  /* 0x0000001204007986 */ /* 0x000fe8000c101b3c */
[----:B------:R-:W-:Y:S01]  /*13280*/  STG.E.64 desc[UR60][R4.64+0x8], R16 ;  /* 0x0000081004007986 */ /* 0x000fe2000c101b3c */
[----:B------:R-:W-:Y:S05]  /*13290*/  EXIT ;  /* 0x000000000000794d */ /* 0x000fea0003800000 */
.L_x_7158:
[----:B0-----:R-:W-:Y:S01]  /*132a0*/  ISETP.NE.AND P0, PT, R2, RZ, PT ;  /* 0x000000ff0200720c */ /* 0x001fe20003f05270 */
[----:B------:R-:W-:Y:S02]  /*132b0*/  ULDC.U8 UR4, c[0x0][0x629] ;  /* 0x00018a4000047ab9 */ /* 0x000fe40000000000 */
[----:B------:R-:W-:-:S10]  /*132c0*/  ISETP.NE.AND P1, PT, RZ, UR4, PT ;  /* 0x00000004ff007c0c */ /* 0x000fd4000bf25270 */
[----:B------:R-:W-:Y:S05]  /*132d0*/  @!P0 BRA `(.L_x_7163) ;  /* 0x0000000000108947 */ /* 0x000fea0003800000 */
[----:B------:R-:W2:Y:S04]  /*132e0*/  LDG.E.S16 R3, desc[UR60][R8.64] ;  /* 0x0000003c08037981 */ /* 0x000ea8000c1e1700 */
[----:B------:R-:W3:Y:S01]  /*132f0*/  LDG.E.S16 R5, desc[UR60][R6.64] ;  /* 0x0000003c06057981 */ /* 0x000ee2000c1e1700 */
[----:B--2---:R-:W-:Y:S01]  /*13300*/  IMAD.IADD R18, R3, 0x1, R18 ;  /* 0x0000000103127824 */ /* 0x004fe200078e0212 */
[----:B---3--:R-:W-:-:S07]  /*13310*/  IADD3 R24, R5, R24, RZ ;  /* 0x0000001805187210 */ /* 0x008fce0007ffe0ff */
.L_x_7163:
        /* <DEDUP_REMOVED lines=21> */
.L_x_7165:
        /* <DEDUP_REMOVED lines=22> */
.L_x_7166:
[----:B------:R-:W-:Y:S02]  /*135d0*/  ULDC.64 UR4, c[0x0][0x5f8] ;  /* 0x00017e0000047ab9 */ /* 0x000fe40000000a00 */
[----:B------:R-:W-:-:S04]  /*135e0*/  IADD3 R2, P0, R25, UR4, RZ ;  /* 0x0000000419027c10 */ /* 0x000fc8000ff1e0ff */
[----:B------:R-:W-:-:S05]  /*135f0*/  IADD3.X R3, RZ, UR5, RZ, P0, !PT ;  /* 0x00000005ff037c10 */ /* 0x000fca00087fe4ff */
[----:B------:R-:W-:Y:S01]  /*13600*/  STG.E.U16 desc[UR60][R2.64], R24 ;  /* 0x0000001802007986 */ /* 0x000fe2000c10153c */
[----:B------:R-:W-:Y:S05]  /*13610*/  EXIT ;  /* 0x000000000000794d */ /* 0x000fea0003800000 */
.L_x_7164:
[----:B------:R-:W-:Y:S04]  /*13620*/  STG.E.U16 desc[UR60][R8.64], R18 ;  /* 0x0000001208007986 */ /* 0x000fe8000c10153c */
[----:B------:R-:W-:Y:S01]  /*13630*/  STG.E.U16 desc[UR60][R6.64], R24 ;  /* 0x0000001806007986 */ /* 0x000fe2000c10153c */
[----:B------:R-:W-:Y:S05]  /*13640*/  EXIT ;  /* 0x000000000000794d */ /* 0x000fea0003800000 */
        .weak           $__internal_24_$__cuda_sm20_div_u64
        .type           $__internal_24_$__cuda_sm20_div_u64,@function
        .size           $__internal_24_$__cuda_sm20_div_u64,($__internal_25_$__cuda_sm20_rem_u64 - $__internal_24_$__cuda_sm20_div_u64)
$__internal_24_$__cuda_sm20_div_u64:
[----:B------:R-:W-:Y:S01]  /*13650*/  IMAD.MOV.U32 R28, RZ, RZ, R0 ;  /* 0x000000ffff1c7224 */ /* 0x000fe200078e0000 */
[----:B------:R-:W-:-:S04]  /*13660*/  MOV R29, R3 ;  /* 0x00000003001d7202 */ /* 0x000fc80000000f00 */
        /* <DEDUP_REMOVED lines=47> */
[----:B------:R-:W-:Y:S02]  /*13960*/  IADD3.X R20, ~R13, R14, RZ, P1, !PT ;  /* 0x0000000e0d147210 */ /* 0x000fe40000ffe5ff */
[----:B------:R-:W-:Y:S02]  /*13970*/  IADD3 R13, P1, -R0, R27, RZ ;  /* 0x0000001b000d7210 */ /* 0x000fe40007f3e1ff */
[----:B------:R-:W-:-:S03]  /*13980*/  ISETP.GE.U32.AND.EX P0, PT, R20, R3, PT, P0 ;  /* 0x000000031400720c */ /* 0x000fc60003f06100 */
[----:B------:R-:W-:Y:S01]  /*13990*/  IMAD.X R14, R20, 0x1, ~R3, P1 ;  /* 0x00000001140e7824 */ /* 0x000fe200008e0e03 */
[----:B------:R-:W-:Y:S02]  /*139a0*/  SEL R21, R10, R21, P0 ;  /* 0x000000150a157207 */ /* 0x000fe40000000000 */
[----:B------:R-:W-:Y:S02]  /*139b0*/  SEL R13, R13, R27, P0 ;  /* 0x0000001b0d0d7207 */ /* 0x000fe40000000000 */
[----:B------:R-:W-:Y:S02]  /*139c0*/  SEL R12, R12, R15, P0 ;  /* 0x0000000f0c0c7207 */ /* 0x000fe40000000000 */
[----:B------:R-:W-:Y:S02]  /*139d0*/  IADD3 R10, P3, R21, 0x1, RZ ;  /* 0x00000001150a7810 */ /* 0x000fe40007f7e0ff */
[----:B------:R-:W-:Y:S02]  /*139e0*/  SEL R14, R14, R20, P0 ;  /* 0x000000140e0e7207 */ /* 0x000fe40000000000 */
[----:B------:R-:W-:Y:S01]  /*139f0*/  ISETP.GE.U32.AND P0, PT, R13, R0, PT ;  /* 0x000000000d00720c */ /* 0x000fe20003f06070 */
[----:B------:R-:W-:Y:S01]  /*13a00*/  IMAD.X R15, RZ, RZ, R12, P3 ;  /* 0x000000ffff0f7224 */ /* 0x000fe200018e060c */
[----:B------:R-:W-:Y:S01]  /*13a10*/  ISETP.NE.U32.AND P1, PT, R0, RZ, PT ;  /* 0x000000ff0000720c */ /* 0x000fe20003f25070 */
[----:B------:R-:W-:Y:S01]  /*13a20*/  IMAD.MOV.U32 R13, RZ, RZ, 0x0 ;  /* 0x00000000ff0d7424 */ /* 0x000fe200078e00ff */
[----:B------:R-:W-:-:S02]  /*13a30*/  ISETP.GE.U32.AND.EX P0, PT, R14, R3, PT, P0 ;  /* 0x000000030e00720c */ /* 0x000fc40003f06100 */
[----:B------:R-:W-:Y:S02]  /*13a40*/  ISETP.NE.AND.EX P1, PT, R3, RZ, PT, P1 ;  /* 0x000000ff0300720c */ /* 0x000fe40003f25310 */
[----:B------:R-:W-:Y:S02]  /*13a50*/  SEL R15, R15, R12, P0 ;  /* 0x0000000c0f0f7207 */ /* 0x000fe40000000000 */
[----:B------:R-:W-:Y:S02]  /*13a60*/  MOV R12, R16 ;  /* 0x00000010000c7202 */ /* 0x000fe40000000f00 */
[----:B------:R-:W-:Y:S02]  /*13a70*/  SEL R10, R10, R21, P0 ;  /* 0x000000150a0a7207 */ /* 0x000fe40000000000 */
[----:B------:R-:W-:Y:S02]  /*13a80*/  SEL R15, R15, 0xffffffff, P1 ;  /* 0xffffffff0f0f7807 */ /* 0x000fe40000800000 */
[----:B------:R-:W-:Y:S01]  /*13a90*/  SEL R10, R10, 0xffffffff, P1 ;  /* 0xffffffff0a0a7807 */ /* 0x000fe20000800000 */
[----:B------:R-:W-:Y:S06]  /*13aa0*/  RET.REL.NODEC R12 `(_ZN2at6native13reduce_kernelILi256ELi2ENS0_8ReduceOpIsNS0_14func_wrapper_tIsNS0_55_GLOBAL__N__0955718d_22_SparseCsrTensorMath_cu_868dd54514ReductionAddOpIlEEEEjsLi4ELi4EEEEEvT1_) ;  /* 0xfffffec40c547950 */ /* 0x000fec0003c3ffff */
        .weak           $__internal_25_$__cuda_sm20_rem_u64
        .type           $__internal_25_$__cuda_sm20_rem_u64,@function
        .size           $__internal_25_$__cuda_sm20_rem_u64,(.L_x_8839 - $__internal_25_$__cuda_sm20_rem_u64)
$__internal_25_$__cuda_sm20_rem_u64:
        /* <DEDUP_REMOVED lines=16> */
[----:B------:R-:W-:-:S04]  /*13bb0*/  IMAD.HI.U32 R20, P1, R5, R27, R20 ;  /* 0x0000001b05147227 */ /* 0x000fc80007820014 */
[----:B------:R-:W-:Y:S01]  /*13bc0*/  IMAD.X R16, R31, 0x1, R5, P0 ;  /* 0x000000011f107824 */ /* 0x000fe200000e0605 */
[----:B------:R-:W-:-:S04]  /*13bd0*/  IADD3 R21, P2, R29, R20, RZ ;  /* 0x000000141d157210 */ /* 0x000fc80007f5e0ff */
[----:B------:R-:W-:Y:S01]  /*13be0*/  IADD3.X R27, RZ, RZ, R16, P2, P1 ;  /* 0x000000ffff1b7210 */ /* 0x000fe200017e2410 */
[----:B------:R-:W-:-:S04]  /*13bf0*/  IMAD.WIDE.U32 R4, R21, R10, RZ ;  /* 0x0000000a15047225 */ /* 0x000fc800078e00ff */
        /* <DEDUP_REMOVED lines=25> */
[----:B------:R-:W-:-:S03]  /*13d90*/  ISETP.GE.U32.AND P0, PT, R29, R10, PT ;  /* 0x0000000a1d00720c */ /* 0x000fc60003f06070 */
[----:B------:R-:W-:Y:S01]  /*13da0*/  IMAD.X R4, R15, 0x1, ~R4, P1 ;  /* 0x000000010f047824 */ /* 0x000fe200008e0e04 */
[----:B------:R-:W-:Y:S02]  /*13db0*/  IADD3 R5, P1, -R10, R29, RZ ;  /* 0x0000001d0a057210 */ /* 0x000fe40007f3e1ff */
[----:B------:R-:W-:Y:S02]  /*13dc0*/  MOV R15, 0x0 ;  /* 0x00000000000f7802 */ /* 0x000fe40000000f00 */
[----:B------:R-:W-:Y:S02]  /*13dd0*/  ISETP.GE.U32.AND.EX P0, PT, R4, R13, PT, P0 ;  /* 0x0000000d0400720c */ /* 0x000fe40003f06100 */
[-C--:B------:R-:W-:Y:S02]  /*13de0*/  IADD3.X R16, ~R13, R4.reuse, RZ, P1, !PT ;  /* 0x000000040d107210 */ /* 0x080fe40000ffe5ff */
[----:B------:R-:W-:Y:S02]  /*13df0*/  SEL R5, R5, R29, P0 ;  /* 0x0000001d05057207 */ /* 0x000fe40000000000 */
[----:B------:R-:W-:-:S02]  /*13e00*/  SEL R16, R16, R4, P0 ;  /* 0x0000000410107207 */ /* 0x000fc40000000000 */
[C---:B------:R-:W-:Y:S02]  /*13e10*/  IADD3 R12, P2, -R10.reuse, R5, RZ ;  /* 0x000000050a0c7210 */ /* 0x040fe40007f5e1ff */
[----:B------:R-:W-:Y:S02]  /*13e20*/  ISETP.GE.U32.AND P0, PT, R5, R10, PT ;  /* 0x0000000a0500720c */ /* 0x000fe40003f06070 */
[----:B------:R-:W-:Y:S01]  /*13e30*/  ISETP.NE.U32.AND P1, PT, R10, RZ, PT ;  /* 0x000000ff0a00720c */ /* 0x000fe20003f25070 */
[C---:B------:R-:W-:Y:S01]  /*13e40*/  IMAD.X R4, R16.reuse, 0x1, ~R13, P2 ;  /* 0x0000000110047824 */ /* 0x040fe200010e0e0d */
[----:B------:R-:W-:Y:S02]  /*13e50*/  ISETP.GE.U32.AND.EX P0, PT, R16, R13, PT, P0 ;  /* 0x0000000d1000720c */ /* 0x000fe40003f06100 */
[----:B------:R-:W-:Y:S02]  /*13e60*/  ISETP.NE.AND.EX P1, PT, R13, RZ, PT, P1 ;  /* 0x000000ff0d00720c */ /* 0x000fe40003f25310 */
[----:B------:R-:W-:-:S02]  /*13e70*/  SEL R12, R12, R5, P0 ;  /* 0x000000050c0c7207 */ /* 0x000fc40000000000 */
[----:B------:R-:W-:Y:S02]  /*13e80*/  SEL R13, R4, R16, P0 ;  /* 0x00000010040d7207 */ /* 0x000fe40000000000 */
[----:B------:R-:W-:Y:S02]  /*13e90*/  SEL R12, R12, 0xffffffff, P1 ;  /* 0xffffffff0c0c7807 */ /* 0x000fe40000800000 */
[----:B------:R-:W-:Y:S01]  /*13ea0*/  SEL R13, R13, 0xffffffff, P1 ;  /* 0xffffffff0d0d7807 */ /* 0x000fe20000800000 */
[----:B------:R-:W-:Y:S06]  /*13eb0*/  RET.REL.NODEC R14 `(_ZN2at6native13reduce_kernelILi256ELi2ENS0_8ReduceOpIsNS0_14func_wrapper_tIsNS0_55_GLOBAL__N__0955718d_22_SparseCsrTensorMath_cu_868dd54514ReductionAddOpIlEEEEjsLi4ELi4EEEEEvT1_) ;  /* 0xfffffec00e507950 */ /* 0x000fec0003c3ffff */
.L_x_7167:
        /* <DEDUP_REMOVED lines=12> */
.L_x_8839:


//--------------------- .text._ZN2at6native13reduce_kernelILi128ELi4ENS0_8ReduceOpIsNS0_14func_wrapper_tIsNS0_55_GLOBAL__N__0955718d_22_SparseCsrTensorMath_cu_868dd54514ReductionAddOpIlEEEEjsLi4ELi4EEEEEvT1_ --------------------------
	.section	.text._ZN2at6native13reduce_kernelILi128ELi4ENS0_8ReduceOpIsNS0_14func_wrapper_tIsNS0_55_GLOBAL__N__0955718d_22_SparseCsrTensorMath_cu_868dd54514ReductionAddOpIlEEEEjsLi4ELi4EEEEEvT1_,"ax",@progbits
	.align	128
.text._ZN2at6native13reduce_kernelILi128ELi4ENS0_8ReduceOpIsNS0_14func_wrapper_tIsNS0_55_GLOBAL__N__0955718d_22_SparseCsrTensorMath_cu_868dd54514ReductionAddOpIlEEEEjsLi4ELi4EEEEEvT1_:
        .type           _ZN2at6native13reduce_kernelILi128ELi4ENS0_8ReduceOpIsNS0_14func_wrapper_tIsNS0_55_GLOBAL__N__0955718d_22_SparseCsrTensorMath_cu_868dd54514ReductionAddOpIlEEEEjsLi4ELi4EEEEEvT1_,@function
        .size           _ZN2at6native13reduce_kernelILi128ELi4ENS0_8ReduceOpIsNS0_14func_wrapper_tIsNS0_55_GLOBAL__N__0955718d_22_SparseCsrTensorMath_cu_868dd54514ReductionAddOpIlEEEEjsLi4ELi4EEEEEvT1_,(.L_x_8842 - _ZN2at6native13reduce_kernelILi128ELi4ENS0_8ReduceOpIsNS0_14func_wrapper_tIsNS0_55_GLOBAL__N__0955718d_22_SparseCsrTensorMath_cu_868dd54514ReductionAddOpIlEEEEjsLi4ELi4EEEEEvT1_)
        .other          _ZN2at6native13reduce_kernelILi128ELi4ENS0_8ReduceOpIsNS0_14func_wrapper_tIsNS0_55_GLOBAL__N__0955718d_22_SparseCsrTensorMath_cu_868dd54514ReductionAddOpIlEEEEjsLi4ELi4EEEEEvT1_,@"STO_CUDA_ENTRY STV_DEFAULT"
_ZN2at6native13reduce_kernelILi128ELi4ENS0_8ReduceOpIsNS0_14func_wrapper_tIsNS0_55_GLOBAL__N__0955718d_22_SparseCsrTensorMath_cu_868dd54514ReductionAddOpIlEEEEjsLi4ELi4EEEEEvT1_:
        /* <DEDUP_REMOVED lines=293> */
.L_x_7168:
        /* <DEDUP_REMOVED lines=30> */
.L_x_7172:
[----:B------:R-:W0:Y:S01]  /*1430*/  LDC R8, c[0x0][0x218] ;  /* 0x00008600ff087b82 */ /* 0x000e220000000800 */
[----:B------:R-:W-:Y:S01]  /*1440*/  SHF.R.U64 R0, R42, 0x1, R43 ;  /* 0x000000012a007819 */ /* 0x000fe2000000122b */
[----:B------:R-:W-:Y:S01]  /*1450*/  ULDC UR4, c[0x0][0x224] ;  /* 0x0000890000047ab9 */ /* 0x000fe20000000800 */
[----:B------:R-:W-:Y:S02]  /*1460*/  BSSY B0, `(.L_x_7173) ;  /* 0x000002b000007945 */ /* 0x000fe40003800000 */
[----:B------:R-:W-:Y:S01]  /*1470*/  LOP3.LUT R6, R0, 0x3, RZ, 0xc0, !PT ;  /* 0x0000000300067812 */ /* 0x000fe200078ec0ff */
[----:B------:R-:W-:Y:S02]  /*1480*/  IMAD.U32 R0, RZ, RZ, UR4 ;  /* 0x00000004ff007e24 */ /* 0x000fe4000f8e00ff */
        /* <DEDUP_REMOVED lines=21> */
.L_x_7178:
[----:B------:R-:W-:Y:S05]  /*15e0*/  BSYNC B2 ;  /* 0x0000000000027941 */ /* 0x000fea0003800000 */
.L_x_7177:
        /* <DEDUP_REMOVED lines=11> */
.L_x_7176:
[----:B------:R-:W-:Y:S05]  /*16a0*/  BSYNC B1 ;  /* 0x0000000000017941 */ /* 0x000fea0003800000 */
.L_x_7175:
[----:B------:R-:W0:Y:S01]  /*16b0*/  LDC R5, c[0x0][0x224] ;  /* 0x00008900ff057b82 */ /* 0x000e220000000800 */
[----:B------:R-:W-:-:S04]  /*16c0*/  IADD3 R3, P0, -R6, 0x4, RZ ;  /* 0x0000000406037810 */ /* 0x000fc80007f1e1ff */
[----:B------:R-:W-:Y:S02]  /*16d0*/  LEA R42, P1, R3, R42, 0x1 ;  /* 0x0000002a032a7211 */ /* 0x000fe400078208ff */
[----:B------:R-:W-:-:S04]  /*16e0*/  IADD3.X R4, RZ, -0x1, RZ, P0, !PT ;  /* 0xffffffffff047810 */ /* 0x000fc800007fe4ff */
[----:B------:R-:W-:Y:S02]  /*16f0*/  LEA.HI.X R43, R3, R43, R4, 0x1, P1 ;  /* 0x0000002b032b7211 */ /* 0x000fe400008f0c04 */
[----:B0-----:R-:W-:-:S07]  /*1700*/  IADD3 R0, R6, -0x4, R5 ;  /* 0xfffffffc06007810 */ /* 0x001fce0007ffe005 */
.L_x_7174:
[----:B------:R-:W-:Y:S05]  /*1710*/  BSYNC B0 ;  /* 0x0000000000007941 */ /* 0x000fea0003800000 */
.L_x_7173:
[----:B------:R-:W0:Y:S01]  /*1720*/  LDC.64 R4, c[0x0][0x238] ;  /* 0x00008e00ff047b82 */ /* 0x000e220000000a00 */
[----:B------:R-:W-:Y:S01]  /*1730*/  BSSY B0, `(.L_x_7179) ;  /* 0x0000025000007945 */ /* 0x000fe20003800000 */
[----:B------:R-:W-:Y:S01]  /*1740*/  ISETP.NE.AND P0, PT, R2, RZ, PT ;  /* 0x000000ff0200720c */ /* 0x000fe20003f05270 */
[----:B------:R-:W-:Y:S01]  /*1750*/  IMAD.MOV.U32 R12, RZ, RZ, R8 ;  /* 0x000000ffff0c7224 */ /* 0x000fe200078e0008 */
[----:B------:R-:W-:Y:S01]  /*1760*/  MOV R9, R8 ;  /* 0x0000000800097202 */ /* 0x000fe20000000f00 */
[--C-:B------:R-:W-:Y:S02]  /*1770*/  IMAD.MOV.U32 R14, RZ, RZ, R10.reuse ;  /* 0x000000ffff0e7224 */ /* 0x100fe400078e000a */
[----:B------:R-:W-:Y:S01]  /*1780*/  IMAD.MOV.U32 R11, RZ, RZ, R10 ;  /* 0x000000ffff0b7224 */ /* 0x000fe200078e000a */
        /* <DEDUP_REMOVED lines=9> */
[----:B------:R-:W-:Y:S01]  /*1820*/  MOV R9, R8 ;  /* 0x0000000800097202 */ /* 0x000fe20000000f00 */
[----:B------:R-:W-:-:S07]  /*1830*/  IMAD.MOV.U32 R11, RZ, RZ, R10 ;  /* 0x000000ffff0b7224 */ /* 0x000fce00078e000a */
.L_x_7181:
        /* <DEDUP_REMOVED lines=10> */
[----:B------:R-:W-:-:S02]  /*18e0*/  MOV R7, R19 ;  /* 0x0000001300077202 */ /* 0x000fc40000000f00 */
        /* <DEDUP_REMOVED lines=9> */
.L_x_7180:
[----:B------:R-:W-:Y:S05]  /*1980*/  BSYNC B0 ;  /* 0x0000000000007941 */ /* 0x000fea0003800000 */
.L_x_7179:
        /* <DEDUP_REMOVED lines=8> */
.L_x_7183:
[----:B------:R-:W-:Y:S05]  /*1a10*/  BSYNC B0 ;  /* 0x0000000000007941 */ /* 0x000fea0003800000 */
.L_x_7182:
        /* <DEDUP_REMOVED lines=12> */
.L_x_7185:
[----:B------:R-:W-:Y:S05]  /*1ae0*/  BSYNC B0 ;  /* 0x0000000000007941 */ /* 0x000fea0003800000 */
.L_x_7184:
[----:B------:R-:W-:Y:S01]  /*1af0*/  IADD3 R42, P0, P1, R9, R8, R13 ;  /* 0x00000008092a7210 */ /* 0x000fe2000791e00d */
[----:B------:R-:W-:Y:S01]  /*1b00*/  HFMA2.MMA R16, -RZ, RZ, 0, 0 ;  /* 0x00000000ff107435 */ /* 0x000fe200000001ff */
[----:B------:R-:W-:Y:S01]  /*1b10*/  CS2R R28, SRZ ;  /* 0x00000000001c7805 */ /* 0x000fe2000001ff00 */
[----:B------:R-:W-:Y:S01]  /*1b20*/  IMAD.MOV.U32 R24, RZ, RZ, RZ ;  /* 0x000000ffff187224 */ /* 0x000fe200078e00ff */
[----:B------:R-:W-:Y:S01]  /*1b30*/  IADD3.X R43, R11, R10, R15, P0, P1 ;  /* 0x0000000a0b2b7210 */ /* 0x000fe200007e240f */
[----:B------:R-:W-:Y:S01]  /*1b40*/  IMAD.MOV.U32 R5, RZ, RZ, RZ ;  /* 0x000000ffff057224 */ /* 0x000fe200078e00ff */
[----:B------:R-:W-:Y:S01]  /*1b50*/  IADD3 R42, P0, R12, R42, RZ ;  /* 0x0000002a0c2a7210 */ /* 0x000fe20007f1e0ff */
[----:B------:R-:W-:-:S03]  /*1b60*/  IMAD.MOV.U32 R3, RZ, RZ, RZ ;  /* 0x000000ffff037224 */ /* 0x000fc600078e00ff */
[----:B------:R-:W-:Y:S01]  /*1b70*/  IADD3.X R43, R14, R43, RZ, P0, !PT ;  /* 0x0000002b0e2b7210 */ /* 0x000fe200007fe4ff */
[----:B------:R-:W-:Y:S08]  /*1b80*/  BRA `(.L_x_7170) ;  /* 0x000000b400f07947 */ /* 0x000ff00003800000 */
.L_x_7171:
        /* <DEDUP_REMOVED lines=34> */
[----:B------:R-:W-:Y:S01]  /*1db0*/  MOV R32, R5 ;  /* 0x0000000500207202 */ /* 0x000fe20000000f00 */
[----:B------:R-:W-:-:S02]  /*1dc0*/  IMAD.MOV.U32 R21, RZ, RZ, R6 ;  /* 0x000000ffff157224 */ /* 0x000fc400078e0006 */
[--C-:B------:R-:W-:Y:S02]  /*1dd0*/  IMAD.MOV.U32 R22, RZ, RZ, R5.reuse ;  /* 0x000000ffff167224 */ /* 0x100fe400078e0005 */
[--C-:B------:R-:W-:Y:S02]  /*1de0*/  IMAD.MOV.U32 R24, RZ, RZ, R5.reuse ;  /* 0x000000ffff187224 */ /* 0x100fe400078e0005 */
[--C-:B------:R-:W-:Y:S02]  /*1df0*/  IMAD.MOV.U32 R25, RZ, RZ, R6.reuse ;  /* 0x000000ffff197224 */ /* 0x100fe400078e0006 */
[----:B------:R-:W-:Y:S02]  /*1e00*/  IMAD.MOV.U32 R26, RZ, RZ, R6 ;  /* 0x000000ffff1a7224 */ /* 0x000fe400078e0006 */
[--C-:B------:R-:W-:Y:S02]  /*1e10*/  IMAD.MOV.U32 R28, RZ, RZ, R5.reuse ;  /* 0x000000ffff1c7224 */ /* 0x100fe400078e0005 */
[----:B------:R-:W-:-:S02]  /*1e20*/  IMAD.MOV.U32 R30, RZ, RZ, R5 ;  /* 0x000000ffff1e7224 */ /* 0x000fc400078e0005 */
[--C-:B------:R-:W-:Y:S02]  /*1e30*/  IMAD.MOV.U32 R31, RZ, RZ, R6.reuse ;  /* 0x000000ffff1f7224 */ /* 0x100fe400078e0006 */
[----:B------:R-:W-:Y:S02]  /*1e40*/  IMAD.MOV.U32 R33, RZ, RZ, R6 ;  /* 0x000000ffff217224 */ /* 0x000fe400078e0006 */
[----:B------:R-:W-:Y:S01]  /*1e50*/  IMAD.MOV.U32 R38, RZ, RZ, R5 ;  /* 0x000000ffff267224 */ /* 0x000fe200078e0005 */
        /* <DEDUP_REMOVED lines=23> */
[----:B------:R-:W-:-:S02]  /*1fd0*/  IMAD.MOV.U32 R7, RZ, RZ, R5 ;  /* 0x000000ffff077224 */ /* 0x000fc400078e0005 */
[--C-:B------:R-:W-:Y:S02]  /*1fe0*/  IMAD.MOV.U32 R11, RZ, RZ, R5.reuse ;  /* 0x000000ffff0b7224 */ /* 0x100fe400078e0005 */
[--C-:B------:R-:W-:Y:S02]  /*1ff0*/  IMAD.MOV.U32 R13, RZ, RZ, R5.reuse ;  /* 0x000000ffff0d7224 */ /* 0x100fe400078e0005 */
[--C-:B------:R-:W-:Y:S02]  /*2000*/  IMAD.MOV.U32 R18, RZ, RZ, R5.reuse ;  /* 0x000000ffff127224 */ /* 0x100fe400078e0005 */
[--C-:B------:R-:W-:Y:S02]  /*2010*/  IMAD.MOV.U32 R20, RZ, RZ, R5.reuse ;  /* 0x000000ffff147224 */ /* 0x100fe400078e0005 */
[--C-:B------:R-:W-:Y:S02]  /*2020*/  IMAD.MOV.U32 R24, RZ, RZ, R5.reuse ;  /* 0x000000ffff187224 */ /* 0x100fe400078e0005 */
[----:B------:R-:W-:-:S02]  /*2030*/  IMAD.MOV.U32 R27, RZ, RZ, R5 ;  /* 0x000000ffff1b7224 */ /* 0x000fc400078e0005 */
[--C-:B------:R-:W-:Y:S02]  /*2040*/  IMAD.MOV.U32 R30, RZ, RZ, R5.reuse ;  /* 0x000000ffff1e7224 */ /* 0x100fe400078e0005 */
[----:B------:R-:W-:-:S07]  /*2050*/  IMAD.MOV.U32 R32, RZ, RZ, R5 ;  /* 0x000000ffff207224 */ /* 0x000fce00078e0005 */
.L_x_7195:
        /* <DEDUP_REMOVED lines=50> */
[----:B------:R-:W-:-:S02]  /*2380*/  IMAD.MOV.U32 R51, RZ, RZ, RZ ;  /* 0x000000ffff337224 */ /* 0x000fc400078e00ff */
[----:B------:R-:W-:Y:S01]  /*2390*/  IMAD.MOV.U32 R39, RZ, RZ, RZ ;  /* 0x000000ffff277224 */ /* 0x000fe200078e00ff */
[----:B------:R-:W-:Y:S06]  /*23a0*/  @!P0 BRA `(.L_x_7191) ;  /* 0x0000000c00a88947 */ /* 0x000fec0003800000 */
[----:B------:R-:W-:Y:S01]  /*23b0*/  HFMA2.MMA R36, -RZ, RZ, 0, 0 ;  /* 0x00000000ff247435 */ /* 0x000fe200000001ff */
[----:B------:R-:W-:Y:S01]  /*23c0*/  IMAD.MOV.U32 R37, RZ, RZ, R50 ;  /* 0x000000ffff257224 */ /* 0x000fe200078e0032 */
[----:B0-----:R-:W-:-:S08]  /*23d0*/  ISETP.NE.AND P1, PT, R34, 0x1, PT ;  /* 0x000000012200780c */ /* 0x001fd00003f25270 */
        /* <DEDUP_REMOVED lines=226> */
[----:B------:R-:W-:Y:S02]  /*3200*/  IMAD R36, R44, UR36, R49 ;  /* 0x000000242c247c24 */ /* 0x000fe4000f8e0231 */
[----:B------:R-:W-:Y:S02]  /*3210*/  @P1 IMAD.MOV R37, RZ, RZ, -R37 ;  /* 0x000000ffff251224 */ /* 0x000fe400078e0a25 */
[----:B------:R-:W-:Y:S02]  /*3220*/  IMAD R39, R36, UR28, R39 ;  /* 0x0000001c24277c24 */ /* 0x000fe4000f8e0227 */
[----:B-1----:R-:W-:-:S04]  /*3230*/  @P1 IMAD R44, R37, R46, R45 ;  /* 0x0000002e252c1224 */ /* 0x002fc800078e022d */
[----:B--2---:R-:W-:-:S07]  /*3240*/  @P1 IMAD R39, R44, R47, R39 ;  /* 0x0000002f2c271224 */ /* 0x004fce00078e0227 */
.L_x_7191:
[----:B------:R-:W-:Y:S01]  /*3250*/  LOP3.LUT R37, R39, 0xfffffff8, RZ, 0xc0, !PT ;  /* 0xfffffff827257812 */ /* 0x000fe200078ec0ff */
[----:B------:R-:W-:-:S03]  /*3260*/  ULDC UR36, c[0x0][0x22c] ;  /* 0x00008b0000247ab9 */ /* 0x000fc60000000800 */
[----:B------:R-:W-:-:S04]  /*3270*/  IADD3 R36, P1, R42, R37, RZ ;  /* 0x000000252a247210 */ /* 0x000fc80007f3e0ff */
[----:B------:R-:W-:-:S06]  /*3280*/  IADD3.X R37, RZ, R43, RZ, P1, !PT ;  /* 0x0000002bff257210 */ /* 0x000fcc0000ffe4ff */
[----:B------:R-:W2:Y:S01]  /*3290*/  LDG.E.64 R36, desc[UR60][R36.64] ;  /* 0x0000003c24247981 */ /* 0x000ea2000c1e1b00 */
[----:B------:R-:W-:-:S04]  /*32a0*/  IMAD.U32 R39, RZ, RZ, UR36 ;  /* 0x00000024ff277e24 */ /* 0x000fc8000f8e00ff */
        /* <DEDUP_REMOVED lines=240> */
.L_x_7192:
        /* <DEDUP_REMOVED lines=12> */
[----:B------:R-:W-:Y:S01]  /*4270*/  IMAD.MOV.U32 R36, RZ, RZ, RZ ;  /* 0x000000ffff247224 */ /* 0x000fe200078e00ff */
[----:B0-----:R-:W-:Y:S01]  /*4280*/  ISETP.NE.AND P1, PT, R34, 0x1, PT ;  /* 0x000000012200780c */ /* 0x001fe20003f25270 */
[----:B------:R-:W-:Y:S02]  /*4290*/  IMAD.MOV.U32 R37, RZ, RZ, R60 ;  /* 0x000000ffff257224 */ /* 0x000fe400078e003c */
        /* <DEDUP_REMOVED lines=231> */
.L_x_7193:
[----:B------:R-:W-:-:S04]  /*5110*/  LOP3.LUT R37, R53, 0xfffffff8, RZ, 0xc0, !PT ;  /* 0xfffffff835257812 */ /* 0x000fc800078ec0ff */
[----:B------:R-:W-:-:S05]  /*5120*/  IADD3 R36, P1, R42, R37, RZ ;  /* 0x000000252a247210 */ /* 0x000fca0007f3e0ff */
[----:B------:R-:W-:-:S06]  /*5130*/  IMAD.X R37, RZ, RZ, R43, P1 ;  /* 0x000000ffff257224 */ /* 0x000fcc00008e062b */
        /* <DEDUP_REMOVED lines=252> */
.L_x_7194:
[----:B------:R-:W-:Y:S01]  /*6100*/  LOP3.LUT R37, R50, 0xfffffff8, RZ, 0xc0, !PT ;  /* 0xfffffff832257812 */ /* 0x000fe200078ec0ff */
[----:B------:R-:W-:-:S03]  /*6110*/  ULDC UR4, c[0x0][0x224] ;  /* 0x0000890000047ab9 */ /* 0x000fc60000000800 */
[----:B------:R-:W-:-:S05]  /*6120*/  IADD3 R36, P1, R42, R37, RZ ;  /* 0x000000252a247210 */ /* 0x000fca0007f3e0ff */
[----:B------:R-:W-:-:S06]  /*6130*/  IMAD.X R37, RZ, RZ, R43, P1 ;  /* 0x000000ffff257224 */ /* 0x000fcc00008e062b */
[----:B------:R-:W2:Y:S01]  /*6140*/  LDG.E.64 R36, desc[UR60][R36.64] ;  /* 0x0000003c24247981 */ /* 0x000ea2000c1e1b00 */
[----:B------:R-:W-:Y:S01]  /*6150*/  IADD3 R50, R60, R39, RZ ;  /* 0x000000273c327210 */ /* 0x000fe20007ffe0ff */
[----:B------:R-:W-:Y:S01]  /*6160*/  IMAD.U32 R53, RZ, RZ, UR4 ;  /* 0x00000004ff357e24 */ /* 0x000fe2000f8e00ff */
[----:B------:R-:W-:Y:S02]  /*6170*/  PRMT R59, R44, 0x9910, RZ ;  /* 0x000099102c3b7816 */ /* 0x000fe400000000ff */
[----:B------:R-:W-:Y:S01]  /*6180*/  PRMT R60, R45, 0x9910, RZ ;  /* 0x000099102d3c7816 */ /* 0x000fe200000000ff */
[----:B------:R-:W-:Y:S01]  /*6190*/  IMAD R58, R39, 0x3, R50 ;  /* 0x00000003273a7824 */ /* 0x000fe200078e0232 */
[----:B------:R-:W-:-:S04]  /*61a0*/  PRMT R61, R46, 0x9910, RZ ;  /* 0x000099102e3d7816 */ /* 0x000fc800000000ff */
[----:B------:R-:W-:Y:S01]  /*61b0*/  ISETP.GE.U32.AND P1, PT, R58, R53, PT ;  /* 0x000000353a00720c */ /* 0x000fe20003f26070 */
[----:B------:R-:W-:Y:S01]  /*61c0*/  IMAD.MOV.U32 R58, RZ, RZ, R59 ;  /* 0x000000ffff3a7224 */ /* 0x000fe200078e003b */
[----:B------:R-:W-:Y:S01]  /*61d0*/  MOV R59, R60 ;  /* 0x0000003c003b7202 */ /* 0x000fe20000000f00 */
[----:B------:R-:W-:Y:S01]  /*61e0*/  IMAD.MOV.U32 R60, RZ, RZ, R61 ;  /* 0x000000ffff3c7224 */ /* 0x000fe200078e003d */
[----:B------:R-:W-:Y:S02]  /*61f0*/  PRMT R61, R47, 0x9910, RZ ;  /* 0x000099102f3d7816 */ /* 0x000fe400000000ff */
[----:B------:R-:W-:Y:S02]  /*6200*/  IADD3 R33, P2, R58, R33, RZ ;  /* 0x000000213a217210 */ /* 0x000fe40007f5e0ff */
[----:B------:R-:W-:Y:S02]  /*6210*/  IADD3 R31, P3, R59, R31, RZ ;  /* 0x0000001f3b1f7210 */ /* 0x000fe40007f7e0ff */
[----:B------:R-:W-:-:S02]  /*6220*/  IADD3 R29, P4, R60, R29, RZ ;  /* 0x0000001d3c1d7210 */ /* 0x000fc40007f9e0ff */
[----:B------:R-:W-:Y:S02]  /*6230*/  LEA.HI.X.SX32 R38, R58, R38, 0x1, P2 ;  /* 0x000000263a267211 */ /* 0x000fe400010f0eff */
[----:B------:R-:W-:Y:S02]  /*6240*/  IADD3 R26, P2, R61, R26, RZ ;  /* 0x0000001a3d1a7210 */ /* 0x000fe40007f5e0ff */
[----:B------:R-:W-:Y:S02]  /*6250*/  LEA.HI.X.SX32 R32, R59, R32, 0x1, P3 ;  /* 0x000000203b207211 */ /* 0x000fe400018f0eff */
[----:B------:R-:W-:Y:S02]  /*6260*/  LEA.HI.X.SX32 R30, R60, R30, 0x1, P4 ;  /* 0x0000001e3c1e7211 */ /* 0x000fe400020f0eff */
[----:B------:R-:W-:Y:S02]  /*6270*/  PRMT R58, R48, 0x9910, RZ ;  /* 0x00009910303a7816 */ /* 0x000fe400000000ff */
[----:B------:R-:W-:-:S02]  /*6280*/  PRMT R59, R49, 0x9910, RZ ;  /* 0x00009910313b7816 */ /* 0x000fc400000000ff */
[----:B------:R-:W-:Y:S02]  /*6290*/  PRMT R60, R52, 0x9910, RZ ;  /* 0x00009910343c7816 */ /* 0x000fe400000000ff */
[----:B------:R-:W-:Y:S02]  /*62a0*/  LEA.HI.X.SX32 R28, R61, R28, 0x1, P2 ;  /* 0x0000001c3d1c7211 */ /* 0x000fe400010f0eff */
[----:B------:R-:W-:Y:S02]  /*62b0*/  IADD3 R25, P2, R58, R25, RZ ;  /* 0x000000193a197210 */ /* 0x000fe40007f5e0ff */
[----:B------:R-:W-:Y:S02]  /*62c0*/  PRMT R61, R51, 0x9910, RZ ;  /* 0x00009910333d7816 */ /* 0x000fe400000000ff */
[----:B------:R-:W-:Y:S02]  /*62d0*/  IADD3 R23, P3, R59, R23, RZ ;  /* 0x000000173b177210 */ /* 0x000fe40007f7e0ff */
[----:B------:R-:W-:-:S02]  /*62e0*/  IADD3 R21, P4, R60, R21, RZ ;  /* 0x000000153c157210 */ /* 0x000fc40007f9e0ff */
[----:B------:R-:W-:Y:S02]  /*62f0*/  LEA.HI.X.SX32 R27, R58, R27, 0x1, P2 ;  /* 0x0000001b3a1b7211 */ /* 0x000fe400010f0eff */
[----:B------:R-:W-:Y:S02]  /*6300*/  LEA.HI.X.SX32 R24, R59, R24, 0x1, P3 ;  /* 0x000000183b187211 */ /* 0x000fe400018f0eff */
[----:B------:R-:W-:Y:S02]  /*6310*/  LEA.HI.X.SX32 R22, R60, R22, 0x1, P4 ;  /* 0x000000163c167211 */ /* 0x000fe400020f0eff */
[----:B------:R-:W-:Y:S02]  /*6320*/  IADD3 R19, P2, R61, R19, RZ ;  /* 0x000000133d137210 */ /* 0x000fe40007f5e0ff */
[----:B------:R-:W-:Y:S02]  /*6330*/  PRMT R59, R55, 0x9910, RZ ;  /* 0x00009910373b7816 */ /* 0x000fe400000000ff */
[----:B------:R-:W-:-:S02]  /*6340*/  PRMT R58, R54, 0x9910, RZ ;  /* 0x00009910363a7816 */ /* 0x000fc400000000ff */
[----:B------:R-:W-:Y:S02]  /*6350*/  PRMT R60, R57, 0x9910, RZ ;  /* 0x00009910393c7816 */ /* 0x000fe400000000ff */
[----:B------:R-:W-:Y:S02]  /*6360*/  LEA.HI.X.SX32 R20, R61, R20, 0x1, P2 ;  /* 0x000000143d147211 */ /* 0x000fe400010f0eff */
[C---:B------:R-:W-:Y:S02]  /*6370*/  IADD3 R16, P2, R59.reuse, R16, RZ ;  /* 0x000000103b107210 */ /* 0x040fe40007f5e0ff */
[----:B------:R-:W-:Y:S02]  /*6380*/  IADD3 R14, P3, R58, R14, RZ ;  /* 0x0000000e3a0e7210 */ /* 0x000fe40007f7e0ff */
[----:B------:R-:W-:Y:S02]  /*6390*/  IADD3 R12, P4, R60, R12, RZ ;  /* 0x0000000c3c0c7210 */ /* 0x000fe40007f9e0ff */
[----:B------:R-:W-:-:S02]  /*63a0*/  LEA.HI.X.SX32 R18, R59, R18, 0x1, P2 ;  /* 0x000000123b127211 */ /* 0x000fc400010f0eff */
[----:B------:R-:W-:Y:S02]  /*63b0*/  LEA.HI.X.SX32 R15, R58, R15, 0x1, P3 ;  /* 0x0000000f3a0f7211 */ /* 0x000fe400018f0eff */
[----:B------:R-:W-:Y:S02]  /*63c0*/  LEA.HI.X.SX32 R13, R60, R13, 0x1, P4 ;  /* 0x0000000d3c0d7211 */ /* 0x000fe400020f0eff */
[----:B------:R-:W-:-:S04]  /*63d0*/  PRMT R61, R56, 0x9910, RZ ;  /* 0x00009910383d7816 */ /* 0x000fc800000000ff */
[----:B------:R-:W-:-:S04]  /*63e0*/  IADD3 R10, P2, R61, R10, RZ ;  /* 0x0000000a3d0a7210 */ /* 0x000fc80007f5e0ff */
[----:B------:R-:W-:Y:S02]  /*63f0*/  LEA.HI.X.SX32 R11, R61, R11, 0x1, P2 ;  /* 0x0000000b3d0b7211 */ /* 0x000fe400010f0eff */
[C---:B--2---:R-:W-:Y:S02]  /*6400*/  PRMT R58, R36.reuse, 0x9910, RZ ;  /* 0x00009910243a7816 */ /* 0x044fe400000000ff */
[----:B------:R-:W-:Y:S02]  /*6410*/  PRMT R59, R36, 0xbb32, RZ ;  /* 0x0000bb32243b7816 */ /* 0x000fe400000000ff */
[C---:B------:R-:W-:Y:S02]  /*6420*/  PRMT R60, R37.reuse, 0x9910, RZ ;  /* 0x00009910253c7816 */ /* 0x040fe400000000ff */
[----:B------:R-:W-:Y:S02]  /*6430*/  PRMT R62, R37, 0xbb32, RZ ;  /* 0x0000bb32253e7816 */ /* 0x000fe400000000ff */
        /* <DEDUP_REMOVED lines=10> */
.L_x_7190:
[C---:B------:R-:W-:Y:S02]  /*64e0*/  PRMT R60, R37.reuse, 0x7610, R60 ;  /* 0x00007610253c7816 */ /* 0x040fe4000000003c */
[----:B------:R-:W-:Y:S02]  /*64f0*/  PRMT R58, R36, 0x7632, R58 ;  /* 0x00007632243a7816 */ /* 0x000fe4000000003a */
[----:B------:R-:W-:-:S07]  /*6500*/  PRMT R37, R37, 0x7632, R37 ;  /* 0x0000763225257816 */ /* 0x000fce0000000025 */
.L_x_7189:
[----:B------:R-:W-:Y:S05]  /*6510*/  BSYNC B0 ;  /* 0x0000000000007941 */ /* 0x000fea0003800000 */
.L_x_7188:
        /* <DEDUP_REMOVED lines=8> */
[----:B------:R-:W-:Y:S01]  /*65a0*/  IMAD.MOV.U32 R35, RZ, RZ, R50 ;  /* 0x000000ffff237224 */ /* 0x000fe200078e0032 */
        /* <DEDUP_REMOVED lines=271> */
.L_x_7198:
[----:B0-----:R-:W-:-:S04]  /*76a0*/  LOP3.LUT R35, R61, 0xfffffff8, RZ, 0xc0, !PT ;  /* 0xfffffff83d237812 */ /* 0x001fc800078ec0ff */
        /* <DEDUP_REMOVED lines=282> */
[----:B-1----:R-:W-:-:S04]  /*8850*/  @P2 IMAD R61, R61, R48, R49 ;  /* 0x000000303d3d2224 */ /* 0x002fc800078e0231 */
[----:B--2---:R-:W-:-:S07]  /*8860*/  @P2 IMAD R51, R61, R52, R51 ;  /* 0x000000343d332224 */ /* 0x004fce00078e0233 */
.L_x_7199:
        /* <DEDUP_REMOVED lines=285> */
.L_x_7200:
[----:B------:R-:W-:-:S04]  /*9a40*/  LOP3.LUT R35, R61, 0xfffffff8, RZ, 0xc0, !PT ;  /* 0xfffffff83d237812 */ /* 0x000fc800078ec0ff */
[----:B------:R-:W-:-:S05]  /*9a50*/  IADD3 R34, P2, R42, R35, RZ ;  /* 0x000000232a227210 */ /* 0x000fca0007f5e0ff */
[----:B------:R-:W-:-:S06]  /*9a60*/  IMAD.X R35, RZ, RZ, R43, P2 ;  /* 0x000000ffff237224 */ /* 0x000fcc00010e062b */
        /* <DEDUP_REMOVED lines=278> */
[----:B------:R-:W-:-:S05]  /*abd0*/  @P1 SHF.R.U32.HI R34, RZ, R35, R34 ;  /* 0x00000023ff221219 */ /* 0x000fca0000011622 */
[----:B------:R-:W-:-:S04]  /*abe0*/  @P1 IMAD.MOV R35, RZ, RZ, -R34 ;  /* 0x000000ffff231224 */ /* 0x000fc800078e0a22 */
[----:B-1----:R-:W-:-:S04]  /*abf0*/  @P1 IMAD R61, R59, R35, R61 ;  /* 0x000000233b3d1224 */ /* 0x002fc800078e023d */
[----:B--2---:R-:W-:-:S07]  /*ac00*/  @P1 IMAD R58, R61, R62, R58 ;  /* 0x0000003e3d3a1224 */ /* 0x004fce00078e023a */
.L_x_7201:
        /* <DEDUP_REMOVED lines=8> */
.L_x_7197:
[----:B------:R-:W-:Y:S05]  /*ac90*/  BSYNC B0 ;  /* 0x0000000000007941 */ /* 0x000fea0003800000 */
.L_x_7196:
[----:B------:R-:W-:Y:S04]  /*aca0*/  BSSY B0, `(.L_x_7202) ;  /* 0x000003c000007945 */ /* 0x000fe80003800000 */
[----:B------:R-:W-:Y:S05]  /*acb0*/  @P0 BRA `(.L_x_7203) ;  /* 0x0000000000e80947 */ /* 0x000fea0003800000 */
[----:B0-----:R-:W-:Y:S01]  /*acc0*/  PRMT R34, R44, 0x9910, RZ ;  /* 0x000099102c227816 */ /* 0x001fe200000000ff */
[----:B------:R-:W-:Y:S01]  /*acd0*/  IMAD.IADD R44, R50, 0x1, R39 ;  /* 0x00000001322c7824 */ /* 0x000fe200078e0227 */
[----:B------:R-:W-:Y:S02]  /*ace0*/  PRMT R35, R45, 0x9910, RZ ;  /* 0x000099102d237816 */ /* 0x000fe400000000ff */
[----:B------:R-:W-:Y:S02]  /*acf0*/  PRMT R42, R46, 0x9910, RZ ;  /* 0x000099102e2a7816 */ /* 0x000fe400000000ff */
[----:B------:R-:W-:Y:S02]  /*ad00*/  ISETP.GE.U32.AND P0, PT, R44, R53, PT ;  /* 0x000000352c00720c */ /* 0x000fe40003f06070 */
        /* <DEDUP_REMOVED lines=9> */
[----:B------:R-:W-:Y:S06]  /*ada0*/  @P0 BRA `(.L_x_7203) ;  /* 0x0000000000ac0947 */ /* 0x000fec0003800000 */
[----:B------:R-:W-:Y:S01]  /*adb0*/  IMAD.IADD R44, R44, 0x1, R39 ;  /* 0x000000012c2c7824 */ /* 0x000fe200078e0227 */
[----:B------:R-:W-:Y:S02]  /*adc0*/  PRMT R34, R48, 0x9910, RZ ;  /* 0x0000991030227816 */ /* 0x000fe400000000ff */
[----:B------:R-:W-:Y:S02]  /*add0*/  PRMT R35, R49, 0x9910, RZ ;  /* 0x0000991031237816 */ /* 0x000fe400000000ff */
[----:B------:R-:W-:Y:S02]  /*ade0*/  ISETP.GE.U32.AND P0, PT, R44, R53, PT ;  /* 0x000000352c00720c */ /* 0x000fe40003f06070 */
[----:B------:R-:W-:Y:S02]  /*adf0*/  PRMT R42, R52, 0x9910, RZ ;  /* 0x00009910342a7816 */ /* 0x000fe400000000ff */
        /* <DEDUP_REMOVED lines=25> */
[----:B------:R-:W-:Y:S06]  /*af90*/  @P0 BRA `(.L_x_7203) ;  /* 0x0000000000300947 */ /* 0x000fec0003800000 */
[----:B------:R-:W-:Y:S02]  /*afa0*/  PRMT R34, R36, 0x9910, RZ ;  /* 0x0000991024227816 */ /* 0x000fe400000000ff */
[----:B------:R-:W-:Y:S02]  /*afb0*/  PRMT R35, R58, 0x9910, RZ ;  /* 0x000099103a237816 */ /* 0x000fe400000000ff */
[----:B------:R-:W-:Y:S02]  /*afc0*/  PRMT R36, R60, 0x9910, RZ ;  /* 0x000099103c247816 */ /* 0x000fe400000000ff */
[----:B------:R-:W-:Y:S02]  /*afd0*/  PRMT R37, R37, 0x9910, RZ ;  /* 0x0000991025257816 */ /* 0x000fe400000000ff */
[----:B------:R-:W-:Y:S02]  /*afe0*/  IADD3 R8, P0, R34, R8, RZ ;  /* 0x0000000822087210 */ /* 0x000fe40007f1e0ff */
[----:B------:R-:W-:-:S02]  /*aff0*/  IADD3 R6, P1, R35, R6, RZ ;  /* 0x0000000623067210 */ /* 0x000fc40007f3e0ff */
[----:B------:R-:W-:Y:S02]  /*b000*/  IADD3 R4, P2, R36, R4, RZ ;  /* 0x0000000424047210 */ /* 0x000fe40007f5e0ff */
[----:B------:R-:W-:Y:S02]  /*b010*/  IADD3 R0, P3, R37, R0, RZ ;  /* 0x0000000025007210 */ /* 0x000fe40007f7e0ff */
[----:B------:R-:W-:Y:S02]  /*b020*/  LEA.HI.X.SX32 R9, R34, R9, 0x1, P0 ;  /* 0x0000000922097211 */ /* 0x000fe400000f0eff */
[----:B------:R-:W-:Y:S02]  /*b030*/  LEA.HI.X.SX32 R7, R35, R7, 0x1, P1 ;  /* 0x0000000723077211 */ /* 0x000fe400008f0eff */
[----:B------:R-:W-:Y:S02]  /*b040*/  LEA.HI.X.SX32 R5, R36, R5, 0x1, P2 ;  /* 0x0000000524057211 */ /* 0x000fe400010f0eff */
[----:B------:R-:W-:-:S07]  /*b050*/  LEA.HI.X.SX32 R3, R37, R3, 0x1, P3 ;  /* 0x0000000325037211 */ /* 0x000fce00018f0eff */
.L_x_7203:
[----:B------:R-:W-:Y:S05]  /*b060*/  BSYNC B0 ;  /* 0x0000000000007941 */ /* 0x000fea0003800000 */
.L_x_7202:
[----:B------:R-:W-:Y:S02]  /*b070*/  IADD3 R23, P4, P5, R14, R23, R31 ;  /* 0x000000170e177210 */ /* 0x000fe40007d9e01f */
[----:B------:R-:W-:Y:S02]  /*b080*/  IADD3 R21, P0, P1, R12, R21, R29 ;  /* 0x000000150c157210 */ /* 0x000fe4000791e01d */
[----:B------:R-:W-:Y:S02]  /*b090*/  IADD3 R19, P2, P3, R10, R19, R26 ;  /* 0x000000130a137210 */ /* 0x000fe40007b5e01a */
[----:B------:R-:W-:Y:S02]  /*b0a0*/  IADD3.X R32, R15, R24, R32, P4, P5 ;  /* 0x000000180f207210 */ /* 0x000fe400027ea420 */
[----:B------:R-:W-:Y:S02]  /*b0b0*/  IADD3 R25, P5, P4, R16, R25, R33 ;  /* 0x0000001910197210 */ /* 0x000fe40007cbe021 */
[----:B------:R-:W-:-:S02]  /*b0c0*/  IADD3.X R22, R13, R22, R30, P0, P1 ;  /* 0x000000160d167210 */ /* 0x000fc400007e241e */
[----:B------:R-:W-:Y:S02]  /*b0d0*/  IADD3.X R20, R11, R20, R28, P2, P3 ;  /* 0x000000140b147210 */ /* 0x000fe400017e641c */
[----:B------:R-:W-:Y:S02]  /*b0e0*/  IADD3 R16, P0, R19, R0, RZ ;  /* 0x0000000013107210 */ /* 0x000fe40007f1e0ff */
[----:B------:R-:W-:Y:S02]  /*b0f0*/  IADD3 R28, P2, R23, R6, RZ ;  /* 0x00000006171c7210 */ /* 0x000fe40007f5e0ff */
[----:B------:R-:W-:Y:S01]  /*b100*/  IADD3 R42, P3, R25, R8, RZ ;  /* 0x00000008192a7210 */ /* 0x000fe20007f7e0ff */
[----:B------:R-:W-:Y:S01]  /*b110*/  IMAD.X R3, R20, 0x1, R3, P0 ;  /* 0x0000000114037824 */ /* 0x000fe200000e0603 */
[----:B------:R-:W-:Y:S01]  /*b120*/  IADD3.X R18, R18, R27, R38, P5, P4 ;  /* 0x0000001b12127210 */ /* 0x000fe20002fe8426 */
[----:B------:R-:W-:Y:S01]  /*b130*/  IMAD.X R29, R32, 0x1, R7, P2 ;  /* 0x00000001201d7824 */ /* 0x000fe200010e0607 */
[----:B------:R-:W-:-:S03]  /*b140*/  IADD3 R24, P1, R21, R4, RZ ;  /* 0x0000000415187210 */ /* 0x000fc60007f3e0ff */
[----:B------:R-:W-:Y:S01]  /*b150*/  IMAD.X R43, R18, 0x1, R9, P3 ;  /* 0x00000001122b7824 */ /* 0x000fe200018e0609 */
[----:B------:R-:W-:Y:S01]  /*b160*/  IADD3.X R5, R22, R5, RZ, P1, !PT ;  /* 0x0000000516057210 */ /* 0x000fe20000ffe4ff */
[----:B------:R-:W-:Y:S08]  /*b170*/  BRA `(.L_x_7170) ;  /* 0x0000002000747947 */ /* 0x000ff00003800000 */
.L_x_7187:
        /* <DEDUP_REMOVED lines=20> */
[----:B------:R-:W-:Y:S01]  /*b2c0*/  MOV R10, R5 ;  /* 0x00000005000a7202 */ /* 0x000fe20000000f00 */
[----:B------:R-:W-:-:S02]  /*b2d0*/  IMAD.MOV.U32 R24, RZ, RZ, R6 ;  /* 0x000000ffff187224 */ /* 0x000fc400078e0006 */
[--C-:B------:R-:W-:Y:S02]  /*b2e0*/  IMAD.MOV.U32 R22, RZ, RZ, R6.reuse ;  /* 0x000000ffff167224 */ /* 0x100fe400078e0006 */
[--C-:B------:R-:W-:Y:S02]  /*b2f0*/  IMAD.MOV.U32 R21, RZ, RZ, R5.reuse ;  /* 0x000000ffff157224 */ /* 0x100fe400078e0005 */
[--C-:B------:R-:W-:Y:S02]  /*b300*/  IMAD.MOV.U32 R19, RZ, RZ, R5.reuse ;  /* 0x000000ffff137224 */ /* 0x100fe400078e0005 */
[--C-:B------:R-:W-:Y:S02]  /*b310*/  IMAD.MOV.U32 R18, RZ, RZ, R6.reuse ;  /* 0x000000ffff127224 */ /* 0x100fe400078e0006 */
[----:B------:R-:W-:Y:S02]  /*b320*/  IMAD.MOV.U32 R15, RZ, RZ, R6 ;  /* 0x000000ffff0f7224 */ /* 0x000fe400078e0006 */
[----:B------:R-:W-:-:S02]  /*b330*/  IMAD.MOV.U32 R14, RZ, RZ, R5 ;  /* 0x000000ffff0e7224 */ /* 0x000fc400078e0005 */
[----:B------:R-:W-:Y:S02]  /*b340*/  IMAD.MOV.U32 R12, RZ, RZ, R5 ;  /* 0x000000ffff0c7224 */ /* 0x000fe400078e0005 */
[----:B------:R-:W-:Y:S01]  /*b350*/  IMAD.MOV.U32 R11, RZ, RZ, R6 ;  /* 0x000000ffff0b7224 */ /* 0x000fe200078e0006 */
        /* <DEDUP_REMOVED lines=28> */
[--C-:B------:R-:W-:Y:S02]  /*b520*/  IMAD.MOV.U32 R14, RZ, RZ, R5.reuse ;  /* 0x000000ffff0e7224 */ /* 0x100fe400078e0005 */
[----:B------:R-:W-:-:S07]  /*b530*/  IMAD.MOV.U32 R10, RZ, RZ, R5 ;  /* 0x000000ffff0a7224 */ /* 0x000fce00078e0005 */
.L_x_7207:
[----:B------:R-:W-:Y:S02]  /*b540*/  IMAD R26, R55, R50, RZ ;  /* 0x00000032371a7224 */ /* 0x000fe400078e02ff */
[----:B------:R-:W-:-:S03]  /*b550*/  IMAD.IADD R50, R39, 0x1, R50 ;  /* 0x0000000127327824 */ /* 0x000fc600078e0232 */
[----:B------:R-:W-:Y:S01]  /*b560*/  SHF.R.U32.HI R27, RZ, 0x2, R26 ;  /* 0x00000002ff1b7819 */ /* 0x000fe2000001161a */
[----:B------:R-:W-:-:S04]  /*b570*/  IMAD R28, R55, R50, RZ ;  /* 0x00000032371c7224 */ /* 0x000fc800078e02ff */
[----:B------:R-:W-:Y:S01]  /*b580*/  IMAD.WIDE.U32 R26, R27, 0x8, R42 ;  /* 0x000000081b1a7825 */ /* 0x000fe200078e002a */
[----:B------:R-:W-:-:S05]  /*b590*/  SHF.R.U32.HI R29, RZ, 0x2, R28 ;  /* 0x00000002ff1d7819 */ /* 0x000fca000001161c */
[----:B------:R-:W2:Y:S01]  /*b5a0*/  LDG.E.64 R26, desc[UR60][R26.64] ;  /* 0x0000003c1a1a7981 */ /* 0x000ea2000c1e1b00 */
[----:B------:R-:W-:Y:S01]  /*b5b0*/  IMAD.WIDE.U32 R28, R29, 0x8, R42 ;  /* 0x000000081d1c7825 */ /* 0x000fe200078e002a */
[----:B------:R-:W-:-:S05]  /*b5c0*/  IADD3 R50, R50, R39, RZ ;  /* 0x0000002732327210 */ /* 0x000fca0007ffe0ff */
[----:B------:R-:W-:Y:S01]  /*b5d0*/  IMAD R30, R55, R50, RZ ;  /* 0x00000032371e7224 */ /* 0x000fe200078e02ff */
[----:B------:R-:W3:Y:S01]  /*b5e0*/  LDG.E.64 R28, desc[UR60][R28.64] ;  /* 0x0000003c1c1c7981 */ /* 0x000ee2000c1e1b00 */
[----:B------:R-:W-:-:S03]  /*b5f0*/  IMAD.IADD R50, R50, 0x1, R39 ;  /* 0x0000000132327824 */ /* 0x000fc600078e0227 */
[----:B------:R-:W-:Y:S01]  /*b600*/  SHF.R.U32.HI R31, RZ, 0x2, R30 ;  /* 0x00000002ff1f7819 */ /* 0x000fe2000001161e */
[----:B------:R-:W-:-:S04]  /*b610*/  IMAD R32, R55, R50, RZ ;  /* 0x0000003237207224 */ /* 0x000fc800078e02ff */
[----:B------:R-:W-:Y:S01]  /*b620*/  IMAD.WIDE.U32 R30, R31, 0x8, R42 ;  /* 0x000000081f1e7825 */ /* 0x000fe200078e002a */
[----:B------:R-:W-:-:S05]  /*b630*/  SHF.R.U32.HI R33, RZ, 0x2, R32 ;  /* 0x00000002ff217819 */ /* 0x000fca0000011620 */
[----:B------:R-:W4:Y:S01]  /*b640*/  LDG.E.64 R30, desc[UR60][R30.64] ;  /* 0x0000003c1e1e7981 */ /* 0x000f22000c1e1b00 */
[----:B------:R-:W-:-:S06]  /*b650*/  IMAD.WIDE.U32 R32, R33, 0x8, R42 ;  /* 0x0000000821207825 */ /* 0x000fcc00078e002a */
[----:B------:R-:W5:Y:S01]  /*b660*/  LDG.E.64 R32, desc[UR60][R32.64] ;  /* 0x0000003c20207981 */ /* 0x000f62000c1e1b00 */
[----:B------:R-:W-:-:S04]  /*b670*/  IMAD.IADD R50, R50, 0x1, R39 ;  /* 0x0000000132327824 */ /* 0x000fc800078e0227 */
[----:B------:R-:W-:-:S05]  /*b680*/  IMAD R48, R39, 0x3, R50 ;  /* 0x0000000327307824 */ /* 0x000fca00078e0232 */
[----:B------:R-:W-:Y:S02]  /*b690*/  ISETP.GE.U32.AND P0, PT, R48, R53, PT ;  /* 0x000000353000720c */ /* 0x000fe40003f06070 */
[C---:B--2---:R-:W-:Y:S02]  /*b6a0*/  PRMT R49, R26.reuse, 0x9910, RZ ;  /* 0x000099101a317816 */ /* 0x044fe400000000ff */
[----:B------:R-:W-:Y:S02]  /*b6b0*/  PRMT R51, R26, 0xbb32, RZ ;  /* 0x0000bb321a337816 */ /* 0x000fe400000000ff */
[----:B------:R-:W-:Y:S02]  /*b6c0*/  IADD3 R11, P1, R49, R11, RZ ;  /* 0x0000000b310b7210 */ /* 0x000fe40007f3e0ff */
[----:B------:R-:W-:Y:S02]  /*b6d0*/  PRMT R52, R27, 0xbb32, RZ ;  /* 0x0000bb321b347816 */ /* 0x000fe400000000ff */
[----:B------:R-:W-:-:S02]  /*b6e0*/  IADD3 R13, P2, R51, R13, RZ ;  /* 0x0000000d330d7210 */ /* 0x000fc40007f5e0ff */
[----:B------:R-:W-:Y:S02]  /*b6f0*/  LEA.HI.X.SX32 R10, R49, R10, 0x1, P1 ;  /* 0x0000000a310a7211 */ /* 0x000fe400008f0eff */
[----:B------:R-:W-:Y:S02]  /*b700*/  MOV R49, R52 ;  /* 0x0000003400317202 */ /* 0x000fe40000000f00 */
[----:B------:R-:W-:Y:S02]  /*b710*/  LEA.HI.X.SX32 R12, R51, R12, 0x1, P2 ;  /* 0x0000000c330c7211 */ /* 0x000fe400010f0eff */
[----:B------:R-:W-:Y:S02]  /*b720*/  IADD3 R18, P2, R49, R18, RZ ;  /* 0x0000001231127210 */ /* 0x000fe40007f5e0ff */
[----:B------:R-:W-:Y:S02]  /*b730*/  PRMT R48, R27, 0x9910, RZ ;  /* 0x000099101b307816 */ /* 0x000fe400000000ff */
[----:B---3--:R-:W-:-:S02]  /*b740*/  PRMT R52, R28, 0xbb32, RZ ;  /* 0x0000bb321c347816 */ /* 0x008fc400000000ff */
[----:B------:R-:W-:Y:S02]  /*b750*/  LEA.HI.X.SX32 R16, R49, R16, 0x1, P2 ;  /* 0x0000001031107211 */ /* 0x000fe400010f0eff */
[----:B------:R-:W-:Y:S02]  /*b760*/  IADD3 R15, P1, R48, R15, RZ ;  /* 0x0000000f300f7210 */ /* 0x000fe40007f3e0ff */
[----:B------:R-:W-:Y:S02]  /*b770*/  IADD3 R22, P2, R52, R22, RZ ;  /* 0x0000001634167210 */ /* 0x000fe40007f5e0ff */
[----:B------:R-:W-:Y:S02]  /*b780*/  PRMT R49, R29, 0xbb32, RZ ;  /* 0x0000bb321d317816 */ /* 0x000fe400000000ff */
[----:B------:R-:W-:Y:S02]  /*b790*/  PRMT R51, R28, 0x9910, RZ ;  /* 0x000099101c337816 */ /* 0x000fe400000000ff */
[----:B------:R-:W-:-:S02]  /*b7a0*/  LEA.HI.X.SX32 R14, R48, R14, 0x1, P1 ;  /* 0x0000000e300e7211 */ /* 0x000fc400008f0eff */
[----:B------:R-:W-:Y:S01]  /*b7b0*/  LEA.HI.X.SX32 R21, R52, R21, 0x1, P2 ;  /* 0x0000001534157211 */ /* 0x000fe200010f0eff */
[----:B------:R-:W-:Y:S01]  /*b7c0*/  IMAD.MOV.U32 R52, RZ, RZ, R49 ;  /* 0x000000ffff347224 */ /* 0x000fe200078e0031 */
[----:B------:R-:W-:Y:S02]  /*b7d0*/  IADD3 R20, P1, R51, R20, RZ ;  /* 0x0000001433147210 */ /* 0x000fe40007f3e0ff */
[----:B------:R-:W-:Y:S02]  /*b7e0*/  PRMT R48, R29, 0x9910, RZ ;  /* 0x000099101d307816 */ /* 0x000fe400000000ff */
[----:B------:R-:W-:Y:S02]  /*b7f0*/  LEA.HI.X.SX32 R19, R51, R19, 0x1, P1 ;  /* 0x0000001333137211 */ /* 0x000fe400008f0eff */
[----:B------:R-:W-:Y:S02]  /*b800*/  IADD3 R24, P1, R48, R24, RZ ;  /* 0x0000001830187210 */ /* 0x000fe40007f3e0ff */
[----:B------:R-:W-:-:S02]  /*b810*/  IADD3 R35, P2, R52, R35, RZ ;  /* 0x0000002334237210 */ /* 0x000fc40007f5e0ff */
[C---:B----4-:R-:W-:Y:S02]  /*b820*/  PRMT R49, R30.reuse, 0x9910, RZ ;  /* 0x000099101e317816 */ /* 0x050fe400000000ff */
[----:B------:R-:W-:Y:S02]  /*b830*/  PRMT R51, R30, 0xbb32, RZ ;  /* 0x0000bb321e337816 */ /* 0x000fe400000000ff */
[----:B------:R-:W-:Y:S02]  /*b840*/  LEA.HI.X.SX32 R23, R48, R23, 0x1, P1 ;  /* 0x0000001730177211 */ /* 0x000fe400008f0eff */
[----:B------:R-:W-:Y:S02]  /*b850*/  LEA.HI.X.SX32 R25, R52, R25, 0x1, P2 ;  /* 0x0000001934197211 */ /* 0x000fe400010f0eff */
[----:B------:R-:W-:Y:S02]  /*b860*/  IADD3 R36, P1, R49, R36, RZ ;  /* 0x0000002431247210 */ /* 0x000fe40007f3e0ff */
[----:B------:R-:W-:-:S02]  /*b870*/  PRMT R52, R31, 0xbb32, RZ ;  /* 0x0000bb321f347816 */ /* 0x000fc400000000ff */
[----:B------:R-:W-:Y:S02]  /*b880*/  IADD3 R38, P2, R51, R38, RZ ;  /* 0x0000002633267210 */ /* 0x000fe40007f5e0ff */
[----:B------:R-:W-:Y:S01]  /*b890*/  LEA.HI.X.SX32 R34, R49, R34, 0x1, P1 ;  /* 0x0000002231227211 */ /* 0x000fe200008f0eff */
[----:B------:R-:W-:Y:S01]  /*b8a0*/  IMAD.MOV.U32 R49, RZ, RZ, R52 ;  /* 0x000000ffff317224 */ /* 0x000fe200078e0034 */
[----:B------:R-:W-:Y:S02]  /*b8b0*/  LEA.HI.X.SX32 R37, R51, R37, 0x1, P2 ;  /* 0x0000002533257211 */ /* 0x000fe400010f0eff */
[----:B------:R-:W-:Y:S02]  /*b8c0*/  PRMT R48, R31, 0x9910, RZ ;  /* 0x000099101f307816 */ /* 0x000fe400000000ff */
[C---:B-----5:R-:W-:Y:S02]  /*b8d0*/  PRMT R51, R32.reuse, 0x9910, RZ ;  /* 0x0000991020337816 */ /* 0x060fe400000000ff */
[----:B------:R-:W-:-:S02]  /*b8e0*/  PRMT R52, R32, 0xbb32, RZ ;  /* 0x0000bb3220347816 */ /* 0x000fc400000000ff */
[C---:B------:R-:W-:Y:S02]  /*b8f0*/  PRMT R54, R33.reuse, 0x9910, RZ ;  /* 0x0000991021367816 */ /* 0x040fe400000000ff */
[----:B------:R-:W-:Y:S02]  /*b900*/  PRMT R56, R33, 0xbb32, RZ ;  /* 0x0000bb3221387816 */ /* 0x000fe400000000ff */
        /* <DEDUP_REMOVED lines=14> */
.L_x_7206:
        /* <DEDUP_REMOVED lines=14> */
.L_x_7205:
[----:B------:R-:W-:Y:S05]  /*bad0*/  BSYNC B0 ;  /* 0x0000000000007941 */ /* 0x000fea0003800000 */
.L_x_7204:
        /* <DEDUP_REMOVED lines=25> */
[----:B------:R-:W-:-:S05]  /*bc70*/  IMAD.IADD R26, R62, 0x1, R39 ;  /* 0x000000013e1a7824 */ /* 0x000fca00078e0227 */
        /* <DEDUP_REMOVED lines=17> */
.L_x_7209:
[----:B------:R-:W-:Y:S05]  /*bd90*/  BSYNC B0 ;  /* 0x0000000000007941 */ /* 0x000fea0003800000 */
.L_x_7208:
[----:B------:R-:W-:Y:S04]  /*bda0*/  BSSY B0, `(.L_x_7210) ;  /* 0x000003c000007945 */ /* 0x000fe80003800000 */
[----:B------:R-:W-:Y:S05]  /*bdb0*/  @P1 BRA `(.L_x_7211) ;  /* 0x0000000000e81947 */ /* 0x000fea0003800000 */
[----:B------:R-:W-:Y:S02]  /*bdc0*/  PRMT R26, R48, 0x9910, RZ ;  /* 0x00009910301a7816 */ /* 0x000fe400000000ff */
[----:B------:R-:W-:Y:S02]  /*bdd0*/  IADD3 R48, R50, R39, RZ ;  /* 0x0000002732307210 */ /* 0x000fe40007ffe0ff */
[----:B------:R-:W-:Y:S02]  /*bde0*/  PRMT R27, R49, 0x9910, RZ ;  /* 0x00009910311b7816 */ /* 0x000fe400000000ff */
[----:B------:R-:W-:Y:S02]  /*bdf0*/  ISETP.GE.U32.AND P0, PT, R48, R53, PT ;  /* 0x000000353000720c */ /* 0x000fe40003f06070 */
        /* <DEDUP_REMOVED lines=54> */
.L_x_7211:
[----:B------:R-:W-:Y:S05]  /*c160*/  BSYNC B0 ;  /* 0x0000000000007941 */ /* 0x000fea0003800000 */
.L_x_7210:
        /* <DEDUP_REMOVED lines=17> */
.L_x_7186:
[----:B------:R-:W0:Y:S01]  /*c280*/  LDC R0, c[0x0][0x22c] ;  /* 0x00008b00ff007b82 */ /* 0x000e220000000800 */
[----:B------:R-:W-:Y:S01]  /*c290*/  BSSY B0, `(.L_x_7212) ;  /* 0x0000096000007945 */ /* 0x000fe20003800000 */
[----:B------:R-:W-:-:S06]  /*c2a0*/  IMAD.MOV.U32 R49, RZ, RZ, R50 ;  /* 0x000000ffff317224 */ /* 0x000fcc00078e0032 */
        /* <DEDUP_REMOVED lines=32> */
[--C-:B------:R-:W-:Y:S02]  /*c4b0*/  IMAD.MOV.U32 R46, RZ, RZ, R21.reuse ;  /* 0x000000ffff2e7224 */ /* 0x100fe400078e0015 */
        /* <DEDUP_REMOVED lines=31> */
.L_x_7215:
[----:B------:R-:W-:-:S05]  /*c6b0*/  SHF.R.U32.HI R29, RZ, 0x2, R49 ;  /* 0x00000002ff1d7819 */ /* 0x000fca0000011631 */
[----:B------:R-:W-:-:S04]  /*c6c0*/  IMAD.WIDE.U32 R28, R29, 0x8, R42 ;  /* 0x000000081d1c7825 */ /* 0x000fc800078e002a */
[----:B------:R-:W-:Y:S02]  /*c6d0*/  IMAD.IADD R49, R49, 0x1, R0 ;  /* 0x0000000131317824 */ /* 0x000fe400078e0200 */
[----:B------:R-:W2:Y:S03]  /*c6e0*/  LDG.E.64 R28, desc[UR60][R28.64] ;  /* 0x0000003c1c1c7981 */ /* 0x000ea6000c1e1b00 */
[----:B------:R-:W-:Y:S02]  /*c6f0*/  SHF.R.U32.HI R31, RZ, 0x2, R49 ;  /* 0x00000002ff1f7819 */ /* 0x000fe40000011631 */
[----:B------:R-:W-:-:S03]  /*c700*/  IADD3 R49, R49, R0, RZ ;  /* 0x0000000031317210 */ /* 0x000fc60007ffe0ff */
[----:B------:R-:W-:Y:S01]  /*c710*/  IMAD.WIDE.U32 R30, R31, 0x8, R42 ;  /* 0x000000081f1e7825 */ /* 0x000fe200078e002a */
[----:B------:R-:W-:-:S05]  /*c720*/  SHF.R.U32.HI R33, RZ, 0x2, R49 ;  /* 0x00000002ff217819 */ /* 0x000fca0000011631 */
[----:B------:R-:W3:Y:S01]  /*c730*/  LDG.E.64 R30, desc[UR60][R30.64] ;  /* 0x0000003c1e1e7981 */ /* 0x000ee2000c1e1b00 */
[----:B------:R-:W-:Y:S02]  /*c740*/  IMAD.IADD R49, R49, 0x1, R0 ;  /* 0x0000000131317824 */ /* 0x000fe400078e0200 */
[----:B------:R-:W-:-:S03]  /*c750*/  IMAD.WIDE.U32 R32, R33, 0x8, R42 ;  /* 0x0000000821207825 */ /* 0x000fc600078e002a */
[----:B------:R-:W-:-:S03]  /*c760*/  SHF.R.U32.HI R35, RZ, 0x2, R49 ;  /* 0x00000002ff237819 */ /* 0x000fc60000011631 */
[----:B------:R-:W4:Y:S02]  /*c770*/  LDG.E.64 R32, desc[UR60][R32.64] ;  /* 0x0000003c20207981 */ /* 0x000f24000c1e1b00 */
[----:B------:R-:W-:-:S06]  /*c780*/  IMAD.WIDE.U32 R34, R35, 0x8, R42 ;  /* 0x0000000823227825 */ /* 0x000fcc00078e002a */
[----:B------:R-:W5:Y:S01]  /*c790*/  LDG.E.64 R34, desc[UR60][R34.64] ;  /* 0x0000003c22227981 */ /* 0x000f62000c1e1b00 */
[----:B------:R-:W-:-:S05]  /*c7a0*/  IADD3 R49, R49, R0, RZ ;  /* 0x0000000031317210 */ /* 0x000fca0007ffe0ff */
[----:B------:R-:W-:-:S05]  /*c7b0*/  IMAD R48, R0, 0x3, R49 ;  /* 0x0000000300307824 */ /* 0x000fca00078e0231 */
[----:B------:R-:W-:Y:S02]  /*c7c0*/  ISETP.GE.U32.AND P0, PT, R48, R53, PT ;  /* 0x000000353000720c */ /* 0x000fe40003f06070 */
[----:B--2---:R-:W-:Y:S02]  /*c7d0*/  PRMT R50, R28, 0x9910, RZ ;  /* 0x000099101c327816 */ /* 0x004fe400000000ff */
[----:B------:R-:W-:Y:S02]  /*c7e0*/  PRMT R52, R29, 0xbb32, RZ ;  /* 0x0000bb321d347816 */ /* 0x000fe400000000ff */
[----:B------:R-:W-:Y:S02]  /*c7f0*/  IADD3 R19, P1, R50, R19, RZ ;  /* 0x0000001332137210 */ /* 0x000fe40007f3e0ff */
[----:B------:R-:W-:Y:S02]  /*c800*/  PRMT R51, R28, 0xbb32, RZ ;  /* 0x0000bb321c337816 */ /* 0x000fe400000000ff */
[----:B------:R-:W-:Y:S01]  /*c810*/  LEA.HI.X.SX32 R47, R50, R47, 0x1, P1 ;  /* 0x0000002f322f7211 */ /* 0x000fe200008f0eff */
[----:B------:R-:W-:Y:S01]  /*c820*/  IMAD.MOV.U32 R50, RZ, RZ, R52 ;  /* 0x000000ffff327224 */ /* 0x000fe200078e0034 */
[----:B------:R-:W-:-:S02]  /*c830*/  IADD3 R18, P2, R51, R18, RZ ;  /* 0x0000001233127210 */ /* 0x000fc40007f5e0ff */
[----:B------:R-:W-:Y:S02]  /*c840*/  PRMT R48, R29, 0x9910, RZ ;  /* 0x000099101d307816 */ /* 0x000fe400000000ff */
[----:B------:R-:W-:Y:S02]  /*c850*/  LEA.HI.X.SX32 R46, R51, R46, 0x1, P2 ;  /* 0x0000002e332e7211 */ /* 0x000fe400010f0eff */
[----:B------:R-:W-:Y:S02]  /*c860*/  IADD3 R16, P1, R48, R16, RZ ;  /* 0x0000001030107210 */ /* 0x000fe40007f3e0ff */
[----:B------:R-:W-:Y:S02]  /*c870*/  IADD3 R15, P2, R50, R15, RZ ;  /* 0x0000000f320f7210 */ /* 0x000fe40007f5e0ff */
[C---:B---3--:R-:W-:Y:S02]  /*c880*/  PRMT R51, R30.reuse, 0x9910, RZ ;  /* 0x000099101e337816 */ /* 0x048fe400000000ff */
[----:B------:R-:W-:-:S02]  /*c890*/  PRMT R52, R30, 0xbb32, RZ ;  /* 0x0000bb321e347816 */ /* 0x000fc400000000ff */
[----:B------:R-:W-:Y:S02]  /*c8a0*/  LEA.HI.X.SX32 R45, R48, R45, 0x1, P1 ;  /* 0x0000002d302d7211 */ /* 0x000fe400008f0eff */
[----:B------:R-:W-:Y:S02]  /*c8b0*/  LEA.HI.X.SX32 R44, R50, R44, 0x1, P2 ;  /* 0x0000002c322c7211 */ /* 0x000fe400010f0eff */
[----:B------:R-:W-:Y:S02]  /*c8c0*/  IADD3 R13, P1, R51, R13, RZ ;  /* 0x0000000d330d7210 */ /* 0x000fe40007f3e0ff */
[----:B------:R-:W-:Y:S02]  /*c8d0*/  IADD3 R14, P2, R52, R14, RZ ;  /* 0x0000000e340e7210 */ /* 0x000fe40007f5e0ff */
[C---:B------:R-:W-:Y:S02]  /*c8e0*/  PRMT R48, R31.reuse, 0x9910, RZ ;  /* 0x000099101f307816 */ /* 0x040fe400000000ff */
[----:B------:R-:W-:-:S02]  /*c8f0*/  PRMT R50, R31, 0xbb32, RZ ;  /* 0x0000bb321f327816 */ /* 0x000fc400000000ff */
[----:B------:R-:W-:Y:S02]  /*c900*/  LEA.HI.X.SX32 R38, R51, R38, 0x1, P1 ;  /* 0x0000002633267211 */ /* 0x000fe400008f0eff */
[----:B------:R-:W-:Y:S02]  /*c910*/  LEA.HI.X.SX32 R39, R52, R39, 0x1, P2 ;  /* 0x0000002734277211 */ /* 0x000fe400010f0eff */
[----:B------:R-:W-:Y:S02]  /*c920*/  IADD3 R11, P1, R48, R11, RZ ;  /* 0x0000000b300b7210 */ /* 0x000fe40007f3e0ff */
[----:B------:R-:W-:Y:S02]  /*c930*/  IADD3 R12, P2, R50, R12, RZ ;  /* 0x0000000c320c7210 */ /* 0x000fe40007f5e0ff */
[C---:B----4-:R-:W-:Y:S02]  /*c940*/  PRMT R51, R32.reuse, 0x9910, RZ ;  /* 0x0000991020337816 */ /* 0x050fe400000000ff */
[----:B------:R-:W-:-:S02]  /*c950*/  PRMT R52, R32, 0xbb32, RZ ;  /* 0x0000bb3220347816 */ /* 0x000fc400000000ff */
[----:B------:R-:W-:Y:S02]  /*c960*/  LEA.HI.X.SX32 R36, R48, R36, 0x1, P1 ;  /* 0x0000002430247211 */ /* 0x000fe400008f0eff */
[----:B------:R-:W-:Y:S02]  /*c970*/  LEA.HI.X.SX32 R37, R50, R37, 0x1, P2 ;  /* 0x0000002532257211 */ /* 0x000fe400010f0eff */
[C---:B------:R-:W-:Y:S02]  /*c980*/  IADD3 R10, P1, R51.reuse, R10, RZ ;  /* 0x0000000a330a7210 */ /* 0x040fe40007f3e0ff */
[C---:B------:R-:W-:Y:S02]  /*c990*/  IADD3 R9, P2, R52.reuse, R9, RZ ;  /* 0x0000000934097210 */ /* 0x040fe40007f5e0ff */
[----:B------:R-:W-:Y:S02]  /*c9a0*/  LEA.HI.X.SX32 R27, R51, R27, 0x1, P1 ;  /* 0x0000001b331b7211 */ /* 0x000fe400008f0eff */
[----:B------:R-:W-:-:S02]  /*c9b0*/  LEA.HI.X.SX32 R26, R52, R26, 0x1, P2 ;  /* 0x0000001a341a7211 */ /* 0x000fc400010f0eff */
[C---:B------:R-:W-:Y:S02]  /*c9c0*/  PRMT R48, R33.reuse, 0x9910, RZ ;  /* 0x0000991021307816 */ /* 0x040fe400000000ff */
[----:B------:R-:W-:Y:S02]  /*c9d0*/  PRMT R50, R33, 0xbb32, RZ ;  /* 0x0000bb3221327816 */ /* 0x000fe400000000ff */
[C---:B-----5:R-:W-:Y:S02]  /*c9e0*/  PRMT R51, R34.reuse, 0x9910, RZ ;  /* 0x0000991022337816 */ /* 0x060fe400000000ff */
[----:B------:R-:W-:Y:S02]  /*c9f0*/  PRMT R52, R34, 0xbb32, RZ ;  /* 0x0000bb3222347816 */ /* 0x000fe400000000ff */
[C---:B------:R-:W-:Y:S02]  /*ca00*/  PRMT R54, R35.reuse, 0x9910, RZ ;  /* 0x0000991023367816 */ /* 0x040fe400000000ff */
[----:B------:R-:W-:-:S02]  /*ca10*/  PRMT R55, R35, 0xbb32, RZ ;  /* 0x0000bb3223377816 */ /* 0x000fc400000000ff */
[----:B------:R-:W-:Y:S02]  /*ca20*/  IADD3 R8, P1, R48, R8, RZ ;  /* 0x0000000830087210 */ /* 0x000fe40007f3e0ff */
[----:B------:R-:W-:Y:S02]  /*ca30*/  IADD3 R7, P2, R50, R7, RZ ;  /* 0x0000000732077210 */ /* 0x000fe40007f5e0ff */
[----:B------:R-:W-:Y:S02]  /*ca40*/  IADD3 R6, P3, R51, R6, RZ ;  /* 0x0000000633067210 */ /* 0x000fe40007f7e0ff */
[----:B------:R-:W-:Y:S02]  /*ca50*/  IADD3 R5, P4, R52, R5, RZ ;  /* 0x0000000534057210 */ /* 0x000fe40007f9e0ff */
[----:B------:R-:W-:Y:S02]  /*ca60*/  IADD3 R4, P5, R54, R4, RZ ;  /* 0x0000000436047210 */ /* 0x000fe40007fbe0ff */
[----:B------:R-:W-:-:S02]  /*ca70*/  IADD3 R3, P6, R55, R3, RZ ;  /* 0x0000000337037210 */ /* 0x000fc40007fde0ff */
[----:B------:R-:W-:Y:S02]  /*ca80*/  LEA.HI.X.SX32 R25, R48, R25, 0x1, P1 ;  /* 0x0000001930197211 */ /* 0x000fe400008f0eff */
[----:B------:R-:W-:Y:S02]  /*ca90*/  LEA.HI.X.SX32 R24, R50, R24, 0x1, P2 ;  /* 0x0000001832187211 */ /* 0x000fe400010f0eff */
[----:B------:R-:W-:Y:S02]  /*caa0*/  LEA.HI.X.SX32 R23, R51, R23, 0x1, P3 ;  /* 0x0000001733177211 */ /* 0x000fe400018f0eff */
[----:B------:R-:W-:Y:S02]  /*cab0*/  LEA.HI.X.SX32 R22, R52, R22, 0x1, P4 ;  /* 0x0000001634167211 */ /* 0x000fe400020f0eff */
[----:B------:R-:W-:Y:S02]  /*cac0*/  LEA.HI.X.SX32 R21, R54, R21, 0x1, P5 ;  /* 0x0000001536157211 */ /* 0x000fe400028f0eff */
[----:B------:R-:W-:Y:S01]  /*cad0*/  LEA.HI.X.SX32 R20, R55, R20, 0x1, P6 ;  /* 0x0000001437147211 */ /* 0x000fe200030f0eff */
[----:B------:R-:W-:Y:S06]  /*cae0*/  @!P0 BRA `(.L_x_7215) ;  /* 0xfffffff800f08947 */ /* 0x000fec000383ffff */
[----:B------:R-:W-:Y:S05]  /*caf0*/  BSYNC B1 ;  /* 0x0000000000017941 */ /* 0x000fea0003800000 */
.L_x_7214:
[C---:B------:R-:W-:Y:S02]  /*cb00*/  PRMT R55, R31.reuse, 0x7610, R55 ;  /* 0x000076101f377816 */ /* 0x040fe40000000037 */
[----:B------:R-:W-:Y:S02]  /*cb10*/  PRMT R56, R31, 0x7632, R56 ;  /* 0x000076321f387816 */ /* 0x000fe40000000038 */
[C---:B------:R-:W-:Y:S02]  /*cb20*/  PRMT R57, R32.reuse, 0x7610, R57 ;  /* 0x0000761020397816 */ /* 0x040fe40000000039 */
[----:B------:R-:W-:Y:S02]  /*cb30*/  PRMT R58, R32, 0x7632, R58 ;  /* 0x00007632203a7816 */ /* 0x000fe4000000003a */
[----:B------:R-:W-:Y:S02]  /*cb40*/  PRMT R59, R33, 0x7610, R59 ;  /* 0x00007610213b7816 */ /* 0x000fe4000000003b */
[----:B------:R-:W-:-:S02]  /*cb50*/  PRMT R31, R34, 0x7610, R31 ;  /* 0x00007610221f7816 */ /* 0x000fc4000000001f */
[----:B------:R-:W-:Y:S02]  /*cb60*/  PRMT R32, R35, 0x7610, R32 ;  /* 0x0000761023207816 */ /* 0x000fe40000000020 */
[C---:B------:R-:W-:Y:S02]  /*cb70*/  PRMT R48, R28.reuse, 0x7610, R48 ;  /* 0x000076101c307816 */ /* 0x040fe40000000030 */
[----:B------:R-:W-:Y:S02]  /*cb80*/  PRMT R50, R28, 0x7632, R50 ;  /* 0x000076321c327816 */ /* 0x000fe40000000032 */
[C---:B------:R-:W-:Y:S02]  /*cb90*/  PRMT R51, R29.reuse, 0x7610, R51 ;  /* 0x000076101d337816 */ /* 0x040fe40000000033 */
[----:B------:R-:W-:Y:S02]  /*cba0*/  PRMT R52, R29, 0x7632, R52 ;  /* 0x000076321d347816 */ /* 0x000fe40000000034 */
[----:B------:R-:W-:-:S02]  /*cbb0*/  PRMT R54, R30, 0x7632, R54 ;  /* 0x000076321e367816 */ /* 0x000fc40000000036 */
[----:B------:R-:W-:Y:S02]  /*cbc0*/  PRMT R33, R33, 0x7632, R33 ;  /* 0x0000763221217816 */ /* 0x000fe40000000021 */
[----:B------:R-:W-:Y:S02]  /*cbd0*/  PRMT R34, R34, 0x7632, R34 ;  /* 0x0000763222227816 */ /* 0x000fe40000000022 */
[----:B------:R-:W-:-:S07]  /*cbe0*/  PRMT R35, R35, 0x7632, R35 ;  /* 0x0000763223237816 */ /* 0x000fce0000000023 */
.L_x_7213:
[----:B------:R-:W-:Y:S05]  /*cbf0*/  BSYNC B0 ;  /* 0x0000000000007941 */ /* 0x000fea0003800000 */
.L_x_7212:
        /* <DEDUP_REMOVED lines=39> */
.L_x_7217:
[----:B------:R-:W-:Y:S05]  /*ce70*/  BSYNC B0 ;  /* 0x0000000000007941 */ /* 0x000fea0003800000 */
.L_x_7216:
        /* <DEDUP_REMOVED lines=20> */
[----:B------:R-:W-:Y:S02]  /*cfc0*/  PRMT R29, R54, 0x9910, RZ ;  /* 0x00009910361d7816 */ /* 0x000fe400000000ff */
[----:B------:R-:W-:Y:S02]  /*cfd0*/  PRMT R30, R55, 0x9910, RZ ;  /* 0x00009910371e7816 */ /* 0x000fe400000000ff */
[----:B------:R-:W-:-:S02]  /*cfe0*/  PRMT R42, R56, 0x9910, RZ ;  /* 0x00009910382a7816 */ /* 0x000fc400000000ff */
[----:B------:R-:W-:Y:S02]  /*cff0*/  IADD3 R13, P1, R28, R13, RZ ;  /* 0x0000000d1c0d7210 */ /* 0x000fe40007f3e0ff */
[C---:B------:R-:W-:Y:S02]  /*d000*/  IADD3 R14, P2, R29.reuse, R14, RZ ;  /* 0x0000000e1d0e7210 */ /* 0x040fe40007f5e0ff */
        /* <DEDUP_REMOVED lines=29> */
[C---:B------:R-:W-:Y:S02]  /*d1e0*/  IADD3 R4, P2, R29.reuse, R4, RZ ;  /* 0x000000041d047210 */ /* 0x040fe40007f5e0ff */
[----:B------:R-:W-:Y:S02]  /*d1f0*/  IADD3 R3, P3, R30, R3, RZ ;  /* 0x000000031e037210 */ /* 0x000fe40007f7e0ff */
[----:B------:R-:W-:Y:S02]  /*d200*/  LEA.HI.X.SX32 R23, R0, R23, 0x1, P0 ;  /* 0x0000001700177211 */ /* 0x000fe400000f0eff */
[----:B------:R-:W-:Y:S02]  /*d210*/  LEA.HI.X.SX32 R22, R28, R22, 0x1, P1 ;  /* 0x000000161c167211 */ /* 0x000fe400008f0eff */
[----:B------:R-:W-:Y:S02]  /*d220*/  LEA.HI.X.SX32 R21, R29, R21, 0x1, P2 ;  /* 0x000000151d157211 */ /* 0x000fe400010f0eff */
[----:B------:R-:W-:-:S07]  /*d230*/  LEA.HI.X.SX32 R20, R30, R20, 0x1, P3 ;  /* 0x000000141e147211 */ /* 0x000fce00018f0eff */
.L_x_7219:
[----:B------:R-:W-:Y:S05]  /*d240*/  BSYNC B0 ;  /* 0x0000000000007941 */ /* 0x000fea0003800000 */
.L_x_7218:
        /* <DEDUP_REMOVED lines=11> */
[----:B------:R-:W-:Y:S01]  /*d300*/  IADD3 R42, P3, R6, R13, RZ ;  /* 0x0000000d062a7210 */ /* 0x000fe20007f7e0ff */
[----:B------:R-:W-:Y:S01]  /*d310*/  IMAD.X R29, R22, 0x1, R29, P2 ;  /* 0x00000001161d7824 */ /* 0x000fe200010e061d */
[----:B------:R-:W-:-:S02]  /*d320*/  IADD3.X R38, R27, R38, R47, P5, P4 ;  /* 0x000000261b267210 */ /* 0x000fc40002fe842f */
[----:B------:R-:W-:Y:S02]  /*d330*/  IADD3.X R5, R21, R36, RZ, P1, !PT ;  /* 0x0000002415057210 */ /* 0x000fe40000ffe4ff */
[----:B------:R-:W-:-:S07]  /*d340*/  IADD3.X R43, R23, R38, RZ, P3, !PT ;  /* 0x00000026172b7210 */ /* 0x000fce0001ffe4ff */
.L_x_7170:
[----:B------:R-:W-:Y:S05]  /*d350*/  BSYNC B6 ;  /* 0x0000000000067941 */ /* 0x000fea0003800000 */
.L_x_7169:
[----:B------:R-:W-:Y:S02]  /*d360*/  ULDC UR4, c[0x0][0x23c] ;  /* 0x00008f0000047ab9 */ /* 0x000fe40000000800 */
[----:B------:R-:W-:-:S13]  /*d370*/  ISETP.NE.AND P0, PT, RZ, UR4, PT ;  /* 0x00000004ff007c0c */ /* 0x000fda000bf05270 */
[----:B------:R-:W-:Y:S05]  /*d380*/  @!P0 BRA `(.L_x_7220) ;  /* 0x0000000000d48947 */ /* 0x000fea0003800000 */
[----:B------:R-:W1:Y:S01]  /*d390*/  S2R R19, SR_CgaCtaId ;  /* 0x0000000000137919 */ /* 0x000e620000008800 */
[----:B------:R-:W2:Y:S01]  /*d3a0*/  LDC R20, c[0x0][RZ] ;  /* 0x00000000ff147b82 */ /* 0x000ea20000000800 */
[----:B------:R-:W-:Y:S01]  /*d3b0*/  MOV R0, 0x400 ;  /* 0x0000040000007802 */ /* 0x000fe20000000f00 */
[----:B------:R-:W-:Y:S01]  /*d3c0*/  IMAD.MOV.U32 R8, RZ, RZ, R42 ;  /* 0x000000ffff087224 */ /* 0x000fe200078e002a */
[----:B------:R-:W-:Y:S01]  /*d3d0*/  MOV R9, R43 ;  /* 0x0000002b00097202 */ /* 0x000fe20000000f00 */
[----:B------:R-:W-:Y:S01]  /*d3e0*/  IMAD.MOV.U32 R10, RZ, RZ, R28 ;  /* 0x000000ffff0a7224 */ /* 0x000fe200078e001c */
[----:B------:R-:W-:Y:S01]  /*d3f0*/  MOV R11, R29 ;  /* 0x0000001d000b7202 */ /* 0x000fe20000000f00 */
[----:B------:R-:W-:Y:S01]  /*d400*/  VIADD R4, R0, 0x10 ;  /* 0x0000001000047836 */ /* 0x000fe20000000000 */
[----:B------:R-:W-:Y:S01]  /*d410*/  MOV R6, R16 ;  /* 0x0000001000067202 */ /* 0x000fe20000000f00 */
[----:B------:R-:W3:Y:S01]  /*d420*/  LDC R22, c[0x0][0x4] ;  /* 0x00000100ff167b82 */ /* 0x000ee20000000800 */
[----:B------:R-:W-:-:S02]  /*d430*/  IMAD.MOV.U32 R7, RZ, RZ, R3 ;  /* 0x000000ffff077224 */ /* 0x000fc400078e0003 */
[----:B--2---:R-:W-:Y:S01]  /*d440*/  IMAD R0, R2, R20, R17 ;  /* 0x0000001402007224 */ /* 0x004fe200078e0211 */
[----:B-1----:R-:W-:Y:S01]  /*d450*/  LEA R19, R19, R4, 0x18 ;  /* 0x0000000413137211 */ /* 0x002fe200078ec0ff */
[----:B------:R-:W-:-:S03]  /*d460*/  IMAD.MOV.U32 R4, RZ, RZ, R24 ;  /* 0x000000ffff047224 */ /* 0x000fc600078e0018 */
[----:B------:R-:W-:Y:S02]  /*d470*/  LEA R21, R0, R19, 0x5 ;  /* 0x0000001300157211 */ /* 0x000fe400078e28ff */
[----:B---3--:R-:W-:-:S03]  /*d480*/  SHF.R.U32.HI R0, RZ, 0x1, R22 ;  /* 0x00000001ff007819 */ /* 0x008fc60000011616 */
[----:B------:R1:W-:Y:S01]  /*d490*/  STS.128 [R21], R8 ;  /* 0x0000000815007388 */ /* 0x0003e20000000c00 */
[----:B------:R-:W-:-:S03]  /*d4a0*/  ISETP.NE.AND P0, PT, R0, RZ, PT ;  /* 0x000000ff0000720c */ /* 0x000fc60003f05270 */
[----:B------:R1:W-:Y:S10]  /*d4b0*/  STS.128 [R21+0x10], R4 ;  /* 0x0000100415007388 */ /* 0x0003f40000000c00 */
[----:B------:R-:W-:Y:S05]  /*d4c0*/  @!P0 BRA `(.L_x_7220) ;  /* 0x0000000000848947 */ /* 0x000fea0003800000 */
.L_x_7223:
        /* <DEDUP_REMOVED lines=10> */
[----:B------:R-:W-:-:S05]  /*d570*/  IMAD R0, R0, 0x20, R19 ;  /* 0x0000002000007824 */ /* 0x000fca00078e0213 */
[----:B------:R-:W1:Y:S04]  /*d580*/  LDS.128 R12, [R0+0x10] ;  /* 0x00001000000c7984 */ /* 0x000e680000000c00 */
[----:B------:R-:W2:Y:S01]  /*d590*/  LDS.128 R8, [R0] ;  /* 0x0000000000087984 */ /* 0x000ea20000000c00 */
[----:B-1----:R-:W-:Y:S02]  /*d5a0*/  IADD3 R16, P4, R14, R16, RZ ;  /* 0x000000100e107210 */ /* 0x002fe40007f9e0ff */
[----:B------:R-:W-:Y:S02]  /*d5b0*/  IADD3 R24, P3, R12, R24, RZ ;  /* 0x000000180c187210 */ /* 0x000fe40007f7e0ff */
[----:B--2---:R-:W-:Y:S01]  /*d5c0*/  IADD3 R42, P0, R8, R42, RZ ;  /* 0x0000002a082a7210 */ /* 0x004fe20007f1e0ff */
[----:B------:R-:W-:Y:S01]  /*d5d0*/  IMAD.X R3, R15, 0x1, R3, P4 ;  /* 0x000000010f037824 */ /* 0x000fe200020e0603 */
[----:B------:R-:W-:Y:S01]  /*d5e0*/  IADD3 R28, P2, R10, R28, RZ ;  /* 0x0000001c0a1c7210 */ /* 0x000fe20007f5e0ff */
[----:B------:R-:W-:Y:S01]  /*d5f0*/  IMAD.MOV.U32 R6, RZ, RZ, R16 ;  /* 0x000000ffff067224 */ /* 0x000fe200078e0010 */
[----:B------:R-:W-:-:S02]  /*d600*/  IADD3.X R43, R9, R43, RZ, P0, !PT ;  /* 0x0000002b092b7210 */ /* 0x000fc400007fe4ff */
[----:B------:R-:W-:Y:S01]  /*d610*/  IADD3.X R5, R13, R5, RZ, P3, !PT ;  /* 0x000000050d057210 */ /* 0x000fe20001ffe4ff */
[----:B------:R-:W-:Y:S01]  /*d620*/  IMAD.X R29, R11, 0x1, R29, P2 ;  /* 0x000000010b1d7824 */ /* 0x000fe200010e061d */
[----:B------:R-:W-:Y:S01]  /*d630*/  MOV R8, R42 ;  /* 0x0000002a00087202 */ /* 0x000fe20000000f00 */
[----:B------:R-:W-:Y:S01]  /*d640*/  IMAD.MOV.U32 R9, RZ, RZ, R43 ;  /* 0x000000ffff097224 */ /* 0x000fe200078e002b */
[----:B------:R-:W-:Y:S01]  /*d650*/  MOV R10, R28 ;  /* 0x0000001c000a7202 */ /* 0x000fe20000000f00 */
[----:B------:R-:W-:Y:S01]  /*d660*/  IMAD.MOV.U32 R11, RZ, RZ, R29 ;  /* 0x000000ffff0b7224 */ /* 0x000fe200078e001d */
[----:B------:R-:W-:Y:S02]  /*d670*/  MOV R4, R24 ;  /* 0x0000001800047202 */ /* 0x000fe40000000f00 */
[----:B------:R-:W-:Y:S02]  /*d680*/  MOV R7, R3 ;  /* 0x0000000300077202 */ /* 0x000fe40000000f00 */
[----:B------:R1:W-:Y:S04]  /*d690*/  STS.128 [R21], R8 ;  /* 0x0000000815007388 */ /* 0x0003e80000000c00 */
[----:B------:R1:W-:Y:S02]  /*d6a0*/  STS.128 [R21+0x10], R4 ;  /* 0x0000100415007388 */ /* 0x0003e40000000c00 */
.L_x_7222:
[----:B------:R-:W-:Y:S05]  /*d6b0*/  BSYNC B0 ;  /* 0x0000000000007941 */ /* 0x000fea0003800000 */
.L_x_7221:
[----:B------:R-:W-:Y:S01]  /*d6c0*/  IMAD.MOV.U32 R0, RZ, RZ, R18 ;  /* 0x000000ffff007224 */ /* 0x000fe200078e0012 */
[----:B------:R-:W-:Y:S06]  /*d6d0*/  @P1 BRA `(.L_x_7223) ;  /* 0xfffffffc007c1947 */ /* 0x000fec000383ffff */
.L_x_7220:
[----:B------:R-:W-:Y:S02]  /*d6e0*/  ULDC UR4, c[0x0][0x238] ;  /* 0x00008e0000047ab9 */ /* 0x000fe40000000800 */
[----:B------:R-:W-:-:S13]  /*d6f0*/  ISETP.NE.AND P0, PT, RZ, UR4, PT ;  /* 0x00000004ff007c0c */ /* 0x000fda000bf05270 */
[----:B------:R-:W-:Y:S05]  /*d700*/  @!P0 BRA `(.L_x_7224) ;  /* 0x0000000400448947 */ /* 0x000fea0003800000 */
[----:B-1----:R-:W1:Y:S02]  /*d710*/  LDC R21, c[0x0][RZ] ;  /* 0x00000000ff157b82 */ /* 0x002e640000000800 */
[----:B-1----:R-:W-:Y:S02]  /*d720*/  ISETP.GT.AND P0, PT, R21, 0x20, PT ;  /* 0x000000201500780c */ /* 0x002fe40003f04270 */
[----:B------:R-:W-:-:S11]  /*d730*/  MOV R0, R21 ;  /* 0x0000001500007202 */ /* 0x000fd60000000f00 */
[----:B------:R-:W-:Y:S05]  /*d740*/  @!P0 BRA `(.L_x_7225) ;  /* 0x0000000000d48947 */ /* 0x000fea0003800000 */
[----:B------:R-:W1:Y:S01]  /*d750*/  S2UR UR5, SR_CgaCtaId ;  /* 0x00000000000579c3 */ /* 0x000e620000008800 */
[----:B------:R-:W-:Y:S01]  /*d760*/  UMOV UR4, 0x400 ;  /* 0x0000040000047882 */ /* 0x000fe20000000000 */
[----:B------:R-:W-:Y:S01]  /*d770*/  IMAD R0, R2, R21, R17 ;  /* 0x0000001502007224 */ /* 0x000fe200078e0211 */
[----:B------:R-:W-:Y:S01]  /*d780*/  UIADD3 UR4, UR4, 0x10, URZ ;  /* 0x0000001004047890 */ /* 0x000fe2000fffe03f */
[----:B------:R-:W-:Y:S01]  /*d790*/  IMAD.MOV.U32 R8, RZ, RZ, R42 ;  /* 0x000000ffff087224 */ /* 0x000fe200078e002a */
[----:B------:R-:W-:Y:S01]  /*d7a0*/  MOV R9, R43 ;  /* 0x0000002b00097202 */ /* 0x000fe20000000f00 */
[----:B------:R-:W-:Y:S01]  /*d7b0*/  IMAD.MOV.U32 R10, RZ, RZ, R28 ;  /* 0x000000ffff0a7224 */ /* 0x000fe200078e001c */
[----:B------:R-:W-:Y:S01]  /*d7c0*/  MOV R11, R29 ;  /* 0x0000001d000b7202 */ /* 0x000fe20000000f00 */
[----:B------:R-:W-:Y:S01]  /*d7d0*/  IMAD.MOV.U32 R4, RZ, RZ, R24 ;  /* 0x000000ffff047224 */ /* 0x000fe200078e0018 */
[----:B------:R-:W-:Y:S01]  /*d7e0*/  MOV R6, R16 ;  /* 0x0000001000067202 */ /* 0x000fe20000000f00 */
[----:B------:R-:W-:Y:S01]  /*d7f0*/  IMAD.MOV.U32 R7, RZ, RZ, R3 ;  /* 0x000000ffff077224 */ /* 0x000fe200078e0003 */
[----:B-1----:R-:W-:-:S06]  /*d800*/  ULEA UR4, UR5, UR4, 0x18 ;  /* 0x0000000405047291 */ /* 0x002fcc000f8ec03f */
        /* <DEDUP_REMOVED lines=9> */
.L_x_7228:
[----:B-1----:R-:W-:Y:S01]  /*d8a0*/  IADD3 R4, R17, R0, RZ ;  /* 0x0000000011047210 */ /* 0x002fe20007ffe0ff */
[----:B------:R-:W-:Y:S05]  /*d8b0*/  WARPSYNC.ALL ;  /* 0x0000000000007948 */ /* 0x000fea0003800000 */
[----:B------:R-:W-:Y:S01]  /*d8c0*/  BAR.SYNC.DEFER_BLOCKING 0x0 ;  /* 0x0000000000007b1d */ /* 0x000fe20000010000 */
[----:B------:R-:W-:-:S04]  /*d8d0*/  ISETP.GE.U32.AND P0, PT, R4, R21, PT ;  /* 0x000000150400720c */ /* 0x000fc80003f06070 */
[----:B------:R-:W-:Y:S01]  /*d8e0*/  ISETP.GE.U32.OR P0, PT, R17, R0, P0 ;  /* 0x000000001100720c */ /* 0x000fe20000706470 */
[----:B------:R-:W-:-:S12]  /*d8f0*/  BSSY B0, `(.L_x_7226) ;  /* 0x0000016000007945 */ /* 0x000fd80003800000 */
[----:B------:R-:W-:Y:S05]  /*d900*/  @P0 BRA `(.L_x_7227) ;  /* 0x0000000000500947 */ /* 0x000fea0003800000 */
        /* <DEDUP_REMOVED lines=20> */
.L_x_7227:
[----:B------:R-:W-:Y:S05]  /*da50*/  BSYNC B0 ;  /* 0x0000000000007941 */ /* 0x000fea0003800000 */
.L_x_7226:
[----:B------:R-:W-:-:S04]  /*da60*/  SHF.R.S32.HI R0, RZ, 0x1, R0 ;  /* 0x00000001ff007819 */ /* 0x000fc80000011400 */
[----:B------:R-:W-:-:S13]  /*da70*/  ISETP.GE.AND P0, PT, R0, 0x20, PT ;  /* 0x000000200000780c */ /* 0x000fda0003f06270 */
[----:B------:R-:W-:Y:S05]  /*da80*/  @P0 BRA `(.L_x_7228) ;  /* 0xfffffffc00840947 */ /* 0x000fea000383ffff */
[----:B------:R-:W-:-:S07]  /*da90*/  IMAD.MOV.U32 R0, RZ, RZ, 0x20 ;  /* 0x00000020ff007424 */ /* 0x000fce00078e00ff */
.L_x_7225:
[----:B------:R-:W-:Y:S01]  /*daa0*/  ISETP.GE.AND P0, PT, R0, 0x2, PT ;  /* 0x000000020000780c */ /* 0x000fe20003f06270 */
[----:B------:R-:W-:Y:S05]  /*dab0*/  WARPSYNC.ALL ;  /* 0x0000000000007948 */ /* 0x000fea0003800000 */
[----:B------:R-:W-:Y:S07]  /*dac0*/  BAR.SYNC.DEFER_BLOCKING 0x0 ;  /* 0x0000000000007b1d */ /* 0x000fee0000010000 */
[----:B------:R-:W-:Y:S05]  /*dad0*/  @!P0 BRA `(.L_x_7224) ;  /* 0x0000000000508947 */ /* 0x000fea0003800000 */
[----:B-1----:R-:W-:-:S11]  /*dae0*/  HFMA2.MMA R7, -RZ, RZ, 0, 5.9604644775390625e-08 ;  /* 0x00000001ff077435 */ /* 0x002fd600000001ff */
.L_x_7229:
[----:B------:R-:W1:Y:S04]  /*daf0*/  SHFL.DOWN PT, R11, R28, R7, 0x1f ;  /* 0x08001f071c0b7589 */ /* 0x000e6800000e0000 */
[----:B------:R-:W2:Y:S04]  /*db00*/  SHFL.DOWN PT, R15, R16, R7, 0x1f ;  /* 0x08001f07100f7589 */ /* 0x000ea800000e0000 */
[----:B------:R-:W3:Y:S04]  /*db10*/  SHFL.DOWN PT, R9, R42, R7, 0x1f ;  /* 0x08001f072a097589 */ /* 0x000ee800000e0000 */
[----:B------:R-:W4:Y:S04]  /*db20*/  SHFL.DOWN PT, R13, R24, R7, 0x1f ;  /* 0x08001f07180d7589 */ /* 0x000f2800000e0000 */
[----:B------:R-:W5:Y:S04]  /*db30*/  SHFL.DOWN PT, R4, R43, R7, 0x1f ;  /* 0x08001f072b047589 */ /* 0x000f6800000e0000 */
[----:B------:R-:W0:Y:S04]  /*db40*/  SHFL.DOWN PT, R6, R29, R7, 0x1f ;  /* 0x08001f071d067589 */ /* 0x000e2800000e0000 */
[----:B------:R-:W0:Y:S01]  /*db50*/  SHFL.DOWN PT, R8, R5, R7, 0x1f ;  /* 0x08001f0705087589 */ /* 0x000e2200000e0000 */
[----:B-1----:R-:W-:-:S03]  /*db60*/  IADD3 R28, P2, R11, R28, RZ ;  /* 0x0000001c0b1c7210 */ /* 0x002fc60007f5e0ff */
[----:B------:R1:W0:Y:S01]  /*db70*/  SHFL.DOWN PT, R10, R3, R7, 0x1f ;  /* 0x08001f07030a7589 */ /* 0x00022200000e0000 */
[----:B--2---:R-:W-:Y:S02]  /*db80*/  IADD3 R16, P4, R15, R16, RZ ;  /* 0x000000100f107210 */ /* 0x004fe40007f9e0ff */
[----:B---3--:R-:W-:Y:S02]  /*db90*/  IADD3 R42, P1, R9, R42, RZ ;  /* 0x0000002a092a7210 */ /* 0x008fe40007f3e0ff */
[----:B----4-:R-:W-:Y:S01]  /*dba0*/  IADD3 R24, P3, R13, R24, RZ ;  /* 0x000000180d187210 */ /* 0x010fe20007f7e0ff */
[----:B-1----:R-:W-:Y:S01]  /*dbb0*/  IMAD.SHL.U32 R7, R7, 0x2, RZ ;  /* 0x0000000207077824 */ /* 0x002fe200078e00ff */
[----:B-----5:R-:W-:-:S04]  /*dbc0*/  IADD3.X R43, R4, R43, RZ, P1, !PT ;  /* 0x0000002b042b7210 */ /* 0x020fc80000ffe4ff */
[----:B------:R-:W-:Y:S01]  /*dbd0*/  ISETP.GE.AND P0, PT, R7, R0, PT ;  /* 0x000000000700720c */ /* 0x000fe20003f06270 */
[----:B0-----:R-:W-:Y:S01]  /*dbe0*/  IMAD.X R29, R6, 0x1, R29, P2 ;  /* 0x00000001061d7824 */ /* 0x001fe200010e061d */
[----:B------:R-:W-:Y:S01]  /*dbf0*/  IADD3.X R5, R8, R5, RZ, P3, !PT ;  /* 0x0000000508057210 */ /* 0x000fe20001ffe4ff */
[----:B------:R-:W-:-:S10]  /*dc00*/  IMAD.X R3, R10, 0x1, R3, P4 ;  /* 0x000000010a037824 */ /* 0x000fd400020e0603 */
[----:B------:R-:W-:Y:S05]  /*dc10*/  @!P0 BRA `(.L_x_7229) ;  /* 0xfffffffc00b48947 */ /* 0x000fea000383ffff */
.L_x_7224:
[----:B------:R-:W2:Y:S01]  /*dc20*/  LDC R0, c[0x0][0x3f4] ;  /* 0x0000fd00ff007b82 */ /* 0x000ea20000000800 */
[----:B------:R-:W-:Y:S02]  /*dc30*/  CS2R R22, SRZ ;  /* 0x0000000000167805 */ /* 0x000fe4000001ff00 */
[----:B--2---:R-:W-:-:S13]  /*dc40*/  ISETP.NE.AND P0, PT, R0, RZ, PT ;  /* 0x000000ff0000720c */ /* 0x004fda0003f05270 */
[----:B------:R-:W-:Y:S05]  /*dc50*/  @!P0 BRA `(.L_x_7230) ;  /* 0x0000001000488947 */ /* 0x000fea0003800000 */
[----:B-1----:R-:W-:Y:S01]  /*dc60*/  MOV R6, RZ ;  /* 0x000000ff00067202 */ /* 0x002fe20000000f00 */
        /* <DEDUP_REMOVED lines=273> */
.L_x_7230:
[----:B------:R-:W-:Y:S02]  /*ed80*/  ULDC.64 UR4, c[0x0][0x5f8] ;  /* 0x00017e0000047ab9 */ /* 0x000fe40000000a00 */
[----:B-1----:R-:W-:-:S05]  /*ed90*/  IADD3 R8, P1, R23, UR4, RZ ;  /* 0x0000000417087c10 */ /* 0x002fca000ff3e0ff */
        /* <DEDUP_REMOVED lines=276> */
.L_x_7231:
[----:B------:R-:W-:Y:S02]  /*fee0*/  IADD3 R10, P1, R22, UR4, RZ ;  /* 0x00000004160a7c10 */ /* 0x000fe4000ff3e0ff */
[----:B------:R-:W-:-:S03]  /*fef0*/  CS2R R18, SRZ ;  /* 0x0000000000127805 */ /* 0x000fc6000001ff00 */
        /* <DEDUP_REMOVED lines=276> */
.L_x_7232:
        /* <DEDUP_REMOVED lines=277> */
.L_x_7233:
[----:B------:R-:W-:Y:S01]  /*12190*/  ULDC.64 UR6, c[0x0][0x608] ;  /* 0x0001820000067ab9 */ /* 0x000fe20000000a00 */
[----:B------:R-:W-:Y:S01]  /*121a0*/  IADD3 R14, P1, R18, UR4, RZ ;  /* 0x00000004120e7c10 */ /* 0x000fe2000ff3e0ff */
[----:B------:R-:W-:Y:S01]  /*121b0*/  HFMA2.MMA R4, -RZ, RZ, 0, 0 ;  /* 0x00000000ff047435 */ /* 0x000fe200000001ff */
[----:B------:R-:W-:Y:S01]  /*121c0*/  ISETP.NE.U32.AND P0, PT, RZ, UR6, PT ;  /* 0x00000006ff007c0c */ /* 0x000fe2000bf05070 */
[----:B------:R-:W-:Y:S01]  /*121d0*/  IMAD.MOV.U32 R7, RZ, RZ, RZ ;  /* 0x000000ffff077224 */ /* 0x000fe200078e00ff */
[----:B------:R-:W-:Y:S01]  /*121e0*/  MOV R0, RZ ;  /* 0x000000ff00007202 */ /* 0x000fe20000000f00 */
        /* <DEDUP_REMOVED lines=8> */
.L_x_7239:
[-C--:B------:R-:W-:Y:S01]  /*12270*/  LOP3.LUT R0, R20, R7.reuse, RZ, 0xfc, !PT ;  /* 0x0000000714007212 */ /* 0x080fe200078efcff */
[----:B------:R-:W-:Y:S01]  /*12280*/  BSSY B1, `(.L_x_7236) ;  /* 0x000001e000017945 */ /* 0x000fe20003800000 */
[----:B------:R-:W-:Y:S02]  /*12290*/  MOV R21, R7 ;  /* 0x0000000700157202 */ /* 0x000fe40000000f00 */
[----:B------:R-:W-:Y:S01]  /*122a0*/  ISETP.NE.U32.AND P0, PT, R0, RZ, PT ;  /* 0x000000ff0000720c */ /* 0x000fe20003f05070 */
[----:B------:R-:W-:-:S12]  /*122b0*/  IMAD.MOV.U32 R0, RZ, RZ, R6 ;  /* 0x000000ffff007224 */ /* 0x000fd800078e0006 */
[----:B------:R-:W-:Y:S05]  /*122c0*/  @!P0 BRA `(.L_x_7237) ;  /* 0x0000000000188947 */ /* 0x000fea0003800000 */
[----:B------:R-:W-:Y:S01]  /*122d0*/  IMAD.MOV.U32 R4, RZ, RZ, R6 ;  /* 0x000000ffff047224 */ /* 0x000fe200078e0006 */
[----:B------:R-:W-:-:S07]  /*122e0*/  MOV R6, 0x12300 ;  /* 0x0001230000067802 */ /* 0x000fce0000000f00 */
[----:B0-----:R-:W-:Y:S05]  /*122f0*/  CALL.REL.NOINC `($__internal_27_$__cuda_sm20_rem_u64) ;  /* 0x0000008000d87944 */ /* 0x001fea0003c00000 */
[----:B------:R-:W-:Y:S01]  /*12300*/  MOV R6, R4 ;  /* 0x0000000400067202 */ /* 0x000fe20000000f00 */
[----:B------:R-:W-:Y:S01]  /*12310*/  IMAD.MOV.U32 R7, RZ, RZ, R25 ;  /* 0x000000ffff077224 */ /* 0x000fe200078e0019 */
[----:B------:R-:W-:Y:S06]  /*12320*/  BRA `(.L_x_7238) ;  /* 0x00000000004c7947 */ /* 0x000fec0003800000 */
.L_x_7237:
[----:B------:R-:W1:Y:S01]  /*12330*/  I2F.U32.RP R4, R6 ;  /* 0x0000000600047306 */ /* 0x000e620000209000 */
[----:B------:R-:W-:-:S07]  /*12340*/  ISETP.NE.U32.AND P1, PT, R6, RZ, PT ;  /* 0x000000ff0600720c */ /* 0x000fce0003f25070 */
[----:B-1----:R-:W1:Y:S02]  /*12350*/  MUFU.RCP R4, R4 ;  /* 0x0000000400047308 */ /* 0x002e640000001000 */
[----:B-1----:R-:W-:-:S06]  /*12360*/  IADD3 R26, R4, 0xffffffe, RZ ;  /* 0x0ffffffe041a7810 */ /* 0x002fcc0007ffe0ff */
[----:B------:R1:W2:Y:S02]  /*12370*/  F2I.FTZ.U32.TRUNC.NTZ R27, R26 ;  /* 0x0000001a001b7305 */ /* 0x0002a4000021f000 */
[----:B-1----:R-:W-:Y:S01]  /*12380*/  HFMA2.MMA R26, -RZ, RZ, 0, 0 ;  /* 0x00000000ff1a7435 */ /* 0x002fe200000001ff */
[----:B--2---:R-:W-:-:S04]  /*12390*/  IMAD.MOV R7, RZ, RZ, -R27 ;  /* 0x000000ffff077224 */ /* 0x004fc800078e0a1b */
[----:B------:R-:W-:-:S05]  /*123a0*/  IMAD R7, R7, R6, RZ ;  /* 0x0000000607077224 */ /* 0x000fca00078e02ff */
[----:B------:R-:W-:-:S04]  /*123b0*/  IMAD.HI.U32 R27, R27, R7, R26 ;  /* 0x000000071b1b7227 */ /* 0x000fc800078e001a */
[----:B------:R-:W-:Y:S02]  /*123c0*/  IMAD.MOV.U32 R7, RZ, RZ, RZ ;  /* 0x000000ffff077224 */ /* 0x000fe400078e00ff */
[----:B------:R-:W-:-:S04]  /*123d0*/  IMAD.HI.U32 R27, R27, R25, RZ ;  /* 0x000000191b1b7227 */ /* 0x000fc800078e00ff */
[----:B------:R-:W-:-:S04]  /*123e0*/  IMAD.MOV R27, RZ, RZ, -R27 ;  /* 0x000000ffff1b7224 */ /* 0x000fc800078e0a1b */
[----:B------:R-:W-:-:S05]  /*123f0*/  IMAD R25, R6, R27, R25 ;  /* 0x0000001b06197224 */ /* 0x000fca00078e0219 */
[----:B------:R-:W-:-:S13]  /*12400*/  ISETP.GE.U32.AND P0, PT, R25, R6, PT ;  /* 0x000000061900720c */ /* 0x000fda0003f06070 */
[----:B------:R-:W-:-:S04]  /*12410*/  @P0 IADD3 R25, R25, -R6, RZ ;  /* 0x8000000619190210 */ /* 0x000fc80007ffe0ff */
[----:B------:R-:W-:-:S13]  /*12420*/  ISETP.GE.U32.AND P0, PT, R25, R6, PT ;  /* 0x000000061900720c */ /* 0x000fda0003f06070 */
[----:B------:R-:W-:Y:S01]  /*12430*/  @P0 IMAD.IADD R25, R25, 0x1, -R6 ;  /* 0x0000000119190824 */ /* 0x000fe200078e0a06 */
[----:B------:R-:W-:-:S04]  /*12440*/  @!P1 LOP3.LUT R25, RZ, R6, RZ, 0x33, !PT ;  /* 0x00000006ff199212 */ /* 0x000fc800078e33ff */
[----:B------:R-:W-:-:S07]  /*12450*/  MOV R6, R25 ;  /* 0x0000001900067202 */ /* 0x000fce0000000f00 */
.L_x_7238:
[----:B------:R-:W-:Y:S05]  /*12460*/  BSYNC B1 ;  /* 0x0000000000017941 */ /* 0x000fea0003800000 */
.L_x_7236:
[----:B------:R-:W-:Y:S01]  /*12470*/  ISETP.NE.U32.AND P0, PT, R6, RZ, PT ;  /* 0x000000ff0600720c */ /* 0x000fe20003f05070 */
[----:B------:R-:W-:Y:S01]  /*12480*/  IMAD.MOV.U32 R20, RZ, RZ, R21 ;  /* 0x000000ffff147224 */ /* 0x000fe200078e0015 */
[----:B------:R-:W-:Y:S02]  /*12490*/  MOV R25, R0 ;  /* 0x0000000000197202 */ /* 0x000fe40000000f00 */
[----:B------:R-:W-:-:S13]  /*124a0*/  ISETP.NE.AND.EX P0, PT, R7, RZ, PT, P0 ;  /* 0x000000ff0700720c */ /* 0x000fda0003f05300 */
[----:B------:R-:W-:Y:S05]  /*124b0*/  @P0 BRA `(.L_x_7239) ;  /* 0xfffffffc006c0947 */ /* 0x000fea000383ffff */
[----:B------:R-:W-:Y:S05]  /*124c0*/  BSYNC B0 ;  /* 0x0000000000007941 */ /* 0x000fea0003800000 */
.L_x_7235:
[----:B------:R-:W-:Y:S01]  /*124d0*/  ISETP.NE.U32.AND P2, PT, R21, RZ, PT ;  /* 0x000000ff1500720c */ /* 0x000fe20003f45070 */
[----:B------:R-:W-:-:S12]  /*124e0*/  BSSY B0, `(.L_x_7240) ;  /* 0x000001c000007945 */ /* 0x000fd80003800000 */
[----:B------:R-:W-:Y:S05]  /*124f0*/  @!P2 BRA `(.L_x_7241) ;  /* 0x00000000001ca947 */ /* 0x000fea0003800000 */
[----:B------:R-:W-:Y:S01]  /*12500*/  HFMA2.MMA R4, -RZ, RZ, 0, 4.76837158203125e-07 ;  /* 0x00000008ff047435 */ /* 0x000fe200000001ff */
[----:B------:R-:W-:Y:S01]  /*12510*/  IMAD.MOV.U32 R25, RZ, RZ, RZ ;  /* 0x000000ffff197224 */ /* 0x000fe200078e00ff */
[----:B------:R-:W-:-:S09]  /*12520*/  MOV R20, 0x12540 ;  /* 0x0001254000147802 */ /* 0x000fd20000000f00 */
[----:B0-----:R-:W-:Y:S05]  /*12530*/  CALL.REL.NOINC `($__internal_26_$__cuda_sm20_div_u64) ;  /* 0x0000007c00307944 */ /* 0x001fea0003c00000 */
[----:B------:R-:W-:Y:S01]  /*12540*/  MOV R6, R4 ;  /* 0x0000000400067202 */ /* 0x000fe20000000f00 */
[----:B------:R-:W-:Y:S01]  /*12550*/  IMAD.MOV.U32 R7, RZ, RZ, R25 ;  /* 0x000000ffff077224 */ /* 0x000fe200078e0019 */
[----:B------:R-:W-:Y:S06]  /*12560*/  BRA `(.L_x_7242) ;  /* 0x00000000004c7947 */ /* 0x000fec0003800000 */
.L_x_7241:
[----:B------:R-:W1:Y:S01]  /*12570*/  I2F.U32.RP R4, R0 ;  /* 0x0000000000047306 */ /* 0x000e620000209000 */
[----:B------:R-:W-:Y:S01]  /*12580*/  HFMA2.MMA R6, -RZ, RZ, 0, 0 ;  /* 0x00000000ff067435 */ /* 0x000fe200000001ff */
[----:B------:R-:W-:-:S06]  /*12590*/  ISETP.NE.U32.AND P3, PT, R0, RZ, PT ;  /* 0x000000ff0000720c */ /* 0x000fcc0003f65070 */
[----:B-1----:R-:W1:Y:S02]  /*125a0*/  MUFU.RCP R4, R4 ;  /* 0x0000000400047308 */ /* 0x002e640000001000 */
[----:B-1----:R-:W-:-:S06]  /*125b0*/  IADD3 R20, R4, 0xffffffe, RZ ;  /* 0x0ffffffe04147810 */ /* 0x002fcc0007ffe0ff */
[----:B------:R-:W1:Y:S02]  /*125c0*/  F2I.FTZ.U32.TRUNC.NTZ R7, R20 ;  /* 0x0000001400077305 */ /* 0x000e64000021f000 */
[----:B-1----:R-:W-:-:S04]  /*125d0*/  IMAD.MOV R25, RZ, RZ, -R7 ;  /* 0x000000ffff197224 */ /* 0x002fc800078e0a07 */
        /* <DEDUP_REMOVED lines=12> */
.L_x_7242:
[----:B------:R-:W-:Y:S05]  /*126a0*/  BSYNC B0 ;  /* 0x0000000000007941 */ /* 0x000fea0003800000 */
.L_x_7240:
[----:B------:R-:W-:Y:S04]  /*126b0*/  BSSY B0, `(.L_x_7243) ;  /* 0x000001c000007945 */ /* 0x000fe80003800000 */
[----:B------:R-:W-:Y:S05]  /*126c0*/  @!P2 BRA `(.L_x_7244) ;  /* 0x00000000001ca947 */ /* 0x000fea0003800000 */
[----:B------:R-:W-:Y:S01]  /*126d0*/  MOV R4, 0x2 ;  /* 0x0000000200047802 */ /* 0x000fe20000000f00 */
[----:B------:R-:W-:Y:S01]  /*126e0*/  IMAD.MOV.U32 R25, RZ, RZ, RZ ;  /* 0x000000ffff197224 */ /* 0x000fe200078e00ff */
[----:B------:R-:W-:-:S07]  /*126f0*/  MOV R20, 0x12710 ;  /* 0x0001271000147802 */ /* 0x000fce0000000f00 */
[----:B0-----:R-:W-:Y:S05]  /*12700*/  CALL.REL.NOINC `($__internal_26_$__cuda_sm20_div_u64) ;  /* 0x0000007800bc7944 */ /* 0x001fea0003c00000 */
[----:B------:R-:W-:Y:S01]  /*12710*/  MOV R20, R4 ;  /* 0x0000000400147202 */ /* 0x000fe20000000f00 */
[----:B------:R-:W-:Y:S01]  /*12720*/  IMAD.MOV.U32 R21, RZ, RZ, R25 ;  /* 0x000000ffff157224 */ /* 0x000fe200078e0019 */
[----:B------:R-:W-:Y:S06]  /*12730*/  BRA `(.L_x_7245) ;  /* 0x00000000004c7947 */ /* 0x000fec0003800000 */
.L_x_7244:
        /* <DEDUP_REMOVED lines=19> */
.L_x_7245:
[----:B------:R-:W-:Y:S05]  /*12870*/  BSYNC B0 ;  /* 0x0000000000007941 */ /* 0x000fea0003800000 */
.L_x_7243:
[-C--:B------:R-:W-:Y:S01]  /*12880*/  IMAD R25, R7, R23.reuse, RZ ;  /* 0x0000001707197224 */ /* 0x080fe200078e02ff */
[----:B------:R-:W-:Y:S01]  /*12890*/  BSSY B0, `(.L_x_7246) ;  /* 0x0000020000007945 */ /* 0x000fe20003800000 */
[----:B------:R-:W-:-:S05]  /*128a0*/  IMAD.WIDE.U32 R6, R6, R23, RZ ;  /* 0x0000001706067225 */ /* 0x000fca00078e00ff */
[----:B------:R-:W-:-:S04]  /*128b0*/  IADD3 R25, R7, R25, RZ ;  /* 0x0000001907197210 */ /* 0x000fc80007ffe0ff */
[----:B------:R-:W-:-:S13]  /*128c0*/  LOP3.LUT P0, RZ, R25, 0xf, RZ, 0xc0, !PT ;  /* 0x0000000f19ff7812 */ /* 0x000fda000780c0ff */
[----:B------:R-:W-:Y:S05]  /*128d0*/  @!P0 BRA `(.L_x_7247) ;  /* 0x00000000001c8947 */ /* 0x000fea0003800000 */
[----:B------:R-:W-:Y:S01]  /*128e0*/  MOV R0, R20 ;  /* 0x0000001400007202 */ /* 0x000fe20000000f00 */
[----:B------:R-:W-:Y:S01]  /*128f0*/  IMAD.MOV.U32 R4, RZ, RZ, R6 ;  /* 0x000000ffff047224 */ /* 0x000fe200078e0006 */
[----:B------:R-:W-:-:S07]  /*12900*/  MOV R20, 0x12920 ;  /* 0x0001292000147802 */ /* 0x000fce0000000f00 */
[----:B0-----:R-:W-:Y:S05]  /*12910*/  CALL.REL.NOINC `($__internal_26_$__cuda_sm20_div_u64) ;  /* 0x0000007800387944 */ /* 0x001fea0003c00000 */
[----:B------:R-:W-:Y:S01]  /*12920*/  IMAD.MOV.U32 R6, RZ, RZ, R4 ;  /* 0x000000ffff067224 */ /* 0x000fe200078e0004 */
[----:B------:R-:W-:Y:S01]  /*12930*/  MOV R7, R25 ;  /* 0x0000001900077202 */ /* 0x000fe20000000f00 */
[----:B------:R-:W-:Y:S06]  /*12940*/  BRA `(.L_x_7248) ;  /* 0x0000000000507947 */ /* 0x000fec0003800000 */
.L_x_7247:
[----:B------:R-:W1:Y:S01]  /*12950*/  I2F.U32.RP R0, R20 ;  /* 0x0000001400007306 */ /* 0x000e620000209000 */
[----:B------:R-:W-:-:S07]  /*12960*/  ISETP.NE.U32.AND P2, PT, R20, RZ, PT ;  /* 0x000000ff1400720c */ /* 0x000fce0003f45070 */
[----:B-1----:R-:W1:Y:S02]  /*12970*/  MUFU.RCP R0, R0 ;  /* 0x0000000000007308 */ /* 0x002e640000001000 */
[----:B-1----:R-:W-:-:S06]  /*12980*/  VIADD R26, R0, 0xffffffe ;  /* 0x0ffffffe001a7836 */ /* 0x002fcc0000000000 */
[----:B------:R1:W2:Y:S02]  /*12990*/  F2I.FTZ.U32.TRUNC.NTZ R27, R26 ;  /* 0x0000001a001b7305 */ /* 0x0002a4000021f000 */
[----:B-1----:R-:W-:Y:S01]  /*129a0*/  IMAD.MOV.U32 R26, RZ, RZ, RZ ;  /* 0x000000ffff1a7224 */ /* 0x002fe200078e00ff */
[----:B--2---:R-:W-:-:S05]  /*129b0*/  IADD3 R7, RZ, -R27, RZ ;  /* 0x8000001bff077210 */ /* 0x004fca0007ffe0ff */
        /* <DEDUP_REMOVED lines=13> */
.L_x_7248:
[----:B------:R-:W-:Y:S05]  /*12a90*/  BSYNC B0 ;  /* 0x0000000000007941 */ /* 0x000fea0003800000 */
.L_x_7246:
[----:B------:R-:W-:Y:S02]  /*12aa0*/  ULDC.64 UR4, c[0x0][0x608] ;  /* 0x0001820000047ab9 */ /* 0x000fe40000000a00 */
[----:B------:R-:W-:-:S04]  /*12ab0*/  IADD3 R4, P0, R6, UR4, RZ ;  /* 0x0000000406047c10 */ /* 0x000fc8000ff1e0ff */
[----:B------:R-:W-:-:S04]  /*12ac0*/  IADD3.X R7, R7, UR5, RZ, P0, !PT ;  /* 0x0000000507077c10 */ /* 0x000fc800087fe4ff */
[----:B------:R-:W-:-:S07]  /*12ad0*/  MOV R0, R7 ;  /* 0x0000000700007202 */ /* 0x000fce0000000f00 */
.L_x_7234:
[----:B------:R-:W-:Y:S01]  /*12ae0*/  ULDC UR4, c[0x0][0x240] ;  /* 0x0000900000047ab9 */ /* 0x000fe20000000800 */
[----:B------:R-:W-:Y:S01]  /*12af0*/  IMAD.MOV.U32 R6, RZ, RZ, R4 ;  /* 0x000000ffff067224 */ /* 0x000fe200078e0004 */
[----:B------:R-:W-:-:S13]  /*12b00*/  ISETP.NE.AND P0, PT, RZ, UR4, PT ;  /* 0x00000004ff007c0c */ /* 0x000fda000bf05270 */
[----:B------:R-:W-:Y:S05]  /*12b10*/  @!P0 BRA `(.L_x_7249) ;  /* 0x0000006400fc8947 */ /* 0x000fea0003800000 */
[----:B------:R-:W1:Y:S01]  /*12b20*/  LDC R9, c[0x0][0x3f4] ;  /* 0x0000fd00ff097b82 */ /* 0x000e620000000800 */
[----:B------:R-:W2:Y:S01]  /*12b30*/  S2R R8, SR_CTAID.X ;  /* 0x0000000000087919 */ /* 0x000ea20000002500 */
[----:B------:R-:W-:Y:S01]  /*12b40*/  ULDC UR4, c[0x0][0x244] ;  /* 0x0000910000047ab9 */ /* 0x000fe20000000800 */
[----:B------:R-:W-:Y:S01]  /*12b50*/  HFMA2.MMA R19, -RZ, RZ, 0, 0 ;  /* 0x00000000ff137435 */ /* 0x000fe200000001ff */
[----:B------:R-:W-:Y:S01]  /*12b60*/  IMAD R11, R17, UR4, RZ ;  /* 0x00000004110b7c24 */ /* 0x000fe2000f8e02ff */
[----:B------:R-:W-:Y:S01]  /*12b70*/  ULDC UR4, c[0x0][0x248] ;  /* 0x0000920000047ab9 */ /* 0x000fe20000000800 */
[----:B------:R-:W-:Y:S02]  /*12b80*/  IMAD.MOV.U32 R23, RZ, RZ, RZ ;  /* 0x000000ffff177224 */ /* 0x000fe400078e00ff */
[----:B------:R-:W-:Y:S01]  /*12b90*/  IMAD R11, R2, UR4, R11 ;  /* 0x00000004020b7c24 */ /* 0x000fe2000f8e020b */
[----:B------:R-:W-:Y:S01]  /*12ba0*/  ULDC UR4, c[0x0][0x230] ;  /* 0x00008c0000047ab9 */ /* 0x000fe20000000800 */
[----:B-1----:R-:W-:-:S02]  /*12bb0*/  ISETP.NE.AND P0, PT, R9, RZ, PT ;  /* 0x000000ff0900720c */ /* 0x002fc40003f05270 */
[----:B--2---:R-:W-:-:S05]  /*12bc0*/  IMAD R11, R8, UR4, R11 ;  /* 0x00000004080b7c24 */ /* 0x004fca000f8e020b */
        /* <DEDUP_REMOVED lines=275> */
.L_x_7250:
        /* <DEDUP_REMOVED lines=278> */
.L_x_7251:
[----:B0-----:R-:W-:Y:S01]  /*14e60*/  IADD3 R34, P1, R19, UR4, RZ ;  /* 0x0000000413227c10 */ /* 0x001fe2000ff3e0ff */
        /* <DEDUP_REMOVED lines=278> */
.L_x_7252:
        /* <DEDUP_REMOVED lines=277> */
.L_x_7253:
        /* <DEDUP_REMOVED lines=11> */
[----:B------:R-:W-:Y:S01]  /*171d0*/  HFMA2.MMA R9, -RZ, RZ, 0, 5.9604644775390625e-08 ;  /* 0x00000001ff097435 */ /* 0x000fe200000001ff */
[----:B------:R-:W-:-:S13]  /*171e0*/  ISETP.NE.AND P1, PT, RZ, UR4, PT ;  /* 0x00000004ff007c0c */ /* 0x000fda000bf25270 */
[----:B------:R-:W-:-:S04]  /*171f0*/  @P1 ISETP.NE.AND P0, PT, R2, RZ, PT ;  /* 0x000000ff0200120c */ /* 0x000fc80003f05270 */
[----:B------:R-:W-:-:S04]  /*17200*/  @P1 SEL R10, RZ, 0x1, P0 ;  /* 0x00000001ff0a1807 */ /* 0x000fc80000000000 */
[----:B------:R-:W-:-:S07]  /*17210*/  @P1 PRMT R9, R10, 0x7610, R9 ;  /* 0x000076100a091816 */ /* 0x000fce0000000009 */
.L_x_7255:
[----:B------:R-:W-:Y:S05]  /*17220*/  BSYNC B0 ;  /* 0x0000000000007941 */ /* 0x000fea0003800000 */
.L_x_7254:
        /* <DEDUP_REMOVED lines=17> */
[----:B------:R1:W-:Y:S01]  /*17340*/  STG.E.64 desc[UR60][R10.64+0x8], R28 ;  /* 0x0000081c0a007986 */ /* 0x0003e2000c101b3c */
[----:B0-----:R-:W-:Y:S01]  /*17350*/  IMAD.MOV.U32 R12, RZ, RZ, R16 ;  /* 0x000000ffff0c7224 */ /* 0x001fe200078e0010 */
[----:B------:R-:W-:-:S05]  /*17360*/  MOV R13, R3 ;  /* 0x00000003000d7202 */ /* 0x000fca0000000f00 */
[----:B------:R1:W-:Y:S02]  /*17370*/  STG.E.64 desc[UR60][R10.64+0x18], R12 ;  /* 0x0000180c0a007986 */ /* 0x0003e4000c101b3c */
.L_x_7257:
[----:B------:R-:W-:Y:S05]  /*17380*/  BSYNC B0 ;  /* 0x0000000000007941 */ /* 0x000fea0003800000 */
.L_x_7256:
        /* <DEDUP_REMOVED lines=14> */
[----:B-1----:R-:W0:Y:S01]  /*17470*/  S2R R12, SR_LANEID ;  /* 0x00000000000c7919 */ /* 0x002e220000000000 */
[----:B------:R-:W-:Y:S01]  /*17480*/  VOTEU.ANY UR4, UPT, PT ;  /* 0x0000000000047886 */ /* 0x000fe200038e0100 */
[----:B------:R-:W1:Y:S01]  /*17490*/  LDC.64 R10, c[0x0][0x618] ;  /* 0x00018600ff0a7b82 */ /* 0x000e620000000a00 */
[----:B------:R-:W0:Y:S08]  /*174a0*/  FLO.U32 R9, UR4 ;  /* 0x0000000400097d00 */ /* 0x000e3000080e0000 */
[----:B------:R-:W2:Y:S01]  /*174b0*/  POPC R5, UR4 ;  /* 0x0000000400057d09 */ /* 0x000ea20008000000 */
[----:B-1----:R-:W-:Y:S01]  /*174c0*/  IMAD.WIDE.U32 R10, R8, 0x4, R10 ;  /* 0x00000004080a7825 */ /* 0x002fe200078e000a */
[----:B0-----:R-:W-:-:S13]  /*174d0*/  ISETP.EQ.U32.AND P0, PT, R9, R12, PT ;  /* 0x0000000c0900720c */ /* 0x001fda0003f02070 */
        /* <DEDUP_REMOVED lines=14> */
.L_x_7259:
[----:B------:R-:W-:Y:S05]  /*175c0*/  BSYNC B0 ;  /* 0x0000000000007941 */ /* 0x000fea0003800000 */
.L_x_7258:
[----:B------:R-:W2:Y:S08]  /*175d0*/  S2UR UR5, SR_CgaCtaId ;  /* 0x00000000000579c3 */ /* 0x000eb00000008800 */
[----:B------:R-:W-:Y:S06]  /*175e0*/  BAR.SYNC.DEFER_BLOCKING 0x0 ;  /* 0x0000000000007b1d */ /* 0x000fec0000010000 */
[----:B------:R-:W-:-:S02]  /*175f0*/  UMOV UR4, 0x400 ;  /* 0x0000040000047882 */ /* 0x000fc40000000000 */
[----:B--2---:R-:W-:-:S09]  /*17600*/  ULEA UR6, UR5, UR4, 0x18 ;  /* 0x0000000405067291 */ /* 0x004fd2000f8ec03f */
[----:B0-----:R-:W0:Y:S02]  /*17610*/  LDS.U8 R3, [UR6] ;  /* 0x00000006ff037984 */ /* 0x001e240008000000 */
        /* <DEDUP_REMOVED lines=26> */
[----:B------:R-:W-:-:S11]  /*177c0*/  MOV R16, UR10 ;  /* 0x0000000a00107c02 */ /* 0x000fd60008000f00 */
[----:B------:R-:W-:Y:S05]  /*177d0*/  @P0 BRA `(.L_x_7262) ;  /* 0x00000004001c0947 */ /* 0x000fea0003800000 */
[----:B------:R-:W-:Y:S01]  /*177e0*/  ULDC UR7, c[0x0][0x10] ;  /* 0x0000040000077ab9 */ /* 0x000fe20000000800 */
[----:B-1----:R-:W0:Y:S01]  /*177f0*/  LDC R43, c[0x0][0x4] ;  /* 0x00000100ff2b7b82 */ /* 0x002e220000000800 */
        /* <DEDUP_REMOVED lines=9> */
[----:B------:R-:W-:-:S02]  /*17890*/  IMAD R41, R8, UR7, RZ ;  /* 0x0000000708297c24 */ /* 0x000fc4000f8e02ff */
[----:B0-----:R-:W-:-:S07]  /*178a0*/  IMAD R43, R43, UR6, RZ ;  /* 0x000000062b2b7c24 */ /* 0x001fce000f8e02ff */
.L_x_7264:
[----:B------:R-:W-:-:S04]  /*178b0*/  IMAD.IADD R9, R41, 0x1, R20 ;  /* 0x0000000129097824 */ /* 0x000fc800078e0214 */
[----:B-1----:R-:W-:-:S05]  /*178c0*/  IMAD.WIDE.U32 R8, R9, 0x20, R38 ;  /* 0x0000002009087825 */ /* 0x002fca00078e0026 */
[----:B------:R-:W2:Y:S04]  /*178d0*/  LDG.E.64 R10, desc[UR60][R8.64] ;  /* 0x0000003c080a7981 */ /* 0x000ea8000c1e1b00 */
[----:B------:R-:W3:Y:S04]  /*178e0*/  LDG.E.64 R14, desc[UR60][R8.64+0x10] ;  /* 0x0000103c080e7981 */ /* 0x000ee8000c1e1b00 */
[----:B------:R-:W4:Y:S04]  /*178f0*/  LDG.E.64 R12, desc[UR60][R8.64+0x8] ;  /* 0x0000083c080c7981 */ /* 0x000f28000c1e1b00 */
[----:B------:R-:W5:Y:S01]  /*17900*/  LDG.E.64 R28, desc[UR60][R8.64+0x18] ;  /* 0x0000183c081c7981 */ /* 0x000f62000c1e1b00 */
[----:B------:R-:W-:-:S04]  /*17910*/  IADD3 R20, R43, R20, RZ ;  /* 0x000000142b147210 */ /* 0x000fc80007ffe0ff */
[----:B------:R-:W-:Y:S02]  /*17920*/  ISETP.GE.U32.AND P0, PT, R20, UR8, PT ;  /* 0x0000000814007c0c */ /* 0x000fe4000bf06070 */
[----:B--2---:R-:W-:Y:S02]  /*17930*/  IADD3 R24, P2, R10, R24, RZ ;  /* 0x000000180a187210 */ /* 0x004fe40007f5e0ff */
[----:B---3--:R-:W-:Y:S02]  /*17940*/  IADD3 R18, P4, R14, R18, RZ ;  /* 0x000000120e127210 */ /* 0x008fe40007f9e0ff */
[----:B----4-:R-:W-:Y:S02]  /*17950*/  IADD3 R22, P3, R12, R22, RZ ;  /* 0x000000160c167210 */ /* 0x010fe40007f7e0ff */
[----:B-----5:R-:W-:Y:S01]  /*17960*/  IADD3 R16, P5, R28, R16, RZ ;  /* 0x000000101c107210 */ /* 0x020fe20007fbe0ff */
[----:B------:R-:W-:Y:S01]  /*17970*/  IMAD.X R3, R11, 0x1, R3, P2 ;  /* 0x000000010b037824 */ /* 0x000fe200010e0603 */
[----:B------:R-:W-:Y:S01]  /*17980*/  IADD3.X R5, R13, R5, RZ, P3, !PT ;  /* 0x000000050d057210 */ /* 0x000fe20001ffe4ff */
[----:B------:R-:W-:Y:S01]  /*17990*/  IMAD.X R21, R15, 0x1, R21, P4 ;  /* 0x000000010f157824 */ /* 0x000fe200020e0615 */
[----:B------:R-:W-:Y:S01]  /*179a0*/  IADD3.X R27, R29, R27, RZ, P5, !PT ;  /* 0x0000001b1d1b7210 */ /* 0x000fe20002ffe4ff */
[----:B------:R-:W-:Y:S08]  /*179b0*/  @!P0 BRA `(.L_x_7264) ;  /* 0xfffffffc00bc8947 */ /* 0x000ff0000383ffff */
[----:B------:R-:W-:Y:S05]  /*179c0*/  BSYNC B1 ;  /* 0x0000000000017941 */ /* 0x000fea0003800000 */
.L_x_7263:
[----:B------:R-:W-:Y:S05]  /*179d0*/  BRA `(.L_x_7262) ;  /* 0x00000000009c7947 */ /* 0x000fea0003800000 */
.L_x_7261:
[----:B------:R-:W-:Y:S01]  /*179e0*/  ULDC UR7, c[0x0][0x234] ;  /* 0x00008d0000077ab9 */ /* 0x000fe20000000800 */
[----:B------:R-:W-:Y:S01]  /*179f0*/  IMAD.U32 R22, RZ, RZ, UR10 ;  /* 0x0000000aff167e24 */ /* 0x000fe2000f8e00ff */
[----:B------:R-:W-:Y:S01]  /*17a00*/  ISETP.GE.U32.AND P0, PT, R2, UR7, PT ;  /* 0x0000000702007c0c */ /* 0x000fe2000bf06070 */
[----:B------:R-:W-:Y:S01]  /*17a10*/  IMAD.U32 R18, RZ, RZ, UR10 ;  /* 0x0000000aff127e24 */ /* 0x000fe2000f8e00ff */
[----:B------:R-:W-:Y:S01]  /*17a20*/  MOV R5, UR11 ;  /* 0x0000000b00057c02 */ /* 0x000fe20008000f00 */
[----:B------:R-:W-:Y:S01]  /*17a30*/  IMAD.U32 R16, RZ, RZ, UR10 ;  /* 0x0000000aff107e24 */ /* 0x000fe2000f8e00ff */
[----:B------:R-:W-:Y:S02]  /*17a40*/  MOV R21, UR11 ;  /* 0x0000000b00157c02 */ /* 0x000fe40008000f00 */
[----:B------:R-:W-:-:S07]  /*17a50*/  MOV R27, UR11 ;  /* 0x0000000b001b7c02 */ /* 0x000fce0008000f00 */
[----:B------:R-:W-:Y:S05]  /*17a60*/  @P0 BRA `(.L_x_7262) ;  /* 0x0000000000780947 */ /* 0x000fea0003800000 */
[----:B------:R-:W-:Y:S01]  /*17a70*/  ULDC UR6, c[0x0][0x10] ;  /* 0x0000040000067ab9 */ /* 0x000fe20000000800 */
[----:B------:R-:W0:Y:S01]  /*17a80*/  LDC R40, c[0x0][RZ] ;  /* 0x00000000ff287b82 */ /* 0x000e220000000800 */
[----:B------:R-:W-:Y:S01]  /*17a90*/  IMAD.U32 R22, RZ, RZ, UR10 ;  /* 0x0000000aff167e24 */ /* 0x000fe2000f8e00ff */
[----:B------:R-:W-:Y:S01]  /*17aa0*/  MOV R5, UR11 ;  /* 0x0000000b00057c02 */ /* 0x000fe20008000f00 */
[----:B------:R-:W-:Y:S01]  /*17ab0*/  IMAD.U32 R18, RZ, RZ, UR10 ;  /* 0x0000000aff127e24 */ /* 0x000fe2000f8e00ff */
[----:B------:R-:W-:Y:S01]  /*17ac0*/  MOV R21, UR11 ;  /* 0x0000000b00157c02 */ /* 0x000fe20008000f00 */
[----:B------:R-:W-:Y:S01]  /*17ad0*/  IMAD.U32 R16, RZ, RZ, UR10 ;  /* 0x0000000aff107e24 */ /* 0x000fe2000f8e00ff */
[----:B------:R-:W-:Y:S01]  /*17ae0*/  MOV R27, UR11 ;  /* 0x0000000b001b7c02 */ /* 0x000fe20008000f00 */
[----:B------:R-:W-:Y:S01]  /*17af0*/  IMAD.MOV.U32 R41, RZ, RZ, R2 ;  /* 0x000000ffff297224 */ /* 0x000fe200078e0002 */
[----:B------:R-:W2:Y:S01]  /*17b00*/  LDC.64 R38, c[0x0][0x610] ;  /* 0x00018400ff267b82 */ /* 0x000ea20000000a00 */
[----:B------:R-:W-:-:S07]  /*17b10*/  IMAD R20, R8, UR6, RZ ;  /* 0x0000000608147c24 */ /* 0x000fce000f8e02ff */
[----:B-1----:R-:W1:Y:S02]  /*17b20*/  LDC R42, c[0x0][0x4] ;  /* 0x00000100ff2a7b82 */ /* 0x002e640000000800 */
.L_x_7265:
[----:B------:R-:W-:-:S05]  /*17b30*/  IADD3 R8, R20, R41, RZ ;  /* 0x0000002914087210 */ /* 0x000fca0007ffe0ff */
[----:B0-----:R-:W-:-:S04]  /*17b40*/  IMAD R9, R8, R40, R17 ;  /* 0x0000002808097224 */ /* 0x001fc800078e0211 */
[----:B--2---:R-:W-:-:S05]  /*17b50*/  IMAD.WIDE.U32 R8, R9, 0x20, R38 ;  /* 0x0000002009087825 */ /* 0x004fca00078e0026 */
[----:B------:R-:W2:Y:S04]  /*17b60*/  LDG.E.64 R10, desc[UR60][R8.64] ;  /* 0x0000003c080a7981 */ /* 0x000ea8000c1e1b00 */
[----:B------:R-:W3:Y:S04]  /*17b70*/  LDG.E.64 R12, desc[UR60][R8.64+0x8] ;  /* 0x0000083c080c7981 */ /* 0x000ee8000c1e1b00 */
[----:B------:R-:W4:Y:S04]  /*17b80*/  LDG.E.64 R28, desc[UR60][R8.64+0x18] ;  /* 0x0000183c081c7981 */ /* 0x000f28000c1e1b00 */
[----:B------:R-:W5:Y:S01]  /*17b90*/  LDG.E.64 R14, desc[UR60][R8.64+0x10] ;  /* 0x0000103c080e7981 */ /* 0x000f62000c1e1b00 */
[----:B-1----:R-:W-:-:S02]  /*17ba0*/  IADD3 R41, R42, R41, RZ ;  /* 0x000000292a297210 */ /* 0x002fc40007ffe0ff */
[----:B--2---:R-:W-:-:S05]  /*17bb0*/  IADD3 R24, P0, R10, R24, RZ ;  /* 0x000000180a187210 */ /* 0x004fca0007f1e0ff */
[----:B------:R-:W-:Y:S01]  /*17bc0*/  IMAD.X R3, R11, 0x1, R3, P0 ;  /* 0x000000010b037824 */ /* 0x000fe200000e0603 */
[----:B------:R-:W-:Y:S02]  /*17bd0*/  ISETP.GE.U32.AND P0, PT, R41, UR7, PT ;  /* 0x0000000729007c0c */ /* 0x000fe4000bf06070 */
[----:B---3--:R-:W-:Y:S02]  /*17be0*/  IADD3 R22, P2, R12, R22, RZ ;  /* 0x000000160c167210 */ /* 0x008fe40007f5e0ff */
[----:B----4-:R-:W-:Y:S02]  /*17bf0*/  IADD3 R16, P4, R28, R16, RZ ;  /* 0x000000101c107210 */ /* 0x010fe40007f9e0ff */
[----:B-----5:R-:W-:Y:S01]  /*17c00*/  IADD3 R18, P3, R14, R18, RZ ;  /* 0x000000120e127210 */ /* 0x020fe20007f7e0ff */
[----:B------:R-:W-:Y:S02]  /*17c10*/  IMAD.X R5, R13, 0x1, R5, P2 ;  /* 0x000000010d057824 */ /* 0x000fe400010e0605 */
[----:B------:R-:W-:Y:S01]  /*17c20*/  IMAD.X R27, R29, 0x1, R27, P4 ;  /* 0x000000011d1b7824 */ /* 0x000fe200020e061b */
[----:B------:R-:W-:-:S03]  /*17c30*/  IADD3.X R21, R15, R21, RZ, P3, !PT ;  /* 0x000000150f157210 */ /* 0x000fc60001ffe4ff */
[----:B------:R-:W-:Y:S06]  /*17c40*/  @!P0 BRA `(.L_x_7265) ;  /* 0xfffffffc00b88947 */ /* 0x000fec000383ffff */
.L_x_7262:
[----:B------:R-:W-:Y:S05]  /*17c50*/  BSYNC B0 ;  /* 0x0000000000007941 */ /* 0x000fea0003800000 */
.L_x_7260:
[----:B------:R-:W0:Y:S01]  /*17c60*/  LDC R20, c[0x0][RZ] ;  /* 0x00000000ff147b82 */ /* 0x000e220000000800 */
[----:B------:R-:W-:Y:S01]  /*17c70*/  UIADD3 UR4, UR4, 0x10, URZ ;  /* 0x0000001004047890 */ /* 0x000fe2000fffe03f */
[----:B------:R-:W-:Y:S01]  /*17c80*/  MOV R8, R24 ;  /* 0x0000001800087202 */ /* 0x000fe20000000f00 */
[----:B------:R-:W-:Y:S01]  /*17c90*/  IMAD.MOV.U32 R9, RZ, RZ, R3 ;  /* 0x000000ffff097224 */ /* 0x000fe200078e0003 */
[----:B-1----:R-:W-:Y:S01]  /*17ca0*/  MOV R10, R22 ;  /* 0x00000016000a7202 */ /* 0x002fe20000000f00 */
[----:B------:R-:W-:Y:S01]  /*17cb0*/  ULEA UR4, UR5, UR4, 0x18 ;  /* 0x0000000405047291 */ /* 0x000fe2000f8ec03f */
[----:B------:R-:W-:Y:S01]  /*17cc0*/  IMAD.MOV.U32 R11, RZ, RZ, R5 ;  /* 0x000000ffff0b7224 */ /* 0x000fe200078e0005 */
[----:B------:R-:W-:Y:S01]  /*17cd0*/  MOV R12, R18 ;  /* 0x00000012000c7202 */ /* 0x000fe20000000f00 */
[----:B------:R-:W-:Y:S01]  /*17ce0*/  IMAD.MOV.U32 R13, RZ, RZ, R21 ;  /* 0x000000ffff0d7224 */ /* 0x000fe200078e0015 */
[----:B------:R-:W-:Y:S01]  /*17cf0*/  MOV R14, R16 ;  /* 0x00000010000e7202 */ /* 0x000fe20000000f00 */
[----:B------:R-:W-:Y:S01]  /*17d00*/  IMAD.MOV.U32 R15, RZ, RZ, R27 ;  /* 0x000000ffff0f7224 */ /* 0x000fe200078e001b */
[----:B------:R-:W-:-:S02]  /*17d10*/  ULDC UR6, c[0x0][0x4] ;  /* 0x0000010000067ab9 */ /* 0x000fc40000000800 */
[----:B------:R-:W-:-:S06]  /*17d20*/  USHF.R.U32.HI UR5, URZ, 0x1, UR6 ;  /* 0x000000013f057899 */ /* 0x000fcc0008011606 */
[----:B------:R-:W-:Y:S01]  /*17d30*/  ISETP.NE.AND P0, PT, RZ, UR5, PT ;  /* 0x00000005ff007c0c */ /* 0x000fe2000bf05270 */
[----:B0-----:R-:W-:-:S05]  /*17d40*/  IMAD R29, R2, R20, R17 ;  /* 0x00000014021d7224 */ /* 0x001fca00078e0211 */
[----:B------:R-:W-:-:S05]  /*17d50*/  LEA R29, R29, UR4, 0x5 ;  /* 0x000000041d1d7c11 */ /* 0x000fca000f8e28ff */
[----:B------:R0:W-:Y:S04]  /*17d60*/  STS.128 [R29], R8 ;  /* 0x000000081d007388 */ /* 0x0001e80000000c00 */
[----:B------:R0:W-:Y:S01]  /*17d70*/  STS.128 [R29+0x10], R12 ;  /* 0x0000100c1d007388 */ /* 0x0001e20000000c00 */
[----:B------:R-:W-:Y:S05]  /*17d80*/  @!P0 BRA `(.L_x_7266) ;  /* 0x0000000000888947 */ /* 0x000fea0003800000 */
[----:B0-----:R-:W-:-:S07]  /*17d90*/  MOV R9, UR5 ;  /* 0x0000000500097c02 */ /* 0x001fce0008000f00 */
.L_x_7269:
        /* <DEDUP_REMOVED lines=9> */
[----:B------:R-:W-:-:S05]  /*17e30*/  LEA R28, R8, UR4, 0x5 ;  /* 0x00000004081c7c11 */ /* 0x000fca000f8e28ff */
[----:B------:R-:W0:Y:S04]  /*17e40*/  LDS.128 R8, [R28] ;  /* 0x000000001c087984 */ /* 0x000e280000000c00 */
[----:B------:R-:W1:Y:S01]  /*17e50*/  LDS.128 R12, [R28+0x10] ;  /* 0x000010001c0c7984 */ /* 0x000e620000000c00 */
[----:B0-----:R-:W-:Y:S02]  /*17e60*/  IADD3 R24, P0, R8, R24, RZ ;  /* 0x0000001808187210 */ /* 0x001fe40007f1e0ff */
[----:B------:R-:W-:Y:S02]  /*17e70*/  IADD3 R22, P3, R10, R22, RZ ;  /* 0x000000160a167210 */ /* 0x000fe40007f7e0ff */
[----:B-1----:R-:W-:Y:S02]  /*17e80*/  IADD3 R18, P4, R12, R18, RZ ;  /* 0x000000120c127210 */ /* 0x002fe40007f9e0ff */
[----:B------:R-:W-:Y:S01]  /*17e90*/  IADD3 R16, P5, R14, R16, RZ ;  /* 0x000000100e107210 */ /* 0x000fe20007fbe0ff */
[----:B------:R-:W-:Y:S01]  /*17ea0*/  IMAD.X R5, R11, 0x1, R5, P3 ;  /* 0x000000010b057824 */ /* 0x000fe200018e0605 */
[----:B------:R-:W-:-:S02]  /*17eb0*/  IADD3.X R3, R9, R3, RZ, P0, !PT ;  /* 0x0000000309037210 */ /* 0x000fc400007fe4ff */
[----:B------:R-:W-:Y:S01]  /*17ec0*/  IADD3.X R21, R13, R21, RZ, P4, !PT ;  /* 0x000000150d157210 */ /* 0x000fe200027fe4ff */
[----:B------:R-:W-:Y:S01]  /*17ed0*/  IMAD.X R27, R15, 0x1, R27, P5 ;  /* 0x000000010f1b7824 */ /* 0x000fe200028e061b */
        /* <DEDUP_REMOVED lines=8> */
[----:B------:R0:W-:Y:S04]  /*17f60*/  STS.128 [R29], R8 ;  /* 0x000000081d007388 */ /* 0x0001e80000000c00 */
[----:B------:R0:W-:Y:S02]  /*17f70*/  STS.128 [R29+0x10], R12 ;  /* 0x0000100c1d007388 */ /* 0x0001e40000000c00 */
.L_x_7268:
[----:B------:R-:W-:Y:S05]  /*17f80*/  BSYNC B0 ;  /* 0x0000000000007941 */ /* 0x000fea0003800000 */
.L_x_7267:
[----:B0-----:R-:W-:Y:S01]  /*17f90*/  MOV R9, R38 ;  /* 0x0000002600097202 */ /* 0x001fe20000000f00 */
[----:B------:R-:W-:Y:S06]  /*17fa0*/  @P2 BRA `(.L_x_7269) ;  /* 0xfffffffc007c2947 */ /* 0x000fec000383ffff */
.L_x_7266:
        /* <DEDUP_REMOVED lines=14> */
[----:B------:R-:W-:Y:S01]  /*18090*/  LEA.HI R2, R20, R20, RZ, 0x1 ;  /* 0x0000001414027211 */ /* 0x000fe200078f08ff */
[----:B------:R1:W-:Y:S03]  /*180a0*/  STS.128 [R29], R8 ;  /* 0x000000081d007388 */ /* 0x0003e60000000c00 */
[----:B------:R-:W-:Y:S01]  /*180b0*/  SHF.R.S32.HI R28, RZ, 0x1, R2 ;  /* 0x00000001ff1c7819 */ /* 0x000fe20000011402 */
[----:B------:R1:W-:Y:S01]  /*180c0*/  STS.128 [R29+0x10], R12 ;  /* 0x0000100c1d007388 */ /* 0x0003e20000000c00 */
[----:B------:R-:W-:-:S02]  /*180d0*/  HFMA2.MMA R2, -RZ, RZ, 0, 1.9073486328125e-06 ;  /* 0x00000020ff027435 */ /* 0x000fc400000001ff */
[----:B------:R-:W-:-:S13]  /*180e0*/  ISETP.GE.AND P0, PT, R28, 0x20, PT ;  /* 0x000000201c00780c */ /* 0x000fda0003f06270 */
[----:B-1----:R-:W-:Y:S05]  /*180f0*/  @!P0 BRA `(.L_x_7271) ;  /* 0x0000000000808947 */ /* 0x002fea0003800000 */
.L_x_7274:
[----:B0-----:R-:W-:Y:S01]  /*18100*/  IMAD.IADD R9, R17, 0x1, R28 ;  /* 0x0000000111097824 */ /* 0x001fe200078e021c */
[----:B------:R-:W-:Y:S04]  /*18110*/  BAR.SYNC.DEFER_BLOCKING 0x0 ;  /* 0x0000000000007b1d */ /* 0x000fe80000010000 */
[----:B------:R-:W-:Y:S02]  /*18120*/  ISETP.GE.U32.AND P0, PT, R9, R20, PT ;  /* 0x000000140900720c */ /* 0x000fe40003f06070 */
[----:B------:R-:W-:Y:S02]  /*18130*/  BSSY B0, `(.L_x_7272) ;  /* 0x0000018000007945 */ /* 0x000fe40003800000 */
[----:B------:R-:W-:-:S13]  /*18140*/  ISETP.GE.U32.OR P0, PT, R17, R28, P0 ;  /* 0x0000001c1100720c */ /* 0x000fda0000706470 */
[----:B------:R-:W-:Y:S05]  /*18150*/  @P0 BRA `(.L_x_7273) ;  /* 0x0000000000540947 */ /* 0x000fea0003800000 */
[----:B------:R-:W-:-:S05]  /*18160*/  LEA R2, R28, R29, 0x5 ;  /* 0x0000001d1c027211 */ /* 0x000fca00078e28ff */
[----:B------:R-:W0:Y:S04]  /*18170*/  LDS.128 R8, [R2] ;  /* 0x0000000002087984 */ /* 0x000e280000000c00 */
[----:B------:R-:W1:Y:S01]  /*18180*/  LDS.128 R12, [R2+0x10] ;  /* 0x00001000020c7984 */ /* 0x000e620000000c00 */
[----:B0-----:R-:W-:Y:S02]  /*18190*/  IADD3 R24, P0, R8, R24, RZ ;  /* 0x0000001808187210 */ /* 0x001fe40007f1e0ff */
[----:B------:R-:W-:Y:S02]  /*181a0*/  IADD3 R22, P2, R10, R22, RZ ;  /* 0x000000160a167210 */ /* 0x000fe40007f5e0ff */
[----:B-1----:R-:W-:Y:S01]  /*181b0*/  IADD3 R18, P3, R12, R18, RZ ;  /* 0x000000120c127210 */ /* 0x002fe20007f7e0ff */
[----:B------:R-:W-:Y:S01]  /*181c0*/  IMAD.X R3, R9, 0x1, R3, P0 ;  /* 0x0000000109037824 */ /* 0x000fe200000e0603 */
[----:B------:R-:W-:Y:S01]  /*181d0*/  IADD3 R16, P4, R14, R16, RZ ;  /* 0x000000100e107210 */ /* 0x000fe20007f9e0ff */
[----:B------:R-:W-:Y:S01]  /*181e0*/  IMAD.MOV.U32 R8, RZ, RZ, R24 ;  /* 0x000000ffff087224 */ /* 0x000fe200078e0018 */
[----:B------:R-:W-:Y:S01]  /*181f0*/  IADD3.X R5, R11, R5, RZ, P2, !PT ;  /* 0x000000050b057210 */ /* 0x000fe200017fe4ff */
[----:B------:R-:W-:Y:S01]  /*18200*/  IMAD.X R21, R13, 0x1, R21, P3 ;  /* 0x000000010d157824 */ /* 0x000fe200018e0615 */
[----:B------:R-:W-:Y:S01]  /*18210*/  IADD3.X R27, R15, R27, RZ, P4, !PT ;  /* 0x0000001b0f1b7210 */ /* 0x000fe200027fe4ff */
[----:B------:R-:W-:Y:S01]  /*18220*/  IMAD.MOV.U32 R10, RZ, RZ, R22 ;  /* 0x000000ffff0a7224 */ /* 0x000fe200078e0016 */
[----:B------:R-:W-:Y:S01]  /*18230*/  MOV R9, R3 ;  /* 0x0000000300097202 */ /* 0x000fe20000000f00 */
[----:B------:R-:W-:Y:S01]  /*18240*/  IMAD.MOV.U32 R12, RZ, RZ, R18 ;  /* 0x000000ffff0c7224 */ /* 0x000fe200078e0012 */
[----:B------:R-:W-:Y:S01]  /*18250*/  MOV R11, R5 ;  /* 0x00000005000b7202 */ /* 0x000fe20000000f00 */
[----:B------:R-:W-:Y:S01]  /*18260*/  IMAD.MOV.U32 R14, RZ, RZ, R16 ;  /* 0x000000ffff0e7224 */ /* 0x000fe200078e0010 */
[----:B------:R-:W-:-:S02]  /*18270*/  MOV R13, R21 ;  /* 0x00000015000d7202 */ /* 0x000fc40000000f00 */
[----:B------:R-:W-:Y:S01]  /*18280*/  MOV R15, R27 ;  /* 0x0000001b000f7202 */ /* 0x000fe20000000f00 */
[----:B------:R0:W-:Y:S04]  /*18290*/  STS.128 [R29], R8 ;  /* 0x000000081d007388 */ /* 0x0001e80000000c00 */
[----:B------:R0:W-:Y:S02]  /*182a0*/  STS.128 [R29+0x10], R12 ;  /* 0x0000100c1d007388 */ /* 0x0001e40000000c00 */
.L_x_7273:
[----:B------:R-:W-:Y:S05]  /*182b0*/  BSYNC B0 ;  /* 0x0000000000007941 */ /* 0x000fea0003800000 */
.L_x_7272:
[----:B------:R-:W-:-:S04]  /*182c0*/  SHF.R.S32.HI R28, RZ, 0x1, R28 ;  /* 0x00000001ff1c7819 */ /* 0x000fc8000001141c */
[----:B------:R-:W-:-:S13]  /*182d0*/  ISETP.GE.AND P0, PT, R28, 0x20, PT ;  /* 0x000000201c00780c */ /* 0x000fda0003f06270 */
[----:B------:R-:W-:Y:S05]  /*182e0*/  @P0 BRA `(.L_x_7274) ;  /* 0xfffffffc00840947 */ /* 0x000fea000383ffff */
[----:B------:R-:W-:-:S07]  /*182f0*/  IMAD.MOV.U32 R2, RZ, RZ, 0x20 ;  /* 0x00000020ff027424 */ /* 0x000fce00078e00ff */
.L_x_7271:
[----:B------:R-:W-:Y:S01]  /*18300*/  BAR.SYNC.DEFER_BLOCKING 0x0 ;  /* 0x0000000000007b1d */ /* 0x000fe20000010000 */
[----:B------:R-:W-:-:S13]  /*18310*/  ISETP.GE.AND P0, PT, R2, 0x2, PT ;  /* 0x000000020200780c */ /* 0x000fda0003f06270 */
[----:B------:R-:W-:Y:S05]  /*18320*/  @!P0 BRA `(.L_x_7270) ;  /* 0x0000000000508947 */ /* 0x000fea0003800000 */
[----:B0-----:R-:W-:-:S11]  /*18330*/  HFMA2.MMA R9, -RZ, RZ, 0, 5.9604644775390625e-08 ;  /* 0x00000001ff097435 */ /* 0x001fd600000001ff */
.L_x_7275:
[----:B------:R-:W0:Y:S04]  /*18340*/  SHFL.DOWN PT, R13, R22, R9, 0x1f ;  /* 0x08001f09160d7589 */ /* 0x000e2800000e0000 */
[----:B------:R-:W1:Y:S04]  /*18350*/  SHFL.DOWN PT, R17, R16, R9, 0x1f ;  /* 0x08001f0910117589 */ /* 0x000e6800000e0000 */
[----:B------:R-:W2:Y:S04]  /*18360*/  SHFL.DOWN PT, R11, R24, R9, 0x1f ;  /* 0x08001f09180b7589 */ /* 0x000ea800000e0000 */
[----:B------:R-:W3:Y:S04]  /*18370*/  SHFL.DOWN PT, R15, R18, R9, 0x1f ;  /* 0x08001f09120f7589 */ /* 0x000ee800000e0000 */
[----:B------:R-:W4:Y:S04]  /*18380*/  SHFL.DOWN PT, R8, R3, R9, 0x1f ;  /* 0x08001f0903087589 */ /* 0x000f2800000e0000 */
[----:B------:R-:W5:Y:S04]  /*18390*/  SHFL.DOWN PT, R10, R5, R9, 0x1f ;  /* 0x08001f09050a7589 */ /* 0x000f6800000e0000 */
[----:B------:R-:W5:Y:S01]  /*183a0*/  SHFL.DOWN PT, R12, R21, R9, 0x1f ;  /* 0x08001f09150c7589 */ /* 0x000f6200000e0000 */
[----:B0-----:R-:W-:-:S03]  /*183b0*/  IADD3 R22, P3, R13, R22, RZ ;  /* 0x000000160d167210 */ /* 0x001fc60007f7e0ff */
[----:B------:R0:W5:Y:S01]  /*183c0*/  SHFL.DOWN PT, R14, R27, R9, 0x1f ;  /* 0x08001f091b0e7589 */ /* 0x00016200000e0000 */
[----:B-1----:R-:W-:Y:S02]  /*183d0*/  IADD3 R16, P5, R17, R16, RZ ;  /* 0x0000001011107210 */ /* 0x002fe40007fbe0ff */
[----:B--2---:R-:W-:Y:S02]  /*183e0*/  IADD3 R24, P2, R11, R24, RZ ;  /* 0x000000180b187210 */ /* 0x004fe40007f5e0ff */
[----:B---3--:R-:W-:Y:S01]  /*183f0*/  IADD3 R18, P4, R15, R18, RZ ;  /* 0x000000120f127210 */ /* 0x008fe20007f9e0ff */
[----:B0-----:R-:W-:Y:S01]  /*18400*/  IMAD.SHL.U32 R9, R9, 0x2, RZ ;  /* 0x0000000209097824 */ /* 0x001fe200078e00ff */
[----:B----4-:R-:W-:-:S04]  /*18410*/  IADD3.X R3, R8, R3, RZ, P2, !PT ;  /* 0x0000000308037210 */ /* 0x010fc800017fe4ff */
[----:B------:R-:W-:Y:S01]  /*18420*/  ISETP.GE.AND P0, PT, R9, R2, PT ;  /* 0x000000020900720c */ /* 0x000fe20003f06270 */
[----:B-----5:R-:W-:Y:S01]  /*18430*/  IMAD.X R5, R10, 0x1, R5, P3 ;  /* 0x000000010a057824 */ /* 0x020fe200018e0605 */
[----:B------:R-:W-:Y:S01]  /*18440*/  IADD3.X R21, R12, R21, RZ, P4, !PT ;  /* 0x000000150c157210 */ /* 0x000fe200027fe4ff */
[----:B------:R-:W-:-:S10]  /*18450*/  IMAD.X R27, R14, 0x1, R27, P5 ;  /* 0x000000010e1b7824 */ /* 0x000fd400028e061b */
[----:B------:R-:W-:Y:S05]  /*18460*/  @!P0 BRA `(.L_x_7275) ;  /* 0xfffffffc00b48947 */ /* 0x000fea000383ffff */
.L_x_7270:
        /* <DEDUP_REMOVED lines=9> */
[----:B0-----:R-:W2:Y:S04]  /*18500*/  LDG.E.64 R10, desc[UR60][R6.64+0x8] ;  /* 0x0000083c060a7981 */ /* 0x001ea8000c1e1b00 */
[----:B------:R-:W3:Y:S04]  /*18510*/  LDG.E.64 R14, desc[UR60][R6.64+0x18] ;  /* 0x0000183c060e7981 */ /* 0x000ee8000c1e1b00 */
[----:B------:R-:W4:Y:S04]  /*18520*/  LDG.E.64 R8, desc[UR60][R6.64] ;  /* 0x0000003c06087981 */ /* 0x000f28000c1e1b00 */
[----:B------:R-:W5:Y:S01]  /*18530*/  LDG.E.64 R12, desc[UR60][R6.64+0x10] ;  /* 0x0000103c060c7981 */ /* 0x000f62000c1e1b00 */
[----:B--2---:R-:W-:-:S02]  /*18540*/  IADD3 R22, P2, R10, R22, RZ ;  /* 0x000000160a167210 */ /* 0x004fc40007f5e0ff */
[----:B---3--:R-:W-:Y:S02]  /*18550*/  IADD3 R16, P4, R14, R16, RZ ;  /* 0x000000100e107210 */ /* 0x008fe40007f9e0ff */
[----:B----4-:R-:W-:Y:S02]  /*18560*/  IADD3 R24, P0, R8, R24, RZ ;  /* 0x0000001808187210 */ /* 0x010fe40007f1e0ff */
[----:B-----5:R-:W-:Y:S01]  /*18570*/  IADD3 R18, P3, R12, R18, RZ ;  /* 0x000000120c127210 */ /* 0x020fe20007f7e0ff */
[----:B------:R-:W-:Y:S01]  /*18580*/  IMAD.X R5, R11, 0x1, R5, P2 ;  /* 0x000000010b057824 */ /* 0x000fe200010e0605 */
[----:B------:R-:W-:Y:S01]  /*18590*/  IADD3.X R3, R9, R3, RZ, P0, !PT ;  /* 0x0000000309037210 */ /* 0x000fe200007fe4ff */
[----:B------:R-:W-:Y:S01]  /*185a0*/  IMAD.X R27, R15, 0x1, R27, P4 ;  /* 0x000000010f1b7824 */ /* 0x000fe200020e061b */
[----:B------:R-:W-:-:S09]  /*185b0*/  IADD3.X R21, R13, R21, RZ, P3, !PT ;  /* 0x000000150d157210 */ /* 0x000fd20001ffe4ff */
.L_x_7277:
[----:B------:R-:W-:Y:S01]  /*185c0*/  MOV R32, R24 ;  /* 0x0000001800207202 */ /* 0x000fe20000000f00 */
[----:B------:R-:W-:Y:S01]  /*185d0*/  IMAD.MOV.U32 R33, RZ, RZ, R3 ;  /* 0x000000ffff217224 */ /* 0x000fe200078e0003 */
[----:B------:R-:W-:Y:S01]  /*185e0*/  MOV R28, R22 ;  /* 0x00000016001c7202 */ /* 0x000fe20000000f00 */
[----:B0-----:R-:W-:Y:S01]  /*185f0*/  IMAD.MOV.U32 R29, RZ, RZ, R5 ;  /* 0x000000ffff1d7224 */ /* 0x001fe200078e0005 */
[----:B------:R-:W-:Y:S01]  /*18600*/  MOV R30, R18 ;  /* 0x00000012001e7202 */ /* 0x000fe20000000f00 */
        /* <DEDUP_REMOVED lines=23> */
.L_x_7279:
        /* <DEDUP_REMOVED lines=22> */
.L_x_7280:
[----:B------:R-:W-:Y:S01]  /*188e0*/  ULDC.64 UR4, c[0x0][0x5f8] ;  /* 0x00017e0000047ab9 */ /* 0x000fe20000000a00 */
[----:B------:R-:W-:Y:S02]  /*188f0*/  ISETP.NE.AND P6, PT, R18, 0x1, PT ;  /* 0x000000011200780c */ /* 0x000fe40003fc5270 */
[----:B0-----:R-:W-:-:S04]  /*18900*/  IADD3 R2, P0, R19, UR4, RZ ;  /* 0x0000000413027c10 */ /* 0x001fc8000ff1e0ff */
        /* <DEDUP_REMOVED lines=19> */
.L_x_7281:
        /* <DEDUP_REMOVED lines=22> */
.L_x_7282:
[----:B------:R-:W-:Y:S02]  /*18ba0*/  ULDC.64 UR4, c[0x0][0x5f8] ;  /* 0x00017e0000047ab9 */ /* 0x000fe40000000a00 */
[----:B0-----:R-:W-:-:S04]  /*18bb0*/  IADD3 R2, P0, R25, UR4, RZ ;  /* 0x0000000419027c10 */ /* 0x001fc8000ff1e0ff */
[----:B------:R-:W-:-:S05]  /*18bc0*/  IADD3.X R3, RZ, UR5, RZ, P0, !PT ;  /* 0x00000005ff037c10 */ /* 0x000fca00087fe4ff */
[----:B------:R-:W-:Y:S01]  /*18bd0*/  STG.E.U16 desc[UR60][R2.64], R16 ;  /* 0x0000001002007986 */ /* 0x000fe2000c10153c */
[----:B------:R-:W-:Y:S05]  /*18be0*/  EXIT ;  /* 0x000000000000794d */ /* 0x000fea0003800000 */
.L_x_7278:
[----:B------:R-:W-:Y:S04]  /*18bf0*/  STG.E.64 desc[UR60][R6.64], R32 ;  /* 0x0000002006007986 */ /* 0x000fe8000c101b3c */
[----:B------:R-:W-:Y:S04]  /*18c00*/  STG.E.64 desc[UR60][R6.64+0x8], R28 ;  /* 0x0000081c06007986 */ /* 0x000fe8000c101b3c */
[----:B------:R-:W-:Y:S04]  /*18c10*/  STG.E.64 desc[UR60][R6.64+0x10], R30 ;  /* 0x0000101e06007986 */ /* 0x000fe8000c101b3c */
[----:B------:R-:W-:Y:S01]  /*18c20*/  STG.E.64 desc[UR60][R6.64+0x18], R16 ;  /* 0x0000181006007986 */ /* 0x000fe2000c101b3c */
[----:B------:R-:W-:Y:S05]  /*18c30*/  EXIT ;  /* 0x000000000000794d */ /* 0x000fea0003800000 */
.L_x_7276:
[----:B------:R-:W-:Y:S01]  /*18c40*/  ISETP.NE.AND P0, PT, RZ, UR36, PT ;  /* 0x00000024ff007c0c */ /* 0x000fe2000bf05270 */
[----:B------:R-:W-:Y:S02]  /*18c50*/  ULDC.U8 UR4, c[0x0][0x629] ;  /* 0x00018a4000047ab9 */ /* 0x000fe40000000000 */
[----:B------:R-:W-:-:S10]  /*18c60*/  ISETP.NE.AND P1, PT, RZ, UR4, PT ;  /* 0x00000004ff007c0c */ /* 0x000fd4000bf25270 */
[----:B------:R-:W-:Y:S05]  /*18c70*/  @!P0 BRA `(.L_x_7283) ;  /* 0x0000000000208947 */ /* 0x000fea0003800000 */
[----:B------:R-:W2:Y:S04]  /*18c80*/  LDG.E.S16 R3, desc[UR60][R36.64] ;  /* 0x0000003c24037981 */ /* 0x000ea8000c1e1700 */
[----:B------:R-:W3:Y:S04]  /*18c90*/  LDG.E.S16 R5, desc[UR60][R34.64] ;  /* 0x0000003c22057981 */ /* 0x000ee8000c1e1700 */
[----:B------:R-:W4:Y:S04]  /*18ca0*/  LDG.E.S16 R7, desc[UR60][R32.64] ;  /* 0x0000003c20077981 */ /* 0x000f28000c1e1700 */
[----:B0-----:R-:W5:Y:S01]  /*18cb0*/  LDG.E.S16 R9, desc[UR60][R30.64] ;  /* 0x0000003c1e097981 */ /* 0x001f62000c1e1700 */
[----:B--2---:R-:W-:Y:S01]  /*18cc0*/  IMAD.IADD R24, R3, 0x1, R24 ;  /* 0x0000000103187824 */ /* 0x004fe200078e0218 */
[----:B---3--:R-:W-:Y:S01]  /*18cd0*/  IADD3 R22, R5, R22, RZ ;  /* 0x0000001605167210 */ /* 0x008fe20007ffe0ff */
[----:B----4-:R-:W-:Y:S01]  /*18ce0*/  IMAD.IADD R18, R7, 0x1, R18 ;  /* 0x0000000107127824 */ /* 0x010fe200078e0212 */
[----:B-----5:R-:W-:-:S07]  /*18cf0*/  IADD3 R16, R9, R16, RZ ;  /* 0x0000001009107210 */ /* 0x020fce0007ffe0ff */
.L_x_7283:
        /* <DEDUP_REMOVED lines=21> */
.L_x_7285:
        /* <DEDUP_REMOVED lines=22> */
.L_x_7286:
[----:B------:R-:W-:Y:S01]  /*18fb0*/  ULDC.64 UR4, c[0x0][0x5f8] ;  /* 0x00017e0000047ab9 */ /* 0x000fe20000000a00 */
[----:B------:R-:W-:Y:S02]  /*18fc0*/  ISETP.NE.AND P6, PT, R17, 0x1, PT ;  /* 0x000000011100780c */ /* 0x000fe40003fc5270 */
[----:B-1----:R-:W-:-:S04]  /*18fd0*/  IADD3 R2, P0, R19, UR4, RZ ;  /* 0x0000000413027c10 */ /* 0x002fc8000ff1e0ff */
        /* <DEDUP_REMOVED lines=19> */
.L_x_7287:
        /* <DEDUP_REMOVED lines=21> */
[----:B--23--:R-:W-:Y:S05]  /*19260*/  CALL.ABS.NOINC R2 ;  /* 0x0000000002007343 */ /* 0x00cfea0003c00000 */
.L_x_7288:
[----:B------:R-:W-:Y:S02]  /*19270*/  ULDC.64 UR4, c[0x0][0x5f8] ;  /* 0x00017e0000047ab9 */ /* 0x000fe40000000a00 */
[----:B-1----:R-:W-:-:S04]  /*19280*/  IADD3 R2, P0, R25, UR4, RZ ;  /* 0x0000000419027c10 */ /* 0x002fc8000ff1e0ff */
[----:B------:R-:W-:-:S05]  /*19290*/  IADD3.X R3, RZ, UR5, RZ, P0, !PT ;  /* 0x00000005ff037c10 */ /* 0x000fca00087fe4ff */
[----:B------:R-:W-:Y:S01]  /*192a0*/  STG.E.U16 desc[UR60][R2.64], R16 ;  /* 0x0000001002007986 */ /* 0x000fe2000c10153c */
[----:B------:R-:W-:Y:S05]  /*192b0*/  EXIT ;  /* 0x000000000000794d */ /* 0x000fea0003800000 */
.L_x_7284:
[----:B------:R-:W-:Y:S04]  /*192c0*/  STG.E.U16 desc[UR60][R36.64], R24 ;  /* 0x0000001824007986 */ /* 0x000fe8000c10153c */
[----:B------:R-:W-:Y:S04]  /*192d0*/  STG.E.U16 desc[UR60][R34.64], R22 ;  /* 0x0000001622007986 */ /* 0x000fe8000c10153c */
[----:B------:R-:W-:Y:S04]  /*192e0*/  STG.E.U16 desc[UR60][R32.64], R18 ;  /* 0x0000001220007986 */ /* 0x000fe8000c10153c */
[----:B------:R-:W-:Y:S01]  /*192f0*/  STG.E.U16 desc[UR60][R30.64], R16 ;  /* 0x000000101e007986 */ /* 0x000fe2000c10153c */
[----:B------:R-:W-:Y:S05]  /*19300*/  EXIT ;  /* 0x000000000000794d */ /* 0x000fea0003800000 */
.L_x_7249:
        /* <DEDUP_REMOVED lines=31> */
.L_x_7290:
[----:B------:R-:W-:Y:S01]  /*19500*/  IMAD.MOV.U32 R25, RZ, RZ, R5 ;  /* 0x000000ffff197224 */ /* 0x000fe200078e0005 */
        /* <DEDUP_REMOVED lines=22> */
.L_x_7292:
        /* <DEDUP_REMOVED lines=22> */
.L_x_7293:
        /* <DEDUP_REMOVED lines=22> */
.L_x_7294:
        /* <DEDUP_REMOVED lines=22> */
.L_x_7295:
[----:B------:R-:W-:Y:S02]  /*19a90*/  ULDC.64 UR4, c[0x0][0x5f8] ;  /* 0x00017e0000047ab9 */ /* 0x000fe40000000a00 */
[----:B------:R-:W-:-:S04]  /*19aa0*/  IADD3 R18, P0, R18, UR4, RZ ;  /* 0x0000000412127c10 */ /* 0x000fc8000ff1e0ff */
[----:B------:R-:W-:-:S05]  /*19ab0*/  IADD3.X R19, RZ, UR5, RZ, P0, !PT ;  /* 0x00000005ff137c10 */ /* 0x000fca00087fe4ff */
[----:B------:R-:W-:Y:S01]  /*19ac0*/  STG.E.U16 desc[UR60][R18.64], R16 ;  /* 0x0000001012007986 */ /* 0x000fe2000c10153c */
[----:B------:R-:W-:Y:S05]  /*19ad0*/  EXIT ;  /* 0x000000000000794d */ /* 0x000fea0003800000 */
.L_x_7291:
[----:B------:R-:W-:Y:S04]  /*19ae0*/  STG.E.64 desc[UR60][R6.64], R42 ;  /* 0x0000002a06007986 */ /* 0x000fe8000c101b3c */
[----:B------:R-:W-:Y:S04]  /*19af0*/  STG.E.64 desc[UR60][R6.64+0x8], R28 ;  /* 0x0000081c06007986 */ /* 0x000fe8000c101b3c */
[----:B------:R-:W-:Y:S04]  /*19b00*/  STG.E.64 desc[UR60][R6.64+0x10], R24 ;  /* 0x0000101806007986 */ /* 0x000fe8000c101b3c */
[----:B------:R-:W-:Y:S01]  /*19b10*/  STG.E.64 desc[UR60][R6.64+0x18], R16 ;  /* 0x0000181006007986 */ /* 0x000fe2000c101b3c */
[----:B------:R-:W-:Y:S05]  /*19b20*/  EXIT ;  /* 0x000000000000794d */ /* 0x000fea0003800000 */
.L_x_7289:
[----:B-1----:R-:W-:Y:S01]  /*19b30*/  ISETP.NE.AND P0, PT, R2, RZ, PT ;  /* 0x000000ff0200720c */ /* 0x002fe20003f05270 */
[----:B------:R-:W-:Y:S02]  /*19b40*/  ULDC.U8 UR4, c[0x0][0x629] ;  /* 0x00018a4000047ab9 */ /* 0x000fe40000000000 */
[----:B------:R-:W-:-:S10]  /*19b50*/  ISETP.NE.AND P1, PT, RZ, UR4, PT ;  /* 0x00000004ff007c0c */ /* 0x000fd4000bf25270 */
[----:B------:R-:W-:Y:S05]  /*19b60*/  @!P0 BRA `(.L_x_7296) ;  /* 0x0000000000208947 */ /* 0x000fea0003800000 */
[----:B------:R-:W2:Y:S04]  /*19b70*/  LDG.E.S16 R3, desc[UR60][R8.64] ;  /* 0x0000003c08037981 */ /* 0x000ea8000c1e1700 */
[----:B------:R-:W3:Y:S04]  /*19b80*/  LDG.E.S16 R5, desc[UR60][R10.64] ;  /* 0x0000003c0a057981 */ /* 0x000ee8000c1e1700 */
[----:B------:R-:W4:Y:S04]  /*19b90*/  LDG.E.S16 R7, desc[UR60][R12.64] ;  /* 0x0000003c0c077981 */ /* 0x000f28000c1e1700 */
[----:B------:R-:W5:Y:S01]  /*19ba0*/  LDG.E.S16 R17, desc[UR60][R14.64] ;  /* 0x0000003c0e117981 */ /* 0x000f62000c1e1700 */
[----:B--2---:R-:W-:Y:S01]  /*19bb0*/  IMAD.IADD R42, R3, 0x1, R42 ;  /* 0x00000001032a7824 */ /* 0x004fe200078e022a */
[----:B---3--:R-:W-:Y:S01]  /*19bc0*/  IADD3 R28, R5, R28, RZ ;  /* 0x0000001c051c7210 */ /* 0x008fe20007ffe0ff */
[----:B----4-:R-:W-:Y:S01]  /*19bd0*/  IMAD.IADD R24, R7, 0x1, R24 ;  /* 0x0000000107187824 */ /* 0x010fe200078e0218 */
[----:B-----5:R-:W-:-:S07]  /*19be0*/  IADD3 R16, R17, R16, RZ ;  /* 0x0000001011107210 */ /* 0x020fce0007ffe0ff */
.L_x_7296:
        /* <DEDUP_REMOVED lines=21> */
.L_x_7298:
        /* <DEDUP_REMOVED lines=22> */
.L_x_7299:
        /* <DEDUP_REMOVED lines=22> */
.L_x_7300:
        /* <DEDUP_REMOVED lines=22> */
.L_x_7301:
[----:B------:R-:W-:Y:S02]  /*1a160*/  ULDC.64 UR4, c[0x0][0x5f8] ;  /* 0x00017e0000047ab9 */ /* 0x000fe40000000a00 */
[----:B------:R-:W-:-:S04]  /*1a170*/  IADD3 R18, P0, R18, UR4, RZ ;  /* 0x0000000412127c10 */ /* 0x000fc8000ff1e0ff */
[----:B------:R-:W-:-:S05]  /*1a180*/  IADD3.X R19, RZ, UR5, RZ, P0, !PT ;  /* 0x00000005ff137c10 */ /* 0x000fca00087fe4ff */
[----:B------:R-:W-:Y:S01]  /*1a190*/  STG.E.U16 desc[UR60][R18.64], R16 ;  /* 0x0000001012007986 */ /* 0x000fe2000c10153c */
[----:B------:R-:W-:Y:S05]  /*1a1a0*/  EXIT ;  /* 0x000000000000794d */ /* 0x000fea0003800000 */
.L_x_7297:
[----:B------:R-:W-:Y:S04]  /*1a1b0*/  STG.E.U16 desc[UR60][R8.64], R42 ;  /* 0x0000002a08007986 */ /* 0x000fe8000c10153c */
[----:B------:R-:W-:Y:S04]  /*1a1c0*/  STG.E.U16 desc[UR60][R10.64], R28 ;  /* 0x0000001c0a007986 */ /* 0x000fe8000c10153c */
[----:B------:R-:W-:Y:S04]  /*1a1d0*/  STG.E.U16 desc[UR60][R12.64], R24 ;  /* 0x000000180c007986 */ /* 0x000fe8000c10153c */
[----:B------:R-:W-:Y:S01]  /*1a1e0*/  STG.E.U16 desc[UR60][R14.64], R16 ;  /* 0x000000100e007986 */ /* 0x000fe2000c10153c */
[----:B------:R-:W-:Y:S05]  /*1a1f0*/  EXIT ;  /* 0x000000000000794d */ /* 0x000fea0003800000 */
        .weak           $__internal_26_$__cuda_sm20_div_u64
        .type           $__internal_26_$__cuda_sm20_div_u64,@function
        .size           $__internal_26_$__cuda_sm20_div_u64,($__internal_27_$__cuda_sm20_rem_u64 - $__internal_26_$__cuda_sm20_div_u64)
$__internal_26_$__cuda_sm20_div_u64:
[----:B------:R-:W-:Y:S01]  /*1a200*/  IMAD.MOV.U32 R32, RZ, RZ, R0 ;  /* 0x000000ffff207224 */ /* 0x000fe200078e0000 */
[----:B------:R-:W-:-:S05]  /*1a210*/  MOV R33, R21 ;  /* 0x0000001500217202 */ /* 0x000fca0000000f00 */
        /* <DEDUP_REMOVED lines=44> */
[----:B------:R-:W-:Y:S02]  /*1a4e0*/  IMAD R4, R33, R0, R27 ;  /* 0x0000000021047224 */ /* 0x000fe400078e021b */
[----:B------:R-:W-:-:S03]  /*1a4f0*/  IMAD.MOV.U32 R27, RZ, RZ, 0x0 ;  /* 0x00000000ff1b7424 */ /* 0x000fc600078e00ff */
[----:B------:R-:W-:Y:S02]  /*1a500*/  IADD3.X R32, ~R4, R25, RZ, P1, !PT ;  /* 0x0000001904207210 */ /* 0x000fe40000ffe5ff */
[----:B------:R-:W-:Y:S02]  /*1a510*/  IADD3 R25, P1, -R0, R35, RZ ;  /* 0x0000002300197210 */ /* 0x000fe40007f3e1ff */
[----:B------:R-:W-:Y:S02]  /*1a520*/  IADD3 R4, P3, R31, 0x1, RZ ;  /* 0x000000011f047810 */ /* 0x000fe40007f7e0ff */
[C---:B------:R-:W-:Y:S01]  /*1a530*/  ISETP.GE.U32.AND.EX P0, PT, R32.reuse, R21, PT, P0 ;  /* 0x000000152000720c */ /* 0x040fe20003f06100 */
[----:B------:R-:W-:Y:S01]  /*1a540*/  IMAD.X R30, R32, 0x1, ~R21, P1 ;  /* 0x00000001201e7824 */ /* 0x000fe200008e0e15 */
[----:B------:R-:W-:Y:S02]  /*1a550*/  IADD3.X R26, RZ, R33, RZ, P3, !PT ;  /* 0x00000021ff1a7210 */ /* 0x000fe40001ffe4ff */
[----:B------:R-:W-:-:S02]  /*1a560*/  SEL R31, R4, R31, P0 ;  /* 0x0000001f041f7207 */ /* 0x000fc40000000000 */
[----:B------:R-:W-:Y:S02]  /*1a570*/  SEL R25, R25, R35, P0 ;  /* 0x0000002319197207 */ /* 0x000fe40000000000 */
[----:B------:R-:W-:Y:S02]  /*1a580*/  SEL R26, R26, R33, P0 ;  /* 0x000000211a1a7207 */ /* 0x000fe40000000000 */
[----:B------:R-:W-:Y:S02]  /*1a590*/  IADD3 R4, P3, R31, 0x1, RZ ;  /* 0x000000011f047810 */ /* 0x000fe40007f7e0ff */
[----:B------:R-:W-:Y:S02]  /*1a5a0*/  SEL R30, R30, R32, P0 ;  /* 0x000000201e1e7207 */ /* 0x000fe40000000000 */
[----:B------:R-:W-:Y:S01]  /*1a5b0*/  ISETP.GE.U32.AND P0, PT, R25, R0, PT ;  /* 0x000000001900720c */ /* 0x000fe20003f06070 */
[----:B------:R-:W-:Y:S01]  /*1a5c0*/  IMAD.X R25, RZ, RZ, R26, P3 ;  /* 0x000000ffff197224 */ /* 0x000fe200018e061a */
[----:B------:R-:W-:-:S02]  /*1a5d0*/  ISETP.NE.U32.AND P1, PT, R0, RZ, PT ;  /* 0x000000ff0000720c */ /* 0x000fc40003f25070 */
[----:B------:R-:W-:Y:S02]  /*1a5e0*/  ISETP.GE.U32.AND.EX P0, PT, R30, R21, PT, P0 ;  /* 0x000000151e00720c */ /* 0x000fe40003f06100 */
[----:B------:R-:W-:Y:S02]  /*1a5f0*/  ISETP.NE.AND.EX P1, PT, R21, RZ, PT, P1 ;  /* 0x000000ff1500720c */ /* 0x000fe40003f25310 */
[----:B------:R-:W-:Y:S02]  /*1a600*/  SEL R25, R25, R26, P0 ;  /* 0x0000001a19197207 */ /* 0x000fe40000000000 */
[----:B------:R-:W-:Y:S02]  /*1a610*/  MOV R26, R20 ;  /* 0x00000014001a7202 */ /* 0x000fe40000000f00 */
[----:B------:R-:W-:Y:S02]  /*1a620*/  SEL R4, R4, R31, P0 ;  /* 0x0000001f04047207 */ /* 0x000fe40000000000 */
[----:B------:R-:W-:-:S02]  /*1a630*/  SEL R25, R25, 0xffffffff, P1 ;  /* 0xffffffff19197807 */ /* 0x000fc40000800000 */
[----:B------:R-:W-:Y:S01]  /*1a640*/  SEL R4, R4, 0xffffffff, P1 ;  /* 0xffffffff04047807 */ /* 0x000fe20000800000 */
[----:B------:R-:W-:Y:S06]  /*1a650*/  RET.REL.NODEC R26 `(_ZN2at6native13reduce_kernelILi128ELi4ENS0_8ReduceOpIsNS0_14func_wrapper_tIsNS0_55_GLOBAL__N__0955718d_22_SparseCsrTensorMath_cu_868dd54514ReductionAddOpIlEEEEjsLi4ELi4EEEEEvT1_) ;  /* 0xfffffe581a687950 */ /* 0x000fec0003c3ffff */
        .weak           $__internal_27_$__cuda_sm20_rem_u64
        .type           $__internal_27_$__cuda_sm20_rem_u64,@function
        .size           $__internal_27_$__cuda_sm20_rem_u64,(.L_x_8842 - $__internal_27_$__cuda_sm20_rem_u64)
$__internal_27_$__cuda_sm20_rem_u64:
[----:B------:R-:W-:Y:S01]  /*1a660*/  MOV R32, R4 ;  /* 0x0000000400207202 */ /* 0x000fe20000000f00 */
[----:B------:R-:W-:-:S05]  /*1a670*/  IMAD.MOV.U32 R33, RZ, RZ, R7 ;  /* 0x000000ffff217224 */ /* 0x000fca00078e0007 */
        /* <DEDUP_REMOVED lines=46> */
[----:B------:R-:W-:-:S04]  /*1a960*/  IADD3 R27, P1, -R4, R25, RZ ;  /* 0x00000019041b7210 */ /* 0x000fc80007f3e1ff */
[----:B------:R-:W-:Y:S02]  /*1a970*/  ISETP.GE.U32.AND.EX P0, PT, R20, R7, PT, P0 ;  /* 0x000000071400720c */ /* 0x000fe40003f06100 */
[-C--:B------:R-:W-:Y:S02]  /*1a980*/  IADD3.X R26, ~R7, R20.reuse, RZ, P1, !PT ;  /* 0x00000014071a7210 */ /* 0x080fe40000ffe5ff */
[----:B------:R-:W-:Y:S02]  /*1a990*/  SEL R27, R27, R25, P0 ;  /* 0x000000191b1b7207 */ /* 0x000fe40000000000 */
[----:B------:R-:W-:Y:S02]  /*1a9a0*/  SEL R26, R26, R20, P0 ;  /* 0x000000141a1a7207 */ /* 0x000fe40000000000 */
[----:B------:R-:W-:Y:S02]  /*1a9b0*/  IADD3 R20, P2, -R4, R27, RZ ;  /* 0x0000001b04147210 */ /* 0x000fe40007f5e1ff */
[----:B------:R-:W-:-:S02]  /*1a9c0*/  ISETP.GE.U32.AND P0, PT, R27, R4, PT ;  /* 0x000000041b00720c */ /* 0x000fc40003f06070 */
[----:B------:R-:W-:Y:S01]  /*1a9d0*/  ISETP.NE.U32.AND P1, PT, R4, RZ, PT ;  /* 0x000000ff0400720c */ /* 0x000fe20003f25070 */
[C---:B------:R-:W-:Y:S01]  /*1a9e0*/  IMAD.X R25, R26.reuse, 0x1, ~R7, P2 ;  /* 0x000000011a197824 */ /* 0x040fe200010e0e07 */
[----:B------:R-:W-:Y:S02]  /*1a9f0*/  ISETP.GE.U32.AND.EX P0, PT, R26, R7, PT, P0 ;  /* 0x000000071a00720c */ /* 0x000fe40003f06100 */
[----:B------:R-:W-:Y:S02]  /*1aa00*/  ISETP.NE.AND.EX P1, PT, R7, RZ, PT, P1 ;  /* 0x000000ff0700720c */ /* 0x000fe40003f25310 */
[----:B------:R-:W-:Y:S02]  /*1aa10*/  MOV R7, 0x0 ;  /* 0x0000000000077802 */ /* 0x000fe40000000f00 */
[----:B------:R-:W-:Y:S02]  /*1aa20*/  SEL R4, R20, R27, P0 ;  /* 0x0000001b14047207 */ /* 0x000fe40000000000 */
[----:B------:R-:W-:-:S02]  /*1aa30*/  SEL R25, R25, R26, P0 ;  /* 0x0000001a19197207 */ /* 0x000fc40000000000 */
[----:B------:R-:W-:Y:S02]  /*1aa40*/  SEL R4, R4, 0xffffffff, P1 ;  /* 0xffffffff04047807 */ /* 0x000fe40000800000 */
[----:B------:R-:W-:Y:S01]  /*1aa50*/  SEL R25, R25, 0xffffffff, P1 ;  /* 0xffffffff19197807 */ /* 0x000fe20000800000 */
[----:B------:R-:W-:Y:S06]  /*1aa60*/  RET.REL.NODEC R6 `(_ZN2at6native13reduce_kernelILi128ELi4ENS0_8ReduceOpIsNS0_14func_wrapper_tIsNS0_55_GLOBAL__N__0955718d_22_SparseCsrTensorMath_cu_868dd54514ReductionAddOpIlEEEEjsLi4ELi4EEEEEvT1_) ;  /* 0xfffffe5406647950 */ /* 0x000fec0003c3ffff */
.L_x_7302:
        /* <DEDUP_REMOVED lines=9> */
.L_x_8842:


//--------------------- .text._ZN2at6native13reduce_kernelILi512ELi1ENS0_8ReduceOpIlNS0_14func_wrapper_tIlNS0_55_GLOBAL__N__0955718d_22_SparseCsrTensorMath_cu_868dd54514ReductionAddOpIlEEEEjlLi4ELi4EEEEEvT1_ --------------------------
	.section	.text._ZN2at6native13reduce_kernelILi512ELi1ENS0_8ReduceOpIlNS0_14func_wrapper_tIlNS0_55_GLOBAL__N__0955718d_22_SparseCsrTensorMath_cu_868dd54514ReductionAddOpIlEEEEjlLi4ELi4EEEEEvT1_,"ax",@progbits
	.align	128
.text._ZN2at6native13reduce_kernelILi512ELi1ENS0_8ReduceOpIlNS0_14func_wrapper_tIlNS0_55_GLOBAL__N__0955718d_22_SparseCsrTensorMath_cu_868dd54514ReductionAddOpIlEEEEjlLi4ELi4EEEEEvT1_:
        .type           _ZN2at6native13reduce_kernelILi512ELi1ENS0_8ReduceOpIlNS0_14func_wrapper_tIlNS0_55_GLOBAL__N__0955718d_22_SparseCsrTensorMath_cu_868dd54514ReductionAddOpIlEEEEjlLi4ELi4EEEEEvT1_,@function
        .size           _ZN2at6native13reduce_kernelILi512ELi1ENS0_8ReduceOpIlNS0_14func_wrapper_tIlNS0_55_GLOBAL__N__0955718d_22_SparseCsrTensorMath_cu_868dd54514ReductionAddOpIlEEEEjlLi4ELi4EEEEEvT1_,(.L_x_8845 - _ZN2at6native13reduce_kernelILi512ELi1ENS0_8ReduceOpIlNS0_14func_wrapper_tIlNS0_55_GLOBAL__N__0955718d_22_SparseCsrTensorMath_cu_868dd54514ReductionAddOpIlEEEEjlLi4ELi4EEEEEvT1_)
        .other          _ZN2at6native13reduce_kernelILi512ELi1ENS0_8ReduceOpIlNS0_14func_wrapper_tIlNS0_55_GLOBAL__N__0955718d_22_SparseCsrTensorMath_cu_868dd54514ReductionAddOpIlEEEEjlLi4ELi4EEEEEvT1_,@"STO_CUDA_ENTRY STV_DEFAULT"
_ZN2at6native13reduce_kernelILi512ELi1ENS0_8ReduceOpIlNS0_14func_wrapper_tIlNS0_55_GLOBAL__N__0955718d_22_SparseCsrTensorMath_cu_868dd54514ReductionAddOpIlEEEEjlLi4ELi4EEEEEvT1_:
        /* <DEDUP_REMOVED lines=287> */
.L_x_7303:
        /* <DEDUP_REMOVED lines=52> */
.L_x_7312:
[----:B------:R-:W-:Y:S05]  /*1530*/  BSYNC B3 ;  /* 0x0000000000037941 */ /* 0x000fea0003800000 */
.L_x_7311:
        /* <DEDUP_REMOVED lines=9> */
[----:B--2---:R-:W-:-:S04]  /*15d0*/  IADD3 R17, P0, R6, UR4, RZ ;  /* 0x0000000406117c10 */ /* 0x004fc8000ff1e0ff */
[----:B------:R-:W-:-:S09]  /*15e0*/  IADD3.X R13, R7, UR5, RZ, P0, !PT ;  /* 0x00000005070d7c10 */ /* 0x000fd200087fe4ff */
.L_x_7310:
[----:B------:R-:W-:Y:S05]  /*15f0*/  BSYNC B2 ;  /* 0x0000000000027941 */ /* 0x000fea0003800000 */
.L_x_7309:
[C---:B------:R-:W-:Y:S02]  /*1600*/  IADD3 R3, P0, -R9.reuse, 0x4, RZ ;  /* 0x0000000409037810 */ /* 0x040fe40007f1e1ff */
[----:B------:R-:W-:Y:S02]  /*1610*/  IADD3 R12, R9, -0x4, R2 ;  /* 0xfffffffc090c7810 */ /* 0x000fe40007ffe002 */
[----:B------:R-:W-:Y:S02]  /*1620*/  LEA R14, P1, R3, R14, 0x3 ;  /* 0x0000000e030e7211 */ /* 0x000fe400078218ff */
[----:B------:R-:W-:-:S04]  /*1630*/  IADD3.X R4, RZ, -0x1, RZ, P0, !PT ;  /* 0xffffffffff047810 */ /* 0x000fc800007fe4ff */
[----:B------:R-:W-:-:S07]  /*1640*/  LEA.HI.X R15, R3, R15, R4, 0x3, P1 ;  /* 0x0000000f030f7211 */ /* 0x000fce00008f1c04 */
.L_x_7308:
[----:B------:R-:W-:Y:S05]  /*1650*/  BSYNC B1 ;  /* 0x0000000000017941 */ /* 0x000fea0003800000 */
.L_x_7307:
        /* <DEDUP_REMOVED lines=10> */
[----:B------:R-:W-:Y:S01]  /*1700*/  IMAD.MOV.U32 R27, RZ, RZ, R5 ;  /* 0x000000ffff1b7224 */ /* 0x000fe200078e0005 */
[----:B------:R-:W-:Y:S01]  /*1710*/  MOV R25, R16 ;  /* 0x0000001000197202 */ /* 0x000fe20000000f00 */
[----:B------:R-:W-:-:S07]  /*1720*/  IMAD.MOV.U32 R21, RZ, RZ, R18 ;  /* 0x000000ffff157224 */ /* 0x000fce00078e0012 */
.L_x_7315:
[----:B------:R-:W-:Y:S01]  /*1730*/  IMAD.WIDE.U32 R2, R27, 0x20, R14 ;  /* 0x000000201b027825 */ /* 0x000fe200078e000e */
[----:B------:R-:W-:-:S04]  /*1740*/  ULDC UR4, c[0x0][0x22c] ;  /* 0x00008b0000047ab9 */ /* 0x000fc80000000800 */
[----:B------:R-:W2:Y:S04]  /*1750*/  LDG.E.128 R4, desc[UR36][R2.64] ;  /* 0x0000002402047981 */ /* 0x000ea8000c1e1d00 */
[----:B------:R-:W3:Y:S01]  /*1760*/  LDG.E.128 R8, desc[UR36][R2.64+0x10] ;  /* 0x0000102402087981 */ /* 0x000ee2000c1e1d00 */
[----:B------:R-:W-:-:S04]  /*1770*/  IADD3 R27, R27, UR4, RZ ;  /* 0x000000041b1b7c10 */ /* 0x000fc8000fffe0ff */
[----:B------:R-:W-:-:S04]  /*1780*/  LEA R20, R27, 0x3, 0x2 ;  /* 0x000000031b147811 */ /* 0x000fc800078e10ff */
[----:B------:R-:W-:Y:S02]  /*1790*/  ISETP.GE.U32.AND P2, PT, R20, R12, PT ;  /* 0x0000000c1400720c */ /* 0x000fe40003f46070 */
[----:B--2---:R-:W-:Y:S02]  /*17a0*/  IADD3 R17, P3, R4, R17, RZ ;  /* 0x0000001104117210 */ /* 0x004fe40007f7e0ff */
[----:B------:R-:W-:Y:S02]  /*17b0*/  IADD3 R25, P4, R6, R25, RZ ;  /* 0x0000001906197210 */ /* 0x000fe40007f9e0ff */
[----:B---3--:R-:W-:Y:S01]  /*17c0*/  IADD3 R16, P5, R8, R16, RZ ;  /* 0x0000001008107210 */ /* 0x008fe20007fbe0ff */
[----:B------:R-:W-:Y:S01]  /*17d0*/  IMAD.X R13, R5, 0x1, R13, P3 ;  /* 0x00000001050d7824 */ /* 0x000fe200018e060d */
[----:B------:R-:W-:Y:S02]  /*17e0*/  IADD3 R23, P6, R10, R23, RZ ;  /* 0x000000170a177210 */ /* 0x000fe40007fde0ff */
[----:B------:R-:W-:Y:S01]  /*17f0*/  IADD3.X R21, R7, R21, RZ, P4, !PT ;  /* 0x0000001507157210 */ /* 0x000fe200027fe4ff */
[----:B------:R-:W-:Y:S01]  /*1800*/  IMAD.X R18, R9, 0x1, R18, P5 ;  /* 0x0000000109127824 */ /* 0x000fe200028e0612 */
[----:B------:R-:W-:Y:S01]  /*1810*/  IADD3.X R19, R11, R19, RZ, P6, !PT ;  /* 0x000000130b137210 */ /* 0x000fe200037fe4ff */
[----:B------:R-:W-:Y:S08]  /*1820*/  @!P2 BRA `(.L_x_7315) ;  /* 0xfffffffc00c0a947 */ /* 0x000ff0000383ffff */
.L_x_7314:
[----:B------:R-:W-:Y:S05]  /*1830*/  BSYNC B1 ;  /* 0x0000000000017941 */ /* 0x000fea0003800000 */
.L_x_7313:
        /* <DEDUP_REMOVED lines=8> */
.L_x_7317:
[----:B------:R-:W-:Y:S05]  /*18c0*/  BSYNC B1 ;  /* 0x0000000000017941 */ /* 0x000fea0003800000 */
.L_x_7316:
        /* <DEDUP_REMOVED lines=11> */
[----:B--2---:R-:W-:-:S05]  /*1980*/  IADD3 R17, P0, R14, R17, RZ ;  /* 0x000000110e117210 */ /* 0x004fca0007f1e0ff */
[----:B------:R-:W-:-:S08]  /*1990*/  IMAD.X R13, R15, 0x1, R13, P0 ;  /* 0x000000010f0d7824 */ /* 0x000fd000000e060d */
.L_x_7319:
[----:B------:R-:W-:Y:S05]  /*19a0*/  BSYNC B1 ;  /* 0x0000000000017941 */ /* 0x000fea0003800000 */
.L_x_7318:
[----:B------:R-:W-:-:S04]  /*19b0*/  IADD3 R16, P0, P1, R16, R25, R17 ;  /* 0x0000001910107210 */ /* 0x000fc8000791e011 */
[----:B------:R-:W-:Y:S02]  /*19c0*/  IADD3 R16, P2, R23, R16, RZ ;  /* 0x0000001017107210 */ /* 0x000fe40007f5e0ff */
[----:B------:R-:W-:-:S04]  /*19d0*/  IADD3.X R18, R18, R21, R13, P0, P1 ;  /* 0x0000001512127210 */ /* 0x000fc800007e240d */
[----:B------:R-:W-:Y:S01]  /*19e0*/  IADD3.X R17, R19, R18, RZ, P2, !PT ;  /* 0x0000001213117210 */ /* 0x000fe200017fe4ff */
[----:B------:R-:W-:Y:S06]  /*19f0*/  BRA `(.L_x_7305) ;  /* 0x0000009400807947 */ /* 0x000fec0003800000 */
.L_x_7306:
        /* <DEDUP_REMOVED lines=19> */
[----:B------:R-:W-:Y:S01]  /*1b30*/  MOV R7, R6 ;  /* 0x0000000600077202 */ /* 0x000fe20000000f00 */
[----:B------:R-:W-:Y:S01]  /*1b40*/  IMAD.MOV.U32 R21, RZ, RZ, R9 ;  /* 0x000000ffff157224 */ /* 0x000fe200078e0009 */
[----:B------:R-:W-:Y:S01]  /*1b50*/  MOV R26, R9 ;  /* 0x00000009001a7202 */ /* 0x000fe20000000f00 */
[----:B------:R-:W-:-:S07]  /*1b60*/  IMAD.MOV.U32 R23, RZ, RZ, R6 ;  /* 0x000000ffff177224 */ /* 0x000fce00078e0006 */
[----:B------:R-:W-:Y:S05]  /*1b70*/  @P0 BRA `(.L_x_7323) ;  /* 0x0000004000500947 */ /* 0x000fea0003800000 */
[----:B------:R-:W-:Y:S01]  /*1b80*/  BSSY B2, `(.L_x_7324) ;  /* 0x0000411000027945 */ /* 0x000fe20003800000 */
[----:B------:R-:W-:Y:S01]  /*1b90*/  ISETP.NE.AND P0, PT, R8, RZ, PT ;  /* 0x000000ff0800720c */ /* 0x000fe20003f05270 */
[----:B------:R-:W-:Y:S01]  /*1ba0*/  IMAD.MOV.U32 R21, RZ, RZ, R9 ;  /* 0x000000ffff157224 */ /* 0x000fe200078e0009 */
[-C--:B------:R-:W-:Y:S01]  /*1bb0*/  MOV R20, R9.reuse ;  /* 0x0000000900147202 */ /* 0x080fe20000000f00 */
[----:B------:R-:W-:Y:S01]  /*1bc0*/  IMAD.MOV.U32 R7, RZ, RZ, R6 ;  /* 0x000000ffff077224 */ /* 0x000fe200078e0006 */
[----:B------:R-:W-:Y:S02]  /*1bd0*/  MOV R26, R9 ;  /* 0x00000009001a7202 */ /* 0x000fe40000000f00 */
[----:B------:R-:W-:-:S07]  /*1be0*/  MOV R23, R6 ;  /* 0x0000000600177202 */ /* 0x000fce0000000f00 */
.L_x_7329:
        /* <DEDUP_REMOVED lines=286> */
[----:B--2---:R-:W-:-:S04]  /*2dd0*/  @P1 IMAD R10, R10, R17, R11 ;  /* 0x000000110a0a1224 */ /* 0x004fc800078e020b */
[----:B-1----:R-:W-:-:S07]  /*2de0*/  @P1 IMAD R5, R10, R0, R5 ;  /* 0x000000000a051224 */ /* 0x002fce00078e0205 */
.L_x_7325:
        /* <DEDUP_REMOVED lines=242> */
.L_x_7326:
        /* <DEDUP_REMOVED lines=233> */
[----:B------:R-:W-:-:S04]  /*4ba0*/  @P1 IMAD.MOV.U32 R18, RZ, RZ, RZ ;  /* 0x000000ffff121224 */ /* 0x000fc800078e00ff */
[C---:B0-----:R-:W-:Y:S01]  /*4bb0*/  @P1 IMAD.HI.U32 R10, R19.reuse, R10, R18 ;  /* 0x0000000a130a1227 */ /* 0x041fe200078e0012 */
[----:B------:R-:W-:-:S04]  /*4bc0*/  IADD3 R18, -R19, RZ, RZ ;  /* 0x000000ff13127210 */ /* 0x000fc80007ffe1ff */
[----:B------:R-:W-:Y:S01]  /*4bd0*/  @P1 SHF.R.U32.HI R10, RZ, R11, R10 ;  /* 0x0000000bff0a1219 */ /* 0x000fe2000001160a */
[----:B------:R-:W-:Y:S01]  /*4be0*/  IMAD R9, R18, UR38, R9 ;  /* 0x0000002612097c24 */ /* 0x000fe2000f8e0209 */
[----:B------:R-:W0:Y:S03]  /*4bf0*/  @P1 LDC R11, c[0x0][0x3f0] ;  /* 0x0000fc00ff0b1b82 */ /* 0x000e260000000800 */
[----:B------:R-:W-:Y:S02]  /*4c00*/  @P1 IMAD.MOV R25, RZ, RZ, -R10 ;  /* 0x000000ffff191224 */ /* 0x000fe400078e0a0a */
[----:B------:R-:W-:-:S03]  /*4c10*/  IMAD R8, R9, UR25, R8 ;  /* 0x0000001909087c24 */ /* 0x000fc6000f8e0208 */
[----:B------:R-:W1:Y:S02]  /*4c20*/  @P1 LDC R18, c[0x0][0x384] ;  /* 0x0000e100ff121b82 */ /* 0x000e640000000800 */
[----:B-1----:R-:W-:-:S04]  /*4c30*/  @P1 IMAD R18, R18, R25, R19 ;  /* 0x0000001912121224 */ /* 0x002fc800078e0213 */
[----:B0-----:R-:W-:-:S07]  /*4c40*/  @P1 IMAD R8, R18, R11, R8 ;  /* 0x0000000b12081224 */ /* 0x001fce00078e0208 */
.L_x_7327:
        /* <DEDUP_REMOVED lines=233> */
[----:B0-----:R-:W-:-:S05]  /*5ae0*/  @P1 IMAD.HI.U32 R8, R19, R8, R18 ;  /* 0x0000000813081227 */ /* 0x001fca00078e0012 */
[----:B------:R-:W-:Y:S01]  /*5af0*/  @P1 SHF.R.U32.HI R8, RZ, R9, R8 ;  /* 0x00000009ff081219 */ /* 0x000fe20000011608 */
[----:B------:R-:W-:-:S03]  /*5b00*/  IMAD.MOV R9, RZ, RZ, -R19 ;  /* 0x000000ffff097224 */ /* 0x000fc600078e0a13 */
[----:B------:R-:W-:Y:S01]  /*5b10*/  @P1 IADD3 R18, -R8, RZ, RZ ;  /* 0x000000ff08121210 */ /* 0x000fe20007ffe1ff */
[----:B------:R-:W-:Y:S01]  /*5b20*/  IMAD R9, R9, UR4, R22 ;  /* 0x0000000409097c24 */ /* 0x000fe2000f8e0216 */
[----:B------:R-:W0:Y:S03]  /*5b30*/  @P1 LDC R8, c[0x0][0x3f0] ;  /* 0x0000fc00ff081b82 */ /* 0x000e260000000800 */
[----:B-1----:R-:W-:Y:S02]  /*5b40*/  @P1 IMAD R19, R25, R18, R19 ;  /* 0x0000001219131224 */ /* 0x002fe400078e0213 */
[----:B------:R-:W-:-:S04]  /*5b50*/  IMAD R2, R9, UR25, R2 ;  /* 0x0000001909027c24 */ /* 0x000fc8000f8e0202 */
[----:B0-----:R-:W-:-:S07]  /*5b60*/  @P1 IMAD R2, R19, R8, R2 ;  /* 0x0000000813021224 */ /* 0x001fce00078e0202 */
.L_x_7328:
[----:B------:R-:W-:Y:S01]  /*5b70*/  LOP3.LUT R9, R2, 0xfffffff8, RZ, 0xc0, !PT ;  /* 0xfffffff802097812 */ /* 0x000fe200078ec0ff */
[----:B------:R-:W-:-:S03]  /*5b80*/  ULDC UR4, c[0x0][0x224] ;  /* 0x0000890000047ab9 */ /* 0x000fc60000000800 */
[----:B------:R-:W-:-:S05]  /*5b90*/  IADD3 R8, P1, R14, R9, RZ ;  /* 0x000000090e087210 */ /* 0x000fca0007f3e0ff */
[----:B------:R-:W-:-:S06]  /*5ba0*/  IMAD.X R9, RZ, RZ, R15, P1 ;  /* 0x000000ffff097224 */ /* 0x000fcc00008e060f */
[----:B------:R-:W2:Y:S01]  /*5bb0*/  LDG.E.64 R8, desc[UR36][R8.64] ;  /* 0x0000002408087981 */ /* 0x000ea2000c1e1b00 */
[----:B------:R-:W-:Y:S01]  /*5bc0*/  IADD3 R22, R5, R0, RZ ;  /* 0x0000000005167210 */ /* 0x000fe20007ffe0ff */
[----:B------:R-:W-:Y:S01]  /*5bd0*/  IMAD.U32 R2, RZ, RZ, UR4 ;  /* 0x00000004ff027e24 */ /* 0x000fe2000f8e00ff */
[----:B-----5:R-:W-:Y:S02]  /*5be0*/  IADD3 R21, P3, R12, R21, RZ ;  /* 0x000000150c157210 */ /* 0x020fe40007f7e0ff */
[----:B------:R-:W-:Y:S01]  /*5bf0*/  IADD3 R26, P2, R16, R26, RZ ;  /* 0x0000001a101a7210 */ /* 0x000fe20007f5e0ff */
[----:B------:R-:W-:Y:S01]  /*5c00*/  IMAD R5, R0, 0x3, R22 ;  /* 0x0000000300057824 */ /* 0x000fe200078e0216 */
[----:B------:R-:W-:Y:S01]  /*5c10*/  IADD3 R20, P4, R10, R20, RZ ;  /* 0x000000140a147210 */ /* 0x000fe20007f9e0ff */
[----:B------:R-:W-:Y:S01]  /*5c20*/  IMAD.X R6, R13, 0x1, R6, P3 ;  /* 0x000000010d067824 */ /* 0x000fe200018e0606 */
[----:B------:R-:W-:Y:S02]  /*5c30*/  IADD3.X R23, R17, R23, RZ, P2, !PT ;  /* 0x0000001711177210 */ /* 0x000fe400017fe4ff */
[----:B------:R-:W-:-:S02]  /*5c40*/  ISETP.GE.U32.AND P1, PT, R5, R2, PT ;  /* 0x000000020500720c */ /* 0x000fc40003f26070 */
[----:B------:R-:W-:Y:S02]  /*5c50*/  IADD3.X R7, R11, R7, RZ, P4, !PT ;  /* 0x000000070b077210 */ /* 0x000fe400027fe4ff */
[----:B--2---:R-:W-:-:S05]  /*5c60*/  IADD3 R3, P5, R8, R3, RZ ;  /* 0x0000000308037210 */ /* 0x004fca0007fbe0ff */
[----:B------:R-:W-:-:S04]  /*5c70*/  IMAD.X R4, R9, 0x1, R4, P5 ;  /* 0x0000000109047824 */ /* 0x000fc800028e0604 */
[----:B------:R-:W-:Y:S05]  /*5c80*/  @!P1 BRA `(.L_x_7329) ;  /* 0xffffffbc00d89947 */ /* 0x000fea000383ffff */
[----:B------:R-:W-:Y:S05]  /*5c90*/  BSYNC B2 ;  /* 0x0000000000027941 */ /* 0x000fea0003800000 */
.L_x_7324:
[----:B------:R-:W-:Y:S01]  /*5ca0*/  MOV R24, R8 ;  /* 0x0000000800187202 */ /* 0x000fe20000000f00 */
[----:B------:R-:W-:-:S07]  /*5cb0*/  IMAD.MOV.U32 R25, RZ, RZ, R9 ;  /* 0x000000ffff197224 */ /* 0x000fce00078e0009 */
.L_x_7323:
[----:B------:R-:W-:Y:S05]  /*5cc0*/  BSYNC B1 ;  /* 0x0000000000017941 */ /* 0x000fea0003800000 */
.L_x_7322:
        /* <DEDUP_REMOVED lines=268> */
[----:B------:R-:W-:-:S03]  /*6d90*/  @P2 MOV R16, RZ ;  /* 0x000000ff00102202 */ /* 0x000fc60000000f00 */
[----:B------:R-:W-:-:S04]  /*6da0*/  IMAD.MOV R8, RZ, RZ, -R17 ;  /* 0x000000ffff087224 */ /* 0x000fc800078e0a11 */
        /* <DEDUP_REMOVED lines=10> */
.L_x_7332:
        /* <DEDUP_REMOVED lines=270> */
[----:B------:R-:W-:Y:S02]  /*7f30*/  @P2 IMAD.MOV.U32 R12, RZ, RZ, RZ ;  /* 0x000000ffff0c2224 */ /* 0x000fe400078e00ff */
        /* <DEDUP_REMOVED lines=10> */
.L_x_7333:
[----:B------:R-:W-:-:S04]  /*7fe0*/  LOP3.LUT R5, R5, 0xfffffff8, RZ, 0xc0, !PT ;  /* 0xfffffff805057812 */ /* 0x000fc800078ec0ff */
[----:B------:R-:W-:-:S05]  /*7ff0*/  IADD3 R12, P2, R14, R5, RZ ;  /* 0x000000050e0c7210 */ /* 0x000fca0007f5e0ff */
[----:B------:R-:W-:-:S06]  /*8000*/  IMAD.X R13, RZ, RZ, R15, P2 ;  /* 0x000000ffff0d7224 */ /* 0x000fcc00010e060f */
        /* <DEDUP_REMOVED lines=278> */
.L_x_7334:
        /* <DEDUP_REMOVED lines=274> */
[----:B------:R-:W-:Y:S02]  /*a290*/  IMAD R8, R8, UR6, R19 ;  /* 0x0000000608087c24 */ /* 0x000fe4000f8e0213 */
[----:B------:R-:W0:Y:S02]  /*a2a0*/  @P1 LDC R19, c[0x0][0x384] ;  /* 0x0000e100ff131b82 */ /* 0x000e240000000800 */
[----:B------:R-:W-:Y:S01]  /*a2b0*/  IMAD R5, R8, UR4, R5 ;  /* 0x0000000408057c24 */ /* 0x000fe2000f8e0205 */
[----:B------:R-:W-:-:S05]  /*a2c0*/  @P1 IADD3 R8, -R24, RZ, RZ ;  /* 0x000000ff18081210 */ /* 0x000fca0007ffe1ff */
[----:B0-----:R-:W-:Y:S02]  /*a2d0*/  @P1 IMAD R8, R19, R8, R9 ;  /* 0x0000000813081224 */ /* 0x001fe400078e0209 */
[----:B------:R-:W0:Y:S02]  /*a2e0*/  @P1 LDC R9, c[0x0][0x3f0] ;  /* 0x0000fc00ff091b82 */ /* 0x000e240000000800 */
[----:B0-----:R-:W-:-:S07]  /*a2f0*/  @P1 IMAD R5, R8, R9, R5 ;  /* 0x0000000908051224 */ /* 0x001fce00078e0205 */
.L_x_7335:
[----:B------:R-:W-:-:S04]  /*a300*/  LOP3.LUT R5, R5, 0xfffffff8, RZ, 0xc0, !PT ;  /* 0xfffffff805057812 */ /* 0x000fc800078ec0ff */
[----:B------:R-:W-:-:S05]  /*a310*/  IADD3 R8, P1, R14, R5, RZ ;  /* 0x000000050e087210 */ /* 0x000fca0007f3e0ff */
[----:B------:R-:W-:-:S05]  /*a320*/  IMAD.X R9, RZ, RZ, R15, P1 ;  /* 0x000000ffff097224 */ /* 0x000fca00008e060f */
[----:B------:R0:W5:Y:S03]  /*a330*/  LDG.E.64 R24, desc[UR36][R8.64] ;  /* 0x0000002408187981 */ /* 0x000166000c1e1b00 */
.L_x_7331:
[----:B------:R-:W-:Y:S05]  /*a340*/  BSYNC B1 ;  /* 0x0000000000017941 */ /* 0x000fea0003800000 */
.L_x_7330:
[----:B------:R-:W-:Y:S04]  /*a350*/  BSSY B1, `(.L_x_7336) ;  /* 0x0000013000017945 */ /* 0x000fe80003800000 */
[----:B------:R-:W-:Y:S05]  /*a360*/  @P0 BRA `(.L_x_7337) ;  /* 0x0000000000440947 */ /* 0x000fea0003800000 */
[----:B------:R-:W-:Y:S02]  /*a370*/  IADD3 R5, R22, R0, RZ ;  /* 0x0000000016057210 */ /* 0x000fe40007ffe0ff */
[----:B-----5:R-:W-:Y:S02]  /*a380*/  IADD3 R26, P1, R16, R26, RZ ;  /* 0x0000001a101a7210 */ /* 0x020fe40007f3e0ff */
[----:B------:R-:W-:Y:S02]  /*a390*/  ISETP.GE.U32.AND P0, PT, R5, R2, PT ;  /* 0x000000020500720c */ /* 0x000fe40003f06070 */
[----:B------:R-:W-:-:S11]  /*a3a0*/  IADD3.X R23, R17, R23, RZ, P1, !PT ;  /* 0x0000001711177210 */ /* 0x000fd60000ffe4ff */
[----:B------:R-:W-:Y:S05]  /*a3b0*/  @P0 BRA `(.L_x_7337) ;  /* 0x0000000000300947 */ /* 0x000fea0003800000 */
[----:B------:R-:W-:Y:S01]  /*a3c0*/  IMAD.IADD R5, R5, 0x1, R0 ;  /* 0x0000000105057824 */ /* 0x000fe200078e0200 */
[----:B------:R-:W-:-:S04]  /*a3d0*/  IADD3 R21, P2, R12, R21, RZ ;  /* 0x000000150c157210 */ /* 0x000fc80007f5e0ff */
[----:B------:R-:W-:Y:S02]  /*a3e0*/  ISETP.GE.U32.AND P0, PT, R5, R2, PT ;  /* 0x000000020500720c */ /* 0x000fe40003f06070 */
[----:B------:R-:W-:-:S11]  /*a3f0*/  IADD3.X R6, R13, R6, RZ, P2, !PT ;  /* 0x000000060d067210 */ /* 0x000fd600017fe4ff */
[----:B------:R-:W-:Y:S02]  /*a400*/  @!P0 IADD3 R5, R5, R0, RZ ;  /* 0x0000000005058210 */ /* 0x000fe40007ffe0ff */
[----:B------:R-:W-:Y:S02]  /*a410*/  @!P0 IADD3 R20, P3, R10, R20, RZ ;  /* 0x000000140a148210 */ /* 0x000fe40007f7e0ff */
[----:B------:R-:W-:-:S03]  /*a420*/  @!P0 ISETP.GE.U32.AND P1, PT, R5, R2, PT ;  /* 0x000000020500820c */ /* 0x000fc60003f26070 */
[----:B------:R-:W-:Y:S01]  /*a430*/  @!P0 IMAD.X R7, R11, 0x1, R7, P3 ;  /* 0x000000010b078824 */ /* 0x000fe200018e0607 */
[----:B------:R-:W-:Y:S02]  /*a440*/  @!P0 SEL R0, R24, RZ, !P1 ;  /* 0x000000ff18008207 */ /* 0x000fe40004800000 */
[----:B------:R-:W-:Y:S02]  /*a450*/  @!P0 SEL R25, R25, RZ, !P1 ;  /* 0x000000ff19198207 */ /* 0x000fe40004800000 */
[----:B------:R-:W-:-:S04]  /*a460*/  @!P0 IADD3 R3, P4, R0, R3, RZ ;  /* 0x0000000300038210 */ /* 0x000fc80007f9e0ff */
[----:B------:R-:W-:-:S09]  /*a470*/  @!P0 IADD3.X R4, R25, R4, RZ, P4, !PT ;  /* 0x0000000419048210 */ /* 0x000fd200027fe4ff */
.L_x_7337:
[----:B------:R-:W-:Y:S05]  /*a480*/  BSYNC B1 ;  /* 0x0000000000017941 */ /* 0x000fea0003800000 */
.L_x_7336:
[----:B-----5:R-:W-:-:S04]  /*a490*/  IADD3 R16, P0, P1, R20, R21, R26 ;  /* 0x0000001514107210 */ /* 0x020fc8000791e01a */
[----:B------:R-:W-:Y:S02]  /*a4a0*/  IADD3 R16, P2, R16, R3, RZ ;  /* 0x0000000310107210 */ /* 0x000fe40007f5e0ff */
[----:B------:R-:W-:-:S04]  /*a4b0*/  IADD3.X R7, R7, R6, R23, P0, P1 ;  /* 0x0000000607077210 */ /* 0x000fc800007e2417 */
[----:B------:R-:W-:Y:S01]  /*a4c0*/  IADD3.X R17, R7, R4, RZ, P2, !PT ;  /* 0x0000000407117210 */ /* 0x000fe200017fe4ff */
[----:B------:R-:W-:Y:S06]  /*a4d0*/  BRA `(.L_x_7305) ;  /* 0x0000000800c87947 */ /* 0x000fec0003800000 */
.L_x_7321:
[----:B------:R-:W-:Y:S01]  /*a4e0*/  ISETP.GE.U32.AND P0, PT, R5, R2, PT ;  /* 0x000000020500720c */ /* 0x000fe20003f06070 */
[----:B------:R-:W-:Y:S01]  /*a4f0*/  BSSY B1, `(.L_x_7338) ;  /* 0x0000027000017945 */ /* 0x000fe20003800000 */
[----:B------:R-:W-:Y:S01]  /*a500*/  IMAD.MOV.U32 R5, RZ, RZ, R9 ;  /* 0x000000ffff057224 */ /* 0x000fe200078e0009 */
[----:B------:R-:W-:Y:S01]  /*a510*/  MOV R7, R9 ;  /* 0x0000000900077202 */ /* 0x000fe20000000f00 */
[----:B------:R-:W-:Y:S01]  /*a520*/  IMAD.MOV.U32 R20, RZ, RZ, R6 ;  /* 0x000000ffff147224 */ /* 0x000fe200078e0006 */
[----:B------:R-:W-:-:S08]  /*a530*/  MOV R8, R6 ;  /* 0x0000000600087202 */ /* 0x000fd00000000f00 */
[----:B------:R-:W-:Y:S05]  /*a540*/  @P0 BRA `(.L_x_7339) ;  /* 0x0000000000840947 */ /* 0x000fea0003800000 */
[----:B------:R-:W-:Y:S01]  /*a550*/  BSSY B2, `(.L_x_7339) ;  /* 0x0000020000027945 */ /* 0x000fe20003800000 */
[-C--:B------:R-:W-:Y:S01]  /*a560*/  MOV R5, R9.reuse ;  /* 0x0000000900057202 */ /* 0x080fe20000000f00 */
[----:B------:R-:W-:Y:S01]  /*a570*/  IMAD.MOV.U32 R8, RZ, RZ, R6 ;  /* 0x000000ffff087224 */ /* 0x000fe200078e0006 */
[----:B------:R-:W-:Y:S02]  /*a580*/  MOV R7, R9 ;  /* 0x0000000900077202 */ /* 0x000fe40000000f00 */
[----:B------:R-:W-:-:S07]  /*a590*/  MOV R20, R6 ;  /* 0x0000000600147202 */ /* 0x000fce0000000f00 */
.L_x_7340:
        /* <DEDUP_REMOVED lines=9> */
[----:B------:R-:W2:Y:S03]  /*a630*/  LDG.E.64 R12, desc[UR36][R12.64] ;  /* 0x000000240c0c7981 */ /* 0x000ea6000c1e1b00 */
[--C-:B------:R-:W-:Y:S02]  /*a640*/  IMAD.WIDE.U32 R16, R17, 0x8, R14.reuse ;  /* 0x0000000811107825 */ /* 0x100fe400078e000e */
[----:B------:R-:W3:Y:S02]  /*a650*/  LDG.E.64 R10, desc[UR36][R10.64] ;  /* 0x000000240a0a7981 */ /* 0x000ee4000c1e1b00 */
[----:B------:R-:W-:-:S02]  /*a660*/  IMAD.WIDE.U32 R18, R19, 0x8, R14 ;  /* 0x0000000813127825 */ /* 0x000fc400078e000e */
[----:B------:R-:W4:Y:S04]  /*a670*/  LDG.E.64 R16, desc[UR36][R16.64] ;  /* 0x0000002410107981 */ /* 0x000f28000c1e1b00 */
[----:B------:R-:W5:Y:S01]  /*a680*/  LDG.E.64 R18, desc[UR36][R18.64] ;  /* 0x0000002412127981 */ /* 0x000f62000c1e1b00 */
[----:B------:R-:W-:-:S05]  /*a690*/  IADD3 R22, R21, R0, RZ ;  /* 0x0000000015167210 */ /* 0x000fca0007ffe0ff */
[----:B------:R-:W-:-:S05]  /*a6a0*/  IMAD R21, R0, 0x3, R22 ;  /* 0x0000000300157824 */ /* 0x000fca00078e0216 */
[----:B------:R-:W-:Y:S02]  /*a6b0*/  ISETP.GE.U32.AND P0, PT, R21, R2, PT ;  /* 0x000000021500720c */ /* 0x000fe40003f06070 */
        /* <DEDUP_REMOVED lines=10> */
.L_x_7339:
[----:B------:R-:W-:Y:S05]  /*a760*/  BSYNC B1 ;  /* 0x0000000000017941 */ /* 0x000fea0003800000 */
.L_x_7338:
        /* <DEDUP_REMOVED lines=18> */
[----:B------:R-:W-:Y:S02]  /*a890*/  @!P0 IMAD R23, R23, R18, RZ ;  /* 0x0000001217178224 */ /* 0x000fe400078e02ff */
[----:B------:R-:W-:-:S04]  /*a8a0*/  IMAD.WIDE.U32 R18, R19, 0x8, R14 ;  /* 0x0000000813127825 */ /* 0x000fc800078e000e */
[----:B------:R-:W-:Y:S02]  /*a8b0*/  @!P0 IMAD.WIDE.U32 R14, R23, 0x8, R14 ;  /* 0x00000008170e8825 */ /* 0x000fe400078e000e */
[----:B------:R-:W5:Y:S04]  /*a8c0*/  LDG.E.64 R18, desc[UR36][R18.64] ;  /* 0x0000002412127981 */ /* 0x000f68000c1e1b00 */
[----:B------:R0:W5:Y:S02]  /*a8d0*/  @!P0 LDG.E.64 R16, desc[UR36][R14.64] ;  /* 0x000000240e108981 */ /* 0x000164000c1e1b00 */
.L_x_7342:
[----:B------:R-:W-:Y:S05]  /*a8e0*/  BSYNC B1 ;  /* 0x0000000000017941 */ /* 0x000fea0003800000 */
.L_x_7341:
[----:B------:R-:W-:Y:S04]  /*a8f0*/  BSSY B1, `(.L_x_7343) ;  /* 0x0000013000017945 */ /* 0x000fe80003800000 */
[----:B------:R-:W-:Y:S05]  /*a900*/  @P1 BRA `(.L_x_7344) ;  /* 0x0000000000441947 */ /* 0x000fea0003800000 */
[----:B0-----:R-:W-:Y:S02]  /*a910*/  IADD3 R15, R22, R0, RZ ;  /* 0x00000000160f7210 */ /* 0x001fe40007ffe0ff */
        /* <DEDUP_REMOVED lines=16> */
.L_x_7344:
[----:B------:R-:W-:Y:S05]  /*aa20*/  BSYNC B1 ;  /* 0x0000000000017941 */ /* 0x000fea0003800000 */
.L_x_7343:
[----:B-----5:R-:W-:-:S04]  /*aa30*/  IADD3 R16, P0, P1, R5, R7, R9 ;  /* 0x0000000705107210 */ /* 0x020fc8000791e009 */
[----:B------:R-:W-:Y:S02]  /*aa40*/  IADD3 R16, P2, R16, R3, RZ ;  /* 0x0000000310107210 */ /* 0x000fe40007f5e0ff */
[----:B------:R-:W-:-:S04]  /*aa50*/  IADD3.X R17, R6, R8, R20, P0, P1 ;  /* 0x0000000806117210 */ /* 0x000fc800007e2414 */
[----:B------:R-:W-:Y:S01]  /*aa60*/  IADD3.X R17, R17, R4, RZ, P2, !PT ;  /* 0x0000000411117210 */ /* 0x000fe200017fe4ff */
[----:B------:R-:W-:Y:S06]  /*aa70*/  BRA `(.L_x_7305) ;  /* 0x0000000400607947 */ /* 0x000fec0003800000 */
.L_x_7320:
        /* <DEDUP_REMOVED lines=8> */
[----:B------:R-:W-:Y:S01]  /*ab00*/  IMAD.MOV.U32 R6, RZ, RZ, R4 ;  /* 0x000000ffff067224 */ /* 0x000fe200078e0004 */
[----:B------:R-:W-:Y:S02]  /*ab10*/  MOV R5, R4 ;  /* 0x0000000400057202 */ /* 0x000fe40000000f00 */
[-C--:B--2---:R-:W-:Y:S01]  /*ab20*/  MOV R7, R8.reuse ;  /* 0x0000000800077202 */ /* 0x084fe20000000f00 */
[----:B------:R-:W-:Y:S01]  /*ab30*/  IMAD.MOV.U32 R20, RZ, RZ, R8 ;  /* 0x000000ffff147224 */ /* 0x000fe200078e0008 */
[----:B------:R-:W-:-:S05]  /*ab40*/  MOV R9, R8 ;  /* 0x0000000800097202 */ /* 0x000fca0000000f00 */
[----:B------:R-:W-:Y:S05]  /*ab50*/  @P0 BRA `(.L_x_7346) ;  /* 0x0000000000740947 */ /* 0x000fea0003800000 */
[----:B------:R-:W-:Y:S01]  /*ab60*/  BSSY B2, `(.L_x_7346) ;  /* 0x000001c000027945 */ /* 0x000fe20003800000 */
[-C--:B------:R-:W-:Y:S01]  /*ab70*/  MOV R5, R4.reuse ;  /* 0x0000000400057202 */ /* 0x080fe20000000f00 */
[----:B------:R-:W-:Y:S01]  /*ab80*/  IMAD.MOV.U32 R9, RZ, RZ, R8 ;  /* 0x000000ffff097224 */ /* 0x000fe200078e0008 */
[----:B------:R-:W-:Y:S02]  /*ab90*/  MOV R6, R4 ;  /* 0x0000000400067202 */ /* 0x000fe40000000f00 */
[----:B------:R-:W-:-:S07]  /*aba0*/  MOV R20, R8 ;  /* 0x0000000800147202 */ /* 0x000fce0000000f00 */
.L_x_7347:
[C---:B------:R-:W-:Y:S01]  /*abb0*/  IADD3 R19, R0.reuse, R22, RZ ;  /* 0x0000001600137210 */ /* 0x040fe20007ffe0ff */
[----:B------:R-:W-:-:S04]  /*abc0*/  IMAD.WIDE.U32 R16, R0, 0x8, R14 ;  /* 0x0000000800107825 */ /* 0x000fc800078e000e */
[C---:B------:R-:W-:Y:S02]  /*abd0*/  IMAD.IADD R11, R19.reuse, 0x1, R22 ;  /* 0x00000001130b7824 */ /* 0x040fe400078e0216 */
[--C-:B------:R-:W-:Y:S01]  /*abe0*/  IMAD.WIDE.U32 R18, R19, 0x8, R14.reuse ;  /* 0x0000000813127825 */ /* 0x100fe200078e000e */
[----:B------:R-:W2:Y:S02]  /*abf0*/  LDG.E.64 R16, desc[UR36][R16.64] ;  /* 0x0000002410107981 */ /* 0x000ea4000c1e1b00 */
[C---:B------:R-:W-:Y:S01]  /*ac00*/  IADD3 R21, R11.reuse, R22, RZ ;  /* 0x000000160b157210 */ /* 0x040fe20007ffe0ff */
        /* <DEDUP_REMOVED lines=13> */
[----:B------:R-:W-:-:S02]  /*ace0*/  IADD3.X R9, R19, R9, RZ, P2, !PT ;  /* 0x0000000913097210 */ /* 0x000fc400017fe4ff */
[----:B------:R-:W-:Y:S01]  /*acf0*/  IADD3.X R8, R11, R8, RZ, P3, !PT ;  /* 0x000000080b087210 */ /* 0x000fe20001ffe4ff */
[----:B------:R-:W-:Y:S01]  /*ad00*/  IMAD.X R7, R13, 0x1, R7, P4 ;  /* 0x000000010d077824 */ /* 0x000fe200020e0607 */
[----:B------:R-:W-:Y:S07]  /*ad10*/  @!P0 BRA `(.L_x_7347) ;  /* 0xfffffffc00a48947 */ /* 0x000fee000383ffff */
[----:B------:R-:W-:Y:S05]  /*ad20*/  BSYNC B2 ;  /* 0x0000000000027941 */ /* 0x000fea0003800000 */
.L_x_7346:
[----:B------:R-:W-:Y:S05]  /*ad30*/  BSYNC B1 ;  /* 0x0000000000017941 */ /* 0x000fea0003800000 */
.L_x_7345:
        /* <DEDUP_REMOVED lines=19> */
.L_x_7349:
[----:B------:R-:W-:Y:S05]  /*ae70*/  BSYNC B1 ;  /* 0x0000000000017941 */ /* 0x000fea0003800000 */
.L_x_7348:
        /* <DEDUP_REMOVED lines=19> */
.L_x_7351:
[----:B------:R-:W-:Y:S05]  /*afb0*/  BSYNC B1 ;  /* 0x0000000000017941 */ /* 0x000fea0003800000 */
.L_x_7350:
[----:B------:R-:W-:-:S04]  /*afc0*/  IADD3 R4, P0, P1, R4, R5, R6 ;  /* 0x0000000504047210 */ /* 0x000fc8000791e006 */
[----:B-----5:R-:W-:Y:S02]  /*afd0*/  IADD3 R16, P2, R3, R4, RZ ;  /* 0x0000000403107210 */ /* 0x020fe40007f5e0ff */
[----:B------:R-:W-:-:S04]  /*afe0*/  IADD3.X R8, R8, R9, R20, P0, P1 ;  /* 0x0000000908087210 */ /* 0x000fc800007e2414 */
[----:B------:R-:W-:-:S07]  /*aff0*/  IADD3.X R17, R7, R8, RZ, P2, !PT ;  /* 0x0000000807117210 */ /* 0x000fce00017fe4ff */
.L_x_7305:
[----:B------:R-:W-:Y:S05]  /*b000*/  BSYNC B0 ;  /* 0x0000000000007941 */ /* 0x000fea0003800000 */
.L_x_7304:
        /* <DEDUP_REMOVED lines=18> */
.L_x_7353:
        /* <DEDUP_REMOVED lines=9> */
[----:B-1----:R-:W-:-:S04]  /*b1c0*/  @!P0 IADD3 R16, P1, R2, R16, RZ ;  /* 0x0000001002108210 */ /* 0x002fc80007f3e0ff */
[----:B------:R-:W-:-:S05]  /*b1d0*/  @!P0 IADD3.X R17, R3, R17, RZ, P1, !PT ;  /* 0x0000001103118210 */ /* 0x000fca0000ffe4ff */
[----:B------:R2:W-:Y:S01]  /*b1e0*/  @!P0 STS.64 [R5], R16 ;  /* 0x0000001005008388 */ /* 0x0005e20000000a00 */
[----:B------:R-:W-:Y:S02]  /*b1f0*/  ISETP.GT.AND P0, PT, R0, 0x1, PT ;  /* 0x000000010000780c */ /* 0x000fe40003f04270 */
[----:B------:R-:W-:-:S11]  /*b200*/  SHF.R.S32.HI R0, RZ, 0x1, R0 ;  /* 0x00000001ff007819 */ /* 0x000fd60000011400 */
[----:B--2---:R-:W-:Y:S05]  /*b210*/  @P0 BRA `(.L_x_7353) ;  /* 0xfffffffc00c40947 */ /* 0x004fea000383ffff */
.L_x_7352:
[----:B------:R-:W-:Y:S02]  /*b220*/  ULDC UR4, c[0x0][0x238] ;  /* 0x00008e0000047ab9 */ /* 0x000fe40000000800 */
[----:B------:R-:W-:-:S13]  /*b230*/  ISETP.NE.AND P0, PT, RZ, UR4, PT ;  /* 0x00000004ff007c0c */ /* 0x000fda000bf05270 */
[----:B------:R-:W-:Y:S05]  /*b240*/  @!P0 BRA `(.L_x_7354) ;  /* 0x0000000000b08947 */ /* 0x000fea0003800000 */
[----:B------:R-:W2:Y:S02]  /*b250*/  LDC R7, c[0x0][RZ] ;  /* 0x00000000ff077b82 */ /* 0x000ea40000000800 */
[----:B--2---:R-:W-:Y:S01]  /*b260*/  ISETP.GT.AND P0, PT, R7, 0x20, PT ;  /* 0x000000200700780c */ /* 0x004fe20003f04270 */
[----:B------:R-:W-:-:S12]  /*b270*/  IMAD.MOV.U32 R0, RZ, RZ, R7 ;  /* 0x000000ffff007224 */ /* 0x000fd800078e0007 */
        /* <DEDUP_REMOVED lines=14> */
[----:B--2---:R-:W-:Y:S05]  /*b360*/  @!P0 BRA `(.L_x_7355) ;  /* 0x00000000003c8947 */ /* 0x004fea0003800000 */
[----:B------:R-:W-:-:S07]  /*b370*/  MOV R0, R2 ;  /* 0x0000000200007202 */ /* 0x000fce0000000f00 */
.L_x_7356:
[----:B------:R-:W1:Y:S01]  /*b380*/  S2R R3, SR_TID.X ;  /* 0x0000000000037919 */ /* 0x000e620000002100 */
[----:B------:R-:W-:Y:S01]  /*b390*/  BAR.SYNC.DEFER_BLOCKING 0x0 ;  /* 0x0000000000007b1d */ /* 0x000fe20000010000 */
[----:B-1----:R-:W-:-:S05]  /*b3a0*/  IMAD.IADD R2, R3, 0x1, R0 ;  /* 0x0000000103027824 */ /* 0x002fca00078e0200 */
[----:B------:R-:W-:-:S04]  /*b3b0*/  ISETP.GE.U32.AND P0, PT, R2, R7, PT ;  /* 0x000000070200720c */ /* 0x000fc80003f06070 */
[----:B------:R-:W-:-:S13]  /*b3c0*/  ISETP.GE.U32.OR P0, PT, R3, R0, P0 ;  /* 0x000000000300720c */ /* 0x000fda0000706470 */
[----:B------:R-:W-:Y:S02]  /*b3d0*/  @!P0 LEA R2, R0, R5, 0x3 ;  /* 0x0000000500028211 */ /* 0x000fe400078e18ff */
[----:B------:R-:W-:-:S04]  /*b3e0*/  SHF.R.S32.HI R0, RZ, 0x1, R0 ;  /* 0x00000001ff007819 */ /* 0x000fc80000011400 */
[----:B------:R-:W1:Y:S02]  /*b3f0*/  @!P0 LDS.64 R2, [R2] ;  /* 0x0000000002028984 */ /* 0x000e640000000a00 */
[----:B-1----:R-:W-:-:S04]  /*b400*/  @!P0 IADD3 R16, P1, R2, R16, RZ ;  /* 0x0000001002108210 */ /* 0x002fc80007f3e0ff */
[----:B------:R-:W-:-:S05]  /*b410*/  @!P0 IADD3.X R17, R3, R17, RZ, P1, !PT ;  /* 0x0000001103118210 */ /* 0x000fca0000ffe4ff */
[----:B------:R1:W-:Y:S01]  /*b420*/  @!P0 STS.64 [R5], R16 ;  /* 0x0000001005008388 */ /* 0x0003e20000000a00 */
[----:B------:R-:W-:-:S13]  /*b430*/  ISETP.GE.AND P0, PT, R0, 0x20, PT ;  /* 0x000000200000780c */ /* 0x000fda0003f06270 */
[----:B-1----:R-:W-:Y:S05]  /*b440*/  @P0 BRA `(.L_x_7356) ;  /* 0xfffffffc00cc0947 */ /* 0x002fea000383ffff */
[----:B------:R-:W-:-:S07]  /*b450*/  IMAD.MOV.U32 R0, RZ, RZ, 0x20 ;  /* 0x00000020ff007424 */ /* 0x000fce00078e00ff */
.L_x_7355:
[----:B------:R-:W-:Y:S01]  /*b460*/  BAR.SYNC.DEFER_BLOCKING 0x0 ;  /* 0x0000000000007b1d */ /* 0x000fe20000010000 */
[----:B------:R-:W-:-:S13]  /*b470*/  ISETP.GE.AND P0, PT, R0, 0x2, PT ;  /* 0x000000020000780c */ /* 0x000fda0003f06270 */
[----:B------:R-:W-:Y:S05]  /*b480*/  @!P0 BRA `(.L_x_7354) ;  /* 0x0000000000208947 */ /* 0x000fea0003800000 */
[----:B------:R-:W-:-:S07]  /*b490*/  MOV R3, 0x1 ;  /* 0x0000000100037802 */ /* 0x000fce0000000f00 */
.L_x_7357:
[----:B-1----:R-:W1:Y:S04]  /*b4a0*/  SHFL.DOWN PT, R5, R16, R3, 0x1f ;  /* 0x08001f0310057589 */ /* 0x002e6800000e0000 */
[----:B------:R2:W3:Y:S02]  /*b4b0*/  SHFL.DOWN PT, R2, R17, R3, 0x1f ;  /* 0x08001f0311027589 */ /* 0x0004e400000e0000 */
[----:B--2---:R-:W-:-:S04]  /*b4c0*/  SHF.L.U32 R3, R3, 0x1, RZ ;  /* 0x0000000103037819 */ /* 0x004fc800000006ff */
[----:B------:R-:W-:Y:S02]  /*b4d0*/  ISETP.GE.AND P0, PT, R3, R0, PT ;  /* 0x000000000300720c */ /* 0x000fe40003f06270 */
[----:B-1----:R-:W-:-:S05]  /*b4e0*/  IADD3 R16, P1, R5, R16, RZ ;  /* 0x0000001005107210 */ /* 0x002fca0007f3e0ff */
[----:B---3--:R-:W-:-:S06]  /*b4f0*/  IMAD.X R17, R2, 0x1, R17, P1 ;  /* 0x0000000102117824 */ /* 0x008fcc00008e0611 */
[----:B------:R-:W-:Y:S05]  /*b500*/  @!P0 BRA `(.L_x_7357) ;  /* 0xfffffffc00e48947 */ /* 0x000fea000383ffff */
.L_x_7354:
[----:B------:R-:W2:Y:S01]  /*b510*/  LDC R11, c[0x0][0x3f4] ;  /* 0x0000fd00ff0b7b82 */ /* 0x000ea20000000800 */
[----:B------:R-:W-:Y:S01]  /*b520*/  HFMA2.MMA R18, -RZ, RZ, 0, 0 ;  /* 0x00000000ff127435 */ /* 0x000fe200000001ff */
        /* <DEDUP_REMOVED lines=275> */
.L_x_7358:
        /* <DEDUP_REMOVED lines=14> */
[----:B0-----:R-:W0:Y:S01]  /*c740*/  S2R R15, SR_TID.X ;  /* 0x00000000000f7919 */ /* 0x001e220000002100 */
        /* <DEDUP_REMOVED lines=283> */
.L_x_7360:
        /* <DEDUP_REMOVED lines=17> */
.L_x_7362:
[----:B0-----:R-:W-:Y:S05]  /*da10*/  BSYNC B0 ;  /* 0x0000000000007941 */ /* 0x001fea0003800000 */
.L_x_7361:
        /* <DEDUP_REMOVED lines=14> */
.L_x_7364:
[----:B------:R-:W-:Y:S05]  /*db00*/  BSYNC B0 ;  /* 0x0000000000007941 */ /* 0x000fea0003800000 */
.L_x_7363:
        /* <DEDUP_REMOVED lines=35> */
.L_x_7366:
[----:B------:R-:W-:Y:S05]  /*dd40*/  BSYNC B0 ;  /* 0x0000000000007941 */ /* 0x000fea0003800000 */
.L_x_7365:
        /* <DEDUP_REMOVED lines=32> */
.L_x_7371:
        /* <DEDUP_REMOVED lines=9> */
.L_x_7370:
[----:B------:R-:W-:Y:S05]  /*dfe0*/  BRA `(.L_x_7369) ;  /* 0x0000000000507947 */ /* 0x000fea0003800000 */
.L_x_7368:
        /* <DEDUP_REMOVED lines=10> */
.L_x_7372:
[----:B------:R-:W0:Y:S01]  /*e090*/  S2R R9, SR_TID.X ;  /* 0x0000000000097919 */ /* 0x000e220000002100 */
[----:B------:R-:W-:-:S04]  /*e0a0*/  IMAD.IADD R8, R0, 0x1, R11 ;  /* 0x0000000100087824 */ /* 0x000fc800078e020b */
[----:B0-----:R-:W-:-:S04]  /*e0b0*/  IMAD R9, R8, R13, R9 ;  /* 0x0000000d08097224 */ /* 0x001fc800078e0209 */
[----:B-1----:R-:W-:-:S06]  /*e0c0*/  IMAD.WIDE.U32 R8, R9, 0x8, R6 ;  /* 0x0000000809087825 */ /* 0x002fcc00078e0006 */
[----:B------:R-:W3:Y:S01]  /*e0d0*/  LDG.E.64 R8, desc[UR36][R8.64] ;  /* 0x0000002408087981 */ /* 0x000ee2000c1e1b00 */
[----:B--2---:R-:W-:-:S04]  /*e0e0*/  IADD3 R11, R12, R11, RZ ;  /* 0x0000000b0c0b7210 */ /* 0x004fc80007ffe0ff */
[----:B------:R-:W-:Y:S02]  /*e0f0*/  ISETP.GE.U32.AND P0, PT, R11, UR5, PT ;  /* 0x000000050b007c0c */ /* 0x000fe4000bf06070 */
[----:B---3--:R-:W-:-:S04]  /*e100*/  IADD3 R16, P2, R8, R16, RZ ;  /* 0x0000001008107210 */ /* 0x008fc80007f5e0ff */
[----:B------:R-:W-:-:S07]  /*e110*/  IADD3.X R17, R9, R17, RZ, P2, !PT ;  /* 0x0000001109117210 */ /* 0x000fce00017fe4ff */
[----:B------:R-:W-:Y:S05]  /*e120*/  @!P0 BRA `(.L_x_7372) ;  /* 0xfffffffc00d88947 */ /* 0x000fea000383ffff */
.L_x_7369:
[----:B------:R-:W-:Y:S05]  /*e130*/  BSYNC B0 ;  /* 0x0000000000007941 */ /* 0x000fea0003800000 */
.L_x_7367:
        /* <DEDUP_REMOVED lines=15> */
.L_x_7374:
        /* <DEDUP_REMOVED lines=9> */
[----:B0-----:R-:W-:-:S04]  /*e2c0*/  @!P0 IADD3 R16, P2, R8, R16, RZ ;  /* 0x0000001008108210 */ /* 0x001fc80007f5e0ff */
[----:B------:R-:W-:-:S05]  /*e2d0*/  @!P0 IADD3.X R17, R9, R17, RZ, P2, !PT ;  /* 0x0000001109118210 */ /* 0x000fca00017fe4ff */
[----:B------:R1:W-:Y:S01]  /*e2e0*/  @!P0 STS.64 [R6], R16 ;  /* 0x0000001006008388 */ /* 0x0003e20000000a00 */
[----:B------:R-:W-:Y:S02]  /*e2f0*/  ISETP.GT.AND P0, PT, R7, 0x1, PT ;  /* 0x000000010700780c */ /* 0x000fe40003f04270 */
[----:B------:R-:W-:-:S11]  /*e300*/  SHF.R.S32.HI R7, RZ, 0x1, R7 ;  /* 0x00000001ff077819 */ /* 0x000fd60000011407 */
[----:B-1----:R-:W-:Y:S05]  /*e310*/  @P0 BRA `(.L_x_7374) ;  /* 0xfffffffc00c40947 */ /* 0x002fea000383ffff */
.L_x_7373:
        /* <DEDUP_REMOVED lines=9> */
[----:B-1----:R-:W-:Y:S05]  /*e3b0*/  @!P0 BRA `(.L_x_7376) ;  /* 0x00000000003c8947 */ /* 0x002fea0003800000 */
[----:B------:R-:W-:-:S07]  /*e3c0*/  MOV R7, R8 ;  /* 0x0000000800077202 */ /* 0x000fce0000000f00 */
.L_x_7377:
        /* <DEDUP_REMOVED lines=8> */
[----:B0-----:R-:W-:-:S04]  /*e450*/  @!P0 IADD3 R16, P2, R8, R16, RZ ;  /* 0x0000001008108210 */ /* 0x001fc80007f5e0ff */
[----:B------:R-:W-:-:S05]  /*e460*/  @!P0 IADD3.X R17, R9, R17, RZ, P2, !PT ;  /* 0x0000001109118210 */ /* 0x000fca00017fe4ff */
[----:B------:R1:W-:Y:S01]  /*e470*/  @!P0 STS.64 [R6], R16 ;  /* 0x0000001006008388 */ /* 0x0003e20000000a00 */
[----:B------:R-:W-:-:S13]  /*e480*/  ISETP.GE.AND P0, PT, R7, 0x20, PT ;  /* 0x000000200700780c */ /* 0x000fda0003f06270 */
[----:B-1----:R-:W-:Y:S05]  /*e490*/  @P0 BRA `(.L_x_7377) ;  /* 0xfffffffc00cc0947 */ /* 0x002fea000383ffff */
[----:B------:R-:W-:-:S07]  /*e4a0*/  IMAD.MOV.U32 R7, RZ, RZ, 0x20 ;  /* 0x00000020ff077424 */ /* 0x000fce00078e00ff */
.L_x_7376:
[----:B------:R-:W-:Y:S01]  /*e4b0*/  BAR.SYNC.DEFER_BLOCKING 0x0 ;  /* 0x0000000000007b1d */ /* 0x000fe20000010000 */
[----:B------:R-:W-:-:S13]  /*e4c0*/  ISETP.GE.AND P0, PT, R7, 0x2, PT ;  /* 0x000000020700780c */ /* 0x000fda0003f06270 */
[----:B------:R-:W-:Y:S05]  /*e4d0*/  @!P0 BRA `(.L_x_7375) ;  /* 0x0000000000208947 */ /* 0x000fea0003800000 */
[----:B------:R-:W-:-:S07]  /*e4e0*/  MOV R0, 0x1 ;  /* 0x0000000100007802 */ /* 0x000fce0000000f00 */
.L_x_7378:
[----:B------:R-:W1:Y:S04]  /*e4f0*/  SHFL.DOWN PT, R9, R16, R0, 0x1f ;  /* 0x08001f0010097589 */ /* 0x000e6800000e0000 */
[----:B0-----:R0:W2:Y:S02]  /*e500*/  SHFL.DOWN PT, R6, R17, R0, 0x1f ;  /* 0x08001f0011067589 */ /* 0x0010a400000e0000 */
[----:B0-----:R-:W-:-:S04]  /*e510*/  SHF.L.U32 R0, R0, 0x1, RZ ;  /* 0x0000000100007819 */ /* 0x001fc800000006ff */
[----:B------:R-:W-:Y:S02]  /*e520*/  ISETP.GE.AND P0, PT, R0, R7, PT ;  /* 0x000000070000720c */ /* 0x000fe40003f06270 */
[----:B-1----:R-:W-:-:S05]  /*e530*/  IADD3 R16, P2, R9, R16, RZ ;  /* 0x0000001009107210 */ /* 0x002fca0007f5e0ff */
[----:B--2---:R-:W-:-:S06]  /*e540*/  IMAD.X R17, R6, 0x1, R17, P2 ;  /* 0x0000000106117824 */ /* 0x004fcc00010e0611 */
[----:B------:R-:W-:Y:S05]  /*e550*/  @!P0 BRA `(.L_x_7378) ;  /* 0xfffffffc00e48947 */ /* 0x000fea000383ffff */
.L_x_7375:
        /* <DEDUP_REMOVED lines=10> */
[----:B0-----:R-:W-:-:S04]  /*e600*/  IADD3 R16, P0, R4, R16, RZ ;  /* 0x0000001004107210 */ /* 0x001fc80007f1e0ff */
[----:B------:R-:W-:-:S09]  /*e610*/  IADD3.X R17, R5, R17, RZ, P0, !PT ;  /* 0x0000001105117210 */ /* 0x000fd200007fe4ff */
.L_x_7380:
        /* <DEDUP_REMOVED lines=12> */
[----:B0-----:R-:W-:Y:S01]  /*e6e0*/  MOV R6, UR4 ;  /* 0x0000000400067c02 */ /* 0x001fe20008000f00 */
[----:B------:R-:W-:Y:S01]  /*e6f0*/  IMAD.U32 R10, RZ, RZ, UR6 ;  /* 0x00000006ff0a7e24 */ /* 0x000fe2000f8e00ff */
[----:B------:R-:W-:Y:S01]  /*e700*/  MOV R7, UR5 ;  /* 0x0000000500077c02 */ /* 0x000fe20008000f00 */
[----:B------:R-:W-:Y:S01]  /*e710*/  IMAD.MOV.U32 R12, RZ, RZ, 0x1 ;  /* 0x00000001ff0c7424 */ /* 0x000fe200078e00ff */
[----:B------:R-:W-:-:S02]  /*e720*/  MOV R11, UR7 ;  /* 0x00000007000b7c02 */ /* 0x000fc40008000f00 */
[----:B------:R-:W-:-:S07]  /*e730*/  MOV R13, RZ ;  /* 0x000000ff000d7202 */ /* 0x000fce0000000f00 */
[----:B------:R-:W-:-:S07]  /*e740*/  LEPC R20, `(.L_x_7382) ;  /* 0x000000001014794e */ /* 0x000fce0000000000 */
[----:B-1----:R-:W-:Y:S05]  /*e750*/  CALL.ABS.NOINC R2 ;  /* 0x0000000002007343 */ /* 0x002fea0003c00000 */
.L_x_7382:
[----:B------:R-:W-:Y:S02]  /*e760*/  ULDC.64 UR4, c[0x0][0x5f8] ;  /* 0x00017e0000047ab9 */ /* 0x000fe40000000a00 */
[----:B------:R-:W-:-:S04]  /*e770*/  IADD3 R18, P0, R18, UR4, RZ ;  /* 0x0000000412127c10 */ /* 0x000fc8000ff1e0ff */
[----:B------:R-:W-:-:S05]  /*e780*/  IADD3.X R19, RZ, UR5, RZ, P0, !PT ;  /* 0x00000005ff137c10 */ /* 0x000fca00087fe4ff */
[----:B------:R-:W-:Y:S01]  /*e790*/  STG.E.64 desc[UR36][R18.64], R16 ;  /* 0x0000001012007986 */ /* 0x000fe2000c101b24 */
[----:B------:R-:W-:Y:S05]  /*e7a0*/  EXIT ;  /* 0x000000000000794d */ /* 0x000fea0003800000 */
.L_x_7381:
[----:B------:R-:W-:Y:S01]  /*e7b0*/  STG.E.64 desc[UR36][R2.64], R16 ;  /* 0x0000001002007986 */ /* 0x000fe2000c101b24 */
[----:B------:R-:W-:Y:S05]  /*e7c0*/  EXIT ;  /* 0x000000000000794d */ /* 0x000fea0003800000 */
.L_x_7379:
[----:B------:R-:W-:Y:S01]  /*e7d0*/  ISETP.NE.AND P0, PT, RZ, UR38, PT ;  /* 0x00000026ff007c0c */ /* 0x000fe2000bf05270 */
[----:B------:R-:W-:Y:S02]  /*e7e0*/  ULDC.U8 UR4, c[0x0][0x629] ;  /* 0x00018a4000047ab9 */ /* 0x000fe40000000000 */
[----:B------:R-:W-:-:S10]  /*e7f0*/  ISETP.NE.AND P1, PT, RZ, UR4, PT ;  /* 0x00000004ff007c0c */ /* 0x000fd4000bf25270 */
[----:B------:R-:W-:Y:S05]  /*e800*/  @!P0 BRA `(.L_x_7383) ;  /* 0x00000000000c8947 */ /* 0x000fea0003800000 */
[----:B------:R-:W0:Y:S02]  /*e810*/  LDG.E.64 R2, desc[UR36][R4.64] ;  /* 0x0000002404027981 */ /* 0x000e24000c1e1b00 */
[----:B0-----:R-:W-:-:S05]  /*e820*/  IADD3 R16, P0, R2, R16, RZ ;  /* 0x0000001002107210 */ /* 0x001fca0007f1e0ff */
[----:B------:R-:W-:-:S08]  /*e830*/  IMAD.X R17, R3, 0x1, R17, P0 ;  /* 0x0000000103117824 */ /* 0x000fd000000e0611 */
.L_x_7383:
        /* <DEDUP_REMOVED lines=8> */
[----:B------:R-:W-:Y:S01]  /*e8c0*/  HFMA2.MMA R8, -RZ, RZ, 0, 4.4763088226318359375e-05 ;  /* 0x000002efff087435 */ /* 0x000fe200000001ff */
[----:B------:R-:W-:Y:S01]  /*e8d0*/  MOV R5, UR5 ;  /* 0x0000000500057c02 */ /* 0x000fe20008000f00 */
[----:B------:R-:W1:Y:S01]  /*e8e0*/  LDC.64 R2, c[0x4][R2] ;  /* 0x0100000002027b82 */ /* 0x000e620000000a00 */
[----:B------:R-:W-:Y:S01]  /*e8f0*/  ULDC.64 UR4, c[0x4][0x640] ;  /* 0x0101900000047ab9 */ /* 0x000fe20000000a00 */
[----:B------:R-:W-:Y:S01]  /*e900*/  MOV R10, UR6 ;  /* 0x00000006000a7c02 */ /* 0x000fe20008000f00 */
[----:B0-----:R-:W-:Y:S01]  /*e910*/  IMAD.U32 R6, RZ, RZ, UR4 ;  /* 0x00000004ff067e24 */ /* 0x001fe2000f8e00ff */
[----:B------:R-:W-:Y:S01]  /*e920*/  MOV R7, UR5 ;  /* 0x0000000500077c02 */ /* 0x000fe20008000f00 */
[----:B------:R-:W-:Y:S01]  /*e930*/  IMAD.U32 R11, RZ, RZ, UR7 ;  /* 0x00000007ff0b7e24 */ /* 0x000fe2000f8e00ff */
[----:B------:R-:W-:Y:S01]  /*e940*/  MOV R12, 0x1 ;  /* 0x00000001000c7802 */ /* 0x000fe20000000f00 */
[----:B------:R-:W-:-:S07]  /*e950*/  IMAD.MOV.U32 R13, RZ, RZ, RZ ;  /* 0x000000ffff0d7224 */ /* 0x000fce00078e00ff */
[----:B------:R-:W-:-:S07]  /*e960*/  LEPC R20, `(.L_x_7385) ;  /* 0x000000001014794e */ /* 0x000fce0000000000 */
[----:B-1----:R-:W-:Y:S05]  /*e970*/  CALL.ABS.NOINC R2 ;  /* 0x0000000002007343 */ /* 0x002fea0003c00000 */
.L_x_7385:
[----:B------:R-:W-:Y:S02]  /*e980*/  ULDC.64 UR4, c[0x0][0x5f8] ;  /* 0x00017e0000047ab9 */ /* 0x000fe40000000a00 */
[----:B------:R-:W-:-:S04]  /*e990*/  IADD3 R18, P0, R18, UR4, RZ ;  /* 0x0000000412127c10 */ /* 0x000fc8000ff1e0ff */
[----:B------:R-:W-:-:S05]  /*e9a0*/  IADD3.X R19, RZ, UR5, RZ, P0, !PT ;  /* 0x00000005ff137c10 */ /* 0x000fca00087fe4ff */
[----:B------:R-:W-:Y:S01]  /*e9b0*/  STG.E.64 desc[UR36][R18.64], R16 ;  /* 0x0000001012007986 */ /* 0x000fe2000c101b24 */
[----:B------:R-:W-:Y:S05]  /*e9c0*/  EXIT ;  /* 0x000000000000794d */ /* 0x000fea0003800000 */
.L_x_7384:
[----:B------:R-:W-:Y:S01]  /*e9d0*/  STG.E.64 desc[UR36][R4.64], R16 ;  /* 0x0000001004007986 */ /* 0x000fe2000c101b24 */
[----:B------:R-:W-:Y:S05]  /*e9e0*/  EXIT ;  /* 0x000000000000794d */ /* 0x000fea0003800000 */
.L_x_7359:
[----:B------:R-:W-:Y:S02]  /*e9f0*/  ULDC UR4, c[0x0][0x228] ;  /* 0x00008a0000047ab9 */ /* 0x000fe40000000800 */
[----:B------:R-:W-:-:S13]  /*ea00*/  ISETP.GE.AND P0, PT, R29, UR4, PT ;  /* 0x000000041d007c0c */ /* 0x000fda000bf06270 */
[----:B------:R-:W-:Y:S05]  /*ea10*/  @P0 EXIT ;  /* 0x000000000000094d */ /* 0x000fea0003800000 */
[----:B------:R-:W1:Y:S01]  /*ea20*/  S2R R0, SR_TID.X ;  /* 0x0000000000007919 */ /* 0x000e620000002100 */
[----:B------:R-:W-:Y:S02]  /*ea30*/  ULDC UR4, c[0x0][0x238] ;  /* 0x00008e0000047ab9 */ /* 0x000fe40000000800 */
[----:B------:R-:W-:Y:S02]  /*ea40*/  ISETP.NE.AND P0, PT, RZ, UR4, PT ;  /* 0x00000004ff007c0c */ /* 0x000fe4000bf05270 */
[----:B-1----:R-:W-:-:S13]  /*ea50*/  ISETP.NE.AND P1, PT, R0, RZ, PT ;  /* 0x000000ff0000720c */ /* 0x002fda0003f25270 */
[----:B------:R-:W-:Y:S05]  /*ea60*/  @P0 EXIT P1 ;  /* 0x000000000000094d */ /* 0x000fea0000800000 */
[----:B------:R-:W1:Y:S01]  /*ea70*/  S2R R0, SR_TID.Y ;  /* 0x0000000000007919 */ /* 0x000e620000002200 */
[----:B------:R-:W-:Y:S02]  /*ea80*/  ULDC UR4, c[0x0][0x23c] ;  /* 0x00008f0000047ab9 */ /* 0x000fe40000000800 */
[----:B------:R-:W-:Y:S02]  /*ea90*/  ISETP.NE.AND P0, PT, RZ, UR4, PT ;  /* 0x00000004ff007c0c */ /* 0x000fe4000bf05270 */
[----:B-1----:R-:W-:-:S13]  /*eaa0*/  ISETP.NE.AND P1, PT, R0, RZ, PT ;  /* 0x000000ff0000720c */ /* 0x002fda0003f25270 */
        /* <DEDUP_REMOVED lines=10> */
[----:B--2---:R-:W-:-:S04]  /*eb50*/  IADD3 R16, P0, R4, R16, RZ ;  /* 0x0000001004107210 */ /* 0x004fc80007f1e0ff */
[----:B------:R-:W-:-:S09]  /*eb60*/  IADD3.X R17, R5, R17, RZ, P0, !PT ;  /* 0x0000001105117210 */ /* 0x000fd200007fe4ff */
.L_x_7387:
        /* <DEDUP_REMOVED lines=15> */
[----:B0-----:R-:W-:Y:S01]  /*ec60*/  IMAD.MOV.U32 R8, RZ, RZ, 0x2ef ;  /* 0x000002efff087424 */ /* 0x001fe200078e00ff */
[----:B------:R-:W-:-:S02]  /*ec70*/  MOV R11, UR7 ;  /* 0x00000007000b7c02 */ /* 0x000fc40008000f00 */
[----:B------:R-:W-:-:S07]  /*ec80*/  MOV R13, RZ ;  /* 0x000000ff000d7202 */ /* 0x000fce0000000f00 */
[----:B------:R-:W-:-:S07]  /*ec90*/  LEPC R20, `(.L_x_7389) ;  /* 0x000000001014794e */ /* 0x000fce0000000000 */
[----:B-1----:R-:W-:Y:S05]  /*eca0*/  CALL.ABS.NOINC R2 ;  /* 0x0000000002007343 */ /* 0x002fea0003c00000 */
.L_x_7389:
[----:B------:R-:W-:Y:S02]  /*ecb0*/  ULDC.64 UR4, c[0x0][0x5f8] ;  /* 0x00017e0000047ab9 */ /* 0x000fe40000000a00 */
[----:B------:R-:W-:-:S05]  /*ecc0*/  IADD3 R18, P0, R18, UR4, RZ ;  /* 0x0000000412127c10 */ /* 0x000fca000ff1e0ff */
[----:B------:R-:W-:-:S05]  /*ecd0*/  IMAD.X R19, RZ, RZ, UR5, P0 ;  /* 0x00000005ff137e24 */ /* 0x000fca00080e06ff */
[----:B------:R-:W-:Y:S01]  /*ece0*/  STG.E.64 desc[UR36][R18.64], R16 ;  /* 0x0000001012007986 */ /* 0x000fe2000c101b24 */
[----:B------:R-:W-:Y:S05]  /*ecf0*/  EXIT ;  /* 0x000000000000794d */ /* 0x000fea0003800000 */
.L_x_7388:
[----:B------:R-:W-:Y:S01]  /*ed00*/  STG.E.64 desc[UR36][R2.64], R16 ;  /* 0x0000001002007986 */ /* 0x000fe2000c101b24 */
[----:B------:R-:W-:Y:S05]  /*ed10*/  EXIT ;  /* 0x000000000000794d */ /* 0x000fea0003800000 */
.L_x_7386:
[----:B------:R-:W-:Y:S01]  /*ed20*/  ISETP.NE.AND P0, PT, RZ, UR38, PT ;  /* 0x00000026ff007c0c */ /* 0x000fe2000bf05270 */
[----:B------:R-:W-:Y:S02]  /*ed30*/  ULDC.U8 UR4, c[0x0][0x629] ;  /* 0x00018a4000047ab9 */ /* 0x000fe40000000000 */
[----:B------:R-:W-:-:S10]  /*ed40*/  ISETP.NE.AND P1, PT, RZ, UR4, PT ;  /* 0x00000004ff007c0c */ /* 0x000fd4000bf25270 */
[----:B------:R-:W-:Y:S05]  /*ed50*/  @!P0 BRA `(.L_x_7390) ;  /* 0x00000000000c8947 */ /* 0x000fea0003800000 */
[----:B------:R-:W2:Y:S02]  /*ed60*/  LDG.E.64 R2, desc[UR36][R4.64] ;  /* 0x0000002404027981 */ /* 0x000ea4000c1e1b00 */
[----:B--2---:R-:W-:-:S04]  /*ed70*/  IADD3 R16, P0, R2, R16, RZ ;  /* 0x0000001002107210 */ /* 0x004fc80007f1e0ff */
[----:B------:R-:W-:-:S09]  /*ed80*/  IADD3.X R17, R3, R17, RZ, P0, !PT ;  /* 0x0000001103117210 */ /* 0x000fd200007fe4ff */
.L_x_7390:
        /* <DEDUP_REMOVED lines=11> */
[----:B0-----:R-:W-:Y:S01]  /*ee40*/  HFMA2.MMA R8, -RZ, RZ, 0, 4.4763088226318359375e-05 ;  /* 0x000002efff087435 */ /* 0x001fe200000001ff */
[----:B------:R-:W-:Y:S01]  /*ee50*/  MOV R6, UR4 ;  /* 0x0000000400067c02 */ /* 0x000fe20008000f00 */
[----:B------:R-:W-:Y:S01]  /*ee60*/  IMAD.U32 R10, RZ, RZ, UR6 ;  /* 0x00000006ff0a7e24 */ /* 0x000fe2000f8e00ff */
[----:B------:R-:W-:Y:S01]  /*ee70*/  MOV R7, UR5 ;  /* 0x0000000500077c02 */ /* 0x000fe20008000f00 */
[----:B------:R-:W-:Y:S01]  /*ee80*/  IMAD.MOV.U32 R12, RZ, RZ, 0x1 ;  /* 0x00000001ff0c7424 */ /* 0x000fe200078e00ff */
[----:B------:R-:W-:-:S02]  /*ee90*/  MOV R11, UR7 ;  /* 0x00000007000b7c02 */ /* 0x000fc40008000f00 */
[----:B------:R-:W-:-:S07]  /*eea0*/  MOV R13, RZ ;  /* 0x000000ff000d7202 */ /* 0x000fce0000000f00 */
[----:B------:R-:W-:-:S07]  /*eeb0*/  LEPC R20, `(.L_x_7392) ;  /* 0x000000001014794e */ /* 0x000fce0000000000 */
[----:B-1----:R-:W-:Y:S05]  /*eec0*/  CALL.ABS.NOINC R2 ;  /* 0x0000000002007343 */ /* 0x002fea0003c00000 */
.L_x_7392:
[----:B------:R-:W-:Y:S02]  /*eed0*/  ULDC.64 UR4, c[0x0][0x5f8] ;  /* 0x00017e0000047ab9 */ /* 0x000fe40000000a00 */
[----:B------:R-:W-:-:S04]  /*eee0*/  IADD3 R18, P0, R18, UR4, RZ ;  /* 0x0000000412127c10 */ /* 0x000fc8000ff1e0ff */
[----:B------:R-:W-:-:S05]  /*eef0*/  IADD3.X R19, RZ, UR5, RZ, P0, !PT ;  /* 0x00000005ff137c10 */ /* 0x000fca00087fe4ff */
[----:B------:R-:W-:Y:S01]  /*ef00*/  STG.E.64 desc[UR36][R18.64], R16 ;  /* 0x0000001012007986 */ /* 0x000fe2000c101b24 */
[----:B------:R-:W-:Y:S05]  /*ef10*/  EXIT ;  /* 0x000000000000794d */ /* 0x000fea0003800000 */
.L_x_7391:
[----:B------:R-:W-:Y:S01]  /*ef20*/  STG.E.64 desc[UR36][R4.64], R16 ;  /* 0x0000001004007986 */ /* 0x000fe2000c101b24 */
[----:B------:R-:W-:Y:S05]  /*ef30*/  EXIT ;  /* 0x000000000000794d */ /* 0x000fea0003800000 */
.L_x_7393:
        /* <DEDUP_REMOVED lines=12> */
.L_x_8845:


//--------------------- .text._ZN2at6native13reduce_kernelILi256ELi2ENS0_8ReduceOpIlNS0_14func_wrapper_tIlNS0_55_GLOBAL__N__0955718d_22_SparseCsrTensorMath_cu_868dd54514ReductionAddOpIlEEEEjlLi4ELi4EEEEEvT1_ --------------------------
	.section	.text._ZN2at6native13reduce_kernelILi256ELi2ENS0_8ReduceOpIlNS0_14func_wrapper_tIlNS0_55_GLOBAL__N__0955718d_22_SparseCsrTensorMath_cu_868dd54514ReductionAddOpIlEEEEjlLi4ELi4EEEEEvT1_,"ax",@progbits
	.align	128
.text._ZN2at6native13reduce_kernelILi256ELi2ENS0_8ReduceOpIlNS0_14func_wrapper_tIlNS0_55_GLOBAL__N__0955718d_22_SparseCsrTensorMath_cu_868dd54514ReductionAddOpIlEEEEjlLi4ELi4EEEEEvT1_:
        .type           _ZN2at6native13reduce_kernelILi256ELi2ENS0_8ReduceOpIlNS0_14func_wrapper_tIlNS0_55_GLOBAL__N__0955718d_22_SparseCsrTensorMath_cu_868dd54514ReductionAddOpIlEEEEjlLi4ELi4EEEEEvT1_,@function
        .size           _ZN2at6native13reduce_kernelILi256ELi2ENS0_8ReduceOpIlNS0_14func_wrapper_tIlNS0_55_GLOBAL__N__0955718d_22_SparseCsrTensorMath_cu_868dd54514ReductionAddOpIlEEEEjlLi4ELi4EEEEEvT1_,(.L_x_8846 - _ZN2at6native13reduce_kernelILi256ELi2ENS0_8ReduceOpIlNS0_14func_wrapper_tIlNS0_55_GLOBAL__N__0955718d_22_SparseCsrTensorMath_cu_868dd54514ReductionAddOpIlEEEEjlLi4ELi4EEEEEvT1_)
        .other          _ZN2at6native13reduce_kernelILi256ELi2ENS0_8ReduceOpIlNS0_14func_wrapper_tIlNS0_55_GLOBAL__N__0955718d_22_SparseCsrTensorMath_cu_868dd54514ReductionAddOpIlEEEEjlLi4ELi4EEEEEvT1_,@"STO_CUDA_ENTRY STV_DEFAULT"
_ZN2at6native13reduce_kernelILi256ELi2ENS0_8ReduceOpIlNS0_14func_wrapper_tIlNS0_55_GLOBAL__N__0955718d_22_SparseCsrTensorMath_cu_868dd54514ReductionAddOpIlEEEEjlLi4ELi4EEEEEvT1_:
        /* <DEDUP_REMOVED lines=288> */
.L_x_7394:
        /* <DEDUP_REMOVED lines=44> */
.L_x_7398:
        /* <DEDUP_REMOVED lines=27> */
.L_x_7404:
[----:B------:R-:W-:Y:S05]  /*1670*/  BSYNC B2 ;  /* 0x0000000000027941 */ /* 0x000fea0003800000 */
.L_x_7403:
        /* <DEDUP_REMOVED lines=9> */
[----:B--2---:R-:W-:-:S04]  /*1710*/  IADD3 R13, P0, R4, UR4, RZ ;  /* 0x00000004040d7c10 */ /* 0x004fc8000ff1e0ff */
[----:B------:R-:W-:-:S09]  /*1720*/  IADD3.X R3, R5, UR5, RZ, P0, !PT ;  /* 0x0000000505037c10 */ /* 0x000fd200087fe4ff */
.L_x_7402:
[----:B------:R-:W-:Y:S05]  /*1730*/  BSYNC B1 ;  /* 0x0000000000017941 */ /* 0x000fea0003800000 */
.L_x_7401:
[----:B------:R-:W0:Y:S01]  /*1740*/  LDC R7, c[0x0][0x224] ;  /* 0x00008900ff077b82 */ /* 0x000e220000000800 */
[----:B------:R-:W-:-:S04]  /*1750*/  IADD3 R5, P0, -R6, 0x4, RZ ;  /* 0x0000000406057810 */ /* 0x000fc80007f1e1ff */
[----:B------:R-:W-:Y:S01]  /*1760*/  LEA R32, P1, R5, R32, 0x3 ;  /* 0x0000002005207211 */ /* 0x000fe200078218ff */
[----:B------:R-:W-:-:S05]  /*1770*/  IMAD.X R4, RZ, RZ, -0x1, P0 ;  /* 0xffffffffff047424 */ /* 0x000fca00000e06ff */
[----:B------:R-:W-:Y:S02]  /*1780*/  LEA.HI.X R33, R5, R33, R4, 0x3, P1 ;  /* 0x0000002105217211 */ /* 0x000fe400008f1c04 */
[----:B0-----:R-:W-:-:S07]  /*1790*/  IADD3 R0, R6, -0x4, R7 ;  /* 0xfffffffc06007810 */ /* 0x001fce0007ffe007 */
.L_x_7400:
[----:B------:R-:W-:Y:S05]  /*17a0*/  BSYNC B0 ;  /* 0x0000000000007941 */ /* 0x000fea0003800000 */
.L_x_7399:
        /* <DEDUP_REMOVED lines=16> */
[----:B------:R-:W-:-:S07]  /*18b0*/  IMAD.MOV.U32 R27, RZ, RZ, R20 ;  /* 0x000000ffff1b7224 */ /* 0x000fce00078e0014 */
.L_x_7407:
        /* <DEDUP_REMOVED lines=16> */
.L_x_7406:
[----:B------:R-:W-:Y:S05]  /*19c0*/  BSYNC B0 ;  /* 0x0000000000007941 */ /* 0x000fea0003800000 */
.L_x_7405:
        /* <DEDUP_REMOVED lines=8> */
.L_x_7409:
[----:B------:R-:W-:Y:S05]  /*1a50*/  BSYNC B0 ;  /* 0x0000000000007941 */ /* 0x000fea0003800000 */
.L_x_7408:
        /* <DEDUP_REMOVED lines=10> */
[----:B--2---:R-:W-:-:S05]  /*1b00*/  IADD3 R13, P0, R32, R13, RZ ;  /* 0x0000000d200d7210 */ /* 0x004fca0007f1e0ff */
[----:B------:R-:W-:-:S08]  /*1b10*/  IMAD.X R3, R33, 0x1, R3, P0 ;  /* 0x0000000121037824 */ /* 0x000fd000000e0603 */
.L_x_7411:
[----:B------:R-:W-:Y:S05]  /*1b20*/  BSYNC B0 ;  /* 0x0000000000007941 */ /* 0x000fea0003800000 */
.L_x_7410:
[----:B------:R-:W-:-:S04]  /*1b30*/  IADD3 R13, P0, P1, R25, R12, R13 ;  /* 0x0000000c190d7210 */ /* 0x000fc8000791e00d */
[----:B------:R-:W-:Y:S02]  /*1b40*/  IADD3 R14, P2, R22, R13, RZ ;  /* 0x0000000d160e7210 */ /* 0x000fe40007f5e0ff */
[----:B------:R-:W-:Y:S02]  /*1b50*/  CS2R R12, SRZ ;  /* 0x00000000000c7805 */ /* 0x000fe4000001ff00 */
[----:B------:R-:W-:-:S04]  /*1b60*/  IADD3.X R3, R27, R20, R3, P0, P1 ;  /* 0x000000141b037210 */ /* 0x000fc800007e2403 */
[----:B------:R-:W-:Y:S01]  /*1b70*/  IADD3.X R15, R24, R3, RZ, P2, !PT ;  /* 0x00000003180f7210 */ /* 0x000fe200017fe4ff */
[----:B------:R-:W-:Y:S06]  /*1b80*/  BRA `(.L_x_7396) ;  /* 0x0000009c00f07947 */ /* 0x000fec0003800000 */
.L_x_7397:
        /* <DEDUP_REMOVED lines=45> */
.L_x_7420:
        /* <DEDUP_REMOVED lines=298> */
.L_x_7416:
        /* <DEDUP_REMOVED lines=253> */
.L_x_7417:
        /* <DEDUP_REMOVED lines=253> */
.L_x_7418:
        /* <DEDUP_REMOVED lines=251> */
.L_x_7419:
[----:B------:R-:W-:Y:S01]  /*6050*/  LOP3.LUT R29, R8, 0xfffffff0, RZ, 0xc0, !PT ;  /* 0xfffffff0081d7812 */ /* 0x000fe200078ec0ff */
[----:B------:R-:W-:-:S03]  /*6060*/  ULDC UR4, c[0x0][0x224] ;  /* 0x0000890000047ab9 */ /* 0x000fc60000000800 */
[----:B------:R-:W-:-:S05]  /*6070*/  IADD3 R28, P1, R32, R29, RZ ;  /* 0x0000001d201c7210 */ /* 0x000fca0007f3e0ff */
[----:B------:R-:W-:-:S06]  /*6080*/  IMAD.X R29, RZ, RZ, R33, P1 ;  /* 0x000000ffff1d7224 */ /* 0x000fcc00008e0621 */
[----:B------:R-:W2:Y:S01]  /*6090*/  LDG.E.128 R28, desc[UR60][R28.64] ;  /* 0x0000003c1c1c7981 */ /* 0x000ea2000c1e1d00 */
[----:B------:R-:W-:Y:S01]  /*60a0*/  IADD3 R3, R3, R6, RZ ;  /* 0x0000000603037210 */ /* 0x000fe20007ffe0ff */
[----:B------:R-:W-:Y:S01]  /*60b0*/  IMAD.U32 R8, RZ, RZ, UR4 ;  /* 0x00000004ff087e24 */ /* 0x000fe2000f8e00ff */
[----:B-----5:R-:W-:Y:S02]  /*60c0*/  IADD3 R36, P6, R24, R36, RZ ;  /* 0x0000002418247210 */ /* 0x020fe40007fde0ff */
[----:B------:R-:W-:Y:S01]  /*60d0*/  IADD3 R16, P2, R26, R16, RZ ;  /* 0x000000101a107210 */ /* 0x000fe20007f5e0ff */
[----:B------:R-:W-:Y:S01]  /*60e0*/  IMAD R49, R6, 0x3, R3 ;  /* 0x0000000306317824 */ /* 0x000fe200078e0203 */
[----:B------:R-:W-:Y:S02]  /*60f0*/  IADD3 R45, P3, R20, R45, RZ ;  /* 0x0000002d142d7210 */ /* 0x000fe40007f7e0ff */
[----:B------:R-:W-:Y:S01]  /*6100*/  IADD3.X R34, R25, R34, RZ, P6, !PT ;  /* 0x0000002219227210 */ /* 0x000fe200037fe4ff */
[----:B------:R-:W-:Y:S01]  /*6110*/  IMAD.X R10, R27, 0x1, R10, P2 ;  /* 0x000000011b0a7824 */ /* 0x000fe200010e060a */
[----:B------:R-:W-:-:S02]  /*6120*/  ISETP.GE.U32.AND P1, PT, R49, R8, PT ;  /* 0x000000083100720c */ /* 0x000fc40003f26070 */
[----:B------:R-:W-:Y:S02]  /*6130*/  IADD3.X R47, R21, R47, RZ, P3, !PT ;  /* 0x0000002f152f7210 */ /* 0x000fe40001ffe4ff */
[----:B------:R-:W-:Y:S02]  /*6140*/  IADD3 R39, P4, R22, R39, RZ ;  /* 0x0000002716277210 */ /* 0x000fe40007f9e0ff */
[----:B------:R-:W-:Y:S02]  /*6150*/  IADD3 R9, P6, R14, R9, RZ ;  /* 0x000000090e097210 */ /* 0x000fe40007fde0ff */
[----:B------:R-:W-:Y:S01]  /*6160*/  IADD3 R35, P5, R12, R35, RZ ;  /* 0x000000230c237210 */ /* 0x000fe20007fbe0ff */
[----:B------:R-:W-:Y:S02]  /*6170*/  IMAD.X R41, R23, 0x1, R41, P4 ;  /* 0x0000000117297824 */ /* 0x000fe400020e0629 */
[----:B------:R-:W-:Y:S01]  /*6180*/  IMAD.X R11, R15, 0x1, R11, P6 ;  /* 0x000000010f0b7824 */ /* 0x000fe200030e060b */
[----:B------:R-:W-:-:S02]  /*6190*/  IADD3.X R37, R13, R37, RZ, P5, !PT ;  /* 0x000000250d257210 */ /* 0x000fc40002ffe4ff */
[----:B--2---:R-:W-:Y:S02]  /*61a0*/  IADD3 R4, P3, R30, R4, RZ ;  /* 0x000000041e047210 */ /* 0x004fe40007f7e0ff */
[----:B------:R-:W-:-:S03]  /*61b0*/  IADD3 R5, P2, R28, R5, RZ ;  /* 0x000000051c057210 */ /* 0x000fc60007f5e0ff */
[----:B------:R-:W-:Y:S01]  /*61c0*/  IMAD.X R0, R31, 0x1, R0, P3 ;  /* 0x000000011f007824 */ /* 0x000fe200018e0600 */
[----:B------:R-:W-:Y:S01]  /*61d0*/  IADD3.X R7, R29, R7, RZ, P2, !PT ;  /* 0x000000071d077210 */ /* 0x000fe200017fe4ff */
[----:B------:R-:W-:Y:S08]  /*61e0*/  @!P1 BRA `(.L_x_7420) ;  /* 0xffffffbc001c9947 */ /* 0x000ff0000383ffff */
[----:B------:R-:W-:Y:S05]  /*61f0*/  BSYNC B1 ;  /* 0x0000000000017941 */ /* 0x000fea0003800000 */
.L_x_7415:
[----:B------:R-:W-:Y:S05]  /*6200*/  BSYNC B0 ;  /* 0x0000000000007941 */ /* 0x000fea0003800000 */
.L_x_7414:
        /* <DEDUP_REMOVED lines=280> */
.L_x_7423:
        /* <DEDUP_REMOVED lines=281> */
.L_x_7424:
        /* <DEDUP_REMOVED lines=281> */
.L_x_7425:
        /* <DEDUP_REMOVED lines=281> */
.L_x_7426:
[----:B------:R-:W-:-:S04]  /*a840*/  LOP3.LUT R29, R40, 0xfffffff0, RZ, 0xc0, !PT ;  /* 0xfffffff0281d7812 */ /* 0x000fc800078ec0ff */
[----:B------:R-:W-:-:S05]  /*a850*/  IADD3 R28, P1, R32, R29, RZ ;  /* 0x0000001d201c7210 */ /* 0x000fca0007f3e0ff */
[----:B------:R-:W-:-:S06]  /*a860*/  IMAD.X R29, RZ, RZ, R33, P1 ;  /* 0x000000ffff1d7224 */ /* 0x000fcc00008e0621 */
[----:B------:R-:W5:Y:S02]  /*a870*/  LDG.E.128 R28, desc[UR60][R28.64] ;  /* 0x0000003c1c1c7981 */ /* 0x000f64000c1e1d00 */
.L_x_7422:
[----:B------:R-:W-:Y:S05]  /*a880*/  BSYNC B0 ;  /* 0x0000000000007941 */ /* 0x000fea0003800000 */
.L_x_7421:
[----:B------:R-:W-:Y:S04]  /*a890*/  BSSY B0, `(.L_x_7427) ;  /* 0x000001a000007945 */ /* 0x000fe80003800000 */
[----:B------:R-:W-:Y:S05]  /*a8a0*/  @P0 BRA `(.L_x_7428) ;  /* 0x0000000000600947 */ /* 0x000fea0003800000 */
[----:B------:R-:W-:Y:S02]  /*a8b0*/  IADD3 R3, R3, R6, RZ ;  /* 0x0000000603037210 */ /* 0x000fe40007ffe0ff */
[----:B-----5:R-:W-:Y:S02]  /*a8c0*/  IADD3 R36, P1, R24, R36, RZ ;  /* 0x0000002418247210 */ /* 0x020fe40007f3e0ff */
[----:B------:R-:W-:Y:S02]  /*a8d0*/  ISETP.GE.U32.AND P0, PT, R3, R8, PT ;  /* 0x000000080300720c */ /* 0x000fe40003f06070 */
[----:B------:R-:W-:Y:S01]  /*a8e0*/  IADD3 R16, P2, R26, R16, RZ ;  /* 0x000000101a107210 */ /* 0x000fe20007f5e0ff */
[----:B------:R-:W-:-:S03]  /*a8f0*/  IMAD.X R34, R25, 0x1, R34, P1 ;  /* 0x0000000119227824 */ /* 0x000fc600008e0622 */
[----:B------:R-:W-:-:S07]  /*a900*/  IADD3.X R10, R27, R10, RZ, P2, !PT ;  /* 0x0000000a1b0a7210 */ /* 0x000fce00017fe4ff */
[----:B------:R-:W-:Y:S05]  /*a910*/  @P0 BRA `(.L_x_7428) ;  /* 0x0000000000440947 */ /* 0x000fea0003800000 */
[----:B------:R-:W-:Y:S01]  /*a920*/  IMAD.IADD R3, R3, 0x1, R6 ;  /* 0x0000000103037824 */ /* 0x000fe200078e0206 */
[----:B------:R-:W-:Y:S02]  /*a930*/  IADD3 R39, P2, R22, R39, RZ ;  /* 0x0000002716277210 */ /* 0x000fe40007f5e0ff */
[----:B------:R-:W-:Y:S02]  /*a940*/  IADD3 R45, P1, R20, R45, RZ ;  /* 0x0000002d142d7210 */ /* 0x000fe40007f3e0ff */
[----:B------:R-:W-:Y:S01]  /*a950*/  ISETP.GE.U32.AND P0, PT, R3, R8, PT ;  /* 0x000000080300720c */ /* 0x000fe20003f06070 */
[----:B------:R-:W-:Y:S01]  /*a960*/  IMAD.X R41, R23, 0x1, R41, P2 ;  /* 0x0000000117297824 */ /* 0x000fe200010e0629 */
[----:B------:R-:W-:-:S11]  /*a970*/  IADD3.X R47, R21, R47, RZ, P1, !PT ;  /* 0x0000002f152f7210 */ /* 0x000fd60000ffe4ff */
[----:B------:R-:W-:Y:S05]  /*a980*/  @P0 BRA `(.L_x_7428) ;  /* 0x0000000000280947 */ /* 0x000fea0003800000 */
[----:B------:R-:W-:Y:S02]  /*a990*/  IADD3 R3, R3, R6, RZ ;  /* 0x0000000603037210 */ /* 0x000fe40007ffe0ff */
[----:B------:R-:W-:Y:S02]  /*a9a0*/  IADD3 R35, P1, R12, R35, RZ ;  /* 0x000000230c237210 */ /* 0x000fe40007f3e0ff */
[----:B------:R-:W-:Y:S02]  /*a9b0*/  ISETP.GE.U32.AND P0, PT, R3, R8, PT ;  /* 0x000000080300720c */ /* 0x000fe40003f06070 */
[----:B------:R-:W-:Y:S01]  /*a9c0*/  IADD3 R9, P2, R14, R9, RZ ;  /* 0x000000090e097210 */ /* 0x000fe20007f5e0ff */
[----:B------:R-:W-:-:S03]  /*a9d0*/  IMAD.X R37, R13, 0x1, R37, P1 ;  /* 0x000000010d257824 */ /* 0x000fc600008e0625 */
[----:B------:R-:W-:-:S07]  /*a9e0*/  IADD3.X R11, R15, R11, RZ, P2, !PT ;  /* 0x0000000b0f0b7210 */ /* 0x000fce00017fe4ff */
[----:B------:R-:W-:Y:S02]  /*a9f0*/  @!P0 IADD3 R5, P3, R28, R5, RZ ;  /* 0x000000051c058210 */ /* 0x000fe40007f7e0ff */
[----:B------:R-:W-:-:S03]  /*aa00*/  @!P0 IADD3 R4, P4, R30, R4, RZ ;  /* 0x000000041e048210 */ /* 0x000fc60007f9e0ff */
[----:B------:R-:W-:Y:S01]  /*aa10*/  @!P0 IMAD.X R7, R29, 0x1, R7, P3 ;  /* 0x000000011d078824 */ /* 0x000fe200018e0607 */
[----:B------:R-:W-:-:S09]  /*aa20*/  @!P0 IADD3.X R0, R31, R0, RZ, P4, !PT ;  /* 0x000000001f008210 */ /* 0x000fd200027fe4ff */
.L_x_7428:
[----:B------:R-:W-:Y:S05]  /*aa30*/  BSYNC B0 ;  /* 0x0000000000007941 */ /* 0x000fea0003800000 */
.L_x_7427:
[----:B------:R-:W-:Y:S02]  /*aa40*/  IADD3 R9, P2, P3, R9, R39, R16 ;  /* 0x0000002709097210 */ /* 0x000fe40007b5e010 */
[----:B-----5:R-:W-:Y:S02]  /*aa50*/  IADD3 R14, P0, P1, R35, R45, R36 ;  /* 0x0000002d230e7210 */ /* 0x020fe4000791e024 */
[----:B------:R-:W-:Y:S02]  /*aa60*/  IADD3 R12, P4, R9, R4, RZ ;  /* 0x00000004090c7210 */ /* 0x000fe40007f9e0ff */
[----:B------:R-:W-:Y:S02]  /*aa70*/  IADD3.X R11, R11, R41, R10, P2, P3 ;  /* 0x000000290b0b7210 */ /* 0x000fe400017e640a */
[----:B------:R-:W-:Y:S02]  /*aa80*/  IADD3 R14, P5, R14, R5, RZ ;  /* 0x000000050e0e7210 */ /* 0x000fe40007fbe0ff */
[----:B------:R-:W-:Y:S01]  /*aa90*/  IADD3.X R34, R37, R47, R34, P0, P1 ;  /* 0x0000002f25227210 */ /* 0x000fe200007e2422 */
[----:B------:R-:W-:-:S03]  /*aaa0*/  IMAD.X R13, R11, 0x1, R0, P4 ;  /* 0x000000010b0d7824 */ /* 0x000fc600020e0600 */
[----:B------:R-:W-:Y:S01]  /*aab0*/  IADD3.X R15, R34, R7, RZ, P5, !PT ;  /* 0x00000007220f7210 */ /* 0x000fe20002ffe4ff */
[----:B------:R-:W-:Y:S06]  /*aac0*/  BRA `(.L_x_7396) ;  /* 0x0000001000207947 */ /* 0x000fec0003800000 */
.L_x_7413:
        /* <DEDUP_REMOVED lines=28> */
.L_x_7431:
        /* <DEDUP_REMOVED lines=12> */
[----:B------:R-:W-:-:S02]  /*ad50*/  IMAD.WIDE.U32 R28, R13, 0x10, R32 ;  /* 0x000000100d1c7825 */ /* 0x000fc400078e0020 */
[----:B------:R-:W2:Y:S02]  /*ad60*/  LDG.E.128 R24, desc[UR60][R24.64] ;  /* 0x0000003c18187981 */ /* 0x000ea4000c1e1d00 */
[--C-:B------:R-:W-:Y:S02]  /*ad70*/  IMAD.WIDE.U32 R12, R15, 0x10, R32.reuse ;  /* 0x000000100f0c7825 */ /* 0x100fe400078e0020 */
[----:B------:R-:W3:Y:S02]  /*ad80*/  LDG.E.128 R28, desc[UR60][R28.64] ;  /* 0x0000003c1c1c7981 */ /* 0x000ee4000c1e1d00 */
[----:B------:R-:W-:Y:S02]  /*ad90*/  IMAD.WIDE.U32 R20, R21, 0x10, R32 ;  /* 0x0000001015147825 */ /* 0x000fe400078e0020 */
[----:B------:R-:W4:Y:S04]  /*ada0*/  LDG.E.128 R12, desc[UR60][R12.64] ;  /* 0x0000003c0c0c7981 */ /* 0x000f28000c1e1d00 */
[----:B------:R-:W5:Y:S01]  /*adb0*/  LDG.E.128 R20, desc[UR60][R20.64] ;  /* 0x0000003c14147981 */ /* 0x000f62000c1e1d00 */
[----:B------:R-:W-:-:S05]  /*adc0*/  IADD3 R3, R3, R6, RZ ;  /* 0x0000000603037210 */ /* 0x000fca0007ffe0ff */
[----:B------:R-:W-:-:S05]  /*add0*/  IMAD R47, R6, 0x3, R3 ;  /* 0x00000003062f7824 */ /* 0x000fca00078e0203 */
[----:B------:R-:W-:Y:S02]  /*ade0*/  ISETP.GE.U32.AND P0, PT, R47, R8, PT ;  /* 0x000000082f00720c */ /* 0x000fe40003f06070 */
[----:B--2---:R-:W-:Y:S02]  /*adf0*/  IADD3 R36, P1, R24, R36, RZ ;  /* 0x0000002418247210 */ /* 0x004fe40007f3e0ff */
[----:B------:R-:W-:-:S03]  /*ae00*/  IADD3 R16, P2, R26, R16, RZ ;  /* 0x000000101a107210 */ /* 0x000fc60007f5e0ff */
[----:B------:R-:W-:Y:S01]  /*ae10*/  IMAD.X R34, R25, 0x1, R34, P1 ;  /* 0x0000000119227824 */ /* 0x000fe200008e0622 */
[----:B------:R-:W-:Y:S02]  /*ae20*/  IADD3.X R10, R27, R10, RZ, P2, !PT ;  /* 0x0000000a1b0a7210 */ /* 0x000fe400017fe4ff */
[----:B---3--:R-:W-:Y:S02]  /*ae30*/  IADD3 R7, P1, R28, R7, RZ ;  /* 0x000000071c077210 */ /* 0x008fe40007f3e0ff */
[----:B----4-:R-:W-:Y:S02]  /*ae40*/  IADD3 R37, P3, R12, R37, RZ ;  /* 0x000000250c257210 */ /* 0x010fe40007f7e0ff */
[----:B-----5:R-:W-:Y:S02]  /*ae50*/  IADD3 R45, P5, R20, R45, RZ ;  /* 0x0000002d142d7210 */ /* 0x020fe40007fbe0ff */
[----:B------:R-:W-:Y:S02]  /*ae60*/  IADD3 R11, P2, R30, R11, RZ ;  /* 0x0000000b1e0b7210 */ /* 0x000fe40007f5e0ff */
[----:B------:R-:W-:-:S02]  /*ae70*/  IADD3 R41, P4, R14, R41, RZ ;  /* 0x000000290e297210 */ /* 0x000fc40007f9e0ff */
[----:B------:R-:W-:Y:S01]  /*ae80*/  IADD3 R4, P6, R22, R4, RZ ;  /* 0x0000000416047210 */ /* 0x000fe20007fde0ff */
[----:B------:R-:W-:Y:S01]  /*ae90*/  IMAD.X R5, R29, 0x1, R5, P1 ;  /* 0x000000011d057824 */ /* 0x000fe200008e0605 */
[----:B------:R-:W-:Y:S01]  /*aea0*/  IADD3.X R9, R31, R9, RZ, P2, !PT ;  /* 0x000000091f097210 */ /* 0x000fe200017fe4ff */
[----:B------:R-:W-:Y:S01]  /*aeb0*/  IMAD.X R35, R13, 0x1, R35, P3 ;  /* 0x000000010d237824 */ /* 0x000fe200018e0623 */
[----:B------:R-:W-:Y:S01]  /*aec0*/  IADD3.X R39, R15, R39, RZ, P4, !PT ;  /* 0x000000270f277210 */ /* 0x000fe200027fe4ff */
[----:B------:R-:W-:Y:S01]  /*aed0*/  IMAD.X R43, R21, 0x1, R43, P5 ;  /* 0x00000001152b7824 */ /* 0x000fe200028e062b */
[----:B------:R-:W-:Y:S01]  /*aee0*/  IADD3.X R0, R23, R0, RZ, P6, !PT ;  /* 0x0000000017007210 */ /* 0x000fe200037fe4ff */
[----:B------:R-:W-:Y:S06]  /*aef0*/  @!P0 BRA `(.L_x_7431) ;  /* 0xfffffffc00648947 */ /* 0x000fec000383ffff */
[----:B------:R-:W-:Y:S05]  /*af00*/  BSYNC B1 ;  /* 0x0000000000017941 */ /* 0x000fea0003800000 */
.L_x_7430:
[----:B------:R-:W-:Y:S05]  /*af10*/  BSYNC B0 ;  /* 0x0000000000007941 */ /* 0x000fea0003800000 */
.L_x_7429:
        /* <DEDUP_REMOVED lines=27> */
.L_x_7433:
[----:B------:R-:W-:Y:S05]  /*b0d0*/  BSYNC B0 ;  /* 0x0000000000007941 */ /* 0x000fea0003800000 */
.L_x_7432:
        /* <DEDUP_REMOVED lines=26> */
.L_x_7435:
[----:B------:R-:W-:Y:S05]  /*b280*/  BSYNC B0 ;  /* 0x0000000000007941 */ /* 0x000fea0003800000 */
.L_x_7434:
        /* <DEDUP_REMOVED lines=9> */
.L_x_7412:
        /* <DEDUP_REMOVED lines=35> */
.L_x_7438:
[----:B------:R-:W-:Y:S02]  /*b550*/  IADD3 R13, R49, R4, RZ ;  /* 0x00000004310d7210 */ /* 0x000fe40007ffe0ff */
[----:B------:R-:W-:Y:S02]  /*b560*/  SHF.R.U32.HI R25, RZ, 0x1, R49 ;  /* 0x00000001ff197819 */ /* 0x000fe40000011631 */
[----:B------:R-:W-:Y:S01]  /*b570*/  SHF.R.U32.HI R29, RZ, 0x1, R13 ;  /* 0x00000001ff1d7819 */ /* 0x000fe2000001160d */
[----:B------:R-:W-:Y:S02]  /*b580*/  IMAD.IADD R15, R13, 0x1, R4 ;  /* 0x000000010d0f7824 */ /* 0x000fe400078e0204 */
[----:B------:R-:W-:-:S03]  /*b590*/  IMAD.WIDE.U32 R24, R25, 0x10, R32 ;  /* 0x0000001019187825 */ /* 0x000fc600078e0020 */
[----:B------:R-:W-:Y:S02]  /*b5a0*/  IADD3 R49, R15, R4, RZ ;  /* 0x000000040f317210 */ /* 0x000fe40007ffe0ff */
[----:B------:R-:W-:Y:S01]  /*b5b0*/  SHF.R.U32.HI R13, RZ, 0x1, R15 ;  /* 0x00000001ff0d7819 */ /* 0x000fe2000001160f */
[----:B------:R-:W2:Y:S01]  /*b5c0*/  LDG.E.128 R24, desc[UR60][R24.64] ;  /* 0x0000003c18187981 */ /* 0x000ea2000c1e1d00 */
[----:B------:R-:W-:Y:S01]  /*b5d0*/  SHF.R.U32.HI R21, RZ, 0x1, R49 ;  /* 0x00000001ff157819 */ /* 0x000fe20000011631 */
[----:B------:R-:W-:-:S04]  /*b5e0*/  IMAD.WIDE.U32 R28, R29, 0x10, R32 ;  /* 0x000000101d1c7825 */ /* 0x000fc800078e0020 */
[--C-:B------:R-:W-:Y:S02]  /*b5f0*/  IMAD.WIDE.U32 R12, R13, 0x10, R32.reuse ;  /* 0x000000100d0c7825 */ /* 0x100fe400078e0020 */
[----:B------:R-:W3:Y:S02]  /*b600*/  LDG.E.128 R28, desc[UR60][R28.64] ;  /* 0x0000003c1c1c7981 */ /* 0x000ee4000c1e1d00 */
[----:B------:R-:W-:Y:S02]  /*b610*/  IMAD.WIDE.U32 R20, R21, 0x10, R32 ;  /* 0x0000001015147825 */ /* 0x000fe400078e0020 */
[----:B------:R-:W4:Y:S04]  /*b620*/  LDG.E.128 R12, desc[UR60][R12.64] ;  /* 0x0000003c0c0c7981 */ /* 0x000f28000c1e1d00 */
[----:B------:R-:W5:Y:S01]  /*b630*/  LDG.E.128 R20, desc[UR60][R20.64] ;  /* 0x0000003c14147981 */ /* 0x000f62000c1e1d00 */
[----:B------:R-:W-:-:S04]  /*b640*/  IMAD.IADD R49, R49, 0x1, R4 ;  /* 0x0000000131317824 */ /* 0x000fc800078e0204 */
[----:B------:R-:W-:-:S05]  /*b650*/  IMAD R51, R4, 0x3, R49 ;  /* 0x0000000304337824 */ /* 0x000fca00078e0231 */
[----:B------:R-:W-:Y:S02]  /*b660*/  ISETP.GE.U32.AND P0, PT, R51, R8, PT ;  /* 0x000000083300720c */ /* 0x000fe40003f06070 */
[----:B--2---:R-:W-:Y:S02]  /*b670*/  IADD3 R47, P2, R26, R47, RZ ;  /* 0x0000002f1a2f7210 */ /* 0x004fe40007f5e0ff */
[----:B------:R-:W-:-:S03]  /*b680*/  IADD3 R16, P1, R24, R16, RZ ;  /* 0x0000001018107210 */ /* 0x000fc60007f3e0ff */
[----:B------:R-:W-:Y:S01]  /*b690*/  IMAD.X R6, R27, 0x1, R6, P2 ;  /* 0x000000011b067824 */ /* 0x000fe200010e0606 */
[----:B------:R-:W-:Y:S02]  /*b6a0*/  IADD3.X R10, R25, R10, RZ, P1, !PT ;  /* 0x0000000a190a7210 */ /* 0x000fe40000ffe4ff */
[----:B---3--:R-:W-:Y:S02]  /*b6b0*/  IADD3 R0, P2, R30, R0, RZ ;  /* 0x000000001e007210 */ /* 0x008fe40007f5e0ff */
[----:B------:R-:W-:Y:S02]  /*b6c0*/  IADD3 R3, P1, R28, R3, RZ ;  /* 0x000000031c037210 */ /* 0x000fe40007f3e0ff */
[----:B----4-:R-:W-:Y:S02]  /*b6d0*/  IADD3 R7, P4, R14, R7, RZ ;  /* 0x000000070e077210 */ /* 0x010fe40007f9e0ff */
[----:B------:R-:W-:Y:S02]  /*b6e0*/  IADD3 R5, P3, R12, R5, RZ ;  /* 0x000000050c057210 */ /* 0x000fe40007f7e0ff */
[----:B-----5:R-:W-:-:S02]  /*b6f0*/  IADD3 R11, P6, R22, R11, RZ ;  /* 0x0000000b160b7210 */ /* 0x020fc40007fde0ff */
        /* <DEDUP_REMOVED lines=9> */
.L_x_7437:
[----:B------:R-:W-:Y:S05]  /*b790*/  BSYNC B0 ;  /* 0x0000000000007941 */ /* 0x000fea0003800000 */
.L_x_7436:
        /* <DEDUP_REMOVED lines=23> */
.L_x_7440:
[----:B------:R-:W-:Y:S05]  /*b910*/  BSYNC B0 ;  /* 0x0000000000007941 */ /* 0x000fea0003800000 */
.L_x_7439:
[----:B------:R-:W-:Y:S04]  /*b920*/  BSSY B0, `(.L_x_7441) ;  /* 0x000001a000007945 */ /* 0x000fe80003800000 */
[----:B------:R-:W-:Y:S05]  /*b930*/  @P1 BRA `(.L_x_7442) ;  /* 0x0000000000601947 */ /* 0x000fea0003800000 */
[----:B------:R-:W-:Y:S01]  /*b940*/  IMAD.IADD R49, R49, 0x1, R4 ;  /* 0x0000000131317824 */ /* 0x000fe200078e0204 */
[----:B-----5:R-:W-:Y:S02]  /*b950*/  IADD3 R47, P2, R26, R47, RZ ;  /* 0x0000002f1a2f7210 */ /* 0x020fe40007f5e0ff */
        /* <DEDUP_REMOVED lines=18> */
[----:B------:R-:W-:Y:S02]  /*ba80*/  @!P0 IADD3 R11, P4, R22, R11, RZ ;  /* 0x0000000b160b8210 */ /* 0x000fe40007f9e0ff */
[----:B------:R-:W-:-:S03]  /*ba90*/  @!P0 IADD3 R9, P3, R20, R9, RZ ;  /* 0x0000000914098210 */ /* 0x000fc60007f7e0ff */
[----:B------:R-:W-:Y:S01]  /*baa0*/  @!P0 IMAD.X R35, R23, 0x1, R35, P4 ;  /* 0x0000000117238824 */ /* 0x000fe200020e0623 */
[----:B------:R-:W-:-:S09]  /*bab0*/  @!P0 IADD3.X R37, R21, R37, RZ, P3, !PT ;  /* 0x0000002515258210 */ /* 0x000fd20001ffe4ff */
.L_x_7442:
[----:B------:R-:W-:Y:S05]  /*bac0*/  BSYNC B0 ;  /* 0x0000000000007941 */ /* 0x000fea0003800000 */
.L_x_7441:
[----:B-----5:R-:W-:Y:S02]  /*bad0*/  IADD3 R14, P0, P1, R5, R3, R16 ;  /* 0x00000003050e7210 */ /* 0x020fe4000791e010 */
[----:B------:R-:W-:Y:S02]  /*bae0*/  IADD3 R0, P2, P3, R7, R0, R47 ;  /* 0x0000000007007210 */ /* 0x000fe40007b5e02f */
[----:B------:R-:W-:Y:S02]  /*baf0*/  IADD3 R14, P5, R9, R14, RZ ;  /* 0x0000000e090e7210 */ /* 0x000fe40007fbe0ff */
[----:B------:R-:W-:Y:S02]  /*bb00*/  IADD3.X R10, R41, R45, R10, P0, P1 ;  /* 0x0000002d290a7210 */ /* 0x000fe400007e240a */
[----:B------:R-:W-:Y:S02]  /*bb10*/  IADD3 R12, P4, R11, R0, RZ ;  /* 0x000000000b0c7210 */ /* 0x000fe40007f9e0ff */
[----:B------:R-:W-:Y:S01]  /*bb20*/  IADD3.X R6, R39, R43, R6, P2, P3 ;  /* 0x0000002b27067210 */ /* 0x000fe200017e6406 */
[----:B------:R-:W-:-:S03]  /*bb30*/  IMAD.X R15, R37, 0x1, R10, P5 ;  /* 0x00000001250f7824 */ /* 0x000fc600028e060a */
[----:B------:R-:W-:-:S07]  /*bb40*/  IADD3.X R13, R35, R6, RZ, P4, !PT ;  /* 0x00000006230d7210 */ /* 0x000fce00027fe4ff */
.L_x_7396:
[----:B------:R-:W-:Y:S05]  /*bb50*/  BSYNC B6 ;  /* 0x0000000000067941 */ /* 0x000fea0003800000 */
.L_x_7395:
        /* <DEDUP_REMOVED lines=9> */
[----:B------:R-:W-:-:S03]  /*bbf0*/  IADD3 R3, R0, 0x10, RZ ;  /* 0x0000001000037810 */ /* 0x000fc60007ffe0ff */
[----:B------:R-:W3:Y:S01]  /*bc00*/  LDC R11, c[0x0][0x4] ;  /* 0x00000100ff0b7b82 */ /* 0x000ee20000000800 */
[----:B--2---:R-:W-:Y:S01]  /*bc10*/  IMAD R0, R2, R10, R17 ;  /* 0x0000000a02007224 */ /* 0x004fe200078e0211 */
[----:B-1----:R-:W-:Y:S02]  /*bc20*/  LEA R3, R4, R3, 0x18 ;  /* 0x0000000304037211 */ /* 0x002fe400078ec0ff */
[----:B------:R-:W-:-:S03]  /*bc30*/  MOV R4, R14 ;  /* 0x0000000e00047202 */ /* 0x000fc60000000f00 */
[----:B------:R-:W-:Y:S01]  /*bc40*/  IMAD R9, R0, 0x10, R3 ;  /* 0x0000001000097824 */ /* 0x000fe200078e0203 */
[----:B---3--:R-:W-:-:S04]  /*bc50*/  SHF.R.U32.HI R0, RZ, 0x1, R11 ;  /* 0x00000001ff007819 */ /* 0x008fc8000001160b */
[----:B------:R1:W-:Y:S01]  /*bc60*/  STS.128 [R9], R4 ;  /* 0x0000000409007388 */ /* 0x0003e20000000c00 */
[----:B------:R-:W-:-:S13]  /*bc70*/  ISETP.NE.AND P0, PT, R0, RZ, PT ;  /* 0x000000ff0000720c */ /* 0x000fda0003f05270 */
[----:B------:R-:W-:Y:S05]  /*bc80*/  @!P0 BRA `(.L_x_7443) ;  /* 0x0000000000608947 */ /* 0x000fea0003800000 */
.L_x_7446:
[-C--:B-1----:R-:W-:Y:S01]  /*bc90*/  IADD3 R4, R2, R0.reuse, RZ ;  /* 0x0000000002047210 */ /* 0x082fe20007ffe0ff */
        /* <DEDUP_REMOVED lines=10> */
[----:B------:R-:W1:Y:S02]  /*bd40*/  LDS.128 R4, [R0] ;  /* 0x0000000000047984 */ /* 0x000e640000000c00 */
[----:B-1----:R-:W-:Y:S02]  /*bd50*/  IADD3 R14, P0, R4, R14, RZ ;  /* 0x0000000e040e7210 */ /* 0x002fe40007f1e0ff */
        /* <DEDUP_REMOVED lines=8> */
.L_x_7445:
[----:B------:R-:W-:Y:S05]  /*bde0*/  BSYNC B0 ;  /* 0x0000000000007941 */ /* 0x000fea0003800000 */
.L_x_7444:
[----:B------:R-:W-:Y:S01]  /*bdf0*/  MOV R0, R8 ;  /* 0x0000000800007202 */ /* 0x000fe20000000f00 */
[----:B------:R-:W-:Y:S06]  /*be00*/  @P1 BRA `(.L_x_7446) ;  /* 0xfffffffc00a01947 */ /* 0x000fec000383ffff */
.L_x_7443:
[----:B------:R-:W-:Y:S02]  /*be10*/  ULDC UR4, c[0x0][0x238] ;  /* 0x00008e0000047ab9 */ /* 0x000fe40000000800 */
[----:B------:R-:W-:-:S13]  /*be20*/  ISETP.NE.AND P0, PT, RZ, UR4, PT ;  /* 0x00000004ff007c0c */ /* 0x000fda000bf05270 */
[----:B------:R-:W-:Y:S05]  /*be30*/  @!P0 BRA `(.L_x_7447) ;  /* 0x0000000000ec8947 */ /* 0x000fea0003800000 */
[----:B-1----:R-:W1:Y:S02]  /*be40*/  LDC R9, c[0x0][RZ] ;  /* 0x00000000ff097b82 */ /* 0x002e640000000800 */
[----:B-1----:R-:W-:Y:S01]  /*be50*/  ISETP.GT.AND P0, PT, R9, 0x20, PT ;  /* 0x000000200900780c */ /* 0x002fe20003f04270 */
[----:B------:R-:W-:-:S12]  /*be60*/  IMAD.MOV.U32 R0, RZ, RZ, R9 ;  /* 0x000000ffff007224 */ /* 0x000fd800078e0009 */
[----:B------:R-:W-:Y:S05]  /*be70*/  @!P0 BRA `(.L_x_7448) ;  /* 0x00000000009c8947 */ /* 0x000fea0003800000 */
[----:B------:R-:W1:Y:S01]  /*be80*/  S2UR UR5, SR_CgaCtaId ;  /* 0x00000000000579c3 */ /* 0x000e620000008800 */
[----:B------:R-:W-:Y:S01]  /*be90*/  UMOV UR4, 0x400 ;  /* 0x0000040000047882 */ /* 0x000fe20000000000 */
[----:B------:R-:W-:Y:S01]  /*bea0*/  IMAD R0, R2, R9, R17 ;  /* 0x0000000902007224 */ /* 0x000fe200078e0211 */
[----:B------:R-:W-:Y:S01]  /*beb0*/  UIADD3 UR4, UR4, 0x10, URZ ;  /* 0x0000001004047890 */ /* 0x000fe2000fffe03f */
        /* <DEDUP_REMOVED lines=12> */
.L_x_7451:
        /* <DEDUP_REMOVED lines=9> */
[----:B-1----:R-:W-:Y:S02]  /*c010*/  IADD3 R14, P0, R4, R14, RZ ;  /* 0x0000000e040e7210 */ /* 0x002fe40007f1e0ff */
        /* <DEDUP_REMOVED lines=8> */
.L_x_7450:
[----:B------:R-:W-:Y:S05]  /*c0a0*/  BSYNC B0 ;  /* 0x0000000000007941 */ /* 0x000fea0003800000 */
.L_x_7449:
[----:B------:R-:W-:-:S04]  /*c0b0*/  SHF.R.S32.HI R8, RZ, 0x1, R8 ;  /* 0x00000001ff087819 */ /* 0x000fc80000011408 */
[----:B------:R-:W-:-:S13]  /*c0c0*/  ISETP.GE.AND P0, PT, R8, 0x20, PT ;  /* 0x000000200800780c */ /* 0x000fda0003f06270 */
[----:B------:R-:W-:Y:S05]  /*c0d0*/  @P0 BRA `(.L_x_7451) ;  /* 0xfffffffc00a80947 */ /* 0x000fea000383ffff */
[----:B------:R-:W-:-:S07]  /*c0e0*/  IMAD.MOV.U32 R0, RZ, RZ, 0x20 ;  /* 0x00000020ff007424 */ /* 0x000fce00078e00ff */
.L_x_7448:
[----:B------:R-:W-:Y:S01]  /*c0f0*/  ISETP.GE.AND P0, PT, R0, 0x2, PT ;  /* 0x000000020000780c */ /* 0x000fe20003f06270 */
[----:B------:R-:W-:Y:S05]  /*c100*/  WARPSYNC.ALL ;  /* 0x0000000000007948 */ /* 0x000fea0003800000 */
[----:B------:R-:W-:Y:S07]  /*c110*/  BAR.SYNC.DEFER_BLOCKING 0x0 ;  /* 0x0000000000007b1d */ /* 0x000fee0000010000 */
[----:B------:R-:W-:Y:S05]  /*c120*/  @!P0 BRA `(.L_x_7447) ;  /* 0x0000000000308947 */ /* 0x000fea0003800000 */
[----:B-1----:R-:W-:-:S11]  /*c130*/  HFMA2.MMA R3, -RZ, RZ, 0, 5.9604644775390625e-08 ;  /* 0x00000001ff037435 */ /* 0x002fd600000001ff */
.L_x_7452:
[----:B------:R-:W1:Y:S04]  /*c140*/  SHFL.DOWN PT, R7, R12, R3, 0x1f ;  /* 0x08001f030c077589 */ /* 0x000e6800000e0000 */
[----:B------:R-:W2:Y:S04]  /*c150*/  SHFL.DOWN PT, R5, R14, R3, 0x1f ;  /* 0x08001f030e057589 */ /* 0x000ea800000e0000 */
[----:B------:R-:W3:Y:S04]  /*c160*/  SHFL.DOWN PT, R4, R15, R3, 0x1f ;  /* 0x08001f030f047589 */ /* 0x000ee800000e0000 */
[----:B------:R4:W5:Y:S02]  /*c170*/  SHFL.DOWN PT, R6, R13, R3, 0x1f ;  /* 0x08001f030d067589 */ /* 0x00096400000e0000 */
[----:B----4-:R-:W-:Y:S01]  /*c180*/  IMAD.SHL.U32 R3, R3, 0x2, RZ ;  /* 0x0000000203037824 */ /* 0x010fe200078e00ff */
[----:B-1----:R-:W-:-:S04]  /*c190*/  IADD3 R12, P2, R7, R12, RZ ;  /* 0x0000000c070c7210 */ /* 0x002fc80007f5e0ff */
[----:B------:R-:W-:Y:S02]  /*c1a0*/  ISETP.GE.AND P0, PT, R3, R0, PT ;  /* 0x000000000300720c */ /* 0x000fe40003f06270 */
[----:B--2---:R-:W-:-:S04]  /*c1b0*/  IADD3 R14, P1, R5, R14, RZ ;  /* 0x0000000e050e7210 */ /* 0x004fc80007f3e0ff */
[----:B---3--:R-:W-:Y:S01]  /*c1c0*/  IADD3.X R15, R4, R15, RZ, P1, !PT ;  /* 0x0000000f040f7210 */ /* 0x008fe20000ffe4ff */
[----:B-----5:R-:W-:-:S06]  /*c1d0*/  IMAD.X R13, R6, 0x1, R13, P2 ;  /* 0x00000001060d7824 */ /* 0x020fcc00010e060d */
[----:B------:R-:W-:Y:S05]  /*c1e0*/  @!P0 BRA `(.L_x_7452) ;  /* 0xfffffffc00d48947 */ /* 0x000fea000383ffff */
.L_x_7447:
[----:B-1----:R-:W1:Y:S01]  /*c1f0*/  LDC R3, c[0x0][0x3f4] ;  /* 0x0000fd00ff037b82 */ /* 0x002e620000000800 */
[----:B------:R-:W-:Y:S01]  /*c200*/  MOV R16, RZ ;  /* 0x000000ff00107202 */ /* 0x000fe20000000f00 */
[----:B------:R-:W-:Y:S01]  /*c210*/  IMAD.MOV.U32 R22, RZ, RZ, RZ ;  /* 0x000000ffff167224 */ /* 0x000fe200078e00ff */
        /* <DEDUP_REMOVED lines=275> */
.L_x_7453:
        /* <DEDUP_REMOVED lines=278> */
.L_x_7454:
        /* <DEDUP_REMOVED lines=15> */
[----:B------:R-:W-:Y:S01]  /*e5a0*/  CS2R R18, SRZ ;  /* 0x0000000000127805 */ /* 0x000fe2000001ff00 */
        /* <DEDUP_REMOVED lines=280> */
.L_x_7456:
        /* <DEDUP_REMOVED lines=277> */
.L_x_7457:
        /* <DEDUP_REMOVED lines=16> */
.L_x_7459:
[----:B------:R-:W-:Y:S05]  /*10980*/  BSYNC B0 ;  /* 0x0000000000007941 */ /* 0x000fea0003800000 */
.L_x_7458:
        /* <DEDUP_REMOVED lines=15> */
.L_x_7461:
[----:B------:R-:W-:Y:S05]  /*10a80*/  BSYNC B0 ;  /* 0x0000000000007941 */ /* 0x000fea0003800000 */
.L_x_7460:
        /* <DEDUP_REMOVED lines=35> */
.L_x_7463:
[----:B------:R-:W-:Y:S05]  /*10cc0*/  BSYNC B0 ;  /* 0x0000000000007941 */ /* 0x000fea0003800000 */
.L_x_7462:
        /* <DEDUP_REMOVED lines=30> */
[----:B------:R-:W2:Y:S01]  /*10eb0*/  LDC R26, c[0x0][0x4] ;  /* 0x00000100ff1a7b82 */ /* 0x000ea20000000800 */
[----:B------:R-:W-:Y:S01]  /*10ec0*/  BSSY B1, `(.L_x_7467) ;  /* 0x0000011000017945 */ /* 0x000fe20003800000 */
[----:B------:R-:W-:Y:S01]  /*10ed0*/  MOV R16, UR10 ;  /* 0x0000000a00107c02 */ /* 0x000fe20008000f00 */
[----:B------:R-:W-:Y:S02]  /*10ee0*/  IMAD.U32 R3, RZ, RZ, UR11 ;  /* 0x0000000bff037e24 */ /* 0x000fe4000f8e00ff */
[----:B------:R-:W-:-:S03]  /*10ef0*/  IMAD R0, R0, UR7, RZ ;  /* 0x0000000700007c24 */ /* 0x000fc6000f8e02ff */
[----:B------:R-:W3:Y:S01]  /*10f00*/  LDC.64 R24, c[0x0][0x610] ;  /* 0x00018400ff187b82 */ /* 0x000ee20000000a00 */
[----:B--2---:R-:W-:-:S07]  /*10f10*/  IMAD R26, R26, UR6, RZ ;  /* 0x000000061a1a7c24 */ /* 0x004fce000f8e02ff */
.L_x_7468:
[----:B-1----:R-:W-:-:S05]  /*10f20*/  IADD3 R13, R0, R11, RZ ;  /* 0x0000000b000d7210 */ /* 0x002fca0007ffe0ff */
[----:B---3--:R-:W-:-:S05]  /*10f30*/  IMAD.WIDE.U32 R12, R13, 0x10, R24 ;  /* 0x000000100d0c7825 */ /* 0x008fca00078e0018 */
        /* <DEDUP_REMOVED lines=10> */
.L_x_7467:
[----:B------:R-:W-:Y:S05]  /*10fe0*/  BRA `(.L_x_7466) ;  /* 0x0000000000647947 */ /* 0x000fea0003800000 */
.L_x_7465:
[----:B------:R-:W-:Y:S01]  /*10ff0*/  ULDC UR7, c[0x0][0x234] ;  /* 0x00008d0000077ab9 */ /* 0x000fe20000000800 */
[----:B------:R-:W-:Y:S01]  /*11000*/  MOV R16, UR10 ;  /* 0x0000000a00107c02 */ /* 0x000fe20008000f00 */
[----:B------:R-:W-:Y:S01]  /*11010*/  IMAD.U32 R3, RZ, RZ, UR11 ;  /* 0x0000000bff037e24 */ /* 0x000fe2000f8e00ff */
[----:B------:R-:W-:-:S13]  /*11020*/  ISETP.GE.U32.AND P0, PT, R2, UR7, PT ;  /* 0x0000000702007c0c */ /* 0x000fda000bf06070 */
[----:B------:R-:W-:Y:S05]  /*11030*/  @P0 BRA `(.L_x_7466) ;  /* 0x0000000000500947 */ /* 0x000fea0003800000 */
[----:B------:R-:W-:Y:S01]  /*11040*/  ULDC UR6, c[0x0][0x10] ;  /* 0x0000040000067ab9 */ /* 0x000fe20000000800 */
[----:B------:R-:W2:Y:S01]  /*11050*/  LDC R26, c[0x0][RZ] ;  /* 0x00000000ff1a7b82 */ /* 0x000ea20000000800 */
[----:B------:R-:W-:Y:S01]  /*11060*/  MOV R16, UR10 ;  /* 0x0000000a00107c02 */ /* 0x000fe20008000f00 */
[----:B------:R-:W-:Y:S01]  /*11070*/  IMAD.MOV.U32 R11, RZ, RZ, R2 ;  /* 0x000000ffff0b7224 */ /* 0x000fe200078e0002 */
[----:B------:R-:W-:Y:S01]  /*11080*/  MOV R3, UR11 ;  /* 0x0000000b00037c02 */ /* 0x000fe20008000f00 */
[----:B------:R-:W-:-:S04]  /*11090*/  IMAD R0, R0, UR6, RZ ;  /* 0x0000000600007c24 */ /* 0x000fc8000f8e02ff */
[----:B------:R-:W3:Y:S08]  /*110a0*/  LDC.64 R24, c[0x0][0x610] ;  /* 0x00018400ff187b82 */ /* 0x000ef00000000a00 */
[----:B------:R-:W4:Y:S02]  /*110b0*/  LDC R28, c[0x0][0x4] ;  /* 0x00000100ff1c7b82 */ /* 0x000f240000000800 */
.L_x_7469:
[----:B-1----:R-:W-:-:S05]  /*110c0*/  IADD3 R12, R0, R11, RZ ;  /* 0x0000000b000c7210 */ /* 0x002fca0007ffe0ff */
[----:B--2---:R-:W-:-:S04]  /*110d0*/  IMAD R13, R12, R26, R17 ;  /* 0x0000001a0c0d7224 */ /* 0x004fc800078e0211 */
[----:B---3--:R-:W-:-:S05]  /*110e0*/  IMAD.WIDE.U32 R12, R13, 0x10, R24 ;  /* 0x000000100d0c7825 */ /* 0x008fca00078e0018 */
[----:B------:R-:W2:Y:S04]  /*110f0*/  LDG.E.64 R14, desc[UR60][R12.64] ;  /* 0x0000003c0c0e7981 */ /* 0x000ea8000c1e1b00 */
[----:B------:R-:W3:Y:S01]  /*11100*/  LDG.E.64 R20, desc[UR60][R12.64+0x8] ;  /* 0x0000083c0c147981 */ /* 0x000ee2000c1e1b00 */
[----:B----4-:R-:W-:-:S04]  /*11110*/  IADD3 R11, R28, R11, RZ ;  /* 0x0000000b1c0b7210 */ /* 0x010fc80007ffe0ff */
[----:B------:R-:W-:Y:S02]  /*11120*/  ISETP.GE.U32.AND P0, PT, R11, UR7, PT ;  /* 0x000000070b007c0c */ /* 0x000fe4000bf06070 */
[----:B--2---:R-:W-:Y:S02]  /*11130*/  IADD3 R22, P2, R14, R22, RZ ;  /* 0x000000160e167210 */ /* 0x004fe40007f5e0ff */
[----:B---3--:R-:W-:-:S03]  /*11140*/  IADD3 R16, P3, R20, R16, RZ ;  /* 0x0000001014107210 */ /* 0x008fc60007f7e0ff */
[----:B------:R-:W-:Y:S01]  /*11150*/  IMAD.X R23, R15, 0x1, R23, P2 ;  /* 0x000000010f177824 */ /* 0x000fe200010e0617 */
[----:B------:R-:W-:-:S05]  /*11160*/  IADD3.X R3, R21, R3, RZ, P3, !PT ;  /* 0x0000000315037210 */ /* 0x000fca0001ffe4ff */
[----:B------:R-:W-:Y:S05]  /*11170*/  @!P0 BRA `(.L_x_7469) ;  /* 0xfffffffc00d08947 */ /* 0x000fea000383ffff */
.L_x_7466:
[----:B------:R-:W-:Y:S05]  /*11180*/  BSYNC B0 ;  /* 0x0000000000007941 */ /* 0x000fea0003800000 */
.L_x_7464:
[----:B------:R-:W2:Y:S01]  /*11190*/  LDC R0, c[0x0][RZ] ;  /* 0x00000000ff007b82 */ /* 0x000ea20000000800 */
[----:B------:R-:W-:Y:S01]  /*111a0*/  UIADD3 UR4, UR4, 0x10, URZ ;  /* 0x0000001004047890 */ /* 0x000fe2000fffe03f */
[----:B-1----:R-:W-:Y:S01]  /*111b0*/  MOV R12, R22 ;  /* 0x00000016000c7202 */ /* 0x002fe20000000f00 */
        /* <DEDUP_REMOVED lines=9> */
[----:B------:R1:W-:Y:S02]  /*11250*/  STS.128 [R11], R12 ;  /* 0x0000000c0b007388 */ /* 0x0003e40000000c00 */
[----:B------:R-:W-:Y:S05]  /*11260*/  @!P0 BRA `(.L_x_7470) ;  /* 0x0000000000608947 */ /* 0x000fea0003800000 */
[----:B-1----:R-:W-:-:S07]  /*11270*/  IMAD.U32 R13, RZ, RZ, UR5 ;  /* 0x00000005ff0d7e24 */ /* 0x002fce000f8e00ff */
.L_x_7473:
        /* <DEDUP_REMOVED lines=11> */
[----:B-1----:R-:W-:Y:S02]  /*11330*/  IADD3 R16, P3, R14, R16, RZ ;  /* 0x000000100e107210 */ /* 0x002fe40007f7e0ff */
[----:B------:R-:W-:-:S03]  /*11340*/  IADD3 R22, P0, R12, R22, RZ ;  /* 0x000000160c167210 */ /* 0x000fc60007f1e0ff */
[----:B------:R-:W-:Y:S01]  /*11350*/  IMAD.X R3, R15, 0x1, R3, P3 ;  /* 0x000000010f037824 */ /* 0x000fe200018e0603 */
[----:B------:R-:W-:Y:S01]  /*11360*/  IADD3.X R23, R13, R23, RZ, P0, !PT ;  /* 0x000000170d177210 */ /* 0x000fe200007fe4ff */
[----:B------:R-:W-:Y:S01]  /*11370*/  IMAD.MOV.U32 R14, RZ, RZ, R16 ;  /* 0x000000ffff0e7224 */ /* 0x000fe200078e0010 */
[----:B------:R-:W-:Y:S02]  /*11380*/  MOV R12, R22 ;  /* 0x00000016000c7202 */ /* 0x000fe40000000f00 */
[----:B------:R-:W-:Y:S02]  /*11390*/  MOV R13, R23 ;  /* 0x00000017000d7202 */ /* 0x000fe40000000f00 */
[----:B------:R-:W-:-:S05]  /*113a0*/  MOV R15, R3 ;  /* 0x00000003000f7202 */ /* 0x000fca0000000f00 */
[----:B------:R1:W-:Y:S02]  /*113b0*/  STS.128 [R11], R12 ;  /* 0x0000000c0b007388 */ /* 0x0003e40000000c00 */
.L_x_7472:
[----:B------:R-:W-:Y:S05]  /*113c0*/  BSYNC B0 ;  /* 0x0000000000007941 */ /* 0x000fea0003800000 */
.L_x_7471:
[----:B-1----:R-:W-:Y:S01]  /*113d0*/  MOV R13, R20 ;  /* 0x00000014000d7202 */ /* 0x002fe20000000f00 */
[----:B------:R-:W-:Y:S06]  /*113e0*/  @P2 BRA `(.L_x_7473) ;  /* 0xfffffffc00a42947 */ /* 0x000fec000383ffff */
.L_x_7470:
        /* <DEDUP_REMOVED lines=8> */
[----:B------:R-:W-:Y:S02]  /*11470*/  MOV R13, R23 ;  /* 0x00000017000d7202 */ /* 0x000fe40000000f00 */
[----:B------:R-:W-:Y:S02]  /*11480*/  MOV R15, R3 ;  /* 0x00000003000f7202 */ /* 0x000fe40000000f00 */
[----:B------:R-:W-:-:S03]  /*11490*/  LEA.HI R2, R0, R0, RZ, 0x1 ;  /* 0x0000000000027211 */ /* 0x000fc600078f08ff */
[----:B------:R2:W-:Y:S01]  /*114a0*/  STS.128 [R11], R12 ;  /* 0x0000000c0b007388 */ /* 0x0005e20000000c00 */
[----:B------:R-:W-:Y:S01]  /*114b0*/  SHF.R.S32.HI R20, RZ, 0x1, R2 ;  /* 0x00000001ff147819 */ /* 0x000fe20000011402 */
[----:B------:R-:W-:-:S03]  /*114c0*/  HFMA2.MMA R2, -RZ, RZ, 0, 1.9073486328125e-06 ;  /* 0x00000020ff027435 */ /* 0x000fc600000001ff */
[----:B------:R-:W-:-:S13]  /*114d0*/  ISETP.GE.AND P0, PT, R20, 0x20, PT ;  /* 0x000000201400780c */ /* 0x000fda0003f06270 */
[----:B--2---:R-:W-:Y:S05]  /*114e0*/  @!P0 BRA `(.L_x_7475) ;  /* 0x0000000000588947 */ /* 0x004fea0003800000 */
.L_x_7478:
[----:B-1----:R-:W-:Y:S01]  /*114f0*/  IMAD.IADD R13, R17, 0x1, R20 ;  /* 0x00000001110d7824 */ /* 0x002fe200078e0214 */
[----:B------:R-:W-:Y:S04]  /*11500*/  BAR.SYNC.DEFER_BLOCKING 0x0 ;  /* 0x0000000000007b1d */ /* 0x000fe80000010000 */
[----:B------:R-:W-:Y:S02]  /*11510*/  ISETP.GE.U32.AND P0, PT, R13, R0, PT ;  /* 0x000000000d00720c */ /* 0x000fe40003f06070 */
[----:B------:R-:W-:Y:S02]  /*11520*/  BSSY B0, `(.L_x_7476) ;  /* 0x000000e000007945 */ /* 0x000fe40003800000 */
[----:B------:R-:W-:-:S13]  /*11530*/  ISETP.GE.U32.OR P0, PT, R17, R20, P0 ;  /* 0x000000141100720c */ /* 0x000fda0000706470 */
[----:B------:R-:W-:Y:S05]  /*11540*/  @P0 BRA `(.L_x_7477) ;  /* 0x00000000002c0947 */ /* 0x000fea0003800000 */
[----:B------:R-:W-:-:S06]  /*11550*/  LEA R12, R20, R11, 0x4 ;  /* 0x0000000b140c7211 */ /* 0x000fcc00078e20ff */
        /* <DEDUP_REMOVED lines=10> */
.L_x_7477:
[----:B------:R-:W-:Y:S05]  /*11600*/  BSYNC B0 ;  /* 0x0000000000007941 */ /* 0x000fea0003800000 */
.L_x_7476:
[----:B------:R-:W-:-:S04]  /*11610*/  SHF.R.S32.HI R20, RZ, 0x1, R20 ;  /* 0x00000001ff147819 */ /* 0x000fc80000011414 */
[----:B------:R-:W-:-:S13]  /*11620*/  ISETP.GE.AND P0, PT, R20, 0x20, PT ;  /* 0x000000201400780c */ /* 0x000fda0003f06270 */
[----:B------:R-:W-:Y:S05]  /*11630*/  @P0 BRA `(.L_x_7478) ;  /* 0xfffffffc00ac0947 */ /* 0x000fea000383ffff */
[----:B------:R-:W-:-:S11]  /*11640*/  HFMA2.MMA R2, -RZ, RZ, 0, 1.9073486328125e-06 ;  /* 0x00000020ff027435 */ /* 0x000fd600000001ff */
.L_x_7475:
[----:B------:R-:W-:Y:S01]  /*11650*/  BAR.SYNC.DEFER_BLOCKING 0x0 ;  /* 0x0000000000007b1d */ /* 0x000fe20000010000 */
[----:B------:R-:W-:-:S13]  /*11660*/  ISETP.GE.AND P0, PT, R2, 0x2, PT ;  /* 0x000000020200780c */ /* 0x000fda0003f06270 */
[----:B------:R-:W-:Y:S05]  /*11670*/  @!P0 BRA `(.L_x_7474) ;  /* 0x0000000000308947 */ /* 0x000fea0003800000 */
[----:B-1----:R-:W-:-:S07]  /*11680*/  IMAD.MOV.U32 R11, RZ, RZ, 0x1 ;  /* 0x00000001ff0b7424 */ /* 0x002fce00078e00ff */
.L_x_7479:
[----:B------:R-:W1:Y:S04]  /*11690*/  SHFL.DOWN PT, R15, R16, R11, 0x1f ;  /* 0x08001f0b100f7589 */ /* 0x000e6800000e0000 */
[----:B------:R-:W2:Y:S04]  /*116a0*/  SHFL.DOWN PT, R13, R22, R11, 0x1f ;  /* 0x08001f0b160d7589 */ /* 0x000ea800000e0000 */
[----:B------:R-:W3:Y:S04]  /*116b0*/  SHFL.DOWN PT, R0, R23, R11, 0x1f ;  /* 0x08001f0b17007589 */ /* 0x000ee800000e0000 */
[----:B------:R4:W5:Y:S02]  /*116c0*/  SHFL.DOWN PT, R12, R3, R11, 0x1f ;  /* 0x08001f0b030c7589 */ /* 0x00096400000e0000 */
[----:B----4-:R-:W-:-:S02]  /*116d0*/  SHF.L.U32 R11, R11, 0x1, RZ ;  /* 0x000000010b0b7819 */ /* 0x010fc400000006ff */
[----:B-1----:R-:W-:Y:S02]  /*116e0*/  IADD3 R16, P3, R15, R16, RZ ;  /* 0x000000100f107210 */ /* 0x002fe40007f7e0ff */
[----:B------:R-:W-:Y:S02]  /*116f0*/  ISETP.GE.AND P0, PT, R11, R2, PT ;  /* 0x000000020b00720c */ /* 0x000fe40003f06270 */
[----:B--2---:R-:W-:-:S04]  /*11700*/  IADD3 R22, P2, R13, R22, RZ ;  /* 0x000000160d167210 */ /* 0x004fc80007f5e0ff */
[----:B---3--:R-:W-:Y:S01]  /*11710*/  IADD3.X R23, R0, R23, RZ, P2, !PT ;  /* 0x0000001700177210 */ /* 0x008fe200017fe4ff */
[----:B-----5:R-:W-:-:S06]  /*11720*/  IMAD.X R3, R12, 0x1, R3, P3 ;  /* 0x000000010c037824 */ /* 0x020fcc00018e0603 */
[----:B------:R-:W-:Y:S05]  /*11730*/  @!P0 BRA `(.L_x_7479) ;  /* 0xfffffffc00d48947 */ /* 0x000fea000383ffff */
.L_x_7474:
        /* <DEDUP_REMOVED lines=12> */
[----:B---3--:R-:W-:Y:S02]  /*11800*/  IADD3 R16, P2, R6, R16, RZ ;  /* 0x0000001006107210 */ /* 0x008fe40007f5e0ff */
[----:B------:R-:W-:Y:S02]  /*11810*/  IADD3.X R23, R5, R23, RZ, P0, !PT ;  /* 0x0000001705177210 */ /* 0x000fe400007fe4ff */
[----:B------:R-:W-:-:S09]  /*11820*/  IADD3.X R3, R7, R3, RZ, P2, !PT ;  /* 0x0000000307037210 */ /* 0x000fd200017fe4ff */
.L_x_7481:
[----:B------:R-:W-:Y:S01]  /*11830*/  IMAD.MOV.U32 R17, RZ, RZ, R3 ;  /* 0x000000ffff117224 */ /* 0x000fe200078e0003 */
        /* <DEDUP_REMOVED lines=15> */
[----:B-1----:R-:W-:Y:S01]  /*11930*/  IMAD.U32 R11, RZ, RZ, UR5 ;  /* 0x00000005ff0b7e24 */ /* 0x002fe2000f8e00ff */
[----:B------:R-:W-:Y:S01]  /*11940*/  MOV R10, UR4 ;  /* 0x00000004000a7c02 */ /* 0x000fe20008000f00 */
[----:B------:R-:W-:Y:S01]  /*11950*/  IMAD.MOV.U32 R13, RZ, RZ, RZ ;  /* 0x000000ffff0d7224 */ /* 0x000fe200078e00ff */
[----:B--2---:R-:W-:-:S07]  /*11960*/  MOV R12, 0x1 ;  /* 0x00000001000c7802 */ /* 0x004fce0000000f00 */
[----:B------:R-:W-:-:S07]  /*11970*/  LEPC R20, `(.L_x_7483) ;  /* 0x000000001014794e */ /* 0x000fce0000000000 */
[----:B0--3--:R-:W-:Y:S05]  /*11980*/  CALL.ABS.NOINC R2 ;  /* 0x0000000002007343 */ /* 0x009fea0003c00000 */
.L_x_7483:
        /* <DEDUP_REMOVED lines=17> */
[----:B-1----:R-:W-:Y:S01]  /*11aa0*/  IMAD.MOV.U32 R12, RZ, RZ, 0x1 ;  /* 0x00000001ff0c7424 */ /* 0x002fe200078e00ff */
[----:B------:R-:W-:-:S02]  /*11ab0*/  MOV R11, UR7 ;  /* 0x00000007000b7c02 */ /* 0x000fc40008000f00 */
[----:B--2---:R-:W-:-:S07]  /*11ac0*/  MOV R13, RZ ;  /* 0x000000ff000d7202 */ /* 0x004fce0000000f00 */
[----:B------:R-:W-:-:S07]  /*11ad0*/  LEPC R20, `(.L_x_7484) ;  /* 0x000000001014794e */ /* 0x000fce0000000000 */
[----:B0--3--:R-:W-:Y:S05]  /*11ae0*/  CALL.ABS.NOINC R2 ;  /* 0x0000000002007343 */ /* 0x009fea0003c00000 */
.L_x_7484:
[----:B------:R-:W-:Y:S02]  /*11af0*/  ULDC.64 UR4, c[0x0][0x5f8] ;  /* 0x00017e0000047ab9 */ /* 0x000fe40000000a00 */
[----:B------:R-:W-:-:S04]  /*11b00*/  IADD3 R18, P0, R18, UR4, RZ ;  /* 0x0000000412127c10 */ /* 0x000fc8000ff1e0ff */
[----:B------:R-:W-:-:S05]  /*11b10*/  IADD3.X R19, RZ, UR5, RZ, P0, !PT ;  /* 0x00000005ff137c10 */ /* 0x000fca00087fe4ff */
[----:B------:R-:W-:Y:S01]  /*11b20*/  STG.E.64 desc[UR60][R18.64], R16 ;  /* 0x0000001012007986 */ /* 0x000fe2000c101b3c */
[----:B------:R-:W-:Y:S05]  /*11b30*/  EXIT ;  /* 0x000000000000794d */ /* 0x000fea0003800000 */
.L_x_7482:
[----:B------:R-:W-:Y:S04]  /*11b40*/  STG.E.64 desc[UR60][R8.64], R22 ;  /* 0x0000001608007986 */ /* 0x000fe8000c101b3c */
[----:B------:R-:W-:Y:S01]  /*11b50*/  STG.E.64 desc[UR60][R8.64+0x8], R16 ;  /* 0x0000081008007986 */ /* 0x000fe2000c101b3c */
[----:B------:R-:W-:Y:S05]  /*11b60*/  EXIT ;  /* 0x000000000000794d */ /* 0x000fea0003800000 */
.L_x_7480:
[----:B------:R-:W-:Y:S01]  /*11b70*/  ISETP.NE.AND P0, PT, RZ, UR36, PT ;  /* 0x00000024ff007c0c */ /* 0x000fe2000bf05270 */
[----:B------:R-:W-:Y:S02]  /*11b80*/  ULDC.U8 UR4, c[0x0][0x629] ;  /* 0x00018a4000047ab9 */ /* 0x000fe40000000000 */
[----:B------:R-:W-:-:S10]  /*11b90*/  ISETP.NE.AND P2, PT, RZ, UR4, PT ;  /* 0x00000004ff007c0c */ /* 0x000fd4000bf45270 */
[----:B------:R-:W-:Y:S05]  /*11ba0*/  @!P0 BRA `(.L_x_7485) ;  /* 0x0000000000188947 */ /* 0x000fea0003800000 */
[----:B------:R-:W2:Y:S04]  /*11bb0*/  LDG.E.64 R8, desc[UR60][R6.64] ;  /* 0x0000003c06087981 */ /* 0x000ea8000c1e1b00 */
[----:B-1----:R-:W3:Y:S01]  /*11bc0*/  LDG.E.64 R10, desc[UR60][R4.64] ;  /* 0x0000003c040a7981 */ /* 0x002ee2000c1e1b00 */
[----:B--2---:R-:W-:Y:S02]  /*11bd0*/  IADD3 R22, P0, R8, R22, RZ ;  /* 0x0000001608167210 */ /* 0x004fe40007f1e0ff */
[----:B---3--:R-:W-:-:S03]  /*11be0*/  IADD3 R16, P1, R10, R16, RZ ;  /* 0x000000100a107210 */ /* 0x008fc60007f3e0ff */
[----:B------:R-:W-:Y:S01]  /*11bf0*/  IMAD.X R23, R9, 0x1, R23, P0 ;  /* 0x0000000109177824 */ /* 0x000fe200000e0617 */
[----:B------:R-:W-:-:S09]  /*11c00*/  IADD3.X R3, R11, R3, RZ, P1, !PT ;  /* 0x000000030b037210 */ /* 0x000fd20000ffe4ff */
.L_x_7485:
        /* <DEDUP_REMOVED lines=13> */
[----:B-1----:R-:W-:Y:S01]  /*11ce0*/  HFMA2.MMA R12, -RZ, RZ, 0, 5.9604644775390625e-08 ;  /* 0x00000001ff0c7435 */ /* 0x002fe200000001ff */
        /* <DEDUP_REMOVED lines=8> */
.L_x_7487:
        /* <DEDUP_REMOVED lines=22> */
.L_x_7488:
[----:B------:R-:W-:Y:S02]  /*11ed0*/  ULDC.64 UR4, c[0x0][0x5f8] ;  /* 0x00017e0000047ab9 */ /* 0x000fe40000000a00 */
[----:B------:R-:W-:-:S04]  /*11ee0*/  IADD3 R18, P0, R18, UR4, RZ ;  /* 0x0000000412127c10 */ /* 0x000fc8000ff1e0ff */
[----:B------:R-:W-:-:S05]  /*11ef0*/  IADD3.X R19, RZ, UR5, RZ, P0, !PT ;  /* 0x00000005ff137c10 */ /* 0x000fca00087fe4ff */
[----:B------:R-:W-:Y:S01]  /*11f00*/  STG.E.64 desc[UR60][R18.64], R16 ;  /* 0x0000001012007986 */ /* 0x000fe2000c101b3c */
[----:B------:R-:W-:Y:S05]  /*11f10*/  EXIT ;  /* 0x000000000000794d */ /* 0x000fea0003800000 */
.L_x_7486:
[----:B------:R-:W-:Y:S04]  /*11f20*/  STG.E.64 desc[UR60][R6.64], R22 ;  /* 0x0000001606007986 */ /* 0x000fe8000c101b3c */
[----:B------:R-:W-:Y:S01]  /*11f30*/  STG.E.64 desc[UR60][R4.64], R16 ;  /* 0x0000001004007986 */ /* 0x000fe2000c101b3c */
[----:B------:R-:W-:Y:S05]  /*11f40*/  EXIT ;  /* 0x000000000000794d */ /* 0x000fea0003800000 */
.L_x_7455:
        /* <DEDUP_REMOVED lines=25> */
.L_x_7490:
[----:B------:R-:W-:Y:S01]  /*120e0*/  MOV R24, R14 ;  /* 0x0000000e00187202 */ /* 0x000fe20000000f00 */
[----:B------:R-:W-:Y:S01]  /*120f0*/  IMAD.MOV.U32 R18, RZ, RZ, R12 ;  /* 0x000000ffff127224 */ /* 0x000fe200078e000c */
        /* <DEDUP_REMOVED lines=23> */
.L_x_7492:
        /* <DEDUP_REMOVED lines=22> */
.L_x_7493:
[----:B------:R-:W-:Y:S02]  /*123d0*/  ULDC.64 UR4, c[0x0][0x5f8] ;  /* 0x00017e0000047ab9 */ /* 0x000fe40000000a00 */
[----:B------:R-:W-:-:S05]  /*123e0*/  IADD3 R16, P0, R16, UR4, RZ ;  /* 0x0000000410107c10 */ /* 0x000fca000ff1e0ff */
[----:B------:R-:W-:-:S05]  /*123f0*/  IMAD.X R17, RZ, RZ, UR5, P0 ;  /* 0x00000005ff117e24 */ /* 0x000fca00080e06ff */
[----:B------:R-:W-:Y:S01]  /*12400*/  STG.E.64 desc[UR60][R16.64], R18 ;  /* 0x0000001210007986 */ /* 0x000fe2000c101b3c */
[----:B------:R-:W-:Y:S05]  /*12410*/  EXIT ;  /* 0x000000000000794d */ /* 0x000fea0003800000 */
.L_x_7491:
[----:B------:R-:W-:Y:S04]  /*12420*/  STG.E.64 desc[UR60][R8.64], R24 ;  /* 0x0000001808007986 */ /* 0x000fe8000c101b3c */
[----:B------:R-:W-:Y:S01]  /*12430*/  STG.E.64 desc[UR60][R8.64+0x8], R18 ;  /* 0x0000081208007986 */ /* 0x000fe2000c101b3c */
[----:B------:R-:W-:Y:S05]  /*12440*/  EXIT ;  /* 0x000000000000794d */ /* 0x000fea0003800000 */
.L_x_7489:
[----:B-1----:R-:W-:Y:S01]  /*12450*/  ISETP.NE.AND P0, PT, R0, RZ, PT ;  /* 0x000000ff0000720c */ /* 0x002fe20003f05270 */
        /* <DEDUP_REMOVED lines=9> */
.L_x_7494:
[----:B------:R-:W-:Y:S01]  /*124f0*/  IMAD.MOV.U32 R18, RZ, RZ, R14 ;  /* 0x000000ffff127224 */ /* 0x000fe200078e000e */
[----:B------:R-:W-:Y:S01]  /*12500*/  MOV R19, R15 ;  /* 0x0000000f00137202 */ /* 0x000fe20000000f00 */
        /* <DEDUP_REMOVED lines=23> */
.L_x_7496:
        /* <DEDUP_REMOVED lines=22> */
.L_x_7497:
[----:B------:R-:W-:Y:S02]  /*127e0*/  ULDC.64 UR4, c[0x0][0x5f8] ;  /* 0x00017e0000047ab9 */ /* 0x000fe40000000a00 */
[----:B------:R-:W-:-:S04]  /*127f0*/  IADD3 R16, P0, R16, UR4, RZ ;  /* 0x0000000410107c10 */ /* 0x000fc8000ff1e0ff */
[----:B------:R-:W-:-:S05]  /*12800*/  IADD3.X R17, RZ, UR5, RZ, P0, !PT ;  /* 0x00000005ff117c10 */ /* 0x000fca00087fe4ff */
[----:B------:R-:W-:Y:S01]  /*12810*/  STG.E.64 desc[UR60][R16.64], R24 ;  /* 0x0000001810007986 */ /* 0x000fe2000c101b3c */
[----:B------:R-:W-:Y:S05]  /*12820*/  EXIT ;  /* 0x000000000000794d */ /* 0x000fea0003800000 */
.L_x_7495:
[----:B------:R-:W-:Y:S04]  /*12830*/  STG.E.64 desc[UR60][R4.64], R18 ;  /* 0x0000001204007986 */ /* 0x000fe8000c101b3c */
[----:B------:R-:W-:Y:S01]  /*12840*/  STG.E.64 desc[UR60][R20.64], R24 ;  /* 0x0000001814007986 */ /* 0x000fe2000c101b3c */
[----:B------:R-:W-:Y:S05]  /*12850*/  EXIT ;  /* 0x000000000000794d */ /* 0x000fea0003800000 */
.L_x_7498:
        /* <DEDUP_REMOVED lines=10> */
.L_x_8846:


//--------------------- .text._ZN2at6native13reduce_kernelILi128ELi4ENS0_8ReduceOpIlNS0_14func_wrapper_tIlNS0_55_GLOBAL__N__0955718d_22_SparseCsrTensorMath_cu_868dd54514ReductionAddOpIlEEEEjlLi4ELi4EEEEEvT1_ --------------------------
	.section	.text._ZN2at6native13reduce_kernelILi128ELi4ENS0_8ReduceOpIlNS0_14func_wrapper_tIlNS0_55_GLOBAL__N__0955718d_22_SparseCsrTensorMath_cu_868dd54514ReductionAddOpIlEEEEjlLi4ELi4EEEEEvT1_,"ax",@progbits
	.align	128
.text._ZN2at6native13reduce_kernelILi128ELi4ENS0_8ReduceOpIlNS0_14func_wrapper_tIlNS0_55_GLOBAL__N__0955718d_22_SparseCsrTensorMath_cu_868dd54514ReductionAddOpIlEEEEjlLi4ELi4EEEEEvT1_:
        .type           _ZN2at6native13reduce_kernelILi128ELi4ENS0_8ReduceOpIlNS0_14func_wrapper_tIlNS0_55_GLOBAL__N__0955718d_22_SparseCsrTensorMath_cu_868dd54514ReductionAddOpIlEEEEjlLi4ELi4EEEEEvT1_,@function
        .size           _ZN2at6native13reduce_kernelILi128ELi4ENS0_8ReduceOpIlNS0_14func_wrapper_tIlNS0_55_GLOBAL__N__0955718d_22_SparseCsrTensorMath_cu_868dd54514ReductionAddOpIlEEEEjlLi4ELi4EEEEEvT1_,(.L_x_8847 - _ZN2at6native13reduce_kernelILi128ELi4ENS0_8ReduceOpIlNS0_14func_wrapper_tIlNS0_55_GLOBAL__N__0955718d_22_SparseCsrTensorMath_cu_868dd54514ReductionAddOpIlEEEEjlLi4ELi4EEEEEvT1_)
        .other          _ZN2at6native13reduce_kernelILi128ELi4ENS0_8ReduceOpIlNS0_14func_wrapper_tIlNS0_55_GLOBAL__N__0955718d_22_SparseCsrTensorMath_cu_868dd54514ReductionAddOpIlEEEEjlLi4ELi4EEEEEvT1_,@"STO_CUDA_ENTRY STV_DEFAULT"
_ZN2at6native13reduce_kernelILi128ELi4ENS0_8ReduceOpIlNS0_14func_wrapper_tIlNS0_55_GLOBAL__N__0955718d_22_SparseCsrTensorMath_cu_868dd54514ReductionAddOpIlEEEEjlLi4ELi4EEEEEvT1_:
        /* <DEDUP_REMOVED lines=17> */
[----:B------:R-:W-:Y:S01]  /*0110*/  HFMA2.MMA R0, -RZ, RZ, 0, 0 ;  /* 0x00000000ff007435 */ /* 0x000fe200000001ff */
[----:B------:R-:W-:Y:S01]  /*0120*/  IMAD.SHL.U32 R73, R3, 0x4, RZ ;  /* 0x0000000403497824 */ /* 0x000fe200078e00ff */
[----:B0-----:R-:W-:Y:S09]  /*0130*/  @!P0 BRA `(.L_x_7499) ;  /* 0x0000001000448947 */ /* 0x001ff20003800000 */
        /* <DEDUP_REMOVED lines=273> */
.L_x_7499:
        /* <DEDUP_REMOVED lines=30> */
.L_x_7503:
[----:B------:R-:W0:Y:S01]  /*1430*/  LDC R19, c[0x0][0x218] ;  /* 0x00008600ff137b82 */ /* 0x000e220000000800 */
[----:B------:R-:W-:Y:S01]  /*1440*/  SHF.R.U64 R0, R74, 0x3, R75 ;  /* 0x000000034a007819 */ /* 0x000fe2000000124b */
[----:B------:R-:W-:Y:S01]  /*1450*/  ULDC UR4, c[0x0][0x224] ;  /* 0x0000890000047ab9 */ /* 0x000fe20000000800 */
[----:B------:R-:W-:Y:S02]  /*1460*/  BSSY B0, `(.L_x_7504) ;  /* 0x000002b000007945 */ /* 0x000fe40003800000 */
[----:B------:R-:W-:Y:S01]  /*1470*/  LOP3.LUT R7, R0, 0x3, RZ, 0xc0, !PT ;  /* 0x0000000300077812 */ /* 0x000fe200078ec0ff */
[----:B------:R-:W-:Y:S02]  /*1480*/  IMAD.U32 R0, RZ, RZ, UR4 ;  /* 0x00000004ff007e24 */ /* 0x000fe4000f8e00ff */
        /* <DEDUP_REMOVED lines=21> */
.L_x_7509:
[----:B------:R-:W-:Y:S05]  /*15e0*/  BSYNC B2 ;  /* 0x0000000000027941 */ /* 0x000fea0003800000 */
.L_x_7508:
        /* <DEDUP_REMOVED lines=11> */
.L_x_7507:
[----:B------:R-:W-:Y:S05]  /*16a0*/  BSYNC B1 ;  /* 0x0000000000017941 */ /* 0x000fea0003800000 */
.L_x_7506:
[----:B------:R-:W0:Y:S01]  /*16b0*/  LDC R0, c[0x0][0x224] ;  /* 0x00008900ff007b82 */ /* 0x000e220000000800 */
[----:B------:R-:W-:-:S04]  /*16c0*/  IADD3 R3, P0, -R7, 0x4, RZ ;  /* 0x0000000407037810 */ /* 0x000fc80007f1e1ff */
[----:B------:R-:W-:Y:S02]  /*16d0*/  LEA R74, P1, R3, R74, 0x3 ;  /* 0x0000004a034a7211 */ /* 0x000fe400078218ff */
[----:B------:R-:W-:-:S04]  /*16e0*/  IADD3.X R4, RZ, -0x1, RZ, P0, !PT ;  /* 0xffffffffff047810 */ /* 0x000fc800007fe4ff */
[----:B------:R-:W-:Y:S02]  /*16f0*/  LEA.HI.X R75, R3, R75, R4, 0x3, P1 ;  /* 0x0000004b034b7211 */ /* 0x000fe400008f1c04 */
[----:B0-----:R-:W-:-:S07]  /*1700*/  IADD3 R0, R7, -0x4, R0 ;  /* 0xfffffffc07007810 */ /* 0x001fce0007ffe000 */
.L_x_7505:
[----:B------:R-:W-:Y:S05]  /*1710*/  BSYNC B0 ;  /* 0x0000000000007941 */ /* 0x000fea0003800000 */
.L_x_7504:
        /* <DEDUP_REMOVED lines=18> */
.L_x_7512:
        /* <DEDUP_REMOVED lines=16> */
.L_x_7511:
[----:B------:R-:W-:Y:S05]  /*1940*/  BSYNC B0 ;  /* 0x0000000000007941 */ /* 0x000fea0003800000 */
.L_x_7510:
        /* <DEDUP_REMOVED lines=8> */
.L_x_7514:
[----:B------:R-:W-:Y:S05]  /*19d0*/  BSYNC B0 ;  /* 0x0000000000007941 */ /* 0x000fea0003800000 */
.L_x_7513:
        /* <DEDUP_REMOVED lines=12> */
.L_x_7516:
[----:B------:R-:W-:Y:S05]  /*1aa0*/  BSYNC B0 ;  /* 0x0000000000007941 */ /* 0x000fea0003800000 */
.L_x_7515:
[----:B------:R-:W-:Y:S02]  /*1ab0*/  IADD3 R50, P0, P1, R50, R19, R23 ;  /* 0x0000001332327210 */ /* 0x000fe4000791e017 */
[----:B------:R-:W-:Y:S02]  /*1ac0*/  CS2R R54, SRZ ;  /* 0x0000000000367805 */ /* 0x000fe4000001ff00 */
[----:B------:R-:W-:Y:S02]  /*1ad0*/  CS2R R56, SRZ ;  /* 0x0000000000387805 */ /* 0x000fe4000001ff00 */
[----:B------:R-:W-:Y:S02]  /*1ae0*/  IADD3.X R51, R14, R51, R25, P0, P1 ;  /* 0x000000330e337210 */ /* 0x000fe400007e2419 */
[----:B------:R-:W-:Y:S02]  /*1af0*/  CS2R R14, SRZ ;  /* 0x00000000000e7805 */ /* 0x000fe4000001ff00 */
[----:B------:R-:W-:-:S04]  /*1b00*/  IADD3 R50, P0, R21, R50, RZ ;  /* 0x0000003215327210 */ /* 0x000fc80007f1e0ff */
[----:B------:R-:W-:Y:S01]  /*1b10*/  IADD3.X R51, R18, R51, RZ, P0, !PT ;  /* 0x0000003312337210 */ /* 0x000fe200007fe4ff */
[----:B------:R-:W-:Y:S08]  /*1b20*/  BRA `(.L_x_7501) ;  /* 0x000000ac00507947 */ /* 0x000ff00003800000 */
.L_x_7502:
        /* <DEDUP_REMOVED lines=77> */
.L_x_7525:
        /* <DEDUP_REMOVED lines=50> */
[----:B------:R-:W-:Y:S01]  /*2320*/  CS2R R10, SRZ ;  /* 0x00000000000a7805 */ /* 0x000fe2000001ff00 */
        /* <DEDUP_REMOVED lines=246> */
.L_x_7521:
        /* <DEDUP_REMOVED lines=243> */
.L_x_7522:
[----:B------:R-:W-:-:S04]  /*41c0*/  LOP3.LUT R11, R11, 0xffffffe0, RZ, 0xc0, !PT ;  /* 0xffffffe00b0b7812 */ /* 0x000fc800078ec0ff */
[----:B------:R-:W-:-:S04]  /*41d0*/  IADD3 R20, P1, R74, R11, RZ ;  /* 0x0000000b4a147210 */ /* 0x000fc80007f3e0ff */
[----:B------:R-:W-:-:S05]  /*41e0*/  IADD3.X R21, RZ, R75, RZ, P1, !PT ;  /* 0x0000004bff157210 */ /* 0x000fca0000ffe4ff */
[----:B------:R1:W5:Y:S04]  /*41f0*/  LDG.E.128 R24, desc[UR60][R20.64] ;  /* 0x0000003c14187981 */ /* 0x000368000c1e1d00 */
[----:B------:R-:W5:Y:S01]  /*4200*/  LDG.E.128 R20, desc[UR60][R20.64+0x10] ;  /* 0x0000103c14147981 */ /* 0x000f62000c1e1d00 */
[----:B------:R-:W-:Y:S01]  /*4210*/  IMAD.IADD R69, R69, 0x1, R10 ;  /* 0x0000000145457824 */ /* 0x000fe200078e020a */
[----:B------:R-:W-:Y:S01]  /*4220*/  MOV R11, RZ ;  /* 0x000000ff000b7202 */ /* 0x000fe20000000f00 */
[----:B------:R-:W-:Y:S01]  /*4230*/  IMAD.MOV.U32 R12, RZ, RZ, RZ ;  /* 0x000000ffff0c7224 */ /* 0x000fe200078e00ff */
        /* <DEDUP_REMOVED lines=246> */
.L_x_7523:
        /* <DEDUP_REMOVED lines=241> */
.L_x_7524:
[----:B------:R-:W-:Y:S01]  /*60b0*/  LOP3.LUT R11, R11, 0xffffffe0, RZ, 0xc0, !PT ;  /* 0xffffffe00b0b7812 */ /* 0x000fe200078ec0ff */
[----:B------:R-:W-:-:S03]  /*60c0*/  ULDC UR4, c[0x0][0x224] ;  /* 0x0000890000047ab9 */ /* 0x000fc60000000800 */
[----:B------:R-:W-:-:S05]  /*60d0*/  IADD3 R36, P1, R74, R11, RZ ;  /* 0x0000000b4a247210 */ /* 0x000fca0007f3e0ff */
[----:B------:R-:W-:-:S05]  /*60e0*/  IMAD.X R37, RZ, RZ, R75, P1 ;  /* 0x000000ffff257224 */ /* 0x000fca00008e064b */
[----:B------:R-:W2:Y:S04]  /*60f0*/  LDG.E.128 R40, desc[UR60][R36.64] ;  /* 0x0000003c24287981 */ /* 0x000ea8000c1e1d00 */
[----:B------:R-:W3:Y:S01]  /*6100*/  LDG.E.128 R36, desc[UR60][R36.64+0x10] ;  /* 0x0000103c24247981 */ /* 0x000ee2000c1e1d00 */
[----:B------:R-:W-:Y:S01]  /*6110*/  IADD3 R69, R69, R10, RZ ;  /* 0x0000000a45457210 */ /* 0x000fe20007ffe0ff */
[----:B------:R-:W-:Y:S01]  /*6120*/  IMAD.U32 R11, RZ, RZ, UR4 ;  /* 0x00000004ff0b7e24 */ /* 0x000fe2000f8e00ff */
[----:B-----5:R-:W-:Y:S02]  /*6130*/  IADD3 R71, P3, R32, R71, RZ ;  /* 0x0000004720477210 */ /* 0x020fe40007f7e0ff */
[----:B------:R-:W-:Y:S01]  /*6140*/  IADD3 R68, P4, R34, R68, RZ ;  /* 0x0000004422447210 */ /* 0x000fe20007f9e0ff */
[----:B------:R-:W-:Y:S01]  /*6150*/  IMAD R76, R10, 0x3, R69 ;  /* 0x000000030a4c7824 */ /* 0x000fe200078e0245 */
[----:B------:R-:W-:-:S02]  /*6160*/  IADD3.X R70, R33, R70, RZ, P3, !PT ;  /* 0x0000004621467210 */ /* 0x000fc40001ffe4ff */
[----:B------:R-:W-:Y:S01]  /*6170*/  IADD3 R64, P6, R30, R64, RZ ;  /* 0x000000401e407210 */ /* 0x000fe20007fde0ff */
[----:B------:R-:W-:Y:S01]  /*6180*/  IMAD.X R67, R35, 0x1, R67, P4 ;  /* 0x0000000123437824 */ /* 0x000fe200020e0643 */
[----:B------:R-:W-:Y:S02]  /*6190*/  IADD3 R60, P3, R26, R60, RZ ;  /* 0x0000003c1a3c7210 */ /* 0x000fe40007f7e0ff */
[----:B------:R-:W-:Y:S01]  /*61a0*/  ISETP.GE.U32.AND P1, PT, R76, R11, PT ;  /* 0x0000000b4c00720c */ /* 0x000fe20003f26070 */
[----:B------:R-:W-:Y:S01]  /*61b0*/  IMAD.X R63, R31, 0x1, R63, P6 ;  /* 0x000000011f3f7824 */ /* 0x000fe200030e063f */
[----:B------:R-:W-:Y:S01]  /*61c0*/  IADD3 R66, P5, R28, R66, RZ ;  /* 0x000000421c427210 */ /* 0x000fe20007fbe0ff */
[----:B------:R-:W-:Y:S01]  /*61d0*/  IMAD.X R59, R27, 0x1, R59, P3 ;  /* 0x000000011b3b7824 */ /* 0x000fe200018e063b */
[----:B------:R-:W-:Y:S02]  /*61e0*/  IADD3 R62, P2, R24, R62, RZ ;  /* 0x0000003e183e7210 */ /* 0x000fe40007f5e0ff */
[----:B------:R-:W-:-:S02]  /*61f0*/  IADD3.X R65, R29, R65, RZ, P5, !PT ;  /* 0x000000411d417210 */ /* 0x000fc40002ffe4ff */
[----:B------:R-:W-:Y:S02]  /*6200*/  IADD3.X R61, R25, R61, RZ, P2, !PT ;  /* 0x0000003d193d7210 */ /* 0x000fe400017fe4ff */
[----:B------:R-:W-:Y:S02]  /*6210*/  IADD3 R58, P4, R20, R58, RZ ;  /* 0x0000003a143a7210 */ /* 0x000fe40007f9e0ff */
[----:B------:R-:W-:Y:S02]  /*6220*/  IADD3 R3, P5, R22, R3, RZ ;  /* 0x0000000316037210 */ /* 0x000fe40007fbe0ff */
[----:B------:R-:W-:Y:S02]  /*6230*/  IADD3 R18, P6, R12, R18, RZ ;  /* 0x000000120c127210 */ /* 0x000fe40007fde0ff */
[----:B------:R-:W-:Y:S01]  /*6240*/  IADD3 R44, P2, R14, R44, RZ ;  /* 0x0000002c0e2c7210 */ /* 0x000fe20007f5e0ff */
[----:B------:R-:W-:Y:S01]  /*6250*/  IMAD.X R0, R23, 0x1, R0, P5 ;  /* 0x0000000117007824 */ /* 0x000fe200028e0600 */
[----:B------:R-:W-:-:S02]  /*6260*/  IADD3 R46, P3, R4, R46, RZ ;  /* 0x0000002e042e7210 */ /* 0x000fc40007f7e0ff */
[----:B------:R-:W-:Y:S01]  /*6270*/  IADD3.X R57, R21, R57, RZ, P4, !PT ;  /* 0x0000003915397210 */ /* 0x000fe200027fe4ff */
[----:B------:R-:W-:Y:S01]  /*6280*/  IMAD.X R19, R15, 0x1, R19, P2 ;  /* 0x000000010f137824 */ /* 0x000fe200010e0613 */
[----:B------:R-:W-:Y:S02]  /*6290*/  IADD3.X R17, R13, R17, RZ, P6, !PT ;  /* 0x000000110d117210 */ /* 0x000fe400037fe4ff */
[----:B------:R-:W-:Y:S02]  /*62a0*/  IADD3.X R45, R5, R45, RZ, P3, !PT ;  /* 0x0000002d052d7210 */ /* 0x000fe40001ffe4ff */
[----:B------:R-:W-:-:S05]  /*62b0*/  IADD3 R48, P4, R6, R48, RZ ;  /* 0x0000003006307210 */ /* 0x000fca0007f9e0ff */
[----:B------:R-:W-:Y:S01]  /*62c0*/  IMAD.X R47, R7, 0x1, R47, P4 ;  /* 0x00000001072f7824 */ /* 0x000fe200020e062f */
[----:B--2---:R-:W-:Y:S02]  /*62d0*/  IADD3 R54, P3, R42, R54, RZ ;  /* 0x000000362a367210 */ /* 0x004fe40007f7e0ff */
[----:B------:R-:W-:-:S03]  /*62e0*/  IADD3 R50, P2, R40, R50, RZ ;  /* 0x0000003228327210 */ /* 0x000fc60007f5e0ff */
[----:B------:R-:W-:Y:S01]  /*62f0*/  IMAD.X R51, R43, 0x1, R51, P3 ;  /* 0x000000012b337824 */ /* 0x000fe200018e0633 */
[----:B------:R-:W-:Y:S02]  /*6300*/  IADD3.X R49, R41, R49, RZ, P2, !PT ;  /* 0x0000003129317210 */ /* 0x000fe400017fe4ff */
[----:B---3--:R-:W-:Y:S02]  /*6310*/  IADD3 R9, P6, R38, R9, RZ ;  /* 0x0000000926097210 */ /* 0x008fe40007fde0ff */
[----:B------:R-:W-:-:S03]  /*6320*/  IADD3 R56, P5, R36, R56, RZ ;  /* 0x0000003824387210 */ /* 0x000fc60007fbe0ff */
[----:B------:R-:W-:Y:S01]  /*6330*/  IMAD.X R8, R39, 0x1, R8, P6 ;  /* 0x0000000127087824 */ /* 0x000fe200030e0608 */
[----:B------:R-:W-:Y:S01]  /*6340*/  IADD3.X R55, R37, R55, RZ, P5, !PT ;  /* 0x0000003725377210 */ /* 0x000fe20002ffe4ff */
[----:B------:R-:W-:Y:S08]  /*6350*/  @!P1 BRA `(.L_x_7525) ;  /* 0xffffffbc00289947 */ /* 0x000ff0000383ffff */
[----:B------:R-:W-:Y:S05]  /*6360*/  BSYNC B1 ;  /* 0x0000000000017941 */ /* 0x000fea0003800000 */
.L_x_7520:
[----:B------:R-:W-:Y:S05]  /*6370*/  BSYNC B0 ;  /* 0x0000000000007941 */ /* 0x000fea0003800000 */
.L_x_7519:
        /* <DEDUP_REMOVED lines=280> */
.L_x_7528:
        /* <DEDUP_REMOVED lines=282> */
.L_x_7529:
        /* <DEDUP_REMOVED lines=282> */
.L_x_7530:
        /* <DEDUP_REMOVED lines=282> */
.L_x_7531:
[----:B------:R-:W-:-:S04]  /*a9e0*/  LOP3.LUT R37, R40, 0xffffffe0, RZ, 0xc0, !PT ;  /* 0xffffffe028257812 */ /* 0x000fc800078ec0ff */
[----:B------:R-:W-:-:S05]  /*a9f0*/  IADD3 R36, P1, R74, R37, RZ ;  /* 0x000000254a247210 */ /* 0x000fca0007f3e0ff */
[----:B------:R-:W-:-:S05]  /*aa00*/  IMAD.X R37, RZ, RZ, R75, P1 ;  /* 0x000000ffff257224 */ /* 0x000fca00008e064b */
[----:B------:R1:W5:Y:S04]  /*aa10*/  LDG.E.128 R40, desc[UR60][R36.64] ;  /* 0x0000003c24287981 */ /* 0x000368000c1e1d00 */
[----:B-1----:R-:W5:Y:S02]  /*aa20*/  LDG.E.128 R36, desc[UR60][R36.64+0x10] ;  /* 0x0000103c24247981 */ /* 0x002f64000c1e1d00 */
.L_x_7527:
[----:B------:R-:W-:Y:S05]  /*aa30*/  BSYNC B0 ;  /* 0x0000000000007941 */ /* 0x000fea0003800000 */
.L_x_7526:
[----:B------:R-:W-:Y:S04]  /*aa40*/  BSSY B0, `(.L_x_7532) ;  /* 0x000002a000007945 */ /* 0x000fe80003800000 */
[----:B------:R-:W-:Y:S05]  /*aa50*/  @P0 BRA `(.L_x_7533) ;  /* 0x0000000000a00947 */ /* 0x000fea0003800000 */
[----:B------:R-:W-:Y:S02]  /*aa60*/  IADD3 R69, R69, R10, RZ ;  /* 0x0000000a45457210 */ /* 0x000fe40007ffe0ff */
[----:B-----5:R-:W-:Y:S02]  /*aa70*/  IADD3 R71, P1, R32, R71, RZ ;  /* 0x0000004720477210 */ /* 0x020fe40007f3e0ff */
[----:B------:R-:W-:Y:S02]  /*aa80*/  ISETP.GE.U32.AND P0, PT, R69, R11, PT ;  /* 0x0000000b4500720c */ /* 0x000fe40003f06070 */
[----:B------:R-:W-:Y:S01]  /*aa90*/  IADD3 R66, P3, R28, R66, RZ ;  /* 0x000000421c427210 */ /* 0x000fe20007f7e0ff */
[----:B------:R-:W-:Y:S01]  /*aaa0*/  IMAD.X R70, R33, 0x1, R70, P1 ;  /* 0x0000000121467824 */ /* 0x000fe200008e0646 */
[----:B------:R-:W-:Y:S02]  /*aab0*/  IADD3 R68, P2, R34, R68, RZ ;  /* 0x0000004422447210 */ /* 0x000fe40007f5e0ff */
[----:B------:R-:W-:Y:S01]  /*aac0*/  IADD3 R64, P4, R30, R64, RZ ;  /* 0x000000401e407210 */ /* 0x000fe20007f9e0ff */
[----:B------:R-:W-:Y:S01]  /*aad0*/  IMAD.X R65, R29, 0x1, R65, P3 ;  /* 0x000000011d417824 */ /* 0x000fe200018e0641 */
[----:B------:R-:W-:-:S02]  /*aae0*/  IADD3.X R67, R35, R67, RZ, P2, !PT ;  /* 0x0000004323437210 */ /* 0x000fc400017fe4ff */
[----:B------:R-:W-:-:S03]  /*aaf0*/  IADD3.X R63, R31, R63, RZ, P4, !PT ;  /* 0x0000003f1f3f7210 */ /* 0x000fc600027fe4ff */
[----:B------:R-:W-:Y:S06]  /*ab00*/  @P0 BRA `(.L_x_7533) ;  /* 0x0000000000740947 */ /* 0x000fec0003800000 */
[----:B------:R-:W-:Y:S01]  /*ab10*/  IADD3 R62, P1, R24, R62, RZ ;  /* 0x0000003e183e7210 */ /* 0x000fe20007f3e0ff */
[----:B------:R-:W-:Y:S01]  /*ab20*/  IMAD.IADD R24, R69, 0x1, R10 ;  /* 0x0000000145187824 */ /* 0x000fe200078e020a */
[----:B------:R-:W-:Y:S02]  /*ab30*/  IADD3 R60, P2, R26, R60, RZ ;  /* 0x0000003c1a3c7210 */ /* 0x000fe40007f5e0ff */
[----:B------:R-:W-:Y:S02]  /*ab40*/  IADD3 R3, P4, R22, R3, RZ ;  /* 0x0000000316037210 */ /* 0x000fe40007f9e0ff */
[----:B------:R-:W-:Y:S01]  /*ab50*/  ISETP.GE.U32.AND P0, PT, R24, R11, PT ;  /* 0x0000000b1800720c */ /* 0x000fe20003f06070 */
[----:B------:R-:W-:Y:S01]  /*ab60*/  IMAD.X R59, R27, 0x1, R59, P2 ;  /* 0x000000011b3b7824 */ /* 0x000fe200010e063b */
[----:B------:R-:W-:Y:S01]  /*ab70*/  IADD3 R58, P3, R20, R58, RZ ;  /* 0x0000003a143a7210 */ /* 0x000fe20007f7e0ff */
[----:B------:R-:W-:Y:S01]  /*ab80*/  IMAD.X R0, R23, 0x1, R0, P4 ;  /* 0x0000000117007824 */ /* 0x000fe200020e0600 */
[----:B------:R-:W-:-:S02]  /*ab90*/  IADD3.X R61, R25, R61, RZ, P1, !PT ;  /* 0x0000003d193d7210 */ /* 0x000fc40000ffe4ff */
[----:B------:R-:W-:-:S07]  /*aba0*/  IADD3.X R57, R21, R57, RZ, P3, !PT ;  /* 0x0000003915397210 */ /* 0x000fce0001ffe4ff */
[----:B------:R-:W-:Y:S05]  /*abb0*/  @P0 BRA `(.L_x_7533) ;  /* 0x0000000000480947 */ /* 0x000fea0003800000 */
[----:B------:R-:W-:Y:S02]  /*abc0*/  IADD3 R10, R24, R10, RZ ;  /* 0x0000000a180a7210 */ /* 0x000fe40007ffe0ff */
[----:B------:R-:W-:Y:S02]  /*abd0*/  IADD3 R18, P1, R12, R18, RZ ;  /* 0x000000120c127210 */ /* 0x000fe40007f3e0ff */
[----:B------:R-:W-:Y:S02]  /*abe0*/  ISETP.GE.U32.AND P0, PT, R10, R11, PT ;  /* 0x0000000b0a00720c */ /* 0x000fe40003f06070 */
[----:B------:R-:W-:Y:S01]  /*abf0*/  IADD3 R44, P2, R14, R44, RZ ;  /* 0x0000002c0e2c7210 */ /* 0x000fe20007f5e0ff */
[----:B------:R-:W-:Y:S01]  /*ac00*/  IMAD.X R17, R13, 0x1, R17, P1 ;  /* 0x000000010d117824 */ /* 0x000fe200008e0611 */
[----:B------:R-:W-:Y:S02]  /*ac10*/  IADD3 R46, P1, R4, R46, RZ ;  /* 0x0000002e042e7210 */ /* 0x000fe40007f3e0ff */
[----:B------:R-:W-:-:S02]  /*ac20*/  IADD3.X R19, R15, R19, RZ, P2, !PT ;  /* 0x000000130f137210 */ /* 0x000fc400017fe4ff */
[----:B------:R-:W-:Y:S01]  /*ac30*/  IADD3 R48, P2, R6, R48, RZ ;  /* 0x0000003006307210 */ /* 0x000fe20007f5e0ff */
[----:B------:R-:W-:-:S03]  /*ac40*/  IMAD.X R45, R5, 0x1, R45, P1 ;  /* 0x00000001052d7824 */ /* 0x000fc600008e062d */
[----:B------:R-:W-:Y:S02]  /*ac50*/  IADD3.X R47, R7, R47, RZ, P2, !PT ;  /* 0x0000002f072f7210 */ /* 0x000fe400017fe4ff */
[----:B------:R-:W-:Y:S02]  /*ac60*/  @!P0 IADD3 R50, P3, R40, R50, RZ ;  /* 0x0000003228328210 */ /* 0x000fe40007f7e0ff */
[----:B------:R-:W-:Y:S02]  /*ac70*/  @!P0 IADD3 R56, P5, R36, R56, RZ ;  /* 0x0000003824388210 */ /* 0x000fe40007fbe0ff */
[----:B------:R-:W-:Y:S01]  /*ac80*/  @!P0 IADD3 R54, P4, R42, R54, RZ ;  /* 0x000000362a368210 */ /* 0x000fe20007f9e0ff */
[----:B------:R-:W-:Y:S01]  /*ac90*/  @!P0 IMAD.X R49, R41, 0x1, R49, P3 ;  /* 0x0000000129318824 */ /* 0x000fe200018e0631 */
[----:B------:R-:W-:Y:S01]  /*aca0*/  @!P0 IADD3 R9, P6, R38, R9, RZ ;  /* 0x0000000926098210 */ /* 0x000fe20007fde0ff */
[----:B------:R-:W-:Y:S01]  /*acb0*/  @!P0 IMAD.X R55, R37, 0x1, R55, P5 ;  /* 0x0000000125378824 */ /* 0x000fe200028e0637 */
[----:B------:R-:W-:-:S02]  /*acc0*/  @!P0 IADD3.X R51, R43, R51, RZ, P4, !PT ;  /* 0x000000332b338210 */ /* 0x000fc400027fe4ff */
[----:B------:R-:W-:-:S09]  /*acd0*/  @!P0 IADD3.X R8, R39, R8, RZ, P6, !PT ;  /* 0x0000000827088210 */ /* 0x000fd200037fe4ff */
.L_x_7533:
[----:B------:R-:W-:Y:S05]  /*ace0*/  BSYNC B0 ;  /* 0x0000000000007941 */ /* 0x000fea0003800000 */
.L_x_7532:
[----:B-----5:R-:W-:Y:S02]  /*acf0*/  IADD3 R7, P4, P5, R44, R60, R68 ;  /* 0x0000003c2c077210 */ /* 0x020fe40007d9e044 */
        /* <DEDUP_REMOVED lines=8> */
[----:B------:R-:W-:Y:S02]  /*ad80*/  IADD3 R14, P0, R14, R9, RZ ;  /* 0x000000090e0e7210 */ /* 0x000fe40007f1e0ff */
[----:B------:R-:W-:Y:S02]  /*ad90*/  IADD3 R50, P3, R71, R50, RZ ;  /* 0x0000003247327210 */ /* 0x000fe40007f7e0ff */
[----:B------:R-:W-:Y:S01]  /*ada0*/  IADD3.X R70, R17, R61, R70, P5, P4 ;  /* 0x0000003d11467210 */ /* 0x000fe20002fe8446 */
[----:B------:R-:W-:Y:S01]  /*adb0*/  IMAD.X R15, R15, 0x1, R8, P0 ;  /* 0x000000010f0f7824 */ /* 0x000fe200000e0608 */
[----:B------:R-:W-:Y:S01]  /*adc0*/  IADD3.X R57, R4, R55, RZ, P1, !PT ;  /* 0x0000003704397210 */ /* 0x000fe20000ffe4ff */
[----:B------:R-:W-:Y:S01]  /*add0*/  IMAD.X R55, R6, 0x1, R51, P2 ;  /* 0x0000000106377824 */ /* 0x000fe200010e0633 */
[----:B------:R-:W-:Y:S01]  /*ade0*/  IADD3.X R51, R70, R49, RZ, P3, !PT ;  /* 0x0000003146337210 */ /* 0x000fe20001ffe4ff */
[----:B------:R-:W-:Y:S06]  /*adf0*/  BRA `(.L_x_7501) ;  /* 0x00000018009c7947 */ /* 0x000fec0003800000 */
.L_x_7518:
[----:B------:R-:W-:Y:S01]  /*ae00*/  ISETP.GE.U32.AND P0, PT, R0, R11, PT ;  /* 0x0000000b0000720c */ /* 0x000fe20003f06070 */
[----:B------:R-:W-:Y:S01]  /*ae10*/  BSSY B0, `(.L_x_7534) ;  /* 0x0000077000007945 */ /* 0x000fe20003800000 */
[--C-:B------:R-:W-:Y:S01]  /*ae20*/  IMAD.MOV.U32 R7, RZ, RZ, R3.reuse ;  /* 0x000000ffff077224 */ /* 0x100fe200078e0003 */
[-C--:B------:R-:W-:Y:S01]  /*ae30*/  MOV R6, R17.reuse ;  /* 0x0000001100067202 */ /* 0x080fe20000000f00 */
[----:B------:R-:W-:Y:S01]  /*ae40*/  IMAD.MOV.U32 R5, RZ, RZ, R3 ;  /* 0x000000ffff057224 */ /* 0x000fe200078e0003 */
[----:B------:R-:W-:Y:S01]  /*ae50*/  MOV R4, R17 ;  /* 0x0000001100047202 */ /* 0x000fe20000000f00 */
        /* <DEDUP_REMOVED lines=54> */
.L_x_7536:
        /* <DEDUP_REMOVED lines=9> */
[----:B------:R-:W-:Y:S02]  /*b250*/  IMAD.IADD R69, R69, 0x1, R10 ;  /* 0x0000000145457824 */ /* 0x000fe400078e020a */
[----:B------:R-:W-:Y:S01]  /*b260*/  IMAD.WIDE.U32 R44, R45, 0x20, R74 ;  /* 0x000000202d2c7825 */ /* 0x000fe200078e004a */
[----:B------:R-:W-:-:S03]  /*b270*/  SHF.R.U32.HI R21, RZ, 0x2, R12 ;  /* 0x00000002ff157819 */ /* 0x000fc6000001160c */
[----:B------:R-:W-:Y:S01]  /*b280*/  IMAD R12, R70, R69, RZ ;  /* 0x00000045460c7224 */ /* 0x000fe200078e02ff */
[----:B------:R-:W3:Y:S04]  /*b290*/  LDG.E.128 R40, desc[UR60][R44.64] ;  /* 0x0000003c2c287981 */ /* 0x000ee8000c1e1d00 */
[----:B------:R-:W4:Y:S01]  /*b2a0*/  LDG.E.128 R36, desc[UR60][R36.64+0x10] ;  /* 0x0000103c24247981 */ /* 0x000f22000c1e1d00 */
[----:B------:R-:W-:Y:S01]  /*b2b0*/  IMAD.WIDE.U32 R20, R21, 0x20, R74 ;  /* 0x0000002015147825 */ /* 0x000fe200078e004a */
[----:B------:R-:W-:Y:S02]  /*b2c0*/  SHF.R.U32.HI R29, RZ, 0x2, R12 ;  /* 0x00000002ff1d7819 */ /* 0x000fe4000001160c */
[----:B------:R-:W5:Y:S03]  /*b2d0*/  LDG.E.128 R44, desc[UR60][R44.64+0x10] ;  /* 0x0000103c2c2c7981 */ /* 0x000f66000c1e1d00 */
[----:B------:R-:W-:Y:S01]  /*b2e0*/  IMAD.WIDE.U32 R28, R29, 0x20, R74 ;  /* 0x000000201d1c7825 */ /* 0x000fe200078e004a */
[----:B------:R-:W3:Y:S04]  /*b2f0*/  LDG.E.128 R12, desc[UR60][R20.64] ;  /* 0x0000003c140c7981 */ /* 0x000ee8000c1e1d00 */
[----:B------:R-:W3:Y:S04]  /*b300*/  LDG.E.128 R24, desc[UR60][R28.64] ;  /* 0x0000003c1c187981 */ /* 0x000ee8000c1e1d00 */
[----:B------:R-:W3:Y:S04]  /*b310*/  LDG.E.128 R20, desc[UR60][R20.64+0x10] ;  /* 0x0000103c14147981 */ /* 0x000ee8000c1e1d00 */
[----:B------:R-:W3:Y:S01]  /*b320*/  LDG.E.128 R28, desc[UR60][R28.64+0x10] ;  /* 0x0000103c1c1c7981 */ /* 0x000ee2000c1e1d00 */
[----:B------:R-:W-:-:S05]  /*b330*/  IADD3 R69, R69, R10, RZ ;  /* 0x0000000a45457210 */ /* 0x000fca0007ffe0ff */
[----:B------:R-:W-:-:S05]  /*b340*/  IMAD R76, R10, 0x3, R69 ;  /* 0x000000030a4c7824 */ /* 0x000fca00078e0245 */
[----:B------:R-:W-:Y:S02]  /*b350*/  ISETP.GE.U32.AND P0, PT, R76, R11, PT ;  /* 0x0000000b4c00720c */ /* 0x000fe40003f06070 */
[----:B--2---:R-:W-:Y:S02]  /*b360*/  IADD3 R68, P1, R32, R68, RZ ;  /* 0x0000004420447210 */ /* 0x004fe40007f3e0ff */
[----:B------:R-:W-:Y:S02]  /*b370*/  IADD3 R66, P2, R34, R66, RZ ;  /* 0x0000004222427210 */ /* 0x000fe40007f5e0ff */
[----:B----4-:R-:W-:Y:S02]  /*b380*/  IADD3 R64, P3, R36, R64, RZ ;  /* 0x0000004024407210 */ /* 0x010fe40007f7e0ff */
[----:B------:R-:W-:-:S03]  /*b390*/  IADD3 R62, P4, R38, R62, RZ ;  /* 0x0000003e263e7210 */ /* 0x000fc60007f9e0ff */
[----:B------:R-:W-:Y:S01]  /*b3a0*/  IMAD.X R63, R37, 0x1, R63, P3 ;  /* 0x00000001253f7824 */ /* 0x000fe200018e063f */
[----:B-----5:R-:W-:Y:S02]  /*b3b0*/  IADD3 R56, P3, R44, R56, RZ ;  /* 0x000000382c387210 */ /* 0x020fe40007f7e0ff */
[----:B------:R-:W-:Y:S02]  /*b3c0*/  IADD3.X R61, R39, R61, RZ, P4, !PT ;  /* 0x0000003d273d7210 */ /* 0x000fe400027fe4ff */
[----:B------:R-:W-:Y:S01]  /*b3d0*/  IADD3 R54, P4, R46, R54, RZ ;  /* 0x000000362e367210 */ /* 0x000fe20007f9e0ff */
[----:B------:R-:W-:Y:S01]  /*b3e0*/  IMAD.X R67, R33, 0x1, R67, P1 ;  /* 0x0000000121437824 */ /* 0x000fe200008e0643 */
[----:B---3--:R-:W-:Y:S01]  /*b3f0*/  IADD3 R60, P1, R40, R60, RZ ;  /* 0x0000003c283c7210 */ /* 0x008fe20007f3e0ff */
[----:B------:R-:W-:Y:S01]  /*b400*/  IMAD.X R55, R45, 0x1, R55, P3 ;  /* 0x000000012d377824 */ /* 0x000fe200018e0637 */
[----:B------:R-:W-:Y:S02]  /*b410*/  IADD3 R52, P3, R12, R52, RZ ;  /* 0x000000340c347210 */ /* 0x000fe40007f7e0ff */
[----:B------:R-:W-:-:S02]  /*b420*/  IADD3.X R65, R35, R65, RZ, P2, !PT ;  /* 0x0000004123417210 */ /* 0x000fc400017fe4ff */
[----:B------:R-:W-:Y:S02]  /*b430*/  IADD3.X R53, R47, R53, RZ, P4, !PT ;  /* 0x000000352f357210 */ /* 0x000fe400027fe4ff */
[----:B------:R-:W-:Y:S02]  /*b440*/  IADD3 R58, P2, R42, R58, RZ ;  /* 0x0000003a2a3a7210 */ /* 0x000fe40007f5e0ff */
[----:B------:R-:W-:Y:S01]  /*b450*/  IADD3 R50, P4, R14, R50, RZ ;  /* 0x000000320e327210 */ /* 0x000fe20007f9e0ff */
[----:B------:R-:W-:Y:S01]  /*b460*/  IMAD.X R59, R41, 0x1, R59, P1 ;  /* 0x00000001293b7824 */ /* 0x000fe200008e063b */
[----:B------:R-:W-:Y:S01]  /*b470*/  IADD3.X R57, R43, R57, RZ, P2, !PT ;  /* 0x000000392b397210 */ /* 0x000fe200017fe4ff */
[----:B------:R-:W-:Y:S01]  /*b480*/  IMAD.X R51, R13, 0x1, R51, P3 ;  /* 0x000000010d337824 */ /* 0x000fe200018e0633 */
[----:B------:R-:W-:Y:S02]  /*b490*/  IADD3 R48, P1, R20, R48, RZ ;  /* 0x0000003014307210 */ /* 0x000fe40007f3e0ff */
[----:B------:R-:W-:-:S02]  /*b4a0*/  IADD3.X R49, R15, R49, RZ, P4, !PT ;  /* 0x000000310f317210 */ /* 0x000fc400027fe4ff */
[----:B------:R-:W-:Y:S02]  /*b4b0*/  IADD3 R3, P3, R24, R3, RZ ;  /* 0x0000000318037210 */ /* 0x000fe40007f7e0ff */
[----:B------:R-:W-:Y:S02]  /*b4c0*/  IADD3 R7, P5, R28, R7, RZ ;  /* 0x000000071c077210 */ /* 0x000fe40007fbe0ff */
[----:B------:R-:W-:Y:S02]  /*b4d0*/  IADD3 R18, P2, R22, R18, RZ ;  /* 0x0000001216127210 */ /* 0x000fe40007f5e0ff */
[----:B------:R-:W-:Y:S02]  /*b4e0*/  IADD3 R5, P4, R26, R5, RZ ;  /* 0x000000051a057210 */ /* 0x000fe40007f9e0ff */
        /* <DEDUP_REMOVED lines=9> */
.L_x_7535:
[----:B------:R-:W-:Y:S05]  /*b580*/  BSYNC B0 ;  /* 0x0000000000007941 */ /* 0x000fea0003800000 */
.L_x_7534:
        /* <DEDUP_REMOVED lines=31> */
.L_x_7538:
[----:B------:R-:W-:Y:S05]  /*b780*/  BSYNC B0 ;  /* 0x0000000000007941 */ /* 0x000fea0003800000 */
.L_x_7537:
[----:B------:R-:W-:Y:S04]  /*b790*/  BSSY B0, `(.L_x_7539) ;  /* 0x000002a000007945 */ /* 0x000fe80003800000 */
[----:B------:R-:W-:Y:S05]  /*b7a0*/  @P1 BRA `(.L_x_7540) ;  /* 0x0000000000a01947 */ /* 0x000fea0003800000 */
[----:B-----5:R-:W-:Y:S02]  /*b7b0*/  IADD3 R68, P1, R32, R68, RZ ;  /* 0x0000004420447210 */ /* 0x020fe40007f3e0ff */
[----:B------:R-:W-:Y:S02]  /*b7c0*/  IADD3 R32, R69, R10, RZ ;  /* 0x0000000a45207210 */ /* 0x000fe40007ffe0ff */
[----:B------:R-:W-:Y:S01]  /*b7d0*/  IADD3 R64, P3, R36, R64, RZ ;  /* 0x0000004024407210 */ /* 0x000fe20007f7e0ff */
[----:B------:R-:W-:Y:S01]  /*b7e0*/  IMAD.X R67, R33, 0x1, R67, P1 ;  /* 0x0000000121437824 */ /* 0x000fe200008e0643 */
[----:B------:R-:W-:Y:S02]  /*b7f0*/  ISETP.GE.U32.AND P0, PT, R32, R11, PT ;  /* 0x0000000b2000720c */ /* 0x000fe40003f06070 */
[----:B------:R-:W-:Y:S01]  /*b800*/  IADD3 R66, P2, R34, R66, RZ ;  /* 0x0000004222427210 */ /* 0x000fe20007f5e0ff */
[----:B------:R-:W-:Y:S01]  /*b810*/  IMAD.X R63, R37, 0x1, R63, P3 ;  /* 0x00000001253f7824 */ /* 0x000fe200018e063f */
[----:B------:R-:W-:-:S02]  /*b820*/  IADD3 R62, P4, R38, R62, RZ ;  /* 0x0000003e263e7210 */ /* 0x000fc40007f9e0ff */
[----:B------:R-:W-:Y:S02]  /*b830*/  IADD3.X R65, R35, R65, RZ, P2, !PT ;  /* 0x0000004123417210 */ /* 0x000fe400017fe4ff */
[----:B------:R-:W-:-:S05]  /*b840*/  IADD3.X R61, R39, R61, RZ, P4, !PT ;  /* 0x0000003d273d7210 */ /* 0x000fca00027fe4ff */
[----:B------:R-:W-:Y:S05]  /*b850*/  @P0 BRA `(.L_x_7540) ;  /* 0x0000000000740947 */ /* 0x000fea0003800000 */
[----:B------:R-:W-:Y:S01]  /*b860*/  IMAD.IADD R32, R32, 0x1, R10 ;  /* 0x0000000120207824 */ /* 0x000fe200078e020a */
[----:B------:R-:W-:Y:S02]  /*b870*/  IADD3 R58, P2, R42, R58, RZ ;  /* 0x0000003a2a3a7210 */ /* 0x000fe40007f5e0ff */
[----:B------:R-:W-:Y:S02]  /*b880*/  IADD3 R54, P4, R46, R54, RZ ;  /* 0x000000362e367210 */ /* 0x000fe40007f9e0ff */
[----:B------:R-:W-:Y:S01]  /*b890*/  ISETP.GE.U32.AND P0, PT, R32, R11, PT ;  /* 0x0000000b2000720c */ /* 0x000fe20003f06070 */
[----:B------:R-:W-:Y:S01]  /*b8a0*/  IMAD.X R57, R43, 0x1, R57, P2 ;  /* 0x000000012b397824 */ /* 0x000fe200010e0639 */
[----:B------:R-:W-:Y:S01]  /*b8b0*/  IADD3 R60, P1, R40, R60, RZ ;  /* 0x0000003c283c7210 */ /* 0x000fe20007f3e0ff */
[----:B------:R-:W-:Y:S01]  /*b8c0*/  IMAD.X R53, R47, 0x1, R53, P4 ;  /* 0x000000012f357824 */ /* 0x000fe200020e0635 */
[----:B------:R-:W-:Y:S02]  /*b8d0*/  IADD3 R56, P3, R44, R56, RZ ;  /* 0x000000382c387210 */ /* 0x000fe40007f7e0ff */
[----:B------:R-:W-:-:S02]  /*b8e0*/  IADD3.X R59, R41, R59, RZ, P1, !PT ;  /* 0x0000003b293b7210 */ /* 0x000fc40000ffe4ff */
[----:B------:R-:W-:-:S05]  /*b8f0*/  IADD3.X R55, R45, R55, RZ, P3, !PT ;  /* 0x000000372d377210 */ /* 0x000fca0001ffe4ff */
        /* <DEDUP_REMOVED lines=19> */
.L_x_7540:
[----:B------:R-:W-:Y:S05]  /*ba30*/  BSYNC B0 ;  /* 0x0000000000007941 */ /* 0x000fea0003800000 */
.L_x_7539:
[----:B------:R-:W-:Y:S02]  /*ba40*/  IADD3 R50, P4, P5, R50, R58, R66 ;  /* 0x0000003a32327210 */ /* 0x000fe40007d9e042 */
[----:B------:R-:W-:Y:S02]  /*ba50*/  IADD3 R56, P0, P1, R48, R56, R64 ;  /* 0x0000003830387210 */ /* 0x000fe4000791e040 */
[----:B-----5:R-:W-:Y:S02]  /*ba60*/  IADD3 R14, P2, P3, R18, R54, R62 ;  /* 0x00000036120e7210 */ /* 0x020fe40007b5e03e */
        /* <DEDUP_REMOVED lines=12> */
[----:B------:R-:W-:Y:S01]  /*bb30*/  IADD3.X R51, R0, R51, RZ, P3, !PT ;  /* 0x0000003300337210 */ /* 0x000fe20001ffe4ff */
[----:B------:R-:W-:Y:S06]  /*bb40*/  BRA `(.L_x_7501) ;  /* 0x0000000c00487947 */ /* 0x000fec0003800000 */
.L_x_7517:
[----:B------:R-:W0:Y:S01]  /*bb50*/  LDC R4, c[0x0][0x22c] ;  /* 0x00008b00ff047b82 */ /* 0x000e220000000800 */
[----:B------:R-:W-:Y:S07]  /*bb60*/  BSSY B0, `(.L_x_7541) ;  /* 0x0000079000007945 */ /* 0x000fee0003800000 */
[----:B------:R-:W1:Y:S08]  /*bb70*/  LDC R8, c[0x0][0x218] ;  /* 0x00008600ff087b82 */ /* 0x000e700000000800 */
[----:B------:R-:W2:Y:S01]  /*bb80*/  LDC R6, c[0x0][0x21c] ;  /* 0x00008700ff067b82 */ /* 0x000ea20000000800 */
        /* <DEDUP_REMOVED lines=62> */
.L_x_7543:
[----:B------:R-:W-:Y:S01]  /*bf70*/  SHF.R.U32.HI R37, RZ, 0x2, R69 ;  /* 0x00000002ff257819 */ /* 0x000fe20000011645 */
[----:B------:R-:W-:-:S04]  /*bf80*/  IMAD.IADD R69, R69, 0x1, R4 ;  /* 0x0000000145457824 */ /* 0x000fc800078e0204 */
[----:B------:R-:W-:Y:S01]  /*bf90*/  IMAD.WIDE.U32 R36, R37, 0x20, R74 ;  /* 0x0000002025247825 */ /* 0x000fe200078e004a */
[----:B------:R-:W-:Y:S02]  /*bfa0*/  SHF.R.U32.HI R45, RZ, 0x2, R69 ;  /* 0x00000002ff2d7819 */ /* 0x000fe40000011645 */
[----:B------:R-:W-:Y:S02]  /*bfb0*/  IADD3 R69, R69, R4, RZ ;  /* 0x0000000445457210 */ /* 0x000fe40007ffe0ff */
[----:B------:R-:W2:Y:S01]  /*bfc0*/  LDG.E.128 R32, desc[UR60][R36.64] ;  /* 0x0000003c24207981 */ /* 0x000ea2000c1e1d00 */
[----:B------:R-:W-:Y:S01]  /*bfd0*/  IMAD.WIDE.U32 R44, R45, 0x20, R74 ;  /* 0x000000202d2c7825 */ /* 0x000fe200078e004a */
[----:B------:R-:W-:-:S03]  /*bfe0*/  SHF.R.U32.HI R21, RZ, 0x2, R69 ;  /* 0x00000002ff157819 */ /* 0x000fc60000011645 */
[----:B------:R-:W-:Y:S01]  /*bff0*/  IMAD.IADD R69, R69, 0x1, R4 ;  /* 0x0000000145457824 */ /* 0x000fe200078e0204 */
        /* <DEDUP_REMOVED lines=14> */
[----:B----4-:R-:W-:Y:S02]  /*c0e0*/  IADD3 R64, P3, R36, R64, RZ ;  /* 0x0000004024407210 */ /* 0x010fe40007f7e0ff */
[----:B------:R-:W-:-:S03]  /*c0f0*/  IADD3 R62, P4, R38, R62, RZ ;  /* 0x0000003e263e7210 */ /* 0x000fc60007f9e0ff */
[----:B------:R-:W-:Y:S01]  /*c100*/  IMAD.X R63, R37, 0x1, R63, P3 ;  /* 0x00000001253f7824 */ /* 0x000fe200018e063f */
[----:B-----5:R-:W-:Y:S02]  /*c110*/  IADD3 R56, P3, R44, R56, RZ ;  /* 0x000000382c387210 */ /* 0x020fe40007f7e0ff */
[----:B------:R-:W-:Y:S02]  /*c120*/  IADD3.X R61, R39, R61, RZ, P4, !PT ;  /* 0x0000003d273d7210 */ /* 0x000fe400027fe4ff */
[----:B------:R-:W-:Y:S02]  /*c130*/  IADD3 R66, P2, R34, R66, RZ ;  /* 0x0000004222427210 */ /* 0x000fe40007f5e0ff */
[----:B------:R-:W-:Y:S01]  /*c140*/  IADD3 R54, P4, R46, R54, RZ ;  /* 0x000000362e367210 */ /* 0x000fe20007f9e0ff */
[----:B------:R-:W-:Y:S01]  /*c150*/  IMAD.X R67, R33, 0x1, R67, P1 ;  /* 0x0000000121437824 */ /* 0x000fe200008e0643 */
[----:B---3--:R-:W-:Y:S01]  /*c160*/  IADD3 R60, P1, R40, R60, RZ ;  /* 0x0000003c283c7210 */ /* 0x008fe20007f3e0ff */
[----:B------:R-:W-:Y:S01]  /*c170*/  IMAD.X R55, R45, 0x1, R55, P3 ;  /* 0x000000012d377824 */ /* 0x000fe200018e0637 */
[----:B------:R-:W-:-:S02]  /*c180*/  IADD3 R52, P3, R12, R52, RZ ;  /* 0x000000340c347210 */ /* 0x000fc40007f7e0ff */
[----:B------:R-:W-:Y:S02]  /*c190*/  IADD3.X R65, R35, R65, RZ, P2, !PT ;  /* 0x0000004123417210 */ /* 0x000fe400017fe4ff */
[----:B------:R-:W-:Y:S02]  /*c1a0*/  IADD3.X R53, R47, R53, RZ, P4, !PT ;  /* 0x000000352f357210 */ /* 0x000fe400027fe4ff */
[----:B------:R-:W-:Y:S02]  /*c1b0*/  IADD3 R58, P2, R42, R58, RZ ;  /* 0x0000003a2a3a7210 */ /* 0x000fe40007f5e0ff */
[----:B------:R-:W-:Y:S01]  /*c1c0*/  IADD3 R50, P4, R14, R50, RZ ;  /* 0x000000320e327210 */ /* 0x000fe20007f9e0ff */
[----:B------:R-:W-:Y:S01]  /*c1d0*/  IMAD.X R59, R41, 0x1, R59, P1 ;  /* 0x00000001293b7824 */ /* 0x000fe200008e063b */
[----:B------:R-:W-:Y:S01]  /*c1e0*/  IADD3.X R57, R43, R57, RZ, P2, !PT ;  /* 0x000000392b397210 */ /* 0x000fe200017fe4ff */
[----:B------:R-:W-:Y:S01]  /*c1f0*/  IMAD.X R51, R13, 0x1, R51, P3 ;  /* 0x000000010d337824 */ /* 0x000fe200018e0633 */
[----:B------:R-:W-:-:S02]  /*c200*/  IADD3 R48, P1, R20, R48, RZ ;  /* 0x0000003014307210 */ /* 0x000fc40007f3e0ff */
[----:B------:R-:W-:Y:S02]  /*c210*/  IADD3.X R49, R15, R49, RZ, P4, !PT ;  /* 0x000000310f317210 */ /* 0x000fe400027fe4ff */
        /* <DEDUP_REMOVED lines=13> */
.L_x_7542:
[----:B------:R-:W-:Y:S05]  /*c2f0*/  BSYNC B0 ;  /* 0x0000000000007941 */ /* 0x000fea0003800000 */
.L_x_7541:
        /* <DEDUP_REMOVED lines=17> */
[----:B------:R-:W-:Y:S01]  /*c410*/  IMAD.IADD R12, R70, 0x1, R4 ;  /* 0x00000001460c7824 */ /* 0x000fe200078e0204 */
[----:B------:R-:W-:-:S04]  /*c420*/  SHF.R.U32.HI R21, RZ, 0x2, R70 ;  /* 0x00000002ff157819 */ /* 0x000fc80000011646 */
[----:B------:R-:W-:Y:S01]  /*c430*/  ISETP.GE.U32.AND P0, PT, R12, R11, PT ;  /* 0x0000000b0c00720c */ /* 0x000fe20003f06070 */
[----:B------:R-:W-:-:S12]  /*c440*/  IMAD.WIDE.U32 R20, R21, 0x20, R74 ;  /* 0x0000002015147825 */ /* 0x000fd800078e004a */
[----:B------:R-:W-:-:S05]  /*c450*/  @!P0 SHF.R.U32.HI R13, RZ, 0x2, R12 ;  /* 0x00000002ff0d8819 */ /* 0x000fca000001160c */
[----:B------:R-:W-:Y:S02]  /*c460*/  @!P0 IMAD.WIDE.U32 R74, R13, 0x20, R74 ;  /* 0x000000200d4a8825 */ /* 0x000fe400078e004a */
[----:B------:R0:W5:Y:S04]  /*c470*/  LDG.E.128 R12, desc[UR60][R20.64] ;  /* 0x0000003c140c7981 */ /* 0x000168000c1e1d00 */
[----:B------:R0:W5:Y:S04]  /*c480*/  @!P0 LDG.E.128 R24, desc[UR60][R74.64] ;  /* 0x0000003c4a188981 */ /* 0x000168000c1e1d00 */
[----:B------:R0:W5:Y:S04]  /*c490*/  @!P0 LDG.E.128 R28, desc[UR60][R74.64+0x10] ;  /* 0x0000103c4a1c8981 */ /* 0x000168000c1e1d00 */
[----:B------:R-:W5:Y:S02]  /*c4a0*/  LDG.E.128 R20, desc[UR60][R20.64+0x10] ;  /* 0x0000103c14147981 */ /* 0x000f64000c1e1d00 */
.L_x_7545:
[----:B------:R-:W-:Y:S05]  /*c4b0*/  BSYNC B0 ;  /* 0x0000000000007941 */ /* 0x000fea0003800000 */
.L_x_7544:
        /* <DEDUP_REMOVED lines=42> */
.L_x_7547:
[----:B------:R-:W-:Y:S05]  /*c760*/  BSYNC B0 ;  /* 0x0000000000007941 */ /* 0x000fea0003800000 */
.L_x_7546:
        /* <DEDUP_REMOVED lines=10> */
[----:B------:R-:W-:Y:S01]  /*c810*/  IADD3 R50, P3, R10, R15, RZ ;  /* 0x0000000f0a327210 */ /* 0x000fe20007f7e0ff */
[----:B------:R-:W-:Y:S01]  /*c820*/  IMAD.X R15, R5, 0x1, R4, P0 ;  /* 0x00000001050f7824 */ /* 0x000fe200000e0604 */
[----:B------:R-:W-:Y:S01]  /*c830*/  IADD3.X R0, R51, R59, R67, P5, P4 ;  /* 0x0000003b33007210 */ /* 0x000fe20002fe8443 */
[----:B------:R-:W-:Y:S01]  /*c840*/  IMAD.X R55, R7, 0x1, R12, P2 ;  /* 0x0000000107377824 */ /* 0x000fe200010e060c */
[----:B------:R-:W-:-:S02]  /*c850*/  IADD3.X R57, R6, R19, RZ, P1, !PT ;  /* 0x0000001306397210 */ /* 0x000fc40000ffe4ff */
[----:B------:R-:W-:-:S07]  /*c860*/  IADD3.X R51, R9, R0, RZ, P3, !PT ;  /* 0x0000000009337210 */ /* 0x000fce0001ffe4ff */
.L_x_7501:
[----:B------:R-:W-:Y:S05]  /*c870*/  BSYNC B6 ;  /* 0x0000000000067941 */ /* 0x000fea0003800000 */
.L_x_7500:
[----:B------:R-:W-:Y:S02]  /*c880*/  ULDC UR4, c[0x0][0x23c] ;  /* 0x00008f0000047ab9 */ /* 0x000fe40000000800 */
[----:B------:R-:W-:-:S13]  /*c890*/  ISETP.NE.AND P0, PT, RZ, UR4, PT ;  /* 0x00000004ff007c0c */ /* 0x000fda000bf05270 */
[----:B------:R-:W-:Y:S05]  /*c8a0*/  @!P0 BRA `(.L_x_7548) ;  /* 0x0000000000bc8947 */ /* 0x000fea0003800000 */
[----:B------:R-:W1:Y:S01]  /*c8b0*/  S2R R4, SR_CgaCtaId ;  /* 0x0000000000047919 */ /* 0x000e620000008800 */
[----:B------:R-:W2:Y:S01]  /*c8c0*/  LDC R19, c[0x0][RZ] ;  /* 0x00000000ff137b82 */ /* 0x000ea20000000800 */
[----:B------:R-:W-:Y:S01]  /*c8d0*/  MOV R0, 0x400 ;  /* 0x0000040000007802 */ /* 0x000fe20000000f00 */
[----:B0-----:R-:W-:Y:S01]  /*c8e0*/  IMAD.MOV.U32 R52, RZ, RZ, R50 ;  /* 0x000000ffff347224 */ /* 0x001fe200078e0032 */
[----:B------:R-:W-:Y:S01]  /*c8f0*/  MOV R53, R51 ;  /* 0x0000003300357202 */ /* 0x000fe20000000f00 */
[----:B------:R-:W-:Y:S01]  /*c900*/  IMAD.MOV.U32 R12, RZ, RZ, R56 ;  /* 0x000000ffff0c7224 */ /* 0x000fe200078e0038 */
[----:B------:R-:W-:Y:S01]  /*c910*/  MOV R13, R57 ;  /* 0x00000039000d7202 */ /* 0x000fe20000000f00 */
[----:B------:R-:W-:Y:S02]  /*c920*/  VIADD R3, R0, 0x10 ;  /* 0x0000001000037836 */ /* 0x000fe40000000000 */
[----:B------:R-:W0:Y:S01]  /*c930*/  LDC R20, c[0x0][0x4] ;  /* 0x00000100ff147b82 */ /* 0x000e220000000800 */
[----:B--2---:R-:W-:-:S02]  /*c940*/  IMAD R0, R2, R19, R16 ;  /* 0x0000001302007224 */ /* 0x004fc400078e0210 */
[----:B-1----:R-:W-:-:S04]  /*c950*/  LEA R3, R4, R3, 0x18 ;  /* 0x0000000304037211 */ /* 0x002fc800078ec0ff */
[----:B------:R-:W-:Y:S02]  /*c960*/  LEA R17, R0, R3, 0x5 ;  /* 0x0000000300117211 */ /* 0x000fe400078e28ff */
[----:B0-----:R-:W-:-:S03]  /*c970*/  SHF.R.U32.HI R0, RZ, 0x1, R20 ;  /* 0x00000001ff007819 */ /* 0x001fc60000011614 */
[----:B------:R1:W-:Y:S01]  /*c980*/  STS.128 [R17], R52 ;  /* 0x0000003411007388 */ /* 0x0003e20000000c00 */
[----:B------:R-:W-:-:S03]  /*c990*/  ISETP.NE.AND P0, PT, R0, RZ, PT ;  /* 0x000000ff0000720c */ /* 0x000fc60003f05270 */
[----:B------:R1:W-:Y:S10]  /*c9a0*/  STS.128 [R17+0x10], R12 ;  /* 0x0000100c11007388 */ /* 0x0003f40000000c00 */
[----:B------:R-:W-:Y:S05]  /*c9b0*/  @!P0 BRA `(.L_x_7548) ;  /* 0x0000000000788947 */ /* 0x000fea0003800000 */
.L_x_7551:
        /* <DEDUP_REMOVED lines=9> */
[----:B------:R-:W-:-:S05]  /*ca50*/  IMAD R0, R5, R19, R16 ;  /* 0x0000001305007224 */ /* 0x000fca00078e0210 */
[----:B------:R-:W-:-:S05]  /*ca60*/  LEA R0, R0, R3, 0x5 ;  /* 0x0000000300007211 */ /* 0x000fca00078e28ff */
[----:B------:R-:W0:Y:S04]  /*ca70*/  LDS.128 R4, [R0] ;  /* 0x0000000000047984 */ /* 0x000e280000000c00 */
[----:B------:R-:W2:Y:S01]  /*ca80*/  LDS.128 R8, [R0+0x10] ;  /* 0x0000100000087984 */ /* 0x000ea20000000c00 */
[----:B0-----:R-:W-:Y:S02]  /*ca90*/  IADD3 R50, P0, R4, R50, RZ ;  /* 0x0000003204327210 */ /* 0x001fe40007f1e0ff */
[----:B-1----:R-:W-:Y:S02]  /*caa0*/  IADD3 R54, P2, R6, R54, RZ ;  /* 0x0000003606367210 */ /* 0x002fe40007f5e0ff */
[----:B--2---:R-:W-:Y:S01]  /*cab0*/  IADD3 R56, P3, R8, R56, RZ ;  /* 0x0000003808387210 */ /* 0x004fe20007f7e0ff */
[----:B------:R-:W-:Y:S01]  /*cac0*/  IMAD.X R51, R5, 0x1, R51, P0 ;  /* 0x0000000105337824 */ /* 0x000fe200000e0633 */
[----:B------:R-:W-:Y:S01]  /*cad0*/  IADD3 R14, P4, R10, R14, RZ ;  /* 0x0000000e0a0e7210 */ /* 0x000fe20007f9e0ff */
[----:B------:R-:W-:Y:S01]  /*cae0*/  IMAD.MOV.U32 R52, RZ, RZ, R50 ;  /* 0x000000ffff347224 */ /* 0x000fe200078e0032 */
[----:B------:R-:W-:Y:S01]  /*caf0*/  IADD3.X R55, R7, R55, RZ, P2, !PT ;  /* 0x0000003707377210 */ /* 0x000fe200017fe4ff */
[----:B------:R-:W-:Y:S01]  /*cb00*/  IMAD.X R57, R9, 0x1, R57, P3 ;  /* 0x0000000109397824 */ /* 0x000fe200018e0639 */
[----:B------:R-:W-:Y:S01]  /*cb10*/  IADD3.X R15, R11, R15, RZ, P4, !PT ;  /* 0x0000000f0b0f7210 */ /* 0x000fe200027fe4ff */
[----:B------:R-:W-:Y:S01]  /*cb20*/  IMAD.MOV.U32 R12, RZ, RZ, R56 ;  /* 0x000000ffff0c7224 */ /* 0x000fe200078e0038 */
[----:B------:R-:W-:-:S02]  /*cb30*/  MOV R53, R51 ;  /* 0x0000003300357202 */ /* 0x000fc40000000f00 */
[----:B------:R-:W-:-:S03]  /*cb40*/  MOV R13, R57 ;  /* 0x00000039000d7202 */ /* 0x000fc60000000f00 */
[----:B------:R0:W-:Y:S04]  /*cb50*/  STS.128 [R17], R52 ;  /* 0x0000003411007388 */ /* 0x0001e80000000c00 */
[----:B------:R0:W-:Y:S02]  /*cb60*/  STS.128 [R17+0x10], R12 ;  /* 0x0000100c11007388 */ /* 0x0001e40000000c00 */
.L_x_7550:
[----:B------:R-:W-:Y:S05]  /*cb70*/  BSYNC B0 ;  /* 0x0000000000007941 */ /* 0x000fea0003800000 */
.L_x_7549:
[----:B------:R-:W-:Y:S01]  /*cb80*/  IMAD.MOV.U32 R0, RZ, RZ, R18 ;  /* 0x000000ffff007224 */ /* 0x000fe200078e0012 */
[----:B------:R-:W-:Y:S06]  /*cb90*/  @P1 BRA `(.L_x_7551) ;  /* 0xfffffffc00881947 */ /* 0x000fec000383ffff */
.L_x_7548:
        /* <DEDUP_REMOVED lines=11> */
[----:B01----:R-:W-:Y:S01]  /*cc50*/  IMAD.MOV.U32 R52, RZ, RZ, R50 ;  /* 0x000000ffff347224 */ /* 0x003fe200078e0032 */
        /* <DEDUP_REMOVED lines=13> */
.L_x_7556:
[----:B------:R-:W-:Y:S01]  /*cd30*/  IMAD.IADD R0, R16, 0x1, R17 ;  /* 0x0000000110007824 */ /* 0x000fe200078e0211 */
[----:B------:R-:W-:Y:S05]  /*cd40*/  WARPSYNC.ALL ;  /* 0x0000000000007948 */ /* 0x000fea0003800000 */
[----:B------:R-:W-:Y:S01]  /*cd50*/  BAR.SYNC.DEFER_BLOCKING 0x0 ;  /* 0x0000000000007b1d */ /* 0x000fe20000010000 */
[----:B------:R-:W-:-:S04]  /*cd60*/  ISETP.GE.U32.AND P0, PT, R0, R19, PT ;  /* 0x000000130000720c */ /* 0x000fc80003f06070 */
[----:B------:R-:W-:Y:S01]  /*cd70*/  ISETP.GE.U32.OR P0, PT, R16, R17, P0 ;  /* 0x000000111000720c */ /* 0x000fe20000706470 */
[----:B------:R-:W-:-:S12]  /*cd80*/  BSSY B0, `(.L_x_7554) ;  /* 0x0000013000007945 */ /* 0x000fd80003800000 */
[----:B0-----:R-:W-:Y:S05]  /*cd90*/  @P0 BRA `(.L_x_7555) ;  /* 0x0000000000440947 */ /* 0x001fea0003800000 */
[----:B------:R-:W-:-:S05]  /*cda0*/  LEA R0, R17, R3, 0x5 ;  /* 0x0000000311007211 */ /* 0x000fca00078e28ff */
[----:B------:R-:W0:Y:S04]  /*cdb0*/  LDS.128 R4, [R0] ;  /* 0x0000000000047984 */ /* 0x000e280000000c00 */
[----:B------:R-:W1:Y:S01]  /*cdc0*/  LDS.128 R8, [R0+0x10] ;  /* 0x0000100000087984 */ /* 0x000e620000000c00 */
[----:B0-----:R-:W-:Y:S02]  /*cdd0*/  IADD3 R50, P0, R4, R50, RZ ;  /* 0x0000003204327210 */ /* 0x001fe40007f1e0ff */
[----:B--2---:R-:W-:Y:S02]  /*cde0*/  IADD3 R54, P1, R6, R54, RZ ;  /* 0x0000003606367210 */ /* 0x004fe40007f3e0ff */
        /* <DEDUP_REMOVED lines=12> */
.L_x_7555:
[----:B------:R-:W-:Y:S05]  /*ceb0*/  BSYNC B0 ;  /* 0x0000000000007941 */ /* 0x000fea0003800000 */
.L_x_7554:
[----:B------:R-:W-:-:S04]  /*cec0*/  SHF.R.S32.HI R17, RZ, 0x1, R17 ;  /* 0x00000001ff117819 */ /* 0x000fc80000011411 */
[----:B------:R-:W-:-:S13]  /*ced0*/  ISETP.GE.AND P0, PT, R17, 0x20, PT ;  /* 0x000000201100780c */ /* 0x000fda0003f06270 */
[----:B------:R-:W-:Y:S05]  /*cee0*/  @P0 BRA `(.L_x_7556) ;  /* 0xfffffffc00900947 */ /* 0x000fea000383ffff */
[----:B------:R-:W-:-:S07]  /*cef0*/  IMAD.MOV.U32 R0, RZ, RZ, 0x20 ;  /* 0x00000020ff007424 */ /* 0x000fce00078e00ff */
.L_x_7553:
[----:B------:R-:W-:Y:S01]  /*cf00*/  ISETP.GE.AND P0, PT, R0, 0x2, PT ;  /* 0x000000020000780c */ /* 0x000fe20003f06270 */
[----:B------:R-:W-:Y:S05]  /*cf10*/  WARPSYNC.ALL ;  /* 0x0000000000007948 */ /* 0x000fea0003800000 */
[----:B------:R-:W-:Y:S07]  /*cf20*/  BAR.SYNC.DEFER_BLOCKING 0x0 ;  /* 0x0000000000007b1d */ /* 0x000fee0000010000 */
[----:B------:R-:W-:Y:S05]  /*cf30*/  @!P0 BRA `(.L_x_7552) ;  /* 0x0000000000508947 */ /* 0x000fea0003800000 */
[----:B0-2---:R-:W-:-:S11]  /*cf40*/  HFMA2.MMA R3, -RZ, RZ, 0, 5.9604644775390625e-08 ;  /* 0x00000001ff037435 */ /* 0x005fd600000001ff */
.L_x_7557:
[----:B------:R-:W1:Y:S04]  /*cf50*/  SHFL.DOWN PT, R7, R54, R3, 0x1f ;  /* 0x08001f0336077589 */ /* 0x000e6800000e0000 */
[----:B------:R-:W0:Y:S04]  /*cf60*/  SHFL.DOWN PT, R11, R14, R3, 0x1f ;  /* 0x08001f030e0b7589 */ /* 0x000e2800000e0000 */
[----:B------:R-:W2:Y:S04]  /*cf70*/  SHFL.DOWN PT, R5, R50, R3, 0x1f ;  /* 0x08001f0332057589 */ /* 0x000ea800000e0000 */
[----:B------:R-:W3:Y:S04]  /*cf80*/  SHFL.DOWN PT, R9, R56, R3, 0x1f ;  /* 0x08001f0338097589 */ /* 0x000ee800000e0000 */
[----:B------:R-:W4:Y:S04]  /*cf90*/  SHFL.DOWN PT, R4, R51, R3, 0x1f ;  /* 0x08001f0333047589 */ /* 0x000f2800000e0000 */
[----:B------:R-:W5:Y:S04]  /*cfa0*/  SHFL.DOWN PT, R6, R55, R3, 0x1f ;  /* 0x08001f0337067589 */ /* 0x000f6800000e0000 */
[----:B------:R-:W5:Y:S01]  /*cfb0*/  SHFL.DOWN PT, R8, R57, R3, 0x1f ;  /* 0x08001f0339087589 */ /* 0x000f6200000e0000 */
[----:B-1----:R-:W-:-:S03]  /*cfc0*/  IADD3 R54, P2, R7, R54, RZ ;  /* 0x0000003607367210 */ /* 0x002fc60007f5e0ff */
[----:B------:R1:W5:Y:S01]  /*cfd0*/  SHFL.DOWN PT, R10, R15, R3, 0x1f ;  /* 0x08001f030f0a7589 */ /* 0x00036200000e0000 */
[----:B0-----:R-:W-:Y:S02]  /*cfe0*/  IADD3 R14, P4, R11, R14, RZ ;  /* 0x0000000e0b0e7210 */ /* 0x001fe40007f9e0ff */
[----:B--2---:R-:W-:Y:S02]  /*cff0*/  IADD3 R50, P1, R5, R50, RZ ;  /* 0x0000003205327210 */ /* 0x004fe40007f3e0ff */
[----:B---3--:R-:W-:Y:S01]  /*d000*/  IADD3 R56, P3, R9, R56, RZ ;  /* 0x0000003809387210 */ /* 0x008fe20007f7e0ff */
[----:B-1----:R-:W-:Y:S01]  /*d010*/  IMAD.SHL.U32 R3, R3, 0x2, RZ ;  /* 0x0000000203037824 */ /* 0x002fe200078e00ff */
[----:B----4-:R-:W-:-:S04]  /*d020*/  IADD3.X R51, R4, R51, RZ, P1, !PT ;  /* 0x0000003304337210 */ /* 0x010fc80000ffe4ff */
[----:B------:R-:W-:Y:S01]  /*d030*/  ISETP.GE.AND P0, PT, R3, R0, PT ;  /* 0x000000000300720c */ /* 0x000fe20003f06270 */
[----:B-----5:R-:W-:Y:S01]  /*d040*/  IMAD.X R55, R6, 0x1, R55, P2 ;  /* 0x0000000106377824 */ /* 0x020fe200010e0637 */
[----:B------:R-:W-:Y:S01]  /*d050*/  IADD3.X R57, R8, R57, RZ, P3, !PT ;  /* 0x0000003908397210 */ /* 0x000fe20001ffe4ff */
[----:B------:R-:W-:-:S10]  /*d060*/  IMAD.X R15, R10, 0x1, R15, P4 ;  /* 0x000000010a0f7824 */ /* 0x000fd400020e060f */
[----:B------:R-:W-:Y:S05]  /*d070*/  @!P0 BRA `(.L_x_7557) ;  /* 0xfffffffc00b48947 */ /* 0x000fea000383ffff */
.L_x_7552:
[----:B------:R-:W3:Y:S01]  /*d080*/  LDC R0, c[0x0][0x3f4] ;  /* 0x0000fd00ff007b82 */ /* 0x000ee20000000800 */
[----:B------:R-:W-:Y:S01]  /*d090*/  MOV R19, RZ ;  /* 0x000000ff00137202 */ /* 0x000fe20000000f00 */
[----:B------:R-:W-:Y:S01]  /*d0a0*/  IMAD.MOV.U32 R22, RZ, RZ, RZ ;  /* 0x000000ffff167224 */ /* 0x000fe200078e00ff */
        /* <DEDUP_REMOVED lines=10> */
[----:B0-2---:R-:W-:-:S05]  /*d150*/  IADD3 R3, -R5, RZ, RZ ;  /* 0x000000ff05037210 */ /* 0x005fca0007ffe1ff */
        /* <DEDUP_REMOVED lines=265> */
.L_x_7558:
        /* <DEDUP_REMOVED lines=272> */
[----:B0-2---:R-:W-:-:S05]  /*f2f0*/  IMAD.HI.U32 R3, R5, UR9, R4 ;  /* 0x0000000905037c27 */ /* 0x005fca000f8e0004 */
[----:B------:R-:W-:Y:S01]  /*f300*/  SHF.R.U32.HI R3, RZ, UR6, R3 ;  /* 0x00000006ff037c19 */ /* 0x000fe20008011603 */
[----:B------:R-:W-:-:S03]  /*f310*/  ULDC UR6, c[0x0][0x5e4] ;  /* 0x0001790000067ab9 */ /* 0x000fc60000000800 */
[----:B------:R-:W-:-:S05]  /*f320*/  IADD3 R3, -R3, RZ, RZ ;  /* 0x000000ff03037210 */ /* 0x000fca0007ffe1ff */
[----:B------:R-:W-:-:S04]  /*f330*/  IMAD R4, R3, UR8, R5 ;  /* 0x0000000803047c24 */ /* 0x000fc8000f8e0205 */
[----:B------:R-:W-:-:S07]  /*f340*/  IMAD R19, R4, UR6, R19 ;  /* 0x0000000604137c24 */ /* 0x000fce000f8e0213 */
.L_x_7559:
[----:B------:R-:W-:Y:S01]  /*f350*/  IADD3 R8, P0, R19, UR4, RZ ;  /* 0x0000000413087c10 */ /* 0x000fe2000ff1e0ff */
[----:B------:R-:W-:Y:S01]  /*f360*/  IMAD.MOV.U32 R18, RZ, RZ, RZ ;  /* 0x000000ffff127224 */ /* 0x000fe200078e00ff */
[----:B01----:R-:W-:-:S03]  /*f370*/  MOV R17, RZ ;  /* 0x000000ff00117202 */ /* 0x003fc60000000f00 */
        /* <DEDUP_REMOVED lines=20> */
[----:B--2---:R-:W-:-:S05]  /*f4c0*/  IADD3 R3, -R5, RZ, RZ ;  /* 0x000000ff05037210 */ /* 0x004fca0007ffe1ff */
        /* <DEDUP_REMOVED lines=255> */
.L_x_7560:
        /* <DEDUP_REMOVED lines=277> */
.L_x_7561:
        /* <DEDUP_REMOVED lines=17> */
[----:B--2---:R-:W-:Y:S01]  /*11720*/  IMAD R3, R16, UR6, RZ ;  /* 0x0000000610037c24 */ /* 0x004fe2000f8e02ff */
        /* <DEDUP_REMOVED lines=279> */
.L_x_7563:
        /* <DEDUP_REMOVED lines=277> */
.L_x_7564:
[----:B------:R-:W-:Y:S01]  /*139f0*/  IADD3 R10, P0, R19, UR4, RZ ;  /* 0x00000004130a7c10 */ /* 0x000fe2000ff1e0ff */
[----:B------:R-:W-:Y:S01]  /*13a00*/  IMAD.MOV.U32 R17, RZ, RZ, RZ ;  /* 0x000000ffff117224 */ /* 0x000fe200078e00ff */
[----:B------:R-:W-:Y:S02]  /*13a10*/  MOV R18, RZ ;  /* 0x000000ff00127202 */ /* 0x000fe40000000f00 */
        /* <DEDUP_REMOVED lines=276> */
.L_x_7565:
        /* <DEDUP_REMOVED lines=277> */
.L_x_7566:
        /* <DEDUP_REMOVED lines=16> */
.L_x_7568:
[----:B------:R-:W-:Y:S05]  /*15db0*/  BSYNC B0 ;  /* 0x0000000000007941 */ /* 0x000fea0003800000 */
.L_x_7567:
        /* <DEDUP_REMOVED lines=17> */
.L_x_7570:
[----:B------:R-:W-:Y:S05]  /*15ed0*/  BSYNC B0 ;  /* 0x0000000000007941 */ /* 0x000fea0003800000 */
.L_x_7569:
        /* <DEDUP_REMOVED lines=14> */
[----:B0-----:R-:W0:Y:S01]  /*15fc0*/  S2R R21, SR_LANEID ;  /* 0x0000000000157919 */ /* 0x001e220000000000 */
        /* <DEDUP_REMOVED lines=20> */
.L_x_7572:
[----:B------:R-:W-:Y:S05]  /*16110*/  BSYNC B0 ;  /* 0x0000000000007941 */ /* 0x000fea0003800000 */
.L_x_7571:
        /* <DEDUP_REMOVED lines=25> */
[----:B0-----:R-:W-:Y:S01]  /*162b0*/  MOV R21, UR11 ;  /* 0x0000000b00157c02 */ /* 0x001fe20008000f00 */
        /* <DEDUP_REMOVED lines=17> */
[----:B------:R-:W-:-:S02]  /*163d0*/  IMAD.U32 R3, RZ, RZ, UR11 ;  /* 0x0000000bff037e24 */ /* 0x000fc4000f8e00ff */
[----:B------:R-:W-:Y:S02]  /*163e0*/  IMAD R39, R24, UR7, RZ ;  /* 0x0000000718277c24 */ /* 0x000fe4000f8e02ff */
[----:B0-----:R-:W-:-:S07]  /*163f0*/  IMAD R41, R41, UR6, RZ ;  /* 0x0000000629297c24 */ /* 0x001fce000f8e02ff */
.L_x_7577:
[----:B------:R-:W-:-:S05]  /*16400*/  IADD3 R25, R39, R38, RZ ;  /* 0x0000002627197210 */ /* 0x000fca0007ffe0ff */
[----:B-1----:R-:W-:-:S05]  /*16410*/  IMAD.WIDE.U32 R24, R25, 0x20, R36 ;  /* 0x0000002019187825 */ /* 0x002fca00078e0024 */
[----:B------:R-:W2:Y:S04]  /*16420*/  LDG.E.64 R28, desc[UR60][R24.64+0x8] ;  /* 0x0000083c181c7981 */ /* 0x000ea8000c1e1b00 */
[----:B------:R-:W3:Y:S04]  /*16430*/  LDG.E.64 R34, desc[UR60][R24.64+0x18] ;  /* 0x0000183c18227981 */ /* 0x000ee8000c1e1b00 */
[----:B------:R-:W4:Y:S04]  /*16440*/  LDG.E.64 R26, desc[UR60][R24.64] ;  /* 0x0000003c181a7981 */ /* 0x000f28000c1e1b00 */
[----:B------:R-:W5:Y:S01]  /*16450*/  LDG.E.64 R30, desc[UR60][R24.64+0x10] ;  /* 0x0000103c181e7981 */ /* 0x000f62000c1e1b00 */
[----:B------:R-:W-:-:S05]  /*16460*/  IMAD.IADD R38, R41, 0x1, R38 ;  /* 0x0000000129267824 */ /* 0x000fca00078e0226 */
        /* <DEDUP_REMOVED lines=11> */
.L_x_7576:
[----:B------:R-:W-:Y:S05]  /*16520*/  BRA `(.L_x_7575) ;  /* 0x00000000009c7947 */ /* 0x000fea0003800000 */
.L_x_7574:
[----:B------:R-:W-:Y:S01]  /*16530*/  ULDC UR7, c[0x0][0x234] ;  /* 0x00008d0000077ab9 */ /* 0x000fe20000000800 */
[----:B0-----:R-:W-:Y:S01]  /*16540*/  MOV R20, UR10 ;  /* 0x0000000a00147c02 */ /* 0x001fe20008000f00 */
[----:B------:R-:W-:Y:S01]  /*16550*/  IMAD.U32 R21, RZ, RZ, UR11 ;  /* 0x0000000bff157e24 */ /* 0x000fe2000f8e00ff */
[----:B------:R-:W-:Y:S01]  /*16560*/  ISETP.GE.U32.AND P0, PT, R2, UR7, PT ;  /* 0x0000000702007c0c */ /* 0x000fe2000bf06070 */
[----:B------:R-:W-:Y:S01]  /*16570*/  IMAD.U32 R15, RZ, RZ, UR11 ;  /* 0x0000000bff0f7e24 */ /* 0x000fe2000f8e00ff */
[----:B------:R-:W-:Y:S01]  /*16580*/  MOV R14, UR10 ;  /* 0x0000000a000e7c02 */ /* 0x000fe20008000f00 */
[----:B------:R-:W-:Y:S01]  /*16590*/  IMAD.U32 R3, RZ, RZ, UR11 ;  /* 0x0000000bff037e24 */ /* 0x000fe2000f8e00ff */
[----:B------:R-:W-:-:S09]  /*165a0*/  MOV R0, UR10 ;  /* 0x0000000a00007c02 */ /* 0x000fd20008000f00 */
[----:B------:R-:W-:Y:S05]  /*165b0*/  @P0 BRA `(.L_x_7575) ;  /* 0x0000000000780947 */ /* 0x000fea0003800000 */
[----:B------:R-:W-:Y:S01]  /*165c0*/  ULDC UR6, c[0x0][0x10] ;  /* 0x0000040000067ab9 */ /* 0x000fe20000000800 */
[----:B------:R-:W0:Y:S01]  /*165d0*/  LDC R40, c[0x0][RZ] ;  /* 0x00000000ff287b82 */ /* 0x000e220000000800 */
[----:B------:R-:W-:Y:S01]  /*165e0*/  MOV R20, UR10 ;  /* 0x0000000a00147c02 */ /* 0x000fe20008000f00 */
[----:B------:R-:W-:Y:S01]  /*165f0*/  IMAD.U32 R21, RZ, RZ, UR11 ;  /* 0x0000000bff157e24 */ /* 0x000fe2000f8e00ff */
[----:B------:R-:W-:Y:S01]  /*16600*/  MOV R14, UR10 ;  /* 0x0000000a000e7c02 */ /* 0x000fe20008000f00 */
[----:B------:R-:W-:Y:S01]  /*16610*/  IMAD.U32 R15, RZ, RZ, UR11 ;  /* 0x0000000bff0f7e24 */ /* 0x000fe2000f8e00ff */
[----:B------:R-:W-:Y:S01]  /*16620*/  MOV R0, UR10 ;  /* 0x0000000a00007c02 */ /* 0x000fe20008000f00 */
[----:B------:R-:W-:Y:S01]  /*16630*/  IMAD.U32 R3, RZ, RZ, UR11 ;  /* 0x0000000bff037e24 */ /* 0x000fe2000f8e00ff */
[----:B------:R-:W-:Y:S01]  /*16640*/  MOV R39, R2 ;  /* 0x0000000200277202 */ /* 0x000fe20000000f00 */
[----:B------:R-:W1:Y:S01]  /*16650*/  LDC.64 R36, c[0x0][0x610] ;  /* 0x00018400ff247b82 */ /* 0x000e620000000a00 */
[----:B------:R-:W-:-:S07]  /*16660*/  IMAD R38, R24, UR6, RZ ;  /* 0x0000000618267c24 */ /* 0x000fce000f8e02ff */
[----:B------:R-:W2:Y:S02]  /*16670*/  LDC R42, c[0x0][0x4] ;  /* 0x00000100ff2a7b82 */ /* 0x000ea40000000800 */
.L_x_7578:
[----:B------:R-:W-:-:S04]  /*16680*/  IMAD.IADD R25, R38, 0x1, R39 ;  /* 0x0000000126197824 */ /* 0x000fc800078e0227 */
[----:B0-----:R-:W-:-:S04]  /*16690*/  IMAD R25, R25, R40, R16 ;  /* 0x0000002819197224 */ /* 0x001fc800078e0210 */
[----:B-1----:R-:W-:-:S05]  /*166a0*/  IMAD.WIDE.U32 R24, R25, 0x20, R36 ;  /* 0x0000002019187825 */ /* 0x002fca00078e0024 */
[----:B------:R-:W3:Y:S04]  /*166b0*/  LDG.E.64 R26, desc[UR60][R24.64] ;  /* 0x0000003c181a7981 */ /* 0x000ee8000c1e1b00 */
[----:B------:R-:W4:Y:S04]  /*166c0*/  LDG.E.64 R30, desc[UR60][R24.64+0x10] ;  /* 0x0000103c181e7981 */ /* 0x000f28000c1e1b00 */
[----:B------:R-:W5:Y:S04]  /*166d0*/  LDG.E.64 R28, desc[UR60][R24.64+0x8] ;  /* 0x0000083c181c7981 */ /* 0x000f68000c1e1b00 */
[----:B------:R-:W5:Y:S01]  /*166e0*/  LDG.E.64 R34, desc[UR60][R24.64+0x18] ;  /* 0x0000183c18227981 */ /* 0x000f62000c1e1b00 */
[----:B--2---:R-:W-:Y:S01]  /*166f0*/  IMAD.IADD R39, R42, 0x1, R39 ;  /* 0x000000012a277824 */ /* 0x004fe200078e0227 */
[----:B---3--:R-:W-:-:S04]  /*16700*/  IADD3 R32, P0, R26, R32, RZ ;  /* 0x000000201a207210 */ /* 0x008fc80007f1e0ff */
[----:B------:R-:W-:Y:S02]  /*16710*/  IADD3.X R33, R27, R33, RZ, P0, !PT ;  /* 0x000000211b217210 */ /* 0x000fe400007fe4ff */
[----:B------:R-:W-:Y:S02]  /*16720*/  ISETP.GE.U32.AND P0, PT, R39, UR7, PT ;  /* 0x0000000727007c0c */ /* 0x000fe4000bf06070 */
[----:B----4-:R-:W-:Y:S02]  /*16730*/  IADD3 R14, P3, R30, R14, RZ ;  /* 0x0000000e1e0e7210 */ /* 0x010fe40007f7e0ff */
[----:B-----5:R-:W-:Y:S02]  /*16740*/  IADD3 R20, P2, R28, R20, RZ ;  /* 0x000000141c147210 */ /* 0x020fe40007f5e0ff */
[----:B------:R-:W-:Y:S01]  /*16750*/  IADD3 R0, P4, R34, R0, RZ ;  /* 0x0000000022007210 */ /* 0x000fe20007f9e0ff */
[----:B------:R-:W-:Y:S01]  /*16760*/  IMAD.X R15, R31, 0x1, R15, P3 ;  /* 0x000000011f0f7824 */ /* 0x000fe200018e060f */
[----:B------:R-:W-:-:S02]  /*16770*/  IADD3.X R21, R29, R21, RZ, P2, !PT ;  /* 0x000000151d157210 */ /* 0x000fc400017fe4ff */
[----:B------:R-:W-:-:S03]  /*16780*/  IADD3.X R3, R35, R3, RZ, P4, !PT ;  /* 0x0000000323037210 */ /* 0x000fc600027fe4ff */
[----:B------:R-:W-:Y:S06]  /*16790*/  @!P0 BRA `(.L_x_7578) ;  /* 0xfffffffc00b88947 */ /* 0x000fec000383ffff */
.L_x_7575:
[----:B------:R-:W-:Y:S05]  /*167a0*/  BSYNC B0 ;  /* 0x0000000000007941 */ /* 0x000fea0003800000 */
.L_x_7573:
[----:B------:R-:W0:Y:S01]  /*167b0*/  LDC R35, c[0x0][RZ] ;  /* 0x00000000ff237b82 */ /* 0x000e220000000800 */
[----:B------:R-:W-:Y:S01]  /*167c0*/  UIADD3 UR4, UR4, 0x10, URZ ;  /* 0x0000001004047890 */ /* 0x000fe2000fffe03f */
[----:B------:R-:W-:Y:S01]  /*167d0*/  IMAD.MOV.U32 R24, RZ, RZ, R32 ;  /* 0x000000ffff187224 */ /* 0x000fe200078e0020 */
[----:B------:R-:W-:Y:S01]  /*167e0*/  MOV R25, R33 ;  /* 0x0000002100197202 */ /* 0x000fe20000000f00 */
[----:B------:R-:W-:Y:S01]  /*167f0*/  IMAD.MOV.U32 R26, RZ, RZ, R20 ;  /* 0x000000ffff1a7224 */ /* 0x000fe200078e0014 */
        /* <DEDUP_REMOVED lines=14> */
[----:B0-----:R-:W-:-:S07]  /*168e0*/  IMAD.U32 R25, RZ, RZ, UR5 ;  /* 0x00000005ff197e24 */ /* 0x001fce000f8e00ff */
.L_x_7582:
        /* <DEDUP_REMOVED lines=30> */
.L_x_7581:
[----:B------:R-:W-:Y:S05]  /*16ad0*/  BSYNC B0 ;  /* 0x0000000000007941 */ /* 0x000fea0003800000 */
.L_x_7580:
[----:B0-----:R-:W-:Y:S01]  /*16ae0*/  IMAD.MOV.U32 R25, RZ, RZ, R36 ;  /* 0x000000ffff197224 */ /* 0x001fe200078e0024 */
[----:B------:R-:W-:Y:S06]  /*16af0*/  @P2 BRA `(.L_x_7582) ;  /* 0xfffffffc007c2947 */ /* 0x000fec000383ffff */
.L_x_7579:
[----:B------:R-:W-:Y:S02]  /*16b00*/  ULDC UR4, c[0x0][0x238] ;  /* 0x00008e0000047ab9 */ /* 0x000fe40000000800 */
[----:B------:R-:W-:-:S13]  /*16b10*/  ISETP.NE.AND P0, PT, RZ, UR4, PT ;  /* 0x00000004ff007c0c */ /* 0x000fda000bf05270 */
[----:B------:R-:W-:Y:S05]  /*16b20*/  @!P0 BRA `(.L_x_7583) ;  /* 0x0000000400248947 */ /* 0x000fea0003800000 */
[----:B------:R-:W-:Y:S02]  /*16b30*/  ISETP.GT.AND P0, PT, R35, 0x20, PT ;  /* 0x000000202300780c */ /* 0x000fe40003f04270 */
[----:B------:R-:W-:-:S11]  /*16b40*/  MOV R2, R35 ;  /* 0x0000002300027202 */ /* 0x000fd60000000f00 */
[----:B------:R-:W-:Y:S05]  /*16b50*/  @!P0 BRA `(.L_x_7584) ;  /* 0x0000000000bc8947 */ /* 0x000fea0003800000 */
[----:B0-----:R-:W-:Y:S01]  /*16b60*/  IMAD.MOV.U32 R24, RZ, RZ, R32 ;  /* 0x000000ffff187224 */ /* 0x001fe200078e0020 */
[----:B------:R-:W-:Y:S01]  /*16b70*/  MOV R25, R33 ;  /* 0x0000002100197202 */ /* 0x000fe20000000f00 */
[----:B------:R-:W-:Y:S01]  /*16b80*/  IMAD.MOV.U32 R26, RZ, RZ, R20 ;  /* 0x000000ffff1a7224 */ /* 0x000fe200078e0014 */
[----:B------:R-:W-:Y:S01]  /*16b90*/  MOV R27, R21 ;  /* 0x00000015001b7202 */ /* 0x000fe20000000f00 */
[----:B------:R-:W-:Y:S01]  /*16ba0*/  IMAD.MOV.U32 R28, RZ, RZ, R14 ;  /* 0x000000ffff1c7224 */ /* 0x000fe200078e000e */
[----:B------:R-:W-:Y:S01]  /*16bb0*/  MOV R29, R15 ;  /* 0x0000000f001d7202 */ /* 0x000fe20000000f00 */
[----:B------:R-:W-:Y:S01]  /*16bc0*/  IMAD.MOV.U32 R30, RZ, RZ, R0 ;  /* 0x000000ffff1e7224 */ /* 0x000fe200078e0000 */
[----:B------:R-:W-:Y:S01]  /*16bd0*/  MOV R31, R3 ;  /* 0x00000003001f7202 */ /* 0x000fe20000000f00 */
[----:B------:R1:W-:Y:S01]  /*16be0*/  STS.128 [R37], R24 ;  /* 0x0000001825007388 */ /* 0x0003e20000000c00 */
[----:B------:R-:W-:-:S03]  /*16bf0*/  LEA.HI R2, R35, R35, RZ, 0x1 ;  /* 0x0000002323027211 */ /* 0x000fc600078f08ff */
[----:B------:R1:W-:Y:S01]  /*16c00*/  STS.128 [R37+0x10], R28 ;  /* 0x0000101c25007388 */ /* 0x0003e20000000c00 */
[----:B------:R-:W-:Y:S01]  /*16c10*/  SHF.R.S32.HI R34, RZ, 0x1, R2 ;  /* 0x00000001ff227819 */ /* 0x000fe20000011402 */
[----:B------:R-:W-:-:S03]  /*16c20*/  IMAD.MOV.U32 R2, RZ, RZ, 0x20 ;  /* 0x00000020ff027424 */ /* 0x000fc600078e00ff */
[----:B------:R-:W-:-:S13]  /*16c30*/  ISETP.GE.AND P0, PT, R34, 0x20, PT ;  /* 0x000000202200780c */ /* 0x000fda0003f06270 */
[----:B-1----:R-:W-:Y:S05]  /*16c40*/  @!P0 BRA `(.L_x_7584) ;  /* 0x0000000000808947 */ /* 0x002fea0003800000 */
.L_x_7587:
[----:B------:R-:W-:Y:S01]  /*16c50*/  IADD3 R2, R16, R34, RZ ;  /* 0x0000002210027210 */ /* 0x000fe20007ffe0ff */
[----:B------:R-:W-:Y:S03]  /*16c60*/  BAR.SYNC.DEFER_BLOCKING 0x0 ;  /* 0x0000000000007b1d */ /* 0x000fe60000010000 */
[----:B------:R-:W-:-:S03]  /*16c70*/  ISETP.GE.U32.AND P0, PT, R2, R35, PT ;  /* 0x000000230200720c */ /* 0x000fc60003f06070 */
[----:B------:R-:W-:Y:S01]  /*16c80*/  BSSY B0, `(.L_x_7585) ;  /* 0x0000018000007945 */ /* 0x000fe20003800000 */
[----:B------:R-:W-:-:S13]  /*16c90*/  ISETP.GE.U32.OR P0, PT, R16, R34, P0 ;  /* 0x000000221000720c */ /* 0x000fda0000706470 */
[----:B0-----:R-:W-:Y:S05]  /*16ca0*/  @P0 BRA `(.L_x_7586) ;  /* 0x0000000000540947 */ /* 0x001fea0003800000 */
[----:B------:R-:W-:-:S05]  /*16cb0*/  IMAD R2, R34, 0x20, R37 ;  /* 0x0000002022027824 */ /* 0x000fca00078e0225 */
        /* <DEDUP_REMOVED lines=20> */
.L_x_7586:
[----:B------:R-:W-:Y:S05]  /*16e00*/  BSYNC B0 ;  /* 0x0000000000007941 */ /* 0x000fea0003800000 */
.L_x_7585:
[----:B------:R-:W-:-:S04]  /*16e10*/  SHF.R.S32.HI R34, RZ, 0x1, R34 ;  /* 0x00000001ff227819 */ /* 0x000fc80000011422 */
[----:B------:R-:W-:-:S13]  /*16e20*/  ISETP.GE.AND P0, PT, R34, 0x20, PT ;  /* 0x000000202200780c */ /* 0x000fda0003f06270 */
[----:B------:R-:W-:Y:S05]  /*16e30*/  @P0 BRA `(.L_x_7587) ;  /* 0xfffffffc00840947 */ /* 0x000fea000383ffff */
[----:B------:R-:W-:-:S11]  /*16e40*/  HFMA2.MMA R2, -RZ, RZ, 0, 1.9073486328125e-06 ;  /* 0x00000020ff027435 */ /* 0x000fd600000001ff */
.L_x_7584:
[----:B------:R-:W-:Y:S01]  /*16e50*/  BAR.SYNC.DEFER_BLOCKING 0x0 ;  /* 0x0000000000007b1d */ /* 0x000fe20000010000 */
[----:B------:R-:W-:-:S13]  /*16e60*/  ISETP.GE.AND P0, PT, R2, 0x2, PT ;  /* 0x000000020200780c */ /* 0x000fda0003f06270 */
[----:B------:R-:W-:Y:S05]  /*16e70*/  @!P0 BRA `(.L_x_7583) ;  /* 0x0000000000508947 */ /* 0x000fea0003800000 */
[----:B0-----:R-:W-:-:S07]  /*16e80*/  IMAD.MOV.U32 R25, RZ, RZ, 0x1 ;  /* 0x00000001ff197424 */ /* 0x001fce00078e00ff */
.L_x_7588:
        /* <DEDUP_REMOVED lines=11> */
[----:B---3--:R-:W-:Y:S02]  /*16f40*/  IADD3 R0, P5, R35, R0, RZ ;  /* 0x0000000023007210 */ /* 0x008fe40007fbe0ff */
[----:B0-----:R-:W-:Y:S01]  /*16f50*/  SHF.L.U32 R25, R25, 0x1, RZ ;  /* 0x0000000119197819 */ /* 0x001fe200000006ff */
[----:B----4-:R-:W-:-:S03]  /*16f60*/  IMAD.X R33, R16, 0x1, R33, P2 ;  /* 0x0000000110217824 */ /* 0x010fc600010e0621 */
[----:B------:R-:W-:Y:S02]  /*16f70*/  ISETP.GE.AND P0, PT, R25, R2, PT ;  /* 0x000000021900720c */ /* 0x000fe40003f06270 */
[----:B-----5:R-:W-:Y:S01]  /*16f80*/  IADD3.X R21, R24, R21, RZ, P3, !PT ;  /* 0x0000001518157210 */ /* 0x020fe20001ffe4ff */
[----:B------:R-:W-:Y:S01]  /*16f90*/  IMAD.X R15, R26, 0x1, R15, P4 ;  /* 0x000000011a0f7824 */ /* 0x000fe200020e060f */
[----:B------:R-:W-:-:S09]  /*16fa0*/  IADD3.X R3, R28, R3, RZ, P5, !PT ;  /* 0x000000031c037210 */ /* 0x000fd20002ffe4ff */
[----:B------:R-:W-:Y:S05]  /*16fb0*/  @!P0 BRA `(.L_x_7588) ;  /* 0xfffffffc00b48947 */ /* 0x000fea000383ffff */
.L_x_7583:
        /* <DEDUP_REMOVED lines=21> */
.L_x_7590:
[----:B0-----:R-:W-:Y:S01]  /*17110*/  IMAD.MOV.U32 R28, RZ, RZ, R20 ;  /* 0x000000ffff1c7224 */ /* 0x001fe200078e0014 */
[----:B------:R-:W-:Y:S01]  /*17120*/  MOV R29, R21 ;  /* 0x00000015001d7202 */ /* 0x000fe20000000f00 */
[----:B------:R-:W-:Y:S01]  /*17130*/  IMAD.MOV.U32 R26, RZ, RZ, R14 ;  /* 0x000000ffff1a7224 */ /* 0x000fe200078e000e */
        /* <DEDUP_REMOVED lines=24> */
.L_x_7592:
        /* <DEDUP_REMOVED lines=22> */
.L_x_7593:
        /* <DEDUP_REMOVED lines=22> */
.L_x_7594:
        /* <DEDUP_REMOVED lines=22> */
.L_x_7595:
[----:B------:R-:W-:Y:S02]  /*176e0*/  ULDC.64 UR4, c[0x0][0x5f8] ;  /* 0x00017e0000047ab9 */ /* 0x000fe40000000a00 */
[----:B-1----:R-:W-:-:S04]  /*176f0*/  IADD3 R2, P0, R17, UR4, RZ ;  /* 0x0000000411027c10 */ /* 0x002fc8000ff1e0ff */
[----:B------:R-:W-:-:S05]  /*17700*/  IADD3.X R3, RZ, UR5, RZ, P0, !PT ;  /* 0x00000005ff037c10 */ /* 0x000fca00087fe4ff */
[----:B------:R-:W-:Y:S01]  /*17710*/  STG.E.64 desc[UR60][R2.64], R24 ;  /* 0x0000001802007986 */ /* 0x000fe2000c101b3c */
[----:B------:R-:W-:Y:S05]  /*17720*/  EXIT ;  /* 0x000000000000794d */ /* 0x000fea0003800000 */
.L_x_7591:
[----:B------:R-:W-:Y:S04]  /*17730*/  STG.E.64 desc[UR60][R4.64], R32 ;  /* 0x0000002004007986 */ /* 0x000fe8000c101b3c */
[----:B------:R-:W-:Y:S04]  /*17740*/  STG.E.64 desc[UR60][R4.64+0x8], R28 ;  /* 0x0000081c04007986 */ /* 0x000fe8000c101b3c */
[----:B------:R-:W-:Y:S04]  /*17750*/  STG.E.64 desc[UR60][R4.64+0x10], R26 ;  /* 0x0000101a04007986 */ /* 0x000fe8000c101b3c */
[----:B------:R-:W-:Y:S01]  /*17760*/  STG.E.64 desc[UR60][R4.64+0x18], R24 ;  /* 0x0000181804007986 */ /* 0x000fe2000c101b3c */
[----:B------:R-:W-:Y:S05]  /*17770*/  EXIT ;  /* 0x000000000000794d */ /* 0x000fea0003800000 */
.L_x_7589:
[----:B------:R-:W-:Y:S01]  /*17780*/  ISETP.NE.AND P0, PT, RZ, UR36, PT ;  /* 0x00000024ff007c0c */ /* 0x000fe2000bf05270 */
[----:B------:R-:W-:Y:S02]  /*17790*/  ULDC.U8 UR4, c[0x0][0x629] ;  /* 0x00018a4000047ab9 */ /* 0x000fe40000000000 */
[----:B------:R-:W-:-:S10]  /*177a0*/  ISETP.NE.AND P4, PT, RZ, UR4, PT ;  /* 0x00000004ff007c0c */ /* 0x000fd4000bf85270 */
[----:B------:R-:W-:Y:S05]  /*177b0*/  @!P0 BRA `(.L_x_7596) ;  /* 0x0000000000308947 */ /* 0x000fea0003800000 */
[----:B------:R-:W2:Y:S04]  /*177c0*/  LDG.E.64 R4, desc[UR60][R12.64] ;  /* 0x0000003c0c047981 */ /* 0x000ea8000c1e1b00 */
[----:B0-----:R-:W3:Y:S04]  /*177d0*/  LDG.E.64 R26, desc[UR60][R8.64] ;  /* 0x0000003c081a7981 */ /* 0x001ee8000c1e1b00 */
        /* <DEDUP_REMOVED lines=10> */
.L_x_7596:
        /* <DEDUP_REMOVED lines=27> */
.L_x_7598:
        /* <DEDUP_REMOVED lines=22> */
.L_x_7599:
        /* <DEDUP_REMOVED lines=22> */
.L_x_7600:
        /* <DEDUP_REMOVED lines=22> */
.L_x_7601:
[----:B------:R-:W-:Y:S02]  /*17e50*/  ULDC.64 UR4, c[0x0][0x5f8] ;  /* 0x00017e0000047ab9 */ /* 0x000fe40000000a00 */
[----:B-1----:R-:W-:-:S05]  /*17e60*/  IADD3 R2, P0, R17, UR4, RZ ;  /* 0x0000000411027c10 */ /* 0x002fca000ff1e0ff */
[----:B------:R-:W-:-:S05]  /*17e70*/  IMAD.X R3, RZ, RZ, UR5, P0 ;  /* 0x00000005ff037e24 */ /* 0x000fca00080e06ff */
[----:B------:R-:W-:Y:S01]  /*17e80*/  STG.E.64 desc[UR60][R2.64], R26 ;  /* 0x0000001a02007986 */ /* 0x000fe2000c101b3c */
[----:B------:R-:W-:Y:S05]  /*17e90*/  EXIT ;  /* 0x000000000000794d */ /* 0x000fea0003800000 */
.L_x_7597:
[----:B------:R-:W-:Y:S04]  /*17ea0*/  STG.E.64 desc[UR60][R12.64], R32 ;  /* 0x000000200c007986 */ /* 0x000fe8000c101b3c */
[----:B------:R-:W-:Y:S04]  /*17eb0*/  STG.E.64 desc[UR60][R10.64], R28 ;  /* 0x0000001c0a007986 */ /* 0x000fe8000c101b3c */
[----:B------:R-:W-:Y:S04]  /*17ec0*/  STG.E.64 desc[UR60][R8.64], R24 ;  /* 0x0000001808007986 */ /* 0x000fe8000c101b3c */
[----:B------:R-:W-:Y:S01]  /*17ed0*/  STG.E.64 desc[UR60][R6.64], R26 ;  /* 0x0000001a06007986 */ /* 0x000fe2000c101b3c */
[----:B------:R-:W-:Y:S05]  /*17ee0*/  EXIT ;  /* 0x000000000000794d */ /* 0x000fea0003800000 */
.L_x_7562:
        /* <DEDUP_REMOVED lines=20> */
[----:B--2---:R-:W2:Y:S04]  /*18030*/  LDG.E.64 R2, desc[UR60][R4.64] ;  /* 0x0000003c04027981 */ /* 0x004ea8000c1e1b00 */
[----:B------:R-:W4:Y:S04]  /*18040*/  LDG.E.64 R6, desc[UR60][R4.64+0x8] ;  /* 0x0000083c04067981 */ /* 0x000f28000c1e1b00 */
[----:B------:R-:W5:Y:S01]  /*18050*/  LDG.E.64 R10, desc[UR60][R4.64+0x18] ;  /* 0x0000183c040a7981 */ /* 0x000f62000c1e1b00 */
[----:B---3--:R-:W-:-:S02]  /*18060*/  IADD3 R56, P2, R8, R56, RZ ;  /* 0x0000003808387210 */ /* 0x008fc40007f5e0ff */
[----:B--2---:R-:W-:Y:S02]  /*18070*/  IADD3 R50, P0, R2, R50, RZ ;  /* 0x0000003202327210 */ /* 0x004fe40007f1e0ff */
[----:B----4-:R-:W-:Y:S02]  /*18080*/  IADD3 R54, P1, R6, R54, RZ ;  /* 0x0000003606367210 */ /* 0x010fe40007f3e0ff */
[----:B-----5:R-:W-:Y:S01]  /*18090*/  IADD3 R14, P3, R10, R14, RZ ;  /* 0x0000000e0a0e7210 */ /* 0x020fe20007f7e0ff */
[----:B------:R-:W-:Y:S01]  /*180a0*/  IMAD.X R57, R9, 0x1, R57, P2 ;  /* 0x0000000109397824 */ /* 0x000fe200010e0639 */
[----:B------:R-:W-:Y:S02]  /*180b0*/  IADD3.X R51, R3, R51, RZ, P0, !PT ;  /* 0x0000003303337210 */ /* 0x000fe400007fe4ff */
[----:B------:R-:W-:Y:S02]  /*180c0*/  IADD3.X R55, R7, R55, RZ, P1, !PT ;  /* 0x0000003707377210 */ /* 0x000fe40000ffe4ff */
[----:B------:R-:W-:-:S07]  /*180d0*/  IADD3.X R15, R11, R15, RZ, P3, !PT ;  /* 0x0000000f0b0f7210 */ /* 0x000fce0001ffe4ff */
.L_x_7603:
[----:B------:R-:W-:Y:S01]  /*180e0*/  MOV R24, R14 ;  /* 0x0000000e00187202 */ /* 0x000fe20000000f00 */
[----:B------:R-:W-:Y:S01]  /*180f0*/  IMAD.MOV.U32 R25, RZ, RZ, R15 ;  /* 0x000000ffff197224 */ /* 0x000fe200078e000f */
        /* <DEDUP_REMOVED lines=9> */
[----:B--2---:R0:W1:Y:S01]  /*18190*/  LDC.64 R2, c[0x4][R0] ;  /* 0x0100000000027b82 */ /* 0x0040620000000a00 */
        /* <DEDUP_REMOVED lines=11> */
.L_x_7605:
        /* <DEDUP_REMOVED lines=10> */
[----:B--2---:R1:W2:Y:S01]  /*182f0*/  LDC.64 R2, c[0x4][R0] ;  /* 0x0100000000027b82 */ /* 0x0042a20000000a00 */
        /* <DEDUP_REMOVED lines=11> */
.L_x_7606:
[----:B------:R-:W-:Y:S01]  /*183b0*/  ULDC.64 UR4, c[0x0][0x5f8] ;  /* 0x00017e0000047ab9 */ /* 0x000fe20000000a00 */
[----:B------:R-:W-:Y:S02]  /*183c0*/  ISETP.NE.AND P6, PT, R16, 0x1, PT ;  /* 0x000000011000780c */ /* 0x000fe40003fc5270 */
[----:B------:R-:W-:-:S04]  /*183d0*/  IADD3 R2, P0, R19, UR4, RZ ;  /* 0x0000000413027c10 */ /* 0x000fc8000ff1e0ff */
[----:B--2---:R-:W-:-:S05]  /*183e0*/  IADD3.X R3, RZ, UR5, RZ, P0, !PT ;  /* 0x00000005ff037c10 */ /* 0x004fca00087fe4ff */
        /* <DEDUP_REMOVED lines=18> */
.L_x_7607:
        /* <DEDUP_REMOVED lines=22> */
.L_x_7608:
[----:B------:R-:W-:Y:S02]  /*18670*/  ULDC.64 UR4, c[0x0][0x5f8] ;  /* 0x00017e0000047ab9 */ /* 0x000fe40000000a00 */
[----:B-1----:R-:W-:-:S04]  /*18680*/  IADD3 R2, P0, R17, UR4, RZ ;  /* 0x0000000411027c10 */ /* 0x002fc8000ff1e0ff */
[----:B------:R-:W-:-:S05]  /*18690*/  IADD3.X R3, RZ, UR5, RZ, P0, !PT ;  /* 0x00000005ff037c10 */ /* 0x000fca00087fe4ff */
[----:B------:R-:W-:Y:S01]  /*186a0*/  STG.E.64 desc[UR60][R2.64], R24 ;  /* 0x0000001802007986 */ /* 0x000fe2000c101b3c */
[----:B------:R-:W-:Y:S05]  /*186b0*/  EXIT ;  /* 0x000000000000794d */ /* 0x000fea0003800000 */
.L_x_7604:
[----:B------:R-:W-:Y:S04]  /*186c0*/  STG.E.64 desc[UR60][R4.64], R50 ;  /* 0x0000003204007986 */ /* 0x000fe8000c101b3c */
[----:B------:R-:W-:Y:S04]  /*186d0*/  STG.E.64 desc[UR60][R4.64+0x8], R54 ;  /* 0x0000083604007986 */ /* 0x000fe8000c101b3c */
[----:B------:R-:W-:Y:S04]  /*186e0*/  STG.E.64 desc[UR60][R4.64+0x10], R56 ;  /* 0x0000103804007986 */ /* 0x000fe8000c101b3c */
[----:B------:R-:W-:Y:S01]  /*186f0*/  STG.E.64 desc[UR60][R4.64+0x18], R24 ;  /* 0x0000181804007986 */ /* 0x000fe2000c101b3c */
[----:B------:R-:W-:Y:S05]  /*18700*/  EXIT ;  /* 0x000000000000794d */ /* 0x000fea0003800000 */
.L_x_7602:
        /* <DEDUP_REMOVED lines=16> */
.L_x_7609:
        /* <DEDUP_REMOVED lines=23> */
.L_x_7611:
        /* <DEDUP_REMOVED lines=10> */
[----:B--2---:R1:W2:Y:S01]  /*18a20*/  LDC.64 R2, c[0x4][R0] ;  /* 0x0100000000027b82 */ /* 0x0042a20000000a00 */
        /* <DEDUP_REMOVED lines=11> */
.L_x_7612:
[----:B------:R-:W-:Y:S01]  /*18ae0*/  ULDC.64 UR4, c[0x0][0x5f8] ;  /* 0x00017e0000047ab9 */ /* 0x000fe20000000a00 */
[----:B------:R-:W-:Y:S02]  /*18af0*/  ISETP.NE.AND P6, PT, R16, 0x1, PT ;  /* 0x000000011000780c */ /* 0x000fe40003fc5270 */
[----:B------:R-:W-:-:S05]  /*18b00*/  IADD3 R2, P0, R19, UR4, RZ ;  /* 0x0000000413027c10 */ /* 0x000fca000ff1e0ff */
[----:B--2---:R-:W-:-:S05]  /*18b10*/  IMAD.X R3, RZ, RZ, UR5, P0 ;  /* 0x00000005ff037e24 */ /* 0x004fca00080e06ff */
        /* <DEDUP_REMOVED lines=18> */
.L_x_7613:
        /* <DEDUP_REMOVED lines=22> */
.L_x_7614:
[----:B------:R-:W-:Y:S02]  /*18da0*/  ULDC.64 UR4, c[0x0][0x5f8] ;  /* 0x00017e0000047ab9 */ /* 0x000fe40000000a00 */
[----:B-1----:R-:W-:-:S04]  /*18db0*/  IADD3 R2, P0, R17, UR4, RZ ;  /* 0x0000000411027c10 */ /* 0x002fc8000ff1e0ff */
[----:B------:R-:W-:-:S05]  /*18dc0*/  IADD3.X R3, RZ, UR5, RZ, P0, !PT ;  /* 0x00000005ff037c10 */ /* 0x000fca00087fe4ff */
[----:B------:R-:W-:Y:S01]  /*18dd0*/  STG.E.64 desc[UR60][R2.64], R24 ;  /* 0x0000001802007986 */ /* 0x000fe2000c101b3c */
[----:B------:R-:W-:Y:S05]  /*18de0*/  EXIT ;  /* 0x000000000000794d */ /* 0x000fea0003800000 */
.L_x_7610:
[----:B------:R-:W-:Y:S04]  /*18df0*/  STG.E.64 desc[UR60][R6.64], R50 ;  /* 0x0000003206007986 */ /* 0x000fe8000c101b3c */
[----:B------:R-:W-:Y:S04]  /*18e00*/  STG.E.64 desc[UR60][R8.64], R54 ;  /* 0x0000003608007986 */ /* 0x000fe8000c101b3c */
[----:B------:R-:W-:Y:S04]  /*18e10*/  STG.E.64 desc[UR60][R10.64], R56 ;  /* 0x000000380a007986 */ /* 0x000fe8000c101b3c */
[----:B------:R-:W-:Y:S01]  /*18e20*/  STG.E.64 desc[UR60][R26.64], R24 ;  /* 0x000000181a007986 */ /* 0x000fe2000c101b3c */
[----:B------:R-:W-:Y:S05]  /*18e30*/  EXIT ;  /* 0x000000000000794d */ /* 0x000fea0003800000 */
.L_x_7615:
        /* <DEDUP_REMOVED lines=12> */
.L_x_8847:


//--------------------- .text._ZN2at6native13reduce_kernelILi512ELi1ENS0_8ReduceOpIiNS0_14func_wrapper_tIiNS0_55_GLOBAL__N__0955718d_22_SparseCsrTensorMath_cu_868dd54514ReductionAddOpIlEEEEjiLi4ELi4EEEEEvT1_ --------------------------
	.section	.text._ZN2at6native13reduce_kernelILi512ELi1ENS0_8ReduceOpIiNS0_14func_wrapper_tIiNS0_55_GLOBAL__N__0955718d_22_SparseCsrTensorMath_cu_868dd54514ReductionAddOpIlEEEEjiLi4ELi4EEEEEvT1_,"ax",@progbits
	.align	128
.text._ZN2at6native13reduce_kernelILi512ELi1ENS0_8ReduceOpIiNS0_14func_wrapper_tIiNS0_55_GLOBAL__N__0955718d_22_SparseCsrTensorMath_cu_868dd54514ReductionAddOpIlEEEEjiLi4ELi4EEEEEvT1_:
        .type           _ZN2at6native13reduce_kernelILi512ELi1ENS0_8ReduceOpIiNS0_14func_wrapper_tIiNS0_55_GLOBAL__N__0955718d_22_SparseCsrTensorMath_cu_868dd54514ReductionAddOpIlEEEEjiLi4ELi4EEEEEvT1_,@function
        .size           _ZN2at6native13reduce_kernelILi512ELi1ENS0_8ReduceOpIiNS0_14func_wrapper_tIiNS0_55_GLOBAL__N__0955718d_22_SparseCsrTensorMath_cu_868dd54514ReductionAddOpIlEEEEjiLi4ELi4EEEEEvT1_,(.L_x_8848 - _ZN2at6native13reduce_kernelILi512ELi1ENS0_8ReduceOpIiNS0_14func_wrapper_tIiNS0_55_GLOBAL__N__0955718d_22_SparseCsrTensorMath_cu_868dd54514ReductionAddOpIlEEEEjiLi4ELi4EEEEEvT1_)
        .other          _ZN2at6native13reduce_kernelILi512ELi1ENS0_8ReduceOpIiNS0_14func_wrapper_tIiNS0_55_GLOBAL__N__0955718d_22_SparseCsrTensorMath_cu_868dd54514ReductionAddOpIlEEEEjiLi4ELi4EEEEEvT1_,@"STO_CUDA_ENTRY STV_DEFAULT"
_ZN2at6native13reduce_kernelILi512ELi1ENS0_8ReduceOpIiNS0_14func_wrapper_tIiNS0_55_GLOBAL__N__0955718d_22_SparseCsrTensorMath_cu_868dd54514ReductionAddOpIlEEEEjiLi4ELi4EEEEEvT1_:
        /* <DEDUP_REMOVED lines=287> */
.L_x_7616:
        /* <DEDUP_REMOVED lines=52> */
.L_x_7625:
[----:B------:R-:W-:Y:S05]  /*1530*/  BSYNC B3 ;  /* 0x0000000000037941 */ /* 0x000fea0003800000 */
.L_x_7624:
        /* <DEDUP_REMOVED lines=8> */
[----:B------:R-:W2:Y:S02]  /*15c0*/  LDG.E R4, desc[UR36][R4.64] ;  /* 0x0000002404047981 */ /* 0x000ea4000c1e1900 */
[----:B--2---:R-:W-:-:S04]  /*15d0*/  IADD3 R11, P0, R4, UR4, RZ ;  /* 0x00000004040b7c10 */ /* 0x004fc8000ff1e0ff */
[----:B------:R-:W-:-:S09]  /*15e0*/  LEA.HI.X.SX32 R9, R4, UR5, 0x1, P0 ;  /* 0x0000000504097c11 */ /* 0x000fd200080f0eff */
.L_x_7623:
[----:B------:R-:W-:Y:S05]  /*15f0*/  BSYNC B2 ;  /* 0x0000000000027941 */ /* 0x000fea0003800000 */
.L_x_7622:
[C---:B------:R-:W-:Y:S02]  /*1600*/  IADD3 R5, P0, -R7.reuse, 0x4, RZ ;  /* 0x0000000407057810 */ /* 0x040fe40007f1e1ff */
[----:B------:R-:W-:Y:S02]  /*1610*/  IADD3 R2, R7, -0x4, R22 ;  /* 0xfffffffc07027810 */ /* 0x000fe40007ffe016 */
[----:B------:R-:W-:Y:S02]  /*1620*/  LEA R20, P1, R5, R20, 0x2 ;  /* 0x0000001405147211 */ /* 0x000fe400078210ff */
[----:B------:R-:W-:-:S04]  /*1630*/  IADD3.X R4, RZ, -0x1, RZ, P0, !PT ;  /* 0xffffffffff047810 */ /* 0x000fc800007fe4ff */
[----:B------:R-:W-:-:S07]  /*1640*/  LEA.HI.X R21, R5, R21, R4, 0x2, P1 ;  /* 0x0000001505157211 */ /* 0x000fce00008f1404 */
.L_x_7621:
[----:B------:R-:W-:Y:S05]  /*1650*/  BSYNC B1 ;  /* 0x0000000000017941 */ /* 0x000fea0003800000 */
.L_x_7620:
        /* <DEDUP_REMOVED lines=11> */
[----:B------:R-:W-:-:S07]  /*1710*/  MOV R18, R12 ;  /* 0x0000000c00127202 */ /* 0x000fce0000000f00 */
.L_x_7628:
[----:B------:R-:W-:Y:S01]  /*1720*/  IMAD.WIDE.U32 R4, R25, 0x10, R20 ;  /* 0x0000001019047825 */ /* 0x000fe200078e0014 */
[----:B------:R-:W-:-:S05]  /*1730*/  ULDC UR4, c[0x0][0x22c] ;  /* 0x00008b0000047ab9 */ /* 0x000fca0000000800 */
[----:B------:R-:W2:Y:S01]  /*1740*/  LDG.E.128 R4, desc[UR36][R4.64] ;  /* 0x0000002404047981 */ /* 0x000ea2000c1e1d00 */
[----:B------:R-:W-:-:S05]  /*1750*/  VIADD R25, R25, UR4 ;  /* 0x0000000419197c36 */ /* 0x000fca0008000000 */
[----:B------:R-:W-:-:S04]  /*1760*/  LEA R17, R25, 0x3, 0x2 ;  /* 0x0000000319117811 */ /* 0x000fc800078e10ff */
[----:B------:R-:W-:Y:S02]  /*1770*/  ISETP.GE.U32.AND P2, PT, R17, R2, PT ;  /* 0x000000021100720c */ /* 0x000fe40003f46070 */
[----:B--2---:R-:W-:Y:S02]  /*1780*/  IADD3 R11, P3, R4, R11, RZ ;  /* 0x0000000b040b7210 */ /* 0x004fe40007f7e0ff */
[----:B------:R-:W-:Y:S02]  /*1790*/  IADD3 R22, P4, R5, R22, RZ ;  /* 0x0000001605167210 */ /* 0x000fe40007f9e0ff */
[----:B------:R-:W-:Y:S02]  /*17a0*/  IADD3 R13, P5, R6, R13, RZ ;  /* 0x0000000d060d7210 */ /* 0x000fe40007fbe0ff */
[----:B------:R-:W-:Y:S02]  /*17b0*/  IADD3 R16, P6, R7, R16, RZ ;  /* 0x0000001007107210 */ /* 0x000fe40007fde0ff */
[----:B------:R-:W-:-:S02]  /*17c0*/  LEA.HI.X.SX32 R9, R4, R9, 0x1, P3 ;  /* 0x0000000904097211 */ /* 0x000fc400018f0eff */
[----:B------:R-:W-:Y:S02]  /*17d0*/  LEA.HI.X.SX32 R18, R5, R18, 0x1, P4 ;  /* 0x0000001205127211 */ /* 0x000fe400020f0eff */
[----:B------:R-:W-:Y:S02]  /*17e0*/  LEA.HI.X.SX32 R12, R6, R12, 0x1, P5 ;  /* 0x0000000c060c7211 */ /* 0x000fe400028f0eff */
[----:B------:R-:W-:Y:S01]  /*17f0*/  LEA.HI.X.SX32 R10, R7, R10, 0x1, P6 ;  /* 0x0000000a070a7211 */ /* 0x000fe200030f0eff */
[----:B------:R-:W-:Y:S06]  /*1800*/  @!P2 BRA `(.L_x_7628) ;  /* 0xfffffffc00c4a947 */ /* 0x000fec000383ffff */
.L_x_7627:
[----:B------:R-:W-:Y:S05]  /*1810*/  BSYNC B1 ;  /* 0x0000000000017941 */ /* 0x000fea0003800000 */
.L_x_7626:
        /* <DEDUP_REMOVED lines=8> */
.L_x_7630:
[----:B------:R-:W-:Y:S05]  /*18a0*/  BSYNC B1 ;  /* 0x0000000000017941 */ /* 0x000fea0003800000 */
.L_x_7629:
        /* <DEDUP_REMOVED lines=9> */
[----:B------:R-:W2:Y:S02]  /*1940*/  LDG.E R20, desc[UR36][R20.64] ;  /* 0x0000002414147981 */ /* 0x000ea4000c1e1900 */
[----:B--2---:R-:W-:-:S04]  /*1950*/  IADD3 R11, P0, R20, R11, RZ ;  /* 0x0000000b140b7210 */ /* 0x004fc80007f1e0ff */
[----:B------:R-:W-:-:S09]  /*1960*/  LEA.HI.X.SX32 R9, R20, R9, 0x1, P0 ;  /* 0x0000000914097211 */ /* 0x000fd200000f0eff */
.L_x_7632:
[----:B------:R-:W-:Y:S05]  /*1970*/  BSYNC B1 ;  /* 0x0000000000017941 */ /* 0x000fea0003800000 */
.L_x_7631:
[----:B------:R-:W-:-:S04]  /*1980*/  IADD3 R11, P0, P1, R13, R22, R11 ;  /* 0x000000160d0b7210 */ /* 0x000fc8000791e00b */
[----:B------:R-:W-:Y:S02]  /*1990*/  IADD3 R16, P2, R16, R11, RZ ;  /* 0x0000000b10107210 */ /* 0x000fe40007f5e0ff */
[----:B------:R-:W-:-:S04]  /*19a0*/  IADD3.X R9, R12, R18, R9, P0, P1 ;  /* 0x000000120c097210 */ /* 0x000fc800007e2409 */
[----:B------:R-:W-:Y:S01]  /*19b0*/  IADD3.X R17, R10, R9, RZ, P2, !PT ;  /* 0x000000090a117210 */ /* 0x000fe200017fe4ff */
[----:B------:R-:W-:Y:S06]  /*19c0*/  BRA `(.L_x_7618) ;  /* 0x0000009400a47947 */ /* 0x000fec0003800000 */
.L_x_7619:
        /* <DEDUP_REMOVED lines=29> */
.L_x_7641:
        /* <DEDUP_REMOVED lines=298> */
.L_x_7637:
        /* <DEDUP_REMOVED lines=242> */
.L_x_7638:
[----:B------:R-:W-:-:S04]  /*3d60*/  LOP3.LUT R17, R22, 0xfffffffc, RZ, 0xc0, !PT ;  /* 0xfffffffc16117812 */ /* 0x000fc800078ec0ff */
[----:B------:R-:W-:-:S05]  /*3d70*/  IADD3 R16, P1, R20, R17, RZ ;  /* 0x0000001114107210 */ /* 0x000fca0007f3e0ff */
[----:B------:R-:W-:-:S05]  /*3d80*/  IMAD.X R17, RZ, RZ, R21, P1 ;  /* 0x000000ffff117224 */ /* 0x000fca00008e0615 */
[----:B0-----:R0:W5:Y:S01]  /*3d90*/  LDG.E R13, desc[UR36][R16.64] ;  /* 0x00000024100d7981 */ /* 0x001162000c1e1900 */
        /* <DEDUP_REMOVED lines=238> */
.L_x_7639:
[----:B0-----:R-:W-:-:S04]  /*4c80*/  LOP3.LUT R17, R18, 0xfffffffc, RZ, 0xc0, !PT ;  /* 0xfffffffc12117812 */ /* 0x001fc800078ec0ff */
[----:B------:R-:W-:-:S05]  /*4c90*/  IADD3 R16, P1, R20, R17, RZ ;  /* 0x0000001114107210 */ /* 0x000fca0007f3e0ff */
[----:B------:R-:W-:-:S05]  /*4ca0*/  IMAD.X R17, RZ, RZ, R21, P1 ;  /* 0x000000ffff117224 */ /* 0x000fca00008e0615 */
[----:B------:R0:W5:Y:S01]  /*4cb0*/  LDG.E R18, desc[UR36][R16.64] ;  /* 0x0000002410127981 */ /* 0x000162000c1e1900 */
        /* <DEDUP_REMOVED lines=237> */
.L_x_7640:
[----:B0-----:R-:W-:Y:S01]  /*5b90*/  LOP3.LUT R17, R19, 0xfffffffc, RZ, 0xc0, !PT ;  /* 0xfffffffc13117812 */ /* 0x001fe200078ec0ff */
[----:B------:R-:W-:-:S03]  /*5ba0*/  ULDC UR4, c[0x0][0x224] ;  /* 0x0000890000047ab9 */ /* 0x000fc60000000800 */
[----:B------:R-:W-:-:S05]  /*5bb0*/  IADD3 R16, P1, R20, R17, RZ ;  /* 0x0000001114107210 */ /* 0x000fca0007f3e0ff */
[----:B------:R-:W-:-:S05]  /*5bc0*/  IMAD.X R17, RZ, RZ, R21, P1 ;  /* 0x000000ffff117224 */ /* 0x000fca00008e0615 */
[----:B------:R-:W2:Y:S01]  /*5bd0*/  LDG.E R24, desc[UR36][R16.64] ;  /* 0x0000002410187981 */ /* 0x000ea2000c1e1900 */
[----:B------:R-:W-:Y:S01]  /*5be0*/  IADD3 R19, R25, R2, RZ ;  /* 0x0000000219137210 */ /* 0x000fe20007ffe0ff */
[----:B------:R-:W-:Y:S01]  /*5bf0*/  IMAD.U32 R22, RZ, RZ, UR4 ;  /* 0x00000004ff167e24 */ /* 0x000fe2000f8e00ff */
[----:B-----5:R-:W-:Y:S02]  /*5c00*/  IADD3 R10, P2, R12, R10, RZ ;  /* 0x0000000a0c0a7210 */ /* 0x020fe40007f5e0ff */
[----:B------:R-:W-:Y:S01]  /*5c10*/  IADD3 R9, P3, R13, R9, RZ ;  /* 0x000000090d097210 */ /* 0x000fe20007f7e0ff */
[----:B------:R-:W-:Y:S01]  /*5c20*/  IMAD R23, R2, 0x3, R19 ;  /* 0x0000000302177824 */ /* 0x000fe200078e0213 */
[----:B------:R-:W-:Y:S02]  /*5c30*/  IADD3 R6, P4, R18, R6, RZ ;  /* 0x0000000612067210 */ /* 0x000fe40007f9e0ff */
[----:B------:R-:W-:Y:S02]  /*5c40*/  LEA.HI.X.SX32 R11, R12, R11, 0x1, P2 ;  /* 0x0000000b0c0b7211 */ /* 0x000fe400010f0eff */
[----:B------:R-:W-:-:S02]  /*5c50*/  ISETP.GE.U32.AND P1, PT, R23, R22, PT ;  /* 0x000000161700720c */ /* 0x000fc40003f26070 */
[----:B------:R-:W-:Y:S02]  /*5c60*/  LEA.HI.X.SX32 R8, R13, R8, 0x1, P3 ;  /* 0x000000080d087211 */ /* 0x000fe400018f0eff */
[----:B------:R-:W-:Y:S02]  /*5c70*/  LEA.HI.X.SX32 R7, R18, R7, 0x1, P4 ;  /* 0x0000000712077211 */ /* 0x000fe400020f0eff */
[----:B--2---:R-:W-:-:S04]  /*5c80*/  IADD3 R4, P5, R24, R4, RZ ;  /* 0x0000000418047210 */ /* 0x004fc80007fbe0ff */
[----:B------:R-:W-:-:S03]  /*5c90*/  LEA.HI.X.SX32 R5, R24, R5, 0x1, P5 ;  /* 0x0000000518057211 */ /* 0x000fc600028f0eff */
[----:B------:R-:W-:Y:S06]  /*5ca0*/  @!P1 BRA `(.L_x_7641) ;  /* 0xffffffbc00bc9947 */ /* 0x000fec000383ffff */
[----:B------:R-:W-:Y:S05]  /*5cb0*/  BSYNC B2 ;  /* 0x0000000000027941 */ /* 0x000fea0003800000 */
.L_x_7636:
[----:B------:R-:W-:Y:S05]  /*5cc0*/  BSYNC B1 ;  /* 0x0000000000017941 */ /* 0x000fea0003800000 */
.L_x_7635:
        /* <DEDUP_REMOVED lines=276> */
[----:B------:R-:W-:-:S05]  /*6e10*/  @P2 SHF.R.U32.HI R16, RZ, R17, R16 ;  /* 0x00000011ff102219 */ /* 0x000fca0000011610 */
[----:B------:R-:W-:-:S04]  /*6e20*/  @P2 IMAD.MOV R17, RZ, RZ, -R16 ;  /* 0x000000ffff112224 */ /* 0x000fc800078e0a10 */
[----:B0-----:R-:W-:-:S04]  /*6e30*/  @P2 IMAD R26, R26, R17, R27 ;  /* 0x000000111a1a2224 */ /* 0x001fc800078e021b */
[----:B-1----:R-:W-:-:S07]  /*6e40*/  @P2 IMAD R12, R26, R25, R12 ;  /* 0x000000191a0c2224 */ /* 0x002fce00078e020c */
.L_x_7644:
[----:B------:R-:W-:-:S04]  /*6e50*/  LOP3.LUT R17, R12, 0xfffffffc, RZ, 0xc0, !PT ;  /* 0xfffffffc0c117812 */ /* 0x000fc800078ec0ff */
[----:B------:R-:W-:-:S04]  /*6e60*/  IADD3 R16, P2, R20, R17, RZ ;  /* 0x0000001114107210 */ /* 0x000fc80007f5e0ff */
[----:B------:R-:W-:-:S05]  /*6e70*/  IADD3.X R17, RZ, R21, RZ, P2, !PT ;  /* 0x00000015ff117210 */ /* 0x000fca00017fe4ff */
[----:B------:R0:W5:Y:S01]  /*6e80*/  LDG.E R12, desc[UR36][R16.64] ;  /* 0x00000024100c7981 */ /* 0x000162000c1e1900 */
        /* <DEDUP_REMOVED lines=265> */
[----:B------:R-:W-:-:S05]  /*7f20*/  IADD3 R16, -R29, RZ, RZ ;  /* 0x000000ff1d107210 */ /* 0x000fca0007ffe1ff */
[----:B------:R-:W-:Y:S02]  /*7f30*/  IMAD R28, R16, UR6, R17 ;  /* 0x00000006101c7c24 */ /* 0x000fe4000f8e0211 */
[----:B------:R-:W0:Y:S02]  /*7f40*/  @P2 LDC.64 R16, c[0x0][0x388] ;  /* 0x0000e200ff102b82 */ /* 0x000e240000000a00 */
[----:B------:R-:W-:Y:S02]  /*7f50*/  IMAD R13, R28, UR4, R13 ;  /* 0x000000041c0d7c24 */ /* 0x000fe4000f8e020d */
[----:B------:R-:W-:-:S04]  /*7f60*/  @P2 IMAD.MOV.U32 R28, RZ, RZ, RZ ;  /* 0x000000ffff1c2224 */ /* 0x000fc800078e00ff */
[----:B0-----:R-:W-:-:S05]  /*7f70*/  @P2 IMAD.HI.U32 R16, R29, R16, R28 ;  /* 0x000000101d102227 */ /* 0x001fca00078e001c */
[----:B------:R-:W-:Y:S02]  /*7f80*/  @P2 SHF.R.U32.HI R25, RZ, R17, R16 ;  /* 0x00000011ff192219 */ /* 0x000fe40000011610 */
[----:B------:R-:W0:Y:S02]  /*7f90*/  @P2 LDC R17, c[0x0][0x384] ;  /* 0x0000e100ff112b82 */ /* 0x000e240000000800 */
[----:B------:R-:W-:-:S06]  /*7fa0*/  @P2 IADD3 R28, -R25, RZ, RZ ;  /* 0x000000ff191c2210 */ /* 0x000fcc0007ffe1ff */
[----:B------:R-:W1:Y:S01]  /*7fb0*/  @P2 LDC R16, c[0x0][0x3f0] ;  /* 0x0000fc00ff102b82 */ /* 0x000e620000000800 */
[----:B0-----:R-:W-:-:S04]  /*7fc0*/  @P2 IMAD R17, R17, R28, R29 ;  /* 0x0000001c11112224 */ /* 0x001fc800078e021d */
[----:B-1----:R-:W-:-:S07]  /*7fd0*/  @P2 IMAD R13, R17, R16, R13 ;  /* 0x00000010110d2224 */ /* 0x002fce00078e020d */
.L_x_7645:
[----:B------:R-:W-:-:S04]  /*7fe0*/  LOP3.LUT R13, R13, 0xfffffffc, RZ, 0xc0, !PT ;  /* 0xfffffffc0d0d7812 */ /* 0x000fc800078ec0ff */
[----:B------:R-:W-:-:S05]  /*7ff0*/  IADD3 R16, P2, R20, R13, RZ ;  /* 0x0000000d14107210 */ /* 0x000fca0007f5e0ff */
[----:B------:R-:W-:-:S05]  /*8000*/  IMAD.X R17, RZ, RZ, R21, P2 ;  /* 0x000000ffff117224 */ /* 0x000fca00010e0615 */
[----:B------:R0:W5:Y:S01]  /*8010*/  LDG.E R13, desc[UR36][R16.64] ;  /* 0x00000024100d7981 */ /* 0x000162000c1e1900 */
        /* <DEDUP_REMOVED lines=265> */
[----:B------:R-:W-:Y:S01]  /*90b0*/  IMAD.MOV R25, RZ, RZ, -R29 ;  /* 0x000000ffff197224 */ /* 0x000fe200078e0a1d */
[----:B------:R-:W-:-:S03]  /*90c0*/  @P2 MOV R28, RZ ;  /* 0x000000ff001c2202 */ /* 0x000fc60000000f00 */
[----:B------:R-:W-:Y:S02]  /*90d0*/  IMAD R25, R25, UR6, R17 ;  /* 0x0000000619197c24 */ /* 0x000fe4000f8e0211 */
[----:B------:R-:W0:Y:S02]  /*90e0*/  @P2 LDC.64 R16, c[0x0][0x388] ;  /* 0x0000e200ff102b82 */ /* 0x000e240000000a00 */
[----:B------:R-:W-:-:S06]  /*90f0*/  IMAD R18, R25, UR4, R18 ;  /* 0x0000000419127c24 */ /* 0x000fcc000f8e0212 */
[----:B------:R-:W1:Y:S01]  /*9100*/  @P2 LDC R25, c[0x0][0x384] ;  /* 0x0000e100ff192b82 */ /* 0x000e620000000800 */
[----:B0-----:R-:W-:-:S05]  /*9110*/  @P2 IMAD.HI.U32 R16, R29, R16, R28 ;  /* 0x000000101d102227 */ /* 0x001fca00078e001c */
[----:B------:R-:W-:Y:S02]  /*9120*/  @P2 SHF.R.U32.HI R16, RZ, R17, R16 ;  /* 0x00000011ff102219 */ /* 0x000fe40000011610 */
[----:B------:R-:W0:Y:S03]  /*9130*/  @P2 LDC R17, c[0x0][0x3f0] ;  /* 0x0000fc00ff112b82 */ /* 0x000e260000000800 */
[----:B------:R-:W-:-:S04]  /*9140*/  @P2 IMAD.MOV R28, RZ, RZ, -R16 ;  /* 0x000000ffff1c2224 */ /* 0x000fc800078e0a10 */
[----:B-1----:R-:W-:-:S04]  /*9150*/  @P2 IMAD R25, R25, R28, R29 ;  /* 0x0000001c19192224 */ /* 0x002fc800078e021d */
[----:B0-----:R-:W-:-:S07]  /*9160*/  @P2 IMAD R18, R25, R17, R18 ;  /* 0x0000001119122224 */ /* 0x001fce00078e0212 */
.L_x_7646:
[----:B------:R-:W-:-:S04]  /*9170*/  LOP3.LUT R29, R18, 0xfffffffc, RZ, 0xc0, !PT ;  /* 0xfffffffc121d7812 */ /* 0x000fc800078ec0ff */
[----:B------:R-:W-:-:S04]  /*9180*/  IADD3 R28, P2, R20, R29, RZ ;  /* 0x0000001d141c7210 */ /* 0x000fc80007f5e0ff */
[----:B------:R-:W-:-:S05]  /*9190*/  IADD3.X R29, RZ, R21, RZ, P2, !PT ;  /* 0x00000015ff1d7210 */ /* 0x000fca00017fe4ff */
[----:B------:R0:W5:Y:S01]  /*91a0*/  LDG.E R18, desc[UR36][R28.64] ;  /* 0x000000241c127981 */ /* 0x000162000c1e1900 */
        /* <DEDUP_REMOVED lines=277> */
.L_x_7647:
[----:B------:R-:W-:-:S04]  /*a300*/  LOP3.LUT R25, R26, 0xfffffffc, RZ, 0xc0, !PT ;  /* 0xfffffffc1a197812 */ /* 0x000fc800078ec0ff */
[----:B------:R-:W-:-:S05]  /*a310*/  IADD3 R24, P1, R20, R25, RZ ;  /* 0x0000001914187210 */ /* 0x000fca0007f3e0ff */
[----:B------:R-:W-:-:S05]  /*a320*/  IMAD.X R25, RZ, RZ, R21, P1 ;  /* 0x000000ffff197224 */ /* 0x000fca00008e0615 */
[----:B------:R0:W5:Y:S03]  /*a330*/  LDG.E R24, desc[UR36][R24.64] ;  /* 0x0000002418187981 */ /* 0x000166000c1e1900 */
.L_x_7643:
[----:B------:R-:W-:Y:S05]  /*a340*/  BSYNC B1 ;  /* 0x0000000000017941 */ /* 0x000fea0003800000 */
.L_x_7642:
[----:B------:R-:W-:Y:S04]  /*a350*/  BSSY B1, `(.L_x_7648) ;  /* 0x0000012000017945 */ /* 0x000fe80003800000 */
[----:B------:R-:W-:Y:S05]  /*a360*/  @P0 BRA `(.L_x_7649) ;  /* 0x0000000000400947 */ /* 0x000fea0003800000 */
[----:B------:R-:W-:Y:S02]  /*a370*/  IADD3 R17, R19, R2, RZ ;  /* 0x0000000213117210 */ /* 0x000fe40007ffe0ff */
[C---:B-----5:R-:W-:Y:S02]  /*a380*/  IADD3 R10, P1, R12.reuse, R10, RZ ;  /* 0x0000000a0c0a7210 */ /* 0x060fe40007f3e0ff */
[----:B------:R-:W-:Y:S02]  /*a390*/  ISETP.GE.U32.AND P0, PT, R17, R22, PT ;  /* 0x000000161100720c */ /* 0x000fe40003f06070 */
[----:B------:R-:W-:-:S11]  /*a3a0*/  LEA.HI.X.SX32 R11, R12, R11, 0x1, P1 ;  /* 0x0000000b0c0b7211 */ /* 0x000fd600008f0eff */
[----:B------:R-:W-:Y:S05]  /*a3b0*/  @P0 BRA `(.L_x_7649) ;  /* 0x00000000002c0947 */ /* 0x000fea0003800000 */
[----:B------:R-:W-:Y:S01]  /*a3c0*/  IMAD.IADD R17, R17, 0x1, R2 ;  /* 0x0000000111117824 */ /* 0x000fe200078e0202 */
[----:B------:R-:W-:-:S04]  /*a3d0*/  IADD3 R9, P1, R13, R9, RZ ;  /* 0x000000090d097210 */ /* 0x000fc80007f3e0ff */
[----:B------:R-:W-:Y:S02]  /*a3e0*/  ISETP.GE.U32.AND P0, PT, R17, R22, PT ;  /* 0x000000161100720c */ /* 0x000fe40003f06070 */
[----:B------:R-:W-:-:S11]  /*a3f0*/  LEA.HI.X.SX32 R8, R13, R8, 0x1, P1 ;  /* 0x000000080d087211 */ /* 0x000fd600008f0eff */
[----:B------:R-:W-:Y:S05]  /*a400*/  @P0 BRA `(.L_x_7649) ;  /* 0x0000000000180947 */ /* 0x000fea0003800000 */
[----:B------:R-:W-:Y:S02]  /*a410*/  IADD3 R13, R17, R2, RZ ;  /* 0x00000002110d7210 */ /* 0x000fe40007ffe0ff */
[C---:B------:R-:W-:Y:S02]  /*a420*/  IADD3 R6, P1, R18.reuse, R6, RZ ;  /* 0x0000000612067210 */ /* 0x040fe40007f3e0ff */
[----:B------:R-:W-:Y:S02]  /*a430*/  ISETP.GE.U32.AND P0, PT, R13, R22, PT ;  /* 0x000000160d00720c */ /* 0x000fe40003f06070 */
[----:B------:R-:W-:-:S11]  /*a440*/  LEA.HI.X.SX32 R7, R18, R7, 0x1, P1 ;  /* 0x0000000712077211 */ /* 0x000fd600008f0eff */
[----:B------:R-:W-:-:S04]  /*a450*/  @!P0 IADD3 R4, P2, R24, R4, RZ ;  /* 0x0000000418048210 */ /* 0x000fc80007f5e0ff */
[----:B------:R-:W-:-:S09]  /*a460*/  @!P0 LEA.HI.X.SX32 R5, R24, R5, 0x1, P2 ;  /* 0x0000000518058211 */ /* 0x000fd200010f0eff */
.L_x_7649:
[----:B------:R-:W-:Y:S05]  /*a470*/  BSYNC B1 ;  /* 0x0000000000017941 */ /* 0x000fea0003800000 */
.L_x_7648:
[----:B------:R-:W-:-:S04]  /*a480*/  IADD3 R9, P0, P1, R6, R9, R10 ;  /* 0x0000000906097210 */ /* 0x000fc8000791e00a */
[----:B------:R-:W-:Y:S02]  /*a490*/  IADD3 R16, P2, R9, R4, RZ ;  /* 0x0000000409107210 */ /* 0x000fe40007f5e0ff */
[----:B------:R-:W-:-:S05]  /*a4a0*/  IADD3.X R8, R7, R8, R11, P0, P1 ;  /* 0x0000000807087210 */ /* 0x000fca00007e240b */
[----:B------:R-:W-:Y:S01]  /*a4b0*/  IMAD.X R17, R8, 0x1, R5, P2 ;  /* 0x0000000108117824 */ /* 0x000fe200010e0605 */
[----:B------:R-:W-:Y:S06]  /*a4c0*/  BRA `(.L_x_7618) ;  /* 0x0000000800e47947 */ /* 0x000fec0003800000 */
.L_x_7634:
        /* <DEDUP_REMOVED lines=11> */
[----:B------:R-:W-:Y:S01]  /*a580*/  IMAD.MOV.U32 R26, RZ, RZ, R9 ;  /* 0x000000ffff1a7224 */ /* 0x000fe200078e0009 */
[----:B------:R-:W-:Y:S01]  /*a590*/  MOV R25, R9 ;  /* 0x0000000900197202 */ /* 0x000fe20000000f00 */
[--C-:B------:R-:W-:Y:S01]  /*a5a0*/  IMAD.MOV.U32 R6, RZ, RZ, R8.reuse ;  /* 0x000000ffff067224 */ /* 0x100fe200078e0008 */
[----:B------:R-:W-:Y:S01]  /*a5b0*/  MOV R7, R8 ;  /* 0x0000000800077202 */ /* 0x000fe20000000f00 */
[----:B------:R-:W-:-:S07]  /*a5c0*/  IMAD.MOV.U32 R18, RZ, RZ, R8 ;  /* 0x000000ffff127224 */ /* 0x000fce00078e0008 */
.L_x_7653:
        /* <DEDUP_REMOVED lines=17> */
[----:B------:R-:W-:Y:S02]  /*a6e0*/  ISETP.GE.U32.AND P0, PT, R27, R22, PT ;  /* 0x000000161b00720c */ /* 0x000fe40003f06070 */
[----:B--2---:R-:W-:Y:S02]  /*a6f0*/  IADD3 R25, P1, R8, R25, RZ ;  /* 0x0000001908197210 */ /* 0x004fe40007f3e0ff */
[----:B---3--:R-:W-:Y:S02]  /*a700*/  IADD3 R26, P2, R10, R26, RZ ;  /* 0x0000001a0a1a7210 */ /* 0x008fe40007f5e0ff */
[----:B----4-:R-:W-:Y:S02]  /*a710*/  IADD3 R23, P3, R13, R23, RZ ;  /* 0x000000170d177210 */ /* 0x010fe40007f7e0ff */
[----:B-----5:R-:W-:Y:S02]  /*a720*/  IADD3 R4, P4, R16, R4, RZ ;  /* 0x0000000410047210 */ /* 0x020fe40007f9e0ff */
[----:B------:R-:W-:-:S02]  /*a730*/  LEA.HI.X.SX32 R18, R8, R18, 0x1, P1 ;  /* 0x0000001208127211 */ /* 0x000fc400008f0eff */
[----:B------:R-:W-:Y:S02]  /*a740*/  LEA.HI.X.SX32 R7, R10, R7, 0x1, P2 ;  /* 0x000000070a077211 */ /* 0x000fe400010f0eff */
[----:B------:R-:W-:Y:S02]  /*a750*/  LEA.HI.X.SX32 R6, R13, R6, 0x1, P3 ;  /* 0x000000060d067211 */ /* 0x000fe400018f0eff */
[----:B------:R-:W-:Y:S01]  /*a760*/  LEA.HI.X.SX32 R5, R16, R5, 0x1, P4 ;  /* 0x0000000510057211 */ /* 0x000fe200020f0eff */
[----:B------:R-:W-:Y:S06]  /*a770*/  @!P0 BRA `(.L_x_7653) ;  /* 0xfffffffc00948947 */ /* 0x000fec000383ffff */
[----:B------:R-:W-:Y:S05]  /*a780*/  BSYNC B2 ;  /* 0x0000000000027941 */ /* 0x000fea0003800000 */
.L_x_7652:
[----:B------:R-:W-:Y:S01]  /*a790*/  IMAD.MOV.U32 R12, RZ, RZ, R10 ;  /* 0x000000ffff0c7224 */ /* 0x000fe200078e000a */
[----:B------:R-:W-:Y:S02]  /*a7a0*/  MOV R11, R8 ;  /* 0x00000008000b7202 */ /* 0x000fe40000000f00 */
[----:B------:R-:W-:-:S07]  /*a7b0*/  MOV R10, R16 ;  /* 0x00000010000a7202 */ /* 0x000fce0000000f00 */
.L_x_7651:
[----:B------:R-:W-:Y:S05]  /*a7c0*/  BSYNC B1 ;  /* 0x0000000000017941 */ /* 0x000fea0003800000 */
.L_x_7650:
[----:B------:R-:W-:Y:S01]  /*a7d0*/  ISETP.GE.U32.AND P1, PT, R19, R22, PT ;  /* 0x000000161300720c */ /* 0x000fe20003f26070 */
[----:B------:R-:W-:-:S12]  /*a7e0*/  BSSY B1, `(.L_x_7654) ;  /* 0x0000016000017945 */ /* 0x000fd80003800000 */
[----:B------:R-:W-:Y:S05]  /*a7f0*/  @P1 BRA `(.L_x_7655) ;  /* 0x0000000000501947 */ /* 0x000fea0003800000 */
[----:B------:R-:W-:-:S04]  /*a800*/  IMAD R9, R24, R19, RZ ;  /* 0x0000001318097224 */ /* 0x000fc800078e02ff */
[----:B------:R-:W-:-:S05]  /*a810*/  IMAD.WIDE.U32 R8, R9, 0x4, R20 ;  /* 0x0000000409087825 */ /* 0x000fca00078e0014 */
[----:B------:R0:W5:Y:S01]  /*a820*/  LDG.E R11, desc[UR36][R8.64] ;  /* 0x00000024080b7981 */ /* 0x000162000c1e1900 */
[----:B------:R-:W-:-:S05]  /*a830*/  IMAD.IADD R17, R19, 0x1, R2 ;  /* 0x0000000113117824 */ /* 0x000fca00078e0202 */
        /* <DEDUP_REMOVED lines=14> */
[----:B------:R0:W5:Y:S04]  /*a920*/  LDG.E R13, desc[UR36][R8.64] ;  /* 0x00000024080d7981 */ /* 0x000168000c1e1900 */
[----:B------:R0:W5:Y:S02]  /*a930*/  @!P0 LDG.E R10, desc[UR36][R20.64] ;  /* 0x00000024140a8981 */ /* 0x000164000c1e1900 */
.L_x_7655:
[----:B------:R-:W-:Y:S05]  /*a940*/  BSYNC B1 ;  /* 0x0000000000017941 */ /* 0x000fea0003800000 */
.L_x_7654:
[----:B------:R-:W-:Y:S04]  /*a950*/  BSSY B1, `(.L_x_7656) ;  /* 0x0000012000017945 */ /* 0x000fe80003800000 */
[----:B------:R-:W-:Y:S05]  /*a960*/  @P1 BRA `(.L_x_7657) ;  /* 0x0000000000401947 */ /* 0x000fea0003800000 */
[----:B0-----:R-:W-:Y:S02]  /*a970*/  IADD3 R9, R19, R2, RZ ;  /* 0x0000000213097210 */ /* 0x001fe40007ffe0ff */
[----:B-----5:R-:W-:Y:S02]  /*a980*/  IADD3 R25, P1, R11, R25, RZ ;  /* 0x000000190b197210 */ /* 0x020fe40007f3e0ff */
        /* <DEDUP_REMOVED lines=9> */
[----:B------:R-:W-:Y:S02]  /*aa20*/  IADD3 R23, P1, R13, R23, RZ ;  /* 0x000000170d177210 */ /* 0x000fe40007f3e0ff */
[----:B------:R-:W-:Y:S02]  /*aa30*/  ISETP.GE.U32.AND P0, PT, R9, R22, PT ;  /* 0x000000160900720c */ /* 0x000fe40003f06070 */
[----:B------:R-:W-:-:S11]  /*aa40*/  LEA.HI.X.SX32 R6, R13, R6, 0x1, P1 ;  /* 0x000000060d067211 */ /* 0x000fd600008f0eff */
[----:B------:R-:W-:-:S04]  /*aa50*/  @!P0 IADD3 R4, P2, R10, R4, RZ ;  /* 0x000000040a048210 */ /* 0x000fc80007f5e0ff */
[----:B------:R-:W-:-:S09]  /*aa60*/  @!P0 LEA.HI.X.SX32 R5, R10, R5, 0x1, P2 ;  /* 0x000000050a058211 */ /* 0x000fd200010f0eff */
.L_x_7657:
[----:B------:R-:W-:Y:S05]  /*aa70*/  BSYNC B1 ;  /* 0x0000000000017941 */ /* 0x000fea0003800000 */
.L_x_7656:
[----:B------:R-:W-:-:S04]  /*aa80*/  IADD3 R23, P0, P1, R23, R26, R25 ;  /* 0x0000001a17177210 */ /* 0x000fc8000791e019 */
[----:B------:R-:W-:Y:S02]  /*aa90*/  IADD3 R16, P2, R23, R4, RZ ;  /* 0x0000000417107210 */ /* 0x000fe40007f5e0ff */
[----:B------:R-:W-:-:S05]  /*aaa0*/  IADD3.X R6, R6, R7, R18, P0, P1 ;  /* 0x0000000706067210 */ /* 0x000fca00007e2412 */
[----:B------:R-:W-:Y:S01]  /*aab0*/  IMAD.X R17, R6, 0x1, R5, P2 ;  /* 0x0000000106117824 */ /* 0x000fe200010e0605 */
[----:B------:R-:W-:Y:S06]  /*aac0*/  BRA `(.L_x_7618) ;  /* 0x0000000400647947 */ /* 0x000fec0003800000 */
.L_x_7633:
        /* <DEDUP_REMOVED lines=18> */
.L_x_7661:
[C---:B------:R-:W-:Y:S01]  /*abf0*/  IADD3 R11, R25.reuse, R6, RZ ;  /* 0x00000006190b7210 */ /* 0x040fe20007ffe0ff */
[----:B------:R-:W-:-:S04]  /*ac00*/  IMAD.WIDE.U32 R8, R25, 0x4, R20 ;  /* 0x0000000419087825 */ /* 0x000fc800078e0014 */
[C---:B------:R-:W-:Y:S02]  /*ac10*/  IMAD.IADD R13, R11.reuse, 0x1, R6 ;  /* 0x000000010b0d7824 */ /* 0x040fe400078e0206 */
[--C-:B------:R-:W-:Y:S01]  /*ac20*/  IMAD.WIDE.U32 R10, R11, 0x4, R20.reuse ;  /* 0x000000040b0a7825 */ /* 0x100fe200078e0014 */
[----:B------:R-:W2:Y:S02]  /*ac30*/  LDG.E R8, desc[UR36][R8.64] ;  /* 0x0000002408087981 */ /* 0x000ea4000c1e1900 */
[C---:B------:R-:W-:Y:S01]  /*ac40*/  IADD3 R27, R13.reuse, R6, RZ ;  /* 0x000000060d1b7210 */ /* 0x040fe20007ffe0ff */
[--C-:B------:R-:W-:Y:S02]  /*ac50*/  IMAD.WIDE.U32 R12, R13, 0x4, R20.reuse ;  /* 0x000000040d0c7825 */ /* 0x100fe400078e0014 */
[----:B------:R-:W3:Y:S02]  /*ac60*/  LDG.E R11, desc[UR36][R10.64] ;  /* 0x000000240a0b7981 */ /* 0x000ee4000c1e1900 */
[----:B------:R-:W-:-:S02]  /*ac70*/  IMAD.WIDE.U32 R18, R27, 0x4, R20 ;  /* 0x000000041b127825 */ /* 0x000fc400078e0014 */
        /* <DEDUP_REMOVED lines=15> */
.L_x_7660:
[----:B------:R-:W-:Y:S01]  /*ad70*/  IMAD.MOV.U32 R13, RZ, RZ, R11 ;  /* 0x000000ffff0d7224 */ /* 0x000fe200078e000b */
[----:B------:R-:W-:Y:S02]  /*ad80*/  MOV R10, R8 ;  /* 0x00000008000a7202 */ /* 0x000fe40000000f00 */
[----:B------:R-:W-:-:S07]  /*ad90*/  MOV R11, R18 ;  /* 0x00000012000b7202 */ /* 0x000fce0000000f00 */
.L_x_7659:
[----:B------:R-:W-:Y:S05]  /*ada0*/  BSYNC B1 ;  /* 0x0000000000017941 */ /* 0x000fea0003800000 */
.L_x_7658:
        /* <DEDUP_REMOVED lines=13> */
[C---:B------:R-:W-:Y:S02]  /*ae80*/  IMAD.IADD R27, R19.reuse, 0x1, R6 ;  /* 0x00000001131b7824 */ /* 0x040fe400078e0206 */
[----:B------:R-:W-:-:S03]  /*ae90*/  IMAD.WIDE.U32 R8, R19, 0x4, R20 ;  /* 0x0000000413087825 */ /* 0x000fc600078e0014 */
[C---:B------:R-:W-:Y:S02]  /*aea0*/  ISETP.GE.U32.AND P0, PT, R27.reuse, R22, PT ;  /* 0x000000161b00720c */ /* 0x040fe40003f06070 */
[----:B------:R0:W5:Y:S11]  /*aeb0*/  LDG.E R12, desc[UR36][R8.64] ;  /* 0x00000024080c7981 */ /* 0x000176000c1e1900 */
[----:B------:R-:W-:-:S05]  /*aec0*/  @!P0 IMAD.WIDE.U32 R20, R27, 0x4, R20 ;  /* 0x000000041b148825 */ /* 0x000fca00078e0014 */
[----:B------:R0:W5:Y:S02]  /*aed0*/  @!P0 LDG.E R11, desc[UR36][R20.64] ;  /* 0x00000024140b8981 */ /* 0x000164000c1e1900 */
.L_x_7663:
[----:B------:R-:W-:Y:S05]  /*aee0*/  BSYNC B1 ;  /* 0x0000000000017941 */ /* 0x000fea0003800000 */
.L_x_7662:
[----:B------:R-:W-:Y:S04]  /*aef0*/  BSSY B1, `(.L_x_7664) ;  /* 0x0000012000017945 */ /* 0x000fe80003800000 */
[----:B------:R-:W-:Y:S05]  /*af00*/  @P1 BRA `(.L_x_7665) ;  /* 0x0000000000401947 */ /* 0x000fea0003800000 */
[----:B0-----:R-:W-:Y:S02]  /*af10*/  IADD3 R9, R25, R6, RZ ;  /* 0x0000000619097210 */ /* 0x001fe40007ffe0ff */
        /* <DEDUP_REMOVED lines=15> */
.L_x_7665:
[----:B------:R-:W-:Y:S05]  /*b010*/  BSYNC B1 ;  /* 0x0000000000017941 */ /* 0x000fea0003800000 */
.L_x_7664:
[----:B------:R-:W-:-:S04]  /*b020*/  IADD3 R7, P0, P1, R7, R24, R23 ;  /* 0x0000001807077210 */ /* 0x000fc8000791e017 */
[----:B------:R-:W-:Y:S02]  /*b030*/  IADD3 R16, P2, R16, R7, RZ ;  /* 0x0000000710107210 */ /* 0x000fe40007f5e0ff */
[----:B------:R-:W-:-:S05]  /*b040*/  IADD3.X R2, R2, R5, R4, P0, P1 ;  /* 0x0000000502027210 */ /* 0x000fca00007e2404 */
[----:B------:R-:W-:-:S07]  /*b050*/  IMAD.X R17, R17, 0x1, R2, P2 ;  /* 0x0000000111117824 */ /* 0x000fce00010e0602 */
.L_x_7618:
[----:B------:R-:W-:Y:S05]  /*b060*/  BSYNC B0 ;  /* 0x0000000000007941 */ /* 0x000fea0003800000 */
.L_x_7617:
        /* <DEDUP_REMOVED lines=15> */
[----:B------:R-:W-:-:S07]  /*b160*/  MOV R2, UR5 ;  /* 0x0000000500027c02 */ /* 0x000fce0008000f00 */
.L_x_7667:
[----:B------:R-:W-:Y:S01]  /*b170*/  IMAD.IADD R5, R3, 0x1, R2 ;  /* 0x0000000103057824 */ /* 0x000fe200078e0202 */
[----:B------:R-:W-:Y:S04]  /*b180*/  BAR.SYNC.DEFER_BLOCKING 0x0 ;  /* 0x0000000000007b1d */ /* 0x000fe80000010000 */
[----:B------:R-:W-:-:S04]  /*b190*/  ISETP.GE.U32.AND P0, PT, R5, UR7, PT ;  /* 0x0000000705007c0c */ /* 0x000fc8000bf06070 */
[----:B------:R-:W-:-:S13]  /*b1a0*/  ISETP.GE.U32.OR P0, PT, R3, R2, P0 ;  /* 0x000000020300720c */ /* 0x000fda0000706470 */
[----:B------:R-:W-:-:S05]  /*b1b0*/  @!P0 IMAD R4, R5, UR6, R0 ;  /* 0x0000000605048c24 */ /* 0x000fca000f8e0200 */
        /* <DEDUP_REMOVED lines=8> */
.L_x_7666:
[----:B------:R-:W-:Y:S02]  /*b240*/  ULDC UR4, c[0x0][0x238] ;  /* 0x00008e0000047ab9 */ /* 0x000fe40000000800 */
[----:B------:R-:W-:-:S13]  /*b250*/  ISETP.NE.AND P0, PT, RZ, UR4, PT ;  /* 0x00000004ff007c0c */ /* 0x000fda000bf05270 */
[----:B------:R-:W-:Y:S05]  /*b260*/  @!P0 BRA `(.L_x_7668) ;  /* 0x0000000000a48947 */ /* 0x000fea0003800000 */
[----:B-----5:R-:W2:Y:S02]  /*b270*/  LDC R11, c[0x0][RZ] ;  /* 0x00000000ff0b7b82 */ /* 0x020ea40000000800 */
        /* <DEDUP_REMOVED lines=12> */
[----:B------:R-:W-:-:S03]  /*b340*/  HFMA2.MMA R2, -RZ, RZ, 0, 1.9073486328125e-06 ;  /* 0x00000020ff027435 */ /* 0x000fc600000001ff */
[----:B------:R-:W-:-:S13]  /*b350*/  ISETP.GE.AND P0, PT, R4, 0x20, PT ;  /* 0x000000200400780c */ /* 0x000fda0003f06270 */
[----:B--2---:R-:W-:Y:S05]  /*b360*/  @!P0 BRA `(.L_x_7669) ;  /* 0x0000000000388947 */ /* 0x004fea0003800000 */
[----:B0-----:R-:W-:-:S07]  /*b370*/  IMAD.MOV.U32 R9, RZ, RZ, R4 ;  /* 0x000000ffff097224 */ /* 0x001fce00078e0004 */
.L_x_7670:
[----:B------:R-:W-:Y:S01]  /*b380*/  IADD3 R2, R0, R9, RZ ;  /* 0x0000000900027210 */ /* 0x000fe20007ffe0ff */
[----:B------:R-:W-:Y:S03]  /*b390*/  BAR.SYNC.DEFER_BLOCKING 0x0 ;  /* 0x0000000000007b1d */ /* 0x000fe60000010000 */
[----:B------:R-:W-:-:S04]  /*b3a0*/  ISETP.GE.U32.AND P0, PT, R2, R11, PT ;  /* 0x0000000b0200720c */ /* 0x000fc80003f06070 */
[----:B------:R-:W-:-:S13]  /*b3b0*/  ISETP.GE.U32.OR P0, PT, R0, R9, P0 ;  /* 0x000000090000720c */ /* 0x000fda0000706470 */
[----:B------:R-:W-:Y:S01]  /*b3c0*/  @!P0 IMAD R4, R9, 0x8, R7 ;  /* 0x0000000809048824 */ /* 0x000fe200078e0207 */
[----:B------:R-:W-:-:S05]  /*b3d0*/  SHF.R.S32.HI R9, RZ, 0x1, R9 ;  /* 0x00000001ff097819 */ /* 0x000fca0000011409 */
[----:B------:R-:W0:Y:S02]  /*b3e0*/  @!P0 LDS.64 R4, [R4] ;  /* 0x0000000004048984 */ /* 0x000e240000000a00 */
[----:B0-----:R-:W-:-:S04]  /*b3f0*/  @!P0 IADD3 R16, P1, R4, R16, RZ ;  /* 0x0000001004108210 */ /* 0x001fc80007f3e0ff */
[----:B------:R-:W-:-:S05]  /*b400*/  @!P0 IADD3.X R17, R5, R17, RZ, P1, !PT ;  /* 0x0000001105118210 */ /* 0x000fca0000ffe4ff */
[----:B------:R0:W-:Y:S01]  /*b410*/  @!P0 STS.64 [R7], R16 ;  /* 0x0000001007008388 */ /* 0x0001e20000000a00 */
[----:B------:R-:W-:-:S13]  /*b420*/  ISETP.GE.AND P0, PT, R9, 0x20, PT ;  /* 0x000000200900780c */ /* 0x000fda0003f06270 */
[----:B0-----:R-:W-:Y:S05]  /*b430*/  @P0 BRA `(.L_x_7670) ;  /* 0xfffffffc00d00947 */ /* 0x001fea000383ffff */
[----:B------:R-:W-:-:S07]  /*b440*/  IMAD.MOV.U32 R2, RZ, RZ, 0x20 ;  /* 0x00000020ff027424 */ /* 0x000fce00078e00ff */
.L_x_7669:
[----:B------:R-:W-:Y:S01]  /*b450*/  BAR.SYNC.DEFER_BLOCKING 0x0 ;  /* 0x0000000000007b1d */ /* 0x000fe20000010000 */
[----:B------:R-:W-:-:S13]  /*b460*/  ISETP.GE.AND P0, PT, R2, 0x2, PT ;  /* 0x000000020200780c */ /* 0x000fda0003f06270 */
[----:B------:R-:W-:Y:S05]  /*b470*/  @!P0 BRA `(.L_x_7668) ;  /* 0x0000000000208947 */ /* 0x000fea0003800000 */
[----:B------:R-:W-:-:S07]  /*b480*/  MOV R5, 0x1 ;  /* 0x0000000100057802 */ /* 0x000fce0000000f00 */
.L_x_7671:
[----:B-1----:R-:W1:Y:S04]  /*b490*/  SHFL.DOWN PT, R7, R16, R5, 0x1f ;  /* 0x08001f0510077589 */ /* 0x002e6800000e0000 */
[----:B------:R2:W3:Y:S02]  /*b4a0*/  SHFL.DOWN PT, R4, R17, R5, 0x1f ;  /* 0x08001f0511047589 */ /* 0x0004e400000e0000 */
[----:B--2---:R-:W-:-:S05]  /*b4b0*/  IMAD.SHL.U32 R5, R5, 0x2, RZ ;  /* 0x0000000205057824 */ /* 0x004fca00078e00ff */
[----:B------:R-:W-:Y:S02]  /*b4c0*/  ISETP.GE.AND P0, PT, R5, R2, PT ;  /* 0x000000020500720c */ /* 0x000fe40003f06270 */
[----:B-1----:R-:W-:-:S04]  /*b4d0*/  IADD3 R16, P1, R7, R16, RZ ;  /* 0x0000001007107210 */ /* 0x002fc80007f3e0ff */
[----:B---3--:R-:W-:-:S07]  /*b4e0*/  IADD3.X R17, R4, R17, RZ, P1, !PT ;  /* 0x0000001104117210 */ /* 0x008fce0000ffe4ff */
[----:B------:R-:W-:Y:S05]  /*b4f0*/  @!P0 BRA `(.L_x_7671) ;  /* 0xfffffffc00e48947 */ /* 0x000fea000383ffff */
.L_x_7668:
[----:B0-----:R-:W0:Y:S01]  /*b500*/  LDC R8, c[0x0][0x3f4] ;  /* 0x0000fd00ff087b82 */ /* 0x001e220000000800 */
[----:B------:R-:W-:Y:S01]  /*b510*/  IMAD.MOV.U32 R2, RZ, RZ, RZ ;  /* 0x000000ffff027224 */ /* 0x000fe200078e00ff */
[----:B0-----:R-:W-:-:S13]  /*b520*/  ISETP.NE.AND P0, PT, R8, RZ, PT ;  /* 0x000000ff0800720c */ /* 0x001fda0003f05270 */
        /* <DEDUP_REMOVED lines=274> */
.L_x_7672:
[----:B------:R-:W-:Y:S01]  /*c650*/  ULDC.64 UR6, c[0x0][0x608] ;  /* 0x0001820000067ab9 */ /* 0x000fe20000000a00 */
[----:B------:R-:W-:Y:S01]  /*c660*/  ULDC.64 UR4, c[0x0][0x5f8] ;  /* 0x00017e0000047ab9 */ /* 0x000fe20000000a00 */
[----:B------:R-:W-:Y:S02]  /*c670*/  ISETP.NE.U32.AND P0, PT, RZ, UR6, PT ;  /* 0x00000006ff007c0c */ /* 0x000fe4000bf05070 */
[----:B------:R-:W-:Y:S02]  /*c680*/  CS2R R4, SRZ ;  /* 0x0000000000047805 */ /* 0x000fe4000001ff00 */
[----:B-----5:R-:W-:Y:S01]  /*c690*/  IADD3 R12, P1, R2, UR4, RZ ;  /* 0x00000004020c7c10 */ /* 0x020fe2000ff3e0ff */
[----:B------:R-:W-:Y:S01]  /*c6a0*/  IMAD.MOV.U32 R8, RZ, RZ, RZ ;  /* 0x000000ffff087224 */ /* 0x000fe200078e00ff */
[----:B------:R-:W-:Y:S02]  /*c6b0*/  ISETP.NE.AND.EX P0, PT, RZ, UR7, PT, P0 ;  /* 0x00000007ff007c0c */ /* 0x000fe4000bf05300 */
[----:B------:R-:W-:-:S11]  /*c6c0*/  IADD3.X R13, RZ, UR5, RZ, P1, !PT ;  /* 0x00000005ff0d7c10 */ /* 0x000fd60008ffe4ff */
[----:B------:R-:W-:Y:S05]  /*c6d0*/  @!P0 BRA `(.L_x_7673) ;  /* 0x00000008000c8947 */ /* 0x000fea0003800000 */
[----:B------:R-:W-:Y:S01]  /*c6e0*/  HFMA2.MMA R6, -RZ, RZ, 0, 4.76837158203125e-07 ;  /* 0x00000008ff067435 */ /* 0x000fe200000001ff */
[----:B------:R-:W-:Y:S01]  /*c6f0*/  MOV R18, 0x4 ;  /* 0x0000000400127802 */ /* 0x000fe20000000f00 */
[----:B------:R-:W-:Y:S02]  /*c700*/  IMAD.MOV.U32 R20, RZ, RZ, RZ ;  /* 0x000000ffff147224 */ /* 0x000fe400078e00ff */
[----:B-1----:R-:W-:-:S07]  /*c710*/  IMAD.MOV.U32 R7, RZ, RZ, 0x0 ;  /* 0x00000000ff077424 */ /* 0x002fce00078e00ff */
.L_x_7676:
[----:B------:R-:W-:Y:S01]  /*c720*/  LOP3.LUT R4, R20, R7, RZ, 0xfc, !PT ;  /* 0x0000000714047212 */ /* 0x000fe200078efcff */
[----:B------:R-:W-:Y:S01]  /*c730*/  IMAD.MOV.U32 R5, RZ, RZ, R7 ;  /* 0x000000ffff057224 */ /* 0x000fe200078e0007 */
[----:B------:R-:W-:Y:S02]  /*c740*/  MOV R10, R6 ;  /* 0x00000006000a7202 */ /* 0x000fe40000000f00 */
[----:B------:R-:W-:-:S13]  /*c750*/  ISETP.NE.U32.AND P0, PT, R4, RZ, PT ;  /* 0x000000ff0400720c */ /* 0x000fda0003f05070 */
[----:B------:R-:W-:Y:S05]  /*c760*/  @!P0 BRA `(.L_x_7674) ;  /* 0x00000000001c8947 */ /* 0x000fea0003800000 */
[----:B------:R-:W-:Y:S01]  /*c770*/  MOV R11, R6 ;  /* 0x00000006000b7202 */ /* 0x000fe20000000f00 */
[----:B------:R-:W-:Y:S01]  /*c780*/  IMAD.MOV.U32 R4, RZ, RZ, R18 ;  /* 0x000000ffff047224 */ /* 0x000fe200078e0012 */
[----:B------:R-:W-:-:S07]  /*c790*/  MOV R6, 0xc7b0 ;  /* 0x0000c7b000067802 */ /* 0x000fce0000000f00 */
[----:B------:R-:W-:Y:S05]  /*c7a0*/  CALL.REL.NOINC `($__internal_29_$__cuda_sm20_rem_u64) ;  /* 0x0000003000cc7944 */ /* 0x000fea0003c00000 */
[----:B------:R-:W-:Y:S01]  /*c7b0*/  MOV R6, R4 ;  /* 0x0000000400067202 */ /* 0x000fe20000000f00 */
[----:B------:R-:W-:Y:S01]  /*c7c0*/  IMAD.MOV.U32 R7, RZ, RZ, R9 ;  /* 0x000000ffff077224 */ /* 0x000fe200078e0009 */
[----:B------:R-:W-:Y:S06]  /*c7d0*/  BRA `(.L_x_7675) ;  /* 0x00000000004c7947 */ /* 0x000fec0003800000 */
.L_x_7674:
        /* <DEDUP_REMOVED lines=19> */
.L_x_7675:
[----:B------:R-:W-:Y:S01]  /*c910*/  ISETP.NE.U32.AND P0, PT, R6, RZ, PT ;  /* 0x000000ff0600720c */ /* 0x000fe20003f05070 */
[----:B------:R-:W-:Y:S01]  /*c920*/  IMAD.MOV.U32 R20, RZ, RZ, R5 ;  /* 0x000000ffff147224 */ /* 0x000fe200078e0005 */
[----:B------:R-:W-:Y:S02]  /*c930*/  MOV R18, R10 ;  /* 0x0000000a00127202 */ /* 0x000fe40000000f00 */
[----:B------:R-:W-:-:S13]  /*c940*/  ISETP.NE.AND.EX P0, PT, R7, RZ, PT, P0 ;  /* 0x000000ff0700720c */ /* 0x000fda0003f05300 */
[----:B------:R-:W-:Y:S05]  /*c950*/  @P0 BRA `(.L_x_7676) ;  /* 0xfffffffc00700947 */ /* 0x000fea000383ffff */
[----:B------:R-:W-:-:S13]  /*c960*/  ISETP.NE.U32.AND P2, PT, R5, RZ, PT ;  /* 0x000000ff0500720c */ /* 0x000fda0003f45070 */
[----:B------:R-:W-:Y:S05]  /*c970*/  @!P2 BRA `(.L_x_7677) ;  /* 0x00000000001ca947 */ /* 0x000fea0003800000 */
[----:B------:R-:W-:Y:S01]  /*c980*/  HFMA2.MMA R6, -RZ, RZ, 0, 4.76837158203125e-07 ;  /* 0x00000008ff067435 */ /* 0x000fe200000001ff */
[----:B------:R-:W-:Y:S01]  /*c990*/  IMAD.MOV.U32 R4, RZ, RZ, RZ ;  /* 0x000000ffff047224 */ /* 0x000fe200078e00ff */
[----:B------:R-:W-:-:S09]  /*c9a0*/  MOV R8, 0xc9c0 ;  /* 0x0000c9c000087802 */ /* 0x000fd20000000f00 */
[----:B------:R-:W-:Y:S05]  /*c9b0*/  CALL.REL.NOINC `($__internal_28_$__cuda_sm20_div_u64) ;  /* 0x0000002c00347944 */ /* 0x000fea0003c00000 */
[----:B------:R-:W-:Y:S01]  /*c9c0*/  MOV R18, R4 ;  /* 0x0000000400127202 */ /* 0x000fe20000000f00 */
[----:B------:R-:W-:Y:S01]  /*c9d0*/  IMAD.MOV.U32 R19, RZ, RZ, R7 ;  /* 0x000000ffff137224 */ /* 0x000fe200078e0007 */
[----:B------:R-:W-:Y:S06]  /*c9e0*/  BRA `(.L_x_7678) ;  /* 0x00000000004c7947 */ /* 0x000fec0003800000 */
.L_x_7677:
[----:B------:R-:W0:Y:S01]  /*c9f0*/  I2F.U32.RP R4, R10 ;  /* 0x0000000a00047306 */ /* 0x000e220000209000 */
[----:B------:R-:W-:Y:S01]  /*ca00*/  ISETP.NE.U32.AND P3, PT, R10, RZ, PT ;  /* 0x000000ff0a00720c */ /* 0x000fe20003f65070 */
[----:B------:R-:W-:-:S06]  /*ca10*/  IMAD.MOV.U32 R19, RZ, RZ, RZ ;  /* 0x000000ffff137224 */ /* 0x000fcc00078e00ff */
[----:B0-----:R-:W0:Y:S02]  /*ca20*/  MUFU.RCP R4, R4 ;  /* 0x0000000400047308 */ /* 0x001e240000001000 */
[----:B0-----:R-:W-:-:S06]  /*ca30*/  IADD3 R6, R4, 0xffffffe, RZ ;  /* 0x0ffffffe04067810 */ /* 0x001fcc0007ffe0ff */
[----:B------:R0:W1:Y:S02]  /*ca40*/  F2I.FTZ.U32.TRUNC.NTZ R7, R6 ;  /* 0x0000000600077305 */ /* 0x000064000021f000 */
[----:B0-----:R-:W-:Y:S01]  /*ca50*/  HFMA2.MMA R6, -RZ, RZ, 0, 0 ;  /* 0x00000000ff067435 */ /* 0x001fe200000001ff */
[----:B-1----:R-:W-:-:S04]  /*ca60*/  IMAD.MOV R9, RZ, RZ, -R7 ;  /* 0x000000ffff097224 */ /* 0x002fc800078e0a07 */
[----:B------:R-:W-:-:S05]  /*ca70*/  IMAD R9, R9, R10, RZ ;  /* 0x0000000a09097224 */ /* 0x000fca00078e02ff */
        /* <DEDUP_REMOVED lines=8> */
[----:B------:R-:W-:Y:S02]  /*cb00*/  @P1 IADD3 R18, R18, 0x1, RZ ;  /* 0x0000000112121810 */ /* 0x000fe40007ffe0ff */
[----:B------:R-:W-:-:S07]  /*cb10*/  @!P3 LOP3.LUT R18, RZ, R10, RZ, 0x33, !PT ;  /* 0x0000000aff12b212 */ /* 0x000fce00078e33ff */
.L_x_7678:
[----:B------:R-:W-:Y:S05]  /*cb20*/  @!P2 BRA `(.L_x_7679) ;  /* 0x000000000018a947 */ /* 0x000fea0003800000 */
[----:B------:R-:W-:Y:S01]  /*cb30*/  HFMA2.MMA R4, -RZ, RZ, 0, 0 ;  /* 0x00000000ff047435 */ /* 0x000fe200000001ff */
[----:B------:R-:W-:Y:S02]  /*cb40*/  MOV R6, 0x4 ;  /* 0x0000000400067802 */ /* 0x000fe40000000f00 */
[----:B------:R-:W-:-:S08]  /*cb50*/  MOV R8, 0xcb70 ;  /* 0x0000cb7000087802 */ /* 0x000fd00000000f00 */
[----:B------:R-:W-:Y:S05]  /*cb60*/  CALL.REL.NOINC `($__internal_28_$__cuda_sm20_div_u64) ;  /* 0x0000002800c87944 */ /* 0x000fea0003c00000 */
[----:B------:R-:W-:Y:S01]  /*cb70*/  IMAD.MOV.U32 R5, RZ, RZ, R7 ;  /* 0x000000ffff057224 */ /* 0x000fe200078e0007 */
[----:B------:R-:W-:Y:S06]  /*cb80*/  BRA `(.L_x_7680) ;  /* 0x00000000004c7947 */ /* 0x000fec0003800000 */
.L_x_7679:
        /* <DEDUP_REMOVED lines=15> */
[----:B------:R-:W-:Y:S02]  /*cc80*/  ISETP.GE.U32.AND P1, PT, R5, R10, PT ;  /* 0x0000000a0500720c */ /* 0x000fe40003f26070 */
[----:B------:R-:W-:-:S11]  /*cc90*/  MOV R5, RZ ;  /* 0x000000ff00057202 */ /* 0x000fd60000000f00 */
[----:B------:R-:W-:Y:S02]  /*cca0*/  @P1 IADD3 R4, R4, 0x1, RZ ;  /* 0x0000000104041810 */ /* 0x000fe40007ffe0ff */
[----:B------:R-:W-:-:S07]  /*ccb0*/  @!P2 LOP3.LUT R4, RZ, R10, RZ, 0x33, !PT ;  /* 0x0000000aff04a212 */ /* 0x000fce00078e33ff */
.L_x_7680:
[-C--:B------:R-:W-:Y:S01]  /*ccc0*/  IMAD R9, R19, R2.reuse, RZ ;  /* 0x0000000213097224 */ /* 0x080fe200078e02ff */
[----:B------:R-:W-:Y:S01]  /*ccd0*/  BSSY B0, `(.L_x_7681) ;  /* 0x000001f000007945 */ /* 0x000fe20003800000 */
[----:B------:R-:W-:-:S04]  /*cce0*/  IMAD.WIDE.U32 R6, R18, R2, RZ ;  /* 0x0000000212067225 */ /* 0x000fc800078e00ff */
[----:B------:R-:W-:-:S05]  /*ccf0*/  IMAD.IADD R9, R7, 0x1, R9 ;  /* 0x0000000107097824 */ /* 0x000fca00078e0209 */
[----:B------:R-:W-:-:S13]  /*cd00*/  LOP3.LUT P0, RZ, R9, 0xf, RZ, 0xc0, !PT ;  /* 0x0000000f09ff7812 */ /* 0x000fda000780c0ff */
[----:B------:R-:W-:Y:S05]  /*cd10*/  @!P0 BRA `(.L_x_7682) ;  /* 0x0000000000188947 */ /* 0x000fea0003800000 */
[----:B------:R-:W-:Y:S02]  /*cd20*/  MOV R10, R4 ;  /* 0x00000004000a7202 */ /* 0x000fe40000000f00 */
[----:B------:R-:W-:Y:S02]  /*cd30*/  MOV R4, R9 ;  /* 0x0000000900047202 */ /* 0x000fe40000000f00 */
[----:B------:R-:W-:-:S07]  /*cd40*/  MOV R8, 0xcd60 ;  /* 0x0000cd6000087802 */ /* 0x000fce0000000f00 */
[----:B------:R-:W-:Y:S05]  /*cd50*/  CALL.REL.NOINC `($__internal_28_$__cuda_sm20_div_u64) ;  /* 0x00000028004c7944 */ /* 0x000fea0003c00000 */
[----:B------:R-:W-:Y:S01]  /*cd60*/  IMAD.MOV.U32 R5, RZ, RZ, R7 ;  /* 0x000000ffff057224 */ /* 0x000fe200078e0007 */
[----:B------:R-:W-:Y:S06]  /*cd70*/  BRA `(.L_x_7683) ;  /* 0x0000000000507947 */ /* 0x000fec0003800000 */
.L_x_7682:
[----:B------:R-:W0:Y:S01]  /*cd80*/  I2F.U32.RP R5, R4 ;  /* 0x0000000400057306 */ /* 0x000e220000209000 */
[----:B------:R-:W-:-:S07]  /*cd90*/  ISETP.NE.U32.AND P2, PT, R4, RZ, PT ;  /* 0x000000ff0400720c */ /* 0x000fce0003f45070 */
[----:B0-----:R-:W0:Y:S02]  /*cda0*/  MUFU.RCP R5, R5 ;  /* 0x0000000500057308 */ /* 0x001e240000001000 */
[----:B0-----:R-:W-:Y:S01]  /*cdb0*/  IADD3 R8, R5, 0xffffffe, RZ ;  /* 0x0ffffffe05087810 */ /* 0x001fe20007ffe0ff */
[----:B------:R-:W-:-:S05]  /*cdc0*/  IMAD.MOV.U32 R5, RZ, RZ, RZ ;  /* 0x000000ffff057224 */ /* 0x000fca00078e00ff */
        /* <DEDUP_REMOVED lines=15> */
.L_x_7683:
[----:B------:R-:W-:Y:S05]  /*cec0*/  BSYNC B0 ;  /* 0x0000000000007941 */ /* 0x000fea0003800000 */
.L_x_7681:
[----:B------:R-:W-:Y:S02]  /*ced0*/  ULDC.64 UR4, c[0x0][0x608] ;  /* 0x0001820000047ab9 */ /* 0x000fe40000000a00 */
[----:B------:R-:W-:-:S04]  /*cee0*/  IADD3 R4, P0, R4, UR4, RZ ;  /* 0x0000000404047c10 */ /* 0x000fc8000ff1e0ff */
[----:B------:R-:W-:-:S04]  /*cef0*/  IADD3.X R5, R5, UR5, RZ, P0, !PT ;  /* 0x0000000505057c10 */ /* 0x000fc800087fe4ff */
[----:B------:R-:W-:-:S07]  /*cf00*/  MOV R8, R5 ;  /* 0x0000000500087202 */ /* 0x000fce0000000f00 */
.L_x_7673:
        /* <DEDUP_REMOVED lines=287> */
.L_x_7685:
        /* <DEDUP_REMOVED lines=18> */
.L_x_7687:
[----:B0-----:R-:W-:Y:S05]  /*e220*/  BSYNC B0 ;  /* 0x0000000000007941 */ /* 0x001fea0003800000 */
.L_x_7686:
        /* <DEDUP_REMOVED lines=14> */
.L_x_7689:
[----:B------:R-:W-:Y:S05]  /*e310*/  BSYNC B0 ;  /* 0x0000000000007941 */ /* 0x000fea0003800000 */
.L_x_7688:
        /* <DEDUP_REMOVED lines=35> */
.L_x_7691:
[----:B------:R-:W-:Y:S05]  /*e550*/  BSYNC B0 ;  /* 0x0000000000007941 */ /* 0x000fea0003800000 */
.L_x_7690:
        /* <DEDUP_REMOVED lines=31> */
.L_x_7696:
[----:B------:R-:W-:-:S05]  /*e750*/  IADD3 R13, R2, R9, RZ ;  /* 0x00000009020d7210 */ /* 0x000fca0007ffe0ff */
[----:B-1----:R-:W-:-:S06]  /*e760*/  IMAD.WIDE.U32 R12, R13, 0x8, R10 ;  /* 0x000000080d0c7825 */ /* 0x002fcc00078e000a */
[----:B------:R-:W2:Y:S01]  /*e770*/  LDG.E.64 R12, desc[UR36][R12.64] ;  /* 0x000000240c0c7981 */ /* 0x000ea2000c1e1b00 */
[----:B------:R-:W-:-:S04]  /*e780*/  IADD3 R9, R14, R9, RZ ;  /* 0x000000090e097210 */ /* 0x000fc80007ffe0ff */
[----:B------:R-:W-:Y:S02]  /*e790*/  ISETP.GE.U32.AND P0, PT, R9, UR6, PT ;  /* 0x0000000609007c0c */ /* 0x000fe4000bf06070 */
[----:B--2---:R-:W-:-:S05]  /*e7a0*/  IADD3 R16, P2, R12, R16, RZ ;  /* 0x000000100c107210 */ /* 0x004fca0007f5e0ff */
[----:B------:R-:W-:-:S06]  /*e7b0*/  IMAD.X R17, R13, 0x1, R17, P2 ;  /* 0x000000010d117824 */ /* 0x000fcc00010e0611 */
[----:B------:R-:W-:Y:S05]  /*e7c0*/  @!P0 BRA `(.L_x_7696) ;  /* 0xfffffffc00e08947 */ /* 0x000fea000383ffff */
[----:B------:R-:W-:Y:S05]  /*e7d0*/  BSYNC B1 ;  /* 0x0000000000017941 */ /* 0x000fea0003800000 */
.L_x_7695:
[----:B------:R-:W-:Y:S05]  /*e7e0*/  BRA `(.L_x_7694) ;  /* 0x0000000000487947 */ /* 0x000fea0003800000 */
.L_x_7693:
        /* <DEDUP_REMOVED lines=8> */
[----:B------:R-:W2:Y:S02]  /*e870*/  LDC R20, c[0x0][0x4] ;  /* 0x00000100ff147b82 */ /* 0x000ea40000000800 */
.L_x_7697:
        /* <DEDUP_REMOVED lines=9> */
.L_x_7694:
[----:B------:R-:W-:Y:S05]  /*e910*/  BSYNC B0 ;  /* 0x0000000000007941 */ /* 0x000fea0003800000 */
.L_x_7692:
        /* <DEDUP_REMOVED lines=13> */
.L_x_7699:
[----:B------:R-:W-:Y:S01]  /*e9f0*/  IMAD.IADD R10, R3, 0x1, R12 ;  /* 0x00000001030a7824 */ /* 0x000fe200078e020c */
[----:B------:R-:W-:Y:S04]  /*ea00*/  BAR.SYNC.DEFER_BLOCKING 0x0 ;  /* 0x0000000000007b1d */ /* 0x000fe80000010000 */
[----:B------:R-:W-:-:S04]  /*ea10*/  ISETP.GE.U32.AND P0, PT, R10, UR5, PT ;  /* 0x000000050a007c0c */ /* 0x000fc8000bf06070 */
[----:B------:R-:W-:-:S13]  /*ea20*/  ISETP.GE.U32.OR P0, PT, R3, R12, P0 ;  /* 0x0000000c0300720c */ /* 0x000fda0000706470 */
[----:B------:R-:W-:-:S05]  /*ea30*/  @!P0 IMAD R10, R10, R9, R0 ;  /* 0x000000090a0a8224 */ /* 0x000fca00078e0200 */
        /* <DEDUP_REMOVED lines=8> */
.L_x_7698:
        /* <DEDUP_REMOVED lines=11> */
.L_x_7702:
        /* <DEDUP_REMOVED lines=11> */
[----:B-1----:R-:W-:Y:S05]  /*ec20*/  @P0 BRA `(.L_x_7702) ;  /* 0xfffffffc00d00947 */ /* 0x002fea000383ffff */
[----:B------:R-:W-:-:S11]  /*ec30*/  HFMA2.MMA R3, -RZ, RZ, 0, 1.9073486328125e-06 ;  /* 0x00000020ff037435 */ /* 0x000fd600000001ff */
.L_x_7701:
[----:B------:R-:W-:Y:S01]  /*ec40*/  BAR.SYNC.DEFER_BLOCKING 0x0 ;  /* 0x0000000000007b1d */ /* 0x000fe20000010000 */
[----:B------:R-:W-:-:S13]  /*ec50*/  ISETP.GE.AND P0, PT, R3, 0x2, PT ;  /* 0x000000020300780c */ /* 0x000fda0003f06270 */
[----:B------:R-:W-:Y:S05]  /*ec60*/  @!P0 BRA `(.L_x_7700) ;  /* 0x0000000000208947 */ /* 0x000fea0003800000 */
[----:B------:R-:W-:-:S07]  /*ec70*/  IMAD.MOV.U32 R0, RZ, RZ, 0x1 ;  /* 0x00000001ff007424 */ /* 0x000fce00078e00ff */
.L_x_7703:
[----:B------:R-:W1:Y:S04]  /*ec80*/  SHFL.DOWN PT, R9, R16, R0, 0x1f ;  /* 0x08001f0010097589 */ /* 0x000e6800000e0000 */
[----:B0-----:R0:W2:Y:S02]  /*ec90*/  SHFL.DOWN PT, R2, R17, R0, 0x1f ;  /* 0x08001f0011027589 */ /* 0x0010a400000e0000 */
[----:B0-----:R-:W-:-:S04]  /*eca0*/  SHF.L.U32 R0, R0, 0x1, RZ ;  /* 0x0000000100007819 */ /* 0x001fc800000006ff */
[----:B------:R-:W-:Y:S02]  /*ecb0*/  ISETP.GE.AND P0, PT, R0, R3, PT ;  /* 0x000000030000720c */ /* 0x000fe40003f06270 */
[----:B-1----:R-:W-:-:S04]  /*ecc0*/  IADD3 R16, P2, R9, R16, RZ ;  /* 0x0000001009107210 */ /* 0x002fc80007f5e0ff */
[----:B--2---:R-:W-:-:S07]  /*ecd0*/  IADD3.X R17, R2, R17, RZ, P2, !PT ;  /* 0x0000001102117210 */ /* 0x004fce00017fe4ff */
[----:B------:R-:W-:Y:S05]  /*ece0*/  @!P0 BRA `(.L_x_7703) ;  /* 0xfffffffc00e48947 */ /* 0x000fea000383ffff */
.L_x_7700:
        /* <DEDUP_REMOVED lines=12> */
.L_x_7705:
        /* <DEDUP_REMOVED lines=20> */
.L_x_7707:
[----:B------:R-:W-:Y:S02]  /*eef0*/  ULDC.64 UR4, c[0x0][0x5f8] ;  /* 0x00017e0000047ab9 */ /* 0x000fe40000000a00 */
[----:B------:R-:W-:-:S04]  /*ef00*/  IADD3 R18, P0, R18, UR4, RZ ;  /* 0x0000000412127c10 */ /* 0x000fc8000ff1e0ff */
[----:B------:R-:W-:-:S05]  /*ef10*/  IADD3.X R19, RZ, UR5, RZ, P0, !PT ;  /* 0x00000005ff137c10 */ /* 0x000fca00087fe4ff */
[----:B------:R-:W-:Y:S01]  /*ef20*/  STG.E desc[UR36][R18.64], R16 ;  /* 0x0000001012007986 */ /* 0x000fe2000c101924 */
[----:B------:R-:W-:Y:S05]  /*ef30*/  EXIT ;  /* 0x000000000000794d */ /* 0x000fea0003800000 */
.L_x_7706:
[----:B------:R-:W-:Y:S01]  /*ef40*/  STG.E.64 desc[UR36][R4.64], R16 ;  /* 0x0000001004007986 */ /* 0x000fe2000c101b24 */
[----:B------:R-:W-:Y:S05]  /*ef50*/  EXIT ;  /* 0x000000000000794d */ /* 0x000fea0003800000 */
.L_x_7704:
[----:B------:R-:W-:Y:S01]  /*ef60*/  ISETP.NE.AND P0, PT, RZ, UR38, PT ;  /* 0x00000026ff007c0c */ /* 0x000fe2000bf05270 */
[----:B------:R-:W-:Y:S02]  /*ef70*/  ULDC.U8 UR4, c[0x0][0x629] ;  /* 0x00018a4000047ab9 */ /* 0x000fe40000000000 */
[----:B------:R-:W-:-:S10]  /*ef80*/  ISETP.NE.AND P1, PT, RZ, UR4, PT ;  /* 0x00000004ff007c0c */ /* 0x000fd4000bf25270 */
[----:B------:R-:W-:Y:S05]  /*ef90*/  @!P0 BRA `(.L_x_7708) ;  /* 0x0000000000088947 */ /* 0x000fea0003800000 */
[----:B------:R-:W0:Y:S02]  /*efa0*/  LDG.E R3, desc[UR36][R6.64] ;  /* 0x0000002406037981 */ /* 0x000e24000c1e1900 */
[----:B0-----:R-:W-:-:S07]  /*efb0*/  IADD3 R16, R3, R16, RZ ;  /* 0x0000001003107210 */ /* 0x001fce0007ffe0ff */
.L_x_7708:
        /* <DEDUP_REMOVED lines=20> */
.L_x_7710:
[----:B------:R-:W-:Y:S02]  /*f100*/  ULDC.64 UR4, c[0x0][0x5f8] ;  /* 0x00017e0000047ab9 */ /* 0x000fe40000000a00 */
[----:B------:R-:W-:-:S05]  /*f110*/  IADD3 R18, P0, R18, UR4, RZ ;  /* 0x0000000412127c10 */ /* 0x000fca000ff1e0ff */
[----:B------:R-:W-:-:S05]  /*f120*/  IMAD.X R19, RZ, RZ, UR5, P0 ;  /* 0x00000005ff137e24 */ /* 0x000fca00080e06ff */
[----:B------:R-:W-:Y:S01]  /*f130*/  STG.E desc[UR36][R18.64], R16 ;  /* 0x0000001012007986 */ /* 0x000fe2000c101924 */
[----:B------:R-:W-:Y:S05]  /*f140*/  EXIT ;  /* 0x000000000000794d */ /* 0x000fea0003800000 */
.L_x_7709:
[----:B------:R-:W-:Y:S01]  /*f150*/  STG.E desc[UR36][R6.64], R16 ;  /* 0x0000001006007986 */ /* 0x000fe2000c101924 */
[----:B------:R-:W-:Y:S05]  /*f160*/  EXIT ;  /* 0x000000000000794d */ /* 0x000fea0003800000 */
.L_x_7684:
        /* <DEDUP_REMOVED lines=22> */
.L_x_7712:
        /* <DEDUP_REMOVED lines=20> */
.L_x_7714:
[----:B------:R-:W-:Y:S02]  /*f410*/  ULDC.64 UR4, c[0x0][0x5f8] ;  /* 0x00017e0000047ab9 */ /* 0x000fe40000000a00 */
[----:B------:R-:W-:-:S04]  /*f420*/  IADD3 R2, P0, R2, UR4, RZ ;  /* 0x0000000402027c10 */ /* 0x000fc8000ff1e0ff */
[----:B------:R-:W-:-:S05]  /*f430*/  IADD3.X R3, RZ, UR5, RZ, P0, !PT ;  /* 0x00000005ff037c10 */ /* 0x000fca00087fe4ff */
[----:B------:R-:W-:Y:S01]  /*f440*/  STG.E desc[UR36][R2.64], R16 ;  /* 0x0000001002007986 */ /* 0x000fe2000c101924 */
[----:B------:R-:W-:Y:S05]  /*f450*/  EXIT ;  /* 0x000000000000794d */ /* 0x000fea0003800000 */
.L_x_7713:
[----:B------:R-:W-:Y:S01]  /*f460*/  STG.E.64 desc[UR36][R4.64], R16 ;  /* 0x0000001004007986 */ /* 0x000fe2000c101b24 */
[----:B------:R-:W-:Y:S05]  /*f470*/  EXIT ;  /* 0x000000000000794d */ /* 0x000fea0003800000 */
.L_x_7711:
[----:B------:R-:W-:Y:S01]  /*f480*/  ISETP.NE.AND P0, PT, RZ, UR38, PT ;  /* 0x00000026ff007c0c */ /* 0x000fe2000bf05270 */
[----:B------:R-:W-:Y:S02]  /*f490*/  ULDC.U8 UR4, c[0x0][0x629] ;  /* 0x00018a4000047ab9 */ /* 0x000fe40000000000 */
[----:B------:R-:W-:-:S10]  /*f4a0*/  ISETP.NE.AND P1, PT, RZ, UR4, PT ;  /* 0x00000004ff007c0c */ /* 0x000fd4000bf25270 */
[----:B------:R-:W-:Y:S05]  /*f4b0*/  @!P0 BRA `(.L_x_7715) ;  /* 0x0000000000088947 */ /* 0x000fea0003800000 */
[----:B------:R-:W1:Y:S02]  /*f4c0*/  LDG.E R3, desc[UR36][R12.64] ;  /* 0x000000240c037981 */ /* 0x000e64000c1e1900 */
[----:B-1----:R-:W-:-:S07]  /*f4d0*/  IMAD.IADD R16, R3, 0x1, R16 ;  /* 0x0000000103107824 */ /* 0x002fce00078e0210 */
.L_x_7715:
        /* <DEDUP_REMOVED lines=20> */
.L_x_7717:
[----:B------:R-:W-:Y:S02]  /*f620*/  ULDC.64 UR4, c[0x0][0x5f8] ;  /* 0x00017e0000047ab9 */ /* 0x000fe40000000a00 */
[----:B------:R-:W-:-:S04]  /*f630*/  IADD3 R2, P0, R2, UR4, RZ ;  /* 0x0000000402027c10 */ /* 0x000fc8000ff1e0ff */
[----:B------:R-:W-:-:S05]  /*f640*/  IADD3.X R3, RZ, UR5, RZ, P0, !PT ;  /* 0x00000005ff037c10 */ /* 0x000fca00087fe4ff */
[----:B------:R-:W-:Y:S01]  /*f650*/  STG.E desc[UR36][R2.64], R16 ;  /* 0x0000001002007986 */ /* 0x000fe2000c101924 */
[----:B------:R-:W-:Y:S05]  /*f660*/  EXIT ;  /* 0x000000000000794d */ /* 0x000fea0003800000 */
.L_x_7716:
[----:B------:R-:W-:Y:S01]  /*f670*/  STG.E desc[UR36][R12.64], R16 ;  /* 0x000000100c007986 */ /* 0x000fe2000c101924 */
[----:B------:R-:W-:Y:S05]  /*f680*/  EXIT ;  /* 0x000000000000794d */ /* 0x000fea0003800000 */
        .weak           $__internal_28_$__cuda_sm20_div_u64
        .type           $__internal_28_$__cuda_sm20_div_u64,@function
        .size           $__internal_28_$__cuda_sm20_div_u64,($__internal_29_$__cuda_sm20_rem_u64 - $__internal_28_$__cuda_sm20_div_u64)
$__internal_28_$__cuda_sm20_div_u64:
        /* <DEDUP_REMOVED lines=68> */
[----:B------:R-:W-:Y:S06]  /*fad0*/  RET.REL.NODEC R8 `(_ZN2at6native13reduce_kernelILi512ELi1ENS0_8ReduceOpIiNS0_14func_wrapper_tIiNS0_55_GLOBAL__N__0955718d_22_SparseCsrTensorMath_cu_868dd54514ReductionAddOpIlEEEEjiLi4ELi4EEEEEvT1_) ;  /* 0xffffff0408487950 */ /* 0x000fec0003c3ffff */
        .weak           $__internal_29_$__cuda_sm20_rem_u64
        .type           $__internal_29_$__cuda_sm20_rem_u64,@function
        .size           $__internal_29_$__cuda_sm20_rem_u64,(.L_x_8848 - $__internal_29_$__cuda_sm20_rem_u64)
$__internal_29_$__cuda_sm20_rem_u64:
        /* <DEDUP_REMOVED lines=64> */
[----:B------:R-:W-:Y:S06]  /*fee0*/  RET.REL.NODEC R6 `(_ZN2at6native13reduce_kernelILi512ELi1ENS0_8ReduceOpIiNS0_14func_wrapper_tIiNS0_55_GLOBAL__N__0955718d_22_SparseCsrTensorMath_cu_868dd54514ReductionAddOpIlEEEEjiLi4ELi4EEEEEvT1_) ;  /* 0xffffff0006447950 */ /* 0x000fec0003c3ffff */
.L_x_7718:
        /* <DEDUP_REMOVED lines=9> */
.L_x_8848:


//--------------------- .text._ZN2at6native13reduce_kernelILi256ELi2ENS0_8ReduceOpIiNS0_14func_wrapper_tIiNS0_55_GLOBAL__N__0955718d_22_SparseCsrTensorMath_cu_868dd54514ReductionAddOpIlEEEEjiLi4ELi4EEEEEvT1_ --------------------------
	.section	.text._ZN2at6native13reduce_kernelILi256ELi2ENS0_8ReduceOpIiNS0_14func_wrapper_tIiNS0_55_GLOBAL__N__0955718d_22_SparseCsrTensorMath_cu_868dd54514ReductionAddOpIlEEEEjiLi4ELi4EEEEEvT1_,"ax",@progbits
	.align	128
.text._ZN2at6native13reduce_kernelILi256ELi2ENS0_8ReduceOpIiNS0_14func_wrapper_tIiNS0_55_GLOBAL__N__0955718d_22_SparseCsrTensorMath_cu_868dd54514ReductionAddOpIlEEEEjiLi4ELi4EEEEEvT1_:
        .type           _ZN2at6native13reduce_kernelILi256ELi2ENS0_8ReduceOpIiNS0_14func_wrapper_tIiNS0_55_GLOBAL__N__0955718d_22_SparseCsrTensorMath_cu_868dd54514ReductionAddOpIlEEEEjiLi4ELi4EEEEEvT1_,@function
        .size           _ZN2at6native13reduce_kernelILi256ELi2ENS0_8ReduceOpIiNS0_14func_wrapper_tIiNS0_55_GLOBAL__N__0955718d_22_SparseCsrTensorMath_cu_868dd54514ReductionAddOpIlEEEEjiLi4ELi4EEEEEvT1_,(.L_x_8851 - _ZN2at6native13reduce_kernelILi256ELi2ENS0_8ReduceOpIiNS0_14func_wrapper_tIiNS0_55_GLOBAL__N__0955718d_22_SparseCsrTensorMath_cu_868dd54514ReductionAddOpIlEEEEjiLi4ELi4EEEEEvT1_)
        .other          _ZN2at6native13reduce_kernelILi256ELi2ENS0_8ReduceOpIiNS0_14func_wrapper_tIiNS0_55_GLOBAL__N__0955718d_22_SparseCsrTensorMath_cu_868dd54514ReductionAddOpIlEEEEjiLi4ELi4EEEEEvT1_,@"STO_CUDA_ENTRY STV_DEFAULT"
_ZN2at6native13reduce_kernelILi256ELi2ENS0_8ReduceOpIiNS0_14func_wrapper_tIiNS0_55_GLOBAL__N__0955718d_22_SparseCsrTensorMath_cu_868dd54514ReductionAddOpIlEEEEjiLi4ELi4EEEEEvT1_:
        /* <DEDUP_REMOVED lines=288> */
.L_x_7719:
        /* <DEDUP_REMOVED lines=44> */
.L_x_7723:
        /* <DEDUP_REMOVED lines=27> */
.L_x_7729:
[----:B------:R-:W-:Y:S05]  /*1670*/  BSYNC B2 ;  /* 0x0000000000027941 */ /* 0x000fea0003800000 */
.L_x_7728:
        /* <DEDUP_REMOVED lines=8> */
[----:B------:R-:W2:Y:S02]  /*1700*/  LDG.E R4, desc[UR60][R4.64] ;  /* 0x0000003c04047981 */ /* 0x000ea4000c1e1900 */
[----:B--2---:R-:W-:-:S04]  /*1710*/  IADD3 R9, P0, R4, UR4, RZ ;  /* 0x0000000404097c10 */ /* 0x004fc8000ff1e0ff */
[----:B------:R-:W-:-:S09]  /*1720*/  LEA.HI.X.SX32 R3, R4, UR5, 0x1, P0 ;  /* 0x0000000504037c11 */ /* 0x000fd200080f0eff */
.L_x_7727:
[----:B------:R-:W-:Y:S05]  /*1730*/  BSYNC B1 ;  /* 0x0000000000017941 */ /* 0x000fea0003800000 */
.L_x_7726:
[----:B------:R-:W0:Y:S01]  /*1740*/  LDC R7, c[0x0][0x224] ;  /* 0x00008900ff077b82 */ /* 0x000e220000000800 */
[----:B------:R-:W-:-:S04]  /*1750*/  IADD3 R5, P0, -R6, 0x4, RZ ;  /* 0x0000000406057810 */ /* 0x000fc80007f1e1ff */
[----:B------:R-:W-:Y:S01]  /*1760*/  LEA R18, P1, R5, R18, 0x2 ;  /* 0x0000001205127211 */ /* 0x000fe200078210ff */
[----:B------:R-:W-:-:S05]  /*1770*/  IMAD.X R4, RZ, RZ, -0x1, P0 ;  /* 0xffffffffff047424 */ /* 0x000fca00000e06ff */
[----:B------:R-:W-:Y:S02]  /*1780*/  LEA.HI.X R19, R5, R19, R4, 0x2, P1 ;  /* 0x0000001305137211 */ /* 0x000fe400008f1404 */
[----:B0-----:R-:W-:-:S07]  /*1790*/  IADD3 R0, R6, -0x4, R7 ;  /* 0xfffffffc06007810 */ /* 0x001fce0007ffe007 */
.L_x_7725:
[----:B------:R-:W-:Y:S05]  /*17a0*/  BSYNC B0 ;  /* 0x0000000000007941 */ /* 0x000fea0003800000 */
.L_x_7724:
        /* <DEDUP_REMOVED lines=17> */
.L_x_7732:
[----:B------:R-:W-:Y:S01]  /*18c0*/  IMAD.WIDE.U32 R4, R11, 0x10, R18 ;  /* 0x000000100b047825 */ /* 0x000fe200078e0012 */
[----:B------:R-:W-:-:S05]  /*18d0*/  ULDC UR4, c[0x0][0x22c] ;  /* 0x00008b0000047ab9 */ /* 0x000fca0000000800 */
[----:B------:R-:W2:Y:S01]  /*18e0*/  LDG.E.128 R4, desc[UR60][R4.64] ;  /* 0x0000003c04047981 */ /* 0x000ea2000c1e1d00 */
[----:B------:R-:W-:-:S04]  /*18f0*/  IADD3 R11, R11, UR4, RZ ;  /* 0x000000040b0b7c10 */ /* 0x000fc8000fffe0ff */
        /* <DEDUP_REMOVED lines=11> */
.L_x_7731:
[----:B------:R-:W-:Y:S05]  /*19b0*/  BSYNC B0 ;  /* 0x0000000000007941 */ /* 0x000fea0003800000 */
.L_x_7730:
        /* <DEDUP_REMOVED lines=8> */
.L_x_7734:
[----:B------:R-:W-:Y:S05]  /*1a40*/  BSYNC B0 ;  /* 0x0000000000007941 */ /* 0x000fea0003800000 */
.L_x_7733:
        /* <DEDUP_REMOVED lines=10> */
[----:B--2---:R-:W-:-:S04]  /*1af0*/  IADD3 R9, P0, R18, R9, RZ ;  /* 0x0000000912097210 */ /* 0x004fc80007f1e0ff */
[----:B------:R-:W-:-:S09]  /*1b00*/  LEA.HI.X.SX32 R3, R18, R3, 0x1, P0 ;  /* 0x0000000312037211 */ /* 0x000fd200000f0eff */
.L_x_7736:
[----:B------:R-:W-:Y:S05]  /*1b10*/  BSYNC B0 ;  /* 0x0000000000007941 */ /* 0x000fea0003800000 */
.L_x_7735:
[----:B------:R-:W-:Y:S02]  /*1b20*/  IADD3 R9, P0, P1, R15, R8, R9 ;  /* 0x000000080f097210 */ /* 0x000fe4000791e009 */
[----:B------:R-:W-:Y:S02]  /*1b30*/  CS2R R18, SRZ ;  /* 0x0000000000127805 */ /* 0x000fe4000001ff00 */
[----:B------:R-:W-:Y:S02]  /*1b40*/  IADD3 R24, P2, R24, R9, RZ ;  /* 0x0000000918187210 */ /* 0x000fe40007f5e0ff */
[----:B------:R-:W-:-:S05]  /*1b50*/  IADD3.X R3, R21, R10, R3, P0, P1 ;  /* 0x0000000a15037210 */ /* 0x000fca00007e2403 */
[----:B------:R-:W-:Y:S01]  /*1b60*/  IMAD.X R25, R12, 0x1, R3, P2 ;  /* 0x000000010c197824 */ /* 0x000fe200010e0603 */
[----:B------:R-:W-:Y:S06]  /*1b70*/  BRA `(.L_x_7721) ;  /* 0x0000009c00e47947 */ /* 0x000fec0003800000 */
.L_x_7722:
        /* <DEDUP_REMOVED lines=11> */
[----:B------:R-:W1:Y:S01]  /*1c30*/  LDC R5, c[0x0][0x21c] ;  /* 0x00008700ff057b82 */ /* 0x000e620000000800 */
[----:B------:R-:W-:Y:S01]  /*1c40*/  IMAD R3, R0, 0x3, R13 ;  /* 0x0000000300037824 */ /* 0x000fe200078e020d */
[----:B0-----:R-:W-:Y:S01]  /*1c50*/  MOV R4, R7 ;  /* 0x0000000700047202 */ /* 0x001fe20000000f00 */
[----:B-1----:R-:W-:Y:S01]  /*1c60*/  IMAD.MOV.U32 R6, RZ, RZ, R5 ;  /* 0x000000ffff067224 */ /* 0x002fe200078e0005 */
[----:B------:R-:W-:Y:S06]  /*1c70*/  @!P1 BRA `(.L_x_7738) ;  /* 0x0000008c00889947 */ /* 0x000fec0003800000 */
[----:B------:R-:W-:Y:S01]  /*1c80*/  ISETP.GE.U32.AND P0, PT, R3, R34, PT ;  /* 0x000000220300720c */ /* 0x000fe20003f06070 */
[----:B------:R-:W-:Y:S01]  /*1c90*/  BSSY B0, `(.L_x_7739) ;  /* 0x0000454000007945 */ /* 0x000fe20003800000 */
        /* <DEDUP_REMOVED lines=28> */
.L_x_7745:
        /* <DEDUP_REMOVED lines=297> */
.L_x_7741:
[----:B------:R-:W-:Y:S01]  /*30f0*/  LOP3.LUT R25, R0, 0xfffffff8, RZ, 0xc0, !PT ;  /* 0xfffffff800197812 */ /* 0x000fe200078ec0ff */
[----:B------:R-:W-:-:S03]  /*3100*/  ULDC UR36, c[0x0][0x22c] ;  /* 0x00008b0000247ab9 */ /* 0x000fc60000000800 */
[----:B------:R-:W-:-:S05]  /*3110*/  IADD3 R24, P1, R18, R25, RZ ;  /* 0x0000001912187210 */ /* 0x000fca0007f3e0ff */
[----:B------:R-:W-:-:S06]  /*3120*/  IMAD.X R25, RZ, RZ, R19, P1 ;  /* 0x000000ffff197224 */ /* 0x000fcc00008e0613 */
[----:B------:R-:W5:Y:S01]  /*3130*/  LDG.E.64 R24, desc[UR60][R24.64] ;  /* 0x0000003c18187981 */ /* 0x000f62000c1e1b00 */
[----:B------:R-:W-:-:S05]  /*3140*/  MOV R0, UR36 ;  /* 0x0000002400007c02 */ /* 0x000fca0008000f00 */
        /* <DEDUP_REMOVED lines=246> */
.L_x_7742:
        /* <DEDUP_REMOVED lines=253> */
.L_x_7743:
[----:B------:R-:W-:-:S04]  /*5080*/  LOP3.LUT R29, R34, 0xfffffff8, RZ, 0xc0, !PT ;  /* 0xfffffff8221d7812 */ /* 0x000fc800078ec0ff */
[----:B------:R-:W-:-:S05]  /*5090*/  IADD3 R28, P1, R18, R29, RZ ;  /* 0x0000001d121c7210 */ /* 0x000fca0007f3e0ff */
[----:B------:R-:W-:-:S06]  /*50a0*/  IMAD.X R29, RZ, RZ, R19, P1 ;  /* 0x000000ffff1d7224 */ /* 0x000fcc00008e0613 */
[----:B------:R-:W5:Y:S01]  /*50b0*/  LDG.E.64 R28, desc[UR60][R28.64] ;  /* 0x0000003c1c1c7981 */ /* 0x000f62000c1e1b00 */
[----:B------:R-:W-:Y:S01]  /*50c0*/  IADD3 R37, R37, R0, RZ ;  /* 0x0000000025257210 */ /* 0x000fe20007ffe0ff */
        /* <DEDUP_REMOVED lines=245> */
.L_x_7744:
[----:B------:R-:W-:Y:S01]  /*6020*/  LOP3.LUT R31, R36, 0xfffffff8, RZ, 0xc0, !PT ;  /* 0xfffffff8241f7812 */ /* 0x000fe200078ec0ff */
[----:B------:R-:W-:Y:S01]  /*6030*/  IMAD.IADD R35, R37, 0x1, R0 ;  /* 0x0000000125237824 */ /* 0x000fe200078e0200 */
[----:B------:R-:W-:Y:S02]  /*6040*/  ULDC UR4, c[0x0][0x224] ;  /* 0x0000890000047ab9 */ /* 0x000fe40000000800 */
[----:B------:R-:W-:-:S04]  /*6050*/  IADD3 R30, P1, R18, R31, RZ ;  /* 0x0000001f121e7210 */ /* 0x000fc80007f3e0ff */
[----:B------:R-:W-:-:S06]  /*6060*/  IADD3.X R31, RZ, R19, RZ, P1, !PT ;  /* 0x00000013ff1f7210 */ /* 0x000fcc0000ffe4ff */
[----:B------:R-:W2:Y:S01]  /*6070*/  LDG.E.64 R30, desc[UR60][R30.64] ;  /* 0x0000003c1e1e7981 */ /* 0x000ea2000c1e1b00 */
[----:B------:R-:W-:Y:S01]  /*6080*/  IMAD R37, R0, 0x3, R35 ;  /* 0x0000000300257824 */ /* 0x000fe200078e0223 */
[----:B------:R-:W-:Y:S02]  /*6090*/  MOV R34, UR4 ;  /* 0x0000000400227c02 */ /* 0x000fe40008000f00 */
[----:B-----5:R-:W-:Y:S02]  /*60a0*/  IADD3 R33, P6, R24, R33, RZ ;  /* 0x0000002118217210 */ /* 0x020fe40007fde0ff */
[----:B------:R-:W-:Y:S02]  /*60b0*/  ISETP.GE.U32.AND P1, PT, R37, R34, PT ;  /* 0x000000222500720c */ /* 0x000fe40003f26070 */
[----:B------:R-:W-:Y:S02]  /*60c0*/  IADD3 R15, P2, R25, R15, RZ ;  /* 0x0000000f190f7210 */ /* 0x000fe40007f5e0ff */
[----:B------:R-:W-:-:S02]  /*60d0*/  IADD3 R11, P3, R26, R11, RZ ;  /* 0x0000000b1a0b7210 */ /* 0x000fc40007f7e0ff */
[----:B------:R-:W-:Y:S02]  /*60e0*/  LEA.HI.X.SX32 R32, R24, R32, 0x1, P6 ;  /* 0x0000002018207211 */ /* 0x000fe400030f0eff */
[----:B------:R-:W-:Y:S02]  /*60f0*/  LEA.HI.X.SX32 R16, R25, R16, 0x1, P2 ;  /* 0x0000001019107211 */ /* 0x000fe400010f0eff */
[----:B------:R-:W-:Y:S02]  /*6100*/  LEA.HI.X.SX32 R13, R26, R13, 0x1, P3 ;  /* 0x0000000d1a0d7211 */ /* 0x000fe400018f0eff */
[----:B------:R-:W-:Y:S02]  /*6110*/  IADD3 R12, P4, R27, R12, RZ ;  /* 0x0000000c1b0c7210 */ /* 0x000fe40007f9e0ff */
[----:B------:R-:W-:Y:S02]  /*6120*/  IADD3 R7, P5, R28, R7, RZ ;  /* 0x000000071c077210 */ /* 0x000fe40007fbe0ff */
[----:B------:R-:W-:-:S02]  /*6130*/  IADD3 R8, P6, R29, R8, RZ ;  /* 0x000000081d087210 */ /* 0x000fc40007fde0ff */
[----:B------:R-:W-:Y:S02]  /*6140*/  LEA.HI.X.SX32 R14, R27, R14, 0x1, P4 ;  /* 0x0000000e1b0e7211 */ /* 0x000fe400020f0eff */
[----:B------:R-:W-:Y:S02]  /*6150*/  LEA.HI.X.SX32 R9, R28, R9, 0x1, P5 ;  /* 0x000000091c097211 */ /* 0x000fe400028f0eff */
[----:B------:R-:W-:Y:S02]  /*6160*/  LEA.HI.X.SX32 R10, R29, R10, 0x1, P6 ;  /* 0x0000000a1d0a7211 */ /* 0x000fe400030f0eff */
[C---:B--2---:R-:W-:Y:S02]  /*6170*/  IADD3 R3, P2, R30.reuse, R3, RZ ;  /* 0x000000031e037210 */ /* 0x044fe40007f5e0ff */
[----:B------:R-:W-:Y:S02]  /*6180*/  IADD3 R4, P3, R31, R4, RZ ;  /* 0x000000041f047210 */ /* 0x000fe40007f7e0ff */
[----:B------:R-:W-:-:S02]  /*6190*/  LEA.HI.X.SX32 R5, R30, R5, 0x1, P2 ;  /* 0x000000051e057211 */ /* 0x000fc400010f0eff */
[----:B------:R-:W-:Y:S01]  /*61a0*/  LEA.HI.X.SX32 R6, R31, R6, 0x1, P3 ;  /* 0x000000061f067211 */ /* 0x000fe200018f0eff */
[----:B------:R-:W-:Y:S08]  /*61b0*/  @!P1 BRA `(.L_x_7745) ;  /* 0xffffffbc00289947 */ /* 0x000ff0000383ffff */
[----:B------:R-:W-:Y:S05]  /*61c0*/  BSYNC B1 ;  /* 0x0000000000017941 */ /* 0x000fea0003800000 */
.L_x_7740:
[----:B------:R-:W-:Y:S05]  /*61d0*/  BSYNC B0 ;  /* 0x0000000000007941 */ /* 0x000fea0003800000 */
.L_x_7739:
        /* <DEDUP_REMOVED lines=280> */
.L_x_7748:
        /* <DEDUP_REMOVED lines=281> */
.L_x_7749:
        /* <DEDUP_REMOVED lines=281> */
.L_x_7750:
[----:B------:R-:W-:-:S04]  /*9680*/  LOP3.LUT R29, R37, 0xfffffff8, RZ, 0xc0, !PT ;  /* 0xfffffff8251d7812 */ /* 0x000fc800078ec0ff */
[----:B------:R-:W-:-:S05]  /*9690*/  IADD3 R28, P2, R18, R29, RZ ;  /* 0x0000001d121c7210 */ /* 0x000fca0007f5e0ff */
[----:B------:R-:W-:-:S06]  /*96a0*/  IMAD.X R29, RZ, RZ, R19, P2 ;  /* 0x000000ffff1d7224 */ /* 0x000fcc00010e0613 */
[----:B------:R-:W5:Y:S01]  /*96b0*/  LDG.E.64 R28, desc[UR60][R28.64] ;  /* 0x0000003c1c1c7981 */ /* 0x000f62000c1e1b00 */
        /* <DEDUP_REMOVED lines=277> */
.L_x_7751:
[----:B------:R-:W-:-:S04]  /*a810*/  LOP3.LUT R31, R37, 0xfffffff8, RZ, 0xc0, !PT ;  /* 0xfffffff8251f7812 */ /* 0x000fc800078ec0ff */
[----:B------:R-:W-:-:S04]  /*a820*/  IADD3 R30, P1, R18, R31, RZ ;  /* 0x0000001f121e7210 */ /* 0x000fc80007f3e0ff */
[----:B------:R-:W-:-:S06]  /*a830*/  IADD3.X R31, RZ, R19, RZ, P1, !PT ;  /* 0x00000013ff1f7210 */ /* 0x000fcc0000ffe4ff */
[----:B------:R-:W5:Y:S03]  /*a840*/  LDG.E.64 R30, desc[UR60][R30.64] ;  /* 0x0000003c1e1e7981 */ /* 0x000f66000c1e1b00 */
.L_x_7747:
[----:B------:R-:W-:Y:S05]  /*a850*/  BSYNC B0 ;  /* 0x0000000000007941 */ /* 0x000fea0003800000 */
.L_x_7746:
[----:B------:R-:W-:Y:S04]  /*a860*/  BSSY B0, `(.L_x_7752) ;  /* 0x000001a000007945 */ /* 0x000fe80003800000 */
[----:B------:R-:W-:Y:S05]  /*a870*/  @P0 BRA `(.L_x_7753) ;  /* 0x0000000000600947 */ /* 0x000fea0003800000 */
[----:B------:R-:W-:Y:S01]  /*a880*/  IMAD.IADD R19, R35, 0x1, R0 ;  /* 0x0000000123137824 */ /* 0x000fe200078e0200 */
[C---:B-----5:R-:W-:Y:S02]  /*a890*/  IADD3 R33, P1, R24.reuse, R33, RZ ;  /* 0x0000002118217210 */ /* 0x060fe40007f3e0ff */
[----:B------:R-:W-:Y:S02]  /*a8a0*/  IADD3 R15, P2, R25, R15, RZ ;  /* 0x0000000f190f7210 */ /* 0x000fe40007f5e0ff */
[----:B------:R-:W-:Y:S02]  /*a8b0*/  ISETP.GE.U32.AND P0, PT, R19, R34, PT ;  /* 0x000000221300720c */ /* 0x000fe40003f06070 */
[----:B------:R-:W-:Y:S02]  /*a8c0*/  LEA.HI.X.SX32 R32, R24, R32, 0x1, P1 ;  /* 0x0000002018207211 */ /* 0x000fe400008f0eff */
[----:B------:R-:W-:-:S09]  /*a8d0*/  LEA.HI.X.SX32 R16, R25, R16, 0x1, P2 ;  /* 0x0000001019107211 */ /* 0x000fd200010f0eff */
[----:B------:R-:W-:Y:S05]  /*a8e0*/  @P0 BRA `(.L_x_7753) ;  /* 0x0000000000440947 */ /* 0x000fea0003800000 */
[----:B------:R-:W-:Y:S02]  /*a8f0*/  IADD3 R19, R19, R0, RZ ;  /* 0x0000000013137210 */ /* 0x000fe40007ffe0ff */
[C---:B------:R-:W-:Y:S02]  /*a900*/  IADD3 R11, P1, R26.reuse, R11, RZ ;  /* 0x0000000b1a0b7210 */ /* 0x040fe40007f3e0ff */
[----:B------:R-:W-:Y:S02]  /*a910*/  ISETP.GE.U32.AND P0, PT, R19, R34, PT ;  /* 0x000000221300720c */ /* 0x000fe40003f06070 */
[C---:B------:R-:W-:Y:S02]  /*a920*/  IADD3 R12, P2, R27.reuse, R12, RZ ;  /* 0x0000000c1b0c7210 */ /* 0x040fe40007f5e0ff */
[----:B------:R-:W-:Y:S02]  /*a930*/  LEA.HI.X.SX32 R13, R26, R13, 0x1, P1 ;  /* 0x0000000d1a0d7211 */ /* 0x000fe400008f0eff */
[----:B------:R-:W-:-:S07]  /*a940*/  LEA.HI.X.SX32 R14, R27, R14, 0x1, P2 ;  /* 0x0000000e1b0e7211 */ /* 0x000fce00010f0eff */
[----:B------:R-:W-:Y:S05]  /*a950*/  @P0 BRA `(.L_x_7753) ;  /* 0x0000000000280947 */ /* 0x000fea0003800000 */
[----:B------:R-:W-:Y:S01]  /*a960*/  IMAD.IADD R19, R19, 0x1, R0 ;  /* 0x0000000113137824 */ /* 0x000fe200078e0200 */
[C---:B------:R-:W-:Y:S02]  /*a970*/  IADD3 R7, P1, R28.reuse, R7, RZ ;  /* 0x000000071c077210 */ /* 0x040fe40007f3e0ff */
[----:B------:R-:W-:Y:S02]  /*a980*/  IADD3 R8, P2, R29, R8, RZ ;  /* 0x000000081d087210 */ /* 0x000fe40007f5e0ff */
[----:B------:R-:W-:Y:S02]  /*a990*/  ISETP.GE.U32.AND P0, PT, R19, R34, PT ;  /* 0x000000221300720c */ /* 0x000fe40003f06070 */
[----:B------:R-:W-:Y:S02]  /*a9a0*/  LEA.HI.X.SX32 R9, R28, R9, 0x1, P1 ;  /* 0x000000091c097211 */ /* 0x000fe400008f0eff */
[----:B------:R-:W-:-:S09]  /*a9b0*/  LEA.HI.X.SX32 R10, R29, R10, 0x1, P2 ;  /* 0x0000000a1d0a7211 */ /* 0x000fd200010f0eff */
[C---:B------:R-:W-:Y:S02]  /*a9c0*/  @!P0 IADD3 R3, P3, R30.reuse, R3, RZ ;  /* 0x000000031e038210 */ /* 0x040fe40007f7e0ff */
[C---:B------:R-:W-:Y:S02]  /*a9d0*/  @!P0 IADD3 R4, P4, R31.reuse, R4, RZ ;  /* 0x000000041f048210 */ /* 0x040fe40007f9e0ff */
[----:B------:R-:W-:Y:S02]  /*a9e0*/  @!P0 LEA.HI.X.SX32 R5, R30, R5, 0x1, P3 ;  /* 0x000000051e058211 */ /* 0x000fe400018f0eff */
[----:B------:R-:W-:-:S09]  /*a9f0*/  @!P0 LEA.HI.X.SX32 R6, R31, R6, 0x1, P4 ;  /* 0x000000061f068211 */ /* 0x000fd200020f0eff */
.L_x_7753:
[----:B------:R-:W-:Y:S05]  /*aa00*/  BSYNC B0 ;  /* 0x0000000000007941 */ /* 0x000fea0003800000 */
.L_x_7752:
[----:B-----5:R-:W-:Y:S02]  /*aa10*/  IADD3 R24, P0, P1, R7, R11, R33 ;  /* 0x0000000b07187210 */ /* 0x020fe4000791e021 */
        /* <DEDUP_REMOVED lines=8> */
.L_x_7738:
        /* <DEDUP_REMOVED lines=28> */
.L_x_7756:
        /* <DEDUP_REMOVED lines=11> */
[----:B------:R-:W2:Y:S02]  /*ad10*/  LDG.E.64 R20, desc[UR60][R20.64] ;  /* 0x0000003c14147981 */ /* 0x000ea4000c1e1b00 */
[----:B------:R-:W-:Y:S01]  /*ad20*/  IMAD.WIDE.U32 R28, R27, 0x8, R18 ;  /* 0x000000081b1c7825 */ /* 0x000fe200078e0012 */
[----:B------:R-:W-:-:S03]  /*ad30*/  SHF.R.U32.HI R33, RZ, 0x1, R24 ;  /* 0x00000001ff217819 */ /* 0x000fc60000011618 */
[--C-:B------:R-:W-:Y:S02]  /*ad40*/  IMAD.WIDE.U32 R24, R25, 0x8, R18.reuse ;  /* 0x0000000819187825 */ /* 0x100fe400078e0012 */
[----:B------:R-:W3:Y:S02]  /*ad50*/  LDG.E.64 R28, desc[UR60][R28.64] ;  /* 0x0000003c1c1c7981 */ /* 0x000ee4000c1e1b00 */
[----:B------:R-:W-:Y:S02]  /*ad60*/  IMAD.WIDE.U32 R26, R33, 0x8, R18 ;  /* 0x00000008211a7825 */ /* 0x000fe400078e0012 */
[----:B------:R-:W4:Y:S04]  /*ad70*/  LDG.E.64 R24, desc[UR60][R24.64] ;  /* 0x0000003c18187981 */ /* 0x000f28000c1e1b00 */
[----:B------:R-:W5:Y:S01]  /*ad80*/  LDG.E.64 R26, desc[UR60][R26.64] ;  /* 0x0000003c1a1a7981 */ /* 0x000f62000c1e1b00 */
[----:B------:R-:W-:-:S04]  /*ad90*/  IMAD.IADD R35, R35, 0x1, R0 ;  /* 0x0000000123237824 */ /* 0x000fc800078e0200 */
[----:B------:R-:W-:-:S05]  /*ada0*/  IMAD R33, R0, 0x3, R35 ;  /* 0x0000000300217824 */ /* 0x000fca00078e0223 */
[----:B------:R-:W-:Y:S02]  /*adb0*/  ISETP.GE.U32.AND P0, PT, R33, R34, PT ;  /* 0x000000222100720c */ /* 0x000fe40003f06070 */
[C---:B--2---:R-:W-:Y:S02]  /*adc0*/  IADD3 R30, P1, R20.reuse, R30, RZ ;  /* 0x0000001e141e7210 */ /* 0x044fe40007f3e0ff */
[C---:B------:R-:W-:Y:S02]  /*add0*/  IADD3 R15, P2, R21.reuse, R15, RZ ;  /* 0x0000000f150f7210 */ /* 0x040fe40007f5e0ff */
[----:B------:R-:W-:Y:S02]  /*ade0*/  LEA.HI.X.SX32 R31, R20, R31, 0x1, P1 ;  /* 0x0000001f141f7211 */ /* 0x000fe400008f0eff */
[----:B------:R-:W-:Y:S02]  /*adf0*/  LEA.HI.X.SX32 R16, R21, R16, 0x1, P2 ;  /* 0x0000001015107211 */ /* 0x000fe400010f0eff */
[----:B---3--:R-:W-:-:S02]  /*ae00*/  IADD3 R7, P3, R28, R7, RZ ;  /* 0x000000071c077210 */ /* 0x008fc40007f7e0ff */
[----:B------:R-:W-:Y:S02]  /*ae10*/  IADD3 R8, P4, R29, R8, RZ ;  /* 0x000000081d087210 */ /* 0x000fe40007f9e0ff */
[----:B----4-:R-:W-:Y:S02]  /*ae20*/  IADD3 R11, P1, R24, R11, RZ ;  /* 0x0000000b180b7210 */ /* 0x010fe40007f3e0ff */
[----:B------:R-:W-:Y:S02]  /*ae30*/  IADD3 R12, P2, R25, R12, RZ ;  /* 0x0000000c190c7210 */ /* 0x000fe40007f5e0ff */
[----:B-----5:R-:W-:Y:S02]  /*ae40*/  IADD3 R3, P5, R26, R3, RZ ;  /* 0x000000031a037210 */ /* 0x020fe40007fbe0ff */
[----:B------:R-:W-:Y:S02]  /*ae50*/  IADD3 R4, P6, R27, R4, RZ ;  /* 0x000000041b047210 */ /* 0x000fe40007fde0ff */
[----:B------:R-:W-:-:S02]  /*ae60*/  LEA.HI.X.SX32 R13, R24, R13, 0x1, P1 ;  /* 0x0000000d180d7211 */ /* 0x000fc400008f0eff */
[----:B------:R-:W-:Y:S02]  /*ae70*/  LEA.HI.X.SX32 R14, R25, R14, 0x1, P2 ;  /* 0x0000000e190e7211 */ /* 0x000fe400010f0eff */
[----:B------:R-:W-:Y:S02]  /*ae80*/  LEA.HI.X.SX32 R9, R28, R9, 0x1, P3 ;  /* 0x000000091c097211 */ /* 0x000fe400018f0eff */
[----:B------:R-:W-:Y:S02]  /*ae90*/  LEA.HI.X.SX32 R10, R29, R10, 0x1, P4 ;  /* 0x0000000a1d0a7211 */ /* 0x000fe400020f0eff */
[----:B------:R-:W-:Y:S02]  /*aea0*/  LEA.HI.X.SX32 R5, R26, R5, 0x1, P5 ;  /* 0x000000051a057211 */ /* 0x000fe400028f0eff */
[----:B------:R-:W-:Y:S01]  /*aeb0*/  LEA.HI.X.SX32 R6, R27, R6, 0x1, P6 ;  /* 0x000000061b067211 */ /* 0x000fe200030f0eff */
[----:B------:R-:W-:Y:S06]  /*aec0*/  @!P0 BRA `(.L_x_7756) ;  /* 0xfffffffc00648947 */ /* 0x000fec000383ffff */
[----:B------:R-:W-:Y:S05]  /*aed0*/  BSYNC B1 ;  /* 0x0000000000017941 */ /* 0x000fea0003800000 */
.L_x_7755:
[----:B------:R-:W-:Y:S05]  /*aee0*/  BSYNC B0 ;  /* 0x0000000000007941 */ /* 0x000fea0003800000 */
.L_x_7754:
        /* <DEDUP_REMOVED lines=27> */
.L_x_7758:
[----:B------:R-:W-:Y:S05]  /*b0a0*/  BSYNC B0 ;  /* 0x0000000000007941 */ /* 0x000fea0003800000 */
.L_x_7757:
[----:B------:R-:W-:Y:S04]  /*b0b0*/  BSSY B0, `(.L_x_7759) ;  /* 0x000001a000007945 */ /* 0x000fe80003800000 */
[----:B------:R-:W-:Y:S05]  /*b0c0*/  @P1 BRA `(.L_x_7760) ;  /* 0x0000000000601947 */ /* 0x000fea0003800000 */
[----:B0-----:R-:W-:Y:S01]  /*b0d0*/  IMAD.IADD R19, R35, 0x1, R0 ;  /* 0x0000000123137824 */ /* 0x001fe200078e0200 */
        /* <DEDUP_REMOVED lines=23> */
.L_x_7760:
[----:B------:R-:W-:Y:S05]  /*b250*/  BSYNC B0 ;  /* 0x0000000000007941 */ /* 0x000fea0003800000 */
.L_x_7759:
[----:B-----5:R-:W-:Y:S02]  /*b260*/  IADD3 R24, P0, P1, R7, R11, R30 ;  /* 0x0000000b07187210 */ /* 0x020fe4000791e01e */
[----:B------:R-:W-:Y:S02]  /*b270*/  IADD3 R15, P2, P3, R8, R12, R15 ;  /* 0x0000000c080f7210 */ /* 0x000fe40007b5e00f */
[----:B------:R-:W-:Y:S02]  /*b280*/  IADD3 R24, P5, R3, R24, RZ ;  /* 0x0000001803187210 */ /* 0x000fe40007fbe0ff */
[----:B------:R-:W-:Y:S02]  /*b290*/  IADD3.X R0, R9, R13, R31, P0, P1 ;  /* 0x0000000d09007210 */ /* 0x000fe400007e241f */
[----:B0-----:R-:W-:Y:S02]  /*b2a0*/  IADD3 R18, P4, R15, R4, RZ ;  /* 0x000000040f127210 */ /* 0x001fe40007f9e0ff */
[----:B------:R-:W-:Y:S01]  /*b2b0*/  IADD3.X R19, R10, R14, R16, P2, P3 ;  /* 0x0000000e0a137210 */ /* 0x000fe200017e6410 */
[----:B------:R-:W-:-:S03]  /*b2c0*/  IMAD.X R25, R5, 0x1, R0, P5 ;  /* 0x0000000105197824 */ /* 0x000fc600028e0600 */
[----:B------:R-:W-:Y:S01]  /*b2d0*/  IADD3.X R19, R19, R6, RZ, P4, !PT ;  /* 0x0000000613137210 */ /* 0x000fe200027fe4ff */
[----:B------:R-:W-:Y:S06]  /*b2e0*/  BRA `(.L_x_7721) ;  /* 0x0000000800087947 */ /* 0x000fec0003800000 */
.L_x_7737:
        /* <DEDUP_REMOVED lines=34> */
.L_x_7763:
[----:B------:R-:W-:Y:S02]  /*b510*/  IADD3 R21, R13, R10, RZ ;  /* 0x0000000a0d157210 */ /* 0x000fe40007ffe0ff */
[----:B------:R-:W-:-:S03]  /*b520*/  SHF.R.U32.HI R15, RZ, 0x1, R13 ;  /* 0x00000001ff0f7819 */ /* 0x000fc6000001160d */
[----:B------:R-:W-:Y:S01]  /*b530*/  IMAD.IADD R13, R21, 0x1, R10 ;  /* 0x00000001150d7824 */ /* 0x000fe200078e020a */
[----:B------:R-:W-:Y:S01]  /*b540*/  SHF.R.U32.HI R21, RZ, 0x1, R21 ;  /* 0x00000001ff157819 */ /* 0x000fe20000011615 */
[----:B------:R-:W-:-:S03]  /*b550*/  IMAD.WIDE.U32 R14, R15, 0x8, R18 ;  /* 0x000000080f0e7825 */ /* 0x000fc600078e0012 */
[----:B------:R-:W-:Y:S02]  /*b560*/  IADD3 R33, R13, R10, RZ ;  /* 0x0000000a0d217210 */ /* 0x000fe40007ffe0ff */
[----:B------:R-:W-:Y:S01]  /*b570*/  SHF.R.U32.HI R27, RZ, 0x1, R13 ;  /* 0x00000001ff1b7819 */ /* 0x000fe2000001160d */
[----:B------:R-:W-:Y:S01]  /*b580*/  IMAD.WIDE.U32 R20, R21, 0x8, R18 ;  /* 0x0000000815147825 */ /* 0x000fe200078e0012 */
[----:B------:R-:W-:Y:S01]  /*b590*/  SHF.R.U32.HI R25, RZ, 0x1, R33 ;  /* 0x00000001ff197819 */ /* 0x000fe20000011621 */
[----:B------:R-:W2:Y:S02]  /*b5a0*/  LDG.E.64 R14, desc[UR60][R14.64] ;  /* 0x0000003c0e0e7981 */ /* 0x000ea4000c1e1b00 */
[--C-:B------:R-:W-:Y:S02]  /*b5b0*/  IMAD.WIDE.U32 R26, R27, 0x8, R18.reuse ;  /* 0x000000081b1a7825 */ /* 0x100fe400078e0012 */
[----:B------:R-:W3:Y:S02]  /*b5c0*/  LDG.E.64 R20, desc[UR60][R20.64] ;  /* 0x0000003c14147981 */ /* 0x000ee4000c1e1b00 */
[----:B------:R-:W-:-:S02]  /*b5d0*/  IMAD.WIDE.U32 R24, R25, 0x8, R18 ;  /* 0x0000000819187825 */ /* 0x000fc400078e0012 */
        /* <DEDUP_REMOVED lines=23> */
.L_x_7762:
[----:B------:R-:W-:Y:S05]  /*b750*/  BSYNC B0 ;  /* 0x0000000000007941 */ /* 0x000fea0003800000 */
.L_x_7761:
[----:B------:R-:W-:Y:S01]  /*b760*/  ISETP.GE.U32.AND P1, PT, R13, R34, PT ;  /* 0x000000220d00720c */ /* 0x000fe20003f26070 */
[----:B------:R-:W-:-:S12]  /*b770*/  BSSY B0, `(.L_x_7764) ;  /* 0x0000016000007945 */ /* 0x000fd80003800000 */
[----:B------:R-:W-:Y:S05]  /*b780*/  @P1 BRA `(.L_x_7765) ;  /* 0x0000000000501947 */ /* 0x000fea0003800000 */
[----:B------:R-:W-:-:S05]  /*b790*/  SHF.R.U32.HI R15, RZ, 0x1, R13 ;  /* 0x00000001ff0f7819 */ /* 0x000fca000001160d */
[----:B------:R-:W-:-:S06]  /*b7a0*/  IMAD.WIDE.U32 R14, R15, 0x8, R18 ;  /* 0x000000080f0e7825 */ /* 0x000fcc00078e0012 */
[----:B------:R-:W5:Y:S01]  /*b7b0*/  LDG.E.64 R14, desc[UR60][R14.64] ;  /* 0x0000003c0e0e7981 */ /* 0x000f62000c1e1b00 */
[----:B------:R-:W-:-:S04]  /*b7c0*/  IADD3 R33, R13, R10, RZ ;  /* 0x0000000a0d217210 */ /* 0x000fc80007ffe0ff */
[----:B------:R-:W-:-:S13]  /*b7d0*/  ISETP.GE.U32.AND P0, PT, R33, R34, PT ;  /* 0x000000222100720c */ /* 0x000fda0003f06070 */
[----:B------:R-:W-:Y:S05]  /*b7e0*/  @P0 BRA `(.L_x_7765) ;  /* 0x0000000000380947 */ /* 0x000fea0003800000 */
[----:B------:R-:W-:-:S05]  /*b7f0*/  SHF.R.U32.HI R21, RZ, 0x1, R33 ;  /* 0x00000001ff157819 */ /* 0x000fca0000011621 */
[----:B------:R-:W-:-:S06]  /*b800*/  IMAD.WIDE.U32 R20, R21, 0x8, R18 ;  /* 0x0000000815147825 */ /* 0x000fcc00078e0012 */
[----:B------:R-:W5:Y:S01]  /*b810*/  LDG.E.64 R20, desc[UR60][R20.64] ;  /* 0x0000003c14147981 */ /* 0x000f62000c1e1b00 */
[----:B------:R-:W-:-:S05]  /*b820*/  IMAD.IADD R33, R33, 0x1, R10 ;  /* 0x0000000121217824 */ /* 0x000fca00078e020a */
        /* <DEDUP_REMOVED lines=10> */
.L_x_7765:
[----:B------:R-:W-:Y:S05]  /*b8d0*/  BSYNC B0 ;  /* 0x0000000000007941 */ /* 0x000fea0003800000 */
.L_x_7764:
        /* <DEDUP_REMOVED lines=26> */
.L_x_7767:
[----:B------:R-:W-:Y:S05]  /*ba80*/  BSYNC B0 ;  /* 0x0000000000007941 */ /* 0x000fea0003800000 */
.L_x_7766:
[----:B------:R-:W-:Y:S02]  /*ba90*/  IADD3 R13, P2, P3, R16, R28, R30 ;  /* 0x0000001c100d7210 */ /* 0x000fe40007b5e01e */
[----:B-----5:R-:W-:Y:S02]  /*baa0*/  IADD3 R24, P0, P1, R29, R31, R32 ;  /* 0x0000001f1d187210 */ /* 0x020fe4000791e020 */
[----:B0-----:R-:W-:Y:S02]  /*bab0*/  IADD3.X R19, R4, R6, R8, P2, P3 ;  /* 0x0000000604137210 */ /* 0x001fe400017e6408 */
[----:B------:R-:W-:Y:S02]  /*bac0*/  IADD3 R24, P5, R11, R24, RZ ;  /* 0x000000180b187210 */ /* 0x000fe40007fbe0ff */
[----:B------:R-:W-:Y:S02]  /*bad0*/  IADD3.X R4, R5, R7, R9, P0, P1 ;  /* 0x0000000705047210 */ /* 0x000fe400007e2409 */
[----:B------:R-:W-:-:S03]  /*bae0*/  IADD3 R18, P4, R12, R13, RZ ;  /* 0x0000000d0c127210 */ /* 0x000fc60007f9e0ff */
[----:B------:R-:W-:Y:S01]  /*baf0*/  IMAD.X R25, R3, 0x1, R4, P5 ;  /* 0x0000000103197824 */ /* 0x000fe200028e0604 */
[----:B------:R-:W-:-:S09]  /*bb00*/  IADD3.X R19, R0, R19, RZ, P4, !PT ;  /* 0x0000001300137210 */ /* 0x000fd200027fe4ff */
.L_x_7721:
[----:B------:R-:W-:Y:S05]  /*bb10*/  BSYNC B6 ;  /* 0x0000000000067941 */ /* 0x000fea0003800000 */
.L_x_7720:
        /* <DEDUP_REMOVED lines=11> */
[----:B-1----:R-:W-:-:S05]  /*bbd0*/  LEA R3, R4, R3, 0x18 ;  /* 0x0000000304037211 */ /* 0x002fca00078ec0ff */
[----:B------:R-:W-:Y:S01]  /*bbe0*/  IMAD R9, R0, 0x10, R3 ;  /* 0x0000001000097824 */ /* 0x000fe200078e0203 */
[----:B---3--:R-:W-:-:S04]  /*bbf0*/  SHF.R.U32.HI R0, RZ, 0x1, R11 ;  /* 0x00000001ff007819 */ /* 0x008fc8000001160b */
[----:B------:R1:W-:Y:S01]  /*bc00*/  STS.128 [R9], R24 ;  /* 0x0000001809007388 */ /* 0x0003e20000000c00 */
[----:B------:R-:W-:-:S13]  /*bc10*/  ISETP.NE.AND P0, PT, R0, RZ, PT ;  /* 0x000000ff0000720c */ /* 0x000fda0003f05270 */
[----:B------:R-:W-:Y:S05]  /*bc20*/  @!P0 BRA `(.L_x_7768) ;  /* 0x0000000000588947 */ /* 0x000fea0003800000 */
.L_x_7771:
        /* <DEDUP_REMOVED lines=11> */
[----:B------:R-:W2:Y:S02]  /*bce0*/  LDS.128 R4, [R0] ;  /* 0x0000000000047984 */ /* 0x000ea40000000c00 */
[----:B--2---:R-:W-:Y:S02]  /*bcf0*/  IADD3 R18, P2, R6, R18, RZ ;  /* 0x0000001206127210 */ /* 0x004fe40007f5e0ff */
[----:B-1----:R-:W-:Y:S02]  /*bd00*/  IADD3 R24, P0, R4, R24, RZ ;  /* 0x0000001804187210 */ /* 0x002fe40007f1e0ff */
[----:B------:R-:W-:Y:S01]  /*bd10*/  MOV R26, R18 ;  /* 0x00000012001a7202 */ /* 0x000fe20000000f00 */
[----:B------:R-:W-:Y:S01]  /*bd20*/  IMAD.X R19, R7, 0x1, R19, P2 ;  /* 0x0000000107137824 */ /* 0x000fe200010e0613 */
[----:B------:R-:W-:-:S03]  /*bd30*/  IADD3.X R25, R5, R25, RZ, P0, !PT ;  /* 0x0000001905197210 */ /* 0x000fc600007fe4ff */
[----:B------:R-:W-:-:S05]  /*bd40*/  IMAD.MOV.U32 R27, RZ, RZ, R19 ;  /* 0x000000ffff1b7224 */ /* 0x000fca00078e0013 */
[----:B------:R2:W-:Y:S02]  /*bd50*/  STS.128 [R9], R24 ;  /* 0x0000001809007388 */ /* 0x0005e40000000c00 */
.L_x_7770:
[----:B------:R-:W-:Y:S05]  /*bd60*/  BSYNC B0 ;  /* 0x0000000000007941 */ /* 0x000fea0003800000 */
.L_x_7769:
[----:B------:R-:W-:Y:S01]  /*bd70*/  MOV R0, R8 ;  /* 0x0000000800007202 */ /* 0x000fe20000000f00 */
[----:B------:R-:W-:Y:S06]  /*bd80*/  @P1 BRA `(.L_x_7771) ;  /* 0xfffffffc00a81947 */ /* 0x000fec000383ffff */
.L_x_7768:
[----:B------:R-:W-:Y:S02]  /*bd90*/  ULDC UR4, c[0x0][0x238] ;  /* 0x00008e0000047ab9 */ /* 0x000fe40000000800 */
[----:B------:R-:W-:-:S13]  /*bda0*/  ISETP.NE.AND P0, PT, RZ, UR4, PT ;  /* 0x00000004ff007c0c */ /* 0x000fda000bf05270 */
[----:B------:R-:W-:Y:S05]  /*bdb0*/  @!P0 BRA `(.L_x_7772) ;  /* 0x0000000000e08947 */ /* 0x000fea0003800000 */
[----:B-12---:R-:W1:Y:S02]  /*bdc0*/  LDC R9, c[0x0][RZ] ;  /* 0x00000000ff097b82 */ /* 0x006e640000000800 */
        /* <DEDUP_REMOVED lines=8> */
[----:B------:R-:W-:Y:S02]  /*be50*/  IMAD.MOV.U32 R27, RZ, RZ, R19 ;  /* 0x000000ffff1b7224 */ /* 0x000fe400078e0013 */
        /* <DEDUP_REMOVED lines=9> */
.L_x_7776:
[----:B------:R-:W-:Y:S01]  /*bef0*/  IADD3 R4, R17, R0, RZ ;  /* 0x0000000011047210 */ /* 0x000fe20007ffe0ff */
[----:B------:R-:W-:Y:S05]  /*bf00*/  WARPSYNC.ALL ;  /* 0x0000000000007948 */ /* 0x000fea0003800000 */
[----:B------:R-:W-:Y:S01]  /*bf10*/  BAR.SYNC.DEFER_BLOCKING 0x0 ;  /* 0x0000000000007b1d */ /* 0x000fe20000010000 */
[----:B------:R-:W-:-:S04]  /*bf20*/  ISETP.GE.U32.AND P0, PT, R4, R9, PT ;  /* 0x000000090400720c */ /* 0x000fc80003f06070 */
[----:B------:R-:W-:Y:S01]  /*bf30*/  ISETP.GE.U32.OR P0, PT, R17, R0, P0 ;  /* 0x000000001100720c */ /* 0x000fe20000706470 */
[----:B------:R-:W-:-:S12]  /*bf40*/  BSSY B0, `(.L_x_7774) ;  /* 0x000000b000007945 */ /* 0x000fd80003800000 */
[----:B-1----:R-:W-:Y:S05]  /*bf50*/  @P0 BRA `(.L_x_7775) ;  /* 0x0000000000240947 */ /* 0x002fea0003800000 */
[----:B------:R-:W-:-:S06]  /*bf60*/  IMAD R4, R0, 0x10, R3 ;  /* 0x0000001000047824 */ /* 0x000fcc00078e0203 */
[----:B------:R-:W1:Y:S02]  /*bf70*/  LDS.128 R4, [R4] ;  /* 0x0000000004047984 */ /* 0x000e640000000c00 */
[----:B-1----:R-:W-:Y:S02]  /*bf80*/  IADD3 R18, P1, R6, R18, RZ ;  /* 0x0000001206127210 */ /* 0x002fe40007f3e0ff */
[----:B------:R-:W-:Y:S02]  /*bf90*/  IADD3 R24, P0, R4, R24, RZ ;  /* 0x0000001804187210 */ /* 0x000fe40007f1e0ff */
[----:B------:R-:W-:Y:S01]  /*bfa0*/  MOV R26, R18 ;  /* 0x00000012001a7202 */ /* 0x000fe20000000f00 */
[----:B------:R-:W-:Y:S01]  /*bfb0*/  IMAD.X R19, R7, 0x1, R19, P1 ;  /* 0x0000000107137824 */ /* 0x000fe200008e0613 */
[----:B------:R-:W-:-:S03]  /*bfc0*/  IADD3.X R25, R5, R25, RZ, P0, !PT ;  /* 0x0000001905197210 */ /* 0x000fc600007fe4ff */
[----:B------:R-:W-:-:S05]  /*bfd0*/  IMAD.MOV.U32 R27, RZ, RZ, R19 ;  /* 0x000000ffff1b7224 */ /* 0x000fca00078e0013 */
[----:B------:R1:W-:Y:S02]  /*bfe0*/  STS.128 [R3], R24 ;  /* 0x0000001803007388 */ /* 0x0003e40000000c00 */
.L_x_7775:
[----:B------:R-:W-:Y:S05]  /*bff0*/  BSYNC B0 ;  /* 0x0000000000007941 */ /* 0x000fea0003800000 */
.L_x_7774:
[----:B------:R-:W-:-:S04]  /*c000*/  SHF.R.S32.HI R0, RZ, 0x1, R0 ;  /* 0x00000001ff007819 */ /* 0x000fc80000011400 */
[----:B------:R-:W-:-:S13]  /*c010*/  ISETP.GE.AND P0, PT, R0, 0x20, PT ;  /* 0x000000200000780c */ /* 0x000fda0003f06270 */
[----:B------:R-:W-:Y:S05]  /*c020*/  @P0 BRA `(.L_x_7776) ;  /* 0xfffffffc00b00947 */ /* 0x000fea000383ffff */
[----:B------:R-:W-:-:S11]  /*c030*/  HFMA2.MMA R0, -RZ, RZ, 0, 1.9073486328125e-06 ;  /* 0x00000020ff007435 */ /* 0x000fd600000001ff */
.L_x_7773:
[----:B------:R-:W-:Y:S01]  /*c040*/  ISETP.GE.AND P0, PT, R0, 0x2, PT ;  /* 0x000000020000780c */ /* 0x000fe20003f06270 */
[----:B------:R-:W-:Y:S05]  /*c050*/  WARPSYNC.ALL ;  /* 0x0000000000007948 */ /* 0x000fea0003800000 */
[----:B------:R-:W-:Y:S07]  /*c060*/  BAR.SYNC.DEFER_BLOCKING 0x0 ;  /* 0x0000000000007b1d */ /* 0x000fee0000010000 */
[----:B------:R-:W-:Y:S05]  /*c070*/  @!P0 BRA `(.L_x_7772) ;  /* 0x0000000000308947 */ /* 0x000fea0003800000 */
[----:B-1----:R-:W-:-:S07]  /*c080*/  IMAD.MOV.U32 R3, RZ, RZ, 0x1 ;  /* 0x00000001ff037424 */ /* 0x002fce00078e00ff */
.L_x_7777:
[----:B------:R-:W1:Y:S04]  /*c090*/  SHFL.DOWN PT, R5, R24, R3, 0x1f ;  /* 0x08001f0318057589 */ /* 0x000e6800000e0000 */
[----:B------:R-:W2:Y:S04]  /*c0a0*/  SHFL.DOWN PT, R7, R18, R3, 0x1f ;  /* 0x08001f0312077589 */ /* 0x000ea800000e0000 */
[----:B------:R-:W3:Y:S04]  /*c0b0*/  SHFL.DOWN PT, R4, R25, R3, 0x1f ;  /* 0x08001f0319047589 */ /* 0x000ee800000e0000 */
[----:B------:R4:W5:Y:S02]  /*c0c0*/  SHFL.DOWN PT, R6, R19, R3, 0x1f ;  /* 0x08001f0313067589 */ /* 0x00096400000e0000 */
[----:B----4-:R-:W-:-:S02]  /*c0d0*/  SHF.L.U32 R3, R3, 0x1, RZ ;  /* 0x0000000103037819 */ /* 0x010fc400000006ff */
[----:B-1----:R-:W-:Y:S02]  /*c0e0*/  IADD3 R24, P1, R5, R24, RZ ;  /* 0x0000001805187210 */ /* 0x002fe40007f3e0ff */
[----:B------:R-:W-:Y:S02]  /*c0f0*/  ISETP.GE.AND P0, PT, R3, R0, PT ;  /* 0x000000000300720c */ /* 0x000fe40003f06270 */
[----:B--2---:R-:W-:Y:S01]  /*c100*/  IADD3 R18, P2, R7, R18, RZ ;  /* 0x0000001207127210 */ /* 0x004fe20007f5e0ff */
[----:B---3--:R-:W-:-:S03]  /*c110*/  IMAD.X R25, R4, 0x1, R25, P1 ;  /* 0x0000000104197824 */ /* 0x008fc600008e0619 */
[----:B-----5:R-:W-:-:S07]  /*c120*/  IADD3.X R19, R6, R19, RZ, P2, !PT ;  /* 0x0000001306137210 */ /* 0x020fce00017fe4ff */
[----:B------:R-:W-:Y:S05]  /*c130*/  @!P0 BRA `(.L_x_7777) ;  /* 0xfffffffc00d48947 */ /* 0x000fea000383ffff */
.L_x_7772:
[----:B------:R-:W3:Y:S01]  /*c140*/  LDC R0, c[0x0][0x3f4] ;  /* 0x0000fd00ff007b82 */ /* 0x000ee20000000800 */
[----:B------:R-:W-:Y:S01]  /*c150*/  IMAD.MOV.U32 R16, RZ, RZ, RZ ;  /* 0x000000ffff107224 */ /* 0x000fe200078e00ff */
[----:B-12---:R-:W-:Y:S02]  /*c160*/  MOV R26, RZ ;  /* 0x000000ff001a7202 */ /* 0x006fe40000000f00 */
        /* <DEDUP_REMOVED lines=275> */
.L_x_7778:
        /* <DEDUP_REMOVED lines=278> */
.L_x_7779:
        /* <DEDUP_REMOVED lines=13> */
.L_x_7785:
        /* <DEDUP_REMOVED lines=9> */
[----:B0-----:R-:W-:Y:S05]  /*e560*/  CALL.REL.NOINC `($__internal_31_$__cuda_sm20_rem_u64) ;  /* 0x0000004c009c7944 */ /* 0x001fea0003c00000 */
[----:B------:R-:W-:Y:S05]  /*e570*/  BRA `(.L_x_7784) ;  /* 0x00000000004c7947 */ /* 0x000fea0003800000 */
.L_x_7783:
[----:B------:R-:W1:Y:S01]  /*e580*/  I2F.U32.RP R11, R10 ;  /* 0x0000000a000b7306 */ /* 0x000e620000209000 */
[----:B------:R-:W-:-:S07]  /*e590*/  ISETP.NE.U32.AND P1, PT, R10, RZ, PT ;  /* 0x000000ff0a00720c */ /* 0x000fce0003f25070 */
[----:B-1----:R-:W1:Y:S02]  /*e5a0*/  MUFU.RCP R11, R11 ;  /* 0x0000000b000b7308 */ /* 0x002e640000001000 */
[----:B-1----:R-:W-:Y:S01]  /*e5b0*/  VIADD R4, R11, 0xffffffe ;  /* 0x0ffffffe0b047836 */ /* 0x002fe20000000000 */
[----:B------:R-:W-:-:S05]  /*e5c0*/  HFMA2.MMA R11, -RZ, RZ, 0, 0 ;  /* 0x00000000ff0b7435 */ /* 0x000fca00000001ff */
        /* <DEDUP_REMOVED lines=14> */
.L_x_7784:
[----:B------:R-:W-:Y:S05]  /*e6b0*/  BSYNC B1 ;  /* 0x0000000000017941 */ /* 0x000fea0003800000 */
.L_x_7782:
[----:B------:R-:W-:Y:S01]  /*e6c0*/  ISETP.NE.U32.AND P0, PT, R10, RZ, PT ;  /* 0x000000ff0a00720c */ /* 0x000fe20003f05070 */
[----:B------:R-:W-:Y:S01]  /*e6d0*/  IMAD.MOV.U32 R12, RZ, RZ, R0 ;  /* 0x000000ffff0c7224 */ /* 0x000fe200078e0000 */
[----:B------:R-:W-:Y:S02]  /*e6e0*/  MOV R14, R3 ;  /* 0x00000003000e7202 */ /* 0x000fe40000000f00 */
[----:B------:R-:W-:-:S13]  /*e6f0*/  ISETP.NE.AND.EX P0, PT, R11, RZ, PT, P0 ;  /* 0x000000ff0b00720c */ /* 0x000fda0003f05300 */
[----:B------:R-:W-:Y:S05]  /*e700*/  @P0 BRA `(.L_x_7785) ;  /* 0xfffffffc00700947 */ /* 0x000fea000383ffff */
[----:B------:R-:W-:Y:S05]  /*e710*/  BSYNC B0 ;  /* 0x0000000000007941 */ /* 0x000fea0003800000 */
.L_x_7781:
[----:B------:R-:W-:Y:S01]  /*e720*/  ISETP.NE.U32.AND P2, PT, R3, RZ, PT ;  /* 0x000000ff0300720c */ /* 0x000fe20003f45070 */
[----:B------:R-:W-:-:S12]  /*e730*/  BSSY B0, `(.L_x_7786) ;  /* 0x000001c000007945 */ /* 0x000fd80003800000 */
[----:B------:R-:W-:Y:S05]  /*e740*/  @!P2 BRA `(.L_x_7787) ;  /* 0x00000000001ca947 */ /* 0x000fea0003800000 */
[----:B------:R-:W-:Y:S01]  /*e750*/  HFMA2.MMA R13, -RZ, RZ, 0, 0 ;  /* 0x00000000ff0d7435 */ /* 0x000fe200000001ff */
[----:B------:R-:W-:Y:S01]  /*e760*/  IMAD.MOV.U32 R12, RZ, RZ, 0x8 ;  /* 0x00000008ff0c7424 */ /* 0x000fe200078e00ff */
[----:B------:R-:W-:-:S09]  /*e770*/  MOV R14, 0xe790 ;  /* 0x0000e790000e7802 */ /* 0x000fd20000000f00 */
[----:B0-----:R-:W-:Y:S05]  /*e780*/  CALL.REL.NOINC `($__internal_30_$__cuda_sm20_div_u64) ;  /* 0x0000004800007944 */ /* 0x001fea0003c00000 */
[----:B------:R-:W-:Y:S01]  /*e790*/  IMAD.MOV.U32 R4, RZ, RZ, R10 ;  /* 0x000000ffff047224 */ /* 0x000fe200078e000a */
[----:B------:R-:W-:Y:S01]  /*e7a0*/  MOV R5, R11 ;  /* 0x0000000b00057202 */ /* 0x000fe20000000f00 */
[----:B------:R-:W-:Y:S06]  /*e7b0*/  BRA `(.L_x_7788) ;  /* 0x00000000004c7947 */ /* 0x000fec0003800000 */
.L_x_7787:
[----:B------:R-:W1:Y:S01]  /*e7c0*/  I2F.U32.RP R10, R0 ;  /* 0x00000000000a7306 */ /* 0x000e620000209000 */
[----:B------:R-:W-:Y:S01]  /*e7d0*/  IMAD.MOV.U32 R4, RZ, RZ, RZ ;  /* 0x000000ffff047224 */ /* 0x000fe200078e00ff */
[----:B------:R-:W-:-:S06]  /*e7e0*/  ISETP.NE.U32.AND P3, PT, R0, RZ, PT ;  /* 0x000000ff0000720c */ /* 0x000fcc0003f65070 */
[----:B-1----:R-:W1:Y:S02]  /*e7f0*/  MUFU.RCP R10, R10 ;  /* 0x0000000a000a7308 */ /* 0x002e640000001000 */
[----:B-1----:R-:W-:-:S06]  /*e800*/  VIADD R11, R10, 0xffffffe ;  /* 0x0ffffffe0a0b7836 */ /* 0x002fcc0000000000 */
[----:B------:R-:W1:Y:S02]  /*e810*/  F2I.FTZ.U32.TRUNC.NTZ R5, R11 ;  /* 0x0000000b00057305 */ /* 0x000e64000021f000 */
        /* <DEDUP_REMOVED lines=13> */
.L_x_7788:
[----:B------:R-:W-:Y:S05]  /*e8f0*/  BSYNC B0 ;  /* 0x0000000000007941 */ /* 0x000fea0003800000 */
.L_x_7786:
[----:B------:R-:W-:Y:S04]  /*e900*/  BSSY B0, `(.L_x_7789) ;  /* 0x000001a000007945 */ /* 0x000fe80003800000 */
[----:B------:R-:W-:Y:S05]  /*e910*/  @!P2 BRA `(.L_x_7790) ;  /* 0x000000000014a947 */ /* 0x000fea0003800000 */
[----:B------:R-:W-:Y:S01]  /*e920*/  IMAD.MOV.U32 R12, RZ, RZ, 0x4 ;  /* 0x00000004ff0c7424 */ /* 0x000fe200078e00ff */
[----:B------:R-:W-:Y:S02]  /*e930*/  MOV R13, RZ ;  /* 0x000000ff000d7202 */ /* 0x000fe40000000f00 */
[----:B------:R-:W-:-:S07]  /*e940*/  MOV R14, 0xe960 ;  /* 0x0000e960000e7802 */ /* 0x000fce0000000f00 */
[----:B0-----:R-:W-:Y:S05]  /*e950*/  CALL.REL.NOINC `($__internal_30_$__cuda_sm20_div_u64) ;  /* 0x00000044008c7944 */ /* 0x001fea0003c00000 */
[----:B------:R-:W-:Y:S05]  /*e960*/  BRA `(.L_x_7791) ;  /* 0x00000000004c7947 */ /* 0x000fea0003800000 */
.L_x_7790:
        /* <DEDUP_REMOVED lines=19> */
.L_x_7791:
[----:B------:R-:W-:Y:S05]  /*eaa0*/  BSYNC B0 ;  /* 0x0000000000007941 */ /* 0x000fea0003800000 */
.L_x_7789:
        /* <DEDUP_REMOVED lines=10> */
[----:B0-----:R-:W-:Y:S05]  /*eb50*/  CALL.REL.NOINC `($__internal_30_$__cuda_sm20_div_u64) ;  /* 0x00000044000c7944 */ /* 0x001fea0003c00000 */
[----:B------:R-:W-:Y:S01]  /*eb60*/  IMAD.MOV.U32 R4, RZ, RZ, R10 ;  /* 0x000000ffff047224 */ /* 0x000fe200078e000a */
[----:B------:R-:W-:Y:S01]  /*eb70*/  MOV R5, R11 ;  /* 0x0000000b00057202 */ /* 0x000fe20000000f00 */
[----:B------:R-:W-:Y:S06]  /*eb80*/  BRA `(.L_x_7794) ;  /* 0x00000000004c7947 */ /* 0x000fec0003800000 */
.L_x_7793:
        /* <DEDUP_REMOVED lines=9> */
[----:B------:R-:W-:Y:S01]  /*ec20*/  IMAD.HI.U32 R4, R5, R12, RZ ;  /* 0x0000000c05047227 */ /* 0x000fe200078e00ff */
[----:B------:R-:W-:-:S04]  /*ec30*/  HFMA2.MMA R5, -RZ, RZ, 0, 0 ;  /* 0x00000000ff057435 */ /* 0x000fc800000001ff */
[----:B------:R-:W-:-:S05]  /*ec40*/  IADD3 R13, -R4, RZ, RZ ;  /* 0x000000ff040d7210 */ /* 0x000fca0007ffe1ff */
[----:B------:R-:W-:-:S05]  /*ec50*/  IMAD R13, R10, R13, R12 ;  /* 0x0000000d0a0d7224 */ /* 0x000fca00078e020c */
[----:B------:R-:W-:-:S13]  /*ec60*/  ISETP.GE.U32.AND P0, PT, R13, R10, PT ;  /* 0x0000000a0d00720c */ /* 0x000fda0003f06070 */
[----:B------:R-:W-:Y:S01]  /*ec70*/  @P0 IMAD.IADD R13, R13, 0x1, -R10 ;  /* 0x000000010d0d0824 */ /* 0x000fe200078e0a0a */
[----:B------:R-:W-:-:S04]  /*ec80*/  @P0 IADD3 R4, R4, 0x1, RZ ;  /* 0x0000000104040810 */ /* 0x000fc80007ffe0ff */
[----:B------:R-:W-:-:S13]  /*ec90*/  ISETP.GE.U32.AND P1, PT, R13, R10, PT ;  /* 0x0000000a0d00720c */ /* 0x000fda0003f26070 */
[----:B------:R-:W-:Y:S01]  /*eca0*/  @P1 VIADD R4, R4, 0x1 ;  /* 0x0000000104041836 */ /* 0x000fe20000000000 */
[----:B------:R-:W-:-:S07]  /*ecb0*/  @!P2 LOP3.LUT R4, RZ, R10, RZ, 0x33, !PT ;  /* 0x0000000aff04a212 */ /* 0x000fce00078e33ff */
.L_x_7794:
[----:B------:R-:W-:Y:S05]  /*ecc0*/  BSYNC B0 ;  /* 0x0000000000007941 */ /* 0x000fea0003800000 */
.L_x_7792:
[----:B------:R-:W-:Y:S02]  /*ecd0*/  ULDC.64 UR4, c[0x0][0x608] ;  /* 0x0001820000047ab9 */ /* 0x000fe40000000a00 */
[----:B------:R-:W-:-:S04]  /*ece0*/  IADD3 R4, P0, R4, UR4, RZ ;  /* 0x0000000404047c10 */ /* 0x000fc8000ff1e0ff */
[----:B------:R-:W-:-:S05]  /*ecf0*/  IADD3.X R5, R5, UR5, RZ, P0, !PT ;  /* 0x0000000505057c10 */ /* 0x000fca00087fe4ff */
[----:B------:R-:W-:-:S07]  /*ed00*/  IMAD.MOV.U32 R0, RZ, RZ, R5 ;  /* 0x000000ffff007224 */ /* 0x000fce00078e0005 */
.L_x_7780:
[----:B------:R-:W-:Y:S02]  /*ed10*/  ULDC UR4, c[0x0][0x240] ;  /* 0x0000900000047ab9 */ /* 0x000fe40000000800 */
[----:B------:R-:W-:-:S13]  /*ed20*/  ISETP.NE.AND P0, PT, RZ, UR4, PT ;  /* 0x00000004ff007c0c */ /* 0x000fda000bf05270 */
[----:B------:R-:W-:Y:S05]  /*ed30*/  @!P0 BRA `(.L_x_7795) ;  /* 0x0000003800788947 */ /* 0x000fea0003800000 */
[----:B------:R-:W1:Y:S01]  /*ed40*/  LDC R3, c[0x0][0x3f4] ;  /* 0x0000fd00ff037b82 */ /* 0x000e620000000800 */
[----:B------:R-:W2:Y:S01]  /*ed50*/  S2R R10, SR_CTAID.X ;  /* 0x00000000000a7919 */ /* 0x000ea20000002500 */
[----:B------:R-:W-:Y:S01]  /*ed60*/  ULDC UR4, c[0x0][0x244] ;  /* 0x0000910000047ab9 */ /* 0x000fe20000000800 */
[----:B------:R-:W-:Y:S01]  /*ed70*/  CS2R R22, SRZ ;  /* 0x0000000000167805 */ /* 0x000fe2000001ff00 */
[----:B------:R-:W-:Y:S01]  /*ed80*/  IMAD R7, R17, UR4, RZ ;  /* 0x0000000411077c24 */ /* 0x000fe2000f8e02ff */
[----:B------:R-:W-:-:S03]  /*ed90*/  ULDC UR4, c[0x0][0x248] ;  /* 0x0000920000047ab9 */ /* 0x000fc60000000800 */
[----:B------:R-:W-:Y:S01]  /*eda0*/  IMAD R7, R2, UR4, R7 ;  /* 0x0000000402077c24 */ /* 0x000fe2000f8e0207 */
[----:B------:R-:W-:Y:S01]  /*edb0*/  ULDC UR4, c[0x0][0x230] ;  /* 0x00008c0000047ab9 */ /* 0x000fe20000000800 */
[----:B-1----:R-:W-:Y:S02]  /*edc0*/  ISETP.NE.AND P0, PT, R3, RZ, PT ;  /* 0x000000ff0300720c */ /* 0x002fe40003f05270 */
        /* <DEDUP_REMOVED lines=276> */
.L_x_7796:
        /* <DEDUP_REMOVED lines=278> */
.L_x_7797:
        /* <DEDUP_REMOVED lines=16> */
.L_x_7799:
[----:B------:R-:W-:Y:S05]  /*11170*/  BSYNC B0 ;  /* 0x0000000000007941 */ /* 0x000fea0003800000 */
.L_x_7798:
        /* <DEDUP_REMOVED lines=15> */
.L_x_7801:
[----:B------:R-:W-:Y:S05]  /*11270*/  BSYNC B0 ;  /* 0x0000000000007941 */ /* 0x000fea0003800000 */
.L_x_7800:
        /* <DEDUP_REMOVED lines=35> */
.L_x_7803:
[----:B------:R-:W-:Y:S05]  /*114b0*/  BSYNC B0 ;  /* 0x0000000000007941 */ /* 0x000fea0003800000 */
.L_x_7802:
        /* <DEDUP_REMOVED lines=19> */
[----:B-1----:R-:W-:Y:S01]  /*115f0*/  MOV R18, UR10 ;  /* 0x0000000a00127c02 */ /* 0x002fe20008000f00 */
        /* <DEDUP_REMOVED lines=18> */
.L_x_7808:
[----:B------:R-:W-:-:S04]  /*11720*/  IMAD.IADD R11, R25, 0x1, R24 ;  /* 0x00000001190b7824 */ /* 0x000fc800078e0218 */
[----:B--2---:R-:W-:-:S05]  /*11730*/  IMAD.WIDE.U32 R10, R11, 0x10, R12 ;  /* 0x000000100b0a7825 */ /* 0x004fca00078e000c */
[----:B------:R-:W2:Y:S04]  /*11740*/  LDG.E.64 R14, desc[UR60][R10.64] ;  /* 0x0000003c0a0e7981 */ /* 0x000ea8000c1e1b00 */
[----:B0-----:R-:W3:Y:S01]  /*11750*/  LDG.E.64 R20, desc[UR60][R10.64+0x8] ;  /* 0x0000083c0a147981 */ /* 0x001ee2000c1e1b00 */
        /* <DEDUP_REMOVED lines=8> */
.L_x_7807:
[----:B------:R-:W-:Y:S05]  /*117e0*/  BRA `(.L_x_7806) ;  /* 0x0000000000647947 */ /* 0x000fea0003800000 */
.L_x_7805:
[----:B------:R-:W-:Y:S01]  /*117f0*/  ULDC UR7, c[0x0][0x234] ;  /* 0x00008d0000077ab9 */ /* 0x000fe20000000800 */
[----:B------:R-:W-:Y:S01]  /*11800*/  IMAD.U32 R16, RZ, RZ, UR10 ;  /* 0x0000000aff107e24 */ /* 0x000fe2000f8e00ff */
[----:B------:R-:W-:Y:S02]  /*11810*/  ISETP.GE.U32.AND P0, PT, R2, UR7, PT ;  /* 0x0000000702007c0c */ /* 0x000fe4000bf06070 */
[----:B------:R-:W-:-:S11]  /*11820*/  MOV R3, UR11 ;  /* 0x0000000b00037c02 */ /* 0x000fd60008000f00 */
[----:B------:R-:W-:Y:S05]  /*11830*/  @P0 BRA `(.L_x_7806) ;  /* 0x0000000000500947 */ /* 0x000fea0003800000 */
[----:B------:R-:W-:Y:S01]  /*11840*/  ULDC UR6, c[0x0][0x10] ;  /* 0x0000040000067ab9 */ /* 0x000fe20000000800 */
[----:B------:R-:W1:Y:S01]  /*11850*/  LDC R26, c[0x0][RZ] ;  /* 0x00000000ff1a7b82 */ /* 0x000e620000000800 */
[----:B------:R-:W-:Y:S01]  /*11860*/  IMAD.U32 R16, RZ, RZ, UR10 ;  /* 0x0000000aff107e24 */ /* 0x000fe2000f8e00ff */
[----:B------:R-:W-:Y:S01]  /*11870*/  MOV R3, UR11 ;  /* 0x0000000b00037c02 */ /* 0x000fe20008000f00 */
[----:B------:R-:W-:Y:S02]  /*11880*/  IMAD.MOV.U32 R25, RZ, RZ, R2 ;  /* 0x000000ffff197224 */ /* 0x000fe400078e0002 */
[----:B------:R-:W-:-:S03]  /*11890*/  IMAD R24, R10, UR6, RZ ;  /* 0x000000060a187c24 */ /* 0x000fc6000f8e02ff */
[----:B------:R-:W2:Y:S08]  /*118a0*/  LDC.64 R12, c[0x0][0x610] ;  /* 0x00018400ff0c7b82 */ /* 0x000eb00000000a00 */
[----:B------:R-:W3:Y:S02]  /*118b0*/  LDC R28, c[0x0][0x4] ;  /* 0x00000100ff1c7b82 */ /* 0x000ee40000000800 */
.L_x_7809:
[----:B------:R-:W-:-:S05]  /*118c0*/  IADD3 R10, R24, R25, RZ ;  /* 0x00000019180a7210 */ /* 0x000fca0007ffe0ff */
[----:B-1----:R-:W-:-:S04]  /*118d0*/  IMAD R11, R10, R26, R17 ;  /* 0x0000001a0a0b7224 */ /* 0x002fc800078e0211 */
[----:B--2---:R-:W-:-:S05]  /*118e0*/  IMAD.WIDE.U32 R10, R11, 0x10, R12 ;  /* 0x000000100b0a7825 */ /* 0x004fca00078e000c */
[----:B0-----:R-:W2:Y:S04]  /*118f0*/  LDG.E.64 R20, desc[UR60][R10.64+0x8] ;  /* 0x0000083c0a147981 */ /* 0x001ea8000c1e1b00 */
[----:B------:R-:W4:Y:S01]  /*11900*/  LDG.E.64 R14, desc[UR60][R10.64] ;  /* 0x0000003c0a0e7981 */ /* 0x000f22000c1e1b00 */
[----:B---3--:R-:W-:-:S05]  /*11910*/  IMAD.IADD R25, R28, 0x1, R25 ;  /* 0x000000011c197824 */ /* 0x008fca00078e0219 */
[----:B------:R-:W-:Y:S02]  /*11920*/  ISETP.GE.U32.AND P0, PT, R25, UR7, PT ;  /* 0x0000000719007c0c */ /* 0x000fe4000bf06070 */
[----:B--2---:R-:W-:Y:S02]  /*11930*/  IADD3 R16, P3, R20, R16, RZ ;  /* 0x0000001014107210 */ /* 0x004fe40007f7e0ff */
[----:B----4-:R-:W-:-:S03]  /*11940*/  IADD3 R18, P2, R14, R18, RZ ;  /* 0x000000120e127210 */ /* 0x010fc60007f5e0ff */
[----:B------:R-:W-:Y:S01]  /*11950*/  IMAD.X R3, R21, 0x1, R3, P3 ;  /* 0x0000000115037824 */ /* 0x000fe200018e0603 */
[----:B------:R-:W-:-:S05]  /*11960*/  IADD3.X R19, R15, R19, RZ, P2, !PT ;  /* 0x000000130f137210 */ /* 0x000fca00017fe4ff */
[----:B------:R-:W-:Y:S05]  /*11970*/  @!P0 BRA `(.L_x_7809) ;  /* 0xfffffffc00d08947 */ /* 0x000fea000383ffff */
.L_x_7806:
[----:B------:R-:W-:Y:S05]  /*11980*/  BSYNC B0 ;  /* 0x0000000000007941 */ /* 0x000fea0003800000 */
.L_x_7804:
[----:B------:R-:W1:Y:S01]  /*11990*/  LDC R10, c[0x0][RZ] ;  /* 0x00000000ff0a7b82 */ /* 0x000e620000000800 */
        /* <DEDUP_REMOVED lines=9> */
[----:B-1----:R-:W-:-:S05]  /*11a30*/  IMAD R11, R2, R10, R17 ;  /* 0x0000000a020b7224 */ /* 0x002fca00078e0211 */
[----:B------:R-:W-:-:S05]  /*11a40*/  LEA R11, R11, UR4, 0x4 ;  /* 0x000000040b0b7c11 */ /* 0x000fca000f8e20ff */
[----:B------:R1:W-:Y:S02]  /*11a50*/  STS.128 [R11], R12 ;  /* 0x0000000c0b007388 */ /* 0x0003e40000000c00 */
[----:B------:R-:W-:Y:S05]  /*11a60*/  @!P0 BRA `(.L_x_7810) ;  /* 0x0000000000608947 */ /* 0x000fea0003800000 */
[----:B-1----:R-:W-:-:S07]  /*11a70*/  MOV R13, UR5 ;  /* 0x00000005000d7c02 */ /* 0x002fce0008000f00 */
.L_x_7813:
[--C-:B------:R-:W-:Y:S01]  /*11a80*/  IMAD.IADD R12, R2, 0x1, R13.reuse ;  /* 0x00000001020c7824 */ /* 0x100fe200078e020d */
[----:B------:R-:W-:Y:S01]  /*11a90*/  BAR.SYNC.DEFER_BLOCKING 0x0 ;  /* 0x0000000000007b1d */ /* 0x000fe20000010000 */
[----:B------:R-:W-:Y:S02]  /*11aa0*/  ISETP.GT.AND P2, PT, R13, 0x1, PT ;  /* 0x000000010d00780c */ /* 0x000fe40003f44270 */
[----:B0-----:R-:W-:Y:S02]  /*11ab0*/  SHF.R.S32.HI R20, RZ, 0x1, R13 ;  /* 0x00000001ff147819 */ /* 0x001fe4000001140d */
        /* <DEDUP_REMOVED lines=16> */
.L_x_7812:
[----:B------:R-:W-:Y:S05]  /*11bc0*/  BSYNC B0 ;  /* 0x0000000000007941 */ /* 0x000fea0003800000 */
.L_x_7811:
[----:B0-----:R-:W-:Y:S01]  /*11bd0*/  MOV R13, R20 ;  /* 0x00000014000d7202 */ /* 0x001fe20000000f00 */
[----:B------:R-:W-:Y:S06]  /*11be0*/  @P2 BRA `(.L_x_7813) ;  /* 0xfffffffc00a42947 */ /* 0x000fec000383ffff */
.L_x_7810:
        /* <DEDUP_REMOVED lines=10> */
[----:B------:R-:W-:-:S04]  /*11c90*/  LEA.HI R2, R10, R10, RZ, 0x1 ;  /* 0x0000000a0a027211 */ /* 0x000fc800078f08ff */
[----:B------:R2:W-:Y:S01]  /*11ca0*/  STS.128 [R11], R12 ;  /* 0x0000000c0b007388 */ /* 0x0005e20000000c00 */
[----:B0-----:R-:W-:Y:S01]  /*11cb0*/  SHF.R.S32.HI R20, RZ, 0x1, R2 ;  /* 0x00000001ff147819 */ /* 0x001fe20000011402 */
[----:B------:R-:W-:-:S03]  /*11cc0*/  HFMA2.MMA R2, -RZ, RZ, 0, 1.9073486328125e-06 ;  /* 0x00000020ff027435 */ /* 0x000fc600000001ff */
[----:B------:R-:W-:-:S13]  /*11cd0*/  ISETP.GE.AND P0, PT, R20, 0x20, PT ;  /* 0x000000201400780c */ /* 0x000fda0003f06270 */
[----:B--2---:R-:W-:Y:S05]  /*11ce0*/  @!P0 BRA `(.L_x_7815) ;  /* 0x0000000000588947 */ /* 0x004fea0003800000 */
.L_x_7818:
        /* <DEDUP_REMOVED lines=17> */
.L_x_7817:
[----:B------:R-:W-:Y:S05]  /*11e00*/  BSYNC B0 ;  /* 0x0000000000007941 */ /* 0x000fea0003800000 */
.L_x_7816:
[----:B------:R-:W-:-:S04]  /*11e10*/  SHF.R.S32.HI R20, RZ, 0x1, R20 ;  /* 0x00000001ff147819 */ /* 0x000fc80000011414 */
[----:B------:R-:W-:-:S13]  /*11e20*/  ISETP.GE.AND P0, PT, R20, 0x20, PT ;  /* 0x000000201400780c */ /* 0x000fda0003f06270 */
[----:B------:R-:W-:Y:S05]  /*11e30*/  @P0 BRA `(.L_x_7818) ;  /* 0xfffffffc00ac0947 */ /* 0x000fea000383ffff */
[----:B------:R-:W-:-:S07]  /*11e40*/  IMAD.MOV.U32 R2, RZ, RZ, 0x20 ;  /* 0x00000020ff027424 */ /* 0x000fce00078e00ff */
.L_x_7815:
[----:B------:R-:W-:Y:S01]  /*11e50*/  BAR.SYNC.DEFER_BLOCKING 0x0 ;  /* 0x0000000000007b1d */ /* 0x000fe20000010000 */
[----:B------:R-:W-:-:S13]  /*11e60*/  ISETP.GE.AND P0, PT, R2, 0x2, PT ;  /* 0x000000020200780c */ /* 0x000fda0003f06270 */
[----:B------:R-:W-:Y:S05]  /*11e70*/  @!P0 BRA `(.L_x_7814) ;  /* 0x0000000000308947 */ /* 0x000fea0003800000 */
[----:B01----:R-:W-:-:S11]  /*11e80*/  HFMA2.MMA R11, -RZ, RZ, 0, 5.9604644775390625e-08 ;  /* 0x00000001ff0b7435 */ /* 0x003fd600000001ff */
.L_x_7819:
        /* <DEDUP_REMOVED lines=11> */
.L_x_7814:
        /* <DEDUP_REMOVED lines=15> */
.L_x_7821:
        /* <DEDUP_REMOVED lines=13> */
[----:B01----:R-:W-:Y:S01]  /*12100*/  HFMA2.MMA R12, -RZ, RZ, 0, 5.9604644775390625e-08 ;  /* 0x00000001ff0c7435 */ /* 0x003fe200000001ff */
[----:B------:R-:W-:Y:S01]  /*12110*/  IMAD.U32 R6, RZ, RZ, UR6 ;  /* 0x00000006ff067e24 */ /* 0x000fe2000f8e00ff */
[----:B------:R-:W-:Y:S01]  /*12120*/  MOV R7, UR7 ;  /* 0x0000000700077c02 */ /* 0x000fe20008000f00 */
[----:B------:R-:W-:Y:S01]  /*12130*/  IMAD.U32 R10, RZ, RZ, UR4 ;  /* 0x00000004ff0a7e24 */ /* 0x000fe2000f8e00ff */
[----:B------:R-:W-:Y:S01]  /*12140*/  MOV R11, UR5 ;  /* 0x00000005000b7c02 */ /* 0x000fe20008000f00 */
[----:B------:R-:W-:-:S02]  /*12150*/  IMAD.MOV.U32 R8, RZ, RZ, 0x2ef ;  /* 0x000002efff087424 */ /* 0x000fc400078e00ff */
[----:B--2---:R-:W-:-:S07]  /*12160*/  IMAD.MOV.U32 R13, RZ, RZ, RZ ;  /* 0x000000ffff0d7224 */ /* 0x004fce00078e00ff */
[----:B------:R-:W-:-:S07]  /*12170*/  LEPC R20, `(.L_x_7823) ;  /* 0x000000001014794e */ /* 0x000fce0000000000 */
[----:B---3--:R-:W-:Y:S05]  /*12180*/  CALL.ABS.NOINC R2 ;  /* 0x0000000002007343 */ /* 0x008fea0003c00000 */
.L_x_7823:
        /* <DEDUP_REMOVED lines=22> */
.L_x_7824:
[----:B------:R-:W-:Y:S02]  /*122f0*/  ULDC.64 UR4, c[0x0][0x5f8] ;  /* 0x00017e0000047ab9 */ /* 0x000fe40000000a00 */
[----:B------:R-:W-:-:S04]  /*12300*/  IADD3 R22, P0, R22, UR4, RZ ;  /* 0x0000000416167c10 */ /* 0x000fc8000ff1e0ff */
[----:B------:R-:W-:-:S05]  /*12310*/  IADD3.X R23, RZ, UR5, RZ, P0, !PT ;  /* 0x00000005ff177c10 */ /* 0x000fca00087fe4ff */
[----:B------:R-:W-:Y:S01]  /*12320*/  STG.E desc[UR60][R22.64], R16 ;  /* 0x0000001016007986 */ /* 0x000fe2000c10193c */
[----:B------:R-:W-:Y:S05]  /*12330*/  EXIT ;  /* 0x000000000000794d */ /* 0x000fea0003800000 */
.L_x_7822:
[----:B------:R-:W-:Y:S04]  /*12340*/  STG.E.64 desc[UR60][R4.64], R18 ;  /* 0x0000001204007986 */ /* 0x000fe8000c101b3c */
[----:B------:R-:W-:Y:S01]  /*12350*/  STG.E.64 desc[UR60][R4.64+0x8], R16 ;  /* 0x0000081004007986 */ /* 0x000fe2000c101b3c */
[----:B------:R-:W-:Y:S05]  /*12360*/  EXIT ;  /* 0x000000000000794d */ /* 0x000fea0003800000 */
.L_x_7820:
[----:B------:R-:W-:Y:S01]  /*12370*/  ISETP.NE.AND P0, PT, RZ, UR36, PT ;  /* 0x00000024ff007c0c */ /* 0x000fe2000bf05270 */
[----:B------:R-:W-:Y:S02]  /*12380*/  ULDC.U8 UR4, c[0x0][0x629] ;  /* 0x00018a4000047ab9 */ /* 0x000fe40000000000 */
[----:B------:R-:W-:-:S10]  /*12390*/  ISETP.NE.AND P1, PT, RZ, UR4, PT ;  /* 0x00000004ff007c0c */ /* 0x000fd4000bf25270 */
[----:B------:R-:W-:Y:S05]  /*123a0*/  @!P0 BRA `(.L_x_7825) ;  /* 0x0000000000108947 */ /* 0x000fea0003800000 */
[----:B------:R-:W2:Y:S04]  /*123b0*/  LDG.E R3, desc[UR60][R6.64] ;  /* 0x0000003c06037981 */ /* 0x000ea8000c1e1900 */
[----:B------:R-:W3:Y:S01]  /*123c0*/  LDG.E R5, desc[UR60][R8.64] ;  /* 0x0000003c08057981 */ /* 0x000ee2000c1e1900 */
[----:B--2---:R-:W-:Y:S01]  /*123d0*/  IMAD.IADD R18, R3, 0x1, R18 ;  /* 0x0000000103127824 */ /* 0x004fe200078e0212 */
[----:B---3--:R-:W-:-:S07]  /*123e0*/  IADD3 R16, R5, R16, RZ ;  /* 0x0000001005107210 */ /* 0x008fce0007ffe0ff */
.L_x_7825:
        /* <DEDUP_REMOVED lines=21> */
.L_x_7827:
        /* <DEDUP_REMOVED lines=22> */
.L_x_7828:
[----:B------:R-:W-:Y:S02]  /*126a0*/  ULDC.64 UR4, c[0x0][0x5f8] ;  /* 0x00017e0000047ab9 */ /* 0x000fe40000000a00 */
[----:B------:R-:W-:-:S04]  /*126b0*/  IADD3 R22, P0, R22, UR4, RZ ;  /* 0x0000000416167c10 */ /* 0x000fc8000ff1e0ff */
[----:B------:R-:W-:-:S05]  /*126c0*/  IADD3.X R23, RZ, UR5, RZ, P0, !PT ;  /* 0x00000005ff177c10 */ /* 0x000fca00087fe4ff */
[----:B------:R-:W-:Y:S01]  /*126d0*/  STG.E desc[UR60][R22.64], R16 ;  /* 0x0000001016007986 */ /* 0x000fe2000c10193c */
[----:B------:R-:W-:Y:S05]  /*126e0*/  EXIT ;  /* 0x000000000000794d */ /* 0x000fea0003800000 */
.L_x_7826:
[----:B------:R-:W-:Y:S04]  /*126f0*/  STG.E desc[UR60][R6.64], R18 ;  /* 0x0000001206007986 */ /* 0x000fe8000c10193c */
[----:B------:R-:W-:Y:S01]  /*12700*/  STG.E desc[UR60][R8.64], R16 ;  /* 0x0000001008007986 */ /* 0x000fe2000c10193c */
[----:B------:R-:W-:Y:S05]  /*12710*/  EXIT ;  /* 0x000000000000794d */ /* 0x000fea0003800000 */
.L_x_7795:
        /* <DEDUP_REMOVED lines=25> */
.L_x_7830:
        /* <DEDUP_REMOVED lines=19> */
[----:B0-----:R-:W-:-:S07]  /*129e0*/  LEPC R20, `(.L_x_7832) ;  /* 0x000000001014794e */ /* 0x001fce0000000000 */
[----:B--2---:R-:W-:Y:S05]  /*129f0*/  CALL.ABS.NOINC R2 ;  /* 0x0000000002007343 */ /* 0x004fea0003c00000 */
.L_x_7832:
        /* <DEDUP_REMOVED lines=20> */
[----:B0-----:R-:W-:-:S07]  /*12b40*/  LEPC R20, `(.L_x_7833) ;  /* 0x000000001014794e */ /* 0x001fce0000000000 */
[----:B-1-3--:R-:W-:Y:S05]  /*12b50*/  CALL.ABS.NOINC R2 ;  /* 0x0000000002007343 */ /* 0x00afea0003c00000 */
.L_x_7833:
[----:B------:R-:W-:Y:S02]  /*12b60*/  ULDC.64 UR4, c[0x0][0x5f8] ;  /* 0x00017e0000047ab9 */ /* 0x000fe40000000a00 */
[----:B------:R-:W-:-:S04]  /*12b70*/  IADD3 R16, P0, R16, UR4, RZ ;  /* 0x0000000410107c10 */ /* 0x000fc8000ff1e0ff */
[----:B------:R-:W-:-:S05]  /*12b80*/  IADD3.X R17, RZ, UR5, RZ, P0, !PT ;  /* 0x00000005ff117c10 */ /* 0x000fca00087fe4ff */
[----:B------:R-:W-:Y:S01]  /*12b90*/  STG.E desc[UR60][R16.64], R18 ;  /* 0x0000001210007986 */ /* 0x000fe2000c10193c */
[----:B------:R-:W-:Y:S05]  /*12ba0*/  EXIT ;  /* 0x000000000000794d */ /* 0x000fea0003800000 */
.L_x_7831:
[----:B------:R-:W-:Y:S04]  /*12bb0*/  STG.E.64 desc[UR60][R4.64], R24 ;  /* 0x0000001804007986 */ /* 0x000fe8000c101b3c */
[----:B------:R-:W-:Y:S01]  /*12bc0*/  STG.E.64 desc[UR60][R4.64+0x8], R18 ;  /* 0x0000081204007986 */ /* 0x000fe2000c101b3c */
[----:B------:R-:W-:Y:S05]  /*12bd0*/  EXIT ;  /* 0x000000000000794d */ /* 0x000fea0003800000 */
.L_x_7829:
[----:B-1----:R-:W-:Y:S01]  /*12be0*/  ISETP.NE.AND P0, PT, R2, RZ, PT ;  /* 0x000000ff0200720c */ /* 0x002fe20003f05270 */
[----:B------:R-:W-:Y:S02]  /*12bf0*/  ULDC.U8 UR4, c[0x0][0x629] ;  /* 0x00018a4000047ab9 */ /* 0x000fe40000000000 */
[----:B------:R-:W-:-:S10]  /*12c00*/  ISETP.NE.AND P1, PT, RZ, UR4, PT ;  /* 0x00000004ff007c0c */ /* 0x000fd4000bf25270 */
[----:B------:R-:W-:Y:S05]  /*12c10*/  @!P0 BRA `(.L_x_7834) ;  /* 0x0000000000108947 */ /* 0x000fea0003800000 */
[----:B------:R-:W2:Y:S04]  /*12c20*/  LDG.E R3, desc[UR60][R8.64] ;  /* 0x0000003c08037981 */ /* 0x000ea8000c1e1900 */
[----:B------:R-:W3:Y:S01]  /*12c30*/  LDG.E R5, desc[UR60][R6.64] ;  /* 0x0000003c06057981 */ /* 0x000ee2000c1e1900 */
[----:B--2---:R-:W-:Y:S01]  /*12c40*/  IMAD.IADD R24, R3, 0x1, R24 ;  /* 0x0000000103187824 */ /* 0x004fe200078e0218 */
[----:B---3--:R-:W-:-:S07]  /*12c50*/  IADD3 R18, R5, R18, RZ ;  /* 0x0000001205127210 */ /* 0x008fce0007ffe0ff */
.L_x_7834:
        /* <DEDUP_REMOVED lines=21> */
.L_x_7836:
        /* <DEDUP_REMOVED lines=22> */
.L_x_7837:
[----:B------:R-:W-:Y:S02]  /*12f10*/  ULDC.64 UR4, c[0x0][0x5f8] ;  /* 0x00017e0000047ab9 */ /* 0x000fe40000000a00 */
[----:B------:R-:W-:-:S04]  /*12f20*/  IADD3 R16, P0, R16, UR4, RZ ;  /* 0x0000000410107c10 */ /* 0x000fc8000ff1e0ff */
[----:B------:R-:W-:-:S05]  /*12f30*/  IADD3.X R17, RZ, UR5, RZ, P0, !PT ;  /* 0x00000005ff117c10 */ /* 0x000fca00087fe4ff */
[----:B------:R-:W-:Y:S01]  /*12f40*/  STG.E desc[UR60][R16.64], R18 ;  /* 0x0000001210007986 */ /* 0x000fe2000c10193c */
[----:B------:R-:W-:Y:S05]  /*12f50*/  EXIT ;  /* 0x000000000000794d */ /* 0x000fea0003800000 */
.L_x_7835:
[----:B------:R-:W-:Y:S04]  /*12f60*/  STG.E desc[UR60][R8.64], R24 ;  /* 0x0000001808007986 */ /* 0x000fe8000c10193c */
[----:B------:R-:W-:Y:S01]  /*12f70*/  STG.E desc[UR60][R6.64], R18 ;  /* 0x0000001206007986 */ /* 0x000fe2000c10193c */
[----:B------:R-:W-:Y:S05]  /*12f80*/  EXIT ;  /* 0x000000000000794d */ /* 0x000fea0003800000 */
        .weak           $__internal_30_$__cuda_sm20_div_u64
        .type           $__internal_30_$__cuda_sm20_div_u64,@function
        .size           $__internal_30_$__cuda_sm20_div_u64,($__internal_31_$__cuda_sm20_rem_u64 - $__internal_30_$__cuda_sm20_div_u64)
$__internal_30_$__cuda_sm20_div_u64:
        /* <DEDUP_REMOVED lines=56> */
[----:B------:R-:W-:Y:S01]  /*13310*/  SEL R12, R12, R15, P0 ;  /* 0x0000000f0c0c7207 */ /* 0x000fe20000000000 */
[----:B------:R-:W-:Y:S01]  /*13320*/  HFMA2.MMA R15, -RZ, RZ, 0, 0 ;  /* 0x00000000ff0f7435 */ /* 0x000fe200000001ff */
[----:B------:R-:W-:Y:S02]  /*13330*/  ISETP.GE.U32.AND P0, PT, R11, R0, PT ;  /* 0x000000000b00720c */ /* 0x000fe40003f06070 */
[----:B------:R-:W-:Y:S02]  /*13340*/  IADD3 R10, P3, R21, 0x1, RZ ;  /* 0x00000001150a7810 */ /* 0x000fe40007f7e0ff */
[----:B------:R-:W-:-:S02]  /*13350*/  ISETP.NE.U32.AND P1, PT, R0, RZ, PT ;  /* 0x000000ff0000720c */ /* 0x000fc40003f25070 */
[----:B------:R-:W-:Y:S02]  /*13360*/  ISETP.GE.U32.AND.EX P0, PT, R20, R3, PT, P0 ;  /* 0x000000031400720c */ /* 0x000fe40003f06100 */
[-C--:B------:R-:W-:Y:S02]  /*13370*/  IADD3.X R11, RZ, R12.reuse, RZ, P3, !PT ;  /* 0x0000000cff0b7210 */ /* 0x080fe40001ffe4ff */
[----:B------:R-:W-:Y:S02]  /*13380*/  ISETP.NE.AND.EX P1, PT, R3, RZ, PT, P1 ;  /* 0x000000ff0300720c */ /* 0x000fe40003f25310 */
[----:B------:R-:W-:Y:S02]  /*13390*/  SEL R10, R10, R21, P0 ;  /* 0x000000150a0a7207 */ /* 0x000fe40000000000 */
[----:B------:R-:W-:Y:S02]  /*133a0*/  SEL R11, R11, R12, P0 ;  /* 0x0000000c0b0b7207 */ /* 0x000fe40000000000 */
[----:B------:R-:W-:-:S02]  /*133b0*/  SEL R10, R10, 0xffffffff, P1 ;  /* 0xffffffff0a0a7807 */ /* 0x000fc40000800000 */
[----:B------:R-:W-:Y:S01]  /*133c0*/  SEL R11, R11, 0xffffffff, P1 ;  /* 0xffffffff0b0b7807 */ /* 0x000fe20000800000 */
[----:B------:R-:W-:Y:S06]  /*133d0*/  RET.REL.NODEC R14 `(_ZN2at6native13reduce_kernelILi256ELi2ENS0_8ReduceOpIiNS0_14func_wrapper_tIiNS0_55_GLOBAL__N__0955718d_22_SparseCsrTensorMath_cu_868dd54514ReductionAddOpIlEEEEjiLi4ELi4EEEEEvT1_) ;  /* 0xfffffecc0e087950 */ /* 0x000fec0003c3ffff */
        .weak           $__internal_31_$__cuda_sm20_rem_u64
        .type           $__internal_31_$__cuda_sm20_rem_u64,@function
        .size           $__internal_31_$__cuda_sm20_rem_u64,(.L_x_8851 - $__internal_31_$__cuda_sm20_rem_u64)
$__internal_31_$__cuda_sm20_rem_u64:
        /* <DEDUP_REMOVED lines=64> */
[----:B------:R-:W-:Y:S06]  /*137e0*/  RET.REL.NODEC R12 `(_ZN2at6native13reduce_kernelILi256ELi2ENS0_8ReduceOpIiNS0_14func_wrapper_tIiNS0_55_GLOBAL__N__0955718d_22_SparseCsrTensorMath_cu_868dd54514ReductionAddOpIlEEEEjiLi4ELi4EEEEEvT1_) ;  /* 0xfffffec80c047950 */ /* 0x000fec0003c3ffff */
.L_x_7838:
        /* <DEDUP_REMOVED lines=9> */
.L_x_8851:


//--------------------- .text._ZN2at6native13reduce_kernelILi128ELi4ENS0_8ReduceOpIiNS0_14func_wrapper_tIiNS0_55_GLOBAL__N__0955718d_22_SparseCsrTensorMath_cu_868dd54514ReductionAddOpIlEEEEjiLi4ELi4EEEEEvT1_ --------------------------
	.section	.text._ZN2at6native13reduce_kernelILi128ELi4ENS0_8ReduceOpIiNS0_14func_wrapper_tIiNS0_55_GLOBAL__N__0955718d_22_SparseCsrTensorMath_cu_868dd54514ReductionAddOpIlEEEEjiLi4ELi4EEEEEvT1_,"ax",@progbits
	.align	128
.text._ZN2at6native13reduce_kernelILi128ELi4ENS0_8ReduceOpIiNS0_14func_wrapper_tIiNS0_55_GLOBAL__N__0955718d_22_SparseCsrTensorMath_cu_868dd54514ReductionAddOpIlEEEEjiLi4ELi4EEEEEvT1_:
        .type           _ZN2at6native13reduce_kernelILi128ELi4ENS0_8ReduceOpIiNS0_14func_wrapper_tIiNS0_55_GLOBAL__N__0955718d_22_SparseCsrTensorMath_cu_868dd54514ReductionAddOpIlEEEEjiLi4ELi4EEEEEvT1_,@function
        .size           _ZN2at6native13reduce_kernelILi128ELi4ENS0_8ReduceOpIiNS0_14func_wrapper_tIiNS0_55_GLOBAL__N__0955718d_22_SparseCsrTensorMath_cu_868dd54514ReductionAddOpIlEEEEjiLi4ELi4EEEEEvT1_,(.L_x_8854 - _ZN2at6native13reduce_kernelILi128ELi4ENS0_8ReduceOpIiNS0_14func_wrapper_tIiNS0_55_GLOBAL__N__0955718d_22_SparseCsrTensorMath_cu_868dd54514ReductionAddOpIlEEEEjiLi4ELi4EEEEEvT1_)
        .other          _ZN2at6native13reduce_kernelILi128ELi4ENS0_8ReduceOpIiNS0_14func_wrapper_tIiNS0_55_GLOBAL__N__0955718d_22_SparseCsrTensorMath_cu_868dd54514ReductionAddOpIlEEEEjiLi4ELi4EEEEEvT1_,@"STO_CUDA_ENTRY STV_DEFAULT"
_ZN2at6native13reduce_kernelILi128ELi4ENS0_8ReduceOpIiNS0_14func_wrapper_tIiNS0_55_GLOBAL__N__0955718d_22_SparseCsrTensorMath_cu_868dd54514ReductionAddOpIlEEEEjiLi4ELi4EEEEEvT1_:
        /* <DEDUP_REMOVED lines=293> */
.L_x_7839:
        /* <DEDUP_REMOVED lines=30> */
.L_x_7843:
        /* <DEDUP_REMOVED lines=27> */
.L_x_7849:
[----:B------:R-:W-:Y:S05]  /*15e0*/  BSYNC B2 ;  /* 0x0000000000027941 */ /* 0x000fea0003800000 */
.L_x_7848:
        /* <DEDUP_REMOVED lines=11> */
.L_x_7847:
[----:B------:R-:W-:Y:S05]  /*16a0*/  BSYNC B1 ;  /* 0x0000000000017941 */ /* 0x000fea0003800000 */
.L_x_7846:
[----:B------:R-:W0:Y:S01]  /*16b0*/  LDC R5, c[0x0][0x224] ;  /* 0x00008900ff057b82 */ /* 0x000e220000000800 */
[----:B------:R-:W-:-:S04]  /*16c0*/  IADD3 R3, P0, -R6, 0x4, RZ ;  /* 0x0000000406037810 */ /* 0x000fc80007f1e1ff */
[----:B------:R-:W-:Y:S02]  /*16d0*/  LEA R56, P1, R3, R56, 0x2 ;  /* 0x0000003803387211 */ /* 0x000fe400078210ff */
[----:B------:R-:W-:-:S04]  /*16e0*/  IADD3.X R4, RZ, -0x1, RZ, P0, !PT ;  /* 0xffffffffff047810 */ /* 0x000fc800007fe4ff */
[----:B------:R-:W-:Y:S02]  /*16f0*/  LEA.HI.X R57, R3, R57, R4, 0x2, P1 ;  /* 0x0000003903397211 */ /* 0x000fe400008f1404 */
[----:B0-----:R-:W-:-:S07]  /*1700*/  IADD3 R0, R6, -0x4, R5 ;  /* 0xfffffffc06007810 */ /* 0x001fce0007ffe005 */
.L_x_7845:
[----:B------:R-:W-:Y:S05]  /*1710*/  BSYNC B0 ;  /* 0x0000000000007941 */ /* 0x000fea0003800000 */
.L_x_7844:
[----:B------:R-:W0:Y:S01]  /*1720*/  LDC.64 R4, c[0x0][0x238] ;  /* 0x00008e00ff047b82 */ /* 0x000e220000000a00 */
[----:B------:R-:W-:Y:S01]  /*1730*/  BSSY B0, `(.L_x_7850) ;  /* 0x0000020000007945 */ /* 0x000fe20003800000 */
[----:B------:R-:W-:Y:S01]  /*1740*/  ISETP.NE.AND P0, PT, R2, RZ, PT ;  /* 0x000000ff0200720c */ /* 0x000fe20003f05270 */
[--C-:B------:R-:W-:Y:S01]  /*1750*/  IMAD.MOV.U32 R10, RZ, RZ, R11.reuse ;  /* 0x000000ffff0a7224 */ /* 0x100fe200078e000b */
[----:B------:R-:W-:Y:S01]  /*1760*/  MOV R13, R8 ;  /* 0x00000008000d7202 */ /* 0x000fe20000000f00 */
        /* <DEDUP_REMOVED lines=13> */
.L_x_7852:
        /* <DEDUP_REMOVED lines=15> */
.L_x_7851:
[----:B------:R-:W-:Y:S05]  /*1930*/  BSYNC B0 ;  /* 0x0000000000007941 */ /* 0x000fea0003800000 */
.L_x_7850:
        /* <DEDUP_REMOVED lines=8> */
.L_x_7854:
[----:B------:R-:W-:Y:S05]  /*19c0*/  BSYNC B0 ;  /* 0x0000000000007941 */ /* 0x000fea0003800000 */
.L_x_7853:
        /* <DEDUP_REMOVED lines=12> */
.L_x_7856:
[----:B------:R-:W-:Y:S05]  /*1a90*/  BSYNC B0 ;  /* 0x0000000000007941 */ /* 0x000fea0003800000 */
.L_x_7855:
[----:B------:R-:W-:Y:S01]  /*1aa0*/  IADD3 R24, P0, P1, R11, R24, R15 ;  /* 0x000000180b187210 */ /* 0x000fe2000791e00f */
[----:B------:R-:W-:Y:S01]  /*1ab0*/  HFMA2.MMA R5, -RZ, RZ, 0, 0 ;  /* 0x00000000ff057435 */ /* 0x000fe200000001ff */
[----:B------:R-:W-:Y:S01]  /*1ac0*/  IMAD.MOV.U32 R16, RZ, RZ, RZ ;  /* 0x000000ffff107224 */ /* 0x000fe200078e00ff */
[----:B------:R-:W-:Y:S01]  /*1ad0*/  MOV R11, RZ ;  /* 0x000000ff000b7202 */ /* 0x000fe20000000f00 */
[----:B------:R-:W-:Y:S01]  /*1ae0*/  IMAD.MOV.U32 R22, RZ, RZ, RZ ;  /* 0x000000ffff167224 */ /* 0x000fe200078e00ff */
[----:B------:R-:W-:Y:S01]  /*1af0*/  IADD3.X R9, R13, R8, R19, P0, P1 ;  /* 0x000000080d097210 */ /* 0x000fe200007e2413 */
[----:B------:R-:W-:Y:S01]  /*1b00*/  IMAD.MOV.U32 R18, RZ, RZ, RZ ;  /* 0x000000ffff127224 */ /* 0x000fe200078e00ff */
[----:B------:R-:W-:Y:S01]  /*1b10*/  IADD3 R24, P0, R10, R24, RZ ;  /* 0x000000180a187210 */ /* 0x000fe20007f1e0ff */
[----:B------:R-:W-:-:S04]  /*1b20*/  IMAD.MOV.U32 R3, RZ, RZ, RZ ;  /* 0x000000ffff037224 */ /* 0x000fc800078e00ff */
[----:B------:R-:W-:Y:S01]  /*1b30*/  IMAD.X R9, R12, 0x1, R9, P0 ;  /* 0x000000010c097824 */ /* 0x000fe200000e0609 */
[----:B------:R-:W-:Y:S07]  /*1b40*/  BRA `(.L_x_7841) ;  /* 0x000000a800f47947 */ /* 0x000fee0003800000 */
.L_x_7842:
        /* <DEDUP_REMOVED lines=77> */
.L_x_7865:
        /* <DEDUP_REMOVED lines=286> */
.L_x_7861:
[----:B------:R-:W-:Y:S01]  /*3200*/  LOP3.LUT R25, R25, 0xfffffff0, RZ, 0xc0, !PT ;  /* 0xfffffff019197812 */ /* 0x000fe200078ec0ff */
[----:B------:R-:W-:-:S03]  /*3210*/  ULDC UR36, c[0x0][0x22c] ;  /* 0x00008b0000247ab9 */ /* 0x000fc60000000800 */
[----:B------:R-:W-:-:S05]  /*3220*/  IADD3 R28, P1, R56, R25, RZ ;  /* 0x00000019381c7210 */ /* 0x000fca0007f3e0ff */
[----:B------:R-:W-:-:S06]  /*3230*/  IMAD.X R29, RZ, RZ, R57, P1 ;  /* 0x000000ffff1d7224 */ /* 0x000fcc00008e0639 */
[----:B------:R-:W5:Y:S01]  /*3240*/  LDG.E.128 R28, desc[UR60][R28.64] ;  /* 0x0000003c1c1c7981 */ /* 0x000f62000c1e1d00 */
[----:B------:R-:W-:-:S05]  /*3250*/  MOV R53, UR36 ;  /* 0x0000002400357c02 */ /* 0x000fca0008000f00 */
        /* <DEDUP_REMOVED lines=247> */
.L_x_7862:
        /* <DEDUP_REMOVED lines=253> */
.L_x_7863:
        /* <DEDUP_REMOVED lines=240> */
.L_x_7864:
[----:B------:R-:W-:Y:S01]  /*60a0*/  LOP3.LUT R33, R59, 0xfffffff0, RZ, 0xc0, !PT ;  /* 0xfffffff03b217812 */ /* 0x000fe200078ec0ff */
[----:B------:R-:W-:-:S03]  /*60b0*/  ULDC UR4, c[0x0][0x224] ;  /* 0x0000890000047ab9 */ /* 0x000fc60000000800 */
[----:B------:R-:W-:-:S05]  /*60c0*/  IADD3 R32, P1, R56, R33, RZ ;  /* 0x0000002138207210 */ /* 0x000fca0007f3e0ff */
[----:B------:R-:W-:-:S06]  /*60d0*/  IMAD.X R33, RZ, RZ, R57, P1 ;  /* 0x000000ffff217224 */ /* 0x000fcc00008e0639 */
[----:B------:R-:W2:Y:S01]  /*60e0*/  LDG.E.128 R32, desc[UR60][R32.64] ;  /* 0x0000003c20207981 */ /* 0x000ea2000c1e1d00 */
[----:B------:R-:W-:Y:S01]  /*60f0*/  IADD3 R58, R58, R53, RZ ;  /* 0x000000353a3a7210 */ /* 0x000fe20007ffe0ff */
[----:B------:R-:W-:Y:S01]  /*6100*/  IMAD.U32 R59, RZ, RZ, UR4 ;  /* 0x00000004ff3b7e24 */ /* 0x000fe2000f8e00ff */
[C---:B-----5:R-:W-:Y:S02]  /*6110*/  IADD3 R52, P3, R28.reuse, R52, RZ ;  /* 0x000000341c347210 */ /* 0x060fe40007f7e0ff */
[----:B------:R-:W-:Y:S01]  /*6120*/  IADD3 R49, P4, R29, R49, RZ ;  /* 0x000000311d317210 */ /* 0x000fe20007f9e0ff */
[----:B------:R-:W-:Y:S01]  /*6130*/  IMAD R60, R53, 0x3, R58 ;  /* 0x00000003353c7824 */ /* 0x000fe200078e023a */
[----:B------:R-:W-:Y:S02]  /*6140*/  LEA.HI.X.SX32 R51, R28, R51, 0x1, P3 ;  /* 0x000000331c337211 */ /* 0x000fe400018f0eff */
[----:B------:R-:W-:Y:S02]  /*6150*/  IADD3 R47, P5, R30, R47, RZ ;  /* 0x0000002f1e2f7210 */ /* 0x000fe40007fbe0ff */
[----:B------:R-:W-:-:S02]  /*6160*/  ISETP.GE.U32.AND P1, PT, R60, R59, PT ;  /* 0x0000003b3c00720c */ /* 0x000fc40003f26070 */
[----:B------:R-:W-:Y:S02]  /*6170*/  IADD3 R44, P6, R31, R44, RZ ;  /* 0x0000002c1f2c7210 */ /* 0x000fe40007fde0ff */
[----:B------:R-:W-:Y:S02]  /*6180*/  IADD3 R41, P2, R24, R41, RZ ;  /* 0x0000002918297210 */ /* 0x000fe40007f5e0ff */
[----:B------:R-:W-:Y:S02]  /*6190*/  IADD3 R38, P3, R25, R38, RZ ;  /* 0x0000002619267210 */ /* 0x000fe40007f7e0ff */
[----:B------:R-:W-:Y:S02]  /*61a0*/  LEA.HI.X.SX32 R50, R29, R50, 0x1, P4 ;  /* 0x000000321d327211 */ /* 0x000fe400020f0eff */
[----:B------:R-:W-:Y:S02]  /*61b0*/  LEA.HI.X.SX32 R48, R30, R48, 0x1, P5 ;  /* 0x000000301e307211 */ /* 0x000fe400028f0eff */
[----:B------:R-:W-:-:S02]  /*61c0*/  LEA.HI.X.SX32 R46, R31, R46, 0x1, P6 ;  /* 0x0000002e1f2e7211 */ /* 0x000fc400030f0eff */
[----:B------:R-:W-:Y:S02]  /*61d0*/  LEA.HI.X.SX32 R45, R24, R45, 0x1, P2 ;  /* 0x0000002d182d7211 */ /* 0x000fe400010f0eff */
[----:B------:R-:W-:Y:S02]  /*61e0*/  LEA.HI.X.SX32 R40, R25, R40, 0x1, P3 ;  /* 0x0000002819287211 */ /* 0x000fe400018f0eff */
        /* <DEDUP_REMOVED lines=10> */
[----:B------:R-:W-:-:S04]  /*6290*/  IADD3 R10, P4, R23, R10, RZ ;  /* 0x0000000a170a7210 */ /* 0x000fc80007f9e0ff */
[----:B------:R-:W-:Y:S02]  /*62a0*/  LEA.HI.X.SX32 R12, R23, R12, 0x1, P4 ;  /* 0x0000000c170c7211 */ /* 0x000fe400020f0eff */
        /* <DEDUP_REMOVED lines=9> */
[----:B------:R-:W-:Y:S05]  /*6340*/  BSYNC B1 ;  /* 0x0000000000017941 */ /* 0x000fea0003800000 */
.L_x_7860:
[----:B------:R-:W-:Y:S05]  /*6350*/  BSYNC B0 ;  /* 0x0000000000007941 */ /* 0x000fea0003800000 */
.L_x_7859:
        /* <DEDUP_REMOVED lines=280> */
.L_x_7868:
        /* <DEDUP_REMOVED lines=281> */
.L_x_7869:
        /* <DEDUP_REMOVED lines=281> */
.L_x_7870:
        /* <DEDUP_REMOVED lines=281> */
.L_x_7871:
[----:B------:R-:W-:-:S04]  /*a990*/  LOP3.LUT R33, R61, 0xfffffff0, RZ, 0xc0, !PT ;  /* 0xfffffff03d217812 */ /* 0x000fc800078ec0ff */
[----:B------:R-:W-:-:S05]  /*a9a0*/  IADD3 R32, P1, R56, R33, RZ ;  /* 0x0000002138207210 */ /* 0x000fca0007f3e0ff */
[----:B------:R-:W-:-:S06]  /*a9b0*/  IMAD.X R33, RZ, RZ, R57, P1 ;  /* 0x000000ffff217224 */ /* 0x000fcc00008e0639 */
[----:B------:R-:W5:Y:S02]  /*a9c0*/  LDG.E.128 R32, desc[UR60][R32.64] ;  /* 0x0000003c20207981 */ /* 0x000f64000c1e1d00 */
.L_x_7867:
[----:B------:R-:W-:Y:S05]  /*a9d0*/  BSYNC B0 ;  /* 0x0000000000007941 */ /* 0x000fea0003800000 */
.L_x_7866:
[----:B------:R-:W-:Y:S04]  /*a9e0*/  BSSY B0, `(.L_x_7872) ;  /* 0x000002a000007945 */ /* 0x000fe80003800000 */
[----:B------:R-:W-:Y:S05]  /*a9f0*/  @P0 BRA `(.L_x_7873) ;  /* 0x0000000000a00947 */ /* 0x000fea0003800000 */
[----:B------:R-:W-:Y:S02]  /*aa00*/  IADD3 R58, R58, R53, RZ ;  /* 0x000000353a3a7210 */ /* 0x000fe40007ffe0ff */
[----:B-----5:R-:W-:Y:S02]  /*aa10*/  IADD3 R52, P1, R28, R52, RZ ;  /* 0x000000341c347210 */ /* 0x020fe40007f3e0ff */
[----:B------:R-:W-:Y:S02]  /*aa20*/  ISETP.GE.U32.AND P0, PT, R58, R59, PT ;  /* 0x0000003b3a00720c */ /* 0x000fe40003f06070 */
[----:B------:R-:W-:Y:S02]  /*aa30*/  IADD3 R49, P2, R29, R49, RZ ;  /* 0x000000311d317210 */ /* 0x000fe40007f5e0ff */
[----:B------:R-:W-:Y:S02]  /*aa40*/  IADD3 R47, P3, R30, R47, RZ ;  /* 0x0000002f1e2f7210 */ /* 0x000fe40007f7e0ff */
[----:B------:R-:W-:-:S02]  /*aa50*/  IADD3 R44, P4, R31, R44, RZ ;  /* 0x0000002c1f2c7210 */ /* 0x000fc40007f9e0ff */
[----:B------:R-:W-:Y:S02]  /*aa60*/  LEA.HI.X.SX32 R51, R28, R51, 0x1, P1 ;  /* 0x000000331c337211 */ /* 0x000fe400008f0eff */
[----:B------:R-:W-:Y:S02]  /*aa70*/  LEA.HI.X.SX32 R50, R29, R50, 0x1, P2 ;  /* 0x000000321d327211 */ /* 0x000fe400010f0eff */
[----:B------:R-:W-:Y:S02]  /*aa80*/  LEA.HI.X.SX32 R48, R30, R48, 0x1, P3 ;  /* 0x000000301e307211 */ /* 0x000fe400018f0eff */
[----:B------:R-:W-:Y:S01]  /*aa90*/  LEA.HI.X.SX32 R46, R31, R46, 0x1, P4 ;  /* 0x0000002e1f2e7211 */ /* 0x000fe200020f0eff */
[----:B------:R-:W-:Y:S06]  /*aaa0*/  @P0 BRA `(.L_x_7873) ;  /* 0x0000000000740947 */ /* 0x000fec0003800000 */
[----:B------:R-:W-:Y:S01]  /*aab0*/  IMAD.IADD R28, R58, 0x1, R53 ;  /* 0x000000013a1c7824 */ /* 0x000fe200078e0235 */
[----:B------:R-:W-:Y:S02]  /*aac0*/  IADD3 R41, P1, R24, R41, RZ ;  /* 0x0000002918297210 */ /* 0x000fe40007f3e0ff */
[----:B------:R-:W-:Y:S02]  /*aad0*/  IADD3 R38, P2, R25, R38, RZ ;  /* 0x0000002619267210 */ /* 0x000fe40007f5e0ff */
[----:B------:R-:W-:Y:S02]  /*aae0*/  ISETP.GE.U32.AND P0, PT, R28, R59, PT ;  /* 0x0000003b1c00720c */ /* 0x000fe40003f06070 */
[----:B------:R-:W-:Y:S02]  /*aaf0*/  IADD3 R37, P3, R26, R37, RZ ;  /* 0x000000251a257210 */ /* 0x000fe40007f7e0ff */
[----:B------:R-:W-:Y:S02]  /*ab00*/  IADD3 R18, P4, R27, R18, RZ ;  /* 0x000000121b127210 */ /* 0x000fe40007f9e0ff */
[----:B------:R-:W-:-:S02]  /*ab10*/  LEA.HI.X.SX32 R45, R24, R45, 0x1, P1 ;  /* 0x0000002d182d7211 */ /* 0x000fc400008f0eff */
[----:B------:R-:W-:Y:S02]  /*ab20*/  LEA.HI.X.SX32 R40, R25, R40, 0x1, P2 ;  /* 0x0000002819287211 */ /* 0x000fe400010f0eff */
[----:B------:R-:W-:Y:S02]  /*ab30*/  LEA.HI.X.SX32 R39, R26, R39, 0x1, P3 ;  /* 0x000000271a277211 */ /* 0x000fe400018f0eff */
[----:B------:R-:W-:Y:S01]  /*ab40*/  LEA.HI.X.SX32 R36, R27, R36, 0x1, P4 ;  /* 0x000000241b247211 */ /* 0x000fe200020f0eff */
[----:B------:R-:W-:Y:S06]  /*ab50*/  @P0 BRA `(.L_x_7873) ;  /* 0x0000000000480947 */ /* 0x000fec0003800000 */
[----:B------:R-:W-:Y:S02]  /*ab60*/  IADD3 R24, R28, R53, RZ ;  /* 0x000000351c187210 */ /* 0x000fe40007ffe0ff */
[----:B------:R-:W-:Y:S02]  /*ab70*/  IADD3 R15, P1, R20, R15, RZ ;  /* 0x0000000f140f7210 */ /* 0x000fe40007f3e0ff */
[----:B------:R-:W-:Y:S02]  /*ab80*/  ISETP.GE.U32.AND P0, PT, R24, R59, PT ;  /* 0x0000003b1800720c */ /* 0x000fe40003f06070 */
[C---:B------:R-:W-:Y:S02]  /*ab90*/  IADD3 R14, P2, R21.reuse, R14, RZ ;  /* 0x0000000e150e7210 */ /* 0x040fe40007f5e0ff */
[----:B------:R-:W-:Y:S02]  /*aba0*/  LEA.HI.X.SX32 R19, R20, R19, 0x1, P1 ;  /* 0x0000001314137211 */ /* 0x000fe400008f0eff */
[----:B------:R-:W-:-:S02]  /*abb0*/  LEA.HI.X.SX32 R16, R21, R16, 0x1, P2 ;  /* 0x0000001015107211 */ /* 0x000fc400010f0eff */
[C---:B------:R-:W-:Y:S02]  /*abc0*/  IADD3 R11, P1, R22.reuse, R11, RZ ;  /* 0x0000000b160b7210 */ /* 0x040fe40007f3e0ff */
[----:B------:R-:W-:Y:S02]  /*abd0*/  IADD3 R10, P2, R23, R10, RZ ;  /* 0x0000000a170a7210 */ /* 0x000fe40007f5e0ff */
[----:B------:R-:W-:Y:S02]  /*abe0*/  LEA.HI.X.SX32 R13, R22, R13, 0x1, P1 ;  /* 0x0000000d160d7211 */ /* 0x000fe400008f0eff */
[----:B------:R-:W-:Y:S02]  /*abf0*/  @!P0 IADD3 R7, P3, R32, R7, RZ ;  /* 0x0000000720078210 */ /* 0x000fe40007f7e0ff */
[----:B------:R-:W-:Y:S02]  /*ac00*/  @!P0 IADD3 R6, P4, R33, R6, RZ ;  /* 0x0000000621068210 */ /* 0x000fe40007f9e0ff */
[----:B------:R-:W-:-:S02]  /*ac10*/  @!P0 IADD3 R3, P5, R34, R3, RZ ;  /* 0x0000000322038210 */ /* 0x000fc40007fbe0ff */
[----:B------:R-:W-:Y:S02]  /*ac20*/  @!P0 IADD3 R0, P6, R35, R0, RZ ;  /* 0x0000000023008210 */ /* 0x000fe40007fde0ff */
[----:B------:R-:W-:Y:S02]  /*ac30*/  LEA.HI.X.SX32 R12, R23, R12, 0x1, P2 ;  /* 0x0000000c170c7211 */ /* 0x000fe400010f0eff */
[----:B------:R-:W-:Y:S02]  /*ac40*/  @!P0 LEA.HI.X.SX32 R9, R32, R9, 0x1, P3 ;  /* 0x0000000920098211 */ /* 0x000fe400018f0eff */
[----:B------:R-:W-:Y:S02]  /*ac50*/  @!P0 LEA.HI.X.SX32 R8, R33, R8, 0x1, P4 ;  /* 0x0000000821088211 */ /* 0x000fe400020f0eff */
[----:B------:R-:W-:Y:S02]  /*ac60*/  @!P0 LEA.HI.X.SX32 R5, R34, R5, 0x1, P5 ;  /* 0x0000000522058211 */ /* 0x000fe400028f0eff */
[----:B------:R-:W-:-:S07]  /*ac70*/  @!P0 LEA.HI.X.SX32 R4, R35, R4, 0x1, P6 ;  /* 0x0000000423048211 */ /* 0x000fce00030f0eff */
.L_x_7873:
[----:B------:R-:W-:Y:S05]  /*ac80*/  BSYNC B0 ;  /* 0x0000000000007941 */ /* 0x000fea0003800000 */
.L_x_7872:
[----:B------:R-:W-:Y:S02]  /*ac90*/  IADD3 R49, P4, P5, R14, R38, R49 ;  /* 0x000000260e317210 */ /* 0x000fe40007d9e031 */
[----:B-----5:R-:W-:Y:S02]  /*aca0*/  IADD3 R22, P0, P1, R11, R37, R47 ;  /* 0x000000250b167210 */ /* 0x020fe4000791e02f */
        /* <DEDUP_REMOVED lines=15> */
.L_x_7858:
        /* <DEDUP_REMOVED lines=60> */
.L_x_7876:
[----:B------:R-:W-:Y:S02]  /*b160*/  IMAD R8, R51, R58, RZ ;  /* 0x0000003a33087224 */ /* 0x000fe400078e02ff */
[----:B------:R-:W-:-:S03]  /*b170*/  IMAD.IADD R58, R53, 0x1, R58 ;  /* 0x00000001353a7824 */ /* 0x000fc600078e023a */
        /* <DEDUP_REMOVED lines=19> */
[----:B------:R-:W-:Y:S02]  /*b2b0*/  ISETP.GE.U32.AND P0, PT, R52, R59, PT ;  /* 0x0000003b3400720c */ /* 0x000fe40003f06070 */
[C---:B--2---:R-:W-:Y:S02]  /*b2c0*/  IADD3 R5, P3, R22.reuse, R5, RZ ;  /* 0x0000000516057210 */ /* 0x044fe40007f7e0ff */
[C---:B------:R-:W-:Y:S02]  /*b2d0*/  IADD3 R16, P4, R23.reuse, R16, RZ ;  /* 0x0000001017107210 */ /* 0x040fe40007f9e0ff */
[----:B------:R-:W-:Y:S02]  /*b2e0*/  LEA.HI.X.SX32 R3, R22, R3, 0x1, P3 ;  /* 0x0000000316037211 */ /* 0x000fe400018f0eff */
[----:B------:R-:W-:Y:S02]  /*b2f0*/  LEA.HI.X.SX32 R6, R23, R6, 0x1, P4 ;  /* 0x0000000617067211 */ /* 0x000fe400020f0eff */
[----:B------:R-:W-:-:S02]  /*b300*/  IADD3 R50, P1, R20, R50, RZ ;  /* 0x0000003214327210 */ /* 0x000fc40007f3e0ff */
[----:B------:R-:W-:Y:S02]  /*b310*/  IADD3 R48, P2, R21, R48, RZ ;  /* 0x0000003015307210 */ /* 0x000fe40007f5e0ff */
[----:B---3--:R-:W-:Y:S02]  /*b320*/  IADD3 R31, P3, R26, R31, RZ ;  /* 0x0000001f1a1f7210 */ /* 0x008fe40007f7e0ff */
[----:B------:R-:W-:Y:S02]  /*b330*/  IADD3 R32, P4, R27, R32, RZ ;  /* 0x000000201b207210 */ /* 0x000fe40007f9e0ff */
[----:B------:R-:W-:Y:S02]  /*b340*/  LEA.HI.X.SX32 R49, R20, R49, 0x1, P1 ;  /* 0x0000003114317211 */ /* 0x000fe400008f0eff */
[----:B------:R-:W-:Y:S02]  /*b350*/  LEA.HI.X.SX32 R46, R21, R46, 0x1, P2 ;  /* 0x0000002e152e7211 */ /* 0x000fe400010f0eff */
[----:B------:R-:W-:-:S02]  /*b360*/  LEA.HI.X.SX32 R29, R26, R29, 0x1, P3 ;  /* 0x0000001d1a1d7211 */ /* 0x000fc400018f0eff */
[----:B------:R-:W-:Y:S02]  /*b370*/  LEA.HI.X.SX32 R30, R27, R30, 0x1, P4 ;  /* 0x0000001e1b1e7211 */ /* 0x000fe400020f0eff */
[----:B------:R-:W-:Y:S02]  /*b380*/  IADD3 R19, P1, R24, R19, RZ ;  /* 0x0000001318137210 */ /* 0x000fe40007f3e0ff */
[----:B------:R-:W-:Y:S02]  /*b390*/  IADD3 R28, P2, R25, R28, RZ ;  /* 0x0000001c191c7210 */ /* 0x000fe40007f5e0ff */
[----:B----4-:R-:W-:Y:S02]  /*b3a0*/  IADD3 R35, P3, R8, R35, RZ ;  /* 0x0000002308237210 */ /* 0x010fe40007f7e0ff */
[----:B------:R-:W-:Y:S02]  /*b3b0*/  IADD3 R36, P4, R9, R36, RZ ;  /* 0x0000002409247210 */ /* 0x000fe40007f9e0ff */
[----:B------:R-:W-:-:S02]  /*b3c0*/  LEA.HI.X.SX32 R7, R24, R7, 0x1, P1 ;  /* 0x0000000718077211 */ /* 0x000fc400008f0eff */
[----:B------:R-:W-:Y:S02]  /*b3d0*/  LEA.HI.X.SX32 R18, R25, R18, 0x1, P2 ;  /* 0x0000001219127211 */ /* 0x000fe400010f0eff */
[----:B------:R-:W-:Y:S02]  /*b3e0*/  LEA.HI.X.SX32 R33, R8, R33, 0x1, P3 ;  /* 0x0000002108217211 */ /* 0x000fe400018f0eff */
[----:B------:R-:W-:Y:S02]  /*b3f0*/  LEA.HI.X.SX32 R34, R9, R34, 0x1, P4 ;  /* 0x0000002209227211 */ /* 0x000fe400020f0eff */
[----:B------:R-:W-:Y:S02]  /*b400*/  IADD3 R38, P1, R10, R38, RZ ;  /* 0x000000260a267210 */ /* 0x000fe40007f3e0ff */
[----:B------:R-:W-:Y:S02]  /*b410*/  IADD3 R40, P2, R11, R40, RZ ;  /* 0x000000280b287210 */ /* 0x000fe40007f5e0ff */
[----:B-----5:R-:W-:-:S02]  /*b420*/  IADD3 R43, P3, R12, R43, RZ ;  /* 0x0000002b0c2b7210 */ /* 0x020fc40007f7e0ff */
        /* <DEDUP_REMOVED lines=8> */
[----:B------:R-:W-:Y:S01]  /*b4b0*/  LEA.HI.X.SX32 R4, R15, R4, 0x1, P6 ;  /* 0x000000040f047211 */ /* 0x000fe200030f0eff */
[----:B------:R-:W-:Y:S06]  /*b4c0*/  @!P0 BRA `(.L_x_7876) ;  /* 0xfffffffc00248947 */ /* 0x000fec000383ffff */
[----:B------:R-:W-:Y:S05]  /*b4d0*/  BSYNC B1 ;  /* 0x0000000000017941 */ /* 0x000fea0003800000 */
.L_x_7875:
[----:B------:R-:W-:Y:S05]  /*b4e0*/  BSYNC B0 ;  /* 0x0000000000007941 */ /* 0x000fea0003800000 */
.L_x_7874:
        /* <DEDUP_REMOVED lines=19> */
[----:B------:R-:W-:Y:S02]  /*b620*/  ISETP.GE.U32.AND P0, PT, R10, R59, PT ;  /* 0x0000003b0a00720c */ /* 0x000fe40003f06070 */
[----:B------:R-:W-:-:S05]  /*b630*/  SHF.R.U32.HI R9, RZ, 0x2, R8 ;  /* 0x00000002ff097819 */ /* 0x000fca0000011608 */
[----:B------:R-:W-:-:S06]  /*b640*/  IMAD.WIDE.U32 R8, R9, 0x10, R56 ;  /* 0x0000001009087825 */ /* 0x000fcc00078e0038 */
[----:B------:R-:W-:Y:S02]  /*b650*/  @!P0 IMAD R51, R51, R10, RZ ;  /* 0x0000000a33338224 */ /* 0x000fe400078e02ff */
[----:B------:R-:W5:Y:S03]  /*b660*/  LDG.E.128 R8, desc[UR60][R8.64] ;  /* 0x0000003c08087981 */ /* 0x000f66000c1e1d00 */
[----:B------:R-:W-:-:S05]  /*b670*/  @!P0 SHF.R.U32.HI R51, RZ, 0x2, R51 ;  /* 0x00000002ff338819 */ /* 0x000fca0000011633 */
[----:B------:R-:W-:-:S05]  /*b680*/  @!P0 IMAD.WIDE.U32 R56, R51, 0x10, R56 ;  /* 0x0000001033388825 */ /* 0x000fca00078e0038 */
[----:B------:R0:W5:Y:S02]  /*b690*/  @!P0 LDG.E.128 R12, desc[UR60][R56.64] ;  /* 0x0000003c380c8981 */ /* 0x000164000c1e1d00 */
.L_x_7878:
[----:B------:R-:W-:Y:S05]  /*b6a0*/  BSYNC B0 ;  /* 0x0000000000007941 */ /* 0x000fea0003800000 */
.L_x_7877:
        /* <DEDUP_REMOVED lines=42> */
.L_x_7880:
[----:B------:R-:W-:Y:S05]  /*b950*/  BSYNC B0 ;  /* 0x0000000000007941 */ /* 0x000fea0003800000 */
.L_x_7879:
        /* <DEDUP_REMOVED lines=17> */
.L_x_7857:
        /* <DEDUP_REMOVED lines=67> */
.L_x_7883:
        /* <DEDUP_REMOVED lines=12> */
[----:B------:R-:W-:Y:S01]  /*bf60*/  IMAD.WIDE.U32 R20, R21, 0x10, R56 ;  /* 0x0000001015147825 */ /* 0x000fe200078e0038 */
[----:B------:R-:W4:Y:S05]  /*bf70*/  LDG.E.128 R12, desc[UR60][R12.64] ;  /* 0x0000003c0c0c7981 */ /* 0x000f2a000c1e1d00 */
[----:B------:R-:W5:Y:S01]  /*bf80*/  LDG.E.128 R20, desc[UR60][R20.64] ;  /* 0x0000003c14147981 */ /* 0x000f62000c1e1d00 */
[----:B------:R-:W-:-:S04]  /*bf90*/  IMAD.IADD R53, R53, 0x1, R32 ;  /* 0x0000000135357824 */ /* 0x000fc800078e0220 */
        /* <DEDUP_REMOVED lines=36> */
.L_x_7882:
[----:B------:R-:W-:Y:S05]  /*c1e0*/  BSYNC B0 ;  /* 0x0000000000007941 */ /* 0x000fea0003800000 */
.L_x_7881:
        /* <DEDUP_REMOVED lines=17> */
[----:B------:R-:W-:-:S13]  /*c300*/  ISETP.GE.U32.AND P0, PT, R12, R59, PT ;  /* 0x0000003b0c00720c */ /* 0x000fda0003f06070 */
[----:B------:R-:W-:Y:S01]  /*c310*/  @!P0 SHF.R.U32.HI R15, RZ, 0x2, R12 ;  /* 0x00000002ff0f8819 */ /* 0x000fe2000001160c */
[----:B------:R-:W-:-:S04]  /*c320*/  IMAD.WIDE.U32 R12, R13, 0x10, R56 ;  /* 0x000000100d0c7825 */ /* 0x000fc800078e0038 */
[----:B------:R-:W-:Y:S02]  /*c330*/  @!P0 IMAD.WIDE.U32 R56, R15, 0x10, R56 ;  /* 0x000000100f388825 */ /* 0x000fe400078e0038 */
[----:B------:R-:W5:Y:S04]  /*c340*/  LDG.E.128 R12, desc[UR60][R12.64] ;  /* 0x0000003c0c0c7981 */ /* 0x000f68000c1e1d00 */
[----:B------:R0:W5:Y:S02]  /*c350*/  @!P0 LDG.E.128 R20, desc[UR60][R56.64] ;  /* 0x0000003c38148981 */ /* 0x000164000c1e1d00 */
.L_x_7885:
[----:B------:R-:W-:Y:S05]  /*c360*/  BSYNC B0 ;  /* 0x0000000000007941 */ /* 0x000fea0003800000 */
.L_x_7884:
[----:B------:R-:W-:Y:S04]  /*c370*/  BSSY B0, `(.L_x_7886) ;  /* 0x000002a000007945 */ /* 0x000fe80003800000 */
[----:B------:R-:W-:Y:S05]  /*c380*/  @P1 BRA `(.L_x_7887) ;  /* 0x0000000000a01947 */ /* 0x000fea0003800000 */
[----:B------:R-:W-:Y:S01]  /*c390*/  IMAD.IADD R53, R53, 0x1, R32 ;  /* 0x0000000135357824 */ /* 0x000fe200078e0220 */
[----:B-----5:R-:W-:Y:S02]  /*c3a0*/  IADD3 R51, P1, R24, R51, RZ ;  /* 0x0000003318337210 */ /* 0x020fe40007f3e0ff */
        /* <DEDUP_REMOVED lines=22> */
[C---:B------:R-:W-:Y:S02]  /*c510*/  IADD3 R8, P2, R13.reuse, R8, RZ ;  /* 0x000000080d087210 */ /* 0x040fe40007f5e0ff */
[----:B------:R-:W-:Y:S02]  /*c520*/  ISETP.GE.U32.AND P0, PT, R32, R59, PT ;  /* 0x0000003b2000720c */ /* 0x000fe40003f06070 */
[----:B------:R-:W-:Y:S02]  /*c530*/  LEA.HI.X.SX32 R41, R12, R41, 0x1, P1 ;  /* 0x000000290c297211 */ /* 0x000fe400008f0eff */
[----:B------:R-:W-:Y:S02]  /*c540*/  LEA.HI.X.SX32 R40, R13, R40, 0x1, P2 ;  /* 0x000000280d287211 */ /* 0x000fe400010f0eff */
[----:B------:R-:W-:-:S02]  /*c550*/  IADD3 R10, P1, R14, R10, RZ ;  /* 0x0000000a0e0a7210 */ /* 0x000fc40007f3e0ff */
[C---:B------:R-:W-:Y:S02]  /*c560*/  IADD3 R11, P2, R15.reuse, R11, RZ ;  /* 0x0000000b0f0b7210 */ /* 0x040fe40007f5e0ff */
[----:B------:R-:W-:Y:S02]  /*c570*/  LEA.HI.X.SX32 R39, R14, R39, 0x1, P1 ;  /* 0x000000270e277211 */ /* 0x000fe400008f0eff */
[----:B------:R-:W-:Y:S02]  /*c580*/  LEA.HI.X.SX32 R38, R15, R38, 0x1, P2 ;  /* 0x000000260f267211 */ /* 0x000fe400010f0eff */
[----:B------:R-:W-:Y:S02]  /*c590*/  @!P0 IADD3 R19, P3, R20, R19, RZ ;  /* 0x0000001314138210 */ /* 0x000fe40007f7e0ff */
[----:B------:R-:W-:Y:S02]  /*c5a0*/  @!P0 IADD3 R16, P4, R21, R16, RZ ;  /* 0x0000001015108210 */ /* 0x000fe40007f9e0ff */
[----:B------:R-:W-:-:S02]  /*c5b0*/  @!P0 IADD3 R33, P5, R22, R33, RZ ;  /* 0x0000002116218210 */ /* 0x000fc40007fbe0ff */
[----:B------:R-:W-:Y:S02]  /*c5c0*/  @!P0 IADD3 R18, P6, R23, R18, RZ ;  /* 0x0000001217128210 */ /* 0x000fe40007fde0ff */
[----:B------:R-:W-:Y:S02]  /*c5d0*/  @!P0 LEA.HI.X.SX32 R37, R20, R37, 0x1, P3 ;  /* 0x0000002514258211 */ /* 0x000fe400018f0eff */
[----:B------:R-:W-:Y:S02]  /*c5e0*/  @!P0 LEA.HI.X.SX32 R36, R21, R36, 0x1, P4 ;  /* 0x0000002415248211 */ /* 0x000fe400020f0eff */
[----:B------:R-:W-:Y:S02]  /*c5f0*/  @!P0 LEA.HI.X.SX32 R35, R22, R35, 0x1, P5 ;  /* 0x0000002316238211 */ /* 0x000fe400028f0eff */
[----:B------:R-:W-:-:S07]  /*c600*/  @!P0 LEA.HI.X.SX32 R34, R23, R34, 0x1, P6 ;  /* 0x0000002217228211 */ /* 0x000fce00030f0eff */
.L_x_7887:
[----:B------:R-:W-:Y:S05]  /*c610*/  BSYNC B0 ;  /* 0x0000000000007941 */ /* 0x000fea0003800000 */
.L_x_7886:
[----:B------:R-:W-:Y:S02]  /*c620*/  IADD3 R49, P4, P5, R8, R4, R49 ;  /* 0x0000000408317210 */ /* 0x000fe40007d9e031 */
[----:B------:R-:W-:Y:S02]  /*c630*/  IADD3 R10, P0, P1, R10, R7, R3 ;  /* 0x000000070a0a7210 */ /* 0x000fe4000791e003 */
[----:B------:R-:W-:Y:S02]  /*c640*/  IADD3 R11, P2, P3, R11, R6, R0 ;  /* 0x000000060b0b7210 */ /* 0x000fe40007b5e000 */
[----:B------:R-:W-:Y:S02]  /*c650*/  IADD3.X R7, R40, R44, R48, P4, P5 ;  /* 0x0000002c28077210 */ /* 0x000fe400027ea430 */
[----:B-----5:R-:W-:Y:S02]  /*c660*/  IADD3 R24, P5, P4, R9, R5, R51 ;  /* 0x0000000509187210 */ /* 0x020fe40007cbe033 */
[----:B------:R-:W-:-:S02]  /*c670*/  IADD3.X R0, R39, R43, R47, P0, P1 ;  /* 0x0000002b27007210 */ /* 0x000fc400007e242f */
[----:B------:R-:W-:Y:S02]  /*c680*/  IADD3.X R3, R38, R42, R46, P2, P3 ;  /* 0x0000002a26037210 */ /* 0x000fe400017e642e */
[----:B------:R-:W-:Y:S02]  /*c690*/  IADD3 R22, P1, R33, R10, RZ ;  /* 0x0000000a21167210 */ /* 0x000fe40007f3e0ff */
[----:B------:R-:W-:Y:S02]  /*c6a0*/  IADD3 R24, P3, R19, R24, RZ ;  /* 0x0000001813187210 */ /* 0x000fe40007f7e0ff */
[----:B------:R-:W-:Y:S01]  /*c6b0*/  IADD3.X R50, R41, R45, R50, P5, P4 ;  /* 0x0000002d29327210 */ /* 0x000fe20002fe8432 */
[----:B------:R-:W-:Y:S01]  /*c6c0*/  IMAD.X R5, R35, 0x1, R0, P1 ;  /* 0x0000000123057824 */ /* 0x000fe200008e0600 */
[----:B------:R-:W-:Y:S02]  /*c6d0*/  IADD3 R18, P0, R18, R11, RZ ;  /* 0x0000000b12127210 */ /* 0x000fe40007f1e0ff */
[----:B------:R-:W-:Y:S01]  /*c6e0*/  IADD3 R16, P2, R16, R49, RZ ;  /* 0x0000003110107210 */ /* 0x000fe20007f5e0ff */
[----:B------:R-:W-:Y:S01]  /*c6f0*/  IMAD.X R9, R37, 0x1, R50, P3 ;  /* 0x0000000125097824 */ /* 0x000fe200018e0632 */
[----:B------:R-:W-:-:S02]  /*c700*/  IADD3.X R3, R34, R3, RZ, P0, !PT ;  /* 0x0000000322037210 */ /* 0x000fc400007fe4ff */
[----:B------:R-:W-:-:S09]  /*c710*/  IADD3.X R11, R36, R7, RZ, P2, !PT ;  /* 0x00000007240b7210 */ /* 0x000fd200017fe4ff */
.L_x_7841:
[----:B------:R-:W-:Y:S05]  /*c720*/  BSYNC B6 ;  /* 0x0000000000067941 */ /* 0x000fea0003800000 */
.L_x_7840:
        /* <DEDUP_REMOVED lines=9> */
[----:B------:R-:W-:Y:S02]  /*c7c0*/  IADD3 R4, R0, 0x10, RZ ;  /* 0x0000001000047810 */ /* 0x000fe40007ffe0ff */
[----:B------:R-:W-:Y:S01]  /*c7d0*/  MOV R7, R3 ;  /* 0x0000000300077202 */ /* 0x000fe20000000f00 */
[----:B------:R-:W3:Y:S01]  /*c7e0*/  LDC R23, c[0x0][0x4] ;  /* 0x00000100ff177b82 */ /* 0x000ee20000000800 */
[----:B--2---:R-:W-:Y:S01]  /*c7f0*/  IMAD R0, R2, R26, R17 ;  /* 0x0000001a02007224 */ /* 0x004fe200078e0211 */
[----:B-1----:R-:W-:-:S02]  /*c800*/  LEA R19, R19, R4, 0x18 ;  /* 0x0000000413137211 */ /* 0x002fc400078ec0ff */
[----:B------:R-:W-:-:S03]  /*c810*/  MOV R4, R22 ;  /* 0x0000001600047202 */ /* 0x000fc60000000f00 */
[----:B------:R-:W-:Y:S01]  /*c820*/  IMAD R21, R0, 0x20, R19 ;  /* 0x0000002000157824 */ /* 0x000fe200078e0213 */
[----:B---3--:R-:W-:-:S04]  /*c830*/  SHF.R.U32.HI R0, RZ, 0x1, R23 ;  /* 0x00000001ff007819 */ /* 0x008fc80000011617 */
[----:B------:R1:W-:Y:S01]  /*c840*/  STS.128 [R21], R8 ;  /* 0x0000000815007388 */ /* 0x0003e20000000c00 */
[----:B------:R-:W-:-:S03]  /*c850*/  ISETP.NE.AND P0, PT, R0, RZ, PT ;  /* 0x000000ff0000720c */ /* 0x000fc60003f05270 */
[----:B------:R1:W-:Y:S10]  /*c860*/  STS.128 [R21+0x10], R4 ;  /* 0x0000100415007388 */ /* 0x0003f40000000c00 */
[----:B------:R-:W-:Y:S05]  /*c870*/  @!P0 BRA `(.L_x_7888) ;  /* 0x00000000007c8947 */ /* 0x000fea0003800000 */
.L_x_7891:
        /* <DEDUP_REMOVED lines=11> */
[----:B------:R-:W1:Y:S04]  /*c930*/  LDS.128 R28, [R0+0x10] ;  /* 0x00001000001c7984 */ /* 0x000e680000000c00 */
[----:B------:R-:W2:Y:S01]  /*c940*/  LDS.128 R12, [R0] ;  /* 0x00000000000c7984 */ /* 0x000ea20000000c00 */
[----:B-1----:R-:W-:Y:S02]  /*c950*/  IADD3 R18, P4, R30, R18, RZ ;  /* 0x000000121e127210 */ /* 0x002fe40007f9e0ff */
[----:B------:R-:W-:Y:S02]  /*c960*/  IADD3 R22, P3, R28, R22, RZ ;  /* 0x000000161c167210 */ /* 0x000fe40007f7e0ff */
[----:B--2---:R-:W-:Y:S02]  /*c970*/  IADD3 R24, P0, R12, R24, RZ ;  /* 0x000000180c187210 */ /* 0x004fe40007f1e0ff */
[----:B------:R-:W-:Y:S01]  /*c980*/  IADD3.X R3, R31, R3, RZ, P4, !PT ;  /* 0x000000031f037210 */ /* 0x000fe200027fe4ff */
[----:B------:R-:W-:Y:S01]  /*c990*/  IMAD.X R5, R29, 0x1, R5, P3 ;  /* 0x000000011d057824 */ /* 0x000fe200018e0605 */
[----:B------:R-:W-:Y:S01]  /*c9a0*/  IADD3 R16, P2, R14, R16, RZ ;  /* 0x000000100e107210 */ /* 0x000fe20007f5e0ff */
[----:B------:R-:W-:Y:S01]  /*c9b0*/  IMAD.X R9, R13, 0x1, R9, P0 ;  /* 0x000000010d097824 */ /* 0x000fe200000e0609 */
[----:B------:R-:W-:Y:S01]  /*c9c0*/  MOV R6, R18 ;  /* 0x0000001200067202 */ /* 0x000fe20000000f00 */
[----:B------:R-:W-:Y:S01]  /*c9d0*/  IMAD.MOV.U32 R8, RZ, RZ, R24 ;  /* 0x000000ffff087224 */ /* 0x000fe200078e0018 */
[----:B------:R-:W-:Y:S01]  /*c9e0*/  IADD3.X R11, R15, R11, RZ, P2, !PT ;  /* 0x0000000b0f0b7210 */ /* 0x000fe200017fe4ff */
[----:B------:R-:W-:Y:S01]  /*c9f0*/  IMAD.MOV.U32 R4, RZ, RZ, R22 ;  /* 0x000000ffff047224 */ /* 0x000fe200078e0016 */
[----:B------:R-:W-:Y:S01]  /*ca00*/  MOV R10, R16 ;  /* 0x00000010000a7202 */ /* 0x000fe20000000f00 */
[----:B------:R-:W-:-:S04]  /*ca10*/  IMAD.MOV.U32 R7, RZ, RZ, R3 ;  /* 0x000000ffff077224 */ /* 0x000fc800078e0003 */
[----:B------:R1:W-:Y:S04]  /*ca20*/  STS.128 [R21], R8 ;  /* 0x0000000815007388 */ /* 0x0003e80000000c00 */
[----:B------:R1:W-:Y:S02]  /*ca30*/  STS.128 [R21+0x10], R4 ;  /* 0x0000100415007388 */ /* 0x0003e40000000c00 */
.L_x_7890:
[----:B------:R-:W-:Y:S05]  /*ca40*/  BSYNC B0 ;  /* 0x0000000000007941 */ /* 0x000fea0003800000 */
.L_x_7889:
[----:B------:R-:W-:Y:S01]  /*ca50*/  MOV R0, R20 ;  /* 0x0000001400007202 */ /* 0x000fe20000000f00 */
[----:B------:R-:W-:Y:S06]  /*ca60*/  @P1 BRA `(.L_x_7891) ;  /* 0xfffffffc00841947 */ /* 0x000fec000383ffff */
.L_x_7888:
        /* <DEDUP_REMOVED lines=15> */
[----:B------:R-:W-:Y:S01]  /*cb60*/  MOV R7, R3 ;  /* 0x0000000300077202 */ /* 0x000fe20000000f00 */
        /* <DEDUP_REMOVED lines=10> */
.L_x_7896:
[----:B-1----:R-:W-:Y:S01]  /*cc10*/  IMAD.IADD R4, R17, 0x1, R0 ;  /* 0x0000000111047824 */ /* 0x002fe200078e0200 */
[----:B------:R-:W-:Y:S05]  /*cc20*/  WARPSYNC.ALL ;  /* 0x0000000000007948 */ /* 0x000fea0003800000 */
[----:B------:R-:W-:Y:S01]  /*cc30*/  BAR.SYNC.DEFER_BLOCKING 0x0 ;  /* 0x0000000000007b1d */ /* 0x000fe20000010000 */
[----:B------:R-:W-:-:S04]  /*cc40*/  ISETP.GE.U32.AND P0, PT, R4, R21, PT ;  /* 0x000000150400720c */ /* 0x000fc80003f06070 */
[----:B------:R-:W-:Y:S01]  /*cc50*/  ISETP.GE.U32.OR P0, PT, R17, R0, P0 ;  /* 0x000000001100720c */ /* 0x000fe20000706470 */
[----:B------:R-:W-:-:S12]  /*cc60*/  BSSY B0, `(.L_x_7894) ;  /* 0x0000014000007945 */ /* 0x000fd80003800000 */
[----:B------:R-:W-:Y:S05]  /*cc70*/  @P0 BRA `(.L_x_7895) ;  /* 0x0000000000480947 */ /* 0x000fea0003800000 */
        /* <DEDUP_REMOVED lines=18> */
.L_x_7895:
[----:B------:R-:W-:Y:S05]  /*cda0*/  BSYNC B0 ;  /* 0x0000000000007941 */ /* 0x000fea0003800000 */
.L_x_7894:
[----:B------:R-:W-:-:S04]  /*cdb0*/  SHF.R.S32.HI R0, RZ, 0x1, R0 ;  /* 0x00000001ff007819 */ /* 0x000fc80000011400 */
[----:B------:R-:W-:-:S13]  /*cdc0*/  ISETP.GE.AND P0, PT, R0, 0x20, PT ;  /* 0x000000200000780c */ /* 0x000fda0003f06270 */
[----:B------:R-:W-:Y:S05]  /*cdd0*/  @P0 BRA `(.L_x_7896) ;  /* 0xfffffffc008c0947 */ /* 0x000fea000383ffff */
[----:B------:R-:W-:-:S11]  /*cde0*/  HFMA2.MMA R0, -RZ, RZ, 0, 1.9073486328125e-06 ;  /* 0x00000020ff007435 */ /* 0x000fd600000001ff */
.L_x_7893:
[----:B------:R-:W-:Y:S01]  /*cdf0*/  ISETP.GE.AND P0, PT, R0, 0x2, PT ;  /* 0x000000020000780c */ /* 0x000fe20003f06270 */
[----:B------:R-:W-:Y:S05]  /*ce00*/  WARPSYNC.ALL ;  /* 0x0000000000007948 */ /* 0x000fea0003800000 */
[----:B------:R-:W-:Y:S07]  /*ce10*/  BAR.SYNC.DEFER_BLOCKING 0x0 ;  /* 0x0000000000007b1d */ /* 0x000fee0000010000 */
[----:B------:R-:W-:Y:S05]  /*ce20*/  @!P0 BRA `(.L_x_7892) ;  /* 0x0000000000508947 */ /* 0x000fea0003800000 */
[----:B-1----:R-:W-:-:S07]  /*ce30*/  IMAD.MOV.U32 R7, RZ, RZ, 0x1 ;  /* 0x00000001ff077424 */ /* 0x002fce00078e00ff */
.L_x_7897:
        /* <DEDUP_REMOVED lines=11> */
[----:B----4-:R-:W-:Y:S02]  /*cef0*/  IADD3 R18, P4, R21, R18, RZ ;  /* 0x0000001215127210 */ /* 0x010fe40007f9e0ff */
[----:B-1----:R-:W-:Y:S01]  /*cf00*/  SHF.L.U32 R7, R7, 0x1, RZ ;  /* 0x0000000107077819 */ /* 0x002fe200000006ff */
[----:B-----5:R-:W-:-:S03]  /*cf10*/  IMAD.X R9, R4, 0x1, R9, P1 ;  /* 0x0000000104097824 */ /* 0x020fc600008e0609 */
[----:B------:R-:W-:Y:S02]  /*cf20*/  ISETP.GE.AND P0, PT, R7, R0, PT ;  /* 0x000000000700720c */ /* 0x000fe40003f06270 */
[----:B0-----:R-:W-:Y:S01]  /*cf30*/  IADD3.X R11, R6, R11, RZ, P2, !PT ;  /* 0x0000000b060b7210 */ /* 0x001fe200017fe4ff */
[----:B------:R-:W-:Y:S01]  /*cf40*/  IMAD.X R5, R8, 0x1, R5, P3 ;  /* 0x0000000108057824 */ /* 0x000fe200018e0605 */
[----:B------:R-:W-:-:S09]  /*cf50*/  IADD3.X R3, R10, R3, RZ, P4, !PT ;  /* 0x000000030a037210 */ /* 0x000fd200027fe4ff */
[----:B------:R-:W-:Y:S05]  /*cf60*/  @!P0 BRA `(.L_x_7897) ;  /* 0xfffffffc00b48947 */ /* 0x000fea000383ffff */
.L_x_7892:
[----:B------:R-:W2:Y:S01]  /*cf70*/  LDC R0, c[0x0][0x3f4] ;  /* 0x0000fd00ff007b82 */ /* 0x000ea20000000800 */
[----:B------:R-:W-:Y:S01]  /*cf80*/  IMAD.MOV.U32 R25, RZ, RZ, RZ ;  /* 0x000000ffff197224 */ /* 0x000fe200078e00ff */
[----:B------:R-:W-:Y:S02]  /*cf90*/  MOV R26, RZ ;  /* 0x000000ff001a7202 */ /* 0x000fe40000000f00 */
[----:B--2---:R-:W-:-:S13]  /*cfa0*/  ISETP.NE.AND P0, PT, R0, RZ, PT ;  /* 0x000000ff0000720c */ /* 0x004fda0003f05270 */
[----:B------:R-:W-:Y:S05]  /*cfb0*/  @!P0 BRA `(.L_x_7898) ;  /* 0x0000001000488947 */ /* 0x000fea0003800000 */
[----:B-1----:R-:W-:Y:S01]  /*cfc0*/  MOV R7, R55 ;  /* 0x0000003700077202 */ /* 0x002fe20000000f00 */
        /* <DEDUP_REMOVED lines=273> */
.L_x_7898:
[----:B------:R-:W-:Y:S02]  /*e0e0*/  ULDC.64 UR4, c[0x0][0x5f8] ;  /* 0x00017e0000047ab9 */ /* 0x000fe40000000a00 */
[----:B------:R-:W-:-:S04]  /*e0f0*/  IADD3 R12, P1, R26, UR4, RZ ;  /* 0x000000041a0c7c10 */ /* 0x000fc8000ff3e0ff */
[----:B------:R-:W-:Y:S01]  /*e100*/  IADD3.X R13, RZ, UR5, RZ, P1, !PT ;  /* 0x00000005ff0d7c10 */ /* 0x000fe20008ffe4ff */
[----:B------:R-:W-:Y:S08]  /*e110*/  @!P0 BRA `(.L_x_7899) ;  /* 0x0000001000488947 */ /* 0x000ff00003800000 */
[----:B-1----:R-:W-:Y:S01]  /*e120*/  HFMA2.MMA R6, -RZ, RZ, 0, 0 ;  /* 0x00000000ff067435 */ /* 0x002fe200000001ff */
        /* <DEDUP_REMOVED lines=273> */
.L_x_7899:
[----:B------:R-:W-:Y:S01]  /*f240*/  IADD3 R14, P1, R25, UR4, RZ ;  /* 0x00000004190e7c10 */ /* 0x000fe2000ff3e0ff */
[----:B-1----:R-:W-:Y:S01]  /*f250*/  IMAD.MOV.U32 R19, RZ, RZ, RZ ;  /* 0x000000ffff137224 */ /* 0x002fe200078e00ff */
[----:B------:R-:W-:Y:S02]  /*f260*/  MOV R23, RZ ;  /* 0x000000ff00177202 */ /* 0x000fe40000000f00 */
        /* <DEDUP_REMOVED lines=276> */
.L_x_7900:
        /* <DEDUP_REMOVED lines=277> */
.L_x_7901:
[----:B------:R-:W-:Y:S01]  /*11500*/  ULDC.64 UR6, c[0x0][0x608] ;  /* 0x0001820000067ab9 */ /* 0x000fe20000000a00 */
[----:B------:R-:W-:Y:S01]  /*11510*/  IADD3 R28, P1, R19, UR4, RZ ;  /* 0x00000004131c7c10 */ /* 0x000fe2000ff3e0ff */
[----:B------:R-:W-:Y:S01]  /*11520*/  IMAD.MOV.U32 R4, RZ, RZ, RZ ;  /* 0x000000ffff047224 */ /* 0x000fe200078e00ff */
[----:B------:R-:W-:Y:S01]  /*11530*/  ISETP.NE.U32.AND P0, PT, RZ, UR6, PT ;  /* 0x00000006ff007c0c */ /* 0x000fe2000bf05070 */
[----:B------:R-:W-:Y:S01]  /*11540*/  IMAD.MOV.U32 R0, RZ, RZ, RZ ;  /* 0x000000ffff007224 */ /* 0x000fe200078e00ff */
[----:B------:R-:W-:Y:S02]  /*11550*/  IADD3.X R29, RZ, UR5, RZ, P1, !PT ;  /* 0x00000005ff1d7c10 */ /* 0x000fe40008ffe4ff */
[----:B------:R-:W-:Y:S02]  /*11560*/  ISETP.NE.AND.EX P0, PT, RZ, UR7, PT, P0 ;  /* 0x00000007ff007c0c */ /* 0x000fe4000bf05300 */
[----:B------:R-:W-:-:S11]  /*11570*/  MOV R7, RZ ;  /* 0x000000ff00077202 */ /* 0x000fd60000000f00 */
[----:B------:R-:W-:Y:S05]  /*11580*/  @!P0 BRA `(.L_x_7902) ;  /* 0x0000000800348947 */ /* 0x000fea0003800000 */
[----:B------:R-:W-:Y:S01]  /*11590*/  HFMA2.MMA R6, -RZ, RZ, 0, 4.76837158203125e-07 ;  /* 0x00000008ff067435 */ /* 0x000fe200000001ff */
[----:B------:R-:W-:Y:S01]  /*115a0*/  BSSY B0, `(.L_x_7903) ;  /* 0x0000029000007945 */ /* 0x000fe20003800000 */
[----:B------:R-:W-:Y:S01]  /*115b0*/  MOV R10, 0x4 ;  /* 0x00000004000a7802 */ /* 0x000fe20000000f00 */
[----:B------:R-:W-:Y:S02]  /*115c0*/  IMAD.MOV.U32 R8, RZ, RZ, RZ ;  /* 0x000000ffff087224 */ /* 0x000fe400078e00ff */
[----:B------:R-:W-:-:S07]  /*115d0*/  IMAD.MOV.U32 R7, RZ, RZ, 0x0 ;  /* 0x00000000ff077424 */ /* 0x000fce00078e00ff */
.L_x_7907:
[----:B------:R-:W-:Y:S01]  /*115e0*/  LOP3.LUT R0, R8, R7, RZ, 0xfc, !PT ;  /* 0x0000000708007212 */ /* 0x000fe200078efcff */
[----:B------:R-:W-:Y:S01]  /*115f0*/  BSSY B1, `(.L_x_7904) ;  /* 0x000001e000017945 */ /* 0x000fe20003800000 */
[----:B------:R-:W-:Y:S02]  /*11600*/  IMAD.MOV.U32 R27, RZ, RZ, R7 ;  /* 0x000000ffff1b7224 */ /* 0x000fe400078e0007 */
[----:B------:R-:W-:Y:S02]  /*11610*/  ISETP.NE.U32.AND P0, PT, R0, RZ, PT ;  /* 0x000000ff0000720c */ /* 0x000fe40003f05070 */
[----:B------:R-:W-:-:S11]  /*11620*/  MOV R0, R6 ;  /* 0x0000000600007202 */ /* 0x000fd60000000f00 */
[----:B------:R-:W-:Y:S05]  /*11630*/  @!P0 BRA `(.L_x_7905) ;  /* 0x0000000000188947 */ /* 0x000fea0003800000 */
[----:B------:R-:W-:Y:S02]  /*11640*/  MOV R4, R6 ;  /* 0x0000000600047202 */ /* 0x000fe40000000f00 */
[----:B------:R-:W-:-:S07]  /*11650*/  MOV R6, 0x11670 ;  /* 0x0001167000067802 */ /* 0x000fce0000000f00 */
[----:B0-----:R-:W-:Y:S05]  /*11660*/  CALL.REL.NOINC `($__internal_33_$__cuda_sm20_rem_u64) ;  /* 0x0000008000fc7944 */ /* 0x001fea0003c00000 */
[----:B------:R-:W-:Y:S01]  /*11670*/  IMAD.MOV.U32 R6, RZ, RZ, R4 ;  /* 0x000000ffff067224 */ /* 0x000fe200078e0004 */
[----:B------:R-:W-:Y:S01]  /*11680*/  MOV R7, R31 ;  /* 0x0000001f00077202 */ /* 0x000fe20000000f00 */
[----:B------:R-:W-:Y:S06]  /*11690*/  BRA `(.L_x_7906) ;  /* 0x00000000004c7947 */ /* 0x000fec0003800000 */
.L_x_7905:
        /* <DEDUP_REMOVED lines=19> */
.L_x_7906:
[----:B------:R-:W-:Y:S05]  /*117d0*/  BSYNC B1 ;  /* 0x0000000000017941 */ /* 0x000fea0003800000 */
.L_x_7904:
[----:B------:R-:W-:Y:S01]  /*117e0*/  ISETP.NE.U32.AND P0, PT, R6, RZ, PT ;  /* 0x000000ff0600720c */ /* 0x000fe20003f05070 */
[----:B------:R-:W-:Y:S01]  /*117f0*/  IMAD.MOV.U32 R10, RZ, RZ, R0 ;  /* 0x000000ffff0a7224 */ /* 0x000fe200078e0000 */
[----:B------:R-:W-:Y:S02]  /*11800*/  MOV R8, R27 ;  /* 0x0000001b00087202 */ /* 0x000fe40000000f00 */
[----:B------:R-:W-:-:S13]  /*11810*/  ISETP.NE.AND.EX P0, PT, R7, RZ, PT, P0 ;  /* 0x000000ff0700720c */ /* 0x000fda0003f05300 */
[----:B------:R-:W-:Y:S05]  /*11820*/  @P0 BRA `(.L_x_7907) ;  /* 0xfffffffc006c0947 */ /* 0x000fea000383ffff */
[----:B------:R-:W-:Y:S05]  /*11830*/  BSYNC B0 ;  /* 0x0000000000007941 */ /* 0x000fea0003800000 */
.L_x_7903:
[----:B------:R-:W-:Y:S01]  /*11840*/  ISETP.NE.U32.AND P2, PT, R27, RZ, PT ;  /* 0x000000ff1b00720c */ /* 0x000fe20003f45070 */
[----:B------:R-:W-:-:S12]  /*11850*/  BSSY B0, `(.L_x_7908) ;  /* 0x000001c000007945 */ /* 0x000fd80003800000 */
[----:B------:R-:W-:Y:S05]  /*11860*/  @!P2 BRA `(.L_x_7909) ;  /* 0x00000000001ca947 */ /* 0x000fea0003800000 */
[----:B------:R-:W-:Y:S01]  /*11870*/  HFMA2.MMA R10, -RZ, RZ, 0, 0 ;  /* 0x00000000ff0a7435 */ /* 0x000fe200000001ff */
[----:B------:R-:W-:Y:S01]  /*11880*/  IMAD.MOV.U32 R4, RZ, RZ, 0x8 ;  /* 0x00000008ff047424 */ /* 0x000fe200078e00ff */
[----:B------:R-:W-:-:S09]  /*11890*/  MOV R8, 0x118b0 ;  /* 0x000118b000087802 */ /* 0x000fd20000000f00 */
[----:B0-----:R-:W-:Y:S05]  /*118a0*/  CALL.REL.NOINC `($__internal_32_$__cuda_sm20_div_u64) ;  /* 0x0000007c00547944 */ /* 0x001fea0003c00000 */
[----:B------:R-:W-:Y:S01]  /*118b0*/  IMAD.MOV.U32 R6, RZ, RZ, R4 ;  /* 0x000000ffff067224 */ /* 0x000fe200078e0004 */
[----:B------:R-:W-:Y:S01]  /*118c0*/  MOV R7, R33 ;  /* 0x0000002100077202 */ /* 0x000fe20000000f00 */
[----:B------:R-:W-:Y:S06]  /*118d0*/  BRA `(.L_x_7910) ;  /* 0x00000000004c7947 */ /* 0x000fec0003800000 */
.L_x_7909:
        /* <DEDUP_REMOVED lines=19> */
.L_x_7910:
[----:B------:R-:W-:Y:S05]  /*11a10*/  BSYNC B0 ;  /* 0x0000000000007941 */ /* 0x000fea0003800000 */
.L_x_7908:
[----:B------:R-:W-:Y:S04]  /*11a20*/  BSSY B0, `(.L_x_7911) ;  /* 0x000001c000007945 */ /* 0x000fe80003800000 */
[----:B------:R-:W-:Y:S05]  /*11a30*/  @!P2 BRA `(.L_x_7912) ;  /* 0x00000000001ca947 */ /* 0x000fea0003800000 */
[----:B------:R-:W-:Y:S01]  /*11a40*/  IMAD.MOV.U32 R4, RZ, RZ, 0x4 ;  /* 0x00000004ff047424 */ /* 0x000fe200078e00ff */
[----:B------:R-:W-:Y:S02]  /*11a50*/  MOV R10, RZ ;  /* 0x000000ff000a7202 */ /* 0x000fe40000000f00 */
[----:B------:R-:W-:-:S07]  /*11a60*/  MOV R8, 0x11a80 ;  /* 0x00011a8000087802 */ /* 0x000fce0000000f00 */
[----:B0-----:R-:W-:Y:S05]  /*11a70*/  CALL.REL.NOINC `($__internal_32_$__cuda_sm20_div_u64) ;  /* 0x0000007800e07944 */ /* 0x001fea0003c00000 */
[----:B------:R-:W-:Y:S01]  /*11a80*/  IMAD.MOV.U32 R30, RZ, RZ, R4 ;  /* 0x000000ffff1e7224 */ /* 0x000fe200078e0004 */
[----:B------:R-:W-:Y:S01]  /*11a90*/  MOV R31, R33 ;  /* 0x00000021001f7202 */ /* 0x000fe20000000f00 */
[----:B------:R-:W-:Y:S06]  /*11aa0*/  BRA `(.L_x_7913) ;  /* 0x00000000004c7947 */ /* 0x000fec0003800000 */
.L_x_7912:
        /* <DEDUP_REMOVED lines=19> */
.L_x_7913:
[----:B------:R-:W-:Y:S05]  /*11be0*/  BSYNC B0 ;  /* 0x0000000000007941 */ /* 0x000fea0003800000 */
.L_x_7911:
        /* <DEDUP_REMOVED lines=10> */
[----:B0-----:R-:W-:Y:S05]  /*11c90*/  CALL.REL.NOINC `($__internal_32_$__cuda_sm20_div_u64) ;  /* 0x0000007800587944 */ /* 0x001fea0003c00000 */
[----:B------:R-:W-:Y:S01]  /*11ca0*/  IMAD.MOV.U32 R6, RZ, RZ, R4 ;  /* 0x000000ffff067224 */ /* 0x000fe200078e0004 */
[----:B------:R-:W-:Y:S01]  /*11cb0*/  MOV R7, R33 ;  /* 0x0000002100077202 */ /* 0x000fe20000000f00 */
[----:B------:R-:W-:Y:S06]  /*11cc0*/  BRA `(.L_x_7916) ;  /* 0x0000000000507947 */ /* 0x000fec0003800000 */
.L_x_7915:
        /* <DEDUP_REMOVED lines=20> */
.L_x_7916:
[----:B------:R-:W-:Y:S05]  /*11e10*/  BSYNC B0 ;  /* 0x0000000000007941 */ /* 0x000fea0003800000 */
.L_x_7914:
[----:B------:R-:W-:Y:S02]  /*11e20*/  ULDC.64 UR4, c[0x0][0x608] ;  /* 0x0001820000047ab9 */ /* 0x000fe40000000a00 */
[----:B------:R-:W-:-:S04]  /*11e30*/  IADD3 R4, P0, R6, UR4, RZ ;  /* 0x0000000406047c10 */ /* 0x000fc8000ff1e0ff */
[----:B------:R-:W-:-:S04]  /*11e40*/  IADD3.X R7, R7, UR5, RZ, P0, !PT ;  /* 0x0000000507077c10 */ /* 0x000fc800087fe4ff */
[----:B------:R-:W-:-:S07]  /*11e50*/  MOV R0, R7 ;  /* 0x0000000700007202 */ /* 0x000fce0000000f00 */
.L_x_7902:
        /* <DEDUP_REMOVED lines=290> */
.L_x_7918:
        /* <DEDUP_REMOVED lines=278> */
.L_x_7919:
        /* <DEDUP_REMOVED lines=279> */
.L_x_7920:
        /* <DEDUP_REMOVED lines=277> */
.L_x_7921:
        /* <DEDUP_REMOVED lines=16> */
.L_x_7923:
[----:B------:R-:W-:Y:S05]  /*165a0*/  BSYNC B0 ;  /* 0x0000000000007941 */ /* 0x000fea0003800000 */
.L_x_7922:
        /* <DEDUP_REMOVED lines=9> */
[----:B------:R-:W-:-:S04]  /*16640*/  IMAD.MOV.U32 R21, RZ, RZ, R5 ;  /* 0x000000ffff157224 */ /* 0x000fc800078e0005 */
[----:B------:R-:W1:Y:S08]  /*16650*/  LDC R15, c[0x0][0x10] ;  /* 0x00000400ff0f7b82 */ /* 0x000e700000000800 */
[----:B------:R-:W2:Y:S01]  /*16660*/  LDC.64 R12, c[0x0][0x610] ;  /* 0x00018400ff0c7b82 */ /* 0x000ea20000000a00 */
[----:B-1----:R-:W-:Y:S01]  /*16670*/  IMAD R10, R8, R15, UR4 ;  /* 0x00000004080a7e24 */ /* 0x002fe2000f8e020f */
[----:B------:R-:W-:Y:S01]  /*16680*/  ULDC UR4, c[0x0][0x0] ;  /* 0x0000000000047ab9 */ /* 0x000fe20000000800 */
[----:B------:R-:W-:-:S02]  /*16690*/  MOV R15, R9 ;  /* 0x00000009000f7202 */ /* 0x000fc40000000f00 */
[----:B------:R-:W-:-:S04]  /*166a0*/  @!P2 IMAD R10, R10, UR4, R17 ;  /* 0x000000040a0aac24 */ /* 0x000fc8000f8e0211 */
[----:B--2---:R-:W-:-:S04]  /*166b0*/  IMAD.WIDE.U32 R12, R10, 0x20, R12 ;  /* 0x000000200a0c7825 */ /* 0x004fc800078e000c */
[----:B------:R-:W-:Y:S01]  /*166c0*/  IMAD.MOV.U32 R10, RZ, RZ, R16 ;  /* 0x000000ffff0a7224 */ /* 0x000fe200078e0010 */
[----:B------:R-:W-:Y:S04]  /*166d0*/  STG.E.64 desc[UR60][R12.64], R14 ;  /* 0x0000000e0c007986 */ /* 0x000fe8000c101b3c */
[----:B------:R1:W-:Y:S04]  /*166e0*/  STG.E.64 desc[UR60][R12.64+0x8], R10 ;  /* 0x0000080a0c007986 */ /* 0x0003e8000c101b3c */
[----:B------:R2:W-:Y:S01]  /*166f0*/  STG.E.64 desc[UR60][R12.64+0x10], R20 ;  /* 0x000010140c007986 */ /* 0x0005e2000c101b3c */
[----:B-1----:R-:W-:Y:S01]  /*16700*/  MOV R10, R18 ;  /* 0x00000012000a7202 */ /* 0x002fe20000000f00 */
[----:B------:R-:W-:-:S05]  /*16710*/  IMAD.MOV.U32 R11, RZ, RZ, R3 ;  /* 0x000000ffff0b7224 */ /* 0x000fca00078e0003 */
[----:B------:R2:W-:Y:S02]  /*16720*/  STG.E.64 desc[UR60][R12.64+0x18], R10 ;  /* 0x0000180a0c007986 */ /* 0x0005e4000c101b3c */
.L_x_7925:
[----:B------:R-:W-:Y:S05]  /*16730*/  BSYNC B0 ;  /* 0x0000000000007941 */ /* 0x000fea0003800000 */
.L_x_7924:
        /* <DEDUP_REMOVED lines=35> */
.L_x_7927:
[----:B------:R-:W-:Y:S05]  /*16970*/  BSYNC B0 ;  /* 0x0000000000007941 */ /* 0x000fea0003800000 */
.L_x_7926:
        /* <DEDUP_REMOVED lines=27> */
[----:B--2---:R-:W-:Y:S01]  /*16b30*/  MOV R21, UR11 ;  /* 0x0000000b00157c02 */ /* 0x004fe20008000f00 */
[----:B------:R-:W-:Y:S01]  /*16b40*/  IMAD.U32 R18, RZ, RZ, UR10 ;  /* 0x0000000aff127e24 */ /* 0x000fe2000f8e00ff */
[----:B------:R-:W-:Y:S01]  /*16b50*/  ISETP.GE.U32.AND P0, PT, R9, UR8, PT ;  /* 0x0000000809007c0c */ /* 0x000fe2000bf06070 */
[----:B------:R-:W-:Y:S01]  /*16b60*/  IMAD.U32 R16, RZ, RZ, UR10 ;  /* 0x0000000aff107e24 */ /* 0x000fe2000f8e00ff */
[----:B------:R-:W-:-:S11]  /*16b70*/  MOV R27, UR11 ;  /* 0x0000000b001b7c02 */ /* 0x000fd60008000f00 */
[----:B------:R-:W-:Y:S05]  /*16b80*/  @P0 BRA `(.L_x_7930) ;  /* 0x00000004001c0947 */ /* 0x000fea0003800000 */
[----:B------:R-:W-:Y:S01]  /*16b90*/  ULDC UR7, c[0x0][0x10] ;  /* 0x0000040000077ab9 */ /* 0x000fe20000000800 */
[----:B0-----:R-:W0:Y:S01]  /*16ba0*/  LDC R43, c[0x0][0x4] ;  /* 0x00000100ff2b7b82 */ /* 0x001e220000000800 */
        /* <DEDUP_REMOVED lines=11> */
.L_x_7932:
        /* <DEDUP_REMOVED lines=18> */
.L_x_7931:
[----:B------:R-:W-:Y:S05]  /*16d80*/  BRA `(.L_x_7930) ;  /* 0x00000000009c7947 */ /* 0x000fea0003800000 */
.L_x_7929:
[----:B------:R-:W-:Y:S01]  /*16d90*/  ULDC UR7, c[0x0][0x234] ;  /* 0x00008d0000077ab9 */ /* 0x000fe20000000800 */
[----:B------:R-:W-:Y:S01]  /*16da0*/  MOV R22, UR10 ;  /* 0x0000000a00167c02 */ /* 0x000fe20008000f00 */
[----:B------:R-:W-:Y:S01]  /*16db0*/  IMAD.U32 R5, RZ, RZ, UR11 ;  /* 0x0000000bff057e24 */ /* 0x000fe2000f8e00ff */
[----:B------:R-:W-:Y:S01]  /*16dc0*/  ISETP.GE.U32.AND P0, PT, R2, UR7, PT ;  /* 0x0000000702007c0c */ /* 0x000fe2000bf06070 */
[----:B--2---:R-:W-:Y:S01]  /*16dd0*/  IMAD.U32 R21, RZ, RZ, UR11 ;  /* 0x0000000bff157e24 */ /* 0x004fe2000f8e00ff */
[----:B------:R-:W-:Y:S01]  /*16de0*/  MOV R18, UR10 ;  /* 0x0000000a00127c02 */ /* 0x000fe20008000f00 */
[----:B------:R-:W-:Y:S01]  /*16df0*/  IMAD.U32 R27, RZ, RZ, UR11 ;  /* 0x0000000bff1b7e24 */ /* 0x000fe2000f8e00ff */
[----:B------:R-:W-:-:S09]  /*16e00*/  MOV R16, UR10 ;  /* 0x0000000a00107c02 */ /* 0x000fd20008000f00 */
[----:B------:R-:W-:Y:S05]  /*16e10*/  @P0 BRA `(.L_x_7930) ;  /* 0x0000000000780947 */ /* 0x000fea0003800000 */
[----:B------:R-:W-:Y:S01]  /*16e20*/  ULDC UR6, c[0x0][0x10] ;  /* 0x0000040000067ab9 */ /* 0x000fe20000000800 */
[----:B------:R-:W1:Y:S01]  /*16e30*/  LDC R40, c[0x0][RZ] ;  /* 0x00000000ff287b82 */ /* 0x000e620000000800 */
[----:B------:R-:W-:Y:S01]  /*16e40*/  MOV R22, UR10 ;  /* 0x0000000a00167c02 */ /* 0x000fe20008000f00 */
[----:B------:R-:W-:Y:S01]  /*16e50*/  IMAD.U32 R5, RZ, RZ, UR11 ;  /* 0x0000000bff057e24 */ /* 0x000fe2000f8e00ff */
[----:B------:R-:W-:Y:S01]  /*16e60*/  MOV R18, UR10 ;  /* 0x0000000a00127c02 */ /* 0x000fe20008000f00 */
[----:B------:R-:W-:Y:S01]  /*16e70*/  IMAD.U32 R21, RZ, RZ, UR11 ;  /* 0x0000000bff157e24 */ /* 0x000fe2000f8e00ff */
[----:B------:R-:W-:Y:S01]  /*16e80*/  MOV R16, UR10 ;  /* 0x0000000a00107c02 */ /* 0x000fe20008000f00 */
[----:B------:R-:W-:Y:S01]  /*16e90*/  IMAD.U32 R27, RZ, RZ, UR11 ;  /* 0x0000000bff1b7e24 */ /* 0x000fe2000f8e00ff */
[----:B------:R-:W-:Y:S01]  /*16ea0*/  MOV R41, R2 ;  /* 0x0000000200297202 */ /* 0x000fe20000000f00 */
[----:B------:R-:W2:Y:S01]  /*16eb0*/  LDC.64 R38, c[0x0][0x610] ;  /* 0x00018400ff267b82 */ /* 0x000ea20000000a00 */
[----:B------:R-:W-:-:S07]  /*16ec0*/  IMAD R20, R8, UR6, RZ ;  /* 0x0000000608147c24 */ /* 0x000fce000f8e02ff */
[----:B0-----:R-:W0:Y:S02]  /*16ed0*/  LDC R42, c[0x0][0x4] ;  /* 0x00000100ff2a7b82 */ /* 0x001e240000000800 */
.L_x_7933:
[----:B------:R-:W-:-:S04]  /*16ee0*/  IMAD.IADD R8, R20, 0x1, R41 ;  /* 0x0000000114087824 */ /* 0x000fc800078e0229 */
[----:B-1----:R-:W-:-:S04]  /*16ef0*/  IMAD R9, R8, R40, R17 ;  /* 0x0000002808097224 */ /* 0x002fc800078e0211 */
[----:B--2---:R-:W-:-:S05]  /*16f00*/  IMAD.WIDE.U32 R8, R9, 0x20, R38 ;  /* 0x0000002009087825 */ /* 0x004fca00078e0026 */
[----:B------:R-:W2:Y:S04]  /*16f10*/  LDG.E.64 R10, desc[UR60][R8.64] ;  /* 0x0000003c080a7981 */ /* 0x000ea8000c1e1b00 */
[----:B------:R-:W3:Y:S04]  /*16f20*/  LDG.E.64 R14, desc[UR60][R8.64+0x10] ;  /* 0x0000103c080e7981 */ /* 0x000ee8000c1e1b00 */
[----:B------:R-:W4:Y:S04]  /*16f30*/  LDG.E.64 R12, desc[UR60][R8.64+0x8] ;  /* 0x0000083c080c7981 */ /* 0x000f28000c1e1b00 */
[----:B------:R-:W5:Y:S01]  /*16f40*/  LDG.E.64 R28, desc[UR60][R8.64+0x18] ;  /* 0x0000183c081c7981 */ /* 0x000f62000c1e1b00 */
[----:B0-----:R-:W-:Y:S01]  /*16f50*/  IMAD.IADD R41, R42, 0x1, R41 ;  /* 0x000000012a297824 */ /* 0x001fe200078e0229 */
[----:B--2---:R-:W-:-:S04]  /*16f60*/  IADD3 R24, P0, R10, R24, RZ ;  /* 0x000000180a187210 */ /* 0x004fc80007f1e0ff */
[----:B------:R-:W-:Y:S02]  /*16f70*/  IADD3.X R3, R11, R3, RZ, P0, !PT ;  /* 0x000000030b037210 */ /* 0x000fe400007fe4ff */
[----:B------:R-:W-:Y:S02]  /*16f80*/  ISETP.GE.U32.AND P0, PT, R41, UR7, PT ;  /* 0x0000000729007c0c */ /* 0x000fe4000bf06070 */
[----:B---3--:R-:W-:Y:S02]  /*16f90*/  IADD3 R18, P3, R14, R18, RZ ;  /* 0x000000120e127210 */ /* 0x008fe40007f7e0ff */
[----:B----4-:R-:W-:Y:S02]  /*16fa0*/  IADD3 R22, P2, R12, R22, RZ ;  /* 0x000000160c167210 */ /* 0x010fe40007f5e0ff */
[----:B-----5:R-:W-:Y:S01]  /*16fb0*/  IADD3 R16, P4, R28, R16, RZ ;  /* 0x000000101c107210 */ /* 0x020fe20007f9e0ff */
[----:B------:R-:W-:Y:S01]  /*16fc0*/  IMAD.X R21, R15, 0x1, R21, P3 ;  /* 0x000000010f157824 */ /* 0x000fe200018e0615 */
[----:B------:R-:W-:-:S02]  /*16fd0*/  IADD3.X R5, R13, R5, RZ, P2, !PT ;  /* 0x000000050d057210 */ /* 0x000fc400017fe4ff */
[----:B------:R-:W-:-:S03]  /*16fe0*/  IADD3.X R27, R29, R27, RZ, P4, !PT ;  /* 0x0000001b1d1b7210 */ /* 0x000fc600027fe4ff */
[----:B------:R-:W-:Y:S06]  /*16ff0*/  @!P0 BRA `(.L_x_7933) ;  /* 0xfffffffc00b88947 */ /* 0x000fec000383ffff */
.L_x_7930:
[----:B------:R-:W-:Y:S05]  /*17000*/  BSYNC B0 ;  /* 0x0000000000007941 */ /* 0x000fea0003800000 */
.L_x_7928:
[----:B------:R-:W1:Y:S01]  /*17010*/  LDC R20, c[0x0][RZ] ;  /* 0x00000000ff147b82 */ /* 0x000e620000000800 */
        /* <DEDUP_REMOVED lines=13> */
[----:B-1----:R-:W-:-:S05]  /*170f0*/  IMAD R29, R2, R20, R17 ;  /* 0x00000014021d7224 */ /* 0x002fca00078e0211 */
[----:B------:R-:W-:-:S05]  /*17100*/  LEA R29, R29, UR4, 0x5 ;  /* 0x000000041d1d7c11 */ /* 0x000fca000f8e28ff */
[----:B------:R1:W-:Y:S04]  /*17110*/  STS.128 [R29], R8 ;  /* 0x000000081d007388 */ /* 0x0003e80000000c00 */
[----:B------:R1:W-:Y:S01]  /*17120*/  STS.128 [R29+0x10], R12 ;  /* 0x0000100c1d007388 */ /* 0x0003e20000000c00 */
[----:B------:R-:W-:Y:S05]  /*17130*/  @!P0 BRA `(.L_x_7934) ;  /* 0x0000000000888947 */ /* 0x000fea0003800000 */
[----:B-1----:R-:W-:-:S07]  /*17140*/  IMAD.U32 R9, RZ, RZ, UR5 ;  /* 0x00000005ff097e24 */ /* 0x002fce000f8e00ff */
.L_x_7937:
        /* <DEDUP_REMOVED lines=12> */
[----:B-1----:R-:W-:Y:S02]  /*17210*/  IADD3 R24, P0, R8, R24, RZ ;  /* 0x0000001808187210 */ /* 0x002fe40007f1e0ff */
[----:B------:R-:W-:Y:S02]  /*17220*/  IADD3 R22, P3, R10, R22, RZ ;  /* 0x000000160a167210 */ /* 0x000fe40007f7e0ff */
        /* <DEDUP_REMOVED lines=16> */
.L_x_7936:
[----:B------:R-:W-:Y:S05]  /*17330*/  BSYNC B0 ;  /* 0x0000000000007941 */ /* 0x000fea0003800000 */
.L_x_7935:
[----:B-1----:R-:W-:Y:S01]  /*17340*/  IMAD.MOV.U32 R9, RZ, RZ, R38 ;  /* 0x000000ffff097224 */ /* 0x002fe200078e0026 */
[----:B------:R-:W-:Y:S06]  /*17350*/  @P2 BRA `(.L_x_7937) ;  /* 0xfffffffc007c2947 */ /* 0x000fec000383ffff */
.L_x_7934:
        /* <DEDUP_REMOVED lines=20> */
[----:B--2---:R-:W-:Y:S05]  /*174a0*/  @!P0 BRA `(.L_x_7939) ;  /* 0x0000000000808947 */ /* 0x004fea0003800000 */
.L_x_7942:
[----:B-1----:R-:W-:Y:S01]  /*174b0*/  IADD3 R9, R17, R28, RZ ;  /* 0x0000001c11097210 */ /* 0x002fe20007ffe0ff */
[----:B------:R-:W-:Y:S03]  /*174c0*/  BAR.SYNC.DEFER_BLOCKING 0x0 ;  /* 0x0000000000007b1d */ /* 0x000fe60000010000 */
[----:B------:R-:W-:-:S03]  /*174d0*/  ISETP.GE.U32.AND P0, PT, R9, R20, PT ;  /* 0x000000140900720c */ /* 0x000fc60003f06070 */
[----:B------:R-:W-:Y:S01]  /*174e0*/  BSSY B0, `(.L_x_7940) ;  /* 0x0000018000007945 */ /* 0x000fe20003800000 */
[----:B------:R-:W-:-:S13]  /*174f0*/  ISETP.GE.U32.OR P0, PT, R17, R28, P0 ;  /* 0x0000001c1100720c */ /* 0x000fda0000706470 */
[----:B------:R-:W-:Y:S05]  /*17500*/  @P0 BRA `(.L_x_7941) ;  /* 0x0000000000540947 */ /* 0x000fea0003800000 */
[----:B------:R-:W-:-:S05]  /*17510*/  IMAD R2, R28, 0x20, R29 ;  /* 0x000000201c027824 */ /* 0x000fca00078e021d */
[----:B------:R-:W1:Y:S04]  /*17520*/  LDS.128 R8, [R2] ;  /* 0x0000000002087984 */ /* 0x000e680000000c00 */
[----:B------:R-:W2:Y:S01]  /*17530*/  LDS.128 R12, [R2+0x10] ;  /* 0x00001000020c7984 */ /* 0x000ea20000000c00 */
[----:B-1----:R-:W-:Y:S02]  /*17540*/  IADD3 R24, P0, R8, R24, RZ ;  /* 0x0000001808187210 */ /* 0x002fe40007f1e0ff */
[----:B------:R-:W-:Y:S02]  /*17550*/  IADD3 R22, P2, R10, R22, RZ ;  /* 0x000000160a167210 */ /* 0x000fe40007f5e0ff */
[----:B--2---:R-:W-:Y:S02]  /*17560*/  IADD3 R18, P3, R12, R18, RZ ;  /* 0x000000120c127210 */ /* 0x004fe40007f7e0ff */
        /* <DEDUP_REMOVED lines=15> */
.L_x_7941:
[----:B------:R-:W-:Y:S05]  /*17660*/  BSYNC B0 ;  /* 0x0000000000007941 */ /* 0x000fea0003800000 */
.L_x_7940:
[----:B------:R-:W-:-:S04]  /*17670*/  SHF.R.S32.HI R28, RZ, 0x1, R28 ;  /* 0x00000001ff1c7819 */ /* 0x000fc8000001141c */
[----:B------:R-:W-:-:S13]  /*17680*/  ISETP.GE.AND P0, PT, R28, 0x20, PT ;  /* 0x000000201c00780c */ /* 0x000fda0003f06270 */
[----:B------:R-:W-:Y:S05]  /*17690*/  @P0 BRA `(.L_x_7942) ;  /* 0xfffffffc00840947 */ /* 0x000fea000383ffff */
[----:B------:R-:W-:-:S11]  /*176a0*/  HFMA2.MMA R2, -RZ, RZ, 0, 1.9073486328125e-06 ;  /* 0x00000020ff027435 */ /* 0x000fd600000001ff */
.L_x_7939:
[----:B------:R-:W-:Y:S01]  /*176b0*/  BAR.SYNC.DEFER_BLOCKING 0x0 ;  /* 0x0000000000007b1d */ /* 0x000fe20000010000 */
[----:B------:R-:W-:-:S13]  /*176c0*/  ISETP.GE.AND P0, PT, R2, 0x2, PT ;  /* 0x000000020200780c */ /* 0x000fda0003f06270 */
[----:B------:R-:W-:Y:S05]  /*176d0*/  @!P0 BRA `(.L_x_7938) ;  /* 0x0000000000508947 */ /* 0x000fea0003800000 */
[----:B-1----:R-:W-:-:S07]  /*176e0*/  IMAD.MOV.U32 R9, RZ, RZ, 0x1 ;  /* 0x00000001ff097424 */ /* 0x002fce00078e00ff */
.L_x_7943:
        /* <DEDUP_REMOVED lines=19> */
.L_x_7938:
        /* <DEDUP_REMOVED lines=9> */
[----:B-1----:R-:W2:Y:S04]  /*178b0*/  LDG.E.64 R8, desc[UR60][R6.64] ;  /* 0x0000003c06087981 */ /* 0x002ea8000c1e1b00 */
        /* <DEDUP_REMOVED lines=11> */
.L_x_7945:
[----:B------:R-:W-:Y:S01]  /*17970*/  IMAD.MOV.U32 R32, RZ, RZ, R24 ;  /* 0x000000ffff207224 */ /* 0x000fe200078e0018 */
[----:B------:R-:W-:Y:S01]  /*17980*/  MOV R33, R3 ;  /* 0x0000000300217202 */ /* 0x000fe20000000f00 */
[----:B------:R-:W-:Y:S01]  /*17990*/  IMAD.MOV.U32 R28, RZ, RZ, R22 ;  /* 0x000000ffff1c7224 */ /* 0x000fe200078e0016 */
[----:B-1----:R-:W-:Y:S01]  /*179a0*/  MOV R29, R5 ;  /* 0x00000005001d7202 */ /* 0x002fe20000000f00 */
[----:B------:R-:W-:Y:S01]  /*179b0*/  IMAD.MOV.U32 R30, RZ, RZ, R18 ;  /* 0x000000ffff1e7224 */ /* 0x000fe200078e0012 */
[----:B------:R-:W-:Y:S01]  /*179c0*/  MOV R31, R21 ;  /* 0x00000015001f7202 */ /* 0x000fe20000000f00 */
[----:B------:R-:W-:Y:S01]  /*179d0*/  IMAD.MOV.U32 R17, RZ, RZ, R27 ;  /* 0x000000ffff117224 */ /* 0x000fe200078e001b */
        /* <DEDUP_REMOVED lines=21> */
.L_x_7947:
        /* <DEDUP_REMOVED lines=22> */
.L_x_7948:
[----:B------:R-:W-:Y:S01]  /*17c90*/  ULDC.64 UR4, c[0x0][0x5f8] ;  /* 0x00017e0000047ab9 */ /* 0x000fe20000000a00 */
[----:B------:R-:W-:Y:S02]  /*17ca0*/  ISETP.NE.AND P6, PT, R18, 0x1, PT ;  /* 0x000000011200780c */ /* 0x000fe40003fc5270 */
[----:B-1----:R-:W-:-:S05]  /*17cb0*/  IADD3 R2, P0, R19, UR4, RZ ;  /* 0x0000000413027c10 */ /* 0x002fca000ff1e0ff */
        /* <DEDUP_REMOVED lines=19> */
.L_x_7949:
        /* <DEDUP_REMOVED lines=21> */
[----:B0-23--:R-:W-:Y:S05]  /*17f40*/  CALL.ABS.NOINC R2 ;  /* 0x0000000002007343 */ /* 0x00dfea0003c00000 */
.L_x_7950:
[----:B------:R-:W-:Y:S02]  /*17f50*/  ULDC.64 UR4, c[0x0][0x5f8] ;  /* 0x00017e0000047ab9 */ /* 0x000fe40000000a00 */
[----:B-1----:R-:W-:-:S05]  /*17f60*/  IADD3 R2, P0, R25, UR4, RZ ;  /* 0x0000000419027c10 */ /* 0x002fca000ff1e0ff */
[----:B------:R-:W-:-:S05]  /*17f70*/  IMAD.X R3, RZ, RZ, UR5, P0 ;  /* 0x00000005ff037e24 */ /* 0x000fca00080e06ff */
[----:B------:R-:W-:Y:S01]  /*17f80*/  STG.E desc[UR60][R2.64], R16 ;  /* 0x0000001002007986 */ /* 0x000fe2000c10193c */
[----:B------:R-:W-:Y:S05]  /*17f90*/  EXIT ;  /* 0x000000000000794d */ /* 0x000fea0003800000 */
.L_x_7946:
[----:B------:R-:W-:Y:S04]  /*17fa0*/  STG.E.64 desc[UR60][R6.64], R32 ;  /* 0x0000002006007986 */ /* 0x000fe8000c101b3c */
[----:B------:R-:W-:Y:S04]  /*17fb0*/  STG.E.64 desc[UR60][R6.64+0x8], R28 ;  /* 0x0000081c06007986 */ /* 0x000fe8000c101b3c */
[----:B------:R-:W-:Y:S04]  /*17fc0*/  STG.E.64 desc[UR60][R6.64+0x10], R30 ;  /* 0x0000101e06007986 */ /* 0x000fe8000c101b3c */
[----:B------:R-:W-:Y:S01]  /*17fd0*/  STG.E.64 desc[UR60][R6.64+0x18], R16 ;  /* 0x0000181006007986 */ /* 0x000fe2000c101b3c */
[----:B------:R-:W-:Y:S05]  /*17fe0*/  EXIT ;  /* 0x000000000000794d */ /* 0x000fea0003800000 */
.L_x_7944:
[----:B------:R-:W-:Y:S01]  /*17ff0*/  ISETP.NE.AND P0, PT, RZ, UR36, PT ;  /* 0x00000024ff007c0c */ /* 0x000fe2000bf05270 */
[----:B------:R-:W-:Y:S02]  /*18000*/  ULDC.U8 UR4, c[0x0][0x629] ;  /* 0x00018a4000047ab9 */ /* 0x000fe40000000000 */
[----:B------:R-:W-:-:S10]  /*18010*/  ISETP.NE.AND P1, PT, RZ, UR4, PT ;  /* 0x00000004ff007c0c */ /* 0x000fd4000bf25270 */
[----:B------:R-:W-:Y:S05]  /*18020*/  @!P0 BRA `(.L_x_7951) ;  /* 0x0000000000208947 */ /* 0x000fea0003800000 */
[----:B------:R-:W2:Y:S04]  /*18030*/  LDG.E R3, desc[UR60][R36.64] ;  /* 0x0000003c24037981 */ /* 0x000ea8000c1e1900 */
[----:B------:R-:W3:Y:S04]  /*18040*/  LDG.E R5, desc[UR60][R34.64] ;  /* 0x0000003c22057981 */ /* 0x000ee8000c1e1900 */
[----:B------:R-:W4:Y:S04]  /*18050*/  LDG.E R7, desc[UR60][R32.64] ;  /* 0x0000003c20077981 */ /* 0x000f28000c1e1900 */
[----:B-1----:R-:W5:Y:S01]  /*18060*/  LDG.E R9, desc[UR60][R30.64] ;  /* 0x0000003c1e097981 */ /* 0x002f62000c1e1900 */
[----:B--2---:R-:W-:Y:S01]  /*18070*/  IADD3 R24, R3, R24, RZ ;  /* 0x0000001803187210 */ /* 0x004fe20007ffe0ff */
[----:B---3--:R-:W-:Y:S01]  /*18080*/  IMAD.IADD R22, R5, 0x1, R22 ;  /* 0x0000000105167824 */ /* 0x008fe200078e0216 */
[----:B----4-:R-:W-:Y:S01]  /*18090*/  IADD3 R18, R7, R18, RZ ;  /* 0x0000001207127210 */ /* 0x010fe20007ffe0ff */
[----:B-----5:R-:W-:-:S07]  /*180a0*/  IMAD.IADD R16, R9, 0x1, R16 ;  /* 0x0000000109107824 */ /* 0x020fce00078e0210 */
.L_x_7951:
        /* <DEDUP_REMOVED lines=14> */
[----:B------:R-:W-:Y:S01]  /*18190*/  IMAD.U32 R7, RZ, RZ, UR5 ;  /* 0x00000005ff077e24 */ /* 0x000fe2000f8e00ff */
[----:B------:R-:W-:Y:S01]  /*181a0*/  MOV R10, UR6 ;  /* 0x00000006000a7c02 */ /* 0x000fe20008000f00 */
[----:B------:R-:W-:Y:S01]  /*181b0*/  IMAD.U32 R11, RZ, RZ, UR7 ;  /* 0x00000007ff0b7e24 */ /* 0x000fe2000f8e00ff */
[----:B------:R-:W-:Y:S01]  /*181c0*/  MOV R13, RZ ;  /* 0x000000ff000d7202 */ /* 0x000fe20000000f00 */
[----:B--2---:R-:W-:-:S07]  /*181d0*/  IMAD.MOV.U32 R12, RZ, RZ, 0x1 ;  /* 0x00000001ff0c7424 */ /* 0x004fce00078e00ff */
[----:B------:R-:W-:-:S07]  /*181e0*/  LEPC R20, `(.L_x_7953) ;  /* 0x000000001014794e */ /* 0x000fce0000000000 */
[----:B0--3--:R-:W-:Y:S05]  /*181f0*/  CALL.ABS.NOINC R2 ;  /* 0x0000000002007343 */ /* 0x009fea0003c00000 */
.L_x_7953:
        /* <DEDUP_REMOVED lines=22> */
.L_x_7954:
[----:B------:R-:W-:Y:S01]  /*18360*/  ULDC.64 UR4, c[0x0][0x5f8] ;  /* 0x00017e0000047ab9 */ /* 0x000fe20000000a00 */
[----:B------:R-:W-:Y:S02]  /*18370*/  ISETP.NE.AND P6, PT, R17, 0x1, PT ;  /* 0x000000011100780c */ /* 0x000fe40003fc5270 */
[----:B--2---:R-:W-:-:S05]  /*18380*/  IADD3 R2, P0, R19, UR4, RZ ;  /* 0x0000000413027c10 */ /* 0x004fca000ff1e0ff */
        /* <DEDUP_REMOVED lines=19> */
.L_x_7955:
        /* <DEDUP_REMOVED lines=21> */
[----:B0--34-:R-:W-:Y:S05]  /*18610*/  CALL.ABS.NOINC R2 ;  /* 0x0000000002007343 */ /* 0x019fea0003c00000 */
.L_x_7956:
[----:B------:R-:W-:Y:S02]  /*18620*/  ULDC.64 UR4, c[0x0][0x5f8] ;  /* 0x00017e0000047ab9 */ /* 0x000fe40000000a00 */
[----:B--2---:R-:W-:-:S05]  /*18630*/  IADD3 R2, P0, R25, UR4, RZ ;  /* 0x0000000419027c10 */ /* 0x004fca000ff1e0ff */
[----:B------:R-:W-:-:S05]  /*18640*/  IMAD.X R3, RZ, RZ, UR5, P0 ;  /* 0x00000005ff037e24 */ /* 0x000fca00080e06ff */
[----:B------:R-:W-:Y:S01]  /*18650*/  STG.E desc[UR60][R2.64], R16 ;  /* 0x0000001002007986 */ /* 0x000fe2000c10193c */
[----:B------:R-:W-:Y:S05]  /*18660*/  EXIT ;  /* 0x000000000000794d */ /* 0x000fea0003800000 */
.L_x_7952:
[----:B------:R-:W-:Y:S04]  /*18670*/  STG.E desc[UR60][R36.64], R24 ;  /* 0x0000001824007986 */ /* 0x000fe8000c10193c */
[----:B------:R-:W-:Y:S04]  /*18680*/  STG.E desc[UR60][R34.64], R22 ;  /* 0x0000001622007986 */ /* 0x000fe8000c10193c */
[----:B------:R-:W-:Y:S04]  /*18690*/  STG.E desc[UR60][R32.64], R18 ;  /* 0x0000001220007986 */ /* 0x000fe8000c10193c */
[----:B------:R-:W-:Y:S01]  /*186a0*/  STG.E desc[UR60][R30.64], R16 ;  /* 0x000000101e007986 */ /* 0x000fe2000c10193c */
[----:B------:R-:W-:Y:S05]  /*186b0*/  EXIT ;  /* 0x000000000000794d */ /* 0x000fea0003800000 */
.L_x_7917:
        /* <DEDUP_REMOVED lines=31> */
.L_x_7958:
        /* <DEDUP_REMOVED lines=28> */
.L_x_7960:
        /* <DEDUP_REMOVED lines=22> */
.L_x_7961:
        /* <DEDUP_REMOVED lines=22> */
.L_x_7962:
[----:B------:R-:W-:Y:S01]  /*18d30*/  ULDC.64 UR4, c[0x0][0x5f8] ;  /* 0x00017e0000047ab9 */ /* 0x000fe20000000a00 */
[----:B------:R-:W-:Y:S02]  /*18d40*/  ISETP.NE.AND P6, PT, R18, 0x1, PT ;  /* 0x000000011200780c */ /* 0x000fe40003fc5270 */
[----:B--2---:R-:W-:-:S04]  /*18d50*/  IADD3 R2, P0, R23, UR4, RZ ;  /* 0x0000000417027c10 */ /* 0x004fc8000ff1e0ff */
        /* <DEDUP_REMOVED lines=19> */
.L_x_7963:
[----:B------:R-:W-:Y:S02]  /*18e90*/  ULDC.64 UR4, c[0x0][0x5f8] ;  /* 0x00017e0000047ab9 */ /* 0x000fe40000000a00 */
[----:B--2---:R-:W-:-:S04]  /*18ea0*/  IADD3 R2, P0, R19, UR4, RZ ;  /* 0x0000000413027c10 */ /* 0x004fc8000ff1e0ff */
[----:B------:R-:W-:-:S05]  /*18eb0*/  IADD3.X R3, RZ, UR5, RZ, P0, !PT ;  /* 0x00000005ff037c10 */ /* 0x000fca00087fe4ff */
[----:B------:R-:W-:Y:S01]  /*18ec0*/  STG.E desc[UR60][R2.64], R30 ;  /* 0x0000001e02007986 */ /* 0x000fe2000c10193c */
[----:B------:R-:W-:Y:S05]  /*18ed0*/  EXIT ;  /* 0x000000000000794d */ /* 0x000fea0003800000 */
.L_x_7959:
[----:B------:R-:W-:Y:S04]  /*18ee0*/  STG.E.64 desc[UR60][R6.64], R32 ;  /* 0x0000002006007986 */ /* 0x000fe8000c101b3c */
[----:B------:R-:W-:Y:S04]  /*18ef0*/  STG.E.64 desc[UR60][R6.64+0x8], R16 ;  /* 0x0000081006007986 */ /* 0x000fe8000c101b3c */
[----:B------:R-:W-:Y:S04]  /*18f00*/  STG.E.64 desc[UR60][R6.64+0x10], R28 ;  /* 0x0000101c06007986 */ /* 0x000fe8000c101b3c */
[----:B------:R-:W-:Y:S01]  /*18f10*/  STG.E.64 desc[UR60][R6.64+0x18], R30 ;  /* 0x0000181e06007986 */ /* 0x000fe2000c101b3c */
[----:B------:R-:W-:Y:S05]  /*18f20*/  EXIT ;  /* 0x000000000000794d */ /* 0x000fea0003800000 */
.L_x_7957:
        /* <DEDUP_REMOVED lines=8> */
[----:B--2---:R-:W-:Y:S01]  /*18fb0*/  IMAD.IADD R24, R3, 0x1, R24 ;  /* 0x0000000103187824 */ /* 0x004fe200078e0218 */
[----:B---3--:R-:W-:Y:S01]  /*18fc0*/  IADD3 R16, R5, R16, RZ ;  /* 0x0000001005107210 */ /* 0x008fe20007ffe0ff */
[----:B----4-:R-:W-:Y:S01]  /*18fd0*/  IMAD.IADD R22, R7, 0x1, R22 ;  /* 0x0000000107167824 */ /* 0x010fe200078e0216 */
[----:B-----5:R-:W-:-:S07]  /*18fe0*/  IADD3 R18, R9, R18, RZ ;  /* 0x0000001209127210 */ /* 0x020fce0007ffe0ff */
.L_x_7964:
        /* <DEDUP_REMOVED lines=21> */
.L_x_7966:
        /* <DEDUP_REMOVED lines=22> */
.L_x_7967:
        /* <DEDUP_REMOVED lines=22> */
.L_x_7968:
        /* <DEDUP_REMOVED lines=22> */
.L_x_7969:
[----:B------:R-:W-:Y:S02]  /*19560*/  ULDC.64 UR4, c[0x0][0x5f8] ;  /* 0x00017e0000047ab9 */ /* 0x000fe40000000a00 */
[----:B--2---:R-:W-:-:S04]  /*19570*/  IADD3 R2, P0, R19, UR4, RZ ;  /* 0x0000000413027c10 */ /* 0x004fc8000ff1e0ff */
[----:B------:R-:W-:-:S05]  /*19580*/  IADD3.X R3, RZ, UR5, RZ, P0, !PT ;  /* 0x00000005ff037c10 */ /* 0x000fca00087fe4ff */
[----:B------:R-:W-:Y:S01]  /*19590*/  STG.E desc[UR60][R2.64], R18 ;  /* 0x0000001202007986 */ /* 0x000fe2000c10193c */
[----:B------:R-:W-:Y:S05]  /*195a0*/  EXIT ;  /* 0x000000000000794d */ /* 0x000fea0003800000 */
.L_x_7965:
[----:B------:R-:W-:Y:S04]  /*195b0*/  STG.E desc[UR60][R12.64], R24 ;  /* 0x000000180c007986 */ /* 0x000fe8000c10193c */
[----:B------:R-:W-:Y:S04]  /*195c0*/  STG.E desc[UR60][R14.64], R16 ;  /* 0x000000100e007986 */ /* 0x000fe8000c10193c */
[----:B------:R-:W-:Y:S04]  /*195d0*/  STG.E desc[UR60][R20.64], R22 ;  /* 0x0000001614007986 */ /* 0x000fe8000c10193c */
[----:B------:R-:W-:Y:S01]  /*195e0*/  STG.E desc[UR60][R28.64], R18 ;  /* 0x000000121c007986 */ /* 0x000fe2000c10193c */
[----:B------:R-:W-:Y:S05]  /*195f0*/  EXIT ;  /* 0x000000000000794d */ /* 0x000fea0003800000 */
        .weak           $__internal_32_$__cuda_sm20_div_u64
        .type           $__internal_32_$__cuda_sm20_div_u64,@function
        .size           $__internal_32_$__cuda_sm20_div_u64,($__internal_33_$__cuda_sm20_rem_u64 - $__internal_32_$__cuda_sm20_div_u64)
$__internal_32_$__cuda_sm20_div_u64:
        /* <DEDUP_REMOVED lines=47> */
[----:B------:R-:W-:-:S05]  /*198f0*/  IMAD R31, R35, R0, R31 ;  /* 0x00000000231f7224 */ /* 0x000fca00078e021f */
[----:B------:R-:W-:Y:S02]  /*19900*/  IADD3.X R32, ~R31, R10, RZ, P1, !PT ;  /* 0x0000000a1f207210 */ /* 0x000fe40000ffe5ff */
[----:B------:R-:W-:Y:S02]  /*19910*/  IADD3 R37, P1, -R0, R39, RZ ;  /* 0x0000002700257210 */ /* 0x000fe40007f3e1ff */
[C---:B------:R-:W-:Y:S02]  /*19920*/  ISETP.GE.U32.AND.EX P0, PT, R32.reuse, R27, PT, P0 ;  /* 0x0000001b2000720c */ /* 0x040fe40003f06100 */
[----:B------:R-:W-:Y:S01]  /*19930*/  IADD3.X R10, RZ, R35, RZ, P3, !PT ;  /* 0x00000023ff0a7210 */ /* 0x000fe20001ffe4ff */
[----:B------:R-:W-:Y:S01]  /*19940*/  IMAD.X R30, R32, 0x1, ~R27, P1 ;  /* 0x00000001201e7824 */ /* 0x000fe200008e0e1b */
[----:B------:R-:W-:Y:S02]  /*19950*/  SEL R37, R37, R39, P0 ;  /* 0x0000002725257207 */ /* 0x000fe40000000000 */
[----:B------:R-:W-:-:S02]  /*19960*/  SEL R31, R4, R33, P0 ;  /* 0x00000021041f7207 */ /* 0x000fc40000000000 */
[----:B------:R-:W-:Y:S02]  /*19970*/  SEL R30, R30, R32, P0 ;  /* 0x000000201e1e7207 */ /* 0x000fe40000000000 */
[----:B------:R-:W-:Y:S02]  /*19980*/  SEL R10, R10, R35, P0 ;  /* 0x000000230a0a7207 */ /* 0x000fe40000000000 */
[----:B------:R-:W-:Y:S02]  /*19990*/  ISETP.GE.U32.AND P0, PT, R37, R0, PT ;  /* 0x000000002500720c */ /* 0x000fe40003f06070 */
[----:B------:R-:W-:Y:S02]  /*199a0*/  IADD3 R4, P3, R31, 0x1, RZ ;  /* 0x000000011f047810 */ /* 0x000fe40007f7e0ff */
[----:B------:R-:W-:Y:S02]  /*199b0*/  ISETP.GE.U32.AND.EX P0, PT, R30, R27, PT, P0 ;  /* 0x0000001b1e00720c */ /* 0x000fe40003f06100 */
[----:B------:R-:W-:Y:S01]  /*199c0*/  ISETP.NE.U32.AND P1, PT, R0, RZ, PT ;  /* 0x000000ff0000720c */ /* 0x000fe20003f25070 */
[----:B------:R-:W-:Y:S01]  /*199d0*/  IMAD.X R33, RZ, RZ, R10, P3 ;  /* 0x000000ffff217224 */ /* 0x000fe200018e060a */
[----:B------:R-:W-:Y:S01]  /*199e0*/  SEL R4, R4, R31, P0 ;  /* 0x0000001f04047207 */ /* 0x000fe20000000000 */
[----:B------:R-:W-:Y:S01]  /*199f0*/  IMAD.MOV.U32 R31, RZ, RZ, 0x0 ;  /* 0x00000000ff1f7424 */ /* 0x000fe200078e00ff */
[----:B------:R-:W-:-:S02]  /*19a00*/  MOV R30, R8 ;  /* 0x00000008001e7202 */ /* 0x000fc40000000f00 */
[----:B------:R-:W-:Y:S02]  /*19a10*/  ISETP.NE.AND.EX P1, PT, R27, RZ, PT, P1 ;  /* 0x000000ff1b00720c */ /* 0x000fe40003f25310 */
[----:B------:R-:W-:Y:S02]  /*19a20*/  SEL R33, R33, R10, P0 ;  /* 0x0000000a21217207 */ /* 0x000fe40000000000 */
[----:B------:R-:W-:Y:S02]  /*19a30*/  SEL R4, R4, 0xffffffff, P1 ;  /* 0xffffffff04047807 */ /* 0x000fe40000800000 */
[----:B------:R-:W-:Y:S01]  /*19a40*/  SEL R33, R33, 0xffffffff, P1 ;  /* 0xffffffff21217807 */ /* 0x000fe20000800000 */
[----:B------:R-:W-:Y:S06]  /*19a50*/  RET.REL.NODEC R30 `(_ZN2at6native13reduce_kernelILi128ELi4ENS0_8ReduceOpIiNS0_14func_wrapper_tIiNS0_55_GLOBAL__N__0955718d_22_SparseCsrTensorMath_cu_868dd54514ReductionAddOpIlEEEEjiLi4ELi4EEEEEvT1_) ;  /* 0xfffffe641e687950 */ /* 0x000fec0003c3ffff */
        .weak           $__internal_33_$__cuda_sm20_rem_u64
        .type           $__internal_33_$__cuda_sm20_rem_u64,@function
        .size           $__internal_33_$__cuda_sm20_rem_u64,(.L_x_8854 - $__internal_33_$__cuda_sm20_rem_u64)
$__internal_33_$__cuda_sm20_rem_u64:
        /* <DEDUP_REMOVED lines=64> */
[----:B------:R-:W-:Y:S06]  /*19e60*/  RET.REL.NODEC R6 `(_ZN2at6native13reduce_kernelILi128ELi4ENS0_8ReduceOpIiNS0_14func_wrapper_tIiNS0_55_GLOBAL__N__0955718d_22_SparseCsrTensorMath_cu_868dd54514ReductionAddOpIlEEEEjiLi4ELi4EEEEEvT1_) ;  /* 0xfffffe6006647950 */ /* 0x000fec0003c3ffff */
.L_x_7970:
        /* <DEDUP_REMOVED lines=9> */
.L_x_8854:


//--------------------- .text._ZN2at6native13reduce_kernelILi512ELi1ENS0_8ReduceOpIaNS0_14func_wrapper_tIaNS0_55_GLOBAL__N__0955718d_22_SparseCsrTensorMath_cu_868dd54514ReductionAddOpIlEEEEjaLi4ELi4EEEEEvT1_ --------------------------
	.section	.text._ZN2at6native13reduce_kernelILi512ELi1ENS0_8ReduceOpIaNS0_14func_wrapper_tIaNS0_55_GLOBAL__N__0955718d_22_SparseCsrTensorMath_cu_868dd54514ReductionAddOpIlEEEEjaLi4ELi4EEEEEvT1_,"ax",@progbits
	.align	128
.text._ZN2at6native13reduce_kernelILi512ELi1ENS0_8ReduceOpIaNS0_14func_wrapper_tIaNS0_55_GLOBAL__N__0955718d_22_SparseCsrTensorMath_cu_868dd54514ReductionAddOpIlEEEEjaLi4ELi4EEEEEvT1_:
        .type           _ZN2at6native13reduce_kernelILi512ELi1ENS0_8ReduceOpIaNS0_14func_wrapper_tIaNS0_55_GLOBAL__N__0955718d_22_SparseCsrTensorMath_cu_868dd54514ReductionAddOpIlEEEEjaLi4ELi4EEEEEvT1_,@function
        .size           _ZN2at6native13reduce_kernelILi512ELi1ENS0_8ReduceOpIaNS0_14func_wrapper_tIaNS0_55_GLOBAL__N__0955718d_22_SparseCsrTensorMath_cu_868dd54514ReductionAddOpIlEEEEjaLi4ELi4EEEEEvT1_,(.L_x_8857 - _ZN2at6native13reduce_kernelILi512ELi1ENS0_8ReduceOpIaNS0_14func_wrapper_tIaNS0_55_GLOBAL__N__0955718d_22_SparseCsrTensorMath_cu_868dd54514ReductionAddOpIlEEEEjaLi4ELi4EEEEEvT1_)
        .other          _ZN2at6native13reduce_kernelILi512ELi1ENS0_8ReduceOpIaNS0_14func_wrapper_tIaNS0_55_GLOBAL__N__0955718d_22_SparseCsrTensorMath_cu_868dd54514ReductionAddOpIlEEEEjaLi4ELi4EEEEEvT1_,@"STO_CUDA_ENTRY STV_DEFAULT"
_ZN2at6native13reduce_kernelILi512ELi1ENS0_8ReduceOpIaNS0_14func_wrapper_tIaNS0_55_GLOBAL__N__0955718d_22_SparseCsrTensorMath_cu_868dd54514ReductionAddOpIlEEEEjaLi4ELi4EEEEEvT1_:
        /* <DEDUP_REMOVED lines=287> */
.L_x_7971:
        /* <DEDUP_REMOVED lines=22> */
[----:B------:R-:W-:Y:S01]  /*1350*/  IMAD.MOV.U32 R11, RZ, RZ, RZ ;  /* 0x000000ffff0b7224 */ /* 0x000fe200078e00ff */
[----:B------:R-:W-:-:S13]  /*1360*/  ISETP.NE.AND P0, PT, RZ, UR4, PT ;  /* 0x00000004ff007c0c */ /* 0x000fda000bf05270 */
[----:B------:R-:W-:Y:S05]  /*1370*/  @!P0 BRA `(.L_x_7974) ;  /* 0x0000000400c48947 */ /* 0x000fea0003800000 */
[----:B------:R-:W0:Y:S01]  /*1380*/  LDC R15, c[0x0][0x5f0] ;  /* 0x00017c00ff0f7b82 */ /* 0x000e220000000800 */
[----:B------:R-:W-:Y:S01]  /*1390*/  ULDC UR4, c[0x0][0x224] ;  /* 0x0000890000047ab9 */ /* 0x000fe20000000800 */
[----:B------:R-:W-:Y:S01]  /*13a0*/  BSSY B1, `(.L_x_7975) ;  /* 0x000002a000017945 */ /* 0x000fe20003800000 */
[----:B------:R-:W-:-:S05]  /*13b0*/  IMAD.U32 R6, RZ, RZ, UR4 ;  /* 0x00000004ff067e24 */ /* 0x000fca000f8e00ff */
[----:B------:R-:W1:Y:S08]  /*13c0*/  LDC R10, c[0x0][0x218] ;  /* 0x00008600ff0a7b82 */ /* 0x000e700000000800 */
[----:B------:R-:W2:Y:S01]  /*13d0*/  LDC R7, c[0x0][0x21c] ;  /* 0x00008700ff077b82 */ /* 0x000ea20000000800 */
[----:B0-----:R-:W-:-:S04]  /*13e0*/  IADD3 R2, R12, R15, RZ ;  /* 0x0000000f0c027210 */ /* 0x001fc80007ffe0ff */
[----:B------:R-:W-:Y:S01]  /*13f0*/  LOP3.LUT P0, R8, R2, 0x3, RZ, 0xc0, !PT ;  /* 0x0000000302087812 */ /* 0x000fe2000780c0ff */
[----:B-1----:R-:W-:Y:S01]  /*1400*/  IMAD.MOV.U32 R5, RZ, RZ, R10 ;  /* 0x000000ffff057224 */ /* 0x002fe200078e000a */
[----:B--2---:R-:W-:-:S11]  /*1410*/  MOV R4, R7 ;  /* 0x0000000700047202 */ /* 0x004fd60000000f00 */
        /* <DEDUP_REMOVED lines=17> */
.L_x_7980:
[----:B------:R-:W-:Y:S05]  /*1530*/  BSYNC B3 ;  /* 0x0000000000037941 */ /* 0x000fea0003800000 */
.L_x_7979:
[----:B------:R-:W-:-:S04]  /*1540*/  PRMT R2, R2, 0x9910, RZ ;  /* 0x0000991002027816 */ /* 0x000fc800000000ff */
[----:B------:R-:W-:-:S13]  /*1550*/  ISETP.NE.AND P0, PT, R2, RZ, PT ;  /* 0x000000ff0200720c */ /* 0x000fda0003f05270 */
[----:B------:R-:W-:Y:S05]  /*1560*/  @!P0 BRA `(.L_x_7978) ;  /* 0x0000000000248947 */ /* 0x000fea0003800000 */
[----:B------:R-:W-:Y:S01]  /*1570*/  IADD3 R2, P0, P1, R17, R12, R18 ;  /* 0x0000000c11027210 */ /* 0x000fe2000791e012 */
[----:B------:R-:W-:-:S03]  /*1580*/  ULDC UR4, c[0x0][0x5f4] ;  /* 0x00017d0000047ab9 */ /* 0x000fc60000000800 */
[----:B------:R-:W-:Y:S02]  /*1590*/  IADD3 R2, P2, R2, R15, RZ ;  /* 0x0000000f02027210 */ /* 0x000fe40007f5e0ff */
[----:B------:R-:W-:-:S04]  /*15a0*/  IADD3.X R3, R14, R11, RZ, P0, P1 ;  /* 0x0000000b0e037210 */ /* 0x000fc800007e24ff */
[----:B------:R-:W-:Y:S01]  /*15b0*/  IADD3.X R3, R3, UR4, RZ, P2, !PT ;  /* 0x0000000403037c10 */ /* 0x000fe200097fe4ff */
[----:B------:R-:W-:-:S04]  /*15c0*/  ULDC.64 UR4, c[0x0][0x218] ;  /* 0x0000860000047ab9 */ /* 0x000fc80000000a00 */
[----:B------:R-:W2:Y:S02]  /*15d0*/  LDG.E.S8 R2, desc[UR36][R2.64] ;  /* 0x0000002402027981 */ /* 0x000ea4000c1e1300 */
[----:B--2---:R-:W-:-:S04]  /*15e0*/  IADD3 R5, P0, R2, UR4, RZ ;  /* 0x0000000402057c10 */ /* 0x004fc8000ff1e0ff */
[----:B------:R-:W-:-:S09]  /*15f0*/  LEA.HI.X.SX32 R4, R2, UR5, 0x1, P0 ;  /* 0x0000000502047c11 */ /* 0x000fd200080f0eff */
.L_x_7978:
[----:B------:R-:W-:Y:S05]  /*1600*/  BSYNC B2 ;  /* 0x0000000000027941 */ /* 0x000fea0003800000 */
.L_x_7977:
[----:B------:R-:W-:Y:S02]  /*1610*/  IADD3 R12, P0, P1, R12, 0x4, R17 ;  /* 0x000000040c0c7810 */ /* 0x000fe4000791e011 */
[----:B------:R-:W-:Y:S02]  /*1620*/  IADD3 R6, R8, -0x4, R13 ;  /* 0xfffffffc08067810 */ /* 0x000fe40007ffe00d */
[----:B------:R-:W-:-:S09]  /*1630*/  IADD3.X R11, R11, RZ, R14, P0, P1 ;  /* 0x000000ff0b0b7210 */ /* 0x000fd200007e240e */
.L_x_7976:
[----:B------:R-:W-:Y:S05]  /*1640*/  BSYNC B1 ;  /* 0x0000000000017941 */ /* 0x000fea0003800000 */
.L_x_7975:
[----:B------:R-:W-:Y:S01]  /*1650*/  LEA R3, R9, 0x3, 0x2 ;  /* 0x0000000309037811 */ /* 0x000fe200078e10ff */
[----:B------:R-:W-:Y:S01]  /*1660*/  ULDC UR4, c[0x0][0x5f4] ;  /* 0x00017d0000047ab9 */ /* 0x000fe20000000800 */
[----:B------:R-:W-:Y:S01]  /*1670*/  IADD3 R12, P3, R12, R15, RZ ;  /* 0x0000000f0c0c7210 */ /* 0x000fe20007f7e0ff */
[----:B------:R-:W-:Y:S01]  /*1680*/  BSSY B1, `(.L_x_7981) ;  /* 0x0000023000017945 */ /* 0x000fe20003800000 */
[----:B------:R-:W-:Y:S01]  /*1690*/  ISETP.GE.U32.AND P2, PT, R3, R6, PT ;  /* 0x000000060300720c */ /* 0x000fe20003f46070 */
[--C-:B------:R-:W-:Y:S01]  /*16a0*/  IMAD.MOV.U32 R17, RZ, RZ, R7.reuse ;  /* 0x000000ffff117224 */ /* 0x100fe200078e0007 */
[----:B------:R-:W-:Y:S01]  /*16b0*/  IADD3.X R13, R11, UR4, RZ, P3, !PT ;  /* 0x000000040b0d7c10 */ /* 0x000fe20009ffe4ff */
[----:B------:R-:W-:Y:S01]  /*16c0*/  IMAD.MOV.U32 R8, RZ, RZ, R7 ;  /* 0x000000ffff087224 */ /* 0x000fe200078e0007 */
[----:B------:R-:W-:Y:S02]  /*16d0*/  ISETP.NE.AND P1, PT, R16, RZ, PT ;  /* 0x000000ff1000720c */ /* 0x000fe40003f25270 */
[----:B------:R-:W-:-:S02]  /*16e0*/  ISETP.NE.AND P0, PT, RZ, UR27, PT ;  /* 0x0000001bff007c0c */ /* 0x000fc4000bf05270 */
[-C--:B------:R-:W-:Y:S02]  /*16f0*/  MOV R16, R10.reuse ;  /* 0x0000000a00107202 */ /* 0x080fe40000000f00 */
[----:B------:R-:W-:-:S03]  /*1700*/  MOV R14, R10 ;  /* 0x0000000a000e7202 */ /* 0x000fc60000000f00 */
[----:B------:R-:W-:Y:S06]  /*1710*/  @P2 BRA `(.L_x_7982) ;  /* 0x0000000000642947 */ /* 0x000fec0003800000 */
[----:B------:R-:W-:Y:S02]  /*1720*/  IMAD.MOV.U32 R14, RZ, RZ, R10 ;  /* 0x000000ffff0e7224 */ /* 0x000fe400078e000a */
[----:B------:R-:W-:-:S07]  /*1730*/  IMAD.MOV.U32 R8, RZ, RZ, R7 ;  /* 0x000000ffff087224 */ /* 0x000fce00078e0007 */
.L_x_7983:
[----:B------:R-:W-:Y:S01]  /*1740*/  IMAD.WIDE.U32 R2, R9, 0x4, R12 ;  /* 0x0000000409027825 */ /* 0x000fe200078e000c */
[----:B------:R-:W-:-:S05]  /*1750*/  ULDC UR4, c[0x0][0x22c] ;  /* 0x00008b0000047ab9 */ /* 0x000fca0000000800 */
[----:B------:R-:W2:Y:S01]  /*1760*/  LDG.E R2, desc[UR36][R2.64] ;  /* 0x0000002402027981 */ /* 0x000ea2000c1e1900 */
[----:B------:R-:W-:-:S04]  /*1770*/  IADD3 R9, R9, UR4, RZ ;  /* 0x0000000409097c10 */ /* 0x000fc8000fffe0ff */
[----:B------:R-:W-:-:S04]  /*1780*/  LEA R19, R9, 0x3, 0x2 ;  /* 0x0000000309137811 */ /* 0x000fc800078e10ff */
[----:B------:R-:W-:Y:S02]  /*1790*/  ISETP.GE.U32.AND P2, PT, R19, R6, PT ;  /* 0x000000061300720c */ /* 0x000fe40003f46070 */
[C---:B--2---:R-:W-:Y:S02]  /*17a0*/  PRMT R11, R2.reuse, 0x7770, RZ ;  /* 0x00007770020b7816 */ /* 0x044fe400000000ff */
[C---:B------:R-:W-:Y:S02]  /*17b0*/  PRMT R15, R2.reuse, 0x7771, RZ ;  /* 0x00007771020f7816 */ /* 0x040fe400000000ff */
[C---:B------:R-:W-:Y:S02]  /*17c0*/  PRMT R18, R2.reuse, 0x7772, RZ ;  /* 0x0000777202127816 */ /* 0x040fe400000000ff */
[----:B------:R-:W-:Y:S02]  /*17d0*/  PRMT R19, R2, 0x7773, RZ ;  /* 0x0000777302137816 */ /* 0x000fe400000000ff */
[----:B------:R-:W-:-:S02]  /*17e0*/  PRMT R2, R11, 0x8880, RZ ;  /* 0x000088800b027816 */ /* 0x000fc400000000ff */
[----:B------:R-:W-:Y:S02]  /*17f0*/  PRMT R3, R15, 0x8880, RZ ;  /* 0x000088800f037816 */ /* 0x000fe400000000ff */
[----:B------:R-:W-:Y:S02]  /*1800*/  PRMT R11, R18, 0x8880, RZ ;  /* 0x00008880120b7816 */ /* 0x000fe400000000ff */
[----:B------:R-:W-:Y:S02]  /*1810*/  PRMT R15, R19, 0x8880, RZ ;  /* 0x00008880130f7816 */ /* 0x000fe400000000ff */
[----:B------:R-:W-:Y:S02]  /*1820*/  IADD3 R5, P3, R2, R5, RZ ;  /* 0x0000000502057210 */ /* 0x000fe40007f7e0ff */
        /* <DEDUP_REMOVED lines=8> */
.L_x_7982:
[----:B------:R-:W-:Y:S05]  /*18b0*/  BSYNC B1 ;  /* 0x0000000000017941 */ /* 0x000fea0003800000 */
.L_x_7981:
        /* <DEDUP_REMOVED lines=8> */
.L_x_7985:
[----:B------:R-:W-:Y:S05]  /*1940*/  BSYNC B1 ;  /* 0x0000000000017941 */ /* 0x000fea0003800000 */
.L_x_7984:
        /* <DEDUP_REMOVED lines=9> */
[----:B------:R-:W-:-:S04]  /*19e0*/  IADD3 R2, P0, R3, R12, RZ ;  /* 0x0000000c03027210 */ /* 0x000fc80007f1e0ff */
[----:B------:R-:W-:-:S05]  /*19f0*/  LEA.HI.X.SX32 R3, R3, R13, 0x1, P0 ;  /* 0x0000000d03037211 */ /* 0x000fca00000f0eff */
[----:B------:R-:W2:Y:S02]  /*1a00*/  LDG.E.S8 R2, desc[UR36][R2.64] ;  /* 0x0000002402027981 */ /* 0x000ea4000c1e1300 */
[----:B--2---:R-:W-:-:S04]  /*1a10*/  IADD3 R5, P0, R2, R5, RZ ;  /* 0x0000000502057210 */ /* 0x004fc80007f1e0ff */
[----:B------:R-:W-:-:S09]  /*1a20*/  LEA.HI.X.SX32 R4, R2, R4, 0x1, P0 ;  /* 0x0000000402047211 */ /* 0x000fd200000f0eff */
.L_x_7987:
[----:B------:R-:W-:Y:S05]  /*1a30*/  BSYNC B1 ;  /* 0x0000000000017941 */ /* 0x000fea0003800000 */
.L_x_7986:
[----:B------:R-:W-:-:S04]  /*1a40*/  IADD3 R5, P0, P1, R10, R14, R5 ;  /* 0x0000000e0a057210 */ /* 0x000fc8000791e005 */
[----:B------:R-:W-:Y:S02]  /*1a50*/  IADD3 R16, P2, R16, R5, RZ ;  /* 0x0000000510107210 */ /* 0x000fe40007f5e0ff */
[----:B------:R-:W-:-:S04]  /*1a60*/  IADD3.X R4, R8, R7, R4, P0, P1 ;  /* 0x0000000708047210 */ /* 0x000fc800007e2404 */
[----:B------:R-:W-:Y:S01]  /*1a70*/  IADD3.X R17, R17, R4, RZ, P2, !PT ;  /* 0x0000000411117210 */ /* 0x000fe200017fe4ff */
[----:B------:R-:W-:Y:S06]  /*1a80*/  BRA `(.L_x_7973) ;  /* 0x00000098006c7947 */ /* 0x000fec0003800000 */
.L_x_7974:
[----:B------:R-:W0:Y:S08]  /*1a90*/  LDC R4, c[0x0][0x260] ;  /* 0x00009800ff047b82 */ /* 0x000e300000000800 */
[----:B------:R-:W1:Y:S01]  /*1aa0*/  LDC R22, c[0x0][0x390] ;  /* 0x0000e400ff167b82 */ /* 0x000e620000000800 */
[----:B0-----:R-:W-:Y:S02]  /*1ab0*/  ISETP.NE.AND P0, PT, R4, 0x1, PT ;  /* 0x000000010400780c */ /* 0x001fe40003f05270 */
[----:B-1----:R-:W-:-:S13]  /*1ac0*/  ISETP.EQ.AND P1, PT, R22, 0x1, PT ;  /* 0x000000011600780c */ /* 0x002fda0003f22270 */
[----:B------:R-:W-:Y:S05]  /*1ad0*/  @!P0 BRA P1, `(.L_x_7988) ;  /* 0x0000009000948947 */ /* 0x000fea0000800000 */
[----:B------:R-:W0:Y:S01]  /*1ae0*/  LDC R3, c[0x0][0x218] ;  /* 0x00008600ff037b82 */ /* 0x000e220000000800 */
[----:B------:R-:W-:Y:S02]  /*1af0*/  ULDC UR4, c[0x0][0x22c] ;  /* 0x00008b0000047ab9 */ /* 0x000fe40000000800 */
        /* <DEDUP_REMOVED lines=10> */
[--C-:B------:R-:W-:Y:S01]  /*1ba0*/  IMAD.MOV.U32 R5, RZ, RZ, R2.reuse ;  /* 0x000000ffff057224 */ /* 0x100fe200078e0002 */
[----:B------:R-:W-:Y:S01]  /*1bb0*/  MOV R22, R2 ;  /* 0x0000000200167202 */ /* 0x000fe20000000f00 */
[----:B------:R-:W-:Y:S02]  /*1bc0*/  IMAD.MOV.U32 R20, RZ, RZ, R2 ;  /* 0x000000ffff147224 */ /* 0x000fe400078e0002 */
[----:B------:R-:W-:-:S05]  /*1bd0*/  IMAD.MOV.U32 R23, RZ, RZ, R3 ;  /* 0x000000ffff177224 */ /* 0x000fca00078e0003 */
[----:B------:R-:W-:Y:S05]  /*1be0*/  @P0 BRA `(.L_x_7991) ;  /* 0x0000004000680947 */ /* 0x000fea0003800000 */
[----:B------:R-:W-:Y:S01]  /*1bf0*/  BSSY B2, `(.L_x_7992) ;  /* 0x0000418000027945 */ /* 0x000fe20003800000 */
[----:B------:R-:W-:Y:S01]  /*1c00*/  ISETP.NE.AND P0, PT, R4, RZ, PT ;  /* 0x000000ff0400720c */ /* 0x000fe20003f05270 */
[--C-:B------:R-:W-:Y:S01]  /*1c10*/  IMAD.MOV.U32 R6, RZ, RZ, R3.reuse ;  /* 0x000000ffff067224 */ /* 0x100fe200078e0003 */
[----:B------:R-:W-:Y:S01]  /*1c20*/  MOV R23, R3 ;  /* 0x0000000300177202 */ /* 0x000fe20000000f00 */
[----:B------:R-:W-:Y:S01]  /*1c30*/  IMAD.MOV.U32 R21, RZ, RZ, R3 ;  /* 0x000000ffff157224 */ /* 0x000fe200078e0003 */
[----:B------:R-:W-:Y:S01]  /*1c40*/  MOV R22, R2 ;  /* 0x0000000200167202 */ /* 0x000fe20000000f00 */
[--C-:B------:R-:W-:Y:S02]  /*1c50*/  IMAD.MOV.U32 R5, RZ, RZ, R2.reuse ;  /* 0x000000ffff057224 */ /* 0x100fe400078e0002 */
[----:B------:R-:W-:-:S07]  /*1c60*/  IMAD.MOV.U32 R20, RZ, RZ, R2 ;  /* 0x000000ffff147224 */ /* 0x000fce00078e0002 */
.L_x_7997:
        /* <DEDUP_REMOVED lines=49> */
[----:B------:R-:W-:-:S02]  /*1f80*/  IMAD.MOV.U32 R2, RZ, RZ, RZ ;  /* 0x000000ffff027224 */ /* 0x000fc400078e00ff */
[----:B------:R-:W-:Y:S01]  /*1f90*/  IMAD.MOV.U32 R0, RZ, RZ, RZ ;  /* 0x000000ffff007224 */ /* 0x000fe200078e00ff */
[----:B0-----:R-:W-:Y:S06]  /*1fa0*/  @!P0 BRA `(.L_x_7993) ;  /* 0x0000000c00b08947 */ /* 0x001fec0003800000 */
[----:B------:R-:W-:Y:S01]  /*1fb0*/  HFMA2.MMA R16, -RZ, RZ, 0, 0 ;  /* 0x00000000ff107435 */ /* 0x000fe200000001ff */
[----:B------:R-:W-:Y:S01]  /*1fc0*/  IMAD.MOV.U32 R17, RZ, RZ, R9 ;  /* 0x000000ffff117224 */ /* 0x000fe200078e0009 */
[----:B------:R-:W-:-:S08]  /*1fd0*/  ISETP.NE.AND P1, PT, R14, 0x1, PT ;  /* 0x000000010e00780c */ /* 0x000fd00003f25270 */
        /* <DEDUP_REMOVED lines=233> */
.L_x_7993:
[----:B------:R-:W-:Y:S02]  /*2e70*/  ULDC UR34, c[0x0][0x22c] ;  /* 0x00008b0000227ab9 */ /* 0x000fe40000000800 */
[----:B------:R-:W-:Y:S01]  /*2e80*/  IMAD.U32 R10, RZ, RZ, UR34 ;  /* 0x00000022ff0a7e24 */ /* 0x000fe2000f8e00ff */
[----:B------:R-:W-:Y:S02]  /*2e90*/  ULDC.64 UR34, c[0x0][0x5f0] ;  /* 0x00017c0000227ab9 */ /* 0x000fe40000000a00 */
[----:B------:R-:W-:-:S04]  /*2ea0*/  IADD3 R16, P1, P2, R0, UR34, R12 ;  /* 0x0000002200107c10 */ /* 0x000fc8000fa3e00c */
[----:B------:R-:W-:-:S05]  /*2eb0*/  IADD3.X R17, RZ, UR35, R11, P1, P2 ;  /* 0x00000023ff117c10 */ /* 0x000fca0008fe440b */
[----:B------:R0:W5:Y:S01]  /*2ec0*/  LDG.E.U8 R4, desc[UR36][R16.64] ;  /* 0x0000002410047981 */ /* 0x000162000c1e1100 */
        /* <DEDUP_REMOVED lines=237> */
.L_x_7994:
[----:B------:R-:W-:-:S04]  /*3da0*/  IADD3 R2, P1, P2, R2, UR34, R12 ;  /* 0x0000002202027c10 */ /* 0x000fc8000fa3e00c */
[----:B------:R-:W-:Y:S01]  /*3db0*/  IADD3.X R3, RZ, UR35, R11, P1, P2 ;  /* 0x00000023ff037c10 */ /* 0x000fe20008fe440b */
[----:B------:R-:W-:Y:S01]  /*3dc0*/  IMAD.IADD R0, R0, 0x1, R10 ;  /* 0x0000000100007824 */ /* 0x000fe200078e020a */
[----:B------:R-:W-:-:S04]  /*3dd0*/  MOV R9, RZ ;  /* 0x000000ff00097202 */ /* 0x000fc80000000f00 */
[----:B------:R1:W5:Y:S02]  /*3de0*/  LDG.E.U8 R3, desc[UR36][R2.64] ;  /* 0x0000002402037981 */ /* 0x000364000c1e1100 */
[----:B-1----:R-:W-:Y:S01]  /*3df0*/  IMAD.MOV.U32 R2, RZ, RZ, RZ ;  /* 0x000000ffff027224 */ /* 0x002fe200078e00ff */
[----:B------:R-:W-:Y:S06]  /*3e00*/  @!P0 BRA `(.L_x_7995) ;  /* 0x0000000c00b08947 */ /* 0x000fec0003800000 */
[----:B------:R-:W1:Y:S01]  /*3e10*/  LDC.64 R14, c[0x0][0x260] ;  /* 0x00009800ff0e7b82 */ /* 0x000e620000000a00 */
[----:B0-----:R-:W-:Y:S01]  /*3e20*/  MOV R16, RZ ;  /* 0x000000ff00107202 */ /* 0x001fe20000000f00 */
[----:B------:R-:W-:-:S04]  /*3e30*/  IMAD.MOV.U32 R17, RZ, RZ, R0 ;  /* 0x000000ffff117224 */ /* 0x000fc800078e0000 */
[----:B------:R-:W-:-:S05]  /*3e40*/  IMAD.HI.U32 R17, R0, UR30, R16 ;  /* 0x0000001e00117c27 */ /* 0x000fca000f8e0010 */
[----:B------:R-:W-:-:S04]  /*3e50*/  SHF.R.U32.HI R17, RZ, UR31, R17 ;  /* 0x0000001fff117c19 */ /* 0x000fc80008011611 */
[----:B------:R-:W-:Y:S02]  /*3e60*/  IADD3 R2, -R17, RZ, RZ ;  /* 0x000000ff11027210 */ /* 0x000fe40007ffe1ff */
[----:B-1----:R-:W-:-:S03]  /*3e70*/  ISETP.NE.AND P1, PT, R14, 0x1, PT ;  /* 0x000000010e00780c */ /* 0x002fc60003f25270 */
        /* <DEDUP_REMOVED lines=229> */
.L_x_7995:
[----:B------:R-:W-:-:S04]  /*4cd0*/  IADD3 R14, P1, P2, R2, UR34, R12 ;  /* 0x00000022020e7c10 */ /* 0x000fc8000fa3e00c */
[----:B------:R-:W-:-:S05]  /*4ce0*/  IADD3.X R15, RZ, UR35, R11, P1, P2 ;  /* 0x00000023ff0f7c10 */ /* 0x000fca0008fe440b */
[----:B------:R1:W5:Y:S01]  /*4cf0*/  LDG.E.U8 R2, desc[UR36][R14.64] ;  /* 0x000000240e027981 */ /* 0x000362000c1e1100 */
[----:B------:R-:W-:Y:S01]  /*4d00*/  IADD3 R0, R0, R10, RZ ;  /* 0x0000000a00007210 */ /* 0x000fe20007ffe0ff */
[----:B------:R-:W-:Y:S06]  /*4d10*/  @!P0 BRA `(.L_x_7996) ;  /* 0x0000000c00b48947 */ /* 0x000fec0003800000 */
[----:B-1----:R-:W1:Y:S01]  /*4d20*/  LDC.64 R14, c[0x0][0x260] ;  /* 0x00009800ff0e7b82 */ /* 0x002e620000000a00 */
[----:B0-----:R-:W-:Y:S01]  /*4d30*/  MOV R17, R0 ;  /* 0x0000000000117202 */ /* 0x001fe20000000f00 */
[----:B------:R-:W-:-:S04]  /*4d40*/  IMAD.MOV.U32 R16, RZ, RZ, RZ ;  /* 0x000000ffff107224 */ /* 0x000fc800078e00ff */
[----:B------:R-:W-:-:S05]  /*4d50*/  IMAD.HI.U32 R17, R0, UR30, R16 ;  /* 0x0000001e00117c27 */ /* 0x000fca000f8e0010 */
[----:B------:R-:W-:-:S05]  /*4d60*/  SHF.R.U32.HI R17, RZ, UR31, R17 ;  /* 0x0000001fff117c19 */ /* 0x000fca0008011611 */
[----:B------:R-:W-:Y:S01]  /*4d70*/  IMAD.MOV R9, RZ, RZ, -R17 ;  /* 0x000000ffff097224 */ /* 0x000fe200078e0a11 */
[----:B-1----:R-:W-:-:S03]  /*4d80*/  ISETP.NE.AND P1, PT, R14, 0x1, PT ;  /* 0x000000010e00780c */ /* 0x002fc60003f25270 */
        /* <DEDUP_REMOVED lines=220> */
[----:B------:R-:W1:Y:S01]  /*5b50*/  @P1 LDC R19, c[0x0][0x384] ;  /* 0x0000e100ff131b82 */ /* 0x000e620000000800 */
[----:B0-----:R-:W-:-:S07]  /*5b60*/  @P1 IMAD.HI.U32 R16, R17, R14, R16 ;  /* 0x0000000e11101227 */ /* 0x001fce00078e0010 */
[----:B------:R-:W0:Y:S01]  /*5b70*/  @P1 LDC R14, c[0x0][0x3f0] ;  /* 0x0000fc00ff0e1b82 */ /* 0x000e220000000800 */
[----:B------:R-:W-:Y:S02]  /*5b80*/  @P1 SHF.R.U32.HI R15, RZ, R15, R16 ;  /* 0x0000000fff0f1219 */ /* 0x000fe40000011610 */
[----:B------:R-:W-:-:S03]  /*5b90*/  IADD3 R16, -R17, RZ, RZ ;  /* 0x000000ff11107210 */ /* 0x000fc60007ffe1ff */
[----:B------:R-:W-:Y:S02]  /*5ba0*/  @P1 IMAD.MOV R15, RZ, RZ, -R15 ;  /* 0x000000ffff0f1224 */ /* 0x000fe400078e0a0f */
[----:B------:R-:W-:Y:S02]  /*5bb0*/  IMAD R16, R16, UR4, R13 ;  /* 0x0000000410107c24 */ /* 0x000fe4000f8e020d */
[----:B-1----:R-:W-:Y:S02]  /*5bc0*/  @P1 IMAD R19, R19, R15, R17 ;  /* 0x0000000f13131224 */ /* 0x002fe400078e0211 */
[----:B------:R-:W-:-:S04]  /*5bd0*/  IMAD R9, R16, UR25, R9 ;  /* 0x0000001910097c24 */ /* 0x000fc8000f8e0209 */
[----:B0-----:R-:W-:-:S07]  /*5be0*/  @P1 IMAD R9, R19, R14, R9 ;  /* 0x0000000e13091224 */ /* 0x001fce00078e0209 */
.L_x_7996:
[----:B-1----:R-:W-:Y:S01]  /*5bf0*/  IADD3 R14, P1, P2, R9, UR34, R12 ;  /* 0x00000022090e7c10 */ /* 0x002fe2000fa3e00c */
[----:B------:R-:W-:-:S03]  /*5c00*/  ULDC UR4, c[0x0][0x224] ;  /* 0x0000890000047ab9 */ /* 0x000fc60000000800 */
[----:B------:R-:W-:-:S05]  /*5c10*/  IADD3.X R15, RZ, UR35, R11, P1, P2 ;  /* 0x00000023ff0f7c10 */ /* 0x000fca0008fe440b */
[----:B------:R1:W2:Y:S01]  /*5c20*/  LDG.E.U8 R14, desc[UR36][R14.64] ;  /* 0x000000240e0e7981 */ /* 0x0002a2000c1e1100 */
[----:B------:R-:W-:Y:S01]  /*5c30*/  IADD3 R9, R0, R10, RZ ;  /* 0x0000000a00097210 */ /* 0x000fe20007ffe0ff */
[----:B------:R-:W-:Y:S01]  /*5c40*/  IMAD.U32 R13, RZ, RZ, UR4 ;  /* 0x00000004ff0d7e24 */ /* 0x000fe2000f8e00ff */
[----:B0----5:R-:W-:Y:S02]  /*5c50*/  LOP3.LUT R16, R4, 0xffff, RZ, 0xc0, !PT ;  /* 0x0000ffff04107812 */ /* 0x021fe400078ec0ff */
[----:B------:R-:W-:Y:S01]  /*5c60*/  LOP3.LUT R17, R3, 0xffff, RZ, 0xc0, !PT ;  /* 0x0000ffff03117812 */ /* 0x000fe200078ec0ff */
[----:B------:R-:W-:Y:S01]  /*5c70*/  IMAD R0, R10, 0x3, R9 ;  /* 0x000000030a007824 */ /* 0x000fe200078e0209 */
[----:B------:R-:W-:Y:S02]  /*5c80*/  LOP3.LUT R18, R2, 0xffff, RZ, 0xc0, !PT ;  /* 0x0000ffff02127812 */ /* 0x000fe400078ec0ff */
[----:B-1----:R-:W-:Y:S02]  /*5c90*/  PRMT R15, R17, 0x8880, RZ ;  /* 0x00008880110f7816 */ /* 0x002fe400000000ff */
[----:B------:R-:W-:-:S02]  /*5ca0*/  ISETP.GE.U32.AND P1, PT, R0, R13, PT ;  /* 0x0000000d0000720c */ /* 0x000fc40003f26070 */
[----:B------:R-:W-:Y:S02]  /*5cb0*/  PRMT R0, R16, 0x8880, RZ ;  /* 0x0000888010007816 */ /* 0x000fe400000000ff */
[----:B------:R-:W-:Y:S02]  /*5cc0*/  PRMT R16, R18, 0x8880, RZ ;  /* 0x0000888012107816 */ /* 0x000fe400000000ff */
[----:B------:R-:W-:Y:S02]  /*5cd0*/  IADD3 R23, P2, R0, R23, RZ ;  /* 0x0000001700177210 */ /* 0x000fe40007f5e0ff */
[----:B------:R-:W-:Y:S02]  /*5ce0*/  IADD3 R21, P3, R15, R21, RZ ;  /* 0x000000150f157210 */ /* 0x000fe40007f7e0ff */
[----:B------:R-:W-:Y:S02]  /*5cf0*/  IADD3 R6, P4, R16, R6, RZ ;  /* 0x0000000610067210 */ /* 0x000fe40007f9e0ff */
[----:B------:R-:W-:-:S02]  /*5d00*/  LEA.HI.X.SX32 R22, R0, R22, 0x1, P2 ;  /* 0x0000001600167211 */ /* 0x000fc400010f0eff */
[----:B------:R-:W-:Y:S02]  /*5d10*/  LEA.HI.X.SX32 R20, R15, R20, 0x1, P3 ;  /* 0x000000140f147211 */ /* 0x000fe400018f0eff */
[----:B------:R-:W-:Y:S02]  /*5d20*/  LEA.HI.X.SX32 R5, R16, R5, 0x1, P4 ;  /* 0x0000000510057211 */ /* 0x000fe400020f0eff */
[----:B--2---:R-:W-:-:S04]  /*5d30*/  PRMT R17, R14, 0x8880, RZ ;  /* 0x000088800e117816 */ /* 0x004fc800000000ff */
[----:B------:R-:W-:-:S04]  /*5d40*/  IADD3 R8, P5, R17, R8, RZ ;  /* 0x0000000811087210 */ /* 0x000fc80007fbe0ff */
[----:B------:R-:W-:Y:S01]  /*5d50*/  LEA.HI.X.SX32 R7, R17, R7, 0x1, P5 ;  /* 0x0000000711077211 */ /* 0x000fe200028f0eff */
[----:B------:R-:W-:Y:S08]  /*5d60*/  @!P1 BRA `(.L_x_7997) ;  /* 0xffffffbc00c09947 */ /* 0x000ff0000383ffff */
[----:B------:R-:W-:Y:S05]  /*5d70*/  BSYNC B2 ;  /* 0x0000000000027941 */ /* 0x000fea0003800000 */
.L_x_7992:
[----:B------:R-:W-:-:S07]  /*5d80*/  PRMT R28, R14, 0x7610, R28 ;  /* 0x000076100e1c7816 */ /* 0x000fce000000001c */
.L_x_7991:
[----:B------:R-:W-:Y:S05]  /*5d90*/  BSYNC B1 ;  /* 0x0000000000017941 */ /* 0x000fea0003800000 */
.L_x_7990:
        /* <DEDUP_REMOVED lines=271> */
[----:B------:R-:W-:-:S04]  /*6e90*/  IMAD R15, R14, UR6, R15 ;  /* 0x000000060e0f7c24 */ /* 0x000fc8000f8e020f */
[----:B------:R-:W-:Y:S02]  /*6ea0*/  IMAD R0, R15, UR4, R0 ;  /* 0x000000040f007c24 */ /* 0x000fe4000f8e0200 */
[----:B------:R-:W1:Y:S01]  /*6eb0*/  @P2 LDC R15, c[0x0][0x3f0] ;  /* 0x0000fc00ff0f2b82 */ /* 0x000e620000000800 */
[----:B0-----:R-:W-:-:S07]  /*6ec0*/  @P2 IMAD.HI.U32 R16, R19, R16, R18 ;  /* 0x0000001013102227 */ /* 0x001fce00078e0012 */
[----:B------:R-:W0:Y:S01]  /*6ed0*/  @P2 LDC R18, c[0x0][0x384] ;  /* 0x0000e100ff122b82 */ /* 0x000e220000000800 */
[----:B------:R-:W-:-:S05]  /*6ee0*/  @P2 SHF.R.U32.HI R16, RZ, R17, R16 ;  /* 0x00000011ff102219 */ /* 0x000fca0000011610 */
[----:B------:R-:W-:-:S04]  /*6ef0*/  @P2 IMAD.MOV R17, RZ, RZ, -R16 ;  /* 0x000000ffff112224 */ /* 0x000fc800078e0a10 */
[----:B0-----:R-:W-:-:S04]  /*6f00*/  @P2 IMAD R18, R18, R17, R19 ;  /* 0x0000001112122224 */ /* 0x001fc800078e0213 */
[----:B-1----:R-:W-:-:S07]  /*6f10*/  @P2 IMAD R0, R18, R15, R0 ;  /* 0x0000000f12002224 */ /* 0x002fce00078e0200 */
.L_x_8000:
[----:B------:R-:W0:Y:S02]  /*6f20*/  LDC.64 R24, c[0x0][0x5f0] ;  /* 0x00017c00ff187b82 */ /* 0x000e240000000a00 */
[----:B0-----:R-:W-:-:S04]  /*6f30*/  IADD3 R14, P2, P3, R0, R24, R12 ;  /* 0x00000018000e7210 */ /* 0x001fc80007b5e00c */
[----:B------:R-:W-:-:S05]  /*6f40*/  IADD3.X R15, RZ, R25, R11, P2, P3 ;  /* 0x00000019ff0f7210 */ /* 0x000fca00017e640b */
[----:B------:R0:W5:Y:S01]  /*6f50*/  LDG.E.U8 R4, desc[UR36][R14.64] ;  /* 0x000000240e047981 */ /* 0x000162000c1e1100 */
        /* <DEDUP_REMOVED lines=272> */
[----:B------:R-:W-:-:S05]  /*8060*/  @P2 SHF.R.U32.HI R14, RZ, R15, R14 ;  /* 0x0000000fff0e2219 */ /* 0x000fca000001160e */
[----:B------:R-:W-:-:S04]  /*8070*/  @P2 IMAD.MOV R14, RZ, RZ, -R14 ;  /* 0x000000ffff0e2224 */ /* 0x000fc800078e0a0e */
[----:B-1----:R-:W-:Y:S02]  /*8080*/  @P2 IMAD R3, R3, R14, R17 ;  /* 0x0000000e03032224 */ /* 0x002fe400078e0211 */
[----:B------:R-:W0:Y:S02]  /*8090*/  @P2 LDC R14, c[0x0][0x3f0] ;  /* 0x0000fc00ff0e2b82 */ /* 0x000e240000000800 */
[----:B0-----:R-:W-:-:S07]  /*80a0*/  @P2 IMAD R0, R3, R14, R0 ;  /* 0x0000000e03002224 */ /* 0x001fce00078e0200 */
.L_x_8001:
[----:B------:R-:W-:-:S04]  /*80b0*/  IADD3 R14, P2, P3, R0, R24, R12 ;  /* 0x00000018000e7210 */ /* 0x000fc80007b5e00c */
        /* <DEDUP_REMOVED lines=269> */
[----:B------:R-:W-:Y:S02]  /*9190*/  IMAD R15, R2, UR6, R15 ;  /* 0x00000006020f7c24 */ /* 0x000fe4000f8e020f */
[----:B------:R-:W0:Y:S02]  /*91a0*/  @P2 LDC R2, c[0x0][0x384] ;  /* 0x0000e100ff022b82 */ /* 0x000e240000000800 */
[----:B------:R-:W-:-:S06]  /*91b0*/  IMAD R0, R15, UR4, R0 ;  /* 0x000000040f007c24 */ /* 0x000fcc000f8e0200 */
[----:B------:R-:W1:Y:S02]  /*91c0*/  @P2 LDC.64 R14, c[0x0][0x388] ;  /* 0x0000e200ff0e2b82 */ /* 0x000e640000000a00 */
[----:B-1----:R-:W-:-:S05]  /*91d0*/  @P2 IMAD.HI.U32 R14, R17, R14, R16 ;  /* 0x0000000e110e2227 */ /* 0x002fca00078e0010 */
[----:B------:R-:W-:-:S05]  /*91e0*/  @P2 SHF.R.U32.HI R14, RZ, R15, R14 ;  /* 0x0000000fff0e2219 */ /* 0x000fca000001160e */
[----:B------:R-:W-:-:S04]  /*91f0*/  @P2 IMAD.MOV R14, RZ, RZ, -R14 ;  /* 0x000000ffff0e2224 */ /* 0x000fc800078e0a0e */
[----:B0-----:R-:W-:Y:S02]  /*9200*/  @P2 IMAD R17, R2, R14, R17 ;  /* 0x0000000e02112224 */ /* 0x001fe400078e0211 */
[----:B------:R-:W0:Y:S02]  /*9210*/  @P2 LDC R2, c[0x0][0x3f0] ;  /* 0x0000fc00ff022b82 */ /* 0x000e240000000800 */
[----:B0-----:R-:W-:-:S07]  /*9220*/  @P2 IMAD R0, R17, R2, R0 ;  /* 0x0000000211002224 */ /* 0x001fce00078e0200 */
.L_x_8002:
[----:B------:R-:W-:-:S04]  /*9230*/  IADD3 R14, P2, P3, R0, R24, R12 ;  /* 0x00000018000e7210 */ /* 0x000fc80007b5e00c */
[----:B------:R-:W-:-:S05]  /*9240*/  IADD3.X R15, RZ, R25, R11, P2, P3 ;  /* 0x00000019ff0f7210 */ /* 0x000fca00017e640b */
[----:B------:R0:W5:Y:S02]  /*9250*/  LDG.E.U8 R2, desc[UR36][R14.64] ;  /* 0x000000240e027981 */ /* 0x000164000c1e1100 */
        /* <DEDUP_REMOVED lines=277> */
.L_x_8003:
[----:B------:R-:W-:-:S04]  /*a3b0*/  IADD3 R14, P1, P2, R0, R24, R12 ;  /* 0x00000018000e7210 */ /* 0x000fc80007a3e00c */
[----:B------:R-:W-:-:S05]  /*a3c0*/  IADD3.X R15, RZ, R25, R11, P1, P2 ;  /* 0x00000019ff0f7210 */ /* 0x000fca0000fe440b */
[----:B------:R0:W5:Y:S04]  /*a3d0*/  LDG.E.U8 R28, desc[UR36][R14.64] ;  /* 0x000000240e1c7981 */ /* 0x000168000c1e1100 */
.L_x_7999:
[----:B------:R-:W-:Y:S05]  /*a3e0*/  BSYNC B1 ;  /* 0x0000000000017941 */ /* 0x000fea0003800000 */
.L_x_7998:
[----:B------:R-:W-:Y:S04]  /*a3f0*/  BSSY B1, `(.L_x_8004) ;  /* 0x000001a000017945 */ /* 0x000fe80003800000 */
[----:B------:R-:W-:Y:S05]  /*a400*/  @P0 BRA `(.L_x_8005) ;  /* 0x0000000000600947 */ /* 0x000fea0003800000 */
[----:B------:R-:W-:Y:S02]  /*a410*/  IADD3 R9, R9, R10, RZ ;  /* 0x0000000a09097210 */ /* 0x000fe40007ffe0ff */
[----:B-----5:R-:W-:Y:S02]  /*a420*/  LOP3.LUT R4, R4, 0xffff, RZ, 0xc0, !PT ;  /* 0x0000ffff04047812 */ /* 0x020fe400078ec0ff */
[----:B------:R-:W-:Y:S02]  /*a430*/  ISETP.GE.U32.AND P0, PT, R9, R13, PT ;  /* 0x0000000d0900720c */ /* 0x000fe40003f06070 */
[----:B------:R-:W-:-:S04]  /*a440*/  PRMT R0, R4, 0x8880, RZ ;  /* 0x0000888004007816 */ /* 0x000fc800000000ff */
[----:B------:R-:W-:-:S04]  /*a450*/  IADD3 R23, P1, R0, R23, RZ ;  /* 0x0000001700177210 */ /* 0x000fc80007f3e0ff */
[----:B------:R-:W-:-:S03]  /*a460*/  LEA.HI.X.SX32 R22, R0, R22, 0x1, P1 ;  /* 0x0000001600167211 */ /* 0x000fc600008f0eff */
[----:B------:R-:W-:Y:S06]  /*a470*/  @P0 BRA `(.L_x_8005) ;  /* 0x0000000000440947 */ /* 0x000fec0003800000 */
[----:B------:R-:W-:-:S04]  /*a480*/  LOP3.LUT R3, R3, 0xffff, RZ, 0xc0, !PT ;  /* 0x0000ffff03037812 */ /* 0x000fc800078ec0ff */
[----:B------:R-:W-:Y:S01]  /*a490*/  PRMT R0, R3, 0x8880, RZ ;  /* 0x0000888003007816 */ /* 0x000fe200000000ff */
[----:B------:R-:W-:-:S03]  /*a4a0*/  IMAD.IADD R3, R9, 0x1, R10 ;  /* 0x0000000109037824 */ /* 0x000fc600078e020a */
[C---:B------:R-:W-:Y:S02]  /*a4b0*/  IADD3 R21, P1, R0.reuse, R21, RZ ;  /* 0x0000001500157210 */ /* 0x040fe40007f3e0ff */
[----:B------:R-:W-:Y:S02]  /*a4c0*/  ISETP.GE.U32.AND P0, PT, R3, R13, PT ;  /* 0x0000000d0300720c */ /* 0x000fe40003f06070 */
[----:B------:R-:W-:-:S11]  /*a4d0*/  LEA.HI.X.SX32 R20, R0, R20, 0x1, P1 ;  /* 0x0000001400147211 */ /* 0x000fd600008f0eff */
[----:B------:R-:W-:Y:S05]  /*a4e0*/  @P0 BRA `(.L_x_8005) ;  /* 0x0000000000280947 */ /* 0x000fea0003800000 */
[----:B------:R-:W-:Y:S02]  /*a4f0*/  IADD3 R10, R3, R10, RZ ;  /* 0x0000000a030a7210 */ /* 0x000fe40007ffe0ff */
[----:B------:R-:W-:Y:S02]  /*a500*/  LOP3.LUT R2, R2, 0xffff, RZ, 0xc0, !PT ;  /* 0x0000ffff02027812 */ /* 0x000fe400078ec0ff */
[----:B------:R-:W-:Y:S02]  /*a510*/  ISETP.GE.U32.AND P0, PT, R10, R13, PT ;  /* 0x0000000d0a00720c */ /* 0x000fe40003f06070 */
[----:B------:R-:W-:-:S04]  /*a520*/  PRMT R0, R2, 0x8880, RZ ;  /* 0x0000888002007816 */ /* 0x000fc800000000ff */
[----:B------:R-:W-:-:S04]  /*a530*/  IADD3 R6, P1, R0, R6, RZ ;  /* 0x0000000600067210 */ /* 0x000fc80007f3e0ff */
[----:B------:R-:W-:-:S03]  /*a540*/  LEA.HI.X.SX32 R5, R0, R5, 0x1, P1 ;  /* 0x0000000500057211 */ /* 0x000fc600008f0eff */
[----:B------:R-:W-:-:S04]  /*a550*/  @!P0 LOP3.LUT R28, R28, 0xffff, RZ, 0xc0, !PT ;  /* 0x0000ffff1c1c8812 */ /* 0x000fc800078ec0ff */
[----:B------:R-:W-:-:S04]  /*a560*/  @!P0 PRMT R2, R28, 0x8880, RZ ;  /* 0x000088801c028816 */ /* 0x000fc800000000ff */
[----:B------:R-:W-:-:S04]  /*a570*/  @!P0 IADD3 R8, P2, R2, R8, RZ ;  /* 0x0000000802088210 */ /* 0x000fc80007f5e0ff */
[----:B------:R-:W-:-:S09]  /*a580*/  @!P0 LEA.HI.X.SX32 R7, R2, R7, 0x1, P2 ;  /* 0x0000000702078211 */ /* 0x000fd200010f0eff */
.L_x_8005:
[----:B------:R-:W-:Y:S05]  /*a590*/  BSYNC B1 ;  /* 0x0000000000017941 */ /* 0x000fea0003800000 */
.L_x_8004:
[----:B------:R-:W-:-:S04]  /*a5a0*/  IADD3 R21, P0, P1, R6, R21, R23 ;  /* 0x0000001506157210 */ /* 0x000fc8000791e017 */
[----:B------:R-:W-:Y:S02]  /*a5b0*/  IADD3 R16, P2, R21, R8, RZ ;  /* 0x0000000815107210 */ /* 0x000fe40007f5e0ff */
[----:B------:R-:W-:-:S05]  /*a5c0*/  IADD3.X R20, R5, R20, R22, P0, P1 ;  /* 0x0000001405147210 */ /* 0x000fca00007e2416 */
[----:B------:R-:W-:Y:S01]  /*a5d0*/  IMAD.X R17, R20, 0x1, R7, P2 ;  /* 0x0000000114117824 */ /* 0x000fe200010e0607 */
[----:B------:R-:W-:Y:S06]  /*a5e0*/  BRA `(.L_x_7973) ;  /* 0x0000000c00947947 */ /* 0x000fec0003800000 */
.L_x_7989:
        /* <DEDUP_REMOVED lines=8> */
[----:B------:R-:W-:Y:S01]  /*a670*/  MOV R0, R3 ;  /* 0x0000000300007202 */ /* 0x000fe20000000f00 */
[----:B------:R-:W-:Y:S01]  /*a680*/  IMAD.MOV.U32 R5, RZ, RZ, R3 ;  /* 0x000000ffff057224 */ /* 0x000fe200078e0003 */
[----:B------:R-:W-:Y:S01]  /*a690*/  MOV R4, R2 ;  /* 0x0000000200047202 */ /* 0x000fe20000000f00 */
[----:B------:R-:W-:-:S07]  /*a6a0*/  IMAD.MOV.U32 R6, RZ, RZ, R2 ;  /* 0x000000ffff067224 */ /* 0x000fce00078e0002 */
.L_x_8009:
[-C--:B------:R-:W-:Y:S01]  /*a6b0*/  IADD3 R17, R10, R9.reuse, RZ ;  /* 0x000000090a117210 */ /* 0x080fe20007ffe0ff */
[----:B------:R-:W-:Y:S01]  /*a6c0*/  IMAD R15, R22, R9, RZ ;  /* 0x00000009160f7224 */ /* 0x000fe200078e02ff */
[----:B------:R-:W-:-:S03]  /*a6d0*/  ULDC.64 UR4, c[0x0][0x5f0] ;  /* 0x00017c0000047ab9 */ /* 0x000fc60000000a00 */
[----:B------:R-:W-:Y:S01]  /*a6e0*/  IMAD.IADD R19, R17, 0x1, R10 ;  /* 0x0000000111137824 */ /* 0x000fe200078e020a */
[----:B------:R-:W-:Y:S01]  /*a6f0*/  IADD3 R14, P0, P1, R15, UR4, R12 ;  /* 0x000000040f0e7c10 */ /* 0x000fe2000f91e00c */
[----:B------:R-:W-:-:S03]  /*a700*/  IMAD R17, R17, R22, RZ ;  /* 0x0000001611117224 */ /* 0x000fc600078e02ff */
[C---:B------:R-:W-:Y:S01]  /*a710*/  IADD3 R9, R19.reuse, R10, RZ ;  /* 0x0000000a13097210 */ /* 0x040fe20007ffe0ff */
[-C--:B------:R-:W-:Y:S01]  /*a720*/  IMAD R19, R19, R22.reuse, RZ ;  /* 0x0000001613137224 */ /* 0x080fe200078e02ff */
[--C-:B------:R-:W-:Y:S02]  /*a730*/  IADD3 R16, P2, P3, R17, UR4, R12.reuse ;  /* 0x0000000411107c10 */ /* 0x100fe4000fb5e00c */
[--C-:B------:R-:W-:Y:S01]  /*a740*/  IADD3.X R15, RZ, UR5, R11.reuse, P0, P1 ;  /* 0x00000005ff0f7c10 */ /* 0x100fe200087e240b */
[----:B------:R-:W-:Y:S01]  /*a750*/  IMAD R21, R9, R22, RZ ;  /* 0x0000001609157224 */ /* 0x000fe200078e02ff */
[----:B------:R-:W-:Y:S02]  /*a760*/  IADD3.X R17, RZ, UR5, R11, P2, P3 ;  /* 0x00000005ff117c10 */ /* 0x000fe400097e640b */
[--C-:B------:R-:W-:Y:S01]  /*a770*/  IADD3 R18, P0, P1, R19, UR4, R12.reuse ;  /* 0x0000000413127c10 */ /* 0x100fe2000f91e00c */
[----:B------:R-:W2:Y:S01]  /*a780*/  LDG.E.U8 R14, desc[UR36][R14.64] ;  /* 0x000000240e0e7981 */ /* 0x000ea2000c1e1100 */
[----:B------:R-:W-:-:S02]  /*a790*/  IADD3 R20, P2, P3, R21, UR4, R12 ;  /* 0x0000000415147c10 */ /* 0x000fc4000fb5e00c */
[--C-:B------:R-:W-:Y:S01]  /*a7a0*/  IADD3.X R19, RZ, UR5, R11.reuse, P0, P1 ;  /* 0x00000005ff137c10 */ /* 0x100fe200087e240b */
[----:B------:R-:W3:Y:S01]  /*a7b0*/  LDG.E.U8 R16, desc[UR36][R16.64] ;  /* 0x0000002410107981 */ /* 0x000ee2000c1e1100 */
[----:B------:R-:W-:-:S03]  /*a7c0*/  IADD3.X R21, RZ, UR5, R11, P2, P3 ;  /* 0x00000005ff157c10 */ /* 0x000fc600097e640b */
[----:B------:R-:W4:Y:S04]  /*a7d0*/  LDG.E.U8 R18, desc[UR36][R18.64] ;  /* 0x0000002412127981 */ /* 0x000f28000c1e1100 */
[----:B------:R-:W5:Y:S01]  /*a7e0*/  LDG.E.U8 R23, desc[UR36][R20.64] ;  /* 0x0000002414177981 */ /* 0x000f62000c1e1100 */
        /* <DEDUP_REMOVED lines=17> */
.L_x_8008:
[----:B------:R-:W-:Y:S02]  /*a900*/  PRMT R21, R18, 0x7610, R21 ;  /* 0x0000761012157816 */ /* 0x000fe40000000015 */
[----:B------:R-:W-:Y:S02]  /*a910*/  PRMT R19, R14, 0x7610, R19 ;  /* 0x000076100e137816 */ /* 0x000fe40000000013 */
[----:B------:R-:W-:Y:S02]  /*a920*/  PRMT R20, R16, 0x7610, R20 ;  /* 0x0000761010147816 */ /* 0x000fe40000000014 */
[----:B------:R-:W-:-:S07]  /*a930*/  PRMT R18, R23, 0x7610, R18 ;  /* 0x0000761017127816 */ /* 0x000fce0000000012 */
.L_x_8007:
[----:B------:R-:W-:Y:S05]  /*a940*/  BSYNC B1 ;  /* 0x0000000000017941 */ /* 0x000fea0003800000 */
.L_x_8006:
        /* <DEDUP_REMOVED lines=21> */
[----:B------:R-:W-:-:S04]  /*aaa0*/  IADD3 R16, P2, P3, R17, R14, R12 ;  /* 0x0000000e11107210 */ /* 0x000fc80007b5e00c */
[----:B------:R-:W-:-:S07]  /*aab0*/  IADD3.X R17, RZ, R15, R11, P2, P3 ;  /* 0x0000000fff117210 */ /* 0x000fce00017e640b */
[----:B------:R-:W-:-:S05]  /*aac0*/  @!P1 IMAD R21, R21, R22, RZ ;  /* 0x0000001615159224 */ /* 0x000fca00078e02ff */
[----:B------:R-:W-:Y:S02]  /*aad0*/  @!P1 IADD3 R14, P4, P5, R21, R14, R12 ;  /* 0x0000000e150e9210 */ /* 0x000fe40007d9e00c */
[----:B------:R0:W5:Y:S02]  /*aae0*/  LDG.E.U8 R21, desc[UR36][R16.64] ;  /* 0x0000002410157981 */ /* 0x000164000c1e1100 */
[----:B------:R-:W-:-:S05]  /*aaf0*/  @!P1 IADD3.X R15, RZ, R15, R11, P4, P5 ;  /* 0x0000000fff0f9210 */ /* 0x000fca00027ea40b */
[----:B------:R0:W5:Y:S04]  /*ab00*/  @!P1 LDG.E.U8 R18, desc[UR36][R14.64] ;  /* 0x000000240e129981 */ /* 0x000168000c1e1100 */
.L_x_8011:
[----:B------:R-:W-:Y:S05]  /*ab10*/  BSYNC B1 ;  /* 0x0000000000017941 */ /* 0x000fea0003800000 */
.L_x_8010:
[----:B------:R-:W-:Y:S04]  /*ab20*/  BSSY B1, `(.L_x_8012) ;  /* 0x000001b000017945 */ /* 0x000fe80003800000 */
[----:B------:R-:W-:Y:S05]  /*ab30*/  @P0 BRA `(.L_x_8013) ;  /* 0x0000000000640947 */ /* 0x000fea0003800000 */
[----:B------:R-:W-:Y:S01]  /*ab40*/  IMAD.IADD R11, R9, 0x1, R10 ;  /* 0x00000001090b7824 */ /* 0x000fe200078e020a */
[----:B-----5:R-:W-:-:S04]  /*ab50*/  LOP3.LUT R19, R19, 0xffff, RZ, 0xc0, !PT ;  /* 0x0000ffff13137812 */ /* 0x020fc800078ec0ff */
[----:B------:R-:W-:Y:S02]  /*ab60*/  ISETP.GE.U32.AND P0, PT, R11, R13, PT ;  /* 0x0000000d0b00720c */ /* 0x000fe40003f06070 */
[----:B------:R-:W-:-:S04]  /*ab70*/  PRMT R19, R19, 0x8880, RZ ;  /* 0x0000888013137816 */ /* 0x000fc800000000ff */
[----:B------:R-:W-:-:S04]  /*ab80*/  MOV R9, R19 ;  /* 0x0000001300097202 */ /* 0x000fc80000000f00 */
[----:B------:R-:W-:-:S04]  /*ab90*/  IADD3 R5, P1, R9, R5, RZ ;  /* 0x0000000509057210 */ /* 0x000fc80007f3e0ff */
[----:B------:R-:W-:Y:S01]  /*aba0*/  LEA.HI.X.SX32 R6, R9, R6, 0x1, P1 ;  /* 0x0000000609067211 */ /* 0x000fe200008f0eff */
[----:B------:R-:W-:Y:S08]  /*abb0*/  @P0 BRA `(.L_x_8013) ;  /* 0x0000000000440947 */ /* 0x000ff00003800000 */
[----:B------:R-:W-:Y:S01]  /*abc0*/  IMAD.IADD R11, R11, 0x1, R10 ;  /* 0x000000010b0b7824 */ /* 0x000fe200078e020a */
[----:B------:R-:W-:-:S04]  /*abd0*/  LOP3.LUT R20, R20, 0xffff, RZ, 0xc0, !PT ;  /* 0x0000ffff14147812 */ /* 0x000fc800078ec0ff */
[----:B------:R-:W-:Y:S02]  /*abe0*/  ISETP.GE.U32.AND P0, PT, R11, R13, PT ;  /* 0x0000000d0b00720c */ /* 0x000fe40003f06070 */
[----:B------:R-:W-:-:S04]  /*abf0*/  PRMT R9, R20, 0x8880, RZ ;  /* 0x0000888014097816 */ /* 0x000fc800000000ff */
[----:B------:R-:W-:-:S04]  /*ac00*/  IADD3 R3, P1, R9, R3, RZ ;  /* 0x0000000309037210 */ /* 0x000fc80007f3e0ff */
[----:B------:R-:W-:-:S03]  /*ac10*/  LEA.HI.X.SX32 R4, R9, R4, 0x1, P1 ;  /* 0x0000000409047211 */ /* 0x000fc600008f0eff */
[----:B------:R-:W-:Y:S06]  /*ac20*/  @P0 BRA `(.L_x_8013) ;  /* 0x0000000000280947 */ /* 0x000fec0003800000 */
        /* <DEDUP_REMOVED lines=10> */
.L_x_8013:
[----:B------:R-:W-:Y:S05]  /*acd0*/  BSYNC B1 ;  /* 0x0000000000017941 */ /* 0x000fea0003800000 */
.L_x_8012:
[----:B------:R-:W-:-:S04]  /*ace0*/  IADD3 R3, P0, P1, R0, R3, R5 ;  /* 0x0000000300037210 */ /* 0x000fc8000791e005 */
[----:B0-----:R-:W-:Y:S02]  /*acf0*/  IADD3 R16, P2, R3, R8, RZ ;  /* 0x0000000803107210 */ /* 0x001fe40007f5e0ff */
[----:B------:R-:W-:-:S05]  /*ad00*/  IADD3.X R2, R2, R4, R6, P0, P1 ;  /* 0x0000000402027210 */ /* 0x000fca00007e2406 */
[----:B------:R-:W-:Y:S01]  /*ad10*/  IMAD.X R17, R2, 0x1, R7, P2 ;  /* 0x0000000102117824 */ /* 0x000fe200010e0607 */
[----:B------:R-:W-:Y:S06]  /*ad20*/  BRA `(.L_x_7973) ;  /* 0x0000000400c47947 */ /* 0x000fec0003800000 */
.L_x_7988:
[----:B------:R-:W0:Y:S01]  /*ad30*/  LDC R5, c[0x0][0x22c] ;  /* 0x00008b00ff057b82 */ /* 0x000e220000000800 */
[----:B------:R-:W-:Y:S01]  /*ad40*/  BSSY B1, `(.L_x_8014) ;  /* 0x0000037000017945 */ /* 0x000fe20003800000 */
[----:B------:R-:W-:-:S06]  /*ad50*/  MOV R22, R9 ;  /* 0x0000000900167202 */ /* 0x000fcc0000000f00 */
[----:B------:R-:W1:Y:S08]  /*ad60*/  LDC R6, c[0x0][0x218] ;  /* 0x00008600ff067b82 */ /* 0x000e700000000800 */
[----:B------:R-:W2:Y:S01]  /*ad70*/  LDC R2, c[0x0][0x21c] ;  /* 0x00008700ff027b82 */ /* 0x000ea20000000800 */
[----:B0-----:R-:W-:-:S05]  /*ad80*/  IMAD R0, R5, 0x3, R9 ;  /* 0x0000000305007824 */ /* 0x001fca00078e0209 */
[----:B------:R-:W-:Y:S01]  /*ad90*/  ISETP.GE.U32.AND P0, PT, R0, R13, PT ;  /* 0x0000000d0000720c */ /* 0x000fe20003f06070 */
[--C-:B-1----:R-:W-:Y:S01]  /*ada0*/  IMAD.MOV.U32 R16, RZ, RZ, R6.reuse ;  /* 0x000000ffff107224 */ /* 0x102fe200078e0006 */
[----:B------:R-:W-:Y:S01]  /*adb0*/  MOV R7, R6 ;  /* 0x0000000600077202 */ /* 0x000fe20000000f00 */
[----:B------:R-:W-:Y:S01]  /*adc0*/  IMAD.MOV.U32 R10, RZ, RZ, R6 ;  /* 0x000000ffff0a7224 */ /* 0x000fe200078e0006 */
[-C--:B--2---:R-:W-:Y:S01]  /*add0*/  MOV R0, R2.reuse ;  /* 0x0000000200007202 */ /* 0x084fe20000000f00 */
[----:B------:R-:W-:Y:S01]  /*ade0*/  IMAD.MOV.U32 R3, RZ, RZ, R2 ;  /* 0x000000ffff037224 */ /* 0x000fe200078e0002 */
[----:B------:R-:W-:-:S07]  /*adf0*/  MOV R4, R2 ;  /* 0x0000000200047202 */ /* 0x000fce0000000f00 */
[----:B------:R-:W-:Y:S05]  /*ae00*/  @P0 BRA `(.L_x_8015) ;  /* 0x0000000000a80947 */ /* 0x000fea0003800000 */
[----:B------:R-:W-:Y:S01]  /*ae10*/  BSSY B2, `(.L_x_8016) ;  /* 0x0000025000027945 */ /* 0x000fe20003800000 */
[----:B------:R-:W-:Y:S01]  /*ae20*/  IMAD.MOV.U32 R7, RZ, RZ, R6 ;  /* 0x000000ffff077224 */ /* 0x000fe200078e0006 */
[----:B------:R-:W-:Y:S01]  /*ae30*/  MOV R10, R6 ;  /* 0x00000006000a7202 */ /* 0x000fe20000000f00 */
[----:B------:R-:W-:Y:S01]  /*ae40*/  IMAD.MOV.U32 R3, RZ, RZ, R2 ;  /* 0x000000ffff037224 */ /* 0x000fe200078e0002 */
[----:B------:R-:W-:-:S07]  /*ae50*/  MOV R4, R2 ;  /* 0x0000000200047202 */ /* 0x000fce0000000f00 */
.L_x_8017:
[C---:B------:R-:W-:Y:S01]  /*ae60*/  IMAD.IADD R14, R22.reuse, 0x1, R5 ;  /* 0x00000001160e7824 */ /* 0x040fe200078e0205 */
[----:B------:R-:W-:Y:S02]  /*ae70*/  ULDC.64 UR4, c[0x0][0x5f0] ;  /* 0x00017c0000047ab9 */ /* 0x000fe40000000a00 */
[--C-:B------:R-:W-:Y:S02]  /*ae80*/  IADD3 R8, P0, P1, R22, UR4, R12.reuse ;  /* 0x0000000416087c10 */ /* 0x100fe4000f91e00c */
[C---:B------:R-:W-:Y:S02]  /*ae90*/  IADD3 R18, R14.reuse, R5, RZ ;  /* 0x000000050e127210 */ /* 0x040fe40007ffe0ff */
[----:B------:R-:W-:Y:S02]  /*aea0*/  IADD3 R14, P2, P3, R14, UR4, R12 ;  /* 0x000000040e0e7c10 */ /* 0x000fe4000fb5e00c */
[----:B------:R-:W-:Y:S01]  /*aeb0*/  IADD3.X R9, RZ, UR5, R11, P0, P1 ;  /* 0x00000005ff097c10 */ /* 0x000fe200087e240b */
[----:B------:R-:W-:Y:S01]  /*aec0*/  IMAD.IADD R22, R18, 0x1, R5 ;  /* 0x0000000112167824 */ /* 0x000fe200078e0205 */
[----:B------:R-:W-:-:S02]  /*aed0*/  IADD3.X R15, RZ, UR5, R11, P2, P3 ;  /* 0x00000005ff0f7c10 */ /* 0x000fc400097e640b */
[--C-:B------:R-:W-:Y:S01]  /*aee0*/  IADD3 R18, P0, P1, R18, UR4, R12.reuse ;  /* 0x0000000412127c10 */ /* 0x100fe2000f91e00c */
[----:B------:R-:W2:Y:S01]  /*aef0*/  LDG.E.U8 R8, desc[UR36][R8.64] ;  /* 0x0000002408087981 */ /* 0x000ea2000c1e1100 */
[----:B------:R-:W-:Y:S02]  /*af00*/  IADD3 R20, P2, P3, R22, UR4, R12 ;  /* 0x0000000416147c10 */ /* 0x000fe4000fb5e00c */
[--C-:B------:R-:W-:Y:S01]  /*af10*/  IADD3.X R19, RZ, UR5, R11.reuse, P0, P1 ;  /* 0x00000005ff137c10 */ /* 0x100fe200087e240b */
[----:B------:R-:W3:Y:S01]  /*af20*/  LDG.E.U8 R14, desc[UR36][R14.64] ;  /* 0x000000240e0e7981 */ /* 0x000ee2000c1e1100 */
[----:B------:R-:W-:-:S03]  /*af30*/  IADD3.X R21, RZ, UR5, R11, P2, P3 ;  /* 0x00000005ff157c10 */ /* 0x000fc600097e640b */
[----:B------:R-:W4:Y:S04]  /*af40*/  LDG.E.U8 R17, desc[UR36][R18.64] ;  /* 0x0000002412117981 */ /* 0x000f28000c1e1100 */
[----:B------:R-:W5:Y:S01]  /*af50*/  LDG.E.U8 R21, desc[UR36][R20.64] ;  /* 0x0000002414157981 */ /* 0x000f62000c1e1100 */
[----:B------:R-:W-:-:S05]  /*af60*/  IADD3 R22, R22, R5, RZ ;  /* 0x0000000516167210 */ /* 0x000fca0007ffe0ff */
        /* <DEDUP_REMOVED lines=16> */
.L_x_8016:
[----:B------:R-:W-:Y:S02]  /*b070*/  PRMT R20, R17, 0x7610, R20 ;  /* 0x0000761011147816 */ /* 0x000fe40000000014 */
[----:B------:R-:W-:Y:S02]  /*b080*/  PRMT R18, R8, 0x7610, R18 ;  /* 0x0000761008127816 */ /* 0x000fe40000000012 */
[----:B------:R-:W-:Y:S02]  /*b090*/  PRMT R19, R14, 0x7610, R19 ;  /* 0x000076100e137816 */ /* 0x000fe40000000013 */
[----:B------:R-:W-:-:S07]  /*b0a0*/  PRMT R17, R21, 0x7610, R17 ;  /* 0x0000761015117816 */ /* 0x000fce0000000011 */
.L_x_8015:
[----:B------:R-:W-:Y:S05]  /*b0b0*/  BSYNC B1 ;  /* 0x0000000000017941 */ /* 0x000fea0003800000 */
.L_x_8014:
        /* <DEDUP_REMOVED lines=24> */
.L_x_8019:
[----:B------:R-:W-:Y:S05]  /*b240*/  BSYNC B1 ;  /* 0x0000000000017941 */ /* 0x000fea0003800000 */
.L_x_8018:
[----:B------:R-:W-:Y:S04]  /*b250*/  BSSY B1, `(.L_x_8020) ;  /* 0x000001a000017945 */ /* 0x000fe80003800000 */
[----:B------:R-:W-:Y:S05]  /*b260*/  @P0 BRA `(.L_x_8021) ;  /* 0x0000000000600947 */ /* 0x000fea0003800000 */
[----:B------:R-:W-:Y:S02]  /*b270*/  IADD3 R12, R22, R5, RZ ;  /* 0x00000005160c7210 */ /* 0x000fe40007ffe0ff */
[----:B-----5:R-:W-:Y:S02]  /*b280*/  LOP3.LUT R18, R18, 0xffff, RZ, 0xc0, !PT ;  /* 0x0000ffff12127812 */ /* 0x020fe400078ec0ff */
[----:B------:R-:W-:Y:S02]  /*b290*/  ISETP.GE.U32.AND P0, PT, R12, R13, PT ;  /* 0x0000000d0c00720c */ /* 0x000fe40003f06070 */
[----:B0-----:R-:W-:-:S04]  /*b2a0*/  PRMT R9, R18, 0x8880, RZ ;  /* 0x0000888012097816 */ /* 0x001fc800000000ff */
[----:B------:R-:W-:-:S04]  /*b2b0*/  IADD3 R10, P1, R9, R10, RZ ;  /* 0x0000000a090a7210 */ /* 0x000fc80007f3e0ff */
[----:B------:R-:W-:-:S03]  /*b2c0*/  LEA.HI.X.SX32 R4, R9, R4, 0x1, P1 ;  /* 0x0000000409047211 */ /* 0x000fc600008f0eff */
[----:B------:R-:W-:Y:S06]  /*b2d0*/  @P0 BRA `(.L_x_8021) ;  /* 0x0000000000440947 */ /* 0x000fec0003800000 */
        /* <DEDUP_REMOVED lines=17> */
.L_x_8021:
[----:B------:R-:W-:Y:S05]  /*b3f0*/  BSYNC B1 ;  /* 0x0000000000017941 */ /* 0x000fea0003800000 */
.L_x_8020:
[----:B------:R-:W-:-:S04]  /*b400*/  IADD3 R7, P0, P1, R6, R7, R10 ;  /* 0x0000000706077210 */ /* 0x000fc8000791e00a */
[----:B------:R-:W-:Y:S02]  /*b410*/  IADD3 R16, P2, R16, R7, RZ ;  /* 0x0000000710107210 */ /* 0x000fe40007f5e0ff */
[----:B------:R-:W-:-:S05]  /*b420*/  IADD3.X R3, R2, R3, R4, P0, P1 ;  /* 0x0000000302037210 */ /* 0x000fca00007e2404 */
[----:B-----5:R-:W-:-:S07]  /*b430*/  IMAD.X R17, R0, 0x1, R3, P2 ;  /* 0x0000000100117824 */ /* 0x020fce00010e0603 */
.L_x_7973:
[----:B------:R-:W-:Y:S05]  /*b440*/  BSYNC B0 ;  /* 0x0000000000007941 */ /* 0x000fea0003800000 */
.L_x_7972:
[----:B------:R-:W-:Y:S02]  /*b450*/  ULDC UR4, c[0x0][0x23c] ;  /* 0x00008f0000047ab9 */ /* 0x000fe40000000800 */
[----:B------:R-:W-:-:S13]  /*b460*/  ISETP.NE.AND P0, PT, RZ, UR4, PT ;  /* 0x00000004ff007c0c */ /* 0x000fda000bf05270 */
[----:B------:R-:W-:Y:S05]  /*b470*/  @!P0 BRA `(.L_x_8022) ;  /* 0x0000000000788947 */ /* 0x000fea0003800000 */
[----:B------:R-:W1:Y:S01]  /*b480*/  S2R R0, SR_TID.Y ;  /* 0x0000000000007919 */ /* 0x000e620000002200 */
[----:B------:R-:W2:Y:S01]  /*b490*/  S2UR UR5, SR_CgaCtaId ;  /* 0x00000000000579c3 */ /* 0x000ea20000008800 */
[----:B------:R-:W-:Y:S01]  /*b4a0*/  UMOV UR4, 0x400 ;  /* 0x0000040000047882 */ /* 0x000fe20000000000 */
[----:B------:R-:W-:Y:S01]  /*b4b0*/  ULDC UR6, c[0x0][0x0] ;  /* 0x0000000000067ab9 */ /* 0x000fe20000000800 */
[----:B-----5:R-:W1:Y:S01]  /*b4c0*/  S2R R2, SR_TID.X ;  /* 0x0000000000027919 */ /* 0x020e620000002100 */
        /* <DEDUP_REMOVED lines=10> */
.L_x_8023:
[----:B------:R-:W2:Y:S01]  /*b570*/  S2R R4, SR_TID.Y ;  /* 0x0000000000047919 */ /* 0x000ea20000002200 */
[----:B------:R-:W3:Y:S01]  /*b580*/  S2R R3, SR_TID.X ;  /* 0x0000000000037919 */ /* 0x000ee20000002100 */
[----:B------:R-:W-:Y:S01]  /*b590*/  BAR.SYNC.DEFER_BLOCKING 0x0 ;  /* 0x0000000000007b1d */ /* 0x000fe20000010000 */
[----:B--2---:R-:W-:-:S05]  /*b5a0*/  IMAD.IADD R2, R4, 0x1, R0 ;  /* 0x0000000104027824 */ /* 0x004fca00078e0200 */
        /* <DEDUP_REMOVED lines=11> */
.L_x_8022:
[----:B------:R-:W-:Y:S02]  /*b660*/  ULDC UR4, c[0x0][0x238] ;  /* 0x00008e0000047ab9 */ /* 0x000fe40000000800 */
[----:B------:R-:W-:-:S13]  /*b670*/  ISETP.NE.AND P0, PT, RZ, UR4, PT ;  /* 0x00000004ff007c0c */ /* 0x000fda000bf05270 */
[----:B------:R-:W-:Y:S05]  /*b680*/  @!P0 BRA `(.L_x_8024) ;  /* 0x0000000000b08947 */ /* 0x000fea0003800000 */
[----:B------:R-:W2:Y:S02]  /*b690*/  LDC R7, c[0x0][RZ] ;  /* 0x00000000ff077b82 */ /* 0x000ea40000000800 */
[----:B--2---:R-:W-:Y:S01]  /*b6a0*/  ISETP.GT.AND P0, PT, R7, 0x20, PT ;  /* 0x000000200700780c */ /* 0x004fe20003f04270 */
[----:B------:R-:W-:-:S12]  /*b6b0*/  IMAD.MOV.U32 R0, RZ, RZ, R7 ;  /* 0x000000ffff007224 */ /* 0x000fd800078e0007 */
[----:B------:R-:W-:Y:S05]  /*b6c0*/  @!P0 BRA `(.L_x_8025) ;  /* 0x0000000000748947 */ /* 0x000fea0003800000 */
[----:B-----5:R-:W2:Y:S01]  /*b6d0*/  S2R R2, SR_TID.Y ;  /* 0x0000000000027919 */ /* 0x020ea20000002200 */
        /* <DEDUP_REMOVED lines=13> */
[----:B------:R-:W-:-:S07]  /*b7b0*/  IMAD.MOV.U32 R0, RZ, RZ, R2 ;  /* 0x000000ffff007224 */ /* 0x000fce00078e0002 */
.L_x_8026:
        /* <DEDUP_REMOVED lines=8> */
[----:B-1----:R-:W-:-:S04]  /*b840*/  @!P0 IADD3 R16, P1, R2, R16, RZ ;  /* 0x0000001002108210 */ /* 0x002fc80007f3e0ff */
[----:B------:R-:W-:-:S05]  /*b850*/  @!P0 IADD3.X R17, R3, R17, RZ, P1, !PT ;  /* 0x0000001103118210 */ /* 0x000fca0000ffe4ff */
[----:B------:R1:W-:Y:S01]  /*b860*/  @!P0 STS.64 [R5], R16 ;  /* 0x0000001005008388 */ /* 0x0003e20000000a00 */
[----:B------:R-:W-:-:S13]  /*b870*/  ISETP.GE.AND P0, PT, R0, 0x20, PT ;  /* 0x000000200000780c */ /* 0x000fda0003f06270 */
[----:B-1----:R-:W-:Y:S05]  /*b880*/  @P0 BRA `(.L_x_8026) ;  /* 0xfffffffc00cc0947 */ /* 0x002fea000383ffff */
[----:B------:R-:W-:-:S07]  /*b890*/  IMAD.MOV.U32 R0, RZ, RZ, 0x20 ;  /* 0x00000020ff007424 */ /* 0x000fce00078e00ff */
.L_x_8025:
[----:B------:R-:W-:Y:S01]  /*b8a0*/  BAR.SYNC.DEFER_BLOCKING 0x0 ;  /* 0x0000000000007b1d */ /* 0x000fe20000010000 */
[----:B------:R-:W-:-:S13]  /*b8b0*/  ISETP.GE.AND P0, PT, R0, 0x2, PT ;  /* 0x000000020000780c */ /* 0x000fda0003f06270 */
[----:B------:R-:W-:Y:S05]  /*b8c0*/  @!P0 BRA `(.L_x_8024) ;  /* 0x0000000000208947 */ /* 0x000fea0003800000 */
[----:B-----5:R-:W-:-:S07]  /*b8d0*/  MOV R3, 0x1 ;  /* 0x0000000100037802 */ /* 0x020fce0000000f00 */
.L_x_8027:
[----:B-1----:R-:W1:Y:S04]  /*b8e0*/  SHFL.DOWN PT, R5, R16, R3, 0x1f ;  /* 0x08001f0310057589 */ /* 0x002e6800000e0000 */
[----:B------:R2:W3:Y:S02]  /*b8f0*/  SHFL.DOWN PT, R2, R17, R3, 0x1f ;  /* 0x08001f0311027589 */ /* 0x0004e400000e0000 */
[----:B--2---:R-:W-:-:S05]  /*b900*/  IMAD.SHL.U32 R3, R3, 0x2, RZ ;  /* 0x0000000203037824 */ /* 0x004fca00078e00ff */
[----:B------:R-:W-:Y:S02]  /*b910*/  ISETP.GE.AND P0, PT, R3, R0, PT ;  /* 0x000000000300720c */ /* 0x000fe40003f06270 */
[----:B-1----:R-:W-:-:S04]  /*b920*/  IADD3 R16, P1, R5, R16, RZ ;  /* 0x0000001005107210 */ /* 0x002fc80007f3e0ff */
[----:B---3--:R-:W-:-:S07]  /*b930*/  IADD3.X R17, R2, R17, RZ, P1, !PT ;  /* 0x0000001102117210 */ /* 0x008fce0000ffe4ff */
[----:B------:R-:W-:Y:S05]  /*b940*/  @!P0 BRA `(.L_x_8027) ;  /* 0xfffffffc00e48947 */ /* 0x000fea000383ffff */
.L_x_8024:
[----:B------:R-:W2:Y:S01]  /*b950*/  LDC R0, c[0x0][0x3f4] ;  /* 0x0000fd00ff007b82 */ /* 0x000ea20000000800 */
[----:B-----5:R-:W-:Y:S01]  /*b960*/  IMAD.MOV.U32 R18, RZ, RZ, RZ ;  /* 0x000000ffff127224 */ /* 0x020fe200078e00ff */
        /* <DEDUP_REMOVED lines=275> */
.L_x_8028:
[----:B------:R-:W-:Y:S01]  /*caa0*/  ULDC.64 UR4, c[0x0][0x608] ;  /* 0x0001820000047ab9 */ /* 0x000fe20000000a00 */
[----:B------:R-:W-:Y:S02]  /*cab0*/  CS2R R2, SRZ ;  /* 0x0000000000027805 */ /* 0x000fe4000001ff00 */
[----:B------:R-:W-:Y:S01]  /*cac0*/  ISETP.NE.U32.AND P0, PT, RZ, UR4, PT ;  /* 0x00000004ff007c0c */ /* 0x000fe2000bf05070 */
[----:B------:R-:W-:Y:S01]  /*cad0*/  IMAD.MOV.U32 R0, RZ, RZ, RZ ;  /* 0x000000ffff007224 */ /* 0x000fe200078e00ff */
[----:B------:R-:W-:Y:S02]  /*cae0*/  MOV R4, RZ ;  /* 0x000000ff00047202 */ /* 0x000fe40000000f00 */
[----:B------:R-:W-:-:S13]  /*caf0*/  ISETP.NE.AND.EX P0, PT, RZ, UR5, PT, P0 ;  /* 0x00000005ff007c0c */ /* 0x000fda000bf05300 */
[----:B------:R-:W-:Y:S05]  /*cb00*/  @!P0 BRA `(.L_x_8029) ;  /* 0x0000000400188947 */ /* 0x000fea0003800000 */
[----:B------:R-:W-:Y:S01]  /*cb10*/  HFMA2.MMA R10, -RZ, RZ, 0, 4.76837158203125e-07 ;  /* 0x00000008ff0a7435 */ /* 0x000fe200000001ff */
[----:B------:R-:W-:Y:S01]  /*cb20*/  MOV R6, 0x1 ;  /* 0x0000000100067802 */ /* 0x000fe20000000f00 */
[----:B------:R-:W-:Y:S02]  /*cb30*/  IMAD.MOV.U32 R3, RZ, RZ, RZ ;  /* 0x000000ffff037224 */ /* 0x000fe400078e00ff */
[----:B------:R-:W-:-:S07]  /*cb40*/  IMAD.MOV.U32 R11, RZ, RZ, 0x0 ;  /* 0x00000000ff0b7424 */ /* 0x000fce00078e00ff */
.L_x_8032:
[----:B------:R-:W-:Y:S01]  /*cb50*/  LOP3.LUT R0, R3, R11, RZ, 0xfc, !PT ;  /* 0x0000000b03007212 */ /* 0x000fe200078efcff */
[----:B------:R-:W-:-:S03]  /*cb60*/  IMAD.MOV.U32 R7, RZ, RZ, R11 ;  /* 0x000000ffff077224 */ /* 0x000fc600078e000b */
[----:B------:R-:W-:Y:S02]  /*cb70*/  ISETP.NE.U32.AND P0, PT, R0, RZ, PT ;  /* 0x000000ff0000720c */ /* 0x000fe40003f05070 */
[----:B------:R-:W-:-:S11]  /*cb80*/  MOV R0, R10 ;  /* 0x0000000a00007202 */ /* 0x000fd60000000f00 */
[----:B------:R-:W-:Y:S05]  /*cb90*/  @!P0 BRA `(.L_x_8030) ;  /* 0x0000000000148947 */ /* 0x000fea0003800000 */
[----:B0-----:R-:W-:Y:S01]  /*cba0*/  MOV R9, R10 ;  /* 0x0000000a00097202 */ /* 0x001fe20000000f00 */
[----:B------:R-:W-:Y:S01]  /*cbb0*/  IMAD.MOV.U32 R10, RZ, RZ, R3 ;  /* 0x000000ffff0a7224 */ /* 0x000fe200078e0003 */
[----:B------:R-:W-:-:S07]  /*cbc0*/  MOV R8, 0xcbe0 ;  /* 0x0000cbe000087802 */ /* 0x000fce0000000f00 */
[----:B-1----:R-:W-:Y:S05]  /*cbd0*/  CALL.REL.NOINC `($__internal_35_$__cuda_sm20_rem_u64) ;  /* 0x0000003000087944 */ /* 0x002fea0003c00000 */
[----:B------:R-:W-:Y:S05]  /*cbe0*/  BRA `(.L_x_8031) ;  /* 0x00000000004c7947 */ /* 0x000fea0003800000 */
.L_x_8030:
[----:B------:R-:W2:Y:S01]  /*cbf0*/  I2F.U32.RP R4, R10 ;  /* 0x0000000a00047306 */ /* 0x000ea20000209000 */
[----:B------:R-:W-:Y:S01]  /*cc00*/  ISETP.NE.U32.AND P1, PT, R10, RZ, PT ;  /* 0x000000ff0a00720c */ /* 0x000fe20003f25070 */
[----:B------:R-:W-:-:S06]  /*cc10*/  IMAD.MOV.U32 R11, RZ, RZ, RZ ;  /* 0x000000ffff0b7224 */ /* 0x000fcc00078e00ff */
[----:B--2---:R-:W2:Y:S02]  /*cc20*/  MUFU.RCP R4, R4 ;  /* 0x0000000400047308 */ /* 0x004ea40000001000 */
[----:B--2---:R-:W-:-:S06]  /*cc30*/  IADD3 R2, R4, 0xffffffe, RZ ;  /* 0x0ffffffe04027810 */ /* 0x004fcc0007ffe0ff */
[----:B------:R2:W1:Y:S02]  /*cc40*/  F2I.FTZ.U32.TRUNC.NTZ R3, R2 ;  /* 0x0000000200037305 */ /* 0x000464000021f000 */
[----:B--2---:R-:W-:Y:S01]  /*cc50*/  HFMA2.MMA R2, -RZ, RZ, 0, 0 ;  /* 0x00000000ff027435 */ /* 0x004fe200000001ff */
[----:B-1----:R-:W-:-:S04]  /*cc60*/  IMAD.MOV R5, RZ, RZ, -R3 ;  /* 0x000000ffff057224 */ /* 0x002fc800078e0a03 */
[----:B------:R-:W-:-:S05]  /*cc70*/  IMAD R5, R5, R10, RZ ;  /* 0x0000000a05057224 */ /* 0x000fca00078e02ff */
[----:B------:R-:W-:-:S06]  /*cc80*/  IMAD.HI.U32 R3, R3, R5, R2 ;  /* 0x0000000503037227 */ /* 0x000fcc00078e0002 */
        /* <DEDUP_REMOVED lines=9> */
.L_x_8031:
[----:B------:R-:W-:Y:S01]  /*cd20*/  ISETP.NE.U32.AND P0, PT, R10, RZ, PT ;  /* 0x000000ff0a00720c */ /* 0x000fe20003f05070 */
[----:B------:R-:W-:Y:S01]  /*cd30*/  IMAD.MOV.U32 R3, RZ, RZ, R7 ;  /* 0x000000ffff037224 */ /* 0x000fe200078e0007 */
[----:B------:R-:W-:Y:S02]  /*cd40*/  MOV R6, R0 ;  /* 0x0000000000067202 */ /* 0x000fe40000000f00 */
[----:B------:R-:W-:-:S13]  /*cd50*/  ISETP.NE.AND.EX P0, PT, R11, RZ, PT, P0 ;  /* 0x000000ff0b00720c */ /* 0x000fda0003f05300 */
[----:B------:R-:W-:Y:S05]  /*cd60*/  @P0 BRA `(.L_x_8032) ;  /* 0xfffffffc00780947 */ /* 0x000fea000383ffff */
[----:B------:R-:W-:-:S13]  /*cd70*/  ISETP.NE.U32.AND P0, PT, R7, RZ, PT ;  /* 0x000000ff0700720c */ /* 0x000fda0003f05070 */
[----:B------:R-:W-:Y:S05]  /*cd80*/  @!P0 BRA `(.L_x_8033) ;  /* 0x0000000000148947 */ /* 0x000fea0003800000 */
[----:B------:R-:W-:-:S07]  /*cd90*/  MOV R2, 0xcdb0 ;  /* 0x0000cdb000027802 */ /* 0x000fce0000000f00 */
[----:B0-----:R-:W-:Y:S05]  /*cda0*/  CALL.REL.NOINC `($__internal_34_$__cuda_sm20_div_u64) ;  /* 0x00000028008c7944 */ /* 0x001fea0003c00000 */
[----:B------:R-:W-:Y:S01]  /*cdb0*/  MOV R2, R0 ;  /* 0x0000000000027202 */ /* 0x000fe20000000f00 */
[----:B------:R-:W-:Y:S01]  /*cdc0*/  IMAD.MOV.U32 R3, RZ, RZ, R5 ;  /* 0x000000ffff037224 */ /* 0x000fe200078e0005 */
[----:B------:R-:W-:Y:S06]  /*cdd0*/  BRA `(.L_x_8034) ;  /* 0x00000000004c7947 */ /* 0x000fec0003800000 */
.L_x_8033:
        /* <DEDUP_REMOVED lines=19> */
.L_x_8034:
[----:B------:R-:W-:Y:S01]  /*cf10*/  ULDC.64 UR4, c[0x0][0x608] ;  /* 0x0001820000047ab9 */ /* 0x000fe20000000a00 */
[----:B------:R-:W-:Y:S02]  /*cf20*/  IMAD R3, R3, R18, RZ ;  /* 0x0000001203037224 */ /* 0x000fe400078e02ff */
[----:B------:R-:W-:-:S04]  /*cf30*/  IMAD.WIDE.U32 R4, R18, R2, UR4 ;  /* 0x0000000412047e25 */ /* 0x000fc8000f8e0002 */
[----:B------:R-:W-:Y:S01]  /*cf40*/  IMAD.MOV.U32 R2, RZ, RZ, R4 ;  /* 0x000000ffff027224 */ /* 0x000fe200078e0004 */
[----:B------:R-:W-:-:S04]  /*cf50*/  IADD3 R3, R5, R3, RZ ;  /* 0x0000000305037210 */ /* 0x000fc80007ffe0ff */
[----:B------:R-:W-:-:S07]  /*cf60*/  MOV R0, R3 ;  /* 0x0000000300007202 */ /* 0x000fce0000000f00 */
.L_x_8029:
[----:B------:R-:W-:Y:S02]  /*cf70*/  ULDC UR4, c[0x0][0x240] ;  /* 0x0000900000047ab9 */ /* 0x000fe40000000800 */
[----:B------:R-:W-:-:S13]  /*cf80*/  ISETP.NE.AND P0, PT, RZ, UR4, PT ;  /* 0x00000004ff007c0c */ /* 0x000fda000bf05270 */
[----:B------:R-:W-:Y:S05]  /*cf90*/  @!P0 BRA `(.L_x_8035) ;  /* 0x0000002000b48947 */ /* 0x000fea0003800000 */
[----:B0-----:R-:W0:Y:S01]  /*cfa0*/  S2R R14, SR_TID.X ;  /* 0x00000000000e7919 */ /* 0x001e220000002100 */
[----:B------:R-:W2:Y:S01]  /*cfb0*/  LDC R12, c[0x0][0x3f4] ;  /* 0x0000fd00ff0c7b82 */ /* 0x000ea20000000800 */
[----:B------:R-:W-:Y:S01]  /*cfc0*/  ULDC UR4, c[0x0][0x244] ;  /* 0x0000910000047ab9 */ /* 0x000fe20000000800 */
[----:B------:R-:W-:Y:S01]  /*cfd0*/  IMAD.MOV.U32 R18, RZ, RZ, RZ ;  /* 0x000000ffff127224 */ /* 0x000fe200078e00ff */
[----:B------:R-:W3:Y:S01]  /*cfe0*/  S2R R13, SR_TID.Y ;  /* 0x00000000000d7919 */ /* 0x000ee20000002200 */
[----:B-1----:R-:W1:Y:S01]  /*cff0*/  S2R R5, SR_CTAID.X ;  /* 0x0000000000057919 */ /* 0x002e620000002500 */
[----:B--2---:R-:W-:Y:S01]  /*d000*/  ISETP.NE.AND P0, PT, R12, RZ, PT ;  /* 0x000000ff0c00720c */ /* 0x004fe20003f05270 */
[----:B0-----:R-:W-:Y:S01]  /*d010*/  IMAD R6, R14, UR4, RZ ;  /* 0x000000040e067c24 */ /* 0x001fe2000f8e02ff */
[----:B------:R-:W-:-:S03]  /*d020*/  ULDC UR4, c[0x0][0x248] ;  /* 0x0000920000047ab9 */ /* 0x000fc60000000800 */
[----:B---3--:R-:W-:Y:S01]  /*d030*/  IMAD R6, R13, UR4, R6 ;  /* 0x000000040d067c24 */ /* 0x008fe2000f8e0206 */
[----:B------:R-:W-:-:S03]  /*d040*/  ULDC UR4, c[0x0][0x230] ;  /* 0x00008c0000047ab9 */ /* 0x000fc60000000800 */
[----:B-1----:R-:W-:-:S04]  /*d050*/  IMAD R7, R5, UR4, R6 ;  /* 0x0000000405077c24 */ /* 0x002fc8000f8e0206 */
        /* <DEDUP_REMOVED lines=274> */
.L_x_8036:
        /* <DEDUP_REMOVED lines=15> */
.L_x_8038:
[----:B0-----:R-:W-:Y:S05]  /*e270*/  BSYNC B0 ;  /* 0x0000000000007941 */ /* 0x001fea0003800000 */
.L_x_8037:
        /* <DEDUP_REMOVED lines=14> */
.L_x_8040:
[----:B------:R-:W-:Y:S05]  /*e360*/  BSYNC B0 ;  /* 0x0000000000007941 */ /* 0x000fea0003800000 */
.L_x_8039:
        /* <DEDUP_REMOVED lines=35> */
.L_x_8042:
[----:B------:R-:W-:Y:S05]  /*e5a0*/  BSYNC B0 ;  /* 0x0000000000007941 */ /* 0x000fea0003800000 */
.L_x_8041:
        /* <DEDUP_REMOVED lines=32> */
.L_x_8047:
[----:B------:R-:W-:-:S04]  /*e7b0*/  IMAD.IADD R9, R5, 0x1, R10 ;  /* 0x0000000105097824 */ /* 0x000fc800078e020a */
        /* <DEDUP_REMOVED lines=8> */
.L_x_8046:
[----:B------:R-:W-:Y:S05]  /*e840*/  BRA `(.L_x_8045) ;  /* 0x0000000000507947 */ /* 0x000fea0003800000 */
.L_x_8044:
        /* <DEDUP_REMOVED lines=10> */
.L_x_8048:
[----:B------:R-:W0:Y:S01]  /*e8f0*/  S2R R9, SR_TID.X ;  /* 0x0000000000097919 */ /* 0x000e220000002100 */
[----:B------:R-:W-:-:S04]  /*e900*/  IMAD.IADD R8, R5, 0x1, R10 ;  /* 0x0000000105087824 */ /* 0x000fc800078e020a */
[----:B0-----:R-:W-:-:S04]  /*e910*/  IMAD R9, R8, R11, R9 ;  /* 0x0000000b08097224 */ /* 0x001fc800078e0209 */
[----:B-1----:R-:W-:-:S06]  /*e920*/  IMAD.WIDE.U32 R8, R9, 0x8, R6 ;  /* 0x0000000809087825 */ /* 0x002fcc00078e0006 */
[----:B------:R-:W3:Y:S01]  /*e930*/  LDG.E.64 R8, desc[UR36][R8.64] ;  /* 0x0000002408087981 */ /* 0x000ee2000c1e1b00 */
[----:B--2---:R-:W-:-:S04]  /*e940*/  IADD3 R10, R13, R10, RZ ;  /* 0x0000000a0d0a7210 */ /* 0x004fc80007ffe0ff */
[----:B------:R-:W-:Y:S02]  /*e950*/  ISETP.GE.U32.AND P0, PT, R10, UR5, PT ;  /* 0x000000050a007c0c */ /* 0x000fe4000bf06070 */
[----:B---3--:R-:W-:-:S05]  /*e960*/  IADD3 R16, P2, R8, R16, RZ ;  /* 0x0000001008107210 */ /* 0x008fca0007f5e0ff */
[----:B------:R-:W-:-:S06]  /*e970*/  IMAD.X R17, R9, 0x1, R17, P2 ;  /* 0x0000000109117824 */ /* 0x000fcc00010e0611 */
[----:B------:R-:W-:Y:S05]  /*e980*/  @!P0 BRA `(.L_x_8048) ;  /* 0xfffffffc00d88947 */ /* 0x000fea000383ffff */
.L_x_8045:
[----:B------:R-:W-:Y:S05]  /*e990*/  BSYNC B0 ;  /* 0x0000000000007941 */ /* 0x000fea0003800000 */
.L_x_8043:
        /* <DEDUP_REMOVED lines=15> */
.L_x_8050:
[----:B------:R-:W1:Y:S01]  /*ea90*/  S2R R10, SR_TID.Y ;  /* 0x00000000000a7919 */ /* 0x000e620000002200 */
[----:B------:R-:W2:Y:S01]  /*eaa0*/  S2R R9, SR_TID.X ;  /* 0x0000000000097919 */ /* 0x000ea20000002100 */
[----:B------:R-:W-:Y:S01]  /*eab0*/  BAR.SYNC.DEFER_BLOCKING 0x0 ;  /* 0x0000000000007b1d */ /* 0x000fe20000010000 */
[----:B-1----:R-:W-:-:S05]  /*eac0*/  IMAD.IADD R8, R10, 0x1, R7 ;  /* 0x000000010a087824 */ /* 0x002fca00078e0207 */
        /* <DEDUP_REMOVED lines=11> */
.L_x_8049:
        /* <DEDUP_REMOVED lines=10> */
[----:B------:R-:W-:-:S07]  /*ec20*/  IMAD.MOV.U32 R7, RZ, RZ, R8 ;  /* 0x000000ffff077224 */ /* 0x000fce00078e0008 */
.L_x_8053:
[----:B------:R-:W1:Y:S01]  /*ec30*/  S2R R9, SR_TID.X ;  /* 0x0000000000097919 */ /* 0x000e620000002100 */
[----:B------:R-:W-:Y:S01]  /*ec40*/  BAR.SYNC.DEFER_BLOCKING 0x0 ;  /* 0x0000000000007b1d */ /* 0x000fe20000010000 */
[----:B-1----:R-:W-:-:S04]  /*ec50*/  IADD3 R8, R9, R7, RZ ;  /* 0x0000000709087210 */ /* 0x002fc80007ffe0ff */
        /* <DEDUP_REMOVED lines=10> */
[----:B------:R-:W-:-:S07]  /*ed00*/  IMAD.MOV.U32 R7, RZ, RZ, 0x20 ;  /* 0x00000020ff077424 */ /* 0x000fce00078e00ff */
.L_x_8052:
[----:B------:R-:W-:Y:S01]  /*ed10*/  BAR.SYNC.DEFER_BLOCKING 0x0 ;  /* 0x0000000000007b1d */ /* 0x000fe20000010000 */
[----:B------:R-:W-:-:S13]  /*ed20*/  ISETP.GE.AND P0, PT, R7, 0x2, PT ;  /* 0x000000020700780c */ /* 0x000fda0003f06270 */
[----:B------:R-:W-:Y:S05]  /*ed30*/  @!P0 BRA `(.L_x_8051) ;  /* 0x0000000000208947 */ /* 0x000fea0003800000 */
[----:B0-----:R-:W-:-:S07]  /*ed40*/  MOV R6, 0x1 ;  /* 0x0000000100067802 */ /* 0x001fce0000000f00 */
.L_x_8054:
[----:B------:R-:W0:Y:S04]  /*ed50*/  SHFL.DOWN PT, R5, R16, R6, 0x1f ;  /* 0x08001f0610057589 */ /* 0x000e2800000e0000 */
[----:B------:R1:W2:Y:S02]  /*ed60*/  SHFL.DOWN PT, R8, R17, R6, 0x1f ;  /* 0x08001f0611087589 */ /* 0x0002a400000e0000 */
[----:B-1----:R-:W-:-:S05]  /*ed70*/  IMAD.SHL.U32 R6, R6, 0x2, RZ ;  /* 0x0000000206067824 */ /* 0x002fca00078e00ff */
[----:B------:R-:W-:Y:S02]  /*ed80*/  ISETP.GE.AND P0, PT, R6, R7, PT ;  /* 0x000000070600720c */ /* 0x000fe40003f06270 */
[----:B0-----:R-:W-:-:S04]  /*ed90*/  IADD3 R16, P2, R5, R16, RZ ;  /* 0x0000001005107210 */ /* 0x001fc80007f5e0ff */
[----:B--2---:R-:W-:-:S07]  /*eda0*/  IADD3.X R17, R8, R17, RZ, P2, !PT ;  /* 0x0000001108117210 */ /* 0x004fce00017fe4ff */
[----:B------:R-:W-:Y:S05]  /*edb0*/  @!P0 BRA `(.L_x_8054) ;  /* 0xfffffffc00e48947 */ /* 0x000fea000383ffff */
.L_x_8051:
        /* <DEDUP_REMOVED lines=10> */
[----:B0-----:R-:W-:-:S05]  /*ee60*/  IADD3 R16, P0, R4, R16, RZ ;  /* 0x0000001004107210 */ /* 0x001fca0007f1e0ff */
[----:B------:R-:W-:-:S08]  /*ee70*/  IMAD.X R17, R5, 0x1, R17, P0 ;  /* 0x0000000105117824 */ /* 0x000fd000000e0611 */
.L_x_8056:
        /* <DEDUP_REMOVED lines=15> */
[----:B------:R-:W-:Y:S01]  /*ef70*/  IMAD.U32 R11, RZ, RZ, UR7 ;  /* 0x00000007ff0b7e24 */ /* 0x000fe2000f8e00ff */
[----:B------:R-:W-:Y:S01]  /*ef80*/  MOV R13, RZ ;  /* 0x000000ff000d7202 */ /* 0x000fe20000000f00 */
[----:B------:R-:W-:-:S07]  /*ef90*/  IMAD.MOV.U32 R12, RZ, RZ, 0x1 ;  /* 0x00000001ff0c7424 */ /* 0x000fce00078e00ff */
[----:B------:R-:W-:-:S07]  /*efa0*/  LEPC R20, `(.L_x_8058) ;  /* 0x000000001014794e */ /* 0x000fce0000000000 */
[----:B-1----:R-:W-:Y:S05]  /*efb0*/  CALL.ABS.NOINC R2 ;  /* 0x0000000002007343 */ /* 0x002fea0003c00000 */
.L_x_8058:
[----:B------:R-:W-:Y:S02]  /*efc0*/  ULDC.64 UR4, c[0x0][0x5f8] ;  /* 0x00017e0000047ab9 */ /* 0x000fe40000000a00 */
[----:B------:R-:W-:-:S05]  /*efd0*/  IADD3 R18, P0, R18, UR4, RZ ;  /* 0x0000000412127c10 */ /* 0x000fca000ff1e0ff */
[----:B------:R-:W-:-:S05]  /*efe0*/  IMAD.X R19, RZ, RZ, UR5, P0 ;  /* 0x00000005ff137e24 */ /* 0x000fca00080e06ff */
[----:B------:R-:W-:Y:S01]  /*eff0*/  STG.E.U8 desc[UR36][R18.64], R16 ;  /* 0x0000001012007986 */ /* 0x000fe2000c101124 */
[----:B------:R-:W-:Y:S05]  /*f000*/  EXIT ;  /* 0x000000000000794d */ /* 0x000fea0003800000 */
.L_x_8057:
[----:B------:R-:W-:Y:S01]  /*f010*/  STG.E.64 desc[UR36][R2.64], R16 ;  /* 0x0000001002007986 */ /* 0x000fe2000c101b24 */
[----:B------:R-:W-:Y:S05]  /*f020*/  EXIT ;  /* 0x000000000000794d */ /* 0x000fea0003800000 */
.L_x_8055:
[----:B------:R-:W-:Y:S01]  /*f030*/  ISETP.NE.AND P1, PT, RZ, UR38, PT ;  /* 0x00000026ff007c0c */ /* 0x000fe2000bf25270 */
[----:B------:R-:W-:Y:S01]  /*f040*/  ULDC.64 UR4, c[0x0][0x5f8] ;  /* 0x00017e0000047ab9 */ /* 0x000fe20000000a00 */
[----:B------:R-:W-:Y:S01]  /*f050*/  ULDC.U8 UR6, c[0x0][0x629] ;  /* 0x00018a4000067ab9 */ /* 0x000fe20000000000 */
[----:B------:R-:W-:Y:S02]  /*f060*/  IADD3 R2, P0, R18, UR4, RZ ;  /* 0x0000000412027c10 */ /* 0x000fe4000ff1e0ff */
[----:B------:R-:W-:Y:S02]  /*f070*/  ISETP.NE.AND P2, PT, RZ, UR6, PT ;  /* 0x00000006ff007c0c */ /* 0x000fe4000bf45270 */
[----:B------:R-:W-:-:S06]  /*f080*/  IADD3.X R3, RZ, UR5, RZ, P0, !PT ;  /* 0x00000005ff037c10 */ /* 0x000fcc00087fe4ff */
[----:B------:R-:W-:Y:S05]  /*f090*/  @!P1 BRA `(.L_x_8059) ;  /* 0x0000000000089947 */ /* 0x000fea0003800000 */
[----:B------:R-:W0:Y:S02]  /*f0a0*/  LDG.E.S8 R5, desc[UR36][R2.64] ;  /* 0x0000002402057981 */ /* 0x000e24000c1e1300 */
[----:B0-----:R-:W-:-:S07]  /*f0b0*/  IMAD.IADD R16, R5, 0x1, R16 ;  /* 0x0000000105107824 */ /* 0x001fce00078e0210 */
.L_x_8059:
        /* <DEDUP_REMOVED lines=20> */
.L_x_8061:
[----:B------:R-:W-:Y:S02]  /*f200*/  ULDC.64 UR4, c[0x0][0x5f8] ;  /* 0x00017e0000047ab9 */ /* 0x000fe40000000a00 */
[----:B------:R-:W-:-:S05]  /*f210*/  IADD3 R18, P0, R18, UR4, RZ ;  /* 0x0000000412127c10 */ /* 0x000fca000ff1e0ff */
[----:B------:R-:W-:-:S05]  /*f220*/  IMAD.X R19, RZ, RZ, UR5, P0 ;  /* 0x00000005ff137e24 */ /* 0x000fca00080e06ff */
[----:B------:R-:W-:Y:S01]  /*f230*/  STG.E.U8 desc[UR36][R18.64], R16 ;  /* 0x0000001012007986 */ /* 0x000fe2000c101124 */
[----:B------:R-:W-:Y:S05]  /*f240*/  EXIT ;  /* 0x000000000000794d */ /* 0x000fea0003800000 */
.L_x_8060:
[----:B------:R-:W-:Y:S01]  /*f250*/  STG.E.U8 desc[UR36][R2.64], R16 ;  /* 0x0000001002007986 */ /* 0x000fe2000c101124 */
[----:B------:R-:W-:Y:S05]  /*f260*/  EXIT ;  /* 0x000000000000794d */ /* 0x000fea0003800000 */
.L_x_8035:
[----:B------:R-:W-:Y:S02]  /*f270*/  ULDC UR4, c[0x0][0x228] ;  /* 0x00008a0000047ab9 */ /* 0x000fe40000000800 */
[----:B------:R-:W-:-:S13]  /*f280*/  ISETP.GE.AND P0, PT, R27, UR4, PT ;  /* 0x000000041b007c0c */ /* 0x000fda000bf06270 */
[----:B------:R-:W-:Y:S05]  /*f290*/  @P0 EXIT ;  /* 0x000000000000094d */ /* 0x000fea0003800000 */
[----:B-1----:R-:W1:Y:S01]  /*f2a0*/  S2R R5, SR_TID.X ;  /* 0x0000000000057919 */ /* 0x002e620000002100 */
        /* <DEDUP_REMOVED lines=20> */
.L_x_8063:
        /* <DEDUP_REMOVED lines=12> */
[----:B------:R-:W-:Y:S01]  /*f4b0*/  IMAD.U32 R6, RZ, RZ, UR4 ;  /* 0x00000004ff067e24 */ /* 0x000fe2000f8e00ff */
[----:B------:R-:W-:Y:S01]  /*f4c0*/  MOV R7, UR5 ;  /* 0x0000000500077c02 */ /* 0x000fe20008000f00 */
[----:B------:R-:W-:Y:S01]  /*f4d0*/  IMAD.U32 R10, RZ, RZ, UR6 ;  /* 0x00000006ff0a7e24 */ /* 0x000fe2000f8e00ff */
[----:B------:R-:W-:Y:S01]  /*f4e0*/  MOV R11, UR7 ;  /* 0x00000007000b7c02 */ /* 0x000fe20008000f00 */
[----:B0-----:R-:W-:-:S02]  /*f4f0*/  IMAD.MOV.U32 R8, RZ, RZ, 0x2ef ;  /* 0x000002efff087424 */ /* 0x001fc400078e00ff */
[----:B------:R-:W-:-:S07]  /*f500*/  IMAD.MOV.U32 R13, RZ, RZ, RZ ;  /* 0x000000ffff0d7224 */ /* 0x000fce00078e00ff */
[----:B------:R-:W-:-:S07]  /*f510*/  LEPC R20, `(.L_x_8065) ;  /* 0x000000001014794e */ /* 0x000fce0000000000 */
[----:B-1----:R-:W-:Y:S05]  /*f520*/  CALL.ABS.NOINC R2 ;  /* 0x0000000002007343 */ /* 0x002fea0003c00000 */
.L_x_8065:
[----:B------:R-:W-:Y:S02]  /*f530*/  ULDC.64 UR4, c[0x0][0x5f8] ;  /* 0x00017e0000047ab9 */ /* 0x000fe40000000a00 */
[----:B------:R-:W-:-:S04]  /*f540*/  IADD3 R18, P0, R18, UR4, RZ ;  /* 0x0000000412127c10 */ /* 0x000fc8000ff1e0ff */
[----:B------:R-:W-:-:S05]  /*f550*/  IADD3.X R19, RZ, UR5, RZ, P0, !PT ;  /* 0x00000005ff137c10 */ /* 0x000fca00087fe4ff */
[----:B------:R-:W-:Y:S01]  /*f560*/  STG.E.U8 desc[UR36][R18.64], R16 ;  /* 0x0000001012007986 */ /* 0x000fe2000c101124 */
[----:B------:R-:W-:Y:S05]  /*f570*/  EXIT ;  /* 0x000000000000794d */ /* 0x000fea0003800000 */
.L_x_8064:
[----:B------:R-:W-:Y:S01]  /*f580*/  STG.E.64 desc[UR36][R2.64], R16 ;  /* 0x0000001002007986 */ /* 0x000fe2000c101b24 */
[----:B------:R-:W-:Y:S05]  /*f590*/  EXIT ;  /* 0x000000000000794d */ /* 0x000fea0003800000 */
.L_x_8062:
[----:B------:R-:W-:Y:S01]  /*f5a0*/  ISETP.NE.AND P1, PT, RZ, UR38, PT ;  /* 0x00000026ff007c0c */ /* 0x000fe2000bf25270 */
[----:B------:R-:W-:Y:S01]  /*f5b0*/  ULDC.64 UR4, c[0x0][0x5f8] ;  /* 0x00017e0000047ab9 */ /* 0x000fe20000000a00 */
[----:B------:R-:W-:Y:S01]  /*f5c0*/  ULDC.U8 UR6, c[0x0][0x629] ;  /* 0x00018a4000067ab9 */ /* 0x000fe20000000000 */
[----:B------:R-:W-:Y:S02]  /*f5d0*/  IADD3 R2, P0, R18, UR4, RZ ;  /* 0x0000000412027c10 */ /* 0x000fe4000ff1e0ff */
[----:B------:R-:W-:-:S03]  /*f5e0*/  ISETP.NE.AND P2, PT, RZ, UR6, PT ;  /* 0x00000006ff007c0c */ /* 0x000fc6000bf45270 */
[----:B------:R-:W-:-:S05]  /*f5f0*/  IMAD.X R3, RZ, RZ, UR5, P0 ;  /* 0x00000005ff037e24 */ /* 0x000fca00080e06ff */
[----:B------:R-:W-:Y:S05]  /*f600*/  @!P1 BRA `(.L_x_8066) ;  /* 0x0000000000089947 */ /* 0x000fea0003800000 */
[----:B------:R-:W2:Y:S02]  /*f610*/  LDG.E.S8 R5, desc[UR36][R2.64] ;  /* 0x0000002402057981 */ /* 0x000ea4000c1e1300 */
[----:B--2---:R-:W-:-:S07]  /*f620*/  IADD3 R16, R5, R16, RZ ;  /* 0x0000001005107210 */ /* 0x004fce0007ffe0ff */
.L_x_8066:
        /* <DEDUP_REMOVED lines=20> */
.L_x_8068:
[----:B------:R-:W-:Y:S02]  /*f770*/  ULDC.64 UR4, c[0x0][0x5f8] ;  /* 0x00017e0000047ab9 */ /* 0x000fe40000000a00 */
[----:B------:R-:W-:-:S04]  /*f780*/  IADD3 R18, P0, R18, UR4, RZ ;  /* 0x0000000412127c10 */ /* 0x000fc8000ff1e0ff */
[----:B------:R-:W-:-:S05]  /*f790*/  IADD3.X R19, RZ, UR5, RZ, P0, !PT ;  /* 0x00000005ff137c10 */ /* 0x000fca00087fe4ff */
[----:B------:R-:W-:Y:S01]  /*f7a0*/  STG.E.U8 desc[UR36][R18.64], R16 ;  /* 0x0000001012007986 */ /* 0x000fe2000c101124 */
[----:B------:R-:W-:Y:S05]  /*f7b0*/  EXIT ;  /* 0x000000000000794d */ /* 0x000fea0003800000 */
.L_x_8067:
[----:B------:R-:W-:Y:S01]  /*f7c0*/  STG.E.U8 desc[UR36][R2.64], R16 ;  /* 0x0000001002007986 */ /* 0x000fe2000c101124 */
[----:B------:R-:W-:Y:S05]  /*f7d0*/  EXIT ;  /* 0x000000000000794d */ /* 0x000fea0003800000 */
        .weak           $__internal_34_$__cuda_sm20_div_u64
        .type           $__internal_34_$__cuda_sm20_div_u64,@function
        .size           $__internal_34_$__cuda_sm20_div_u64,($__internal_35_$__cuda_sm20_rem_u64 - $__internal_34_$__cuda_sm20_div_u64)
$__internal_34_$__cuda_sm20_div_u64:
        /* <DEDUP_REMOVED lines=28> */
[----:B------:R-:W-:-:S05]  /*f9a0*/  IMAD.HI.U32 R9, P1, R3, R11, R8 ;  /* 0x0000000b03097227 */ /* 0x000fca0007820008 */
[----:B------:R-:W-:Y:S01]  /*f9b0*/  IADD3 R9, P2, R6, R9, RZ ;  /* 0x0000000906097210 */ /* 0x000fe20007f5e0ff */
[----:B------:R-:W-:-:S04]  /*f9c0*/  IMAD.HI.U32 R6, R3, R4, RZ ;  /* 0x0000000403067227 */ /* 0x000fc800078e00ff */
[----:B------:R-:W-:-:S04]  /*f9d0*/  IMAD.HI.U32 R4, R9, 0x8, RZ ;  /* 0x0000000809047827 */ /* 0x000fc800078e00ff */
[----:B------:R-:W-:Y:S02]  /*f9e0*/  IMAD.X R3, R6, 0x1, R3, P0 ;  /* 0x0000000106037824 */ /* 0x000fe400000e0603 */
[----:B------:R-:W-:-:S03]  /*f9f0*/  IMAD.WIDE.U32 R4, RZ, R9, R4 ;  /* 0x00000009ff047225 */ /* 0x000fc600078e0004 */
[----:B------:R-:W-:-:S05]  /*fa00*/  IADD3.X R3, RZ, RZ, R3, P2, P1 ;  /* 0x000000ffff037210 */ /* 0x000fca00017e2403 */
[----:B------:R-:W-:-:S05]  /*fa10*/  IMAD.HI.U32 R3, P0, R3, 0x8, R4 ;  /* 0x0000000803037827 */ /* 0x000fca0007800004 */
[----:B------:R-:W-:Y:S01]  /*fa20*/  IADD3 R9, P1, RZ, R3, RZ ;  /* 0x00000003ff097210 */ /* 0x000fe20007f3e0ff */
[----:B------:R-:W-:-:S04]  /*fa30*/  IMAD.X R3, RZ, RZ, RZ, P0 ;  /* 0x000000ffff037224 */ /* 0x000fc800000e06ff */
[----:B------:R-:W-:Y:S01]  /*fa40*/  IMAD.WIDE.U32 R4, R9, R0, RZ ;  /* 0x0000000009047225 */ /* 0x000fe200078e00ff */
[----:B------:R-:W-:-:S03]  /*fa50*/  IADD3.X R3, RZ, R3, RZ, P1, !PT ;  /* 0x00000003ff037210 */ /* 0x000fc60000ffe4ff */
[C---:B------:R-:W-:Y:S01]  /*fa60*/  IMAD R5, R9.reuse, R7, R5 ;  /* 0x0000000709057224 */ /* 0x040fe200078e0205 */
[----:B------:R-:W-:Y:S02]  /*fa70*/  IADD3 R11, P1, -R4, 0x8, RZ ;  /* 0x00000008040b7810 */ /* 0x000fe40007f3e1ff */
[----:B------:R-:W-:Y:S01]  /*fa80*/  IADD3 R4, P2, R9, 0x1, RZ ;  /* 0x0000000109047810 */ /* 0x000fe20007f5e0ff */
[-C--:B------:R-:W-:Y:S01]  /*fa90*/  IMAD R5, R3, R0.reuse, R5 ;  /* 0x0000000003057224 */ /* 0x080fe200078e0205 */
[----:B------:R-:W-:-:S03]  /*faa0*/  ISETP.GE.U32.AND P0, PT, R11, R0, PT ;  /* 0x000000000b00720c */ /* 0x000fc60003f06070 */
[----:B------:R-:W-:Y:S01]  /*fab0*/  IMAD.X R10, RZ, RZ, ~R5, P1 ;  /* 0x000000ffff0a7224 */ /* 0x000fe200008e0e05 */
[----:B------:R-:W-:Y:S01]  /*fac0*/  IADD3 R5, P1, -R0, R11, RZ ;  /* 0x0000000b00057210 */ /* 0x000fe20007f3e1ff */
[----:B------:R-:W-:-:S03]  /*fad0*/  IMAD.X R6, RZ, RZ, R3, P2 ;  /* 0x000000ffff067224 */ /* 0x000fc600010e0603 */
[----:B------:R-:W-:Y:S02]  /*fae0*/  ISETP.GE.U32.AND.EX P0, PT, R10, R7, PT, P0 ;  /* 0x000000070a00720c */ /* 0x000fe40003f06100 */
[-C--:B------:R-:W-:Y:S02]  /*faf0*/  IADD3.X R8, ~R7, R10.reuse, RZ, P1, !PT ;  /* 0x0000000a07087210 */ /* 0x080fe40000ffe5ff */
[----:B------:R-:W-:Y:S02]  /*fb00*/  SEL R5, R5, R11, P0 ;  /* 0x0000000b05057207 */ /* 0x000fe40000000000 */
[----:B------:R-:W-:Y:S02]  /*fb10*/  SEL R4, R4, R9, P0 ;  /* 0x0000000904047207 */ /* 0x000fe40000000000 */
[----:B------:R-:W-:Y:S02]  /*fb20*/  SEL R8, R8, R10, P0 ;  /* 0x0000000a08087207 */ /* 0x000fe40000000000 */
[----:B------:R-:W-:-:S02]  /*fb30*/  SEL R6, R6, R3, P0 ;  /* 0x0000000306067207 */ /* 0x000fc40000000000 */
[----:B------:R-:W-:Y:S02]  /*fb40*/  ISETP.GE.U32.AND P0, PT, R5, R0, PT ;  /* 0x000000000500720c */ /* 0x000fe40003f06070 */
[----:B------:R-:W-:Y:S02]  /*fb50*/  IADD3 R3, P2, R4, 0x1, RZ ;  /* 0x0000000104037810 */ /* 0x000fe40007f5e0ff */
[----:B------:R-:W-:Y:S02]  /*fb60*/  ISETP.GE.U32.AND.EX P0, PT, R8, R7, PT, P0 ;  /* 0x000000070800720c */ /* 0x000fe40003f06100 */
[----:B------:R-:W-:Y:S02]  /*fb70*/  ISETP.NE.U32.AND P1, PT, R0, RZ, PT ;  /* 0x000000ff0000720c */ /* 0x000fe40003f25070 */
[----:B------:R-:W-:Y:S02]  /*fb80*/  IADD3.X R5, RZ, R6, RZ, P2, !PT ;  /* 0x00000006ff057210 */ /* 0x000fe400017fe4ff */
[----:B------:R-:W-:Y:S01]  /*fb90*/  SEL R0, R3, R4, P0 ;  /* 0x0000000403007207 */ /* 0x000fe20000000000 */
[----:B------:R-:W-:Y:S01]  /*fba0*/  IMAD.MOV.U32 R3, RZ, RZ, 0x0 ;  /* 0x00000000ff037424 */ /* 0x000fe200078e00ff */
[----:B------:R-:W-:-:S02]  /*fbb0*/  ISETP.NE.AND.EX P1, PT, R7, RZ, PT, P1 ;  /* 0x000000ff0700720c */ /* 0x000fc40003f25310 */
[----:B------:R-:W-:Y:S02]  /*fbc0*/  SEL R5, R5, R6, P0 ;  /* 0x0000000605057207 */ /* 0x000fe40000000000 */
[----:B------:R-:W-:Y:S02]  /*fbd0*/  SEL R0, R0, 0xffffffff, P1 ;  /* 0xffffffff00007807 */ /* 0x000fe40000800000 */
[----:B------:R-:W-:Y:S01]  /*fbe0*/  SEL R5, R5, 0xffffffff, P1 ;  /* 0xffffffff05057807 */ /* 0x000fe20000800000 */
[----:B------:R-:W-:Y:S06]  /*fbf0*/  RET.REL.NODEC R2 `(_ZN2at6native13reduce_kernelILi512ELi1ENS0_8ReduceOpIaNS0_14func_wrapper_tIaNS0_55_GLOBAL__N__0955718d_22_SparseCsrTensorMath_cu_868dd54514ReductionAddOpIlEEEEjaLi4ELi4EEEEEvT1_) ;  /* 0xffffff0402007950 */ /* 0x000fec0003c3ffff */
        .weak           $__internal_35_$__cuda_sm20_rem_u64
        .type           $__internal_35_$__cuda_sm20_rem_u64,@function
        .size           $__internal_35_$__cuda_sm20_rem_u64,(.L_x_8857 - $__internal_35_$__cuda_sm20_rem_u64)
$__internal_35_$__cuda_sm20_rem_u64:
        /* <DEDUP_REMOVED lines=25> */
[----:B------:R-:W-:-:S05]  /*fd90*/  IADD3.X R3, RZ, ~R3, RZ, P0, !PT ;  /* 0x80000003ff037210 */ /* 0x000fca00007fe4ff */
[----:B------:R-:W-:-:S04]  /*fda0*/  IMAD.WIDE.U32 R4, P0, R5, R3, R4 ;  /* 0x0000000305047225 */ /* 0x000fc80007800004 */
[C---:B------:R-:W-:Y:S02]  /*fdb0*/  IMAD R2, R12.reuse, R3, RZ ;  /* 0x000000030c027224 */ /* 0x040fe400078e02ff */
[----:B------:R-:W-:-:S04]  /*fdc0*/  IMAD.HI.U32 R5, P1, R12, R13, R4 ;  /* 0x0000000d0c057227 */ /* 0x000fc80007820004 */
[----:B------:R-:W-:Y:S01]  /*fdd0*/  IMAD.HI.U32 R3, R12, R3, RZ ;  /* 0x000000030c037227 */ /* 0x000fe200078e00ff */
[----:B------:R-:W-:-:S03]  /*fde0*/  IADD3 R5, P2, R2, R5, RZ ;  /* 0x0000000502057210 */ /* 0x000fc60007f5e0ff */
[----:B------:R-:W-:Y:S01]  /*fdf0*/  IMAD.X R12, R3, 0x1, R12, P0 ;  /* 0x00000001030c7824 */ /* 0x000fe200000e060c */
[----:B------:R-:W-:Y:S01]  /*fe00*/  HFMA2.MMA R3, -RZ, RZ, 0, 0 ;  /* 0x00000000ff037435 */ /* 0x000fe200000001ff */
[----:B------:R-:W-:-:S03]  /*fe10*/  IMAD.HI.U32 R2, R5, R6, RZ ;  /* 0x0000000605027227 */ /* 0x000fc600078e00ff */
        /* <DEDUP_REMOVED lines=12> */
[----:B------:R-:W-:-:S03]  /*fee0*/  ISETP.GE.U32.AND P0, PT, R2, R9, PT ;  /* 0x000000090200720c */ /* 0x000fc60003f06070 */
[----:B------:R-:W-:Y:S01]  /*fef0*/  IMAD.X R10, R10, 0x1, ~R3, P1 ;  /* 0x000000010a0a7824 */ /* 0x000fe200008e0e03 */
[----:B------:R-:W-:-:S04]  /*ff00*/  IADD3 R4, P1, -R9, R2, RZ ;  /* 0x0000000209047210 */ /* 0x000fc80007f3e1ff */
[----:B------:R-:W-:Y:S02]  /*ff10*/  ISETP.GE.U32.AND.EX P0, PT, R10, R11, PT, P0 ;  /* 0x0000000b0a00720c */ /* 0x000fe40003f06100 */
[----:B------:R-:W-:Y:S02]  /*ff20*/  IADD3.X R6, ~R11, R10, RZ, P1, !PT ;  /* 0x0000000a0b067210 */ /* 0x000fe40000ffe5ff */
[----:B------:R-:W-:Y:S02]  /*ff30*/  SEL R4, R4, R2, P0 ;  /* 0x0000000204047207 */ /* 0x000fe40000000000 */
[----:B------:R-:W-:Y:S02]  /*ff40*/  SEL R6, R6, R10, P0 ;  /* 0x0000000a06067207 */ /* 0x000fe40000000000 */
[----:B------:R-:W-:Y:S02]  /*ff50*/  IADD3 R10, P2, -R9, R4, RZ ;  /* 0x00000004090a7210 */ /* 0x000fe40007f5e1ff */
[----:B------:R-:W-:-:S02]  /*ff60*/  ISETP.GE.U32.AND P0, PT, R4, R9, PT ;  /* 0x000000090400720c */ /* 0x000fc40003f06070 */
[----:B------:R-:W-:Y:S01]  /*ff70*/  ISETP.NE.U32.AND P1, PT, R9, RZ, PT ;  /* 0x000000ff0900720c */ /* 0x000fe20003f25070 */
[C---:B------:R-:W-:Y:S01]  /*ff80*/  IMAD.X R2, R6.reuse, 0x1, ~R11, P2 ;  /* 0x0000000106027824 */ /* 0x040fe200010e0e0b */
[----:B------:R-:W-:Y:S02]  /*ff90*/  ISETP.GE.U32.AND.EX P0, PT, R6, R11, PT, P0 ;  /* 0x0000000b0600720c */ /* 0x000fe40003f06100 */
[----:B------:R-:W-:Y:S02]  /*ffa0*/  MOV R9, 0x0 ;  /* 0x0000000000097802 */ /* 0x000fe40000000f00 */
[----:B------:R-:W-:Y:S02]  /*ffb0*/  ISETP.NE.AND.EX P1, PT, R11, RZ, PT, P1 ;  /* 0x000000ff0b00720c */ /* 0x000fe40003f25310 */
[----:B------:R-:W-:Y:S02]  /*ffc0*/  SEL R10, R10, R4, P0 ;  /* 0x000000040a0a7207 */ /* 0x000fe40000000000 */
[----:B------:R-:W-:-:S02]  /*ffd0*/  SEL R11, R2, R6, P0 ;  /* 0x00000006020b7207 */ /* 0x000fc40000000000 */
[----:B------:R-:W-:Y:S02]  /*ffe0*/  SEL R10, R10, 0xffffffff, P1 ;  /* 0xffffffff0a0a7807 */ /* 0x000fe40000800000 */
[----:B------:R-:W-:Y:S01]  /*fff0*/  SEL R11, R11, 0xffffffff, P1 ;  /* 0xffffffff0b0b7807 */ /* 0x000fe20000800000 */
[----:B------:R-:W-:Y:S06]  /*10000*/  RET.REL.NODEC R8 `(_ZN2at6native13reduce_kernelILi512ELi1ENS0_8ReduceOpIaNS0_14func_wrapper_tIaNS0_55_GLOBAL__N__0955718d_22_SparseCsrTensorMath_cu_868dd54514ReductionAddOpIlEEEEjaLi4ELi4EEEEEvT1_) ;  /* 0xfffffefc08fc7950 */ /* 0x000fec0003c3ffff */
.L_x_8069:
        /* <DEDUP_REMOVED lines=15> */
.L_x_8857:


//--------------------- .text._ZN2at6native13reduce_kernelILi256ELi2ENS0_8ReduceOpIaNS0_14func_wrapper_tIaNS0_55_GLOBAL__N__0955718d_22_SparseCsrTensorMath_cu_868dd54514ReductionAddOpIlEEEEjaLi4ELi4EEEEEvT1_ --------------------------
	.section	.text._ZN2at6native13reduce_kernelILi256ELi2ENS0_8ReduceOpIaNS0_14func_wrapper_tIaNS0_55_GLOBAL__N__0955718d_22_SparseCsrTensorMath_cu_868dd54514ReductionAddOpIlEEEEjaLi4ELi4EEEEEvT1_,"ax",@progbits
	.align	128
.text._ZN2at6native13reduce_kernelILi256ELi2ENS0_8ReduceOpIaNS0_14func_wrapper_tIaNS0_55_GLOBAL__N__0955718d_22_SparseCsrTensorMath_cu_868dd54514ReductionAddOpIlEEEEjaLi4ELi4EEEEEvT1_:
        .type           _ZN2at6native13reduce_kernelILi256ELi2ENS0_8ReduceOpIaNS0_14func_wrapper_tIaNS0_55_GLOBAL__N__0955718d_22_SparseCsrTensorMath_cu_868dd54514ReductionAddOpIlEEEEjaLi4ELi4EEEEEvT1_,@function
        .size           _ZN2at6native13reduce_kernelILi256ELi2ENS0_8ReduceOpIaNS0_14func_wrapper_tIaNS0_55_GLOBAL__N__0955718d_22_SparseCsrTensorMath_cu_868dd54514ReductionAddOpIlEEEEjaLi4ELi4EEEEEvT1_,(.L_x_8860 - _ZN2at6native13reduce_kernelILi256ELi2ENS0_8ReduceOpIaNS0_14func_wrapper_tIaNS0_55_GLOBAL__N__0955718d_22_SparseCsrTensorMath_cu_868dd54514ReductionAddOpIlEEEEjaLi4ELi4EEEEEvT1_)
        .other          _ZN2at6native13reduce_kernelILi256ELi2ENS0_8ReduceOpIaNS0_14func_wrapper_tIaNS0_55_GLOBAL__N__0955718d_22_SparseCsrTensorMath_cu_868dd54514ReductionAddOpIlEEEEjaLi4ELi4EEEEEvT1_,@"STO_CUDA_ENTRY STV_DEFAULT"
_ZN2at6native13reduce_kernelILi256ELi2ENS0_8ReduceOpIaNS0_14func_wrapper_tIaNS0_55_GLOBAL__N__0955718d_22_SparseCsrTensorMath_cu_868dd54514ReductionAddOpIlEEEEjaLi4ELi4EEEEEvT1_:
        /* <DEDUP_REMOVED lines=16> */
[----:B------:R-:W-:-:S03]  /*0100*/  ULDC UR4, c[0x0][0x400] ;  /* 0x0001000000047ab9 */ /* 0x000fc60000000800 */
[----:B------:R-:W-:Y:S01]  /*0110*/  IMAD.SHL.U32 R3, R2, 0x2, RZ ;  /* 0x0000000202037824 */ /* 0x000fe200078e00ff */
[----:B------:R-:W-:-:S10]  /*0120*/  HFMA2.MMA R2, -RZ, RZ, 0, 0 ;  /* 0x00000000ff027435 */ /* 0x000fd400000001ff */
        /* <DEDUP_REMOVED lines=269> */
.L_x_8070:
        /* <DEDUP_REMOVED lines=44> */
.L_x_8074:
[----:B------:R-:W0:Y:S01]  /*14c0*/  LDC R9, c[0x0][0x5f0] ;  /* 0x00017c00ff097b82 */ /* 0x000e220000000800 */
[----:B------:R-:W-:Y:S01]  /*14d0*/  ULDC UR4, c[0x0][0x224] ;  /* 0x0000890000047ab9 */ /* 0x000fe20000000800 */
[----:B------:R-:W-:Y:S01]  /*14e0*/  BSSY B0, `(.L_x_8075) ;  /* 0x0000030000007945 */ /* 0x000fe20003800000 */
[----:B------:R-:W-:-:S05]  /*14f0*/  MOV R4, UR4 ;  /* 0x0000000400047c02 */ /* 0x000fca0008000f00 */
[----:B------:R-:W1:Y:S08]  /*1500*/  LDC R8, c[0x0][0x218] ;  /* 0x00008600ff087b82 */ /* 0x000e700000000800 */
[----:B------:R-:W2:Y:S01]  /*1510*/  LDC R10, c[0x0][0x21c] ;  /* 0x00008700ff0a7b82 */ /* 0x000ea20000000800 */
[----:B0-----:R-:W-:-:S05]  /*1520*/  IMAD.IADD R6, R18, 0x1, R9 ;  /* 0x0000000112067824 */ /* 0x001fca00078e0209 */
[----:B------:R-:W-:Y:S01]  /*1530*/  LOP3.LUT P0, R6, R6, 0x3, RZ, 0xc0, !PT ;  /* 0x0000000306067812 */ /* 0x000fe2000780c0ff */
[----:B-1----:R-:W-:Y:S02]  /*1540*/  IMAD.MOV.U32 R3, RZ, RZ, R8 ;  /* 0x000000ffff037224 */ /* 0x002fe400078e0008 */
[----:B--2---:R-:W-:-:S10]  /*1550*/  IMAD.MOV.U32 R0, RZ, RZ, R10 ;  /* 0x000000ffff007224 */ /* 0x004fd400078e000a */
        /* <DEDUP_REMOVED lines=19> */
.L_x_8080:
[----:B------:R-:W-:Y:S05]  /*1690*/  BSYNC B2 ;  /* 0x0000000000027941 */ /* 0x000fea0003800000 */
.L_x_8079:
[----:B------:R-:W-:-:S04]  /*16a0*/  PRMT R4, R4, 0x9910, RZ ;  /* 0x0000991004047816 */ /* 0x000fc800000000ff */
[----:B------:R-:W-:-:S13]  /*16b0*/  ISETP.NE.AND P0, PT, R4, RZ, PT ;  /* 0x000000ff0400720c */ /* 0x000fda0003f05270 */
[----:B------:R-:W-:Y:S05]  /*16c0*/  @!P0 BRA `(.L_x_8078) ;  /* 0x0000000000248947 */ /* 0x000fea0003800000 */
[----:B------:R-:W-:Y:S01]  /*16d0*/  IADD3 R4, P0, P1, R7, R18, R17 ;  /* 0x0000001207047210 */ /* 0x000fe2000791e011 */
[----:B------:R-:W-:-:S03]  /*16e0*/  ULDC UR4, c[0x0][0x5f4] ;  /* 0x00017d0000047ab9 */ /* 0x000fc60000000800 */
[----:B------:R-:W-:Y:S02]  /*16f0*/  IADD3 R4, P2, R4, R9, RZ ;  /* 0x0000000904047210 */ /* 0x000fe40007f5e0ff */
[----:B------:R-:W-:-:S04]  /*1700*/  IADD3.X R0, R19, RZ, RZ, P0, P1 ;  /* 0x000000ff13007210 */ /* 0x000fc800007e24ff */
[----:B------:R-:W-:Y:S01]  /*1710*/  IADD3.X R5, R0, UR4, RZ, P2, !PT ;  /* 0x0000000400057c10 */ /* 0x000fe200097fe4ff */
[----:B------:R-:W-:-:S04]  /*1720*/  ULDC.64 UR4, c[0x0][0x218] ;  /* 0x0000860000047ab9 */ /* 0x000fc80000000a00 */
[----:B------:R-:W2:Y:S02]  /*1730*/  LDG.E.S8 R4, desc[UR60][R4.64] ;  /* 0x0000003c04047981 */ /* 0x000ea4000c1e1300 */
[----:B--2---:R-:W-:-:S04]  /*1740*/  IADD3 R3, P0, R4, UR4, RZ ;  /* 0x0000000404037c10 */ /* 0x004fc8000ff1e0ff */
[----:B------:R-:W-:-:S09]  /*1750*/  LEA.HI.X.SX32 R0, R4, UR5, 0x1, P0 ;  /* 0x0000000504007c11 */ /* 0x000fd200080f0eff */
.L_x_8078:
[----:B------:R-:W-:Y:S05]  /*1760*/  BSYNC B1 ;  /* 0x0000000000017941 */ /* 0x000fea0003800000 */
.L_x_8077:
[----:B------:R-:W0:Y:S01]  /*1770*/  LDC R5, c[0x0][0x224] ;  /* 0x00008900ff057b82 */ /* 0x000e220000000800 */
[----:B------:R-:W-:Y:S01]  /*1780*/  IADD3 R16, P0, P1, R18, R9, R7 ;  /* 0x0000000912107210 */ /* 0x000fe2000791e007 */
[----:B------:R-:W-:-:S03]  /*1790*/  ULDC UR4, c[0x0][0x5f4] ;  /* 0x00017d0000047ab9 */ /* 0x000fc60000000800 */
[----:B------:R-:W-:Y:S02]  /*17a0*/  IADD3 R16, P2, R16, 0x4, RZ ;  /* 0x0000000410107810 */ /* 0x000fe40007f5e0ff */
[----:B------:R-:W-:-:S05]  /*17b0*/  IADD3.X R19, RZ, UR4, R19, P0, P1 ;  /* 0x00000004ff137c10 */ /* 0x000fca00087e2413 */
[----:B------:R-:W-:Y:S01]  /*17c0*/  IMAD.X R19, RZ, RZ, R19, P2 ;  /* 0x000000ffff137224 */ /* 0x000fe200010e0613 */
[----:B0-----:R-:W-:-:S07]  /*17d0*/  IADD3 R4, R6, -0x4, R5 ;  /* 0xfffffffc06047810 */ /* 0x001fce0007ffe005 */
.L_x_8076:
[----:B------:R-:W-:Y:S05]  /*17e0*/  BSYNC B0 ;  /* 0x0000000000007941 */ /* 0x000fea0003800000 */
.L_x_8075:
        /* <DEDUP_REMOVED lines=8> */
[----:B------:R-:W-:Y:S02]  /*1870*/  IMAD R5, R2, R7, R6 ;  /* 0x0000000702057224 */ /* 0x000fe400078e0206 */
[--C-:B------:R-:W-:Y:S02]  /*1880*/  IMAD.MOV.U32 R6, RZ, RZ, R10.reuse ;  /* 0x000000ffff067224 */ /* 0x100fe400078e000a */
[----:B-1----:R-:W-:Y:S02]  /*1890*/  IMAD R13, R22, R20, R5 ;  /* 0x00000014160d7224 */ /* 0x002fe400078e0205 */
[----:B------:R-:W-:-:S03]  /*18a0*/  IMAD.MOV.U32 R7, RZ, RZ, R10 ;  /* 0x000000ffff077224 */ /* 0x000fc600078e000a */
[----:B------:R-:W-:-:S04]  /*18b0*/  LEA R5, R13, 0x3, 0x2 ;  /* 0x000000030d057811 */ /* 0x000fc800078e10ff */
[----:B------:R-:W-:Y:S01]  /*18c0*/  ISETP.GE.U32.AND P2, PT, R5, R4, PT ;  /* 0x000000040500720c */ /* 0x000fe20003f46070 */
[----:B------:R-:W-:-:S12]  /*18d0*/  IMAD.MOV.U32 R5, RZ, RZ, R10 ;  /* 0x000000ffff057224 */ /* 0x000fd800078e000a */
[----:B------:R-:W-:Y:S05]  /*18e0*/  @P2 BRA `(.L_x_8082) ;  /* 0x00000000006c2947 */ /* 0x000fea0003800000 */
[----:B------:R-:W-:Y:S01]  /*18f0*/  IMAD.MOV.U32 R9, RZ, RZ, R8 ;  /* 0x000000ffff097224 */ /* 0x000fe200078e0008 */
[----:B------:R-:W-:Y:S01]  /*1900*/  MOV R6, R10 ;  /* 0x0000000a00067202 */ /* 0x000fe20000000f00 */
[----:B------:R-:W-:-:S07]  /*1910*/  IMAD.MOV.U32 R7, RZ, RZ, R10 ;  /* 0x000000ffff077224 */ /* 0x000fce00078e000a */
.L_x_8083:
[----:B------:R-:W-:Y:S01]  /*1920*/  IMAD.MOV.U32 R18, RZ, RZ, R16 ;  /* 0x000000ffff127224 */ /* 0x000fe200078e0010 */
[----:B------:R-:W-:-:S03]  /*1930*/  ULDC UR4, c[0x0][0x22c] ;  /* 0x00008b0000047ab9 */ /* 0x000fc60000000800 */
[----:B------:R-:W-:-:S06]  /*1940*/  IMAD.WIDE.U32 R10, R13, 0x4, R18 ;  /* 0x000000040d0a7825 */ /* 0x000fcc00078e0012 */
        /* <DEDUP_REMOVED lines=21> */
.L_x_8082:
[----:B------:R-:W-:Y:S05]  /*1aa0*/  BSYNC B0 ;  /* 0x0000000000007941 */ /* 0x000fea0003800000 */
.L_x_8081:
        /* <DEDUP_REMOVED lines=8> */
.L_x_8085:
[----:B------:R-:W-:Y:S05]  /*1b30*/  BSYNC B0 ;  /* 0x0000000000007941 */ /* 0x000fea0003800000 */
.L_x_8084:
        /* <DEDUP_REMOVED lines=10> */
[----:B------:R-:W2:Y:S02]  /*1be0*/  LDG.E.S8 R10, desc[UR60][R10.64] ;  /* 0x0000003c0a0a7981 */ /* 0x000ea4000c1e1300 */
[----:B--2---:R-:W-:-:S04]  /*1bf0*/  IADD3 R3, P0, R10, R3, RZ ;  /* 0x000000030a037210 */ /* 0x004fc80007f1e0ff */
[----:B------:R-:W-:-:S09]  /*1c00*/  LEA.HI.X.SX32 R0, R10, R0, 0x1, P0 ;  /* 0x000000000a007211 */ /* 0x000fd200000f0eff */
.L_x_8087:
[----:B------:R-:W-:Y:S05]  /*1c10*/  BSYNC B0 ;  /* 0x0000000000007941 */ /* 0x000fea0003800000 */
.L_x_8086:
[----:B------:R-:W-:Y:S01]  /*1c20*/  IADD3 R3, P0, P1, R8, R9, R3 ;  /* 0x0000000908037210 */ /* 0x000fe2000791e003 */
[----:B------:R-:W-:-:S03]  /*1c30*/  HFMA2.MMA R16, -RZ, RZ, 0, 0 ;  /* 0x00000000ff107435 */ /* 0x000fc600000001ff */
[----:B------:R-:W-:Y:S01]  /*1c40*/  IADD3 R24, P2, R24, R3, RZ ;  /* 0x0000000318187210 */ /* 0x000fe20007f5e0ff */
[----:B------:R-:W-:Y:S01]  /*1c50*/  IMAD.MOV.U32 R3, RZ, RZ, RZ ;  /* 0x000000ffff037224 */ /* 0x000fe200078e00ff */
[----:B------:R-:W-:-:S05]  /*1c60*/  IADD3.X R0, R6, R7, R0, P0, P1 ;  /* 0x0000000706007210 */ /* 0x000fca00007e2400 */
[----:B------:R-:W-:Y:S01]  /*1c70*/  IMAD.X R19, R5, 0x1, R0, P2 ;  /* 0x0000000105137824 */ /* 0x000fe200010e0600 */
[----:B------:R-:W-:Y:S06]  /*1c80*/  BRA `(.L_x_8072) ;  /* 0x000000a400f87947 */ /* 0x000fec0003800000 */
.L_x_8073:
[----:B------:R-:W0:Y:S08]  /*1c90*/  LDC R24, c[0x0][0x260] ;  /* 0x00009800ff187b82 */ /* 0x000e300000000800 */
[----:B------:R-:W1:Y:S01]  /*1ca0*/  LDC R33, c[0x0][0x390] ;  /* 0x0000e400ff217b82 */ /* 0x000e620000000800 */
[----:B0-----:R-:W-:Y:S02]  /*1cb0*/  ISETP.NE.AND P0, PT, R24, 0x1, PT ;  /* 0x000000011800780c */ /* 0x001fe40003f05270 */
[----:B-1----:R-:W-:-:S13]  /*1cc0*/  ISETP.EQ.AND P1, PT, R33, 0x1, PT ;  /* 0x000000012100780c */ /* 0x002fda0003f22270 */
        /* <DEDUP_REMOVED lines=13> */
[----:B------:R-:W-:Y:S01]  /*1da0*/  MOV R11, R5 ;  /* 0x00000005000b7202 */ /* 0x000fe20000000f00 */
[--C-:B------:R-:W-:Y:S01]  /*1db0*/  IMAD.MOV.U32 R13, RZ, RZ, R5.reuse ;  /* 0x000000ffff0d7224 */ /* 0x100fe200078e0005 */
[-C--:B------:R-:W-:Y:S01]  /*1dc0*/  MOV R9, R12.reuse ;  /* 0x0000000c00097202 */ /* 0x080fe20000000f00 */
[----:B------:R-:W-:Y:S01]  /*1dd0*/  IMAD.MOV.U32 R10, RZ, RZ, R12 ;  /* 0x000000ffff0a7224 */ /* 0x000fe200078e000c */
[----:B------:R-:W-:Y:S01]  /*1de0*/  MOV R4, R12 ;  /* 0x0000000c00047202 */ /* 0x000fe20000000f00 */
[--C-:B------:R-:W-:Y:S02]  /*1df0*/  IMAD.MOV.U32 R8, RZ, RZ, R5.reuse ;  /* 0x000000ffff087224 */ /* 0x100fe400078e0005 */
[----:B------:R-:W-:-:S02]  /*1e00*/  IMAD.MOV.U32 R6, RZ, RZ, R5 ;  /* 0x000000ffff067224 */ /* 0x000fc400078e0005 */
[--C-:B------:R-:W-:Y:S02]  /*1e10*/  IMAD.MOV.U32 R7, RZ, RZ, R12.reuse ;  /* 0x000000ffff077224 */ /* 0x100fe400078e000c */
        /* <DEDUP_REMOVED lines=18> */
.L_x_8097:
        /* <DEDUP_REMOVED lines=287> */
.L_x_8093:
[----:B------:R-:W-:Y:S01]  /*3130*/  LOP3.LUT R25, R27, 0xfffffffe, RZ, 0xc0, !PT ;  /* 0xfffffffe1b197812 */ /* 0x000fe200078ec0ff */
[----:B------:R-:W-:-:S03]  /*3140*/  ULDC UR36, c[0x0][0x22c] ;  /* 0x00008b0000247ab9 */ /* 0x000fc60000000800 */
[----:B------:R-:W-:-:S05]  /*3150*/  IADD3 R24, P1, R25, R16, RZ ;  /* 0x0000001019187210 */ /* 0x000fca0007f3e0ff */
[----:B------:R-:W-:-:S05]  /*3160*/  IMAD.X R25, RZ, RZ, R19, P1 ;  /* 0x000000ffff197224 */ /* 0x000fca00008e0613 */
[----:B------:R-:W2:Y:S01]  /*3170*/  LDG.E.U16 R24, desc[UR60][R24.64] ;  /* 0x0000003c18187981 */ /* 0x000ea2000c1e1500 */
[----:B------:R-:W-:-:S05]  /*3180*/  MOV R27, UR36 ;  /* 0x00000024001b7c02 */ /* 0x000fca0008000f00 */
[----:B------:R-:W-:Y:S01]  /*3190*/  IMAD.IADD R32, R32, 0x1, R27 ;  /* 0x0000000120207824 */ /* 0x000fe200078e021b */
[C---:B--2---:R-:W-:Y:S02]  /*31a0*/  PRMT R28, R24.reuse, 0x7770, RZ ;  /* 0x00007770181c7816 */ /* 0x044fe400000000ff */
[----:B------:R-:W-:Y:S01]  /*31b0*/  PRMT R29, R24, 0x7771, RZ ;  /* 0x00007771181d7816 */ /* 0x000fe200000000ff */
        /* <DEDUP_REMOVED lines=235> */
.L_x_8094:
[----:B------:R-:W-:-:S04]  /*4070*/  LOP3.LUT R25, R33, 0xfffffffe, RZ, 0xc0, !PT ;  /* 0xfffffffe21197812 */ /* 0x000fc800078ec0ff */
[----:B------:R-:W-:-:S05]  /*4080*/  IADD3 R24, P1, R25, R16, RZ ;  /* 0x0000001019187210 */ /* 0x000fca0007f3e0ff */
[----:B------:R-:W-:-:S05]  /*4090*/  IMAD.X R25, RZ, RZ, R19, P1 ;  /* 0x000000ffff197224 */ /* 0x000fca00008e0613 */
[----:B------:R-:W2:Y:S01]  /*40a0*/  LDG.E.U16 R24, desc[UR60][R24.64] ;  /* 0x0000003c18187981 */ /* 0x000ea2000c1e1500 */
[----:B------:R-:W-:Y:S02]  /*40b0*/  IADD3 R38, R32, R27, RZ ;  /* 0x0000001b20267210 */ /* 0x000fe40007ffe0ff */
[----:B------:R-:W-:Y:S02]  /*40c0*/  CS2R R32, SRZ ;  /* 0x0000000000207805 */ /* 0x000fe4000001ff00 */
[C---:B--2---:R-:W-:Y:S02]  /*40d0*/  PRMT R30, R24.reuse, 0x7770, RZ ;  /* 0x00007770181e7816 */ /* 0x044fe400000000ff */
[----:B------:R-:W-:Y:S01]  /*40e0*/  PRMT R31, R24, 0x7771, RZ ;  /* 0x00007771181f7816 */ /* 0x000fe200000000ff */
        /* <DEDUP_REMOVED lines=235> */
.L_x_8095:
[----:B------:R-:W-:-:S04]  /*4fa0*/  LOP3.LUT R25, R33, 0xfffffffe, RZ, 0xc0, !PT ;  /* 0xfffffffe21197812 */ /* 0x000fc800078ec0ff */
[----:B------:R-:W-:-:S05]  /*4fb0*/  IADD3 R24, P1, R25, R16, RZ ;  /* 0x0000001019187210 */ /* 0x000fca0007f3e0ff */
[----:B------:R-:W-:-:S05]  /*4fc0*/  IMAD.X R25, RZ, RZ, R19, P1 ;  /* 0x000000ffff197224 */ /* 0x000fca00008e0613 */
[----:B------:R-:W2:Y:S01]  /*4fd0*/  LDG.E.U16 R24, desc[UR60][R24.64] ;  /* 0x0000003c18187981 */ /* 0x000ea2000c1e1500 */
[----:B------:R-:W-:Y:S01]  /*4fe0*/  IMAD.IADD R38, R38, 0x1, R27 ;  /* 0x0000000126267824 */ /* 0x000fe200078e021b */
[C---:B--2---:R-:W-:Y:S02]  /*4ff0*/  PRMT R34, R24.reuse, 0x7770, RZ ;  /* 0x0000777018227816 */ /* 0x044fe400000000ff */
[----:B------:R-:W-:Y:S01]  /*5000*/  PRMT R33, R24, 0x7771, RZ ;  /* 0x0000777118217816 */ /* 0x000fe200000000ff */
        /* <DEDUP_REMOVED lines=246> */
.L_x_8096:
[----:B------:R-:W-:Y:S01]  /*5f70*/  LOP3.LUT R25, R32, 0xfffffffe, RZ, 0xc0, !PT ;  /* 0xfffffffe20197812 */ /* 0x000fe200078ec0ff */
[----:B------:R-:W-:-:S03]  /*5f80*/  ULDC UR4, c[0x0][0x224] ;  /* 0x0000890000047ab9 */ /* 0x000fc60000000800 */
[----:B------:R-:W-:-:S05]  /*5f90*/  IADD3 R24, P1, R25, R16, RZ ;  /* 0x0000001019187210 */ /* 0x000fca0007f3e0ff */
[----:B------:R-:W-:-:S05]  /*5fa0*/  IMAD.X R25, RZ, RZ, R19, P1 ;  /* 0x000000ffff197224 */ /* 0x000fca00008e0613 */
[----:B------:R1:W2:Y:S01]  /*5fb0*/  LDG.E.U16 R24, desc[UR60][R24.64] ;  /* 0x0000003c18187981 */ /* 0x0002a2000c1e1500 */
[----:B------:R-:W-:Y:S02]  /*5fc0*/  LOP3.LUT R36, R28, 0xffff, RZ, 0xc0, !PT ;  /* 0x0000ffff1c247812 */ /* 0x000fe400078ec0ff */
[----:B------:R-:W-:Y:S02]  /*5fd0*/  LOP3.LUT R37, R30, 0xffff, RZ, 0xc0, !PT ;  /* 0x0000ffff1e257812 */ /* 0x000fe400078ec0ff */
[----:B------:R-:W-:Y:S02]  /*5fe0*/  PRMT R36, R36, 0x8880, RZ ;  /* 0x0000888024247816 */ /* 0x000fe400000000ff */
[----:B------:R-:W-:Y:S02]  /*5ff0*/  PRMT R39, R37, 0x8880, RZ ;  /* 0x0000888025277816 */ /* 0x000fe400000000ff */
[----:B------:R-:W-:Y:S01]  /*6000*/  LOP3.LUT R35, R29, 0xffff, RZ, 0xc0, !PT ;  /* 0x0000ffff1d237812 */ /* 0x000fe200078ec0ff */
[----:B------:R-:W-:Y:S01]  /*6010*/  IMAD.MOV.U32 R37, RZ, RZ, R36 ;  /* 0x000000ffff257224 */ /* 0x000fe200078e0024 */
[----:B------:R-:W-:-:S02]  /*6020*/  IADD3 R32, R38, R27, RZ ;  /* 0x0000001b26207210 */ /* 0x000fc40007ffe0ff */
[----:B------:R-:W-:Y:S01]  /*6030*/  PRMT R38, R35, 0x8880, RZ ;  /* 0x0000888023267816 */ /* 0x000fe200000000ff */
[----:B------:R-:W-:Y:S01]  /*6040*/  IMAD.U32 R35, RZ, RZ, UR4 ;  /* 0x00000004ff237e24 */ /* 0x000fe2000f8e00ff */
[----:B------:R-:W-:Y:S01]  /*6050*/  IADD3 R3, P2, R37, R3, RZ ;  /* 0x0000000325037210 */ /* 0x000fe20007f5e0ff */
[----:B------:R-:W-:Y:S01]  /*6060*/  IMAD R36, R27, 0x3, R32 ;  /* 0x000000031b247824 */ /* 0x000fe200078e0220 */
[----:B------:R-:W-:Y:S02]  /*6070*/  IADD3 R5, P3, R38, R5, RZ ;  /* 0x0000000526057210 */ /* 0x000fe40007f7e0ff */
[----:B------:R-:W-:Y:S02]  /*6080*/  LEA.HI.X.SX32 R0, R37, R0, 0x1, P2 ;  /* 0x0000000025007211 */ /* 0x000fe400010f0eff */
[----:B------:R-:W-:Y:S02]  /*6090*/  LOP3.LUT R37, R34, 0xffff, RZ, 0xc0, !PT ;  /* 0x0000ffff22257812 */ /* 0x000fe400078ec0ff */
[----:B------:R-:W-:-:S02]  /*60a0*/  ISETP.GE.U32.AND P1, PT, R36, R35, PT ;  /* 0x000000232400720c */ /* 0x000fc40003f26070 */
[----:B------:R-:W-:Y:S02]  /*60b0*/  LEA.HI.X.SX32 R4, R38, R4, 0x1, P3 ;  /* 0x0000000426047211 */ /* 0x000fe400018f0eff */
[----:B------:R-:W-:Y:S02]  /*60c0*/  IADD3 R6, P2, R39, R6, RZ ;  /* 0x0000000627067210 */ /* 0x000fe40007f5e0ff */
[----:B------:R-:W-:Y:S02]  /*60d0*/  LOP3.LUT R36, R33, 0xffff, RZ, 0xc0, !PT ;  /* 0x0000ffff21247812 */ /* 0x000fe400078ec0ff */
[----:B------:R-:W-:Y:S02]  /*60e0*/  PRMT R38, R37, 0x8880, RZ ;  /* 0x0000888025267816 */ /* 0x000fe400000000ff */
[----:B------:R-:W-:Y:S02]  /*60f0*/  LEA.HI.X.SX32 R7, R39, R7, 0x1, P2 ;  /* 0x0000000727077211 */ /* 0x000fe400010f0eff */
[----:B------:R-:W-:-:S02]  /*6100*/  PRMT R39, R36, 0x8880, RZ ;  /* 0x0000888024277816 */ /* 0x000fc400000000ff */
[----:B-1----:R-:W-:Y:S02]  /*6110*/  LOP3.LUT R25, R31, 0xffff, RZ, 0xc0, !PT ;  /* 0x0000ffff1f197812 */ /* 0x002fe400078ec0ff */
[----:B------:R-:W-:Y:S01]  /*6120*/  MOV R36, R38 ;  /* 0x0000002600247202 */ /* 0x000fe20000000f00 */
[----:B------:R-:W-:Y:S01]  /*6130*/  IMAD.MOV.U32 R38, RZ, RZ, R39 ;  /* 0x000000ffff267224 */ /* 0x000fe200078e0027 */
[----:B------:R-:W-:Y:S02]  /*6140*/  PRMT R25, R25, 0x8880, RZ ;  /* 0x0000888019197816 */ /* 0x000fe400000000ff */
[----:B------:R-:W-:Y:S02]  /*6150*/  IADD3 R11, P3, R36, R11, RZ ;  /* 0x0000000b240b7210 */ /* 0x000fe40007f7e0ff */
[----:B------:R-:W-:Y:S02]  /*6160*/  IADD3 R8, P2, R25, R8, RZ ;  /* 0x0000000819087210 */ /* 0x000fe40007f5e0ff */
[----:B------:R-:W-:-:S02]  /*6170*/  IADD3 R13, P4, R38, R13, RZ ;  /* 0x0000000d260d7210 */ /* 0x000fc40007f9e0ff */
[----:B------:R-:W-:Y:S02]  /*6180*/  LEA.HI.X.SX32 R9, R25, R9, 0x1, P2 ;  /* 0x0000000919097211 */ /* 0x000fe400010f0eff */
[----:B------:R-:W-:Y:S02]  /*6190*/  LEA.HI.X.SX32 R10, R36, R10, 0x1, P3 ;  /* 0x0000000a240a7211 */ /* 0x000fe400018f0eff */
[----:B------:R-:W-:Y:S02]  /*61a0*/  LEA.HI.X.SX32 R12, R38, R12, 0x1, P4 ;  /* 0x0000000c260c7211 */ /* 0x000fe400020f0eff */
[C---:B--2---:R-:W-:Y:S02]  /*61b0*/  PRMT R37, R24.reuse, 0x7770, RZ ;  /* 0x0000777018257816 */ /* 0x044fe400000000ff */
[----:B------:R-:W-:Y:S02]  /*61c0*/  PRMT R24, R24, 0x7771, RZ ;  /* 0x0000777118187816 */ /* 0x000fe400000000ff */
[----:B------:R-:W-:-:S02]  /*61d0*/  PRMT R40, R37, 0x8880, RZ ;  /* 0x0000888025287816 */ /* 0x000fc400000000ff */
[----:B------:R-:W-:-:S03]  /*61e0*/  PRMT R41, R24, 0x8880, RZ ;  /* 0x0000888018297816 */ /* 0x000fc600000000ff */
[----:B------:R-:W-:Y:S01]  /*61f0*/  IMAD.MOV.U32 R39, RZ, RZ, R40 ;  /* 0x000000ffff277224 */ /* 0x000fe200078e0028 */
[----:B------:R-:W-:-:S04]  /*6200*/  IADD3 R26, P6, R41, R26, RZ ;  /* 0x0000001a291a7210 */ /* 0x000fc80007fde0ff */
[----:B------:R-:W-:Y:S02]  /*6210*/  IADD3 R15, P5, R39, R15, RZ ;  /* 0x0000000f270f7210 */ /* 0x000fe40007fbe0ff */
[----:B------:R-:W-:Y:S02]  /*6220*/  LEA.HI.X.SX32 R18, R41, R18, 0x1, P6 ;  /* 0x0000001229127211 */ /* 0x000fe400030f0eff */
[----:B------:R-:W-:Y:S01]  /*6230*/  LEA.HI.X.SX32 R14, R39, R14, 0x1, P5 ;  /* 0x0000000e270e7211 */ /* 0x000fe200028f0eff */
[----:B------:R-:W-:Y:S08]  /*6240*/  @!P1 BRA `(.L_x_8097) ;  /* 0xffffffbc003c9947 */ /* 0x000ff0000383ffff */
[----:B------:R-:W-:Y:S05]  /*6250*/  BSYNC B1 ;  /* 0x0000000000017941 */ /* 0x000fea0003800000 */
.L_x_8092:
[----:B------:R-:W-:-:S07]  /*6260*/  PRMT R38, R24, 0x7610, R38 ;  /* 0x0000761018267816 */ /* 0x000fce0000000026 */
.L_x_8091:
[----:B------:R-:W-:Y:S05]  /*6270*/  BSYNC B0 ;  /* 0x0000000000007941 */ /* 0x000fea0003800000 */
.L_x_8090:
[----:B------:R-:W-:Y:S01]  /*6280*/  ISETP.GE.U32.AND P0, PT, R32, R35, PT ;  /* 0x000000232000720c */ /* 0x000fe20003f06070 */
[----:B------:R-:W-:-:S12]  /*6290*/  BSSY B0, `(.L_x_8098) ;  /* 0x000046e000007945 */ /* 0x000fd80003800000 */
[----:B------:R-:W-:Y:S05]  /*62a0*/  @P0 BRA `(.L_x_8099) ;  /* 0x0000004400b00947 */ /* 0x000fea0003800000 */
[----:B------:R-:W1:Y:S01]  /*62b0*/  LDC R36, c[0x0][0x260] ;  /* 0x00009800ff247b82 */ /* 0x000e620000000800 */
[----:B------:R-:W-:Y:S01]  /*62c0*/  HFMA2.MMA R39, -RZ, RZ, 0, 0 ;  /* 0x00000000ff277435 */ /* 0x000fe200000001ff */
[----:B-1----:R-:W-:-:S13]  /*62d0*/  ISETP.NE.AND P1, PT, R36, RZ, PT ;  /* 0x000000ff2400720c */ /* 0x002fda0003f25270 */
[----:B------:R-:W-:Y:S05]  /*62e0*/  @!P1 BRA `(.L_x_8100) ;  /* 0x0000001000449947 */ /* 0x000fea0003800000 */
[----:B0-----:R-:W-:Y:S01]  /*62f0*/  IMAD.MOV.U32 R20, RZ, RZ, RZ ;  /* 0x000000ffff147224 */ /* 0x001fe200078e00ff */
[----:B------:R-:W-:Y:S01]  /*6300*/  ULDC.64 UR4, c[0x0][0x268] ;  /* 0x00009a0000047ab9 */ /* 0x000fe20000000a00 */
[----:B------:R-:W-:Y:S01]  /*6310*/  IMAD.MOV.U32 R21, RZ, RZ, R32 ;  /* 0x000000ffff157224 */ /* 0x000fe200078e0020 */
[----:B------:R-:W-:Y:S01]  /*6320*/  ISETP.NE.AND P2, PT, R36, 0x1, PT ;  /* 0x000000012400780c */ /* 0x000fe20003f45270 */
        /* <DEDUP_REMOVED lines=258> */
[----:B------:R-:W-:-:S03]  /*7350*/  ULDC UR4, c[0x0][0x3ec] ;  /* 0x0000fb0000047ab9 */ /* 0x000fc60000000800 */
        /* <DEDUP_REMOVED lines=10> */
.L_x_8100:
[----:B0-----:R-:W-:-:S04]  /*7400*/  LOP3.LUT R21, R39, 0xfffffffe, RZ, 0xc0, !PT ;  /* 0xfffffffe27157812 */ /* 0x001fc800078ec0ff */
[----:B------:R-:W-:-:S05]  /*7410*/  IADD3 R20, P2, R21, R16, RZ ;  /* 0x0000001015147210 */ /* 0x000fca0007f5e0ff */
[----:B------:R-:W-:-:S05]  /*7420*/  IMAD.X R21, RZ, RZ, R19, P2 ;  /* 0x000000ffff157224 */ /* 0x000fca00010e0613 */
[----:B------:R-:W2:Y:S01]  /*7430*/  LDG.E.U16 R20, desc[UR60][R20.64] ;  /* 0x0000003c14147981 */ /* 0x000ea2000c1e1500 */
[----:B------:R-:W-:-:S05]  /*7440*/  IMAD.IADD R25, R32, 0x1, R27 ;  /* 0x0000000120197824 */ /* 0x000fca00078e021b */
[----:B------:R-:W-:Y:S02]  /*7450*/  ISETP.GE.U32.AND P2, PT, R25, R35, PT ;  /* 0x000000231900720c */ /* 0x000fe40003f46070 */
[C---:B--2---:R-:W-:Y:S02]  /*7460*/  PRMT R28, R20.reuse, 0x7770, RZ ;  /* 0x00007770141c7816 */ /* 0x044fe400000000ff */
[----:B------:R-:W-:-:S09]  /*7470*/  PRMT R29, R20, 0x7771, RZ ;  /* 0x00007771141d7816 */ /* 0x000fd200000000ff */
        /* <DEDUP_REMOVED lines=275> */
.L_x_8101:
        /* <DEDUP_REMOVED lines=283> */
.L_x_8102:
        /* <DEDUP_REMOVED lines=283> */
.L_x_8103:
[----:B------:R-:W-:-:S04]  /*a910*/  LOP3.LUT R21, R37, 0xfffffffe, RZ, 0xc0, !PT ;  /* 0xfffffffe25157812 */ /* 0x000fc800078ec0ff */
[----:B------:R-:W-:-:S05]  /*a920*/  IADD3 R20, P1, R21, R16, RZ ;  /* 0x0000001015147210 */ /* 0x000fca0007f3e0ff */
[----:B------:R-:W-:-:S05]  /*a930*/  IMAD.X R21, RZ, RZ, R19, P1 ;  /* 0x000000ffff157224 */ /* 0x000fca00008e0613 */
[----:B------:R-:W2:Y:S02]  /*a940*/  LDG.E.U16 R20, desc[UR60][R20.64] ;  /* 0x0000003c14147981 */ /* 0x000ea4000c1e1500 */
[C---:B--2---:R-:W-:Y:S02]  /*a950*/  PRMT R37, R20.reuse, 0x7770, RZ ;  /* 0x0000777014257816 */ /* 0x044fe400000000ff */
[----:B------:R-:W-:-:S07]  /*a960*/  PRMT R38, R20, 0x7771, RZ ;  /* 0x0000777114267816 */ /* 0x000fce00000000ff */
.L_x_8099:
[----:B------:R-:W-:Y:S05]  /*a970*/  BSYNC B0 ;  /* 0x0000000000007941 */ /* 0x000fea0003800000 */
.L_x_8098:
[----:B------:R-:W-:Y:S04]  /*a980*/  BSSY B0, `(.L_x_8104) ;  /* 0x000002a000007945 */ /* 0x000fe80003800000 */
[----:B------:R-:W-:Y:S05]  /*a990*/  @P0 BRA `(.L_x_8105) ;  /* 0x0000000000a00947 */ /* 0x000fea0003800000 */
[----:B0-----:R-:W-:Y:S02]  /*a9a0*/  IADD3 R20, R32, R27, RZ ;  /* 0x0000001b20147210 */ /* 0x001fe40007ffe0ff */
[----:B------:R-:W-:Y:S02]  /*a9b0*/  LOP3.LUT R28, R28, 0xffff, RZ, 0xc0, !PT ;  /* 0x0000ffff1c1c7812 */ /* 0x000fe400078ec0ff */
[----:B------:R-:W-:Y:S02]  /*a9c0*/  ISETP.GE.U32.AND P0, PT, R20, R35, PT ;  /* 0x000000231400720c */ /* 0x000fe40003f06070 */
[----:B------:R-:W-:Y:S02]  /*a9d0*/  LOP3.LUT R29, R29, 0xffff, RZ, 0xc0, !PT ;  /* 0x0000ffff1d1d7812 */ /* 0x000fe400078ec0ff */
[----:B------:R-:W-:Y:S02]  /*a9e0*/  PRMT R16, R28, 0x8880, RZ ;  /* 0x000088801c107816 */ /* 0x000fe400000000ff */
[----:B------:R-:W-:-:S02]  /*a9f0*/  PRMT R19, R29, 0x8880, RZ ;  /* 0x000088801d137816 */ /* 0x000fc400000000ff */
[C---:B------:R-:W-:Y:S02]  /*aa00*/  IADD3 R3, P1, R16.reuse, R3, RZ ;  /* 0x0000000310037210 */ /* 0x040fe40007f3e0ff */
[C---:B------:R-:W-:Y:S02]  /*aa10*/  IADD3 R5, P2, R19.reuse, R5, RZ ;  /* 0x0000000513057210 */ /* 0x040fe40007f5e0ff */
[----:B------:R-:W-:Y:S02]  /*aa20*/  LEA.HI.X.SX32 R0, R16, R0, 0x1, P1 ;  /* 0x0000000010007211 */ /* 0x000fe400008f0eff */
[----:B------:R-:W-:Y:S01]  /*aa30*/  LEA.HI.X.SX32 R4, R19, R4, 0x1, P2 ;  /* 0x0000000413047211 */ /* 0x000fe200010f0eff */
[----:B------:R-:W-:Y:S08]  /*aa40*/  @P0 BRA `(.L_x_8105) ;  /* 0x0000000000740947 */ /* 0x000ff00003800000 */
[----:B------:R-:W-:Y:S01]  /*aa50*/  IMAD.IADD R20, R20, 0x1, R27 ;  /* 0x0000000114147824 */ /* 0x000fe200078e021b */
[----:B------:R-:W-:Y:S02]  /*aa60*/  LOP3.LUT R30, R30, 0xffff, RZ, 0xc0, !PT ;  /* 0x0000ffff1e1e7812 */ /* 0x000fe400078ec0ff */
[----:B------:R-:W-:Y:S02]  /*aa70*/  LOP3.LUT R31, R31, 0xffff, RZ, 0xc0, !PT ;  /* 0x0000ffff1f1f7812 */ /* 0x000fe400078ec0ff */
[----:B------:R-:W-:Y:S02]  /*aa80*/  ISETP.GE.U32.AND P0, PT, R20, R35, PT ;  /* 0x000000231400720c */ /* 0x000fe40003f06070 */
[----:B------:R-:W-:Y:S02]  /*aa90*/  PRMT R16, R30, 0x8880, RZ ;  /* 0x000088801e107816 */ /* 0x000fe400000000ff */
[----:B------:R-:W-:Y:S02]  /*aaa0*/  PRMT R19, R31, 0x8880, RZ ;  /* 0x000088801f137816 */ /* 0x000fe400000000ff */
[----:B------:R-:W-:-:S02]  /*aab0*/  IADD3 R6, P1, R16, R6, RZ ;  /* 0x0000000610067210 */ /* 0x000fc40007f3e0ff */
[C---:B------:R-:W-:Y:S02]  /*aac0*/  IADD3 R8, P2, R19.reuse, R8, RZ ;  /* 0x0000000813087210 */ /* 0x040fe40007f5e0ff */
[----:B------:R-:W-:Y:S02]  /*aad0*/  LEA.HI.X.SX32 R7, R16, R7, 0x1, P1 ;  /* 0x0000000710077211 */ /* 0x000fe400008f0eff */
[----:B------:R-:W-:Y:S01]  /*aae0*/  LEA.HI.X.SX32 R9, R19, R9, 0x1, P2 ;  /* 0x0000000913097211 */ /* 0x000fe200010f0eff */
[----:B------:R-:W-:Y:S08]  /*aaf0*/  @P0 BRA `(.L_x_8105) ;  /* 0x0000000000480947 */ /* 0x000ff00003800000 */
[----:B------:R-:W-:Y:S02]  /*ab00*/  IADD3 R16, R20, R27, RZ ;  /* 0x0000001b14107210 */ /* 0x000fe40007ffe0ff */
[----:B------:R-:W-:Y:S02]  /*ab10*/  LOP3.LUT R34, R34, 0xffff, RZ, 0xc0, !PT ;  /* 0x0000ffff22227812 */ /* 0x000fe400078ec0ff */
[----:B------:R-:W-:Y:S02]  /*ab20*/  ISETP.GE.U32.AND P0, PT, R16, R35, PT ;  /* 0x000000231000720c */ /* 0x000fe40003f06070 */
[----:B------:R-:W-:Y:S02]  /*ab30*/  LOP3.LUT R33, R33, 0xffff, RZ, 0xc0, !PT ;  /* 0x0000ffff21217812 */ /* 0x000fe400078ec0ff */
[----:B------:R-:W-:Y:S02]  /*ab40*/  PRMT R16, R34, 0x8880, RZ ;  /* 0x0000888022107816 */ /* 0x000fe400000000ff */
[----:B------:R-:W-:-:S02]  /*ab50*/  PRMT R19, R33, 0x8880, RZ ;  /* 0x0000888021137816 */ /* 0x000fc400000000ff */
[C---:B------:R-:W-:Y:S02]  /*ab60*/  IADD3 R11, P1, R16.reuse, R11, RZ ;  /* 0x0000000b100b7210 */ /* 0x040fe40007f3e0ff */
[----:B------:R-:W-:Y:S02]  /*ab70*/  IADD3 R13, P2, R19, R13, RZ ;  /* 0x0000000d130d7210 */ /* 0x000fe40007f5e0ff */
[----:B------:R-:W-:Y:S02]  /*ab80*/  LEA.HI.X.SX32 R10, R16, R10, 0x1, P1 ;  /* 0x0000000a100a7211 */ /* 0x000fe400008f0eff */
[----:B------:R-:W-:Y:S02]  /*ab90*/  @!P0 LOP3.LUT R37, R37, 0xffff, RZ, 0xc0, !PT ;  /* 0x0000ffff25258812 */ /* 0x000fe400078ec0ff */
[----:B------:R-:W-:Y:S02]  /*aba0*/  @!P0 LOP3.LUT R38, R38, 0xffff, RZ, 0xc0, !PT ;  /* 0x0000ffff26268812 */ /* 0x000fe400078ec0ff */
[----:B------:R-:W-:-:S02]  /*abb0*/  @!P0 PRMT R20, R37, 0x8880, RZ ;  /* 0x0000888025148816 */ /* 0x000fc400000000ff */
[----:B------:R-:W-:Y:S02]  /*abc0*/  @!P0 PRMT R21, R38, 0x8880, RZ ;  /* 0x0000888026158816 */ /* 0x000fe400000000ff */
[C---:B------:R-:W-:Y:S02]  /*abd0*/  @!P0 IADD3 R15, P3, R20.reuse, R15, RZ ;  /* 0x0000000f140f8210 */ /* 0x040fe40007f7e0ff */
[----:B------:R-:W-:Y:S02]  /*abe0*/  @!P0 IADD3 R26, P4, R21, R26, RZ ;  /* 0x0000001a151a8210 */ /* 0x000fe40007f9e0ff */
[----:B------:R-:W-:Y:S02]  /*abf0*/  LEA.HI.X.SX32 R12, R19, R12, 0x1, P2 ;  /* 0x0000000c130c7211 */ /* 0x000fe400010f0eff */
[----:B------:R-:W-:Y:S02]  /*ac00*/  @!P0 LEA.HI.X.SX32 R14, R20, R14, 0x1, P3 ;  /* 0x0000000e140e8211 */ /* 0x000fe400018f0eff */
[----:B------:R-:W-:-:S07]  /*ac10*/  @!P0 LEA.HI.X.SX32 R18, R21, R18, 0x1, P4 ;  /* 0x0000001215128211 */ /* 0x000fce00020f0eff */
.L_x_8105:
[----:B------:R-:W-:Y:S05]  /*ac20*/  BSYNC B0 ;  /* 0x0000000000007941 */ /* 0x000fea0003800000 */
.L_x_8104:
        /* <DEDUP_REMOVED lines=9> */
.L_x_8089:
        /* <DEDUP_REMOVED lines=30> */
.L_x_8109:
[----:B------:R-:W-:Y:S02]  /*aea0*/  IMAD R4, R33, R32, RZ ;  /* 0x0000002021047224 */ /* 0x000fe400078e02ff */
[----:B------:R-:W-:-:S03]  /*aeb0*/  IMAD.IADD R32, R27, 0x1, R32 ;  /* 0x000000011b207824 */ /* 0x000fc600078e0220 */
[----:B------:R-:W-:Y:S01]  /*aec0*/  LOP3.LUT R11, R4, 0xfffffffe, RZ, 0xc0, !PT ;  /* 0xfffffffe040b7812 */ /* 0x000fe200078ec0ff */
[C---:B------:R-:W-:Y:S01]  /*aed0*/  IMAD R4, R32.reuse, R33, RZ ;  /* 0x0000002120047224 */ /* 0x040fe200078e02ff */
[----:B------:R-:W-:Y:S02]  /*aee0*/  IADD3 R32, R32, R27, RZ ;  /* 0x0000001b20207210 */ /* 0x000fe40007ffe0ff */
[-C--:B------:R-:W-:Y:S02]  /*aef0*/  IADD3 R10, P0, R11, R16.reuse, RZ ;  /* 0x000000100b0a7210 */ /* 0x080fe40007f1e0ff */
[----:B------:R-:W-:Y:S01]  /*af00*/  LOP3.LUT R7, R4, 0xfffffffe, RZ, 0xc0, !PT ;  /* 0xfffffffe04077812 */ /* 0x000fe200078ec0ff */
[C---:B------:R-:W-:Y:S01]  /*af10*/  IMAD R4, R32.reuse, R33, RZ ;  /* 0x0000002120047224 */ /* 0x040fe200078e02ff */
[----:B------:R-:W-:Y:S01]  /*af20*/  IADD3 R32, R32, R27, RZ ;  /* 0x0000001b20207210 */ /* 0x000fe20007ffe0ff */
[----:B------:R-:W-:Y:S01]  /*af30*/  IMAD.X R11, RZ, RZ, R19, P0 ;  /* 0x000000ffff0b7224 */ /* 0x000fe200000e0613 */
[----:B------:R-:W-:-:S02]  /*af40*/  IADD3 R6, P0, R7, R16, RZ ;  /* 0x0000001007067210 */ /* 0x000fc40007f1e0ff */
[----:B------:R-:W-:Y:S01]  /*af50*/  LOP3.LUT R5, R4, 0xfffffffe, RZ, 0xc0, !PT ;  /* 0xfffffffe04057812 */ /* 0x000fe200078ec0ff */
[----:B------:R-:W-:Y:S02]  /*af60*/  IMAD R8, R32, R33, RZ ;  /* 0x0000002120087224 */ /* 0x000fe400078e02ff */
[----:B------:R-:W-:Y:S01]  /*af70*/  IMAD.X R7, RZ, RZ, R19, P0 ;  /* 0x000000ffff077224 */ /* 0x000fe200000e0613 */
[-C--:B------:R-:W-:Y:S01]  /*af80*/  IADD3 R4, P0, R5, R16.reuse, RZ ;  /* 0x0000001005047210 */ /* 0x080fe20007f1e0ff */
[----:B------:R-:W2:Y:S01]  /*af90*/  LDG.E.U16 R11, desc[UR60][R10.64] ;  /* 0x0000003c0a0b7981 */ /* 0x000ea2000c1e1500 */
[----:B------:R-:W-:Y:S02]  /*afa0*/  LOP3.LUT R9, R8, 0xfffffffe, RZ, 0xc0, !PT ;  /* 0xfffffffe08097812 */ /* 0x000fe400078ec0ff */
[----:B------:R-:W-:Y:S01]  /*afb0*/  IADD3.X R5, RZ, R19, RZ, P0, !PT ;  /* 0x00000013ff057210 */ /* 0x000fe200007fe4ff */
[----:B------:R0:W3:Y:S01]  /*afc0*/  LDG.E.U16 R6, desc[UR60][R6.64] ;  /* 0x0000003c06067981 */ /* 0x0000e2000c1e1500 */
[----:B------:R-:W-:-:S03]  /*afd0*/  IADD3 R8, P0, R9, R16, RZ ;  /* 0x0000001009087210 */ /* 0x000fc60007f1e0ff */
[----:B------:R-:W4:Y:S02]  /*afe0*/  LDG.E.U16 R38, desc[UR60][R4.64] ;  /* 0x0000003c04267981 */ /* 0x000f24000c1e1500 */
[----:B------:R-:W-:-:S05]  /*aff0*/  IMAD.X R9, RZ, RZ, R19, P0 ;  /* 0x000000ffff097224 */ /* 0x000fca00000e0613 */
[----:B------:R1:W5:Y:S01]  /*b000*/  LDG.E.U16 R8, desc[UR60][R8.64] ;  /* 0x0000003c08087981 */ /* 0x000362000c1e1500 */
[----:B------:R-:W-:-:S05]  /*b010*/  IADD3 R32, R32, R27, RZ ;  /* 0x0000001b20207210 */ /* 0x000fca0007ffe0ff */
[----:B------:R-:W-:-:S05]  /*b020*/  IMAD R34, R27, 0x3, R32 ;  /* 0x000000031b227824 */ /* 0x000fca00078e0220 */
[----:B------:R-:W-:Y:S02]  /*b030*/  ISETP.GE.U32.AND P0, PT, R34, R35, PT ;  /* 0x000000232200720c */ /* 0x000fe40003f06070 */
[C---:B--2---:R-:W-:Y:S02]  /*b040*/  PRMT R10, R11.reuse, 0x7770, RZ ;  /* 0x000077700b0a7816 */ /* 0x044fe400000000ff */
[----:B------:R-:W-:Y:S02]  /*b050*/  PRMT R11, R11, 0x7771, RZ ;  /* 0x000077710b0b7816 */ /* 0x000fe400000000ff */
[----:B0-----:R-:W-:Y:S02]  /*b060*/  PRMT R7, R10, 0x8880, RZ ;  /* 0x000088800a077816 */ /* 0x001fe400000000ff */
[----:B------:R-:W-:Y:S02]  /*b070*/  PRMT R36, R11, 0x8880, RZ ;  /* 0x000088800b247816 */ /* 0x000fe400000000ff */
[----:B----4-:R-:W-:-:S02]  /*b080*/  PRMT R37, R38, 0x7770, RZ ;  /* 0x0000777026257816 */ /* 0x010fc400000000ff */
[C---:B------:R-:W-:Y:S02]  /*b090*/  IADD3 R31, P2, R36.reuse, R31, RZ ;  /* 0x0000001f241f7210 */ /* 0x040fe40007f5e0ff */
[----:B-1----:R-:W-:Y:S02]  /*b0a0*/  PRMT R9, R37, 0x8880, RZ ;  /* 0x0000888025097816 */ /* 0x002fe400000000ff */
[----:B------:R-:W-:Y:S02]  /*b0b0*/  LEA.HI.X.SX32 R15, R36, R15, 0x1, P2 ;  /* 0x0000000f240f7211 */ /* 0x000fe400010f0eff */
[C---:B-----5:R-:W-:Y:S02]  /*b0c0*/  PRMT R34, R8.reuse, 0x7770, RZ ;  /* 0x0000777008227816 */ /* 0x060fe400000000ff */
[----:B------:R-:W-:Y:S01]  /*b0d0*/  PRMT R36, R8, 0x7771, RZ ;  /* 0x0000777108247816 */ /* 0x000fe200000000ff */
[----:B------:R-:W-:Y:S01]  /*b0e0*/  IMAD.MOV.U32 R8, RZ, RZ, R9 ;  /* 0x000000ffff087224 */ /* 0x000fe200078e0009 */
[----:B------:R-:W-:-:S02]  /*b0f0*/  PRMT R39, R34, 0x8880, RZ ;  /* 0x0000888022277816 */ /* 0x000fc400000000ff */
[----:B------:R-:W-:Y:S02]  /*b100*/  PRMT R41, R36, 0x8880, RZ ;  /* 0x0000888024297816 */ /* 0x000fe400000000ff */
[C---:B------:R-:W-:Y:S02]  /*b110*/  IADD3 R29, P1, R7.reuse, R29, RZ ;  /* 0x0000001d071d7210 */ /* 0x040fe40007f3e0ff */
[C---:B---3--:R-:W-:Y:S02]  /*b120*/  PRMT R4, R6.reuse, 0x7770, RZ ;  /* 0x0000777006047816 */ /* 0x048fe400000000ff */
[----:B------:R-:W-:Y:S02]  /*b130*/  PRMT R5, R6, 0x7771, RZ ;  /* 0x0000777106057816 */ /* 0x000fe400000000ff */
[----:B------:R-:W-:Y:S02]  /*b140*/  PRMT R38, R38, 0x7771, RZ ;  /* 0x0000777126267816 */ /* 0x000fe400000000ff */
[----:B------:R-:W-:Y:S01]  /*b150*/  MOV R9, R39 ;  /* 0x0000002700097202 */ /* 0x000fe20000000f00 */
[----:B------:R-:W-:Y:S01]  /*b160*/  IMAD.MOV.U32 R39, RZ, RZ, R41 ;  /* 0x000000ffff277224 */ /* 0x000fe200078e0029 */
[----:B------:R-:W-:-:S02]  /*b170*/  LEA.HI.X.SX32 R20, R7, R20, 0x1, P1 ;  /* 0x0000001407147211 */ /* 0x000fc400008f0eff */
[----:B------:R-:W-:Y:S02]  /*b180*/  PRMT R6, R4, 0x8880, RZ ;  /* 0x0000888004067816 */ /* 0x000fe400000000ff */
[----:B------:R-:W-:Y:S02]  /*b190*/  PRMT R7, R5, 0x8880, RZ ;  /* 0x0000888005077816 */ /* 0x000fe400000000ff */
[----:B------:R-:W-:Y:S02]  /*b1a0*/  PRMT R40, R38, 0x8880, RZ ;  /* 0x0000888026287816 */ /* 0x000fe400000000ff */
[----:B------:R-:W-:Y:S02]  /*b1b0*/  IADD3 R30, P1, R6, R30, RZ ;  /* 0x0000001e061e7210 */ /* 0x000fe40007f3e0ff */
[----:B------:R-:W-:Y:S02]  /*b1c0*/  IADD3 R28, P2, R7, R28, RZ ;  /* 0x0000001c071c7210 */ /* 0x000fe40007f5e0ff */
[----:B------:R-:W-:-:S02]  /*b1d0*/  IADD3 R25, P3, R8, R25, RZ ;  /* 0x0000001908197210 */ /* 0x000fc40007f7e0ff */
        /* <DEDUP_REMOVED lines=11> */
.L_x_8108:
[----:B------:R-:W-:Y:S02]  /*b290*/  PRMT R8, R10, 0x7610, R8 ;  /* 0x000076100a087816 */ /* 0x000fe40000000008 */
[----:B------:R-:W-:Y:S02]  /*b2a0*/  PRMT R9, R11, 0x7610, R9 ;  /* 0x000076100b097816 */ /* 0x000fe40000000009 */
[----:B------:R-:W-:Y:S02]  /*b2b0*/  PRMT R10, R4, 0x7610, R10 ;  /* 0x00007610040a7816 */ /* 0x000fe4000000000a */
[----:B------:R-:W-:-:S07]  /*b2c0*/  PRMT R11, R5, 0x7610, R11 ;  /* 0x00007610050b7816 */ /* 0x000fce000000000b */
.L_x_8107:
[----:B------:R-:W-:Y:S05]  /*b2d0*/  BSYNC B0 ;  /* 0x0000000000007941 */ /* 0x000fea0003800000 */
.L_x_8106:
        /* <DEDUP_REMOVED lines=41> */
.L_x_8111:
[----:B------:R-:W-:Y:S05]  /*b570*/  BSYNC B0 ;  /* 0x0000000000007941 */ /* 0x000fea0003800000 */
.L_x_8110:
[----:B------:R-:W-:Y:S04]  /*b580*/  BSSY B0, `(.L_x_8112) ;  /* 0x000002a000007945 */ /* 0x000fe80003800000 */
[----:B------:R-:W-:Y:S05]  /*b590*/  @P0 BRA `(.L_x_8113) ;  /* 0x0000000000a00947 */ /* 0x000fea0003800000 */
[----:B------:R-:W-:Y:S01]  /*b5a0*/  IMAD.IADD R32, R32, 0x1, R27 ;  /* 0x0000000120207824 */ /* 0x000fe200078e021b */
[----:B------:R-:W-:Y:S02]  /*b5b0*/  LOP3.LUT R8, R8, 0xffff, RZ, 0xc0, !PT ;  /* 0x0000ffff08087812 */ /* 0x000fe400078ec0ff */
[----:B------:R-:W-:Y:S02]  /*b5c0*/  LOP3.LUT R9, R9, 0xffff, RZ, 0xc0, !PT ;  /* 0x0000ffff09097812 */ /* 0x000fe400078ec0ff */
[----:B------:R-:W-:Y:S02]  /*b5d0*/  ISETP.GE.U32.AND P0, PT, R32, R35, PT ;  /* 0x000000232000720c */ /* 0x000fe40003f06070 */
[----:B------:R-:W-:Y:S02]  /*b5e0*/  PRMT R4, R8, 0x8880, RZ ;  /* 0x0000888008047816 */ /* 0x000fe400000000ff */
[----:B------:R-:W-:Y:S02]  /*b5f0*/  PRMT R6, R9, 0x8880, RZ ;  /* 0x0000888009067816 */ /* 0x000fe400000000ff */
[----:B------:R-:W-:-:S02]  /*b600*/  IADD3 R29, P1, R4, R29, RZ ;  /* 0x0000001d041d7210 */ /* 0x000fc40007f3e0ff */
[----:B------:R-:W-:Y:S02]  /*b610*/  IADD3 R31, P2, R6, R31, RZ ;  /* 0x0000001f061f7210 */ /* 0x000fe40007f5e0ff */
        /* <DEDUP_REMOVED lines=23> */
[----:B------:R-:W-:Y:S02]  /*b790*/  LEA.HI.X.SX32 R3, R6, R3, 0x1, P2 ;  /* 0x0000000306037211 */ /* 0x000fe400010f0eff */
[----:B------:R-:W-:Y:S02]  /*b7a0*/  @!P0 LOP3.LUT R34, R34, 0xffff, RZ, 0xc0, !PT ;  /* 0x0000ffff22228812 */ /* 0x000fe400078ec0ff */
[----:B------:R-:W-:Y:S02]  /*b7b0*/  @!P0 LOP3.LUT R36, R36, 0xffff, RZ, 0xc0, !PT ;  /* 0x0000ffff24248812 */ /* 0x000fe400078ec0ff */
[----:B------:R-:W-:-:S02]  /*b7c0*/  @!P0 PRMT R5, R34, 0x8880, RZ ;  /* 0x0000888022058816 */ /* 0x000fc400000000ff */
[----:B------:R-:W-:Y:S02]  /*b7d0*/  @!P0 PRMT R7, R36, 0x8880, RZ ;  /* 0x0000888024078816 */ /* 0x000fe400000000ff */
[----:B------:R-:W-:Y:S02]  /*b7e0*/  @!P0 IADD3 R24, P3, R5, R24, RZ ;  /* 0x0000001805188210 */ /* 0x000fe40007f7e0ff */
[----:B------:R-:W-:Y:S02]  /*b7f0*/  @!P0 IADD3 R26, P4, R7, R26, RZ ;  /* 0x0000001a071a8210 */ /* 0x000fe40007f9e0ff */
[----:B------:R-:W-:Y:S02]  /*b800*/  @!P0 LEA.HI.X.SX32 R0, R5, R0, 0x1, P3 ;  /* 0x0000000005008211 */ /* 0x000fe400018f0eff */
[----:B------:R-:W-:-:S09]  /*b810*/  @!P0 LEA.HI.X.SX32 R18, R7, R18, 0x1, P4 ;  /* 0x0000001207128211 */ /* 0x000fd200020f0eff */
.L_x_8113:
[----:B------:R-:W-:Y:S05]  /*b820*/  BSYNC B0 ;  /* 0x0000000000007941 */ /* 0x000fea0003800000 */
.L_x_8112:
        /* <DEDUP_REMOVED lines=9> */
.L_x_8088:
        /* <DEDUP_REMOVED lines=34> */
.L_x_8117:
[C---:B------:R-:W-:Y:S02]  /*bae0*/  LOP3.LUT R11, R32.reuse, 0xfffffffe, RZ, 0xc0, !PT ;  /* 0xfffffffe200b7812 */ /* 0x040fe400078ec0ff */
[-C--:B------:R-:W-:Y:S02]  /*baf0*/  IADD3 R32, R32, R21.reuse, RZ ;  /* 0x0000001520207210 */ /* 0x080fe40007ffe0ff */
[-C--:B------:R-:W-:Y:S02]  /*bb00*/  IADD3 R10, P0, R11, R16.reuse, RZ ;  /* 0x000000100b0a7210 */ /* 0x080fe40007f1e0ff */
[C---:B------:R-:W-:Y:S02]  /*bb10*/  LOP3.LUT R7, R32.reuse, 0xfffffffe, RZ, 0xc0, !PT ;  /* 0xfffffffe20077812 */ /* 0x040fe400078ec0ff */
[----:B------:R-:W-:Y:S01]  /*bb20*/  IADD3 R32, R32, R21, RZ ;  /* 0x0000001520207210 */ /* 0x000fe20007ffe0ff */
[----:B------:R-:W-:Y:S01]  /*bb30*/  IMAD.X R11, RZ, RZ, R19, P0 ;  /* 0x000000ffff0b7224 */ /* 0x000fe200000e0613 */
[----:B------:R-:W-:-:S02]  /*bb40*/  IADD3 R6, P0, R7, R16, RZ ;  /* 0x0000001007067210 */ /* 0x000fc40007f1e0ff */
[C---:B------:R-:W-:Y:S01]  /*bb50*/  LOP3.LUT R5, R32.reuse, 0xfffffffe, RZ, 0xc0, !PT ;  /* 0xfffffffe20057812 */ /* 0x040fe200078ec0ff */
[----:B------:R-:W-:Y:S01]  /*bb60*/  IMAD.IADD R32, R32, 0x1, R21 ;  /* 0x0000000120207824 */ /* 0x000fe200078e0215 */
[----:B------:R-:W-:Y:S01]  /*bb70*/  IADD3.X R7, RZ, R19, RZ, P0, !PT ;  /* 0x00000013ff077210 */ /* 0x000fe200007fe4ff */
[----:B------:R-:W2:Y:S01]  /*bb80*/  LDG.E.U16 R11, desc[UR60][R10.64] ;  /* 0x0000003c0a0b7981 */ /* 0x000ea2000c1e1500 */
[-C--:B------:R-:W-:Y:S02]  /*bb90*/  IADD3 R4, P0, R5, R16.reuse, RZ ;  /* 0x0000001005047210 */ /* 0x080fe40007f1e0ff */
[----:B------:R-:W-:Y:S01]  /*bba0*/  LOP3.LUT R9, R32, 0xfffffffe, RZ, 0xc0, !PT ;  /* 0xfffffffe20097812 */ /* 0x000fe200078ec0ff */
[----:B------:R0:W3:Y:S02]  /*bbb0*/  LDG.E.U16 R6, desc[UR60][R6.64] ;  /* 0x0000003c06067981 */ /* 0x0000e4000c1e1500 */
[----:B------:R-:W-:Y:S01]  /*bbc0*/  IMAD.X R5, RZ, RZ, R19, P0 ;  /* 0x000000ffff057224 */ /* 0x000fe200000e0613 */
[----:B------:R-:W-:-:S04]  /*bbd0*/  IADD3 R8, P0, R9, R16, RZ ;  /* 0x0000001009087210 */ /* 0x000fc80007f1e0ff */
[----:B------:R-:W-:Y:S01]  /*bbe0*/  IADD3.X R9, RZ, R19, RZ, P0, !PT ;  /* 0x00000013ff097210 */ /* 0x000fe200007fe4ff */
[----:B------:R-:W4:Y:S04]  /*bbf0*/  LDG.E.U16 R5, desc[UR60][R4.64] ;  /* 0x0000003c04057981 */ /* 0x000f28000c1e1500 */
[----:B------:R3:W5:Y:S01]  /*bc00*/  LDG.E.U16 R8, desc[UR60][R8.64] ;  /* 0x0000003c08087981 */ /* 0x000762000c1e1500 */
[----:B------:R-:W-:-:S04]  /*bc10*/  IMAD.IADD R32, R32, 0x1, R21 ;  /* 0x0000000120207824 */ /* 0x000fc800078e0215 */
[----:B------:R-:W-:-:S05]  /*bc20*/  IMAD R34, R21, 0x3, R32 ;  /* 0x0000000315227824 */ /* 0x000fca00078e0220 */
[----:B------:R-:W-:Y:S02]  /*bc30*/  ISETP.GE.U32.AND P0, PT, R34, R35, PT ;  /* 0x000000232200720c */ /* 0x000fe40003f06070 */
[----:B--2---:R-:W-:-:S04]  /*bc40*/  PRMT R10, R11, 0x7770, RZ ;  /* 0x000077700b0a7816 */ /* 0x004fc800000000ff */
[----:B0-----:R-:W-:Y:S02]  /*bc50*/  PRMT R7, R10, 0x8880, RZ ;  /* 0x000088800a077816 */ /* 0x001fe400000000ff */
[----:B------:R-:W-:Y:S02]  /*bc60*/  PRMT R11, R11, 0x7771, RZ ;  /* 0x000077710b0b7816 */ /* 0x000fe400000000ff */
[----:B------:R-:W-:Y:S02]  /*bc70*/  IADD3 R28, P1, R7, R28, RZ ;  /* 0x0000001c071c7210 */ /* 0x000fe40007f3e0ff */
[C---:B---3--:R-:W-:Y:S02]  /*bc80*/  PRMT R9, R6.reuse, 0x7770, RZ ;  /* 0x0000777006097816 */ /* 0x048fe400000000ff */
[----:B------:R-:W-:Y:S02]  /*bc90*/  PRMT R4, R6, 0x7771, RZ ;  /* 0x0000777106047816 */ /* 0x000fe400000000ff */
[----:B------:R-:W-:-:S02]  /*bca0*/  PRMT R33, R11, 0x8880, RZ ;  /* 0x000088800b217816 */ /* 0x000fc400000000ff */
[----:B------:R-:W-:Y:S02]  /*bcb0*/  LEA.HI.X.SX32 R18, R7, R18, 0x1, P1 ;  /* 0x0000001207127211 */ /* 0x000fe400008f0eff */
[----:B------:R-:W-:Y:S02]  /*bcc0*/  PRMT R6, R9, 0x8880, RZ ;  /* 0x0000888009067816 */ /* 0x000fe400000000ff */
[----:B------:R-:W-:Y:S02]  /*bcd0*/  PRMT R7, R4, 0x8880, RZ ;  /* 0x0000888004077816 */ /* 0x000fe400000000ff */
[C---:B----4-:R-:W-:Y:S02]  /*bce0*/  PRMT R36, R5.reuse, 0x7770, RZ ;  /* 0x0000777005247816 */ /* 0x050fe400000000ff */
[----:B------:R-:W-:Y:S02]  /*bcf0*/  PRMT R37, R5, 0x7771, RZ ;  /* 0x0000777105257816 */ /* 0x000fe400000000ff */
[----:B------:R-:W-:-:S02]  /*bd00*/  IADD3 R29, P2, R33, R29, RZ ;  /* 0x0000001d211d7210 */ /* 0x000fc40007f5e0ff */
[----:B------:R-:W-:Y:S01]  /*bd10*/  MOV R5, R6 ;  /* 0x0000000600057202 */ /* 0x000fe20000000f00 */
[----:B------:R-:W-:Y:S01]  /*bd20*/  IMAD.MOV.U32 R6, RZ, RZ, R7 ;  /* 0x000000ffff067224 */ /* 0x000fe200078e0007 */
[----:B-----5:R-:W-:Y:S02]  /*bd30*/  PRMT R34, R8, 0x7771, RZ ;  /* 0x0000777108227816 */ /* 0x020fe400000000ff */
[----:B------:R-:W-:Y:S02]  /*bd40*/  PRMT R7, R36, 0x8880, RZ ;  /* 0x0000888024077816 */ /* 0x000fe400000000ff */
[----:B------:R-:W-:Y:S02]  /*bd50*/  PRMT R38, R37, 0x8880, RZ ;  /* 0x0000888025267816 */ /* 0x000fe400000000ff */
[----:B------:R-:W-:Y:S02]  /*bd60*/  LEA.HI.X.SX32 R20, R33, R20, 0x1, P2 ;  /* 0x0000001421147211 */ /* 0x000fe400010f0eff */
[----:B------:R-:W-:-:S02]  /*bd70*/  PRMT R33, R8, 0x7770, RZ ;  /* 0x0000777008217816 */ /* 0x000fc400000000ff */
[----:B------:R-:W-:Y:S02]  /*bd80*/  PRMT R40, R34, 0x8880, RZ ;  /* 0x0000888022287816 */ /* 0x000fe400000000ff */
[----:B------:R-:W-:Y:S01]  /*bd90*/  MOV R8, R7 ;  /* 0x0000000700087202 */ /* 0x000fe20000000f00 */
[----:B------:R-:W-:Y:S01]  /*bda0*/  IMAD.MOV.U32 R7, RZ, RZ, R38 ;  /* 0x000000ffff077224 */ /* 0x000fe200078e0026 */
[----:B------:R-:W-:Y:S02]  /*bdb0*/  PRMT R39, R33, 0x8880, RZ ;  /* 0x0000888021277816 */ /* 0x000fe400000000ff */
[----:B------:R-:W-:Y:S02]  /*bdc0*/  MOV R38, R40 ;  /* 0x0000002800267202 */ /* 0x000fe40000000f00 */
[----:B------:R-:W-:Y:S02]  /*bdd0*/  IADD3 R30, P1, R5, R30, RZ ;  /* 0x0000001e051e7210 */ /* 0x000fe40007f3e0ff */
[----:B------:R-:W-:-:S02]  /*bde0*/  IADD3 R31, P2, R6, R31, RZ ;  /* 0x0000001f061f7210 */ /* 0x000fc40007f5e0ff */
[----:B------:R-:W-:Y:S02]  /*bdf0*/  IADD3 R27, P3, R8, R27, RZ ;  /* 0x0000001b081b7210 */ /* 0x000fe40007f7e0ff */
[----:B------:R-:W-:Y:S02]  /*be00*/  IADD3 R26, P4, R7, R26, RZ ;  /* 0x0000001a071a7210 */ /* 0x000fe40007f9e0ff */
[----:B------:R-:W-:Y:S02]  /*be10*/  IADD3 R24, P5, R39, R24, RZ ;  /* 0x0000001827187210 */ /* 0x000fe40007fbe0ff */
[----:B------:R-:W-:Y:S02]  /*be20*/  IADD3 R25, P6, R38, R25, RZ ;  /* 0x0000001926197210 */ /* 0x000fe40007fde0ff */
[----:B------:R-:W-:Y:S02]  /*be30*/  LEA.HI.X.SX32 R14, R5, R14, 0x1, P1 ;  /* 0x0000000e050e7211 */ /* 0x000fe400008f0eff */
[----:B------:R-:W-:-:S02]  /*be40*/  LEA.HI.X.SX32 R15, R6, R15, 0x1, P2 ;  /* 0x0000000f060f7211 */ /* 0x000fc400010f0eff */
[----:B------:R-:W-:Y:S02]  /*be50*/  LEA.HI.X.SX32 R13, R8, R13, 0x1, P3 ;  /* 0x0000000d080d7211 */ /* 0x000fe400018f0eff */
[----:B------:R-:W-:Y:S02]  /*be60*/  LEA.HI.X.SX32 R12, R7, R12, 0x1, P4 ;  /* 0x0000000c070c7211 */ /* 0x000fe400020f0eff */
[----:B------:R-:W-:Y:S02]  /*be70*/  LEA.HI.X.SX32 R0, R39, R0, 0x1, P5 ;  /* 0x0000000027007211 */ /* 0x000fe400028f0eff */
[----:B------:R-:W-:Y:S01]  /*be80*/  LEA.HI.X.SX32 R3, R38, R3, 0x1, P6 ;  /* 0x0000000326037211 */ /* 0x000fe200030f0eff */
[----:B------:R-:W-:Y:S06]  /*be90*/  @!P0 BRA `(.L_x_8117) ;  /* 0xfffffffc00108947 */ /* 0x000fec000383ffff */
[----:B------:R-:W-:Y:S05]  /*bea0*/  BSYNC B1 ;  /* 0x0000000000017941 */ /* 0x000fea0003800000 */
.L_x_8116:
[----:B------:R-:W-:Y:S02]  /*beb0*/  PRMT R8, R10, 0x7610, R8 ;  /* 0x000076100a087816 */ /* 0x000fe40000000008 */
[----:B------:R-:W-:-:S07]  /*bec0*/  PRMT R10, R4, 0x7610, R10 ;  /* 0x00007610040a7816 */ /* 0x000fce000000000a */
.L_x_8115:
[----:B------:R-:W-:Y:S05]  /*bed0*/  BSYNC B0 ;  /* 0x0000000000007941 */ /* 0x000fea0003800000 */
.L_x_8114:
[----:B------:R-:W-:Y:S01]  /*bee0*/  ISETP.GE.U32.AND P0, PT, R32, R35, PT ;  /* 0x000000232000720c */ /* 0x000fe20003f06070 */
[----:B------:R-:W-:-:S12]  /*bef0*/  BSSY B0, `(.L_x_8118) ;  /* 0x0000024000007945 */ /* 0x000fd80003800000 */
[----:B------:R-:W-:Y:S05]  /*bf00*/  @P0 BRA `(.L_x_8119) ;  /* 0x0000000000880947 */ /* 0x000fea0003800000 */
        /* <DEDUP_REMOVED lines=18> */
[C---:B------:R-:W-:Y:S01]  /*c030*/  IMAD.IADD R4, R6.reuse, 0x1, R21 ;  /* 0x0000000106047824 */ /* 0x040fe200078e0215 */
[----:B------:R-:W-:-:S04]  /*c040*/  LOP3.LUT R7, R6, 0xfffffffe, RZ, 0xc0, !PT ;  /* 0xfffffffe06077812 */ /* 0x000fc800078ec0ff */
[----:B------:R-:W-:Y:S02]  /*c050*/  ISETP.GE.U32.AND P1, PT, R4, R35, PT ;  /* 0x000000230400720c */ /* 0x000fe40003f26070 */
[----:B------:R-:W-:-:S05]  /*c060*/  IADD3 R6, P2, R7, R16, RZ ;  /* 0x0000001007067210 */ /* 0x000fca0007f5e0ff */
[----:B------:R-:W-:-:S05]  /*c070*/  IMAD.X R7, RZ, RZ, R19, P2 ;  /* 0x000000ffff077224 */ /* 0x000fca00010e0613 */
[----:B------:R-:W2:Y:S01]  /*c080*/  LDG.E.U16 R6, desc[UR60][R6.64] ;  /* 0x0000003c06067981 */ /* 0x000ea2000c1e1500 */
[----:B------:R-:W-:-:S04]  /*c090*/  @!P1 LOP3.LUT R5, R4, 0xfffffffe, RZ, 0xc0, !PT ;  /* 0xfffffffe04059812 */ /* 0x000fc800078ec0ff */
[----:B------:R-:W-:-:S04]  /*c0a0*/  @!P1 IADD3 R4, P3, R5, R16, RZ ;  /* 0x0000001005049210 */ /* 0x000fc80007f7e0ff */
[----:B------:R-:W-:-:S05]  /*c0b0*/  @!P1 IADD3.X R5, RZ, R19, RZ, P3, !PT ;  /* 0x00000013ff059210 */ /* 0x000fca0001ffe4ff */
[----:B------:R-:W3:Y:S01]  /*c0c0*/  @!P1 LDG.E.U16 R4, desc[UR60][R4.64] ;  /* 0x0000003c04049981 */ /* 0x000ee2000c1e1500 */
[C---:B--2---:R-:W-:Y:S02]  /*c0d0*/  PRMT R36, R6.reuse, 0x7770, RZ ;  /* 0x0000777006247816 */ /* 0x044fe400000000ff */
[----:B------:R-:W-:Y:S02]  /*c0e0*/  PRMT R37, R6, 0x7771, RZ ;  /* 0x0000777106257816 */ /* 0x000fe400000000ff */
[C---:B---3--:R-:W-:Y:S02]  /*c0f0*/  @!P1 PRMT R16, R4.reuse, 0x7770, RZ ;  /* 0x0000777004109816 */ /* 0x048fe400000000ff */
[----:B------:R-:W-:Y:S02]  /*c100*/  @!P1 PRMT R19, R4, 0x7771, RZ ;  /* 0x0000777104139816 */ /* 0x000fe400000000ff */
[----:B------:R-:W-:Y:S02]  /*c110*/  @!P1 PRMT R33, R16, 0x7610, R33 ;  /* 0x0000761010219816 */ /* 0x000fe40000000021 */
[----:B------:R-:W-:-:S07]  /*c120*/  @!P1 PRMT R34, R19, 0x7610, R34 ;  /* 0x0000761013229816 */ /* 0x000fce0000000022 */
.L_x_8119:
[----:B------:R-:W-:Y:S05]  /*c130*/  BSYNC B0 ;  /* 0x0000000000007941 */ /* 0x000fea0003800000 */
.L_x_8118:
[----:B------:R-:W-:Y:S04]  /*c140*/  BSSY B0, `(.L_x_8120) ;  /* 0x000002a000007945 */ /* 0x000fe80003800000 */
[----:B------:R-:W-:Y:S05]  /*c150*/  @P0 BRA `(.L_x_8121) ;  /* 0x0000000000a00947 */ /* 0x000fea0003800000 */
        /* <DEDUP_REMOVED lines=35> */
[----:B------:R-:W-:Y:S02]  /*c390*/  @!P0 IADD3 R24, P3, R7, R24, RZ ;  /* 0x0000001807188210 */ /* 0x000fe40007f7e0ff */
[C---:B------:R-:W-:Y:S02]  /*c3a0*/  @!P0 IADD3 R25, P4, R6.reuse, R25, RZ ;  /* 0x0000001906198210 */ /* 0x040fe40007f9e0ff */
[----:B------:R-:W-:Y:S02]  /*c3b0*/  LEA.HI.X.SX32 R12, R5, R12, 0x1, P2 ;  /* 0x0000000c050c7211 */ /* 0x000fe400010f0eff */
[----:B------:R-:W-:Y:S02]  /*c3c0*/  @!P0 LEA.HI.X.SX32 R0, R7, R0, 0x1, P3 ;  /* 0x0000000007008211 */ /* 0x000fe400018f0eff */
[----:B------:R-:W-:-:S07]  /*c3d0*/  @!P0 LEA.HI.X.SX32 R3, R6, R3, 0x1, P4 ;  /* 0x0000000306038211 */ /* 0x000fce00020f0eff */
.L_x_8121:
[----:B------:R-:W-:Y:S05]  /*c3e0*/  BSYNC B0 ;  /* 0x0000000000007941 */ /* 0x000fea0003800000 */
.L_x_8120:
        /* <DEDUP_REMOVED lines=8> */
.L_x_8072:
[----:B------:R-:W-:Y:S05]  /*c470*/  BSYNC B6 ;  /* 0x0000000000067941 */ /* 0x000fea0003800000 */
.L_x_8071:
        /* <DEDUP_REMOVED lines=8> */
[----:B------:R-:W-:Y:S02]  /*c500*/  IMAD.MOV.U32 R27, RZ, RZ, R3 ;  /* 0x000000ffff1b7224 */ /* 0x000fe400078e0003 */
[----:B------:R-:W-:Y:S02]  /*c510*/  VIADD R4, R0, 0x10 ;  /* 0x0000001000047836 */ /* 0x000fe40000000000 */
[----:B------:R-:W3:Y:S01]  /*c520*/  LDC R12, c[0x0][0x4] ;  /* 0x00000100ff0c7b82 */ /* 0x000ee20000000800 */
[----:B--2---:R-:W-:-:S02]  /*c530*/  IMAD R0, R2, R10, R17 ;  /* 0x0000000a02007224 */ /* 0x004fc400078e0211 */
[----:B-1----:R-:W-:-:S04]  /*c540*/  LEA R9, R9, R4, 0x18 ;  /* 0x0000000409097211 */ /* 0x002fc800078ec0ff */
[----:B------:R-:W-:Y:S02]  /*c550*/  LEA R11, R0, R9, 0x4 ;  /* 0x00000009000b7211 */ /* 0x000fe400078e20ff */
[----:B---3--:R-:W-:-:S03]  /*c560*/  SHF.R.U32.HI R0, RZ, 0x1, R12 ;  /* 0x00000001ff007819 */ /* 0x008fc6000001160c */
[----:B------:R1:W-:Y:S01]  /*c570*/  STS.128 [R11], R24 ;  /* 0x000000180b007388 */ /* 0x0003e20000000c00 */
[----:B------:R-:W-:-:S13]  /*c580*/  ISETP.NE.AND P0, PT, R0, RZ, PT ;  /* 0x000000ff0000720c */ /* 0x000fda0003f05270 */
[----:B------:R-:W-:Y:S05]  /*c590*/  @!P0 BRA `(.L_x_8122) ;  /* 0x00000000005c8947 */ /* 0x000fea0003800000 */
.L_x_8125:
        /* <DEDUP_REMOVED lines=13> */
[----:B-1----:R-:W-:-:S03]  /*c670*/  IADD3 R24, P0, R4, R24, RZ ;  /* 0x0000001804187210 */ /* 0x002fc60007f1e0ff */
[----:B------:R-:W-:Y:S01]  /*c680*/  IMAD.X R3, R7, 0x1, R3, P2 ;  /* 0x0000000107037824 */ /* 0x000fe200010e0603 */
[----:B------:R-:W-:Y:S01]  /*c690*/  IADD3.X R19, R5, R19, RZ, P0, !PT ;  /* 0x0000001305137210 */ /* 0x000fe200007fe4ff */
[----:B------:R-:W-:-:S03]  /*c6a0*/  IMAD.MOV.U32 R26, RZ, RZ, R16 ;  /* 0x000000ffff1a7224 */ /* 0x000fc600078e0010 */
[----:B------:R-:W-:Y:S02]  /*c6b0*/  MOV R25, R19 ;  /* 0x0000001300197202 */ /* 0x000fe40000000f00 */
[----:B------:R-:W-:-:S05]  /*c6c0*/  MOV R27, R3 ;  /* 0x00000003001b7202 */ /* 0x000fca0000000f00 */
[----:B------:R2:W-:Y:S02]  /*c6d0*/  STS.128 [R11], R24 ;  /* 0x000000180b007388 */ /* 0x0005e40000000c00 */
.L_x_8124:
[----:B------:R-:W-:Y:S05]  /*c6e0*/  BSYNC B0 ;  /* 0x0000000000007941 */ /* 0x000fea0003800000 */
.L_x_8123:
[----:B------:R-:W-:Y:S01]  /*c6f0*/  IMAD.MOV.U32 R0, RZ, RZ, R8 ;  /* 0x000000ffff007224 */ /* 0x000fe200078e0008 */
[----:B------:R-:W-:Y:S06]  /*c700*/  @P1 BRA `(.L_x_8125) ;  /* 0xfffffffc00a41947 */ /* 0x000fec000383ffff */
.L_x_8122:
[----:B------:R-:W-:Y:S02]  /*c710*/  ULDC UR4, c[0x0][0x238] ;  /* 0x00008e0000047ab9 */ /* 0x000fe40000000800 */
[----:B------:R-:W-:-:S13]  /*c720*/  ISETP.NE.AND P0, PT, RZ, UR4, PT ;  /* 0x00000004ff007c0c */ /* 0x000fda000bf05270 */
[----:B------:R-:W-:Y:S05]  /*c730*/  @!P0 BRA `(.L_x_8126) ;  /* 0x0000000000e88947 */ /* 0x000fea0003800000 */
[----:B-12---:R-:W1:Y:S02]  /*c740*/  LDC R11, c[0x0][RZ] ;  /* 0x00000000ff0b7b82 */ /* 0x006e640000000800 */
        /* <DEDUP_REMOVED lines=19> */
.L_x_8130:
        /* <DEDUP_REMOVED lines=10> */
[----:B------:R-:W-:-:S03]  /*c920*/  IADD3 R24, P0, R4, R24, RZ ;  /* 0x0000001804187210 */ /* 0x000fc60007f1e0ff */
[----:B------:R-:W-:Y:S01]  /*c930*/  IMAD.X R3, R7, 0x1, R3, P1 ;  /* 0x0000000107037824 */ /* 0x000fe200008e0603 */
[----:B------:R-:W-:Y:S01]  /*c940*/  IADD3.X R19, R5, R19, RZ, P0, !PT ;  /* 0x0000001305137210 */ /* 0x000fe200007fe4ff */
[----:B------:R-:W-:-:S03]  /*c950*/  IMAD.MOV.U32 R26, RZ, RZ, R16 ;  /* 0x000000ffff1a7224 */ /* 0x000fc600078e0010 */
[----:B------:R-:W-:Y:S02]  /*c960*/  MOV R25, R19 ;  /* 0x0000001300197202 */ /* 0x000fe40000000f00 */
[----:B------:R-:W-:-:S05]  /*c970*/  MOV R27, R3 ;  /* 0x00000003001b7202 */ /* 0x000fca0000000f00 */
[----:B------:R1:W-:Y:S02]  /*c980*/  STS.128 [R9], R24 ;  /* 0x0000001809007388 */ /* 0x0003e40000000c00 */
.L_x_8129:
[----:B------:R-:W-:Y:S05]  /*c990*/  BSYNC B0 ;  /* 0x0000000000007941 */ /* 0x000fea0003800000 */
.L_x_8128:
[----:B------:R-:W-:-:S04]  /*c9a0*/  SHF.R.S32.HI R0, RZ, 0x1, R0 ;  /* 0x00000001ff007819 */ /* 0x000fc80000011400 */
[----:B------:R-:W-:-:S13]  /*c9b0*/  ISETP.GE.AND P0, PT, R0, 0x20, PT ;  /* 0x000000200000780c */ /* 0x000fda0003f06270 */
[----:B------:R-:W-:Y:S05]  /*c9c0*/  @P0 BRA `(.L_x_8130) ;  /* 0xfffffffc00ac0947 */ /* 0x000fea000383ffff */
[----:B------:R-:W-:-:S07]  /*c9d0*/  IMAD.MOV.U32 R0, RZ, RZ, 0x20 ;  /* 0x00000020ff007424 */ /* 0x000fce00078e00ff */
.L_x_8127:
[----:B------:R-:W-:Y:S01]  /*c9e0*/  ISETP.GE.AND P0, PT, R0, 0x2, PT ;  /* 0x000000020000780c */ /* 0x000fe20003f06270 */
[----:B------:R-:W-:Y:S05]  /*c9f0*/  WARPSYNC.ALL ;  /* 0x0000000000007948 */ /* 0x000fea0003800000 */
[----:B------:R-:W-:Y:S07]  /*ca00*/  BAR.SYNC.DEFER_BLOCKING 0x0 ;  /* 0x0000000000007b1d */ /* 0x000fee0000010000 */
[----:B------:R-:W-:Y:S05]  /*ca10*/  @!P0 BRA `(.L_x_8126) ;  /* 0x0000000000308947 */ /* 0x000fea0003800000 */
[----:B------:R-:W-:-:S11]  /*ca20*/  HFMA2.MMA R5, -RZ, RZ, 0, 5.9604644775390625e-08 ;  /* 0x00000001ff057435 */ /* 0x000fd600000001ff */
.L_x_8131:
[----:B-1----:R-:W1:Y:S04]  /*ca30*/  SHFL.DOWN PT, R9, R16, R5, 0x1f ;  /* 0x08001f0510097589 */ /* 0x002e6800000e0000 */
        /* <DEDUP_REMOVED lines=10> */
.L_x_8126:
[----:B------:R-:W3:Y:S01]  /*cae0*/  LDC R0, c[0x0][0x3f4] ;  /* 0x0000fd00ff007b82 */ /* 0x000ee20000000800 */
[----:B-12---:R-:W-:Y:S01]  /*caf0*/  MOV R25, RZ ;  /* 0x000000ff00197202 */ /* 0x006fe20000000f00 */
[----:B------:R-:W-:Y:S01]  /*cb00*/  IMAD.MOV.U32 R26, RZ, RZ, RZ ;  /* 0x000000ffff1a7224 */ /* 0x000fe200078e00ff */
        /* <DEDUP_REMOVED lines=275> */
.L_x_8132:
[----:B------:R-:W-:Y:S05]  /*dc40*/  @!P0 BRA `(.L_x_8133) ;  /* 0x0000001000488947 */ /* 0x000fea0003800000 */
        /* <DEDUP_REMOVED lines=274> */
.L_x_8133:
[----:B------:R-:W-:Y:S01]  /*ed70*/  ULDC.64 UR4, c[0x0][0x608] ;  /* 0x0001820000047ab9 */ /* 0x000fe20000000a00 */
[----:B------:R-:W-:Y:S02]  /*ed80*/  CS2R R4, SRZ ;  /* 0x0000000000047805 */ /* 0x000fe4000001ff00 */
[----:B------:R-:W-:Y:S01]  /*ed90*/  ISETP.NE.U32.AND P0, PT, RZ, UR4, PT ;  /* 0x00000004ff007c0c */ /* 0x000fe2000bf05070 */
[----:B------:R-:W-:Y:S01]  /*eda0*/  IMAD.MOV.U32 R6, RZ, RZ, RZ ;  /* 0x000000ffff067224 */ /* 0x000fe200078e00ff */
[----:B------:R-:W-:Y:S02]  /*edb0*/  MOV R0, RZ ;  /* 0x000000ff00007202 */ /* 0x000fe40000000f00 */
[----:B------:R-:W-:-:S13]  /*edc0*/  ISETP.NE.AND.EX P0, PT, RZ, UR5, PT, P0 ;  /* 0x00000005ff007c0c */ /* 0x000fda000bf05300 */
[----:B------:R-:W-:Y:S05]  /*edd0*/  @!P0 BRA `(.L_x_8134) ;  /* 0x0000000400308947 */ /* 0x000fea0003800000 */
[----:B------:R-:W-:Y:S01]  /*ede0*/  HFMA2.MMA R11, -RZ, RZ, 0, 0 ;  /* 0x00000000ff0b7435 */ /* 0x000fe200000001ff */
[----:B------:R-:W-:Y:S01]  /*edf0*/  BSSY B0, `(.L_x_8135) ;  /* 0x0000028000007945 */ /* 0x000fe20003800000 */
[----:B------:R-:W-:Y:S01]  /*ee00*/  IMAD.MOV.U32 R10, RZ, RZ, 0x1 ;  /* 0x00000001ff0a7424 */ /* 0x000fe200078e00ff */
[----:B------:R-:W-:Y:S01]  /*ee10*/  MOV R9, 0x0 ;  /* 0x0000000000097802 */ /* 0x000fe20000000f00 */
[----:B------:R-:W-:-:S07]  /*ee20*/  IMAD.MOV.U32 R8, RZ, RZ, 0x8 ;  /* 0x00000008ff087424 */ /* 0x000fce00078e00ff */
.L_x_8139:
        /* <DEDUP_REMOVED lines=9> */
[----:B0-----:R-:W-:Y:S05]  /*eec0*/  CALL.REL.NOINC `($__internal_37_$__cuda_sm20_rem_u64) ;  /* 0x0000004800c07944 */ /* 0x001fea0003c00000 */
[----:B------:R-:W-:Y:S05]  /*eed0*/  BRA `(.L_x_8138) ;  /* 0x00000000004c7947 */ /* 0x000fea0003800000 */
.L_x_8137:
        /* <DEDUP_REMOVED lines=19> */
.L_x_8138:
[----:B------:R-:W-:Y:S05]  /*f010*/  BSYNC B1 ;  /* 0x0000000000017941 */ /* 0x000fea0003800000 */
.L_x_8136:
[----:B------:R-:W-:Y:S01]  /*f020*/  ISETP.NE.U32.AND P0, PT, R8, RZ, PT ;  /* 0x000000ff0800720c */ /* 0x000fe20003f05070 */
[----:B------:R-:W-:Y:S01]  /*f030*/  IMAD.MOV.U32 R10, RZ, RZ, R0 ;  /* 0x000000ffff0a7224 */ /* 0x000fe200078e0000 */
[----:B------:R-:W-:Y:S02]  /*f040*/  MOV R11, R5 ;  /* 0x00000005000b7202 */ /* 0x000fe40000000f00 */
[----:B------:R-:W-:-:S13]  /*f050*/  ISETP.NE.AND.EX P0, PT, R9, RZ, PT, P0 ;  /* 0x000000ff0900720c */ /* 0x000fda0003f05300 */
[----:B------:R-:W-:Y:S05]  /*f060*/  @P0 BRA `(.L_x_8139) ;  /* 0xfffffffc00700947 */ /* 0x000fea000383ffff */
[----:B------:R-:W-:Y:S05]  /*f070*/  BSYNC B0 ;  /* 0x0000000000007941 */ /* 0x000fea0003800000 */
.L_x_8135:
[----:B------:R-:W-:Y:S01]  /*f080*/  ISETP.NE.U32.AND P0, PT, R5, RZ, PT ;  /* 0x000000ff0500720c */ /* 0x000fe20003f05070 */
[----:B------:R-:W-:-:S12]  /*f090*/  BSSY B0, `(.L_x_8140) ;  /* 0x000001a000007945 */ /* 0x000fd80003800000 */
[----:B------:R-:W-:Y:S05]  /*f0a0*/  @!P0 BRA `(.L_x_8141) ;  /* 0x0000000000148947 */ /* 0x000fea0003800000 */
[----:B------:R-:W-:-:S07]  /*f0b0*/  MOV R4, 0xf0d0 ;  /* 0x0000f0d000047802 */ /* 0x000fce0000000f00 */
[----:B0-----:R-:W-:Y:S05]  /*f0c0*/  CALL.REL.NOINC `($__internal_36_$__cuda_sm20_div_u64) ;  /* 0x0000004400347944 */ /* 0x001fea0003c00000 */
[----:B------:R-:W-:Y:S01]  /*f0d0*/  IMAD.MOV.U32 R4, RZ, RZ, R0 ;  /* 0x000000ffff047224 */ /* 0x000fe200078e0000 */
[----:B------:R-:W-:Y:S01]  /*f0e0*/  MOV R5, R7 ;  /* 0x0000000700057202 */ /* 0x000fe20000000f00 */
[----:B------:R-:W-:Y:S06]  /*f0f0*/  BRA `(.L_x_8142) ;  /* 0x00000000004c7947 */ /* 0x000fec0003800000 */
.L_x_8141:
        /* <DEDUP_REMOVED lines=19> */
.L_x_8142:
[----:B------:R-:W-:Y:S05]  /*f230*/  BSYNC B0 ;  /* 0x0000000000007941 */ /* 0x000fea0003800000 */
.L_x_8140:
[----:B------:R-:W-:Y:S01]  /*f240*/  ULDC.64 UR4, c[0x0][0x608] ;  /* 0x0001820000047ab9 */ /* 0x000fe20000000a00 */
[----:B------:R-:W-:Y:S02]  /*f250*/  IMAD R5, R5, R26, RZ ;  /* 0x0000001a05057224 */ /* 0x000fe400078e02ff */
[----:B------:R-:W-:-:S04]  /*f260*/  IMAD.WIDE.U32 R6, R26, R4, UR4 ;  /* 0x000000041a067e25 */ /* 0x000fc8000f8e0004 */
[----:B------:R-:W-:Y:S01]  /*f270*/  IMAD.IADD R5, R7, 0x1, R5 ;  /* 0x0000000107057824 */ /* 0x000fe200078e0205 */
[----:B------:R-:W-:-:S03]  /*f280*/  MOV R4, R6 ;  /* 0x0000000600047202 */ /* 0x000fc60000000f00 */
[----:B------:R-:W-:-:S07]  /*f290*/  IMAD.MOV.U32 R0, RZ, RZ, R5 ;  /* 0x000000ffff007224 */ /* 0x000fce00078e0005 */
.L_x_8134:
        /* <DEDUP_REMOVED lines=288> */
.L_x_8144:
[----:B------:R-:W-:Y:S05]  /*104a0*/  @!P0 BRA `(.L_x_8145) ;  /* 0x0000001000488947 */ /* 0x000fea0003800000 */
        /* <DEDUP_REMOVED lines=274> */
.L_x_8145:
        /* <DEDUP_REMOVED lines=14> */
.L_x_8147:
[----:B------:R-:W-:Y:S05]  /*116b0*/  BSYNC B0 ;  /* 0x0000000000007941 */ /* 0x000fea0003800000 */
.L_x_8146:
[----:B------:R-:W-:Y:S01]  /*116c0*/  PRMT R8, R8, 0x9910, RZ ;  /* 0x0000991008087816 */ /* 0x000fe200000000ff */
[----:B------:R-:W-:Y:S01]  /*116d0*/  BSSY B0, `(.L_x_8148) ;  /* 0x0000011000007945 */ /* 0x000fe20003800000 */
[----:B------:R-:W-:Y:S02]  /*116e0*/  LOP3.LUT P0, RZ, R17, R2, RZ, 0xfc, !PT ;  /* 0x0000000211ff7212 */ /* 0x000fe4000780fcff */
[----:B------:R-:W-:-:S13]  /*116f0*/  ISETP.NE.AND P1, PT, R8, RZ, PT ;  /* 0x000000ff0800720c */ /* 0x000fda0003f25270 */
[----:B------:R-:W-:Y:S05]  /*11700*/  @!P1 BRA `(.L_x_8149) ;  /* 0x0000000000349947 */ /* 0x000fea0003800000 */
[----:B------:R-:W1:Y:S01]  /*11710*/  S2UR UR4, SR_CTAID.Y ;  /* 0x00000000000479c3 */ /* 0x000e620000002600 */
[----:B------:R-:W-:Y:S01]  /*11720*/  ISETP.NE.AND P2, PT, R13, RZ, PT ;  /* 0x000000ff0d00720c */ /* 0x000fe20003f45270 */
[----:B------:R-:W-:Y:S02]  /*11730*/  IMAD.MOV.U32 R25, RZ, RZ, R19 ;  /* 0x000000ffff197224 */ /* 0x000fe400078e0013 */
[----:B------:R-:W-:-:S04]  /*11740*/  IMAD.MOV.U32 R11, RZ, RZ, R3 ;  /* 0x000000ffff0b7224 */ /* 0x000fc800078e0003 */
[----:B------:R-:W1:Y:S08]  /*11750*/  LDC R10, c[0x0][0x10] ;  /* 0x00000400ff0a7b82 */ /* 0x000e700000000800 */
[----:B------:R-:W2:Y:S01]  /*11760*/  LDC.64 R8, c[0x0][0x610] ;  /* 0x00018400ff087b82 */ /* 0x000ea20000000a00 */
[----:B-1----:R-:W-:Y:S01]  /*11770*/  IMAD R10, R7, R10, UR4 ;  /* 0x00000004070a7e24 */ /* 0x002fe2000f8e020a */
[----:B------:R-:W-:-:S03]  /*11780*/  ULDC UR4, c[0x0][0x0] ;  /* 0x0000000000047ab9 */ /* 0x000fc60000000800 */
[----:B------:R-:W-:-:S04]  /*11790*/  @!P2 IMAD R10, R10, UR4, R17 ;  /* 0x000000040a0aac24 */ /* 0x000fc8000f8e0211 */
[----:B--2---:R-:W-:Y:S01]  /*117a0*/  IMAD.WIDE.U32 R8, R10, 0x10, R8 ;  /* 0x000000100a087825 */ /* 0x004fe200078e0008 */
[----:B------:R-:W-:-:S04]  /*117b0*/  MOV R10, R16 ;  /* 0x00000010000a7202 */ /* 0x000fc80000000f00 */
[----:B------:R1:W-:Y:S04]  /*117c0*/  STG.E.64 desc[UR60][R8.64], R24 ;  /* 0x0000001808007986 */ /* 0x0003e8000c101b3c */
[----:B------:R1:W-:Y:S02]  /*117d0*/  STG.E.64 desc[UR60][R8.64+0x8], R10 ;  /* 0x0000080a08007986 */ /* 0x0003e4000c101b3c */
.L_x_8149:
[----:B------:R-:W-:Y:S05]  /*117e0*/  BSYNC B0 ;  /* 0x0000000000007941 */ /* 0x000fea0003800000 */
.L_x_8148:
        /* <DEDUP_REMOVED lines=35> */
.L_x_8151:
[----:B------:R-:W-:Y:S05]  /*11a20*/  BSYNC B0 ;  /* 0x0000000000007941 */ /* 0x000fea0003800000 */
.L_x_8150:
        /* <DEDUP_REMOVED lines=24> */
[----:B-1----:R-:W-:Y:S01]  /*11bb0*/  IMAD R8, R2, UR6, R17 ;  /* 0x0000000602087c24 */ /* 0x002fe2000f8e0211 */
[----:B------:R-:W-:Y:S01]  /*11bc0*/  MOV R3, UR11 ;  /* 0x0000000b00037c02 */ /* 0x000fe20008000f00 */
[----:B------:R-:W-:-:S03]  /*11bd0*/  IMAD.U32 R16, RZ, RZ, UR10 ;  /* 0x0000000aff107e24 */ /* 0x000fc6000f8e00ff */
[----:B------:R-:W-:-:S13]  /*11be0*/  ISETP.GE.U32.AND P0, PT, R8, UR8, PT ;  /* 0x0000000808007c0c */ /* 0x000fda000bf06070 */
[----:B------:R-:W-:Y:S05]  /*11bf0*/  @P0 BRA `(.L_x_8154) ;  /* 0x0000000000bc0947 */ /* 0x000fea0003800000 */
[----:B------:R-:W-:Y:S01]  /*11c00*/  ULDC UR7, c[0x0][0x10] ;  /* 0x0000040000077ab9 */ /* 0x000fe20000000800 */
[----:B0-----:R-:W0:Y:S01]  /*11c10*/  LDC R21, c[0x0][0x4] ;  /* 0x00000100ff157b82 */ /* 0x001e220000000800 */
[----:B------:R-:W-:Y:S01]  /*11c20*/  BSSY B1, `(.L_x_8155) ;  /* 0x0000012000017945 */ /* 0x000fe20003800000 */
[----:B------:R-:W-:Y:S01]  /*11c30*/  IMAD.MOV.U32 R20, RZ, RZ, R8 ;  /* 0x000000ffff147224 */ /* 0x000fe200078e0008 */
[----:B------:R-:W-:Y:S01]  /*11c40*/  MOV R16, UR10 ;  /* 0x0000000a00107c02 */ /* 0x000fe20008000f00 */
[----:B------:R-:W-:Y:S02]  /*11c50*/  IMAD.U32 R3, RZ, RZ, UR11 ;  /* 0x0000000bff037e24 */ /* 0x000fe4000f8e00ff */
[----:B------:R-:W-:Y:S02]  /*11c60*/  IMAD R7, R7, UR7, RZ ;  /* 0x0000000707077c24 */ /* 0x000fe4000f8e02ff */
[----:B------:R-:W1:Y:S01]  /*11c70*/  LDC.64 R14, c[0x0][0x610] ;  /* 0x00018400ff0e7b82 */ /* 0x000e620000000a00 */
[----:B0-----:R-:W-:-:S07]  /*11c80*/  IMAD R21, R21, UR6, RZ ;  /* 0x0000000615157c24 */ /* 0x001fce000f8e02ff */
.L_x_8156:
[----:B------:R-:W-:-:S05]  /*11c90*/  IADD3 R9, R7, R20, RZ ;  /* 0x0000001407097210 */ /* 0x000fca0007ffe0ff */
[----:B-1----:R-:W-:-:S05]  /*11ca0*/  IMAD.WIDE.U32 R8, R9, 0x10, R14 ;  /* 0x0000001009087825 */ /* 0x002fca00078e000e */
[----:B------:R-:W2:Y:S04]  /*11cb0*/  LDG.E.64 R12, desc[UR60][R8.64+0x8] ;  /* 0x0000083c080c7981 */ /* 0x000ea8000c1e1b00 */
[----:B------:R-:W3:Y:S01]  /*11cc0*/  LDG.E.64 R10, desc[UR60][R8.64] ;  /* 0x0000003c080a7981 */ /* 0x000ee2000c1e1b00 */
[----:B------:R-:W-:-:S05]  /*11cd0*/  IMAD.IADD R20, R21, 0x1, R20 ;  /* 0x0000000115147824 */ /* 0x000fca00078e0214 */
[----:B------:R-:W-:Y:S02]  /*11ce0*/  ISETP.GE.U32.AND P0, PT, R20, UR8, PT ;  /* 0x0000000814007c0c */ /* 0x000fe4000bf06070 */
[----:B--2---:R-:W-:Y:S02]  /*11cf0*/  IADD3 R16, P3, R12, R16, RZ ;  /* 0x000000100c107210 */ /* 0x004fe40007f7e0ff */
[----:B---3--:R-:W-:-:S03]  /*11d00*/  IADD3 R18, P2, R10, R18, RZ ;  /* 0x000000120a127210 */ /* 0x008fc60007f5e0ff */
[----:B------:R-:W-:Y:S01]  /*11d10*/  IMAD.X R3, R13, 0x1, R3, P3 ;  /* 0x000000010d037824 */ /* 0x000fe200018e0603 */
[----:B------:R-:W-:-:S05]  /*11d20*/  IADD3.X R19, R11, R19, RZ, P2, !PT ;  /* 0x000000130b137210 */ /* 0x000fca00017fe4ff */
[----:B------:R-:W-:Y:S05]  /*11d30*/  @!P0 BRA `(.L_x_8156) ;  /* 0xfffffffc00d48947 */ /* 0x000fea000383ffff */
[----:B------:R-:W-:Y:S05]  /*11d40*/  BSYNC B1 ;  /* 0x0000000000017941 */ /* 0x000fea0003800000 */
.L_x_8155:
[----:B------:R-:W-:Y:S05]  /*11d50*/  BRA `(.L_x_8154) ;  /* 0x0000000000647947 */ /* 0x000fea0003800000 */
.L_x_8153:
[----:B------:R-:W-:Y:S01]  /*11d60*/  ULDC UR7, c[0x0][0x234] ;  /* 0x00008d0000077ab9 */ /* 0x000fe20000000800 */
[----:B------:R-:W-:Y:S01]  /*11d70*/  MOV R16, UR10 ;  /* 0x0000000a00107c02 */ /* 0x000fe20008000f00 */
[----:B------:R-:W-:Y:S01]  /*11d80*/  IMAD.U32 R3, RZ, RZ, UR11 ;  /* 0x0000000bff037e24 */ /* 0x000fe2000f8e00ff */
[----:B------:R-:W-:-:S13]  /*11d90*/  ISETP.GE.U32.AND P0, PT, R2, UR7, PT ;  /* 0x0000000702007c0c */ /* 0x000fda000bf06070 */
[----:B------:R-:W-:Y:S05]  /*11da0*/  @P0 BRA `(.L_x_8154) ;  /* 0x0000000000500947 */ /* 0x000fea0003800000 */
[----:B------:R-:W-:Y:S01]  /*11db0*/  ULDC UR6, c[0x0][0x10] ;  /* 0x0000040000067ab9 */ /* 0x000fe20000000800 */
[----:B0-----:R-:W0:Y:S01]  /*11dc0*/  LDC R21, c[0x0][RZ] ;  /* 0x00000000ff157b82 */ /* 0x001e220000000800 */
[----:B------:R-:W-:Y:S01]  /*11dd0*/  MOV R16, UR10 ;  /* 0x0000000a00107c02 */ /* 0x000fe20008000f00 */
[----:B------:R-:W-:Y:S01]  /*11de0*/  IMAD.U32 R3, RZ, RZ, UR11 ;  /* 0x0000000bff037e24 */ /* 0x000fe2000f8e00ff */
[----:B------:R-:W-:Y:S01]  /*11df0*/  MOV R20, R2 ;  /* 0x0000000200147202 */ /* 0x000fe20000000f00 */
[----:B------:R-:W-:-:S04]  /*11e00*/  IMAD R7, R7, UR6, RZ ;  /* 0x0000000607077c24 */ /* 0x000fc8000f8e02ff */
[----:B------:R-:W2:Y:S08]  /*11e10*/  LDC.64 R14, c[0x0][0x610] ;  /* 0x00018400ff0e7b82 */ /* 0x000eb00000000a00 */
[----:B-1----:R-:W1:Y:S02]  /*11e20*/  LDC R25, c[0x0][0x4] ;  /* 0x00000100ff197b82 */ /* 0x002e640000000800 */
.L_x_8157:
[----:B------:R-:W-:-:S04]  /*11e30*/  IMAD.IADD R8, R7, 0x1, R20 ;  /* 0x0000000107087824 */ /* 0x000fc800078e0214 */
[----:B0-----:R-:W-:-:S04]  /*11e40*/  IMAD R9, R8, R21, R17 ;  /* 0x0000001508097224 */ /* 0x001fc800078e0211 */
[----:B--2---:R-:W-:-:S05]  /*11e50*/  IMAD.WIDE.U32 R8, R9, 0x10, R14 ;  /* 0x0000001009087825 */ /* 0x004fca00078e000e */
[----:B------:R-:W2:Y:S04]  /*11e60*/  LDG.E.64 R10, desc[UR60][R8.64] ;  /* 0x0000003c080a7981 */ /* 0x000ea8000c1e1b00 */
[----:B------:R-:W3:Y:S01]  /*11e70*/  LDG.E.64 R12, desc[UR60][R8.64+0x8] ;  /* 0x0000083c080c7981 */ /* 0x000ee2000c1e1b00 */
[----:B-1----:R-:W-:-:S04]  /*11e80*/  IADD3 R20, R25, R20, RZ ;  /* 0x0000001419147210 */ /* 0x002fc80007ffe0ff */
[----:B------:R-:W-:Y:S02]  /*11e90*/  ISETP.GE.U32.AND P0, PT, R20, UR7, PT ;  /* 0x0000000714007c0c */ /* 0x000fe4000bf06070 */
[----:B--2---:R-:W-:Y:S02]  /*11ea0*/  IADD3 R18, P2, R10, R18, RZ ;  /* 0x000000120a127210 */ /* 0x004fe40007f5e0ff */
[----:B---3--:R-:W-:-:S03]  /*11eb0*/  IADD3 R16, P3, R12, R16, RZ ;  /* 0x000000100c107210 */ /* 0x008fc60007f7e0ff */
[----:B------:R-:W-:Y:S01]  /*11ec0*/  IMAD.X R19, R11, 0x1, R19, P2 ;  /* 0x000000010b137824 */ /* 0x000fe200010e0613 */
[----:B------:R-:W-:-:S05]  /*11ed0*/  IADD3.X R3, R13, R3, RZ, P3, !PT ;  /* 0x000000030d037210 */ /* 0x000fca0001ffe4ff */
[----:B------:R-:W-:Y:S05]  /*11ee0*/  @!P0 BRA `(.L_x_8157) ;  /* 0xfffffffc00d08947 */ /* 0x000fea000383ffff */
.L_x_8154:
[----:B------:R-:W-:Y:S05]  /*11ef0*/  BSYNC B0 ;  /* 0x0000000000007941 */ /* 0x000fea0003800000 */
.L_x_8152:
[----:B------:R-:W2:Y:S01]  /*11f00*/  LDC R12, c[0x0][RZ] ;  /* 0x00000000ff0c7b82 */ /* 0x000ea20000000800 */
[----:B------:R-:W-:Y:S01]  /*11f10*/  UIADD3 UR4, UR4, 0x10, URZ ;  /* 0x0000001004047890 */ /* 0x000fe2000fffe03f */
[----:B-1----:R-:W-:Y:S01]  /*11f20*/  IMAD.MOV.U32 R8, RZ, RZ, R18 ;  /* 0x000000ffff087224 */ /* 0x002fe200078e0012 */
[----:B------:R-:W-:Y:S01]  /*11f30*/  MOV R9, R19 ;  /* 0x0000001300097202 */ /* 0x000fe20000000f00 */
[----:B------:R-:W-:Y:S01]  /*11f40*/  IMAD.MOV.U32 R10, RZ, RZ, R16 ;  /* 0x000000ffff0a7224 */ /* 0x000fe200078e0010 */
        /* <DEDUP_REMOVED lines=10> */
.L_x_8161:
        /* <DEDUP_REMOVED lines=20> */
.L_x_8160:
[----:B------:R-:W-:Y:S05]  /*12130*/  BSYNC B0 ;  /* 0x0000000000007941 */ /* 0x000fea0003800000 */
.L_x_8159:
[----:B-1----:R-:W-:Y:S01]  /*12140*/  IMAD.MOV.U32 R9, RZ, RZ, R13 ;  /* 0x000000ffff097224 */ /* 0x002fe200078e000d */
[----:B------:R-:W-:Y:S06]  /*12150*/  @P2 BRA `(.L_x_8161) ;  /* 0xfffffffc00a42947 */ /* 0x000fec000383ffff */
.L_x_8158:
        /* <DEDUP_REMOVED lines=9> */
[----:B------:R-:W-:Y:S02]  /*121f0*/  MOV R11, R3 ;  /* 0x00000003000b7202 */ /* 0x000fe40000000f00 */
[----:B------:R-:W-:-:S03]  /*12200*/  LEA.HI R2, R12, R12, RZ, 0x1 ;  /* 0x0000000c0c027211 */ /* 0x000fc600078f08ff */
[----:B------:R2:W-:Y:S01]  /*12210*/  STS.128 [R7], R8 ;  /* 0x0000000807007388 */ /* 0x0005e20000000c00 */
[----:B------:R-:W-:Y:S01]  /*12220*/  SHF.R.S32.HI R13, RZ, 0x1, R2 ;  /* 0x00000001ff0d7819 */ /* 0x000fe20000011402 */
[----:B------:R-:W-:-:S03]  /*12230*/  IMAD.MOV.U32 R2, RZ, RZ, 0x20 ;  /* 0x00000020ff027424 */ /* 0x000fc600078e00ff */
[----:B------:R-:W-:-:S13]  /*12240*/  ISETP.GE.AND P0, PT, R13, 0x20, PT ;  /* 0x000000200d00780c */ /* 0x000fda0003f06270 */
[----:B--2---:R-:W-:Y:S05]  /*12250*/  @!P0 BRA `(.L_x_8163) ;  /* 0x0000000000588947 */ /* 0x004fea0003800000 */
.L_x_8166:
[----:B-1----:R-:W-:Y:S01]  /*12260*/  IADD3 R9, R17, R13, RZ ;  /* 0x0000000d11097210 */ /* 0x002fe20007ffe0ff */
[----:B------:R-:W-:Y:S03]  /*12270*/  BAR.SYNC.DEFER_BLOCKING 0x0 ;  /* 0x0000000000007b1d */ /* 0x000fe60000010000 */
[----:B------:R-:W-:-:S03]  /*12280*/  ISETP.GE.U32.AND P0, PT, R9, R12, PT ;  /* 0x0000000c0900720c */ /* 0x000fc60003f06070 */
[----:B------:R-:W-:Y:S01]  /*12290*/  BSSY B0, `(.L_x_8164) ;  /* 0x000000e000007945 */ /* 0x000fe20003800000 */
[----:B------:R-:W-:-:S13]  /*122a0*/  ISETP.GE.U32.OR P0, PT, R17, R13, P0 ;  /* 0x0000000d1100720c */ /* 0x000fda0000706470 */
[----:B------:R-:W-:Y:S05]  /*122b0*/  @P0 BRA `(.L_x_8165) ;  /* 0x00000000002c0947 */ /* 0x000fea0003800000 */
[----:B------:R-:W-:-:S06]  /*122c0*/  IMAD R8, R13, 0x10, R7 ;  /* 0x000000100d087824 */ /* 0x000fcc00078e0207 */
        /* <DEDUP_REMOVED lines=10> */
.L_x_8165:
[----:B------:R-:W-:Y:S05]  /*12370*/  BSYNC B0 ;  /* 0x0000000000007941 */ /* 0x000fea0003800000 */
.L_x_8164:
[----:B------:R-:W-:-:S04]  /*12380*/  SHF.R.S32.HI R13, RZ, 0x1, R13 ;  /* 0x00000001ff0d7819 */ /* 0x000fc8000001140d */
[----:B------:R-:W-:-:S13]  /*12390*/  ISETP.GE.AND P0, PT, R13, 0x20, PT ;  /* 0x000000200d00780c */ /* 0x000fda0003f06270 */
[----:B------:R-:W-:Y:S05]  /*123a0*/  @P0 BRA `(.L_x_8166) ;  /* 0xfffffffc00ac0947 */ /* 0x000fea000383ffff */
[----:B------:R-:W-:-:S11]  /*123b0*/  HFMA2.MMA R2, -RZ, RZ, 0, 1.9073486328125e-06 ;  /* 0x00000020ff027435 */ /* 0x000fd600000001ff */
.L_x_8163:
[----:B------:R-:W-:Y:S01]  /*123c0*/  BAR.SYNC.DEFER_BLOCKING 0x0 ;  /* 0x0000000000007b1d */ /* 0x000fe20000010000 */
[----:B------:R-:W-:-:S13]  /*123d0*/  ISETP.GE.AND P0, PT, R2, 0x2, PT ;  /* 0x000000020200780c */ /* 0x000fda0003f06270 */
[----:B------:R-:W-:Y:S05]  /*123e0*/  @!P0 BRA `(.L_x_8162) ;  /* 0x0000000000308947 */ /* 0x000fea0003800000 */
[----:B-1----:R-:W-:-:S07]  /*123f0*/  IMAD.MOV.U32 R7, RZ, RZ, 0x1 ;  /* 0x00000001ff077424 */ /* 0x002fce00078e00ff */
.L_x_8167:
        /* <DEDUP_REMOVED lines=11> */
.L_x_8162:
        /* <DEDUP_REMOVED lines=10> */
[----:B------:R-:W3:Y:S01]  /*12550*/  LDG.E.64 R8, desc[UR60][R4.64+0x8] ;  /* 0x0000083c04087981 */ /* 0x000ee2000c1e1b00 */
[----:B--2---:R-:W-:Y:S02]  /*12560*/  IADD3 R18, P0, R6, R18, RZ ;  /* 0x0000001206127210 */ /* 0x004fe40007f1e0ff */
[----:B---3--:R-:W-:-:S03]  /*12570*/  IADD3 R16, P2, R8, R16, RZ ;  /* 0x0000001008107210 */ /* 0x008fc60007f5e0ff */
[----:B------:R-:W-:Y:S01]  /*12580*/  IMAD.X R19, R7, 0x1, R19, P0 ;  /* 0x0000000107137824 */ /* 0x000fe200000e0613 */
[----:B------:R-:W-:-:S09]  /*12590*/  IADD3.X R3, R9, R3, RZ, P2, !PT ;  /* 0x0000000309037210 */ /* 0x000fd200017fe4ff */
.L_x_8169:
        /* <DEDUP_REMOVED lines=20> */
[----:B0-----:R-:W-:-:S07]  /*126e0*/  LEPC R20, `(.L_x_8171) ;  /* 0x000000001014794e */ /* 0x001fce0000000000 */
[----:B---3--:R-:W-:Y:S05]  /*126f0*/  CALL.ABS.NOINC R2 ;  /* 0x0000000002007343 */ /* 0x008fea0003c00000 */
.L_x_8171:
        /* <DEDUP_REMOVED lines=22> */
.L_x_8172:
[----:B------:R-:W-:Y:S02]  /*12860*/  ULDC.64 UR4, c[0x0][0x5f8] ;  /* 0x00017e0000047ab9 */ /* 0x000fe40000000a00 */
[----:B------:R-:W-:-:S05]  /*12870*/  IADD3 R22, P0, R22, UR4, RZ ;  /* 0x0000000416167c10 */ /* 0x000fca000ff1e0ff */
[----:B------:R-:W-:-:S05]  /*12880*/  IMAD.X R23, RZ, RZ, UR5, P0 ;  /* 0x00000005ff177e24 */ /* 0x000fca00080e06ff */
[----:B------:R-:W-:Y:S01]  /*12890*/  STG.E.U8 desc[UR60][R22.64], R16 ;  /* 0x0000001016007986 */ /* 0x000fe2000c10113c */
[----:B------:R-:W-:Y:S05]  /*128a0*/  EXIT ;  /* 0x000000000000794d */ /* 0x000fea0003800000 */
.L_x_8170:
[----:B------:R-:W-:Y:S04]  /*128b0*/  STG.E.64 desc[UR60][R4.64], R18 ;  /* 0x0000001204007986 */ /* 0x000fe8000c101b3c */
[----:B------:R-:W-:Y:S01]  /*128c0*/  STG.E.64 desc[UR60][R4.64+0x8], R16 ;  /* 0x0000081004007986 */ /* 0x000fe2000c101b3c */
[----:B------:R-:W-:Y:S05]  /*128d0*/  EXIT ;  /* 0x000000000000794d */ /* 0x000fea0003800000 */
.L_x_8168:
[----:B------:R-:W-:Y:S01]  /*128e0*/  ISETP.NE.AND P2, PT, RZ, UR36, PT ;  /* 0x00000024ff007c0c */ /* 0x000fe2000bf45270 */
[----:B------:R-:W-:Y:S02]  /*128f0*/  ULDC.64 UR4, c[0x0][0x5f8] ;  /* 0x00017e0000047ab9 */ /* 0x000fe40000000a00 */
[----:B------:R-:W-:Y:S02]  /*12900*/  IADD3 R4, P1, R22, UR4, RZ ;  /* 0x0000000416047c10 */ /* 0x000fe4000ff3e0ff */
[----:B------:R-:W-:-:S03]  /*12910*/  IADD3 R2, P0, R23, UR4, RZ ;  /* 0x0000000417027c10 */ /* 0x000fc6000ff1e0ff */
[----:B------:R-:W-:Y:S01]  /*12920*/  IMAD.X R5, RZ, RZ, UR5, P1 ;  /* 0x00000005ff057e24 */ /* 0x000fe200088e06ff */
[----:B------:R-:W-:-:S04]  /*12930*/  IADD3.X R3, RZ, UR5, RZ, P0, !PT ;  /* 0x00000005ff037c10 */ /* 0x000fc800087fe4ff */
[----:B-1----:R-:W2:Y:S04]  /*12940*/  @P2 LDG.E.S8 R9, desc[UR60][R4.64] ;  /* 0x0000003c04092981 */ /* 0x002ea8000c1e1300 */
[----:B------:R-:W3:Y:S01]  /*12950*/  @P2 LDG.E.S8 R7, desc[UR60][R2.64] ;  /* 0x0000003c02072981 */ /* 0x000ee2000c1e1300 */
[----:B------:R-:W-:Y:S02]  /*12960*/  ULDC.U8 UR4, c[0x0][0x629] ;  /* 0x00018a4000047ab9 */ /* 0x000fe40000000000 */
[----:B------:R-:W-:Y:S01]  /*12970*/  ISETP.NE.AND P0, PT, RZ, UR4, PT ;  /* 0x00000004ff007c0c */ /* 0x000fe2000bf05270 */
[----:B--2---:R-:W-:Y:S01]  /*12980*/  @P2 IMAD.IADD R16, R9, 0x1, R16 ;  /* 0x0000000109102824 */ /* 0x004fe200078e0210 */
[----:B---3--:R-:W-:-:S11]  /*12990*/  @P2 IADD3 R18, R7, R18, RZ ;  /* 0x0000001207122210 */ /* 0x008fd60007ffe0ff */
        /* <DEDUP_REMOVED lines=19> */
[----:B0-----:R-:W-:-:S07]  /*12ad0*/  LEPC R20, `(.L_x_8174) ;  /* 0x000000001014794e */ /* 0x001fce0000000000 */
[----:B--2---:R-:W-:Y:S05]  /*12ae0*/  CALL.ABS.NOINC R2 ;  /* 0x0000000002007343 */ /* 0x004fea0003c00000 */
.L_x_8174:
        /* <DEDUP_REMOVED lines=22> */
.L_x_8175:
[----:B------:R-:W-:Y:S02]  /*12c50*/  ULDC.64 UR4, c[0x0][0x5f8] ;  /* 0x00017e0000047ab9 */ /* 0x000fe40000000a00 */
[----:B------:R-:W-:-:S05]  /*12c60*/  IADD3 R22, P0, R22, UR4, RZ ;  /* 0x0000000416167c10 */ /* 0x000fca000ff1e0ff */
[----:B------:R-:W-:-:S05]  /*12c70*/  IMAD.X R23, RZ, RZ, UR5, P0 ;  /* 0x00000005ff177e24 */ /* 0x000fca00080e06ff */
[----:B------:R-:W-:Y:S01]  /*12c80*/  STG.E.U8 desc[UR60][R22.64], R16 ;  /* 0x0000001016007986 */ /* 0x000fe2000c10113c */
[----:B------:R-:W-:Y:S05]  /*12c90*/  EXIT ;  /* 0x000000000000794d */ /* 0x000fea0003800000 */
.L_x_8173:
[----:B------:R-:W-:Y:S04]  /*12ca0*/  STG.E.U8 desc[UR60][R2.64], R18 ;  /* 0x0000001202007986 */ /* 0x000fe8000c10113c */
[----:B------:R-:W-:Y:S01]  /*12cb0*/  STG.E.U8 desc[UR60][R4.64], R16 ;  /* 0x0000001004007986 */ /* 0x000fe2000c10113c */
[----:B------:R-:W-:Y:S05]  /*12cc0*/  EXIT ;  /* 0x000000000000794d */ /* 0x000fea0003800000 */
.L_x_8143:
        /* <DEDUP_REMOVED lines=25> */
.L_x_8177:
        /* <DEDUP_REMOVED lines=23> */
.L_x_8179:
        /* <DEDUP_REMOVED lines=20> */
[----:B0-----:R-:W-:-:S07]  /*13110*/  LEPC R20, `(.L_x_8180) ;  /* 0x000000001014794e */ /* 0x001fce0000000000 */
[----:B-1-3--:R-:W-:Y:S05]  /*13120*/  CALL.ABS.NOINC R2 ;  /* 0x0000000002007343 */ /* 0x00afea0003c00000 */
.L_x_8180:
[----:B------:R-:W-:Y:S02]  /*13130*/  ULDC.64 UR4, c[0x0][0x5f8] ;  /* 0x00017e0000047ab9 */ /* 0x000fe40000000a00 */
[----:B------:R-:W-:-:S05]  /*13140*/  IADD3 R2, P0, R25, UR4, RZ ;  /* 0x0000000419027c10 */ /* 0x000fca000ff1e0ff */
[----:B------:R-:W-:-:S05]  /*13150*/  IMAD.X R3, RZ, RZ, UR5, P0 ;  /* 0x00000005ff037e24 */ /* 0x000fca00080e06ff */
[----:B------:R-:W-:Y:S01]  /*13160*/  STG.E.U8 desc[UR60][R2.64], R16 ;  /* 0x0000001002007986 */ /* 0x000fe2000c10113c */
[----:B------:R-:W-:Y:S05]  /*13170*/  EXIT ;  /* 0x000000000000794d */ /* 0x000fea0003800000 */
.L_x_8178:
[----:B------:R-:W-:Y:S04]  /*13180*/  STG.E.64 desc[UR60][R4.64], R18 ;  /* 0x0000001204007986 */ /* 0x000fe8000c101b3c */
[----:B------:R-:W-:Y:S01]  /*13190*/  STG.E.64 desc[UR60][R4.64+0x8], R16 ;  /* 0x0000081004007986 */ /* 0x000fe2000c101b3c */
[----:B------:R-:W-:Y:S05]  /*131a0*/  EXIT ;  /* 0x000000000000794d */ /* 0x000fea0003800000 */
.L_x_8176:
[----:B-1----:R-:W-:Y:S01]  /*131b0*/  ISETP.NE.AND P2, PT, R2, RZ, PT ;  /* 0x000000ff0200720c */ /* 0x002fe20003f45270 */
[----:B------:R-:W-:Y:S02]  /*131c0*/  ULDC.64 UR4, c[0x0][0x5f8] ;  /* 0x00017e0000047ab9 */ /* 0x000fe40000000a00 */
[----:B------:R-:W-:Y:S02]  /*131d0*/  IADD3 R4, P1, R25, UR4, RZ ;  /* 0x0000000419047c10 */ /* 0x000fe4000ff3e0ff */
[----:B------:R-:W-:-:S03]  /*131e0*/  IADD3 R2, P0, R26, UR4, RZ ;  /* 0x000000041a027c10 */ /* 0x000fc6000ff1e0ff */
[----:B------:R-:W-:Y:S01]  /*131f0*/  IMAD.X R5, RZ, RZ, UR5, P1 ;  /* 0x00000005ff057e24 */ /* 0x000fe200088e06ff */
[----:B------:R-:W-:-:S04]  /*13200*/  IADD3.X R3, RZ, UR5, RZ, P0, !PT ;  /* 0x00000005ff037c10 */ /* 0x000fc800087fe4ff */
[----:B------:R-:W2:Y:S04]  /*13210*/  @P2 LDG.E.S8 R9, desc[UR60][R4.64] ;  /* 0x0000003c04092981 */ /* 0x000ea8000c1e1300 */
        /* <DEDUP_REMOVED lines=26> */
.L_x_8182:
        /* <DEDUP_REMOVED lines=22> */
.L_x_8183:
[----:B------:R-:W-:Y:S02]  /*13520*/  ULDC.64 UR4, c[0x0][0x5f8] ;  /* 0x00017e0000047ab9 */ /* 0x000fe40000000a00 */
[----:B------:R-:W-:-:S05]  /*13530*/  IADD3 R2, P0, R25, UR4, RZ ;  /* 0x0000000419027c10 */ /* 0x000fca000ff1e0ff */
[----:B------:R-:W-:-:S05]  /*13540*/  IMAD.X R3, RZ, RZ, UR5, P0 ;  /* 0x00000005ff037e24 */ /* 0x000fca00080e06ff */
[----:B------:R-:W-:Y:S01]  /*13550*/  STG.E.U8 desc[UR60][R2.64], R16 ;  /* 0x0000001002007986 */ /* 0x000fe2000c10113c */
[----:B------:R-:W-:Y:S05]  /*13560*/  EXIT ;  /* 0x000000000000794d */ /* 0x000fea0003800000 */
.L_x_8181:
[----:B------:R-:W-:Y:S04]  /*13570*/  STG.E.U8 desc[UR60][R2.64], R24 ;  /* 0x0000001802007986 */ /* 0x000fe8000c10113c */
[----:B------:R-:W-:Y:S01]  /*13580*/  STG.E.U8 desc[UR60][R4.64], R16 ;  /* 0x0000001004007986 */ /* 0x000fe2000c10113c */
[----:B------:R-:W-:Y:S05]  /*13590*/  EXIT ;  /* 0x000000000000794d */ /* 0x000fea0003800000 */
        .weak           $__internal_36_$__cuda_sm20_div_u64
        .type           $__internal_36_$__cuda_sm20_div_u64,@function
        .size           $__internal_36_$__cuda_sm20_div_u64,($__internal_37_$__cuda_sm20_rem_u64 - $__internal_36_$__cuda_sm20_div_u64)
$__internal_36_$__cuda_sm20_div_u64:
        /* <DEDUP_REMOVED lines=33> */
[----:B------:R-:W-:-:S03]  /*137b0*/  IMAD.HI.U32 R6, R9, 0x8, RZ ;  /* 0x0000000809067827 */ /* 0x000fc600078e00ff */
[----:B------:R-:W-:Y:S01]  /*137c0*/  IADD3.X R11, RZ, RZ, R11, P2, P1 ;  /* 0x000000ffff0b7210 */ /* 0x000fe200017e240b */
[----:B------:R-:W-:-:S04]  /*137d0*/  IMAD.WIDE.U32 R6, RZ, R9, R6 ;  /* 0x00000009ff067225 */ /* 0x000fc800078e0006 */
[----:B------:R-:W-:-:S04]  /*137e0*/  IMAD.HI.U32 R6, P0, R11, 0x8, R6 ;  /* 0x000000080b067827 */ /* 0x000fc80007800006 */
[----:B------:R-:W-:Y:S01]  /*137f0*/  IMAD.X R8, RZ, RZ, RZ, P0 ;  /* 0x000000ffff087224 */ /* 0x000fe200000e06ff */
[----:B------:R-:W-:-:S04]  /*13800*/  IADD3 R9, P1, RZ, R6, RZ ;  /* 0x00000006ff097210 */ /* 0x000fc80007f3e0ff */
[----:B------:R-:W-:Y:S01]  /*13810*/  IADD3.X R11, RZ, R8, RZ, P1, !PT ;  /* 0x00000008ff0b7210 */ /* 0x000fe20000ffe4ff */
[----:B------:R-:W-:-:S04]  /*13820*/  IMAD.WIDE.U32 R6, R9, R0, RZ ;  /* 0x0000000009067225 */ /* 0x000fc800078e00ff */
        /* <DEDUP_REMOVED lines=16> */
[----:B------:R-:W-:Y:S02]  /*13930*/  ISETP.NE.U32.AND P1, PT, R0, RZ, PT ;  /* 0x000000ff0000720c */ /* 0x000fe40003f25070 */
[----:B------:R-:W-:Y:S02]  /*13940*/  ISETP.GE.U32.AND.EX P0, PT, R10, R5, PT, P0 ;  /* 0x000000050a00720c */ /* 0x000fe40003f06100 */
[----:B------:R-:W-:Y:S02]  /*13950*/  IADD3.X R7, RZ, R8, RZ, P2, !PT ;  /* 0x00000008ff077210 */ /* 0x000fe400017fe4ff */
[----:B------:R-:W-:Y:S01]  /*13960*/  ISETP.NE.AND.EX P1, PT, R5, RZ, PT, P1 ;  /* 0x000000ff0500720c */ /* 0x000fe20003f25310 */
[----:B------:R-:W-:Y:S01]  /*13970*/  IMAD.MOV.U32 R5, RZ, RZ, 0x0 ;  /* 0x00000000ff057424 */ /* 0x000fe200078e00ff */
[----:B------:R-:W-:-:S02]  /*13980*/  SEL R0, R6, R9, P0 ;  /* 0x0000000906007207 */ /* 0x000fc40000000000 */
[----:B------:R-:W-:Y:S02]  /*13990*/  SEL R7, R7, R8, P0 ;  /* 0x0000000807077207 */ /* 0x000fe40000000000 */
[----:B------:R-:W-:Y:S02]  /*139a0*/  SEL R0, R0, 0xffffffff, P1 ;  /* 0xffffffff00007807 */ /* 0x000fe40000800000 */
[----:B------:R-:W-:Y:S01]  /*139b0*/  SEL R7, R7, 0xffffffff, P1 ;  /* 0xffffffff07077807 */ /* 0x000fe20000800000 */
[----:B------:R-:W-:Y:S06]  /*139c0*/  RET.REL.NODEC R4 `(_ZN2at6native13reduce_kernelILi256ELi2ENS0_8ReduceOpIaNS0_14func_wrapper_tIaNS0_55_GLOBAL__N__0955718d_22_SparseCsrTensorMath_cu_868dd54514ReductionAddOpIlEEEEjaLi4ELi4EEEEEvT1_) ;  /* 0xfffffec4048c7950 */ /* 0x000fec0003c3ffff */
        .weak           $__internal_37_$__cuda_sm20_rem_u64
        .type           $__internal_37_$__cuda_sm20_rem_u64,@function
        .size           $__internal_37_$__cuda_sm20_rem_u64,(.L_x_8860 - $__internal_37_$__cuda_sm20_rem_u64)
$__internal_37_$__cuda_sm20_rem_u64:
        /* <DEDUP_REMOVED lines=64> */
[----:B------:R-:W-:Y:S06]  /*13dd0*/  RET.REL.NODEC R10 `(_ZN2at6native13reduce_kernelILi256ELi2ENS0_8ReduceOpIaNS0_14func_wrapper_tIaNS0_55_GLOBAL__N__0955718d_22_SparseCsrTensorMath_cu_868dd54514ReductionAddOpIlEEEEjaLi4ELi4EEEEEvT1_) ;  /* 0xfffffec00a887950 */ /* 0x000fec0003c3ffff */
.L_x_8184:
        /* <DEDUP_REMOVED lines=10> */
.L_x_8860:


//--------------------- .text._ZN2at6native13reduce_kernelILi128ELi4ENS0_8ReduceOpIaNS0_14func_wrapper_tIaNS0_55_GLOBAL__N__0955718d_22_SparseCsrTensorMath_cu_868dd54514ReductionAddOpIlEEEEjaLi4ELi4EEEEEvT1_ --------------------------
	.section	.text._ZN2at6native13reduce_kernelILi128ELi4ENS0_8ReduceOpIaNS0_14func_wrapper_tIaNS0_55_GLOBAL__N__0955718d_22_SparseCsrTensorMath_cu_868dd54514ReductionAddOpIlEEEEjaLi4ELi4EEEEEvT1_,"ax",@progbits
	.align	128
.text._ZN2at6native13reduce_kernelILi128ELi4ENS0_8ReduceOpIaNS0_14func_wrapper_tIaNS0_55_GLOBAL__N__0955718d_22_SparseCsrTensorMath_cu_868dd54514ReductionAddOpIlEEEEjaLi4ELi4EEEEEvT1_:
        .type           _ZN2at6native13reduce_kernelILi128ELi4ENS0_8ReduceOpIaNS0_14func_wrapper_tIaNS0_55_GLOBAL__N__0955718d_22_SparseCsrTensorMath_cu_868dd54514ReductionAddOpIlEEEEjaLi4ELi4EEEEEvT1_,@function
        .size           _ZN2at6native13reduce_kernelILi128ELi4ENS0_8ReduceOpIaNS0_14func_wrapper_tIaNS0_55_GLOBAL__N__0955718d_22_SparseCsrTensorMath_cu_868dd54514ReductionAddOpIlEEEEjaLi4ELi4EEEEEvT1_,(.L_x_8863 - _ZN2at6native13reduce_kernelILi128ELi4ENS0_8ReduceOpIaNS0_14func_wrapper_tIaNS0_55_GLOBAL__N__0955718d_22_SparseCsrTensorMath_cu_868dd54514ReductionAddOpIlEEEEjaLi4ELi4EEEEEvT1_)
        .other          _ZN2at6native13reduce_kernelILi128ELi4ENS0_8ReduceOpIaNS0_14func_wrapper_tIaNS0_55_GLOBAL__N__0955718d_22_SparseCsrTensorMath_cu_868dd54514ReductionAddOpIlEEEEjaLi4ELi4EEEEEvT1_,@"STO_CUDA_ENTRY STV_DEFAULT"
_ZN2at6native13reduce_kernelILi128ELi4ENS0_8ReduceOpIaNS0_14func_wrapper_tIaNS0_55_GLOBAL__N__0955718d_22_SparseCsrTensorMath_cu_868dd54514ReductionAddOpIlEEEEjaLi4ELi4EEEEEvT1_:
[----:B------:R-:W0:Y:S01]  /*0000*/  LDC R1, c[0x0][0x28] ;  /* 0x00000a00ff017b82 */ /* 0x000e220000000800 */
[----:B------:R-:W1:Y:S07]  /*0010*/  S2R R19, SR_TID.X ;  /* 0x0000000000137919 */ /* 0x000e6e0000002100 */
[----:B------:R-:W2:Y:S01]  /*0020*/  LDC R0, c[0x0][0x3f4] ;  /* 0x0000fd00ff007b82 */ /* 0x000ea20000000800 */
[----:B------:R-:W-:Y:S01]  /*0030*/  ULDC.64 UR8, c[0x0][0x240] ;  /* 0x0000900000087ab9 */ /* 0x000fe20000000a00 */
[----:B------:R-:W-:Y:S01]  /*0040*/  ULDC.64 UR6, c[0x0][0x238] ;  /* 0x00008e0000067ab9 */ /* 0x000fe20000000a00 */
[----:B------:R-:W3:Y:S01]  /*0050*/  S2R R2, SR_TID.Y ;  /* 0x0000000000027919 */ /* 0x000ee20000002200 */
[----:B------:R-:W-:Y:S01]  /*0060*/  ULDC UR5, c[0x0][0x248] ;  /* 0x0000920000057ab9 */ /* 0x000fe20000000800 */
[----:B------:R-:W-:Y:S01]  /*0070*/  IMAD.MOV.U32 R24, RZ, RZ, RZ ;  /* 0x000000ffff187224 */ /* 0x000fe200078e00ff */
        /* <DEDUP_REMOVED lines=285> */
.L_x_8185:
        /* <DEDUP_REMOVED lines=30> */
.L_x_8189:
[----:B------:R-:W0:Y:S01]  /*1430*/  LDC R7, c[0x0][0x5f0] ;  /* 0x00017c00ff077b82 */ /* 0x000e220000000800 */
[----:B------:R-:W-:Y:S01]  /*1440*/  ULDC UR4, c[0x0][0x224] ;  /* 0x0000890000047ab9 */ /* 0x000fe20000000800 */
[----:B------:R-:W-:Y:S01]  /*1450*/  BSSY B0, `(.L_x_8190) ;  /* 0x0000030000007945 */ /* 0x000fe20003800000 */
[----:B------:R-:W-:-:S05]  /*1460*/  IMAD.U32 R0, RZ, RZ, UR4 ;  /* 0x00000004ff007e24 */ /* 0x000fca000f8e00ff */
[----:B------:R-:W1:Y:S08]  /*1470*/  LDC R11, c[0x0][0x218] ;  /* 0x00008600ff0b7b82 */ /* 0x000e700000000800 */
[----:B------:R-:W2:Y:S01]  /*1480*/  LDC R10, c[0x0][0x21c] ;  /* 0x00008700ff0a7b82 */ /* 0x000ea20000000800 */
[----:B0-----:R-:W-:-:S05]  /*1490*/  IMAD.IADD R6, R24, 0x1, R7 ;  /* 0x0000000118067824 */ /* 0x001fca00078e0207 */
[----:B------:R-:W-:Y:S02]  /*14a0*/  LOP3.LUT P0, R6, R6, 0x3, RZ, 0xc0, !PT ;  /* 0x0000000306067812 */ /* 0x000fe4000780c0ff */
[----:B-1----:R-:W-:Y:S01]  /*14b0*/  MOV R13, R11 ;  /* 0x0000000b000d7202 */ /* 0x002fe20000000f00 */
[----:B--2---:R-:W-:-:S10]  /*14c0*/  IMAD.MOV.U32 R15, RZ, RZ, R10 ;  /* 0x000000ffff0f7224 */ /* 0x004fd400078e000a */
        /* <DEDUP_REMOVED lines=19> */
.L_x_8195:
[----:B------:R-:W-:Y:S05]  /*1600*/  BSYNC B2 ;  /* 0x0000000000027941 */ /* 0x000fea0003800000 */
.L_x_8194:
        /* <DEDUP_REMOVED lines=12> */
.L_x_8193:
[----:B------:R-:W-:Y:S05]  /*16d0*/  BSYNC B1 ;  /* 0x0000000000017941 */ /* 0x000fea0003800000 */
.L_x_8192:
[----:B------:R-:W0:Y:S01]  /*16e0*/  LDC R5, c[0x0][0x224] ;  /* 0x00008900ff057b82 */ /* 0x000e220000000800 */
[----:B------:R-:W-:Y:S01]  /*16f0*/  IADD3 R16, P0, P1, R24, R7, R3 ;  /* 0x0000000718107210 */ /* 0x000fe2000791e003 */
[----:B------:R-:W-:-:S03]  /*1700*/  ULDC UR4, c[0x0][0x5f4] ;  /* 0x00017d0000047ab9 */ /* 0x000fc60000000800 */
[----:B------:R-:W-:Y:S02]  /*1710*/  IADD3 R16, P2, R16, 0x4, RZ ;  /* 0x0000000410107810 */ /* 0x000fe40007f5e0ff */
[----:B------:R-:W-:-:S05]  /*1720*/  IADD3.X R17, RZ, UR4, R17, P0, P1 ;  /* 0x00000004ff117c10 */ /* 0x000fca00087e2411 */
[----:B------:R-:W-:Y:S01]  /*1730*/  IMAD.X R17, RZ, RZ, R17, P2 ;  /* 0x000000ffff117224 */ /* 0x000fe200010e0611 */
[----:B0-----:R-:W-:-:S07]  /*1740*/  IADD3 R0, R6, -0x4, R5 ;  /* 0xfffffffc06007810 */ /* 0x001fce0007ffe005 */
.L_x_8191:
[----:B------:R-:W-:Y:S05]  /*1750*/  BSYNC B0 ;  /* 0x0000000000007941 */ /* 0x000fea0003800000 */
.L_x_8190:
        /* <DEDUP_REMOVED lines=16> */
[----:B------:R-:W-:Y:S02]  /*1860*/  IMAD.MOV.U32 R32, RZ, RZ, R11 ;  /* 0x000000ffff207224 */ /* 0x000fe400078e000b */
[----:B------:R-:W-:-:S07]  /*1870*/  IMAD.MOV.U32 R33, RZ, RZ, R10 ;  /* 0x000000ffff217224 */ /* 0x000fce00078e000a */
.L_x_8198:
        /* <DEDUP_REMOVED lines=23> */
.L_x_8197:
[----:B------:R-:W-:Y:S05]  /*19f0*/  BSYNC B0 ;  /* 0x0000000000007941 */ /* 0x000fea0003800000 */
.L_x_8196:
        /* <DEDUP_REMOVED lines=8> */
.L_x_8200:
[----:B------:R-:W-:Y:S05]  /*1a80*/  BSYNC B0 ;  /* 0x0000000000007941 */ /* 0x000fea0003800000 */
.L_x_8199:
        /* <DEDUP_REMOVED lines=13> */
.L_x_8202:
[----:B------:R-:W-:Y:S05]  /*1b60*/  BSYNC B0 ;  /* 0x0000000000007941 */ /* 0x000fea0003800000 */
.L_x_8201:
[----:B------:R-:W-:Y:S02]  /*1b70*/  IADD3 R32, P0, P1, R11, R32, R13 ;  /* 0x000000200b207210 */ /* 0x000fe4000791e00d */
[----:B------:R-:W-:Y:S02]  /*1b80*/  CS2R R38, SRZ ;  /* 0x0000000000267805 */ /* 0x000fe4000001ff00 */
[----:B------:R-:W-:Y:S02]  /*1b90*/  CS2R R40, SRZ ;  /* 0x0000000000287805 */ /* 0x000fe4000001ff00 */
[----:B------:R-:W-:Y:S02]  /*1ba0*/  CS2R R42, SRZ ;  /* 0x00000000002a7805 */ /* 0x000fe4000001ff00 */
[----:B------:R-:W-:Y:S02]  /*1bb0*/  IADD3.X R33, R33, R10, R15, P0, P1 ;  /* 0x0000000a21217210 */ /* 0x000fe400007e240f */
[----:B------:R-:W-:-:S04]  /*1bc0*/  IADD3 R32, P0, R12, R32, RZ ;  /* 0x000000200c207210 */ /* 0x000fc80007f1e0ff */
[----:B------:R-:W-:Y:S01]  /*1bd0*/  IADD3.X R33, R14, R33, RZ, P0, !PT ;  /* 0x000000210e217210 */ /* 0x000fe200007fe4ff */
[----:B------:R-:W-:Y:S08]  /*1be0*/  BRA `(.L_x_8187) ;  /* 0x000000bc00ac7947 */ /* 0x000ff00003800000 */
.L_x_8188:
        /* <DEDUP_REMOVED lines=41> */
[--C-:B------:R-:W-:Y:S02]  /*1e80*/  IMAD.MOV.U32 R4, RZ, RZ, R11.reuse ;  /* 0x000000ffff047224 */ /* 0x100fe400078e000b */
[----:B------:R-:W-:Y:S01]  /*1e90*/  IMAD.MOV.U32 R0, RZ, RZ, R11 ;  /* 0x000000ffff007224 */ /* 0x000fe200078e000b */
        /* <DEDUP_REMOVED lines=32> */
.L_x_8212:
        /* <DEDUP_REMOVED lines=287> */
.L_x_8208:
        /* <DEDUP_REMOVED lines=257> */
.L_x_8209:
[----:B------:R-:W-:-:S04]  /*42a0*/  LOP3.LUT R37, R50, 0xfffffffc, RZ, 0xc0, !PT ;  /* 0xfffffffc32257812 */ /* 0x000fc800078ec0ff */
[----:B------:R-:W-:-:S05]  /*42b0*/  IADD3 R36, P1, R37, R16, RZ ;  /* 0x0000001025247210 */ /* 0x000fca0007f3e0ff */
[----:B------:R-:W-:-:S05]  /*42c0*/  IMAD.X R37, RZ, RZ, R17, P1 ;  /* 0x000000ffff257224 */ /* 0x000fca00008e0611 */
[----:B------:R-:W2:Y:S01]  /*42d0*/  LDG.E R36, desc[UR60][R36.64] ;  /* 0x0000003c24247981 */ /* 0x000ea2000c1e1900 */
[----:B------:R-:W-:Y:S01]  /*42e0*/  HFMA2.MMA R48, -RZ, RZ, 0, 0 ;  /* 0x00000000ff307435 */ /* 0x000fe200000001ff */
[----:B------:R-:W-:Y:S02]  /*42f0*/  IMAD.IADD R60, R60, 0x1, R43 ;  /* 0x000000013c3c7824 */ /* 0x000fe400078e022b */
[----:B------:R-:W-:Y:S01]  /*4300*/  IMAD.MOV.U32 R53, RZ, RZ, RZ ;  /* 0x000000ffff357224 */ /* 0x000fe200078e00ff */
        /* <DEDUP_REMOVED lines=239> */
.L_x_8210:
[----:B------:R-:W-:-:S04]  /*5200*/  LOP3.LUT R37, R53, 0xfffffffc, RZ, 0xc0, !PT ;  /* 0xfffffffc35257812 */ /* 0x000fc800078ec0ff */
[----:B------:R-:W-:-:S05]  /*5210*/  IADD3 R36, P1, R37, R16, RZ ;  /* 0x0000001025247210 */ /* 0x000fca0007f3e0ff */
[----:B------:R-:W-:-:S05]  /*5220*/  IMAD.X R37, RZ, RZ, R17, P1 ;  /* 0x000000ffff257224 */ /* 0x000fca00008e0611 */
[----:B------:R-:W2:Y:S01]  /*5230*/  LDG.E R36, desc[UR60][R36.64] ;  /* 0x0000003c24247981 */ /* 0x000ea2000c1e1900 */
[----:B------:R-:W-:Y:S02]  /*5240*/  IADD3 R60, R60, R43, RZ ;  /* 0x0000002b3c3c7210 */ /* 0x000fe40007ffe0ff */
[C---:B--2---:R-:W-:Y:S02]  /*5250*/  PRMT R54, R36.reuse, 0x7770, RZ ;  /* 0x0000777024367816 */ /* 0x044fe400000000ff */
[C---:B------:R-:W-:Y:S02]  /*5260*/  PRMT R55, R36.reuse, 0x7771, RZ ;  /* 0x0000777124377816 */ /* 0x040fe400000000ff */
[C---:B------:R-:W-:Y:S02]  /*5270*/  PRMT R56, R36.reuse, 0x7772, RZ ;  /* 0x0000777224387816 */ /* 0x040fe400000000ff */
        /* <DEDUP_REMOVED lines=247> */
.L_x_8211:
[----:B------:R-:W-:Y:S01]  /*61f0*/  LOP3.LUT R37, R48, 0xfffffffc, RZ, 0xc0, !PT ;  /* 0xfffffffc30257812 */ /* 0x000fe200078ec0ff */
[----:B------:R-:W-:-:S03]  /*6200*/  ULDC UR4, c[0x0][0x224] ;  /* 0x0000890000047ab9 */ /* 0x000fc60000000800 */
[----:B------:R-:W-:-:S04]  /*6210*/  IADD3 R36, P1, R37, R16, RZ ;  /* 0x0000001025247210 */ /* 0x000fc80007f3e0ff */
[----:B------:R-:W-:-:S05]  /*6220*/  IADD3.X R37, RZ, R17, RZ, P1, !PT ;  /* 0x00000011ff257210 */ /* 0x000fca0000ffe4ff */
[----:B------:R1:W2:Y:S01]  /*6230*/  LDG.E R36, desc[UR60][R36.64] ;  /* 0x0000003c24247981 */ /* 0x0002a2000c1e1900 */
[----:B------:R-:W-:Y:S01]  /*6240*/  IMAD.IADD R48, R60, 0x1, R43 ;  /* 0x000000013c307824 */ /* 0x000fe200078e022b */
[----:B------:R-:W-:Y:S01]  /*6250*/  LOP3.LUT R61, R44, 0xffff, RZ, 0xc0, !PT ;  /* 0x0000ffff2c3d7812 */ /* 0x000fe200078ec0ff */
[----:B------:R-:W-:Y:S01]  /*6260*/  IMAD.U32 R53, RZ, RZ, UR4 ;  /* 0x00000004ff357e24 */ /* 0x000fe2000f8e00ff */
[----:B------:R-:W-:Y:S01]  /*6270*/  LOP3.LUT R60, R45, 0xffff, RZ, 0xc0, !PT ;  /* 0x0000ffff2d3c7812 */ /* 0x000fe200078ec0ff */
[----:B------:R-:W-:Y:S01]  /*6280*/  IMAD R58, R43, 0x3, R48 ;  /* 0x000000032b3a7824 */ /* 0x000fe200078e0230 */
[----:B------:R-:W-:Y:S02]  /*6290*/  LOP3.LUT R59, R46, 0xffff, RZ, 0xc0, !PT ;  /* 0x0000ffff2e3b7812 */ /* 0x000fe400078ec0ff */
[----:B------:R-:W-:Y:S02]  /*62a0*/  PRMT R60, R60, 0x8880, RZ ;  /* 0x000088803c3c7816 */ /* 0x000fe400000000ff */
[----:B------:R-:W-:-:S02]  /*62b0*/  ISETP.GE.U32.AND P1, PT, R58, R53, PT ;  /* 0x000000353a00720c */ /* 0x000fc40003f26070 */
[----:B------:R-:W-:Y:S02]  /*62c0*/  PRMT R58, R61, 0x8880, RZ ;  /* 0x000088803d3a7816 */ /* 0x000fe400000000ff */
[----:B------:R-:W-:Y:S02]  /*62d0*/  PRMT R61, R59, 0x8880, RZ ;  /* 0x000088803b3d7816 */ /* 0x000fe400000000ff */
[----:B------:R-:W-:Y:S02]  /*62e0*/  MOV R59, R60 ;  /* 0x0000003c003b7202 */ /* 0x000fe40000000f00 */
[C---:B------:R-:W-:Y:S01]  /*62f0*/  IADD3 R3, P2, R58.reuse, R3, RZ ;  /* 0x000000033a037210 */ /* 0x040fe20007f5e0ff */
[----:B------:R-:W-:Y:S01]  /*6300*/  IMAD.MOV.U32 R60, RZ, RZ, R61 ;  /* 0x000000ffff3c7224 */ /* 0x000fe200078e003d */
[----:B-1----:R-:W-:Y:S02]  /*6310*/  LOP3.LUT R37, R47, 0xffff, RZ, 0xc0, !PT ;  /* 0x0000ffff2f257812 */ /* 0x002fe400078ec0ff */
[----:B------:R-:W-:-:S02]  /*6320*/  LEA.HI.X.SX32 R0, R58, R0, 0x1, P2 ;  /* 0x000000003a007211 */ /* 0x000fc400010f0eff */
[C---:B------:R-:W-:Y:S02]  /*6330*/  IADD3 R7, P4, R60.reuse, R7, RZ ;  /* 0x000000073c077210 */ /* 0x040fe40007f9e0ff */
[----:B------:R-:W-:Y:S02]  /*6340*/  LOP3.LUT R58, R51, 0xffff, RZ, 0xc0, !PT ;  /* 0x0000ffff333a7812 */ /* 0x000fe400078ec0ff */
[----:B------:R-:W-:Y:S02]  /*6350*/  LEA.HI.X.SX32 R6, R60, R6, 0x1, P4 ;  /* 0x000000063c067211 */ /* 0x000fe400020f0eff */
[----:B------:R-:W-:Y:S02]  /*6360*/  LOP3.LUT R60, R49, 0xffff, RZ, 0xc0, !PT ;  /* 0x0000ffff313c7812 */ /* 0x000fe400078ec0ff */
[----:B------:R-:W-:Y:S02]  /*6370*/  IADD3 R5, P3, R59, R5, RZ ;  /* 0x000000053b057210 */ /* 0x000fe40007f7e0ff */
[----:B------:R-:W-:-:S02]  /*6380*/  PRMT R60, R60, 0x8880, RZ ;  /* 0x000088803c3c7816 */ /* 0x000fc400000000ff */
[----:B------:R-:W-:Y:S02]  /*6390*/  PRMT R61, R58, 0x8880, RZ ;  /* 0x000088803a3d7816 */ /* 0x000fe400000000ff */
[----:B------:R-:W-:Y:S01]  /*63a0*/  PRMT R37, R37, 0x8880, RZ ;  /* 0x0000888025257816 */ /* 0x000fe200000000ff */
[----:B------:R-:W-:Y:S01]  /*63b0*/  IMAD.MOV.U32 R58, RZ, RZ, R60 ;  /* 0x000000ffff3a7224 */ /* 0x000fe200078e003c */
[----:B------:R-:W-:Y:S02]  /*63c0*/  LEA.HI.X.SX32 R4, R59, R4, 0x1, P3 ;  /* 0x000000043b047211 */ /* 0x000fe400018f0eff */
[----:B------:R-:W-:Y:S02]  /*63d0*/  LOP3.LUT R59, R50, 0xffff, RZ, 0xc0, !PT ;  /* 0x0000ffff323b7812 */ /* 0x000fe400078ec0ff */
[----:B------:R-:W-:Y:S02]  /*63e0*/  MOV R60, R61 ;  /* 0x0000003d003c7202 */ /* 0x000fe40000000f00 */
[----:B------:R-:W-:-:S02]  /*63f0*/  IADD3 R9, P2, R37, R9, RZ ;  /* 0x0000000925097210 */ /* 0x000fc40007f5e0ff */
[----:B------:R-:W-:Y:S02]  /*6400*/  PRMT R59, R59, 0x8880, RZ ;  /* 0x000088803b3b7816 */ /* 0x000fe400000000ff */
[----:B------:R-:W-:Y:S02]  /*6410*/  IADD3 R14, P4, R60, R14, RZ ;  /* 0x0000000e3c0e7210 */ /* 0x000fe40007f9e0ff */
[----:B------:R-:W-:Y:S02]  /*6420*/  LEA.HI.X.SX32 R8, R37, R8, 0x1, P2 ;  /* 0x0000000825087211 */ /* 0x000fe400010f0eff */
[----:B------:R-:W-:Y:S02]  /*6430*/  IADD3 R10, P2, R58, R10, RZ ;  /* 0x0000000a3a0a7210 */ /* 0x000fe40007f5e0ff */
[----:B------:R-:W-:Y:S02]  /*6440*/  IADD3 R12, P3, R59, R12, RZ ;  /* 0x0000000c3b0c7210 */ /* 0x000fe40007f7e0ff */
[----:B------:R-:W-:-:S02]  /*6450*/  LEA.HI.X.SX32 R15, R60, R15, 0x1, P4 ;  /* 0x0000000f3c0f7211 */ /* 0x000fc400020f0eff */
[----:B------:R-:W-:Y:S02]  /*6460*/  LOP3.LUT R60, R54, 0xffff, RZ, 0xc0, !PT ;  /* 0x0000ffff363c7812 */ /* 0x000fe400078ec0ff */
[----:B------:R-:W-:Y:S02]  /*6470*/  LOP3.LUT R37, R52, 0xffff, RZ, 0xc0, !PT ;  /* 0x0000ffff34257812 */ /* 0x000fe400078ec0ff */
[----:B------:R-:W-:Y:S02]  /*6480*/  LEA.HI.X.SX32 R11, R58, R11, 0x1, P2 ;  /* 0x0000000b3a0b7211 */ /* 0x000fe400010f0eff */
[----:B------:R-:W-:Y:S02]  /*6490*/  LOP3.LUT R58, R56, 0xffff, RZ, 0xc0, !PT ;  /* 0x0000ffff383a7812 */ /* 0x000fe400078ec0ff */
[----:B------:R-:W-:Y:S02]  /*64a0*/  LEA.HI.X.SX32 R13, R59, R13, 0x1, P3 ;  /* 0x0000000d3b0d7211 */ /* 0x000fe400018f0eff */
[----:B------:R-:W-:-:S02]  /*64b0*/  LOP3.LUT R59, R55, 0xffff, RZ, 0xc0, !PT ;  /* 0x0000ffff373b7812 */ /* 0x000fc400078ec0ff */
[----:B------:R-:W-:Y:S02]  /*64c0*/  PRMT R60, R60, 0x8880, RZ ;  /* 0x000088803c3c7816 */ /* 0x000fe400000000ff */
[----:B------:R-:W-:Y:S02]  /*64d0*/  PRMT R37, R37, 0x8880, RZ ;  /* 0x0000888025257816 */ /* 0x000fe400000000ff */
[----:B------:R-:W-:Y:S02]  /*64e0*/  PRMT R62, R58, 0x8880, RZ ;  /* 0x000088803a3e7816 */ /* 0x000fe400000000ff */
[----:B------:R-:W-:Y:S01]  /*64f0*/  PRMT R61, R59, 0x8880, RZ ;  /* 0x000088803b3d7816 */ /* 0x000fe200000000ff */
[----:B------:R-:W-:Y:S01]  /*6500*/  IMAD.MOV.U32 R59, RZ, RZ, R60 ;  /* 0x000000ffff3b7224 */ /* 0x000fe200078e003c */
[C---:B------:R-:W-:Y:S02]  /*6510*/  IADD3 R18, P2, R37.reuse, R18, RZ ;  /* 0x0000001225127210 */ /* 0x040fe40007f5e0ff */
[----:B------:R-:W-:Y:S01]  /*6520*/  MOV R60, R62 ;  /* 0x0000003e003c7202 */ /* 0x000fe20000000f00 */
[----:B------:R-:W-:Y:S01]  /*6530*/  IMAD.MOV.U32 R58, RZ, RZ, R61 ;  /* 0x000000ffff3a7224 */ /* 0x000fe200078e003d */
[----:B------:R-:W-:-:S02]  /*6540*/  LEA.HI.X.SX32 R21, R37, R21, 0x1, P2 ;  /* 0x0000001525157211 */ /* 0x000fc400010f0eff */
[C---:B------:R-:W-:Y:S02]  /*6550*/  IADD3 R24, P2, R59.reuse, R24, RZ ;  /* 0x000000183b187210 */ /* 0x040fe40007f5e0ff */
[C---:B------:R-:W-:Y:S02]  /*6560*/  IADD3 R28, P4, R60.reuse, R28, RZ ;  /* 0x0000001c3c1c7210 */ /* 0x040fe40007f9e0ff */
[----:B------:R-:W-:Y:S02]  /*6570*/  LEA.HI.X.SX32 R20, R59, R20, 0x1, P2 ;  /* 0x000000143b147211 */ /* 0x000fe400010f0eff */
[----:B------:R-:W-:Y:S02]  /*6580*/  LEA.HI.X.SX32 R27, R60, R27, 0x1, P4 ;  /* 0x0000001b3c1b7211 */ /* 0x000fe400020f0eff */
[----:B------:R-:W-:Y:S02]  /*6590*/  IADD3 R26, P3, R58, R26, RZ ;  /* 0x0000001a3a1a7210 */ /* 0x000fe40007f7e0ff */
[----:B------:R-:W-:-:S02]  /*65a0*/  LOP3.LUT R37, R57, 0xffff, RZ, 0xc0, !PT ;  /* 0x0000ffff39257812 */ /* 0x000fc400078ec0ff */
[----:B------:R-:W-:Y:S02]  /*65b0*/  LEA.HI.X.SX32 R25, R58, R25, 0x1, P3 ;  /* 0x000000193a197211 */ /* 0x000fe400018f0eff */
[----:B------:R-:W-:-:S04]  /*65c0*/  PRMT R37, R37, 0x8880, RZ ;  /* 0x0000888025257816 */ /* 0x000fc800000000ff */
[----:B------:R-:W-:-:S04]  /*65d0*/  IADD3 R30, P2, R37, R30, RZ ;  /* 0x0000001e251e7210 */ /* 0x000fc80007f5e0ff */
[----:B------:R-:W-:Y:S02]  /*65e0*/  LEA.HI.X.SX32 R29, R37, R29, 0x1, P2 ;  /* 0x0000001d251d7211 */ /* 0x000fe400010f0eff */
        /* <DEDUP_REMOVED lines=18> */
.L_x_8207:
[----:B------:R-:W-:-:S07]  /*6710*/  PRMT R58, R36, 0x7610, R58 ;  /* 0x00007610243a7816 */ /* 0x000fce000000003a */
.L_x_8206:
[----:B------:R-:W-:Y:S05]  /*6720*/  BSYNC B0 ;  /* 0x0000000000007941 */ /* 0x000fea0003800000 */
.L_x_8205:
[----:B------:R-:W-:Y:S01]  /*6730*/  ISETP.GE.U32.AND P0, PT, R48, R53, PT ;  /* 0x000000353000720c */ /* 0x000fe20003f06070 */
[----:B------:R-:W-:-:S12]  /*6740*/  BSSY B0, `(.L_x_8213) ;  /* 0x0000476000007945 */ /* 0x000fd80003800000 */
[----:B------:R-:W-:Y:S05]  /*6750*/  @P0 BRA `(.L_x_8214) ;  /* 0x0000004400d00947 */ /* 0x000fea0003800000 */
[----:B------:R-:W1:Y:S01]  /*6760*/  LDC R62, c[0x0][0x260] ;  /* 0x00009800ff3e7b82 */ /* 0x000e620000000800 */
[----:B------:R-:W-:Y:S01]  /*6770*/  IMAD.MOV.U32 R46, RZ, RZ, RZ ;  /* 0x000000ffff2e7224 */ /* 0x000fe200078e00ff */
        /* <DEDUP_REMOVED lines=275> */
.L_x_8215:
[----:B------:R-:W-:-:S04]  /*78b0*/  LOP3.LUT R37, R46, 0xfffffffc, RZ, 0xc0, !PT ;  /* 0xfffffffc2e257812 */ /* 0x000fc800078ec0ff */
[----:B------:R-:W-:-:S05]  /*78c0*/  IADD3 R36, P2, R37, R16, RZ ;  /* 0x0000001025247210 */ /* 0x000fca0007f5e0ff */
[----:B------:R-:W-:-:S05]  /*78d0*/  IMAD.X R37, RZ, RZ, R17, P2 ;  /* 0x000000ffff257224 */ /* 0x000fca00010e0611 */
[----:B------:R-:W2:Y:S01]  /*78e0*/  LDG.E R36, desc[UR60][R36.64] ;  /* 0x0000003c24247981 */ /* 0x000ea2000c1e1900 */
[----:B0-----:R-:W-:-:S04]  /*78f0*/  IADD3 R35, R48, R43, RZ ;  /* 0x0000002b30237210 */ /* 0x001fc80007ffe0ff */
        /* <DEDUP_REMOVED lines=280> */
.L_x_8216:
        /* <DEDUP_REMOVED lines=285> */
.L_x_8217:
        /* <DEDUP_REMOVED lines=285> */
.L_x_8218:
        /* <DEDUP_REMOVED lines=8> */
.L_x_8214:
[----:B------:R-:W-:Y:S05]  /*aea0*/  BSYNC B0 ;  /* 0x0000000000007941 */ /* 0x000fea0003800000 */
.L_x_8213:
[----:B------:R-:W-:Y:S04]  /*aeb0*/  BSSY B0, `(.L_x_8219) ;  /* 0x000004b000007945 */ /* 0x000fe80003800000 */
[----:B------:R-:W-:Y:S05]  /*aec0*/  @P0 BRA `(.L_x_8220) ;  /* 0x0000000400240947 */ /* 0x000fea0003800000 */
[----:B------:R-:W-:Y:S02]  /*aed0*/  IADD3 R36, R48, R43, RZ ;  /* 0x0000002b30247210 */ /* 0x000fe40007ffe0ff */
[----:B------:R-:W-:Y:S02]  /*aee0*/  LOP3.LUT R44, R44, 0xffff, RZ, 0xc0, !PT ;  /* 0x0000ffff2c2c7812 */ /* 0x000fe400078ec0ff */
[----:B------:R-:W-:Y:S02]  /*aef0*/  ISETP.GE.U32.AND P0, PT, R36, R53, PT ;  /* 0x000000352400720c */ /* 0x000fe40003f06070 */
[----:B------:R-:W-:Y:S02]  /*af00*/  LOP3.LUT R45, R45, 0xffff, RZ, 0xc0, !PT ;  /* 0x0000ffff2d2d7812 */ /* 0x000fe400078ec0ff */
[----:B------:R-:W-:Y:S02]  /*af10*/  LOP3.LUT R46, R46, 0xffff, RZ, 0xc0, !PT ;  /* 0x0000ffff2e2e7812 */ /* 0x000fe400078ec0ff */
[----:B------:R-:W-:-:S02]  /*af20*/  LOP3.LUT R47, R47, 0xffff, RZ, 0xc0, !PT ;  /* 0x0000ffff2f2f7812 */ /* 0x000fc400078ec0ff */
[----:B------:R-:W-:Y:S02]  /*af30*/  PRMT R16, R44, 0x8880, RZ ;  /* 0x000088802c107816 */ /* 0x000fe400000000ff */
[----:B------:R-:W-:Y:S02]  /*af40*/  PRMT R17, R45, 0x8880, RZ ;  /* 0x000088802d117816 */ /* 0x000fe400000000ff */
[----:B0-----:R-:W-:Y:S02]  /*af50*/  PRMT R34, R46, 0x8880, RZ ;  /* 0x000088802e227816 */ /* 0x001fe400000000ff */
        /* <DEDUP_REMOVED lines=8> */
[----:B------:R-:W-:Y:S01]  /*afe0*/  LEA.HI.X.SX32 R8, R35, R8, 0x1, P4 ;  /* 0x0000000823087211 */ /* 0x000fe200020f0eff */
[----:B------:R-:W-:Y:S06]  /*aff0*/  @P0 BRA `(.L_x_8220) ;  /* 0x0000000000d80947 */ /* 0x000fec0003800000 */
[----:B------:R-:W-:Y:S01]  /*b000*/  IMAD.IADD R36, R36, 0x1, R43 ;  /* 0x0000000124247824 */ /* 0x000fe200078e022b */
[----:B------:R-:W-:Y:S02]  /*b010*/  LOP3.LUT R49, R49, 0xffff, RZ, 0xc0, !PT ;  /* 0x0000ffff31317812 */ /* 0x000fe400078ec0ff */
[----:B------:R-:W-:Y:S02]  /*b020*/  LOP3.LUT R50, R50, 0xffff, RZ, 0xc0, !PT ;  /* 0x0000ffff32327812 */ /* 0x000fe400078ec0ff */
[----:B------:R-:W-:Y:S02]  /*b030*/  ISETP.GE.U32.AND P0, PT, R36, R53, PT ;  /* 0x000000352400720c */ /* 0x000fe40003f06070 */
[----:B------:R-:W-:Y:S02]  /*b040*/  LOP3.LUT R51, R51, 0xffff, RZ, 0xc0, !PT ;  /* 0x0000ffff33337812 */ /* 0x000fe400078ec0ff */
[----:B------:R-:W-:Y:S02]  /*b050*/  LOP3.LUT R52, R52, 0xffff, RZ, 0xc0, !PT ;  /* 0x0000ffff34347812 */ /* 0x000fe400078ec0ff */
        /* <DEDUP_REMOVED lines=32> */
[----:B------:R-:W-:Y:S02]  /*b260*/  LOP3.LUT R59, R59, 0xffff, RZ, 0xc0, !PT ;  /* 0x0000ffff3b3b7812 */ /* 0x000fe400078ec0ff */
[----:B------:R-:W-:Y:S02]  /*b270*/  LOP3.LUT R60, R60, 0xffff, RZ, 0xc0, !PT ;  /* 0x0000ffff3c3c7812 */ /* 0x000fe400078ec0ff */
[----:B------:R-:W-:Y:S02]  /*b280*/  LOP3.LUT R61, R61, 0xffff, RZ, 0xc0, !PT ;  /* 0x0000ffff3d3d7812 */ /* 0x000fe400078ec0ff */
[----:B------:R-:W-:Y:S02]  /*b290*/  LOP3.LUT R58, R58, 0xffff, RZ, 0xc0, !PT ;  /* 0x0000ffff3a3a7812 */ /* 0x000fe400078ec0ff */
[----:B------:R-:W-:Y:S02]  /*b2a0*/  PRMT R16, R59, 0x8880, RZ ;  /* 0x000088803b107816 */ /* 0x000fe400000000ff */
[----:B------:R-:W-:-:S02]  /*b2b0*/  PRMT R17, R60, 0x8880, RZ ;  /* 0x000088803c117816 */ /* 0x000fc400000000ff */
[----:B------:R-:W-:Y:S02]  /*b2c0*/  PRMT R34, R61, 0x8880, RZ ;  /* 0x000088803d227816 */ /* 0x000fe400000000ff */
[----:B------:R-:W-:Y:S02]  /*b2d0*/  PRMT R35, R58, 0x8880, RZ ;  /* 0x000088803a237816 */ /* 0x000fe400000000ff */
[----:B------:R-:W-:Y:S02]  /*b2e0*/  IADD3 R32, P0, R16, R32, RZ ;  /* 0x0000002010207210 */ /* 0x000fe40007f1e0ff */
[----:B------:R-:W-:Y:S02]  /*b2f0*/  IADD3 R38, P1, R17, R38, RZ ;  /* 0x0000002611267210 */ /* 0x000fe40007f3e0ff */
[----:B------:R-:W-:Y:S02]  /*b300*/  IADD3 R40, P2, R34, R40, RZ ;  /* 0x0000002822287210 */ /* 0x000fe40007f5e0ff */
[----:B------:R-:W-:-:S02]  /*b310*/  IADD3 R42, P3, R35, R42, RZ ;  /* 0x0000002a232a7210 */ /* 0x000fc40007f7e0ff */
[----:B------:R-:W-:Y:S02]  /*b320*/  LEA.HI.X.SX32 R31, R16, R31, 0x1, P0 ;  /* 0x0000001f101f7211 */ /* 0x000fe400000f0eff */
[----:B------:R-:W-:Y:S02]  /*b330*/  LEA.HI.X.SX32 R33, R17, R33, 0x1, P1 ;  /* 0x0000002111217211 */ /* 0x000fe400008f0eff */
[----:B------:R-:W-:Y:S02]  /*b340*/  LEA.HI.X.SX32 R39, R34, R39, 0x1, P2 ;  /* 0x0000002722277211 */ /* 0x000fe400010f0eff */
[----:B------:R-:W-:-:S07]  /*b350*/  LEA.HI.X.SX32 R41, R35, R41, 0x1, P3 ;  /* 0x0000002923297211 */ /* 0x000fce00018f0eff */
.L_x_8220:
[----:B------:R-:W-:Y:S05]  /*b360*/  BSYNC B0 ;  /* 0x0000000000007941 */ /* 0x000fea0003800000 */
.L_x_8219:
        /* <DEDUP_REMOVED lines=11> */
[----:B------:R-:W-:-:S02]  /*b420*/  IADD3.X R0, R20, R11, R0, P5, P4 ;  /* 0x0000000b14007210 */ /* 0x000fc40002fe8400 */
[----:B------:R-:W-:Y:S01]  /*b430*/  IADD3.X R43, R8, R41, RZ, P0, !PT ;  /* 0x00000029082b7210 */ /* 0x000fe200007fe4ff */
[----:B------:R-:W-:Y:S02]  /*b440*/  IMAD.X R41, R6, 0x1, R39, P1 ;  /* 0x0000000106297824 */ /* 0x000fe400008e0627 */
[----:B------:R-:W-:Y:S01]  /*b450*/  IMAD.X R39, R4, 0x1, R33, P2 ;  /* 0x0000000104277824 */ /* 0x000fe200010e0621 */
[----:B------:R-:W-:Y:S01]  /*b460*/  IADD3.X R33, R0, R31, RZ, P3, !PT ;  /* 0x0000001f00217210 */ /* 0x000fe20001ffe4ff */
[----:B------:R-:W-:Y:S06]  /*b470*/  BRA `(.L_x_8187) ;  /* 0x0000002400887947 */ /* 0x000fec0003800000 */
.L_x_8204:
        /* <DEDUP_REMOVED lines=60> */
.L_x_8224:
[----:B------:R-:W-:Y:S02]  /*b840*/  IMAD R4, R47, R48, RZ ;  /* 0x000000302f047224 */ /* 0x000fe400078e02ff */
[----:B------:R-:W-:-:S03]  /*b850*/  IMAD.IADD R48, R43, 0x1, R48 ;  /* 0x000000012b307824 */ /* 0x000fc600078e0230 */
[----:B------:R-:W-:-:S04]  /*b860*/  LOP3.LUT R5, R4, 0xfffffffc, RZ, 0xc0, !PT ;  /* 0xfffffffc04057812 */ /* 0x000fc800078ec0ff */
[----:B------:R-:W-:Y:S01]  /*b870*/  IADD3 R4, P0, R5, R16, RZ ;  /* 0x0000001005047210 */ /* 0x000fe20007f1e0ff */
[----:B------:R-:W-:-:S03]  /*b880*/  IMAD R6, R48, R47, RZ ;  /* 0x0000002f30067224 */ /* 0x000fc600078e02ff */
[----:B------:R-:W-:Y:S02]  /*b890*/  IADD3.X R5, RZ, R17, RZ, P0, !PT ;  /* 0x00000011ff057210 */ /* 0x000fe400007fe4ff */
[----:B------:R-:W-:-:S03]  /*b8a0*/  LOP3.LUT R7, R6, 0xfffffffc, RZ, 0xc0, !PT ;  /* 0xfffffffc06077812 */ /* 0x000fc600078ec0ff */
[----:B------:R0:W2:Y:S01]  /*b8b0*/  LDG.E R49, desc[UR60][R4.64] ;  /* 0x0000003c04317981 */ /* 0x0000a2000c1e1900 */
[----:B------:R-:W-:Y:S02]  /*b8c0*/  IADD3 R48, R48, R43, RZ ;  /* 0x0000002b30307210 */ /* 0x000fe40007ffe0ff */
[----:B------:R-:W-:-:S03]  /*b8d0*/  IADD3 R6, P0, R7, R16, RZ ;  /* 0x0000001007067210 */ /* 0x000fc60007f1e0ff */
[----:B------:R-:W-:Y:S02]  /*b8e0*/  IMAD R8, R48, R47, RZ ;  /* 0x0000002f30087224 */ /* 0x000fe400078e02ff */
[----:B------:R-:W-:-:S03]  /*b8f0*/  IMAD.X R7, RZ, RZ, R17, P0 ;  /* 0x000000ffff077224 */ /* 0x000fc600000e0611 */
[----:B------:R-:W-:Y:S01]  /*b900*/  LOP3.LUT R9, R8, 0xfffffffc, RZ, 0xc0, !PT ;  /* 0xfffffffc08097812 */ /* 0x000fe200078ec0ff */
[----:B------:R-:W-:Y:S01]  /*b910*/  IMAD.IADD R48, R48, 0x1, R43 ;  /* 0x0000000130307824 */ /* 0x000fe200078e022b */
[----:B------:R-:W3:Y:S02]  /*b920*/  LDG.E R6, desc[UR60][R6.64] ;  /* 0x0000003c06067981 */ /* 0x000ee4000c1e1900 */
[----:B------:R-:W-:Y:S01]  /*b930*/  IADD3 R8, P0, R9, R16, RZ ;  /* 0x0000001009087210 */ /* 0x000fe20007f1e0ff */
[----:B0-----:R-:W-:-:S04]  /*b940*/  IMAD R4, R48, R47, RZ ;  /* 0x0000002f30047224 */ /* 0x001fc800078e02ff */
[----:B------:R-:W-:Y:S01]  /*b950*/  IMAD.X R9, RZ, RZ, R17, P0 ;  /* 0x000000ffff097224 */ /* 0x000fe200000e0611 */
[----:B------:R-:W-:-:S04]  /*b960*/  LOP3.LUT R5, R4, 0xfffffffc, RZ, 0xc0, !PT ;  /* 0xfffffffc04057812 */ /* 0x000fc800078ec0ff */
[----:B------:R0:W4:Y:S01]  /*b970*/  LDG.E R56, desc[UR60][R8.64] ;  /* 0x0000003c08387981 */ /* 0x000122000c1e1900 */
[----:B------:R-:W-:-:S04]  /*b980*/  IADD3 R4, P0, R5, R16, RZ ;  /* 0x0000001005047210 */ /* 0x000fc80007f1e0ff */
[----:B------:R-:W-:-:S06]  /*b990*/  IADD3.X R5, RZ, R17, RZ, P0, !PT ;  /* 0x00000011ff057210 */ /* 0x000fcc00007fe4ff */
[----:B------:R1:W5:Y:S01]  /*b9a0*/  LDG.E R5, desc[UR60][R4.64] ;  /* 0x0000003c04057981 */ /* 0x000362000c1e1900 */
[----:B------:R-:W-:-:S04]  /*b9b0*/  IMAD.IADD R48, R48, 0x1, R43 ;  /* 0x0000000130307824 */ /* 0x000fc800078e022b */
[----:B0-----:R-:W-:-:S05]  /*b9c0*/  IMAD R8, R43, 0x3, R48 ;  /* 0x000000032b087824 */ /* 0x001fca00078e0230 */
[----:B------:R-:W-:Y:S02]  /*b9d0*/  ISETP.GE.U32.AND P0, PT, R8, R53, PT ;  /* 0x000000350800720c */ /* 0x000fe40003f06070 */
[C---:B--2---:R-:W-:Y:S02]  /*b9e0*/  PRMT R7, R49.reuse, 0x7771, RZ ;  /* 0x0000777131077816 */ /* 0x044fe400000000ff */
[----:B------:R-:W-:Y:S02]  /*b9f0*/  PRMT R46, R49, 0x7770, RZ ;  /* 0x00007770312e7816 */ /* 0x000fe400000000ff */
[----:B------:R-:W-:Y:S02]  /*ba00*/  PRMT R51, R7, 0x8880, RZ ;  /* 0x0000888007337816 */ /* 0x000fe400000000ff */
[----:B------:R-:W-:Y:S02]  /*ba10*/  PRMT R50, R46, 0x8880, RZ ;  /* 0x000088802e327816 */ /* 0x000fe400000000ff */
[----:B------:R-:W-:-:S02]  /*ba20*/  IADD3 R21, P2, R51, R21, RZ ;  /* 0x0000001533157210 */ /* 0x000fc40007f5e0ff */
[C---:B------:R-:W-:Y:S02]  /*ba30*/  PRMT R9, R49.reuse, 0x7773, RZ ;  /* 0x0000777331097816 */ /* 0x040fe400000000ff */
[C---:B------:R-:W-:Y:S02]  /*ba40*/  IADD3 R18, P1, R50.reuse, R18, RZ ;  /* 0x0000001232127210 */ /* 0x040fe40007f3e0ff */
[----:B------:R-:W-:Y:S02]  /*ba50*/  PRMT R8, R49, 0x7772, RZ ;  /* 0x0000777231087816 */ /* 0x000fe400000000ff */
[----:B------:R-:W-:Y:S02]  /*ba60*/  LEA.HI.X.SX32 R20, R51, R20, 0x1, P2 ;  /* 0x0000001433147211 */ /* 0x000fe400010f0eff */
[----:B------:R-:W-:Y:S02]  /*ba70*/  PRMT R51, R9, 0x8880, RZ ;  /* 0x0000888009337816 */ /* 0x000fe400000000ff */
[----:B------:R-:W-:-:S02]  /*ba80*/  LEA.HI.X.SX32 R13, R50, R13, 0x1, P1 ;  /* 0x0000000d320d7211 */ /* 0x000fc400008f0eff */
[----:B-1----:R-:W-:Y:S02]  /*ba90*/  PRMT R4, R8, 0x8880, RZ ;  /* 0x0000888008047816 */ /* 0x002fe400000000ff */
[C---:B---3--:R-:W-:Y:S02]  /*baa0*/  PRMT R50, R6.reuse, 0x7770, RZ ;  /* 0x0000777006327816 */ /* 0x048fe400000000ff */
[----:B------:R-:W-:Y:S02]  /*bab0*/  PRMT R49, R6, 0x7771, RZ ;  /* 0x0000777106317816 */ /* 0x000fe400000000ff */
[----:B------:R-:W-:Y:S02]  /*bac0*/  IADD3 R27, P2, R51, R27, RZ ;  /* 0x0000001b331b7210 */ /* 0x000fe40007f5e0ff */
[----:B------:R-:W-:Y:S02]  /*bad0*/  IADD3 R25, P1, R4, R25, RZ ;  /* 0x0000001904197210 */ /* 0x000fe40007f3e0ff */
[----:B------:R-:W-:-:S02]  /*bae0*/  PRMT R52, R50, 0x8880, RZ ;  /* 0x0000888032347816 */ /* 0x000fc400000000ff */
[----:B------:R-:W-:Y:S02]  /*baf0*/  PRMT R54, R49, 0x8880, RZ ;  /* 0x0000888031367816 */ /* 0x000fe400000000ff */
[----:B------:R-:W-:Y:S02]  /*bb00*/  LEA.HI.X.SX32 R26, R51, R26, 0x1, P2 ;  /* 0x0000001a331a7211 */ /* 0x000fe400010f0eff */
[C---:B------:R-:W-:Y:S02]  /*bb10*/  PRMT R51, R6.reuse, 0x7772, RZ ;  /* 0x0000777206337816 */ /* 0x040fe400000000ff */
[----:B------:R-:W-:Y:S02]  /*bb20*/  PRMT R57, R6, 0x7773, RZ ;  /* 0x0000777306397816 */ /* 0x000fe400000000ff */
[----:B------:R-:W-:Y:S02]  /*bb30*/  LEA.HI.X.SX32 R24, R4, R24, 0x1, P1 ;  /* 0x0000001804187211 */ /* 0x000fe400008f0eff */
[----:B------:R-:W-:-:S02]  /*bb40*/  IADD3 R29, P1, R52, R29, RZ ;  /* 0x0000001d341d7210 */ /* 0x000fc40007f3e0ff */
[----:B------:R-:W-:Y:S02]  /*bb50*/  IADD3 R28, P2, R54, R28, RZ ;  /* 0x0000001c361c7210 */ /* 0x000fe40007f5e0ff */
[----:B------:R-:W-:Y:S02]  /*bb60*/  PRMT R4, R51, 0x8880, RZ ;  /* 0x0000888033047816 */ /* 0x000fe400000000ff */
[----:B------:R-:W-:Y:S02]  /*bb70*/  PRMT R6, R57, 0x8880, RZ ;  /* 0x0000888039067816 */ /* 0x000fe400000000ff */
[C---:B----4-:R-:W-:Y:S02]  /*bb80*/  PRMT R59, R56.reuse, 0x7770, RZ ;  /* 0x00007770383b7816 */ /* 0x050fe400000000ff */
[----:B------:R-:W-:Y:S02]  /*bb90*/  PRMT R58, R56, 0x7771, RZ ;  /* 0x00007771383a7816 */ /* 0x000fe400000000ff */
[----:B------:R-:W-:-:S02]  /*bba0*/  LEA.HI.X.SX32 R12, R52, R12, 0x1, P1 ;  /* 0x0000000c340c7211 */ /* 0x000fc400008f0eff */
[----:B------:R-:W-:Y:S02]  /*bbb0*/  LEA.HI.X.SX32 R31, R54, R31, 0x1, P2 ;  /* 0x0000001f361f7211 */ /* 0x000fe400010f0eff */
[----:B------:R-:W-:Y:S02]  /*bbc0*/  IADD3 R30, P1, R4, R30, RZ ;  /* 0x0000001e041e7210 */ /* 0x000fe40007f3e0ff */
[----:B------:R-:W-:Y:S02]  /*bbd0*/  IADD3 R32, P2, R6, R32, RZ ;  /* 0x0000002006207210 */ /* 0x000fe40007f5e0ff */
[----:B------:R-:W-:Y:S02]  /*bbe0*/  PRMT R52, R59, 0x8880, RZ ;  /* 0x000088803b347816 */ /* 0x000fe400000000ff */
[----:B------:R-:W-:Y:S02]  /*bbf0*/  PRMT R54, R58, 0x8880, RZ ;  /* 0x000088803a367816 */ /* 0x000fe400000000ff */
[----:B------:R-:W-:-:S02]  /*bc00*/  LEA.HI.X.SX32 R33, R4, R33, 0x1, P1 ;  /* 0x0000002104217211 */ /* 0x000fc400008f0eff */
[----:B------:R-:W-:Y:S02]  /*bc10*/  LEA.HI.X.SX32 R35, R6, R35, 0x1, P2 ;  /* 0x0000002306237211 */ /* 0x000fe400010f0eff */
[----:B------:R-:W-:Y:S02]  /*bc20*/  IADD3 R34, P1, R52, R34, RZ ;  /* 0x0000002234227210 */ /* 0x000fe40007f3e0ff */
[----:B------:R-:W-:Y:S02]  /*bc30*/  IADD3 R37, P2, R54, R37, RZ ;  /* 0x0000002536257210 */ /* 0x000fe40007f5e0ff */
[----:B------:R-:W-:Y:S02]  /*bc40*/  LEA.HI.X.SX32 R11, R52, R11, 0x1, P1 ;  /* 0x0000000b340b7211 */ /* 0x000fe400008f0eff */
[----:B------:R-:W-:Y:S02]  /*bc50*/  LEA.HI.X.SX32 R36, R54, R36, 0x1, P2 ;  /* 0x0000002436247211 */ /* 0x000fe400010f0eff */
[----:B------:R-:W-:-:S02]  /*bc60*/  PRMT R55, R56, 0x7772, RZ ;  /* 0x0000777238377816 */ /* 0x000fc400000000ff */
[C---:B-----5:R-:W-:Y:S02]  /*bc70*/  PRMT R54, R5.reuse, 0x7770, RZ ;  /* 0x0000777005367816 */ /* 0x060fe400000000ff */
[C---:B------:R-:W-:Y:S02]  /*bc80*/  PRMT R52, R5.reuse, 0x7771, RZ ;  /* 0x0000777105347816 */ /* 0x040fe400000000ff */
[C---:B------:R-:W-:Y:S02]  /*bc90*/  PRMT R4, R5.reuse, 0x7772, RZ ;  /* 0x0000777205047816 */ /* 0x040fe400000000ff */
[----:B------:R-:W-:Y:S02]  /*bca0*/  PRMT R56, R56, 0x7773, RZ ;  /* 0x0000777338387816 */ /* 0x000fe400000000ff */
[----:B------:R-:W-:Y:S02]  /*bcb0*/  PRMT R5, R5, 0x7773, RZ ;  /* 0x0000777305057816 */ /* 0x000fe400000000ff */
[----:B------:R-:W-:-:S02]  /*bcc0*/  PRMT R6, R55, 0x8880, RZ ;  /* 0x0000888037067816 */ /* 0x000fc400000000ff */
[----:B------:R-:W-:Y:S02]  /*bcd0*/  PRMT R60, R56, 0x8880, RZ ;  /* 0x00008880383c7816 */ /* 0x000fe400000000ff */
[----:B------:R-:W-:Y:S02]  /*bce0*/  PRMT R61, R54, 0x8880, RZ ;  /* 0x00008880363d7816 */ /* 0x000fe400000000ff */
[----:B------:R-:W-:Y:S02]  /*bcf0*/  PRMT R62, R52, 0x8880, RZ ;  /* 0x00008880343e7816 */ /* 0x000fe400000000ff */
[----:B------:R-:W-:Y:S02]  /*bd00*/  PRMT R63, R4, 0x8880, RZ ;  /* 0x00008880043f7816 */ /* 0x000fe400000000ff */
[----:B------:R-:W-:Y:S02]  /*bd10*/  PRMT R64, R5, 0x8880, RZ ;  /* 0x0000888005407816 */ /* 0x000fe400000000ff */
[----:B------:R-:W-:-:S02]  /*bd20*/  IADD3 R39, P1, R6, R39, RZ ;  /* 0x0000002706277210 */ /* 0x000fc40007f3e0ff */
[----:B------:R-:W-:Y:S02]  /*bd30*/  IADD3 R45, P2, R60, R45, RZ ;  /* 0x0000002d3c2d7210 */ /* 0x000fe40007f5e0ff */
[----:B------:R-:W-:Y:S02]  /*bd40*/  IADD3 R14, P3, R61, R14, RZ ;  /* 0x0000000e3d0e7210 */ /* 0x000fe40007f7e0ff */
[----:B------:R-:W-:Y:S02]  /*bd50*/  IADD3 R15, P4, R62, R15, RZ ;  /* 0x0000000f3e0f7210 */ /* 0x000fe40007f9e0ff */
[----:B------:R-:W-:Y:S02]  /*bd60*/  IADD3 R40, P5, R63, R40, RZ ;  /* 0x000000283f287210 */ /* 0x000fe40007fbe0ff */
        /* <DEDUP_REMOVED lines=9> */
.L_x_8223:
        /* <DEDUP_REMOVED lines=8> */
.L_x_8222:
[----:B------:R-:W-:Y:S05]  /*be80*/  BSYNC B0 ;  /* 0x0000000000007941 */ /* 0x000fea0003800000 */
.L_x_8221:
        /* <DEDUP_REMOVED lines=27> */
[----:B------:R-:W-:-:S04]  /*c040*/  IADD3 R4, R62, R43, RZ ;  /* 0x0000002b3e047210 */ /* 0x000fc80007ffe0ff */
[----:B------:R-:W-:-:S13]  /*c050*/  ISETP.GE.U32.AND P1, PT, R4, R53, PT ;  /* 0x000000350400720c */ /* 0x000fda0003f26070 */
[-C--:B------:R-:W-:Y:S02]  /*c060*/  @!P1 IMAD R4, R4, R47.reuse, RZ ;  /* 0x0000002f04049224 */ /* 0x080fe400078e02ff */
[----:B------:R-:W-:-:S03]  /*c070*/  IMAD R47, R62, R47, RZ ;  /* 0x0000002f3e2f7224 */ /* 0x000fc600078e02ff */
[----:B------:R-:W-:Y:S02]  /*c080*/  @!P1 LOP3.LUT R5, R4, 0xfffffffc, RZ, 0xc0, !PT ;  /* 0xfffffffc04059812 */ /* 0x000fe400078ec0ff */
[----:B------:R-:W-:Y:S02]  /*c090*/  LOP3.LUT R47, R47, 0xfffffffc, RZ, 0xc0, !PT ;  /* 0xfffffffc2f2f7812 */ /* 0x000fe400078ec0ff */
        /* <DEDUP_REMOVED lines=18> */
.L_x_8226:
[----:B------:R-:W-:Y:S05]  /*c1c0*/  BSYNC B0 ;  /* 0x0000000000007941 */ /* 0x000fea0003800000 */
.L_x_8225:
        /* <DEDUP_REMOVED lines=75> */
.L_x_8228:
[----:B------:R-:W-:Y:S05]  /*c680*/  BSYNC B0 ;  /* 0x0000000000007941 */ /* 0x000fea0003800000 */
.L_x_8227:
        /* <DEDUP_REMOVED lines=17> */
.L_x_8203:
[----:B------:R-:W0:Y:S01]  /*c7a0*/  LDC R20, c[0x0][0x22c] ;  /* 0x00008b00ff147b82 */ /* 0x000e220000000800 */
[----:B------:R-:W-:Y:S01]  /*c7b0*/  BSSY B0, `(.L_x_8229) ;  /* 0x00000a2000007945 */ /* 0x000fe20003800000 */
[----:B------:R-:W-:-:S06]  /*c7c0*/  IMAD.MOV.U32 R7, RZ, RZ, R48 ;  /* 0x000000ffff077224 */ /* 0x000fcc00078e0030 */
        /* <DEDUP_REMOVED lines=64> */
.L_x_8232:
[----:B------:R-:W-:-:S04]  /*cbd0*/  LOP3.LUT R5, R7, 0xfffffffc, RZ, 0xc0, !PT ;  /* 0xfffffffc07057812 */ /* 0x000fc800078ec0ff */
[----:B------:R-:W-:-:S04]  /*cbe0*/  IADD3 R4, P0, R5, R16, RZ ;  /* 0x0000001005047210 */ /* 0x000fc80007f1e0ff */
[----:B------:R-:W-:Y:S01]  /*cbf0*/  IADD3.X R5, RZ, R17, RZ, P0, !PT ;  /* 0x00000011ff057210 */ /* 0x000fe200007fe4ff */
[----:B------:R-:W-:-:S04]  /*cc00*/  IMAD.IADD R9, R7, 0x1, R20 ;  /* 0x0000000107097824 */ /* 0x000fc800078e0214 */
[----:B------:R0:W2:Y:S01]  /*cc10*/  LDG.E R49, desc[UR60][R4.64] ;  /* 0x0000003c04317981 */ /* 0x0000a2000c1e1900 */
[C---:B------:R-:W-:Y:S02]  /*cc20*/  LOP3.LUT R7, R9.reuse, 0xfffffffc, RZ, 0xc0, !PT ;  /* 0xfffffffc09077812 */ /* 0x040fe400078ec0ff */
[----:B------:R-:W-:Y:S02]  /*cc30*/  IADD3 R47, R9, R20, RZ ;  /* 0x00000014092f7210 */ /* 0x000fe40007ffe0ff */
[----:B------:R-:W-:Y:S02]  /*cc40*/  IADD3 R6, P0, R7, R16, RZ ;  /* 0x0000001007067210 */ /* 0x000fe40007f1e0ff */
[----:B------:R-:W-:-:S03]  /*cc50*/  LOP3.LUT R9, R47, 0xfffffffc, RZ, 0xc0, !PT ;  /* 0xfffffffc2f097812 */ /* 0x000fc600078ec0ff */
[----:B------:R-:W-:Y:S01]  /*cc60*/  IMAD.X R7, RZ, RZ, R17, P0 ;  /* 0x000000ffff077224 */ /* 0x000fe200000e0611 */
[----:B------:R-:W-:-:S04]  /*cc70*/  IADD3 R8, P0, R9, R16, RZ ;  /* 0x0000001009087210 */ /* 0x000fc80007f1e0ff */
[----:B------:R1:W3:Y:S01]  /*cc80*/  LDG.E R54, desc[UR60][R6.64] ;  /* 0x0000003c06367981 */ /* 0x0002e2000c1e1900 */
[----:B------:R-:W-:Y:S02]  /*cc90*/  IMAD.IADD R47, R47, 0x1, R20 ;  /* 0x000000012f2f7824 */ /* 0x000fe400078e0214 */
[----:B------:R-:W-:-:S03]  /*cca0*/  IMAD.X R9, RZ, RZ, R17, P0 ;  /* 0x000000ffff097224 */ /* 0x000fc600000e0611 */
[----:B0-----:R-:W-:Y:S02]  /*ccb0*/  LOP3.LUT R5, R47, 0xfffffffc, RZ, 0xc0, !PT ;  /* 0xfffffffc2f057812 */ /* 0x001fe400078ec0ff */
[----:B------:R0:W4:Y:S02]  /*ccc0*/  LDG.E R8, desc[UR60][R8.64] ;  /* 0x0000003c08087981 */ /* 0x000124000c1e1900 */
[----:B------:R-:W-:-:S04]  /*ccd0*/  IADD3 R4, P0, R5, R16, RZ ;  /* 0x0000001005047210 */ /* 0x000fc80007f1e0ff */
[----:B------:R-:W-:-:S06]  /*cce0*/  IADD3.X R5, RZ, R17, RZ, P0, !PT ;  /* 0x00000011ff057210 */ /* 0x000fcc00007fe4ff */
[----:B------:R5:W4:Y:S01]  /*ccf0*/  LDG.E R5, desc[UR60][R4.64] ;  /* 0x0000003c04057981 */ /* 0x000b22000c1e1900 */
[----:B-1----:R-:W-:-:S04]  /*cd00*/  IMAD.IADD R7, R47, 0x1, R20 ;  /* 0x000000012f077824 */ /* 0x002fc800078e0214 */
[----:B------:R-:W-:-:S05]  /*cd10*/  IMAD R48, R20, 0x3, R7 ;  /* 0x0000000314307824 */ /* 0x000fca00078e0207 */
[----:B------:R-:W-:Y:S02]  /*cd20*/  ISETP.GE.U32.AND P0, PT, R48, R53, PT ;  /* 0x000000353000720c */ /* 0x000fe40003f06070 */
[C---:B--2---:R-:W-:Y:S02]  /*cd30*/  PRMT R46, R49.reuse, 0x7771, RZ ;  /* 0x00007771312e7816 */ /* 0x044fe400000000ff */
[C---:B------:R-:W-:Y:S02]  /*cd40*/  PRMT R6, R49.reuse, 0x7770, RZ ;  /* 0x0000777031067816 */ /* 0x040fe400000000ff */
[----:B------:R-:W-:Y:S02]  /*cd50*/  PRMT R51, R46, 0x8880, RZ ;  /* 0x000088802e337816 */ /* 0x000fe400000000ff */
[----:B------:R-:W-:Y:S02]  /*cd60*/  PRMT R47, R49, 0x7773, RZ ;  /* 0x00007773312f7816 */ /* 0x000fe400000000ff */
[----:B------:R-:W-:-:S02]  /*cd70*/  IADD3 R36, P2, R51, R36, RZ ;  /* 0x0000002433247210 */ /* 0x000fc40007f5e0ff */
[----:B------:R-:W-:Y:S02]  /*cd80*/  PRMT R50, R6, 0x8880, RZ ;  /* 0x0000888006327816 */ /* 0x000fe400000000ff */
[----:B------:R-:W-:Y:S02]  /*cd90*/  LEA.HI.X.SX32 R30, R51, R30, 0x1, P2 ;  /* 0x0000001e331e7211 */ /* 0x000fe400010f0eff */
[----:B------:R-:W-:Y:S02]  /*cda0*/  PRMT R51, R47, 0x8880, RZ ;  /* 0x000088802f337816 */ /* 0x000fe400000000ff */
[----:B0-----:R-:W-:Y:S02]  /*cdb0*/  PRMT R9, R49, 0x7772, RZ ;  /* 0x0000777231097816 */ /* 0x001fe400000000ff */
[----:B------:R-:W-:Y:S02]  /*cdc0*/  IADD3 R37, P1, R50, R37, RZ ;  /* 0x0000002532257210 */ /* 0x000fe40007f3e0ff */
[----:B------:R-:W-:-:S02]  /*cdd0*/  IADD3 R38, P2, R51, R38, RZ ;  /* 0x0000002633267210 */ /* 0x000fc40007f5e0ff */
[----:B-----5:R-:W-:Y:S02]  /*cde0*/  PRMT R4, R9, 0x8880, RZ ;  /* 0x0000888009047816 */ /* 0x020fe400000000ff */
[C---:B---3--:R-:W-:Y:S02]  /*cdf0*/  PRMT R48, R54.reuse, 0x7771, RZ ;  /* 0x0000777136307816 */ /* 0x048fe400000000ff */
[----:B------:R-:W-:Y:S02]  /*ce00*/  PRMT R49, R54, 0x7770, RZ ;  /* 0x0000777036317816 */ /* 0x000fe400000000ff */
[----:B------:R-:W-:Y:S02]  /*ce10*/  LEA.HI.X.SX32 R14, R50, R14, 0x1, P1 ;  /* 0x0000000e320e7211 */ /* 0x000fe400008f0eff */
[----:B------:R-:W-:Y:S02]  /*ce20*/  LEA.HI.X.SX32 R32, R51, R32, 0x1, P2 ;  /* 0x0000002033207211 */ /* 0x000fe400010f0eff */
[----:B------:R-:W-:-:S02]  /*ce30*/  PRMT R52, R48, 0x8880, RZ ;  /* 0x0000888030347816 */ /* 0x000fc400000000ff */
[----:B------:R-:W-:Y:S02]  /*ce40*/  IADD3 R39, P1, R4, R39, RZ ;  /* 0x0000002704277210 */ /* 0x000fe40007f3e0ff */
[C---:B------:R-:W-:Y:S02]  /*ce50*/  PRMT R51, R54.reuse, 0x7772, RZ ;  /* 0x0000777236337816 */ /* 0x040fe400000000ff */
[----:B------:R-:W-:Y:S02]  /*ce60*/  PRMT R50, R49, 0x8880, RZ ;  /* 0x0000888031327816 */ /* 0x000fe400000000ff */
[----:B------:R-:W-:Y:S02]  /*ce70*/  PRMT R54, R54, 0x7773, RZ ;  /* 0x0000777336367816 */ /* 0x000fe400000000ff */
[----:B------:R-:W-:Y:S02]  /*ce80*/  LEA.HI.X.SX32 R31, R4, R31, 0x1, P1 ;  /* 0x0000001f041f7211 */ /* 0x000fe400008f0eff */
[----:B------:R-:W-:-:S02]  /*ce90*/  IADD3 R43, P2, R52, R43, RZ ;  /* 0x0000002b342b7210 */ /* 0x000fc40007f5e0ff */
[----:B------:R-:W-:Y:S02]  /*cea0*/  IADD3 R41, P1, R50, R41, RZ ;  /* 0x0000002932297210 */ /* 0x000fe40007f3e0ff */
[----:B------:R-:W-:Y:S02]  /*ceb0*/  PRMT R4, R54, 0x8880, RZ ;  /* 0x0000888036047816 */ /* 0x000fe400000000ff */
[----:B----4-:R-:W-:Y:S02]  /*cec0*/  PRMT R55, R8, 0x7771, RZ ;  /* 0x0000777108377816 */ /* 0x010fe400000000ff */
[----:B------:R-:W-:Y:S02]  /*ced0*/  LEA.HI.X.SX32 R33, R52, R33, 0x1, P2 ;  /* 0x0000002134217211 */ /* 0x000fe400010f0eff */
[----:B------:R-:W-:Y:S02]  /*cee0*/  LEA.HI.X.SX32 R13, R50, R13, 0x1, P1 ;  /* 0x0000000d320d7211 */ /* 0x000fe400008f0eff */
[----:B------:R-:W-:-:S02]  /*cef0*/  IADD3 R45, P2, R4, R45, RZ ;  /* 0x0000002d042d7210 */ /* 0x000fc40007f5e0ff */
[----:B------:R-:W-:Y:S02]  /*cf00*/  PRMT R59, R51, 0x8880, RZ ;  /* 0x00008880333b7816 */ /* 0x000fe400000000ff */
[----:B------:R-:W-:Y:S02]  /*cf10*/  PRMT R50, R55, 0x8880, RZ ;  /* 0x0000888037327816 */ /* 0x000fe400000000ff */
[----:B------:R-:W-:Y:S02]  /*cf20*/  PRMT R57, R8, 0x7770, RZ ;  /* 0x0000777008397816 */ /* 0x000fe400000000ff */
[----:B------:R-:W-:Y:S02]  /*cf30*/  LEA.HI.X.SX32 R35, R4, R35, 0x1, P2 ;  /* 0x0000002304237211 */ /* 0x000fe400010f0eff */
[----:B------:R-:W-:Y:S02]  /*cf40*/  IADD3 R44, P1, R59, R44, RZ ;  /* 0x0000002c3b2c7210 */ /* 0x000fe40007f3e0ff */
[----:B------:R-:W-:-:S02]  /*cf50*/  IADD3 R25, P2, R50, R25, RZ ;  /* 0x0000001932197210 */ /* 0x000fc40007f5e0ff */
[----:B------:R-:W-:Y:S02]  /*cf60*/  PRMT R61, R57, 0x8880, RZ ;  /* 0x00008880393d7816 */ /* 0x000fe400000000ff */
[----:B------:R-:W-:Y:S02]  /*cf70*/  LEA.HI.X.SX32 R34, R59, R34, 0x1, P1 ;  /* 0x000000223b227211 */ /* 0x000fe400008f0eff */
[----:B------:R-:W-:Y:S02]  /*cf80*/  LEA.HI.X.SX32 R29, R50, R29, 0x1, P2 ;  /* 0x0000001d321d7211 */ /* 0x000fe400010f0eff */
[----:B------:R-:W-:Y:S02]  /*cf90*/  IADD3 R26, P1, R61, R26, RZ ;  /* 0x0000001a3d1a7210 */ /* 0x000fe40007f3e0ff */
[C---:B------:R-:W-:Y:S02]  /*cfa0*/  PRMT R52, R5.reuse, 0x7770, RZ ;  /* 0x0000777005347816 */ /* 0x040fe400000000ff */
[----:B------:R-:W-:-:S02]  /*cfb0*/  PRMT R50, R5, 0x7771, RZ ;  /* 0x0000777105327816 */ /* 0x000fc400000000ff */
[C---:B------:R-:W-:Y:S02]  /*cfc0*/  PRMT R4, R5.reuse, 0x7772, RZ ;  /* 0x0000777205047816 */ /* 0x040fe400000000ff */
[C---:B------:R-:W-:Y:S02]  /*cfd0*/  PRMT R56, R8.reuse, 0x7772, RZ ;  /* 0x0000777208387816 */ /* 0x040fe400000000ff */
[----:B------:R-:W-:Y:S02]  /*cfe0*/  PRMT R58, R8, 0x7773, RZ ;  /* 0x00007773083a7816 */ /* 0x000fe400000000ff */
[----:B------:R-:W-:Y:S02]  /*cff0*/  PRMT R5, R5, 0x7773, RZ ;  /* 0x0000777305057816 */ /* 0x000fe400000000ff */
[----:B------:R-:W-:Y:S02]  /*d000*/  LEA.HI.X.SX32 R12, R61, R12, 0x1, P1 ;  /* 0x0000000c3d0c7211 */ /* 0x000fe400008f0eff */
        /* <DEDUP_REMOVED lines=20> */
.L_x_8231:
        /* <DEDUP_REMOVED lines=8> */
.L_x_8230:
[----:B------:R-:W-:Y:S05]  /*d1d0*/  BSYNC B0 ;  /* 0x0000000000007941 */ /* 0x000fea0003800000 */
.L_x_8229:
        /* <DEDUP_REMOVED lines=47> */
.L_x_8234:
[----:B------:R-:W-:Y:S05]  /*d4d0*/  BSYNC B0 ;  /* 0x0000000000007941 */ /* 0x000fea0003800000 */
.L_x_8233:
        /* <DEDUP_REMOVED lines=75> */
.L_x_8236:
[----:B------:R-:W-:Y:S05]  /*d990*/  BSYNC B0 ;  /* 0x0000000000007941 */ /* 0x000fea0003800000 */
.L_x_8235:
        /* <DEDUP_REMOVED lines=16> */
.L_x_8187:
[----:B------:R-:W-:Y:S05]  /*daa0*/  BSYNC B6 ;  /* 0x0000000000067941 */ /* 0x000fea0003800000 */
.L_x_8186:
[----:B------:R-:W-:Y:S02]  /*dab0*/  ULDC UR4, c[0x0][0x23c] ;  /* 0x00008f0000047ab9 */ /* 0x000fe40000000800 */
[----:B------:R-:W-:-:S13]  /*dac0*/  ISETP.NE.AND P0, PT, RZ, UR4, PT ;  /* 0x00000004ff007c0c */ /* 0x000fda000bf05270 */
[----:B------:R-:W-:Y:S05]  /*dad0*/  @!P0 BRA `(.L_x_8237) ;  /* 0x0000000000ac8947 */ /* 0x000fea0003800000 */
[----:B------:R-:W1:Y:S01]  /*dae0*/  S2R R4, SR_CgaCtaId ;  /* 0x0000000000047919 */ /* 0x000e620000008800 */
[----:B------:R-:W2:Y:S01]  /*daf0*/  LDC R14, c[0x0][RZ] ;  /* 0x00000000ff0e7b82 */ /* 0x000ea20000000800 */
[----:B------:R-:W-:Y:S01]  /*db00*/  MOV R0, 0x400 ;  /* 0x0000040000007802 */ /* 0x000fe20000000f00 */
[----:B0-----:R-:W-:Y:S01]  /*db10*/  IMAD.MOV.U32 R35, RZ, RZ, R39 ;  /* 0x000000ffff237224 */ /* 0x001fe200078e0027 */
[----:B------:R-:W-:-:S03]  /*db20*/  MOV R34, R38 ;  /* 0x0000002600227202 */ /* 0x000fc60000000f00 */
[----:B------:R-:W-:Y:S02]  /*db30*/  VIADD R3, R0, 0x10 ;  /* 0x0000001000037836 */ /* 0x000fe40000000000 */
[----:B------:R-:W0:Y:S01]  /*db40*/  LDC R15, c[0x0][0x4] ;  /* 0x00000100ff0f7b82 */ /* 0x000e220000000800 */
[----:B--2---:R-:W-:Y:S02]  /*db50*/  IMAD R0, R2, R14, R19 ;  /* 0x0000000e02007224 */ /* 0x004fe400078e0213 */
[----:B-1----:R-:W-:-:S05]  /*db60*/  LEA R3, R4, R3, 0x18 ;  /* 0x0000000304037211 */ /* 0x002fca00078ec0ff */
[----:B------:R-:W-:Y:S01]  /*db70*/  IMAD R13, R0, 0x20, R3 ;  /* 0x00000020000d7824 */ /* 0x000fe200078e0203 */
[----:B0-----:R-:W-:-:S04]  /*db80*/  SHF.R.U32.HI R0, RZ, 0x1, R15 ;  /* 0x00000001ff007819 */ /* 0x001fc8000001160f */
[----:B------:R1:W-:Y:S01]  /*db90*/  STS.128 [R13], R32 ;  /* 0x000000200d007388 */ /* 0x0003e20000000c00 */
[----:B------:R-:W-:-:S03]  /*dba0*/  ISETP.NE.AND P0, PT, R0, RZ, PT ;  /* 0x000000ff0000720c */ /* 0x000fc60003f05270 */
[----:B------:R1:W-:Y:S10]  /*dbb0*/  STS.128 [R13+0x10], R40 ;  /* 0x000010280d007388 */ /* 0x0003f40000000c00 */
[----:B------:R-:W-:Y:S05]  /*dbc0*/  @!P0 BRA `(.L_x_8237) ;  /* 0x0000000000708947 */ /* 0x000fea0003800000 */
.L_x_8240:
        /* <DEDUP_REMOVED lines=18> */
[----:B------:R-:W-:-:S02]  /*dcf0*/  IMAD.X R33, R5, 0x1, R33, P0 ;  /* 0x0000000105217824 */ /* 0x000fc400000e0621 */
[----:B------:R-:W-:Y:S01]  /*dd00*/  IMAD.X R43, R11, 0x1, R43, P4 ;  /* 0x000000010b2b7824 */ /* 0x000fe200020e062b */
[----:B------:R-:W-:Y:S01]  /*dd10*/  IADD3.X R41, R9, R41, RZ, P3, !PT ;  /* 0x0000002909297210 */ /* 0x000fe20001ffe4ff */
[----:B------:R-:W-:Y:S01]  /*dd20*/  IMAD.MOV.U32 R34, RZ, RZ, R38 ;  /* 0x000000ffff227224 */ /* 0x000fe200078e0026 */
[----:B------:R-:W-:-:S03]  /*dd30*/  MOV R35, R39 ;  /* 0x0000002700237202 */ /* 0x000fc60000000f00 */
[----:B------:R0:W-:Y:S04]  /*dd40*/  STS.128 [R13+0x10], R40 ;  /* 0x000010280d007388 */ /* 0x0001e80000000c00 */
[----:B------:R0:W-:Y:S02]  /*dd50*/  STS.128 [R13], R32 ;  /* 0x000000200d007388 */ /* 0x0001e40000000c00 */
.L_x_8239:
[----:B------:R-:W-:Y:S05]  /*dd60*/  BSYNC B0 ;  /* 0x0000000000007941 */ /* 0x000fea0003800000 */
.L_x_8238:
[----:B------:R-:W-:Y:S01]  /*dd70*/  IMAD.MOV.U32 R0, RZ, RZ, R12 ;  /* 0x000000ffff007224 */ /* 0x000fe200078e000c */
[----:B------:R-:W-:Y:S06]  /*dd80*/  @P1 BRA `(.L_x_8240) ;  /* 0xfffffffc00901947 */ /* 0x000fec000383ffff */
.L_x_8237:
        /* <DEDUP_REMOVED lines=23> */
.L_x_8245:
[----:B------:R-:W-:Y:S01]  /*df00*/  IMAD.IADD R4, R19, 0x1, R0 ;  /* 0x0000000113047824 */ /* 0x000fe200078e0200 */
[----:B------:R-:W-:Y:S05]  /*df10*/  WARPSYNC.ALL ;  /* 0x0000000000007948 */ /* 0x000fea0003800000 */
[----:B------:R-:W-:Y:S01]  /*df20*/  BAR.SYNC.DEFER_BLOCKING 0x0 ;  /* 0x0000000000007b1d */ /* 0x000fe20000010000 */
[----:B------:R-:W-:-:S04]  /*df30*/  ISETP.GE.U32.AND P0, PT, R4, R13, PT ;  /* 0x0000000d0400720c */ /* 0x000fc80003f06070 */
[----:B------:R-:W-:Y:S01]  /*df40*/  ISETP.GE.U32.OR P0, PT, R19, R0, P0 ;  /* 0x000000001300720c */ /* 0x000fe20000706470 */
[----:B------:R-:W-:-:S12]  /*df50*/  BSSY B0, `(.L_x_8243) ;  /* 0x0000011000007945 */ /* 0x000fd80003800000 */
[----:B-1----:R-:W-:Y:S05]  /*df60*/  @P0 BRA `(.L_x_8244) ;  /* 0x00000000003c0947 */ /* 0x002fea0003800000 */
[----:B------:R-:W-:-:S05]  /*df70*/  IMAD R12, R0, 0x20, R3 ;  /* 0x00000020000c7824 */ /* 0x000fca00078e0203 */
[----:B------:R-:W1:Y:S04]  /*df80*/  LDS.128 R4, [R12] ;  /* 0x000000000c047984 */ /* 0x000e680000000c00 */
[----:B------:R-:W2:Y:S01]  /*df90*/  LDS.128 R8, [R12+0x10] ;  /* 0x000010000c087984 */ /* 0x000ea20000000c00 */
[----:B-1----:R-:W-:Y:S02]  /*dfa0*/  IADD3 R38, P1, R6, R38, RZ ;  /* 0x0000002606267210 */ /* 0x002fe40007f3e0ff */
[----:B0-----:R-:W-:Y:S02]  /*dfb0*/  IADD3 R32, P0, R4, R32, RZ ;  /* 0x0000002004207210 */ /* 0x001fe40007f1e0ff */
[----:B--2---:R-:W-:Y:S01]  /*dfc0*/  IADD3 R40, P2, R8, R40, RZ ;  /* 0x0000002808287210 */ /* 0x004fe20007f5e0ff */
[----:B------:R-:W-:Y:S01]  /*dfd0*/  IMAD.X R39, R7, 0x1, R39, P1 ;  /* 0x0000000107277824 */ /* 0x000fe200008e0627 */
[----:B------:R-:W-:Y:S01]  /*dfe0*/  IADD3 R42, P3, R10, R42, RZ ;  /* 0x0000002a0a2a7210 */ /* 0x000fe20007f7e0ff */
[----:B------:R-:W-:Y:S01]  /*dff0*/  IMAD.MOV.U32 R34, RZ, RZ, R38 ;  /* 0x000000ffff227224 */ /* 0x000fe200078e0026 */
[----:B------:R-:W-:Y:S01]  /*e000*/  IADD3.X R33, R5, R33, RZ, P0, !PT ;  /* 0x0000002105217210 */ /* 0x000fe200007fe4ff */
[----:B------:R-:W-:Y:S01]  /*e010*/  IMAD.X R41, R9, 0x1, R41, P2 ;  /* 0x0000000109297824 */ /* 0x000fe200010e0629 */
[----:B------:R-:W-:Y:S01]  /*e020*/  IADD3.X R43, R11, R43, RZ, P3, !PT ;  /* 0x0000002b0b2b7210 */ /* 0x000fe20001ffe4ff */
[----:B------:R-:W-:-:S04]  /*e030*/  IMAD.MOV.U32 R35, RZ, RZ, R39 ;  /* 0x000000ffff237224 */ /* 0x000fc800078e0027 */
[----:B------:R1:W-:Y:S04]  /*e040*/  STS.128 [R3+0x10], R40 ;  /* 0x0000102803007388 */ /* 0x0003e80000000c00 */
[----:B------:R1:W-:Y:S02]  /*e050*/  STS.128 [R3], R32 ;  /* 0x0000002003007388 */ /* 0x0003e40000000c00 */
.L_x_8244:
[----:B------:R-:W-:Y:S05]  /*e060*/  BSYNC B0 ;  /* 0x0000000000007941 */ /* 0x000fea0003800000 */
.L_x_8243:
[----:B------:R-:W-:-:S04]  /*e070*/  SHF.R.S32.HI R0, RZ, 0x1, R0 ;  /* 0x00000001ff007819 */ /* 0x000fc80000011400 */
[----:B------:R-:W-:-:S13]  /*e080*/  ISETP.GE.AND P0, PT, R0, 0x20, PT ;  /* 0x000000200000780c */ /* 0x000fda0003f06270 */
[----:B------:R-:W-:Y:S05]  /*e090*/  @P0 BRA `(.L_x_8245) ;  /* 0xfffffffc00980947 */ /* 0x000fea000383ffff */
[----:B------:R-:W-:-:S11]  /*e0a0*/  HFMA2.MMA R0, -RZ, RZ, 0, 1.9073486328125e-06 ;  /* 0x00000020ff007435 */ /* 0x000fd600000001ff */
.L_x_8242:
[----:B------:R-:W-:Y:S01]  /*e0b0*/  ISETP.GE.AND P0, PT, R0, 0x2, PT ;  /* 0x000000020000780c */ /* 0x000fe20003f06270 */
[----:B------:R-:W-:Y:S05]  /*e0c0*/  WARPSYNC.ALL ;  /* 0x0000000000007948 */ /* 0x000fea0003800000 */
[----:B------:R-:W-:Y:S07]  /*e0d0*/  BAR.SYNC.DEFER_BLOCKING 0x0 ;  /* 0x0000000000007b1d */ /* 0x000fee0000010000 */
[----:B------:R-:W-:Y:S05]  /*e0e0*/  @!P0 BRA `(.L_x_8241) ;  /* 0x0000000000508947 */ /* 0x000fea0003800000 */
[----:B01----:R-:W-:-:S07]  /*e0f0*/  IMAD.MOV.U32 R3, RZ, RZ, 0x1 ;  /* 0x00000001ff037424 */ /* 0x003fce00078e00ff */
.L_x_8246:
        /* <DEDUP_REMOVED lines=15> */
[----:B-----5:R-:W-:Y:S02]  /*e1f0*/  IMAD.X R39, R6, 0x1, R39, P2 ;  /* 0x0000000106277824 */ /* 0x020fe400010e0627 */
[----:B------:R-:W-:Y:S01]  /*e200*/  IMAD.X R41, R8, 0x1, R41, P3 ;  /* 0x0000000108297824 */ /* 0x000fe200018e0629 */
[----:B------:R-:W-:-:S09]  /*e210*/  IADD3.X R43, R10, R43, RZ, P4, !PT ;  /* 0x0000002b0a2b7210 */ /* 0x000fd200027fe4ff */
[----:B------:R-:W-:Y:S05]  /*e220*/  @!P0 BRA `(.L_x_8246) ;  /* 0xfffffffc00b48947 */ /* 0x000fea000383ffff */
.L_x_8241:
[----:B------:R-:W2:Y:S01]  /*e230*/  LDC R0, c[0x0][0x3f4] ;  /* 0x0000fd00ff007b82 */ /* 0x000ea20000000800 */
[----:B------:R-:W-:Y:S02]  /*e240*/  IMAD.MOV.U32 R18, RZ, RZ, RZ ;  /* 0x000000ffff127224 */ /* 0x000fe400078e00ff */
[----:B------:R-:W-:Y:S01]  /*e250*/  IMAD.MOV.U32 R24, RZ, RZ, RZ ;  /* 0x000000ffff187224 */ /* 0x000fe200078e00ff */
        /* <DEDUP_REMOVED lines=9> */
[----:B------:R-:W-:-:S04]  /*e2f0*/  ULDC UR4, c[0x0][0x524] ;  /* 0x0001490000047ab9 */ /* 0x000fc80000000800 */
[----:B01----:R-:W-:-:S04]  /*e300*/  IMAD.MOV R3, RZ, RZ, -R5 ;  /* 0x000000ffff037224 */ /* 0x003fc800078e0a05 */
        /* <DEDUP_REMOVED lines=261> */
[----:B------:R-:W-:-:S04]  /*f360*/  ULDC UR4, c[0x0][0x5e4] ;  /* 0x0001790000047ab9 */ /* 0x000fc80000000800 */
[----:B------:R-:W-:-:S04]  /*f370*/  IMAD.MOV R3, RZ, RZ, -R3 ;  /* 0x000000ffff037224 */ /* 0x000fc800078e0a03 */
[----:B------:R-:W-:-:S04]  /*f380*/  IMAD R3, R3, UR6, R7 ;  /* 0x0000000603037c24 */ /* 0x000fc8000f8e0207 */
[----:B------:R-:W-:-:S07]  /*f390*/  IMAD R24, R3, UR4, R24 ;  /* 0x0000000403187c24 */ /* 0x000fce000f8e0218 */
.L_x_8247:
        /* <DEDUP_REMOVED lines=19> */
[----:B01----:R-:W-:-:S04]  /*f4d0*/  IMAD.MOV R3, RZ, RZ, -R5 ;  /* 0x000000ffff037224 */ /* 0x003fc800078e0a05 */
        /* <DEDUP_REMOVED lines=255> */
.L_x_8248:
[----:B------:R-:W-:Y:S01]  /*104d0*/  CS2R R16, SRZ ;  /* 0x0000000000107805 */ /* 0x000fe2000001ff00 */
[----:B------:R-:W-:Y:S06]  /*104e0*/  @!P0 BRA `(.L_x_8249) ;  /* 0x0000001000488947 */ /* 0x000fec0003800000 */
        /* <DEDUP_REMOVED lines=268> */
[----:B01----:R-:W-:-:S05]  /*115b0*/  IMAD.HI.U32 R3, R5, UR7, R4 ;  /* 0x0000000705037c27 */ /* 0x003fca000f8e0004 */
[----:B------:R-:W-:Y:S01]  /*115c0*/  SHF.R.U32.HI R3, RZ, UR4, R3 ;  /* 0x00000004ff037c19 */ /* 0x000fe20008011603 */
[----:B------:R-:W-:-:S04]  /*115d0*/  ULDC UR4, c[0x0][0x5e4] ;  /* 0x0001790000047ab9 */ /* 0x000fc80000000800 */
[----:B------:R-:W-:-:S04]  /*115e0*/  IMAD.MOV R3, RZ, RZ, -R3 ;  /* 0x000000ffff037224 */ /* 0x000fc800078e0a03 */
[----:B------:R-:W-:-:S04]  /*115f0*/  IMAD R4, R3, UR6, R5 ;  /* 0x0000000603047c24 */ /* 0x000fc8000f8e0205 */
[----:B------:R-:W-:-:S07]  /*11600*/  IMAD R17, R4, UR4, R17 ;  /* 0x0000000404117c24 */ /* 0x000fce000f8e0211 */
.L_x_8249:
        /* <DEDUP_REMOVED lines=275> */
.L_x_8250:
[----:B------:R-:W-:Y:S01]  /*12740*/  ULDC.64 UR4, c[0x0][0x608] ;  /* 0x0001820000047ab9 */ /* 0x000fe20000000a00 */
[----:B------:R-:W-:Y:S01]  /*12750*/  MOV R6, RZ ;  /* 0x000000ff00067202 */ /* 0x000fe20000000f00 */
[----:B------:R-:W-:Y:S01]  /*12760*/  IMAD.MOV.U32 R5, RZ, RZ, RZ ;  /* 0x000000ffff057224 */ /* 0x000fe200078e00ff */
[----:B------:R-:W-:Y:S01]  /*12770*/  ISETP.NE.U32.AND P0, PT, RZ, UR4, PT ;  /* 0x00000004ff007c0c */ /* 0x000fe2000bf05070 */
[----:B------:R-:W-:Y:S01]  /*12780*/  IMAD.MOV.U32 R0, RZ, RZ, RZ ;  /* 0x000000ffff007224 */ /* 0x000fe200078e00ff */
[----:B01----:R-:W-:Y:S02]  /*12790*/  MOV R3, RZ ;  /* 0x000000ff00037202 */ /* 0x003fe40000000f00 */
[----:B------:R-:W-:-:S13]  /*127a0*/  ISETP.NE.AND.EX P0, PT, RZ, UR5, PT, P0 ;  /* 0x00000005ff007c0c */ /* 0x000fda000bf05300 */
[----:B------:R-:W-:Y:S05]  /*127b0*/  @!P0 BRA `(.L_x_8251) ;  /* 0x00000004002c8947 */ /* 0x000fea0003800000 */
[----:B------:R-:W-:Y:S01]  /*127c0*/  HFMA2.MMA R6, -RZ, RZ, 0, 4.76837158203125e-07 ;  /* 0x00000008ff067435 */ /* 0x000fe200000001ff */
[----:B------:R-:W-:Y:S01]  /*127d0*/  BSSY B0, `(.L_x_8252) ;  /* 0x0000026000007945 */ /* 0x000fe20003800000 */
[----:B------:R-:W-:Y:S02]  /*127e0*/  IMAD.MOV.U32 R8, RZ, RZ, 0x1 ;  /* 0x00000001ff087424 */ /* 0x000fe400078e00ff */
[----:B------:R-:W-:Y:S02]  /*127f0*/  IMAD.MOV.U32 R5, RZ, RZ, RZ ;  /* 0x000000ffff057224 */ /* 0x000fe400078e00ff */
[----:B------:R-:W-:-:S07]  /*12800*/  IMAD.MOV.U32 R7, RZ, RZ, 0x0 ;  /* 0x00000000ff077424 */ /* 0x000fce00078e00ff */
.L_x_8256:
[-C--:B------:R-:W-:Y:S01]  /*12810*/  LOP3.LUT R0, R5, R7.reuse, RZ, 0xfc, !PT ;  /* 0x0000000705007212 */ /* 0x080fe200078efcff */
[----:B------:R-:W-:Y:S01]  /*12820*/  BSSY B1, `(.L_x_8253) ;  /* 0x000001b000017945 */ /* 0x000fe20003800000 */
[----:B------:R-:W-:Y:S02]  /*12830*/  MOV R3, R7 ;  /* 0x0000000700037202 */ /* 0x000fe40000000f00 */
[----:B------:R-:W-:Y:S01]  /*12840*/  ISETP.NE.U32.AND P0, PT, R0, RZ, PT ;  /* 0x000000ff0000720c */ /* 0x000fe20003f05070 */
[----:B------:R-:W-:-:S12]  /*12850*/  IMAD.MOV.U32 R0, RZ, RZ, R6 ;  /* 0x000000ffff007224 */ /* 0x000fd800078e0006 */
[----:B------:R-:W-:Y:S05]  /*12860*/  @!P0 BRA `(.L_x_8254) ;  /* 0x00000000000c8947 */ /* 0x000fea0003800000 */
[----:B------:R-:W-:-:S07]  /*12870*/  MOV R4, 0x12890 ;  /* 0x0001289000047802 */ /* 0x000fce0000000f00 */
[----:B------:R-:W-:Y:S05]  /*12880*/  CALL.REL.NOINC `($__internal_39_$__cuda_sm20_rem_u64) ;  /* 0x0000007c00987944 */ /* 0x000fea0003c00000 */
[----:B------:R-:W-:Y:S05]  /*12890*/  BRA `(.L_x_8255) ;  /* 0x00000000004c7947 */ /* 0x000fea0003800000 */
.L_x_8254:
[----:B------:R-:W0:Y:S01]  /*128a0*/  I2F.U32.RP R7, R6 ;  /* 0x0000000600077306 */ /* 0x000e220000209000 */
[----:B------:R-:W-:-:S07]  /*128b0*/  ISETP.NE.U32.AND P1, PT, R6, RZ, PT ;  /* 0x000000ff0600720c */ /* 0x000fce0003f25070 */
[----:B0-----:R-:W0:Y:S02]  /*128c0*/  MUFU.RCP R7, R7 ;  /* 0x0000000700077308 */ /* 0x001e240000001000 */
[----:B0-----:R-:W-:Y:S02]  /*128d0*/  VIADD R4, R7, 0xffffffe ;  /* 0x0ffffffe07047836 */ /* 0x001fe40000000000 */
[----:B------:R-:W-:-:S04]  /*128e0*/  IMAD.MOV.U32 R7, RZ, RZ, RZ ;  /* 0x000000ffff077224 */ /* 0x000fc800078e00ff */
[----:B------:R0:W1:Y:S02]  /*128f0*/  F2I.FTZ.U32.TRUNC.NTZ R5, R4 ;  /* 0x0000000400057305 */ /* 0x000064000021f000 */
[----:B0-----:R-:W-:Y:S01]  /*12900*/  MOV R4, RZ ;  /* 0x000000ff00047202 */ /* 0x001fe20000000f00 */
[----:B-1----:R-:W-:-:S04]  /*12910*/  IMAD.MOV R9, RZ, RZ, -R5 ;  /* 0x000000ffff097224 */ /* 0x002fc800078e0a05 */
[----:B------:R-:W-:-:S04]  /*12920*/  IMAD R9, R9, R6, RZ ;  /* 0x0000000609097224 */ /* 0x000fc800078e02ff */
[----:B------:R-:W-:-:S06]  /*12930*/  IMAD.HI.U32 R5, R5, R9, R4 ;  /* 0x0000000905057227 */ /* 0x000fcc00078e0004 */
[----:B------:R-:W-:-:S04]  /*12940*/  IMAD.HI.U32 R5, R5, R8, RZ ;  /* 0x0000000805057227 */ /* 0x000fc800078e00ff */
[----:B------:R-:W-:-:S04]  /*12950*/  IMAD.MOV R5, RZ, RZ, -R5 ;  /* 0x000000ffff057224 */ /* 0x000fc800078e0a05 */
[----:B------:R-:W-:-:S05]  /*12960*/  IMAD R5, R6, R5, R8 ;  /* 0x0000000506057224 */ /* 0x000fca00078e0208 */
[----:B------:R-:W-:-:S13]  /*12970*/  ISETP.GE.U32.AND P0, PT, R5, R6, PT ;  /* 0x000000060500720c */ /* 0x000fda0003f06070 */
[----:B------:R-:W-:-:S05]  /*12980*/  @P0 IMAD.IADD R5, R5, 0x1, -R6 ;  /* 0x0000000105050824 */ /* 0x000fca00078e0a06 */
[----:B------:R-:W-:-:S13]  /*12990*/  ISETP.GE.U32.AND P0, PT, R5, R6, PT ;  /* 0x000000060500720c */ /* 0x000fda0003f06070 */
[-C--:B------:R-:W-:Y:S02]  /*129a0*/  @P0 IADD3 R5, R5, -R6.reuse, RZ ;  /* 0x8000000605050210 */ /* 0x080fe40007ffe0ff */
[----:B------:R-:W-:-:S05]  /*129b0*/  @!P1 LOP3.LUT R5, RZ, R6, RZ, 0x33, !PT ;  /* 0x00000006ff059212 */ /* 0x000fca00078e33ff */
[----:B------:R-:W-:-:S07]  /*129c0*/  IMAD.MOV.U32 R6, RZ, RZ, R5 ;  /* 0x000000ffff067224 */ /* 0x000fce00078e0005 */
.L_x_8255:
[----:B------:R-:W-:Y:S05]  /*129d0*/  BSYNC B1 ;  /* 0x0000000000017941 */ /* 0x000fea0003800000 */
.L_x_8253:
[----:B------:R-:W-:Y:S01]  /*129e0*/  ISETP.NE.U32.AND P0, PT, R6, RZ, PT ;  /* 0x000000ff0600720c */ /* 0x000fe20003f05070 */
[----:B------:R-:W-:Y:S01]  /*129f0*/  IMAD.MOV.U32 R5, RZ, RZ, R3 ;  /* 0x000000ffff057224 */ /* 0x000fe200078e0003 */
[----:B------:R-:W-:Y:S02]  /*12a00*/  MOV R8, R0 ;  /* 0x0000000000087202 */ /* 0x000fe40000000f00 */
[----:B------:R-:W-:-:S13]  /*12a10*/  ISETP.NE.AND.EX P0, PT, R7, RZ, PT, P0 ;  /* 0x000000ff0700720c */ /* 0x000fda0003f05300 */
[----:B------:R-:W-:Y:S05]  /*12a20*/  @P0 BRA `(.L_x_8256) ;  /* 0xfffffffc00780947 */ /* 0x000fea000383ffff */
[----:B------:R-:W-:Y:S05]  /*12a30*/  BSYNC B0 ;  /* 0x0000000000007941 */ /* 0x000fea0003800000 */
.L_x_8252:
[----:B------:R-:W-:Y:S01]  /*12a40*/  ISETP.NE.U32.AND P0, PT, R3, RZ, PT ;  /* 0x000000ff0300720c */ /* 0x000fe20003f05070 */
[----:B------:R-:W-:-:S12]  /*12a50*/  BSSY B0, `(.L_x_8257) ;  /* 0x000001a000007945 */ /* 0x000fd80003800000 */
[----:B------:R-:W-:Y:S05]  /*12a60*/  @!P0 BRA `(.L_x_8258) ;  /* 0x0000000000148947 */ /* 0x000fea0003800000 */
[----:B------:R-:W-:-:S07]  /*12a70*/  MOV R4, 0x12a90 ;  /* 0x00012a9000047802 */ /* 0x000fce0000000f00 */
[----:B------:R-:W-:Y:S05]  /*12a80*/  CALL.REL.NOINC `($__internal_38_$__cuda_sm20_div_u64) ;  /* 0x00000078000c7944 */ /* 0x000fea0003c00000 */
[----:B------:R-:W-:Y:S01]  /*12a90*/  IMAD.MOV.U32 R4, RZ, RZ, R0 ;  /* 0x000000ffff047224 */ /* 0x000fe200078e0000 */
[----:B------:R-:W-:Y:S01]  /*12aa0*/  MOV R5, R3 ;  /* 0x0000000300057202 */ /* 0x000fe20000000f00 */
[----:B------:R-:W-:Y:S06]  /*12ab0*/  BRA `(.L_x_8259) ;  /* 0x00000000004c7947 */ /* 0x000fec0003800000 */
.L_x_8258:
[----:B------:R-:W0:Y:S01]  /*12ac0*/  I2F.U32.RP R6, R0 ;  /* 0x0000000000067306 */ /* 0x000e220000209000 */
[----:B------:R-:W-:Y:S01]  /*12ad0*/  HFMA2.MMA R4, -RZ, RZ, 0, 0 ;  /* 0x00000000ff047435 */ /* 0x000fe200000001ff */
[----:B------:R-:W-:-:S06]  /*12ae0*/  ISETP.NE.U32.AND P2, PT, R0, RZ, PT ;  /* 0x000000ff0000720c */ /* 0x000fcc0003f45070 */
[----:B0-----:R-:W0:Y:S02]  /*12af0*/  MUFU.RCP R6, R6 ;  /* 0x0000000600067308 */ /* 0x001e240000001000 */
[----:B0-----:R-:W-:-:S06]  /*12b00*/  VIADD R5, R6, 0xffffffe ;  /* 0x0ffffffe06057836 */ /* 0x001fcc0000000000 */
[----:B------:R-:W0:Y:S02]  /*12b10*/  F2I.FTZ.U32.TRUNC.NTZ R5, R5 ;  /* 0x0000000500057305 */ /* 0x000e24000021f000 */
[----:B0-----:R-:W-:-:S04]  /*12b20*/  IMAD.MOV R3, RZ, RZ, -R5 ;  /* 0x000000ffff037224 */ /* 0x001fc800078e0a05 */
[----:B------:R-:W-:-:S04]  /*12b30*/  IMAD R3, R3, R0, RZ ;  /* 0x0000000003037224 */ /* 0x000fc800078e02ff */
[----:B------:R-:W-:-:S04]  /*12b40*/  IMAD.HI.U32 R3, R5, R3, R4 ;  /* 0x0000000305037227 */ /* 0x000fc800078e0004 */
[----:B------:R-:W-:Y:S02]  /*12b50*/  IMAD.MOV.U32 R5, RZ, RZ, RZ ;  /* 0x000000ffff057224 */ /* 0x000fe400078e00ff */
[----:B------:R-:W-:-:S04]  /*12b60*/  IMAD.HI.U32 R4, R3, 0x8, RZ ;  /* 0x0000000803047827 */ /* 0x000fc800078e00ff */
[----:B------:R-:W-:-:S04]  /*12b70*/  IMAD.MOV R3, RZ, RZ, -R4 ;  /* 0x000000ffff037224 */ /* 0x000fc800078e0a04 */
[----:B------:R-:W-:-:S05]  /*12b80*/  IMAD R3, R0, R3, 0x8 ;  /* 0x0000000800037424 */ /* 0x000fca00078e0203 */
[----:B------:R-:W-:-:S13]  /*12b90*/  ISETP.GE.U32.AND P0, PT, R3, R0, PT ;  /* 0x000000000300720c */ /* 0x000fda0003f06070 */
[----:B------:R-:W-:Y:S01]  /*12ba0*/  @P0 IMAD.IADD R3, R3, 0x1, -R0 ;  /* 0x0000000103030824 */ /* 0x000fe200078e0a00 */
[----:B------:R-:W-:-:S04]  /*12bb0*/  @P0 IADD3 R4, R4, 0x1, RZ ;  /* 0x0000000104040810 */ /* 0x000fc80007ffe0ff */
[----:B------:R-:W-:-:S13]  /*12bc0*/  ISETP.GE.U32.AND P1, PT, R3, R0, PT ;  /* 0x000000000300720c */ /* 0x000fda0003f26070 */
[----:B------:R-:W-:Y:S01]  /*12bd0*/  @P1 VIADD R4, R4, 0x1 ;  /* 0x0000000104041836 */ /* 0x000fe20000000000 */
[----:B------:R-:W-:-:S07]  /*12be0*/  @!P2 LOP3.LUT R4, RZ, R0, RZ, 0x33, !PT ;  /* 0x00000000ff04a212 */ /* 0x000fce00078e33ff */
.L_x_8259:
[----:B------:R-:W-:Y:S05]  /*12bf0*/  BSYNC B0 ;  /* 0x0000000000007941 */ /* 0x000fea0003800000 */
.L_x_8257:
[----:B------:R-:W-:Y:S01]  /*12c00*/  ULDC.64 UR4, c[0x0][0x608] ;  /* 0x0001820000047ab9 */ /* 0x000fe20000000a00 */
[----:B------:R-:W-:Y:S02]  /*12c10*/  IMAD R3, R5, R24, RZ ;  /* 0x0000001805037224 */ /* 0x000fe400078e02ff */
[----:B------:R-:W-:-:S04]  /*12c20*/  IMAD.WIDE.U32 R4, R24, R4, UR4 ;  /* 0x0000000418047e25 */ /* 0x000fc8000f8e0004 */
[--C-:B------:R-:W-:Y:S01]  /*12c30*/  IMAD.MOV.U32 R6, RZ, RZ, R4.reuse ;  /* 0x000000ffff067224 */ /* 0x100fe200078e0004 */
[----:B------:R-:W-:Y:S01]  /*12c40*/  IADD3 R5, R5, R3, RZ ;  /* 0x0000000305057210 */ /* 0x000fe20007ffe0ff */
[----:B------:R-:W-:-:S03]  /*12c50*/  IMAD.MOV.U32 R0, RZ, RZ, R4 ;  /* 0x000000ffff007224 */ /* 0x000fc600078e0004 */
[----:B------:R-:W-:-:S07]  /*12c60*/  MOV R3, R5 ;  /* 0x0000000500037202 */ /* 0x000fce0000000f00 */
.L_x_8251:
[----:B------:R-:W-:Y:S01]  /*12c70*/  ULDC UR4, c[0x0][0x240] ;  /* 0x0000900000047ab9 */ /* 0x000fe20000000800 */
[----:B------:R-:W-:Y:S01]  /*12c80*/  IMAD.MOV.U32 R4, RZ, RZ, R6 ;  /* 0x000000ffff047224 */ /* 0x000fe200078e0006 */
        /* <DEDUP_REMOVED lines=12> */
[----:B-1----:R-:W-:-:S04]  /*12d50*/  IMAD R9, R6, UR4, R9 ;  /* 0x0000000406097c24 */ /* 0x002fc8000f8e0209 */
[----:B------:R-:W-:-:S07]  /*12d60*/  IMAD.SHL.U32 R9, R9, 0x4, RZ ;  /* 0x0000000409097824 */ /* 0x000fce00078e00ff */
        /* <DEDUP_REMOVED lines=274> */
.L_x_8261:
[----:B------:R-:W-:Y:S05]  /*13e90*/  @!P0 BRA `(.L_x_8262) ;  /* 0x0000001000488947 */ /* 0x000fea0003800000 */
        /* <DEDUP_REMOVED lines=274> */
.L_x_8262:
        /* <DEDUP_REMOVED lines=276> */
.L_x_8263:
        /* <DEDUP_REMOVED lines=275> */
.L_x_8264:
        /* <DEDUP_REMOVED lines=14> */
.L_x_8266:
[----:B------:R-:W-:Y:S05]  /*17310*/  BSYNC B0 ;  /* 0x0000000000007941 */ /* 0x000fea0003800000 */
.L_x_8265:
        /* <DEDUP_REMOVED lines=17> */
.L_x_8268:
[----:B------:R-:W-:Y:S05]  /*17430*/  BSYNC B0 ;  /* 0x0000000000007941 */ /* 0x000fea0003800000 */
.L_x_8267:
        /* <DEDUP_REMOVED lines=35> */
.L_x_8270:
[----:B------:R-:W-:Y:S05]  /*17670*/  BSYNC B0 ;  /* 0x0000000000007941 */ /* 0x000fea0003800000 */
.L_x_8269:
        /* <DEDUP_REMOVED lines=24> */
[----:B0-----:R-:W-:Y:S01]  /*17800*/  IMAD R8, R2, UR6, R19 ;  /* 0x0000000602087c24 */ /* 0x001fe2000f8e0213 */
        /* <DEDUP_REMOVED lines=21> */
.L_x_8275:
        /* <DEDUP_REMOVED lines=18> */
.L_x_8274:
[----:B------:R-:W-:Y:S05]  /*17a80*/  BRA `(.L_x_8273) ;  /* 0x00000000009c7947 */ /* 0x000fea0003800000 */
.L_x_8272:
        /* <DEDUP_REMOVED lines=10> */
[----:B------:R-:W1:Y:S01]  /*17b30*/  LDC R30, c[0x0][RZ] ;  /* 0x00000000ff1e7b82 */ /* 0x000e620000000800 */
[----:B------:R-:W-:Y:S01]  /*17b40*/  IMAD.U32 R26, RZ, RZ, UR10 ;  /* 0x0000000aff1a7e24 */ /* 0x000fe2000f8e00ff */
[----:B------:R-:W-:Y:S01]  /*17b50*/  MOV R31, UR11 ;  /* 0x0000000b001f7c02 */ /* 0x000fe20008000f00 */
[----:B------:R-:W-:Y:S01]  /*17b60*/  IMAD.U32 R24, RZ, RZ, UR10 ;  /* 0x0000000aff187e24 */ /* 0x000fe2000f8e00ff */
[----:B------:R-:W-:Y:S01]  /*17b70*/  MOV R25, UR11 ;  /* 0x0000000b00197c02 */ /* 0x000fe20008000f00 */
[----:B------:R-:W-:Y:S01]  /*17b80*/  IMAD.U32 R22, RZ, RZ, UR10 ;  /* 0x0000000aff167e24 */ /* 0x000fe2000f8e00ff */
[----:B------:R-:W-:Y:S01]  /*17b90*/  MOV R7, UR11 ;  /* 0x0000000b00077c02 */ /* 0x000fe20008000f00 */
[----:B------:R-:W-:Y:S01]  /*17ba0*/  IMAD.MOV.U32 R27, RZ, RZ, R2 ;  /* 0x000000ffff1b7224 */ /* 0x000fe200078e0002 */
[----:B0-----:R-:W0:Y:S01]  /*17bb0*/  LDC.64 R32, c[0x0][0x610] ;  /* 0x00018400ff207b82 */ /* 0x001e220000000a00 */
[----:B------:R-:W-:-:S07]  /*17bc0*/  IMAD R6, R6, UR6, RZ ;  /* 0x0000000606067c24 */ /* 0x000fce000f8e02ff */
[----:B------:R-:W2:Y:S02]  /*17bd0*/  LDC R34, c[0x0][0x4] ;  /* 0x00000100ff227b82 */ /* 0x000ea40000000800 */
.L_x_8276:
[----:B------:R-:W-:-:S05]  /*17be0*/  IADD3 R8, R6, R27, RZ ;  /* 0x0000001b06087210 */ /* 0x000fca0007ffe0ff */
[----:B-1----:R-:W-:-:S04]  /*17bf0*/  IMAD R9, R8, R30, R19 ;  /* 0x0000001e08097224 */ /* 0x002fc800078e0213 */
[----:B0-----:R-:W-:-:S05]  /*17c00*/  IMAD.WIDE.U32 R8, R9, 0x20, R32 ;  /* 0x0000002009087825 */ /* 0x001fca00078e0020 */
[----:B------:R-:W3:Y:S04]  /*17c10*/  LDG.E.64 R10, desc[UR60][R8.64] ;  /* 0x0000003c080a7981 */ /* 0x000ee8000c1e1b00 */
[----:B------:R-:W4:Y:S04]  /*17c20*/  LDG.E.64 R12, desc[UR60][R8.64+0x8] ;  /* 0x0000083c080c7981 */ /* 0x000f28000c1e1b00 */
[----:B------:R-:W5:Y:S04]  /*17c30*/  LDG.E.64 R20, desc[UR60][R8.64+0x18] ;  /* 0x0000183c08147981 */ /* 0x000f68000c1e1b00 */
[----:B------:R-:W5:Y:S01]  /*17c40*/  LDG.E.64 R14, desc[UR60][R8.64+0x10] ;  /* 0x0000103c080e7981 */ /* 0x000f62000c1e1b00 */
[----:B--2---:R-:W-:-:S02]  /*17c50*/  IADD3 R27, R34, R27, RZ ;  /* 0x0000001b221b7210 */ /* 0x004fc40007ffe0ff */
[----:B---3--:R-:W-:-:S05]  /*17c60*/  IADD3 R28, P0, R10, R28, RZ ;  /* 0x0000001c0a1c7210 */ /* 0x008fca0007f1e0ff */
[----:B------:R-:W-:Y:S01]  /*17c70*/  IMAD.X R29, R11, 0x1, R29, P0 ;  /* 0x000000010b1d7824 */ /* 0x000fe200000e061d */
[----:B------:R-:W-:Y:S02]  /*17c80*/  ISETP.GE.U32.AND P0, PT, R27, UR7, PT ;  /* 0x000000071b007c0c */ /* 0x000fe4000bf06070 */
[----:B----4-:R-:W-:Y:S02]  /*17c90*/  IADD3 R26, P2, R12, R26, RZ ;  /* 0x0000001a0c1a7210 */ /* 0x010fe40007f5e0ff */
[----:B-----5:R-:W-:Y:S02]  /*17ca0*/  IADD3 R22, P4, R20, R22, RZ ;  /* 0x0000001614167210 */ /* 0x020fe40007f9e0ff */
[----:B------:R-:W-:Y:S01]  /*17cb0*/  IADD3 R24, P3, R14, R24, RZ ;  /* 0x000000180e187210 */ /* 0x000fe20007f7e0ff */
[----:B------:R-:W-:Y:S02]  /*17cc0*/  IMAD.X R31, R13, 0x1, R31, P2 ;  /* 0x000000010d1f7824 */ /* 0x000fe400010e061f */
[----:B------:R-:W-:Y:S01]  /*17cd0*/  IMAD.X R7, R21, 0x1, R7, P4 ;  /* 0x0000000115077824 */ /* 0x000fe200020e0607 */
[----:B------:R-:W-:-:S03]  /*17ce0*/  IADD3.X R25, R15, R25, RZ, P3, !PT ;  /* 0x000000190f197210 */ /* 0x000fc60001ffe4ff */
[----:B------:R-:W-:Y:S06]  /*17cf0*/  @!P0 BRA `(.L_x_8276) ;  /* 0xfffffffc00b88947 */ /* 0x000fec000383ffff */
.L_x_8273:
[----:B------:R-:W-:Y:S05]  /*17d00*/  BSYNC B0 ;  /* 0x0000000000007941 */ /* 0x000fea0003800000 */
.L_x_8271:
[----:B------:R-:W1:Y:S01]  /*17d10*/  LDC R6, c[0x0][RZ] ;  /* 0x00000000ff067b82 */ /* 0x000e620000000800 */
[----:B------:R-:W-:Y:S01]  /*17d20*/  UIADD3 UR4, UR4, 0x10, URZ ;  /* 0x0000001004047890 */ /* 0x000fe2000fffe03f */
[----:B------:R-:W-:Y:S01]  /*17d30*/  MOV R30, R26 ;  /* 0x0000001a001e7202 */ /* 0x000fe20000000f00 */
[----:B0-----:R-:W-:Y:S01]  /*17d40*/  IMAD.MOV.U32 R8, RZ, RZ, R24 ;  /* 0x000000ffff087224 */ /* 0x001fe200078e0018 */
[----:B------:R-:W-:Y:S01]  /*17d50*/  MOV R9, R25 ;  /* 0x0000001900097202 */ /* 0x000fe20000000f00 */
[----:B------:R-:W-:Y:S01]  /*17d60*/  ULEA UR4, UR5, UR4, 0x18 ;  /* 0x0000000405047291 */ /* 0x000fe2000f8ec03f */
[----:B------:R-:W-:Y:S01]  /*17d70*/  IMAD.MOV.U32 R10, RZ, RZ, R22 ;  /* 0x000000ffff0a7224 */ /* 0x000fe200078e0016 */
        /* <DEDUP_REMOVED lines=9> */
[----:B0-----:R-:W-:-:S07]  /*17e10*/  IMAD.U32 R9, RZ, RZ, UR5 ;  /* 0x00000005ff097e24 */ /* 0x001fce000f8e00ff */
.L_x_8280:
        /* <DEDUP_REMOVED lines=10> */
[----:B------:R-:W0:Y:S04]  /*17ec0*/  LDS.128 R12, [R20+0x10] ;  /* 0x00001000140c7984 */ /* 0x000e280000000c00 */
[----:B------:R-:W1:Y:S01]  /*17ed0*/  LDS.128 R8, [R20] ;  /* 0x0000000014087984 */ /* 0x000e620000000c00 */
[----:B0-----:R-:W-:Y:S02]  /*17ee0*/  IADD3 R24, P4, R12, R24, RZ ;  /* 0x000000180c187210 */ /* 0x001fe40007f9e0ff */
[----:B------:R-:W-:Y:S02]  /*17ef0*/  IADD3 R22, P5, R14, R22, RZ ;  /* 0x000000160e167210 */ /* 0x000fe40007fbe0ff */
[----:B-1----:R-:W-:Y:S01]  /*17f00*/  IADD3 R28, P0, R8, R28, RZ ;  /* 0x0000001c081c7210 */ /* 0x002fe20007f1e0ff */
[----:B------:R-:W-:Y:S01]  /*17f10*/  IMAD.X R25, R13, 0x1, R25, P4 ;  /* 0x000000010d197824 */ /* 0x000fe200020e0619 */
[----:B------:R-:W-:-:S02]  /*17f20*/  IADD3 R26, P3, R10, R26, RZ ;  /* 0x0000001a0a1a7210 */ /* 0x000fc40007f7e0ff */
        /* <DEDUP_REMOVED lines=8> */
[----:B------:R0:W-:Y:S04]  /*17fb0*/  STS.128 [R21], R28 ;  /* 0x0000001c15007388 */ /* 0x0001e80000000c00 */
[----:B------:R0:W-:Y:S02]  /*17fc0*/  STS.128 [R21+0x10], R8 ;  /* 0x0000100815007388 */ /* 0x0001e40000000c00 */
.L_x_8279:
[----:B------:R-:W-:Y:S05]  /*17fd0*/  BSYNC B0 ;  /* 0x0000000000007941 */ /* 0x000fea0003800000 */
.L_x_8278:
[----:B0-----:R-:W-:Y:S01]  /*17fe0*/  MOV R9, R27 ;  /* 0x0000001b00097202 */ /* 0x001fe20000000f00 */
[----:B------:R-:W-:Y:S06]  /*17ff0*/  @P2 BRA `(.L_x_8280) ;  /* 0xfffffffc00882947 */ /* 0x000fec000383ffff */
.L_x_8277:
        /* <DEDUP_REMOVED lines=18> */
[----:B------:R-:W-:-:S07]  /*18120*/  MOV R2, R12 ;  /* 0x0000000c00027202 */ /* 0x000fce0000000f00 */
.L_x_8285:
[----:B0-----:R-:W-:Y:S01]  /*18130*/  IMAD.IADD R9, R19, 0x1, R2 ;  /* 0x0000000113097824 */ /* 0x001fe200078e0202 */
[----:B------:R-:W-:Y:S04]  /*18140*/  BAR.SYNC.DEFER_BLOCKING 0x0 ;  /* 0x0000000000007b1d */ /* 0x000fe80000010000 */
[----:B------:R-:W-:Y:S02]  /*18150*/  ISETP.GE.U32.AND P0, PT, R9, R6, PT ;  /* 0x000000060900720c */ /* 0x000fe40003f06070 */
[----:B------:R-:W-:Y:S02]  /*18160*/  BSSY B0, `(.L_x_8283) ;  /* 0x0000015000007945 */ /* 0x000fe40003800000 */
[----:B------:R-:W-:-:S13]  /*18170*/  ISETP.GE.U32.OR P0, PT, R19, R2, P0 ;  /* 0x000000021300720c */ /* 0x000fda0000706470 */
[----:B------:R-:W-:Y:S05]  /*18180*/  @P0 BRA `(.L_x_8284) ;  /* 0x0000000000480947 */ /* 0x000fea0003800000 */
[----:B------:R-:W-:-:S05]  /*18190*/  LEA R20, R2, R21, 0x5 ;  /* 0x0000001502147211 */ /* 0x000fca00078e28ff */
        /* <DEDUP_REMOVED lines=17> */
.L_x_8284:
[----:B------:R-:W-:Y:S05]  /*182b0*/  BSYNC B0 ;  /* 0x0000000000007941 */ /* 0x000fea0003800000 */
.L_x_8283:
[----:B------:R-:W-:-:S04]  /*182c0*/  SHF.R.S32.HI R2, RZ, 0x1, R2 ;  /* 0x00000001ff027819 */ /* 0x000fc80000011402 */
[----:B------:R-:W-:-:S13]  /*182d0*/  ISETP.GE.AND P0, PT, R2, 0x20, PT ;  /* 0x000000200200780c */ /* 0x000fda0003f06270 */
[----:B------:R-:W-:Y:S05]  /*182e0*/  @P0 BRA `(.L_x_8285) ;  /* 0xfffffffc00900947 */ /* 0x000fea000383ffff */
[----:B------:R-:W-:-:S11]  /*182f0*/  HFMA2.MMA R2, -RZ, RZ, 0, 1.9073486328125e-06 ;  /* 0x00000020ff027435 */ /* 0x000fd600000001ff */
.L_x_8282:
[----:B------:R-:W-:Y:S01]  /*18300*/  BAR.SYNC.DEFER_BLOCKING 0x0 ;  /* 0x0000000000007b1d */ /* 0x000fe20000010000 */
[----:B------:R-:W-:-:S13]  /*18310*/  ISETP.GE.AND P0, PT, R2, 0x2, PT ;  /* 0x000000020200780c */ /* 0x000fda0003f06270 */
[----:B------:R-:W-:Y:S05]  /*18320*/  @!P0 BRA `(.L_x_8281) ;  /* 0x0000000000508947 */ /* 0x000fea0003800000 */
[----:B0-----:R-:W-:-:S07]  /*18330*/  IMAD.MOV.U32 R9, RZ, RZ, 0x1 ;  /* 0x00000001ff097424 */ /* 0x001fce00078e00ff */
.L_x_8286:
        /* <DEDUP_REMOVED lines=19> */
.L_x_8281:
        /* <DEDUP_REMOVED lines=21> */
.L_x_8288:
[----:B------:R-:W-:Y:S01]  /*185c0*/  IMAD.MOV.U32 R32, RZ, RZ, R28 ;  /* 0x000000ffff207224 */ /* 0x000fe200078e001c */
[----:B------:R-:W-:Y:S01]  /*185d0*/  MOV R33, R29 ;  /* 0x0000001d00217202 */ /* 0x000fe20000000f00 */
[----:B------:R-:W-:Y:S01]  /*185e0*/  IMAD.MOV.U32 R27, RZ, RZ, R31 ;  /* 0x000000ffff1b7224 */ /* 0x000fe200078e001f */
[----:B0-----:R-:W-:Y:S01]  /*185f0*/  MOV R28, R22 ;  /* 0x00000016001c7202 */ /* 0x001fe20000000f00 */
        /* <DEDUP_REMOVED lines=22> */
.L_x_8290:
        /* <DEDUP_REMOVED lines=22> */
.L_x_8291:
        /* <DEDUP_REMOVED lines=22> */
.L_x_8292:
        /* <DEDUP_REMOVED lines=22> */
.L_x_8293:
[----:B------:R-:W-:Y:S02]  /*18b80*/  ULDC.64 UR4, c[0x0][0x5f8] ;  /* 0x00017e0000047ab9 */ /* 0x000fe40000000a00 */
[----:B------:R-:W-:-:S05]  /*18b90*/  IADD3 R16, P0, R16, UR4, RZ ;  /* 0x0000000410107c10 */ /* 0x000fca000ff1e0ff */
[----:B------:R-:W-:-:S05]  /*18ba0*/  IMAD.X R17, RZ, RZ, UR5, P0 ;  /* 0x00000005ff117e24 */ /* 0x000fca00080e06ff */
[----:B------:R-:W-:Y:S01]  /*18bb0*/  STG.E.U8 desc[UR60][R16.64], R28 ;  /* 0x0000001c10007986 */ /* 0x000fe2000c10113c */
[----:B------:R-:W-:Y:S05]  /*18bc0*/  EXIT ;  /* 0x000000000000794d */ /* 0x000fea0003800000 */
.L_x_8289:
[----:B------:R-:W-:Y:S04]  /*18bd0*/  STG.E.64 desc[UR60][R4.64], R32 ;  /* 0x0000002004007986 */ /* 0x000fe8000c101b3c */
[----:B------:R-:W-:Y:S04]  /*18be0*/  STG.E.64 desc[UR60][R4.64+0x8], R26 ;  /* 0x0000081a04007986 */ /* 0x000fe8000c101b3c */
[----:B------:R-:W-:Y:S04]  /*18bf0*/  STG.E.64 desc[UR60][R4.64+0x10], R24 ;  /* 0x0000101804007986 */ /* 0x000fe8000c101b3c */
[----:B------:R-:W-:Y:S01]  /*18c00*/  STG.E.64 desc[UR60][R4.64+0x18], R28 ;  /* 0x0000181c04007986 */ /* 0x000fe2000c101b3c */
[----:B------:R-:W-:Y:S05]  /*18c10*/  EXIT ;  /* 0x000000000000794d */ /* 0x000fea0003800000 */
.L_x_8287:
[----:B------:R-:W-:Y:S01]  /*18c20*/  ISETP.NE.AND P4, PT, RZ, UR36, PT ;  /* 0x00000024ff007c0c */ /* 0x000fe2000bf85270 */
[----:B------:R-:W-:Y:S02]  /*18c30*/  ULDC.64 UR4, c[0x0][0x5f8] ;  /* 0x00017e0000047ab9 */ /* 0x000fe40000000a00 */
[----:B------:R-:W-:Y:S02]  /*18c40*/  IADD3 R4, P1, R18, UR4, RZ ;  /* 0x0000000412047c10 */ /* 0x000fe4000ff3e0ff */
[----:B0-----:R-:W-:Y:S02]  /*18c50*/  IADD3 R8, P3, R16, UR4, RZ ;  /* 0x0000000410087c10 */ /* 0x001fe4000ff7e0ff */
[----:B------:R-:W-:Y:S01]  /*18c60*/  IADD3 R2, P0, R23, UR4, RZ ;  /* 0x0000000417027c10 */ /* 0x000fe2000ff1e0ff */
[----:B------:R-:W-:Y:S01]  /*18c70*/  IMAD.X R5, RZ, RZ, UR5, P1 ;  /* 0x00000005ff057e24 */ /* 0x000fe200088e06ff */
[----:B------:R-:W-:Y:S01]  /*18c80*/  IADD3 R6, P2, R17, UR4, RZ ;  /* 0x0000000411067c10 */ /* 0x000fe2000ff5e0ff */
[----:B------:R-:W-:Y:S01]  /*18c90*/  IMAD.X R9, RZ, RZ, UR5, P3 ;  /* 0x00000005ff097e24 */ /* 0x000fe200098e06ff */
[----:B------:R-:W-:-:S02]  /*18ca0*/  IADD3.X R3, RZ, UR5, RZ, P0, !PT ;  /* 0x00000005ff037c10 */ /* 0x000fc400087fe4ff */
[----:B------:R-:W-:Y:S01]  /*18cb0*/  IADD3.X R7, RZ, UR5, RZ, P2, !PT ;  /* 0x00000005ff077c10 */ /* 0x000fe200097fe4ff */
[----:B------:R-:W2:Y:S04]  /*18cc0*/  @P4 LDG.E.S8 R13, desc[UR60][R4.64] ;  /* 0x0000003c040d4981 */ /* 0x000ea8000c1e1300 */
[----:B------:R-:W3:Y:S04]  /*18cd0*/  @P4 LDG.E.S8 R11, desc[UR60][R2.64] ;  /* 0x0000003c020b4981 */ /* 0x000ee8000c1e1300 */
[----:B------:R-:W4:Y:S04]  /*18ce0*/  @P4 LDG.E.S8 R15, desc[UR60][R6.64] ;  /* 0x0000003c060f4981 */ /* 0x000f28000c1e1300 */
[----:B------:R-:W5:Y:S01]  /*18cf0*/  @P4 LDG.E.S8 R19, desc[UR60][R8.64] ;  /* 0x0000003c08134981 */ /* 0x000f62000c1e1300 */
[----:B------:R-:W-:-:S02]  /*18d00*/  ULDC.U8 UR4, c[0x0][0x629] ;  /* 0x00018a4000047ab9 */ /* 0x000fc40000000000 */
[----:B------:R-:W-:Y:S01]  /*18d10*/  ISETP.NE.AND P0, PT, RZ, UR4, PT ;  /* 0x00000004ff007c0c */ /* 0x000fe2000bf05270 */
[----:B--2---:R-:W-:Y:S01]  /*18d20*/  @P4 IMAD.IADD R26, R13, 0x1, R26 ;  /* 0x000000010d1a4824 */ /* 0x004fe200078e021a */
[----:B---3--:R-:W-:Y:S02]  /*18d30*/  @P4 IADD3 R28, R11, R28, RZ ;  /* 0x0000001c0b1c4210 */ /* 0x008fe40007ffe0ff */
[----:B----4-:R-:W-:Y:S01]  /*18d40*/  @P4 IADD3 R24, R15, R24, RZ ;  /* 0x000000180f184210 */ /* 0x010fe20007ffe0ff */
[----:B-----5:R-:W-:-:S08]  /*18d50*/  @P4 IMAD.IADD R22, R19, 0x1, R22 ;  /* 0x0000000113164824 */ /* 0x020fd000078e0216 */
        /* <DEDUP_REMOVED lines=21> */
.L_x_8295:
        /* <DEDUP_REMOVED lines=22> */
.L_x_8296:
        /* <DEDUP_REMOVED lines=22> */
.L_x_8297:
        /* <DEDUP_REMOVED lines=22> */
.L_x_8298:
[----:B------:R-:W-:Y:S02]  /*192d0*/  ULDC.64 UR4, c[0x0][0x5f8] ;  /* 0x00017e0000047ab9 */ /* 0x000fe40000000a00 */
[----:B------:R-:W-:-:S05]  /*192e0*/  IADD3 R16, P0, R16, UR4, RZ ;  /* 0x0000000410107c10 */ /* 0x000fca000ff1e0ff */
[----:B------:R-:W-:-:S05]  /*192f0*/  IMAD.X R17, RZ, RZ, UR5, P0 ;  /* 0x00000005ff117e24 */ /* 0x000fca00080e06ff */
[----:B------:R-:W-:Y:S01]  /*19300*/  STG.E.U8 desc[UR60][R16.64], R22 ;  /* 0x0000001610007986 */ /* 0x000fe2000c10113c */
[----:B------:R-:W-:Y:S05]  /*19310*/  EXIT ;  /* 0x000000000000794d */ /* 0x000fea0003800000 */
.L_x_8294:
[----:B------:R-:W-:Y:S04]  /*19320*/  STG.E.U8 desc[UR60][R2.64], R28 ;  /* 0x0000001c02007986 */ /* 0x000fe8000c10113c */
[----:B------:R-:W-:Y:S04]  /*19330*/  STG.E.U8 desc[UR60][R4.64], R26 ;  /* 0x0000001a04007986 */ /* 0x000fe8000c10113c */
[----:B------:R-:W-:Y:S04]  /*19340*/  STG.E.U8 desc[UR60][R6.64], R24 ;  /* 0x0000001806007986 */ /* 0x000fe8000c10113c */
[----:B------:R-:W-:Y:S01]  /*19350*/  STG.E.U8 desc[UR60][R8.64], R22 ;  /* 0x0000001608007986 */ /* 0x000fe2000c10113c */
[----:B------:R-:W-:Y:S05]  /*19360*/  EXIT ;  /* 0x000000000000794d */ /* 0x000fea0003800000 */
.L_x_8260:
        /* <DEDUP_REMOVED lines=31> */
.L_x_8300:
        /* <DEDUP_REMOVED lines=21> */
.L_x_8302:
        /* <DEDUP_REMOVED lines=22> */
.L_x_8303:
        /* <DEDUP_REMOVED lines=22> */
.L_x_8304:
        /* <DEDUP_REMOVED lines=22> */
.L_x_8305:
[----:B------:R-:W-:Y:S02]  /*19ad0*/  ULDC.64 UR4, c[0x0][0x5f8] ;  /* 0x00017e0000047ab9 */ /* 0x000fe40000000a00 */
[----:B------:R-:W-:-:S05]  /*19ae0*/  IADD3 R16, P0, R16, UR4, RZ ;  /* 0x0000000410107c10 */ /* 0x000fca000ff1e0ff */
[----:B------:R-:W-:-:S05]  /*19af0*/  IMAD.X R17, RZ, RZ, UR5, P0 ;  /* 0x00000005ff117e24 */ /* 0x000fca00080e06ff */
[----:B------:R-:W-:Y:S01]  /*19b00*/  STG.E.U8 desc[UR60][R16.64], R42 ;  /* 0x0000002a10007986 */ /* 0x000fe2000c10113c */
[----:B------:R-:W-:Y:S05]  /*19b10*/  EXIT ;  /* 0x000000000000794d */ /* 0x000fea0003800000 */
.L_x_8301:
[----:B------:R-:W-:Y:S04]  /*19b20*/  STG.E.64 desc[UR60][R4.64], R32 ;  /* 0x0000002004007986 */ /* 0x000fe8000c101b3c */
[----:B------:R-:W-:Y:S04]  /*19b30*/  STG.E.64 desc[UR60][R4.64+0x8], R38 ;  /* 0x0000082604007986 */ /* 0x000fe8000c101b3c */
[----:B------:R-:W-:Y:S04]  /*19b40*/  STG.E.64 desc[UR60][R4.64+0x10], R40 ;  /* 0x0000102804007986 */ /* 0x000fe8000c101b3c */
[----:B------:R-:W-:Y:S01]  /*19b50*/  STG.E.64 desc[UR60][R4.64+0x18], R42 ;  /* 0x0000182a04007986 */ /* 0x000fe2000c101b3c */
[----:B------:R-:W-:Y:S05]  /*19b60*/  EXIT ;  /* 0x000000000000794d */ /* 0x000fea0003800000 */
.L_x_8299:
[----:B0-----:R-:W-:Y:S01]  /*19b70*/  ISETP.NE.AND P4, PT, R2, RZ, PT ;  /* 0x000000ff0200720c */ /* 0x001fe20003f85270 */
[----:B------:R-:W-:Y:S02]  /*19b80*/  ULDC.64 UR4, c[0x0][0x5f8] ;  /* 0x00017e0000047ab9 */ /* 0x000fe40000000a00 */
[----:B------:R-:W-:Y:S02]  /*19b90*/  IADD3 R4, P1, R18, UR4, RZ ;  /* 0x0000000412047c10 */ /* 0x000fe4000ff3e0ff */
[----:B------:R-:W-:Y:S02]  /*19ba0*/  IADD3 R8, P3, R16, UR4, RZ ;  /* 0x0000000410087c10 */ /* 0x000fe4000ff7e0ff */
        /* <DEDUP_REMOVED lines=37> */
.L_x_8307:
        /* <DEDUP_REMOVED lines=22> */
.L_x_8308:
        /* <DEDUP_REMOVED lines=22> */
.L_x_8309:
        /* <DEDUP_REMOVED lines=22> */
.L_x_8310:
[----:B------:R-:W-:Y:S02]  /*1a220*/  ULDC.64 UR4, c[0x0][0x5f8] ;  /* 0x00017e0000047ab9 */ /* 0x000fe40000000a00 */
[----:B------:R-:W-:-:S05]  /*1a230*/  IADD3 R16, P0, R16, UR4, RZ ;  /* 0x0000000410107c10 */ /* 0x000fca000ff1e0ff */
[----:B------:R-:W-:-:S05]  /*1a240*/  IMAD.X R17, RZ, RZ, UR5, P0 ;  /* 0x00000005ff117e24 */ /* 0x000fca00080e06ff */
[----:B------:R-:W-:Y:S01]  /*1a250*/  STG.E.U8 desc[UR60][R16.64], R42 ;  /* 0x0000002a10007986 */ /* 0x000fe2000c10113c */
[----:B------:R-:W-:Y:S05]  /*1a260*/  EXIT ;  /* 0x000000000000794d */ /* 0x000fea0003800000 */
.L_x_8306:
[----:B------:R-:W-:Y:S04]  /*1a270*/  STG.E.U8 desc[UR60][R2.64], R32 ;  /* 0x0000002002007986 */ /* 0x000fe8000c10113c */
[----:B------:R-:W-:Y:S04]  /*1a280*/  STG.E.U8 desc[UR60][R4.64], R38 ;  /* 0x0000002604007986 */ /* 0x000fe8000c10113c */
[----:B------:R-:W-:Y:S04]  /*1a290*/  STG.E.U8 desc[UR60][R6.64], R40 ;  /* 0x0000002806007986 */ /* 0x000fe8000c10113c */
[----:B------:R-:W-:Y:S01]  /*1a2a0*/  STG.E.U8 desc[UR60][R8.64], R42 ;  /* 0x0000002a08007986 */ /* 0x000fe2000c10113c */
[----:B------:R-:W-:Y:S05]  /*1a2b0*/  EXIT ;  /* 0x000000000000794d */ /* 0x000fea0003800000 */
        .weak           $__internal_38_$__cuda_sm20_div_u64
        .type           $__internal_38_$__cuda_sm20_div_u64,@function
        .size           $__internal_38_$__cuda_sm20_div_u64,($__internal_39_$__cuda_sm20_rem_u64 - $__internal_38_$__cuda_sm20_div_u64)
$__internal_38_$__cuda_sm20_div_u64:
        /* <DEDUP_REMOVED lines=36> */
[----:B------:R-:W-:-:S05]  /*1a500*/  IMAD.HI.U32 R5, P0, R5, 0x8, R6 ;  /* 0x0000000805057827 */ /* 0x000fca0007800006 */
[----:B------:R-:W-:Y:S01]  /*1a510*/  IADD3 R9, P1, RZ, R5, RZ ;  /* 0x00000005ff097210 */ /* 0x000fe20007f3e0ff */
[----:B------:R-:W-:-:S03]  /*1a520*/  IMAD.X R5, RZ, RZ, RZ, P0 ;  /* 0x000000ffff057224 */ /* 0x000fc600000e06ff */
[C---:B------:R-:W-:Y:S01]  /*1a530*/  IADD3 R8, P2, R9.reuse, 0x1, RZ ;  /* 0x0000000109087810 */ /* 0x040fe20007f5e0ff */
[----:B------:R-:W-:Y:S01]  /*1a540*/  IMAD.WIDE.U32 R6, R9, R0, RZ ;  /* 0x0000000009067225 */ /* 0x000fe200078e00ff */
[----:B------:R-:W-:-:S03]  /*1a550*/  IADD3.X R5, RZ, R5, RZ, P1, !PT ;  /* 0x00000005ff057210 */ /* 0x000fc60000ffe4ff */
[----:B------:R-:W-:Y:S01]  /*1a560*/  IMAD R7, R9, R3, R7 ;  /* 0x0000000309077224 */ /* 0x000fe200078e0207 */
[----:B------:R-:W-:Y:S01]  /*1a570*/  IADD3 R13, P1, -R6, 0x8, RZ ;  /* 0x00000008060d7810 */ /* 0x000fe20007f3e1ff */
[----:B------:R-:W-:Y:S02]  /*1a580*/  IMAD.X R6, RZ, RZ, R5, P2 ;  /* 0x000000ffff067224 */ /* 0x000fe400010e0605 */
[-C--:B------:R-:W-:Y:S01]  /*1a590*/  IMAD R7, R5, R0.reuse, R7 ;  /* 0x0000000005077224 */ /* 0x080fe200078e0207 */
[----:B------:R-:W-:-:S03]  /*1a5a0*/  ISETP.GE.U32.AND P0, PT, R13, R0, PT ;  /* 0x000000000d00720c */ /* 0x000fc60003f06070 */
[----:B------:R-:W-:Y:S01]  /*1a5b0*/  IMAD.X R12, RZ, RZ, ~R7, P1 ;  /* 0x000000ffff0c7224 */ /* 0x000fe200008e0e07 */
[----:B------:R-:W-:-:S04]  /*1a5c0*/  IADD3 R11, P1, -R0, R13, RZ ;  /* 0x0000000d000b7210 */ /* 0x000fc80007f3e1ff */
        /* <DEDUP_REMOVED lines=17> */
[----:B------:R-:W-:Y:S06]  /*1a6e0*/  RET.REL.NODEC R4 `(_ZN2at6native13reduce_kernelILi128ELi4ENS0_8ReduceOpIaNS0_14func_wrapper_tIaNS0_55_GLOBAL__N__0955718d_22_SparseCsrTensorMath_cu_868dd54514ReductionAddOpIlEEEEjaLi4ELi4EEEEEvT1_) ;  /* 0xfffffe5804447950 */ /* 0x000fec0003c3ffff */
        .weak           $__internal_39_$__cuda_sm20_rem_u64
        .type           $__internal_39_$__cuda_sm20_rem_u64,@function
        .size           $__internal_39_$__cuda_sm20_rem_u64,(.L_x_8863 - $__internal_39_$__cuda_sm20_rem_u64)
$__internal_39_$__cuda_sm20_rem_u64:
        /* <DEDUP_REMOVED lines=51> */
[----:B------:R-:W-:Y:S02]  /*1aa20*/  ISETP.GE.U32.AND P0, PT, R9, R6, PT ;  /* 0x000000060900720c */ /* 0x000fe40003f06070 */
[----:B------:R-:W-:-:S02]  /*1aa30*/  IADD3 R5, P2, -R6, R9, RZ ;  /* 0x0000000906057210 */ /* 0x000fc40007f5e1ff */
[----:B------:R-:W-:Y:S02]  /*1aa40*/  ISETP.GE.U32.AND.EX P0, PT, R10, R7, PT, P0 ;  /* 0x000000070a00720c */ /* 0x000fe40003f06100 */
[----:B------:R-:W-:Y:S01]  /*1aa50*/  ISETP.NE.U32.AND P1, PT, R6, RZ, PT ;  /* 0x000000ff0600720c */ /* 0x000fe20003f25070 */
[----:B------:R-:W-:Y:S01]  /*1aa60*/  IMAD.X R8, R10, 0x1, ~R7, P2 ;  /* 0x000000010a087824 */ /* 0x000fe200010e0e07 */
[----:B------:R-:W-:Y:S02]  /*1aa70*/  SEL R6, R5, R9, P0 ;  /* 0x0000000905067207 */ /* 0x000fe40000000000 */
[----:B------:R-:W-:Y:S02]  /*1aa80*/  MOV R5, 0x0 ;  /* 0x0000000000057802 */ /* 0x000fe40000000f00 */
[----:B------:R-:W-:Y:S02]  /*1aa90*/  ISETP.NE.AND.EX P1, PT, R7, RZ, PT, P1 ;  /* 0x000000ff0700720c */ /* 0x000fe40003f25310 */
[----:B------:R-:W-:-:S02]  /*1aaa0*/  SEL R7, R8, R10, P0 ;  /* 0x0000000a08077207 */ /* 0x000fc40000000000 */
[----:B------:R-:W-:Y:S02]  /*1aab0*/  SEL R6, R6, 0xffffffff, P1 ;  /* 0xffffffff06067807 */ /* 0x000fe40000800000 */
[----:B------:R-:W-:Y:S01]  /*1aac0*/  SEL R7, R7, 0xffffffff, P1 ;  /* 0xffffffff07077807 */ /* 0x000fe20000800000 */
[----:B------:R-:W-:Y:S06]  /*1aad0*/  RET.REL.NODEC R4 `(_ZN2at6native13reduce_kernelILi128ELi4ENS0_8ReduceOpIaNS0_14func_wrapper_tIaNS0_55_GLOBAL__N__0955718d_22_SparseCsrTensorMath_cu_868dd54514ReductionAddOpIlEEEEjaLi4ELi4EEEEEvT1_) ;  /* 0xfffffe5404487950 */ /* 0x000fec0003c3ffff */
.L_x_8311:
        /* <DEDUP_REMOVED lines=10> */
.L_x_8863:


//--------------------- .text._ZN2at6native13reduce_kernelILi512ELi1ENS0_8ReduceOpIhNS0_14func_wrapper_tIhNS0_55_GLOBAL__N__0955718d_22_SparseCsrTensorMath_cu_868dd54514ReductionAddOpIlEEEEjhLi4ELi4EEEEEvT1_ --------------------------
	.section	.text._ZN2at6native13reduce_kernelILi512ELi1ENS0_8ReduceOpIhNS0_14func_wrapper_tIhNS0_55_GLOBAL__N__0955718d_22_SparseCsrTensorMath_cu_868dd54514ReductionAddOpIlEEEEjhLi4ELi4EEEEEvT1_,"ax",@progbits
	.align	128
.text._ZN2at6native13reduce_kernelILi512ELi1ENS0_8ReduceOpIhNS0_14func_wrapper_tIhNS0_55_GLOBAL__N__0955718d_22_SparseCsrTensorMath_cu_868dd54514ReductionAddOpIlEEEEjhLi4ELi4EEEEEvT1_:
        .type           _ZN2at6native13reduce_kernelILi512ELi1ENS0_8ReduceOpIhNS0_14func_wrapper_tIhNS0_55_GLOBAL__N__0955718d_22_SparseCsrTensorMath_cu_868dd54514ReductionAddOpIlEEEEjhLi4ELi4EEEEEvT1_,@function
        .size           _ZN2at6native13reduce_kernelILi512ELi1ENS0_8ReduceOpIhNS0_14func_wrapper_tIhNS0_55_GLOBAL__N__0955718d_22_SparseCsrTensorMath_cu_868dd54514ReductionAddOpIlEEEEjhLi4ELi4EEEEEvT1_,(.L_x_8866 - _ZN2at6native13reduce_kernelILi512ELi1ENS0_8ReduceOpIhNS0_14func_wrapper_tIhNS0_55_GLOBAL__N__0955718d_22_SparseCsrTensorMath_cu_868dd54514ReductionAddOpIlEEEEjhLi4ELi4EEEEEvT1_)
        .other          _ZN2at6native13reduce_kernelILi512ELi1ENS0_8ReduceOpIhNS0_14func_wrapper_tIhNS0_55_GLOBAL__N__0955718d_22_SparseCsrTensorMath_cu_868dd54514ReductionAddOpIlEEEEjhLi4ELi4EEEEEvT1_,@"STO_CUDA_ENTRY STV_DEFAULT"
_ZN2at6native13reduce_kernelILi512ELi1ENS0_8ReduceOpIhNS0_14func_wrapper_tIhNS0_55_GLOBAL__N__0955718d_22_SparseCsrTensorMath_cu_868dd54514ReductionAddOpIlEEEEjhLi4ELi4EEEEEvT1_:
        /* <DEDUP_REMOVED lines=287> */
.L_x_8312:
        /* <DEDUP_REMOVED lines=52> */
.L_x_8321:
[----:B------:R-:W-:Y:S05]  /*1530*/  BSYNC B3 ;  /* 0x0000000000037941 */ /* 0x000fea0003800000 */
.L_x_8320:
        /* <DEDUP_REMOVED lines=9> */
[----:B------:R-:W2:Y:S02]  /*15d0*/  LDG.E.U8 R2, desc[UR36][R2.64] ;  /* 0x0000002402027981 */ /* 0x000ea4000c1e1100 */
[----:B--2---:R-:W-:-:S05]  /*15e0*/  IADD3 R5, P0, R2, UR4, RZ ;  /* 0x0000000402057c10 */ /* 0x004fca000ff1e0ff */
[----:B------:R-:W-:-:S08]  /*15f0*/  IMAD.X R4, RZ, RZ, UR5, P0 ;  /* 0x00000005ff047e24 */ /* 0x000fd000080e06ff */
.L_x_8319:
[----:B------:R-:W-:Y:S05]  /*1600*/  BSYNC B2 ;  /* 0x0000000000027941 */ /* 0x000fea0003800000 */
.L_x_8318:
[----:B------:R-:W-:Y:S02]  /*1610*/  IADD3 R12, P0, P1, R12, 0x4, R17 ;  /* 0x000000040c0c7810 */ /* 0x000fe4000791e011 */
[----:B------:R-:W-:Y:S02]  /*1620*/  IADD3 R6, R8, -0x4, R13 ;  /* 0xfffffffc08067810 */ /* 0x000fe40007ffe00d */
[----:B------:R-:W-:-:S09]  /*1630*/  IADD3.X R11, R11, RZ, R14, P0, P1 ;  /* 0x000000ff0b0b7210 */ /* 0x000fd200007e240e */
.L_x_8317:
[----:B------:R-:W-:Y:S05]  /*1640*/  BSYNC B1 ;  /* 0x0000000000017941 */ /* 0x000fea0003800000 */
.L_x_8316:
[----:B------:R-:W-:Y:S01]  /*1650*/  LEA R3, R9, 0x3, 0x2 ;  /* 0x0000000309037811 */ /* 0x000fe200078e10ff */
[----:B------:R-:W-:Y:S01]  /*1660*/  ULDC UR4, c[0x0][0x5f4] ;  /* 0x00017d0000047ab9 */ /* 0x000fe20000000800 */
[----:B------:R-:W-:Y:S01]  /*1670*/  IADD3 R12, P3, R12, R15, RZ ;  /* 0x0000000f0c0c7210 */ /* 0x000fe20007f7e0ff */
[----:B------:R-:W-:Y:S01]  /*1680*/  BSSY B1, `(.L_x_8322) ;  /* 0x000001f000017945 */ /* 0x000fe20003800000 */
[----:B------:R-:W-:Y:S01]  /*1690*/  ISETP.GE.U32.AND P2, PT, R3, R6, PT ;  /* 0x000000060300720c */ /* 0x000fe20003f46070 */
[----:B------:R-:W-:Y:S01]  /*16a0*/  IMAD.MOV.U32 R17, RZ, RZ, R7 ;  /* 0x000000ffff117224 */ /* 0x000fe200078e0007 */
[----:B------:R-:W-:Y:S01]  /*16b0*/  IADD3.X R13, R11, UR4, RZ, P3, !PT ;  /* 0x000000040b0d7c10 */ /* 0x000fe20009ffe4ff */
[----:B------:R-:W-:Y:S01]  /*16c0*/  IMAD.MOV.U32 R14, RZ, RZ, R10 ;  /* 0x000000ffff0e7224 */ /* 0x000fe200078e000a */
[----:B------:R-:W-:Y:S02]  /*16d0*/  ISETP.NE.AND P1, PT, R16, RZ, PT ;  /* 0x000000ff1000720c */ /* 0x000fe40003f25270 */
[----:B------:R-:W-:-:S02]  /*16e0*/  ISETP.NE.AND P0, PT, RZ, UR27, PT ;  /* 0x0000001bff007c0c */ /* 0x000fc4000bf05270 */
[----:B------:R-:W-:Y:S02]  /*16f0*/  MOV R16, R10 ;  /* 0x0000000a00107202 */ /* 0x000fe40000000f00 */
[----:B------:R-:W-:-:S03]  /*1700*/  MOV R8, R7 ;  /* 0x0000000700087202 */ /* 0x000fc60000000f00 */
[----:B------:R-:W-:Y:S06]  /*1710*/  @P2 BRA `(.L_x_8323) ;  /* 0x0000000000542947 */ /* 0x000fec0003800000 */
[----:B------:R-:W-:Y:S01]  /*1720*/  MOV R14, R10 ;  /* 0x0000000a000e7202 */ /* 0x000fe20000000f00 */
[----:B------:R-:W-:-:S07]  /*1730*/  IMAD.MOV.U32 R8, RZ, RZ, R7 ;  /* 0x000000ffff087224 */ /* 0x000fce00078e0007 */
.L_x_8324:
        /* <DEDUP_REMOVED lines=10> */
[----:B------:R-:W-:-:S02]  /*17e0*/  IADD3 R5, P3, R18, R5, RZ ;  /* 0x0000000512057210 */ /* 0x000fc40007f7e0ff */
[----:B------:R-:W-:Y:S02]  /*17f0*/  IADD3 R10, P5, R15, R10, RZ ;  /* 0x0000000a0f0a7210 */ /* 0x000fe40007fbe0ff */
[----:B------:R-:W-:Y:S01]  /*1800*/  IADD3 R14, P4, R11, R14, RZ ;  /* 0x0000000e0b0e7210 */ /* 0x000fe20007f9e0ff */
[----:B------:R-:W-:Y:S01]  /*1810*/  IMAD.X R4, RZ, RZ, R4, P3 ;  /* 0x000000ffff047224 */ /* 0x000fe200018e0604 */
[----:B------:R-:W-:Y:S01]  /*1820*/  IADD3 R16, P6, R19, R16, RZ ;  /* 0x0000001013107210 */ /* 0x000fe20007fde0ff */
[----:B------:R-:W-:Y:S01]  /*1830*/  IMAD.X R8, RZ, RZ, R8, P5 ;  /* 0x000000ffff087224 */ /* 0x000fe200028e0608 */
[----:B------:R-:W-:Y:S02]  /*1840*/  IADD3.X R7, RZ, R7, RZ, P4, !PT ;  /* 0x00000007ff077210 */ /* 0x000fe400027fe4ff */
[----:B------:R-:W-:Y:S01]  /*1850*/  IADD3.X R17, RZ, R17, RZ, P6, !PT ;  /* 0x00000011ff117210 */ /* 0x000fe200037fe4ff */
[----:B------:R-:W-:Y:S08]  /*1860*/  @!P2 BRA `(.L_x_8324) ;  /* 0xfffffffc00b4a947 */ /* 0x000ff0000383ffff */
.L_x_8323:
[----:B------:R-:W-:Y:S05]  /*1870*/  BSYNC B1 ;  /* 0x0000000000017941 */ /* 0x000fea0003800000 */
.L_x_8322:
        /* <DEDUP_REMOVED lines=8> */
.L_x_8326:
[----:B------:R-:W-:Y:S05]  /*1900*/  BSYNC B1 ;  /* 0x0000000000017941 */ /* 0x000fea0003800000 */
.L_x_8325:
        /* <DEDUP_REMOVED lines=9> */
[----:B------:R-:W-:-:S04]  /*19a0*/  IADD3 R2, P0, R3, R12, RZ ;  /* 0x0000000c03027210 */ /* 0x000fc80007f1e0ff */
[----:B------:R-:W-:-:S05]  /*19b0*/  LEA.HI.X.SX32 R3, R3, R13, 0x1, P0 ;  /* 0x0000000d03037211 */ /* 0x000fca00000f0eff */
[----:B------:R-:W2:Y:S02]  /*19c0*/  LDG.E.U8 R2, desc[UR36][R2.64] ;  /* 0x0000002402027981 */ /* 0x000ea4000c1e1100 */
[----:B--2---:R-:W-:-:S05]  /*19d0*/  IADD3 R5, P0, R2, R5, RZ ;  /* 0x0000000502057210 */ /* 0x004fca0007f1e0ff */
[----:B------:R-:W-:-:S08]  /*19e0*/  IMAD.X R4, RZ, RZ, R4, P0 ;  /* 0x000000ffff047224 */ /* 0x000fd000000e0604 */
.L_x_8328:
[----:B------:R-:W-:Y:S05]  /*19f0*/  BSYNC B1 ;  /* 0x0000000000017941 */ /* 0x000fea0003800000 */
.L_x_8327:
[----:B------:R-:W-:-:S04]  /*1a00*/  IADD3 R5, P0, P1, R10, R14, R5 ;  /* 0x0000000e0a057210 */ /* 0x000fc8000791e005 */
[----:B------:R-:W-:Y:S02]  /*1a10*/  IADD3 R16, P2, R16, R5, RZ ;  /* 0x0000000510107210 */ /* 0x000fe40007f5e0ff */
[----:B------:R-:W-:-:S04]  /*1a20*/  IADD3.X R4, R8, R7, R4, P0, P1 ;  /* 0x0000000708047210 */ /* 0x000fc800007e2404 */
[----:B------:R-:W-:Y:S01]  /*1a30*/  IADD3.X R17, R17, R4, RZ, P2, !PT ;  /* 0x0000000411117210 */ /* 0x000fe200017fe4ff */
[----:B------:R-:W-:Y:S06]  /*1a40*/  BRA `(.L_x_8314) ;  /* 0x00000098002c7947 */ /* 0x000fec0003800000 */
.L_x_8315:
        /* <DEDUP_REMOVED lines=23> */
[----:B------:R-:W-:Y:S01]  /*1bc0*/  ISETP.NE.AND P0, PT, R4, RZ, PT ;  /* 0x000000ff0400720c */ /* 0x000fe20003f05270 */
[----:B------:R-:W-:Y:S01]  /*1bd0*/  IMAD.MOV.U32 R21, RZ, RZ, R3 ;  /* 0x000000ffff157224 */ /* 0x000fe200078e0003 */
[-C--:B------:R-:W-:Y:S01]  /*1be0*/  MOV R6, R3.reuse ;  /* 0x0000000300067202 */ /* 0x080fe20000000f00 */
[--C-:B------:R-:W-:Y:S01]  /*1bf0*/  IMAD.MOV.U32 R5, RZ, RZ, R2.reuse ;  /* 0x000000ffff057224 */ /* 0x100fe200078e0002 */
[----:B------:R-:W-:Y:S01]  /*1c00*/  MOV R23, R3 ;  /* 0x0000000300177202 */ /* 0x000fe20000000f00 */
[----:B------:R-:W-:Y:S01]  /*1c10*/  IMAD.MOV.U32 R22, RZ, RZ, R2 ;  /* 0x000000ffff167224 */ /* 0x000fe200078e0002 */
[----:B------:R-:W-:-:S07]  /*1c20*/  MOV R20, R2 ;  /* 0x0000000200147202 */ /* 0x000fce0000000f00 */
.L_x_8338:
        /* <DEDUP_REMOVED lines=288> */
.L_x_8334:
        /* <DEDUP_REMOVED lines=243> */
.L_x_8335:
        /* <DEDUP_REMOVED lines=243> */
.L_x_8336:
        /* <DEDUP_REMOVED lines=242> */
.L_x_8337:
[----:B-1----:R-:W-:Y:S01]  /*5bb0*/  IADD3 R14, P1, P2, R9, UR34, R12 ;  /* 0x00000022090e7c10 */ /* 0x002fe2000fa3e00c */
[----:B------:R-:W-:-:S03]  /*5bc0*/  ULDC UR4, c[0x0][0x224] ;  /* 0x0000890000047ab9 */ /* 0x000fc60000000800 */
[----:B------:R-:W-:-:S05]  /*5bd0*/  IADD3.X R15, RZ, UR35, R11, P1, P2 ;  /* 0x00000023ff0f7c10 */ /* 0x000fca0008fe440b */
[----:B------:R-:W2:Y:S01]  /*5be0*/  LDG.E.U8 R14, desc[UR36][R14.64] ;  /* 0x000000240e0e7981 */ /* 0x000ea2000c1e1100 */
[----:B------:R-:W-:Y:S01]  /*5bf0*/  IADD3 R9, R0, R10, RZ ;  /* 0x0000000a00097210 */ /* 0x000fe20007ffe0ff */
[----:B------:R-:W-:Y:S01]  /*5c00*/  IMAD.U32 R13, RZ, RZ, UR4 ;  /* 0x00000004ff0d7e24 */ /* 0x000fe2000f8e00ff */
[----:B0----5:R-:W-:Y:S02]  /*5c10*/  LOP3.LUT R16, R4, 0xff, RZ, 0xc0, !PT ;  /* 0x000000ff04107812 */ /* 0x021fe400078ec0ff */
[----:B------:R-:W-:Y:S01]  /*5c20*/  LOP3.LUT R19, R2, 0xff, RZ, 0xc0, !PT ;  /* 0x000000ff02137812 */ /* 0x000fe200078ec0ff */
[----:B------:R-:W-:Y:S01]  /*5c30*/  IMAD R0, R10, 0x3, R9 ;  /* 0x000000030a007824 */ /* 0x000fe200078e0209 */
[----:B------:R-:W-:Y:S02]  /*5c40*/  IADD3 R23, P2, R23, R16, RZ ;  /* 0x0000001017177210 */ /* 0x000fe40007f5e0ff */
[----:B------:R-:W-:Y:S02]  /*5c50*/  LOP3.LUT R16, R3, 0xff, RZ, 0xc0, !PT ;  /* 0x000000ff03107812 */ /* 0x000fe400078ec0ff */
[----:B------:R-:W-:-:S02]  /*5c60*/  ISETP.GE.U32.AND P1, PT, R0, R13, PT ;  /* 0x0000000d0000720c */ /* 0x000fc40003f26070 */
[----:B------:R-:W-:Y:S02]  /*5c70*/  IADD3 R21, P3, R21, R16, RZ ;  /* 0x0000001015157210 */ /* 0x000fe40007f7e0ff */
[----:B------:R-:W-:Y:S02]  /*5c80*/  IADD3 R6, P4, R6, R19, RZ ;  /* 0x0000001306067210 */ /* 0x000fe40007f9e0ff */
[----:B------:R-:W-:Y:S01]  /*5c90*/  IADD3.X R22, RZ, R22, RZ, P2, !PT ;  /* 0x00000016ff167210 */ /* 0x000fe200017fe4ff */
[----:B------:R-:W-:Y:S01]  /*5ca0*/  IMAD.X R20, RZ, RZ, R20, P3 ;  /* 0x000000ffff147224 */ /* 0x000fe200018e0614 */
[----:B------:R-:W-:Y:S02]  /*5cb0*/  IADD3.X R5, RZ, R5, RZ, P4, !PT ;  /* 0x00000005ff057210 */ /* 0x000fe400027fe4ff */
[----:B--2---:R-:W-:-:S04]  /*5cc0*/  LOP3.LUT R17, R14, 0xff, RZ, 0xc0, !PT ;  /* 0x000000ff0e117812 */ /* 0x004fc800078ec0ff */
[----:B------:R-:W-:-:S05]  /*5cd0*/  IADD3 R8, P5, R8, R17, RZ ;  /* 0x0000001108087210 */ /* 0x000fca0007fbe0ff */
[----:B------:R-:W-:Y:S01]  /*5ce0*/  IMAD.X R7, RZ, RZ, R7, P5 ;  /* 0x000000ffff077224 */ /* 0x000fe200028e0607 */
[----:B------:R-:W-:Y:S07]  /*5cf0*/  @!P1 BRA `(.L_x_8338) ;  /* 0xffffffbc00cc9947 */ /* 0x000fee000383ffff */
[----:B------:R-:W-:Y:S05]  /*5d00*/  BSYNC B2 ;  /* 0x0000000000027941 */ /* 0x000fea0003800000 */
.L_x_8333:
[----:B------:R-:W-:-:S07]  /*5d10*/  PRMT R28, R14, 0x7610, R28 ;  /* 0x000076100e1c7816 */ /* 0x000fce000000001c */
.L_x_8332:
[----:B------:R-:W-:Y:S05]  /*5d20*/  BSYNC B1 ;  /* 0x0000000000017941 */ /* 0x000fea0003800000 */
.L_x_8331:
        /* <DEDUP_REMOVED lines=280> */
.L_x_8341:
        /* <DEDUP_REMOVED lines=281> */
.L_x_8342:
        /* <DEDUP_REMOVED lines=280> */
.L_x_8343:
        /* <DEDUP_REMOVED lines=280> */
.L_x_8344:
[----:B------:R-:W-:-:S04]  /*a340*/  IADD3 R14, P1, P2, R0, R24, R12 ;  /* 0x00000018000e7210 */ /* 0x000fc80007a3e00c */
[----:B------:R-:W-:-:S05]  /*a350*/  IADD3.X R15, RZ, R25, R11, P1, P2 ;  /* 0x00000019ff0f7210 */ /* 0x000fca0000fe440b */
[----:B------:R0:W5:Y:S04]  /*a360*/  LDG.E.U8 R28, desc[UR36][R14.64] ;  /* 0x000000240e1c7981 */ /* 0x000168000c1e1100 */
.L_x_8340:
[----:B------:R-:W-:Y:S05]  /*a370*/  BSYNC B1 ;  /* 0x0000000000017941 */ /* 0x000fea0003800000 */
.L_x_8339:
[----:B------:R-:W-:Y:S04]  /*a380*/  BSSY B1, `(.L_x_8345) ;  /* 0x0000016000017945 */ /* 0x000fe80003800000 */
[----:B------:R-:W-:Y:S05]  /*a390*/  @P0 BRA `(.L_x_8346) ;  /* 0x0000000000500947 */ /* 0x000fea0003800000 */
[----:B------:R-:W-:Y:S02]  /*a3a0*/  IADD3 R9, R9, R10, RZ ;  /* 0x0000000a09097210 */ /* 0x000fe40007ffe0ff */
[----:B-----5:R-:W-:Y:S02]  /*a3b0*/  LOP3.LUT R4, R4, 0xff, RZ, 0xc0, !PT ;  /* 0x000000ff04047812 */ /* 0x020fe400078ec0ff */
[----:B------:R-:W-:Y:S02]  /*a3c0*/  ISETP.GE.U32.AND P0, PT, R9, R13, PT ;  /* 0x0000000d0900720c */ /* 0x000fe40003f06070 */
[----:B------:R-:W-:-:S05]  /*a3d0*/  IADD3 R23, P1, R4, R23, RZ ;  /* 0x0000001704177210 */ /* 0x000fca0007f3e0ff */
[----:B------:R-:W-:-:S06]  /*a3e0*/  IMAD.X R22, RZ, RZ, R22, P1 ;  /* 0x000000ffff167224 */ /* 0x000fcc00008e0616 */
[----:B------:R-:W-:Y:S05]  /*a3f0*/  @P0 BRA `(.L_x_8346) ;  /* 0x0000000000380947 */ /* 0x000fea0003800000 */
[----:B------:R-:W-:Y:S02]  /*a400*/  LOP3.LUT R0, R3, 0xff, RZ, 0xc0, !PT ;  /* 0x000000ff03007812 */ /* 0x000fe400078ec0ff */
[----:B------:R-:W-:Y:S02]  /*a410*/  IADD3 R3, R9, R10, RZ ;  /* 0x0000000a09037210 */ /* 0x000fe40007ffe0ff */
[----:B------:R-:W-:Y:S02]  /*a420*/  IADD3 R21, P1, R0, R21, RZ ;  /* 0x0000001500157210 */ /* 0x000fe40007f3e0ff */
[----:B------:R-:W-:-:S03]  /*a430*/  ISETP.GE.U32.AND P0, PT, R3, R13, PT ;  /* 0x0000000d0300720c */ /* 0x000fc60003f06070 */
[----:B------:R-:W-:-:S10]  /*a440*/  IMAD.X R20, RZ, RZ, R20, P1 ;  /* 0x000000ffff147224 */ /* 0x000fd400008e0614 */
[----:B------:R-:W-:Y:S05]  /*a450*/  @P0 BRA `(.L_x_8346) ;  /* 0x0000000000200947 */ /* 0x000fea0003800000 */
[----:B------:R-:W-:Y:S02]  /*a460*/  IADD3 R10, R3, R10, RZ ;  /* 0x0000000a030a7210 */ /* 0x000fe40007ffe0ff */
[----:B------:R-:W-:Y:S02]  /*a470*/  LOP3.LUT R9, R2, 0xff, RZ, 0xc0, !PT ;  /* 0x000000ff02097812 */ /* 0x000fe400078ec0ff */
[----:B------:R-:W-:Y:S02]  /*a480*/  ISETP.GE.U32.AND P0, PT, R10, R13, PT ;  /* 0x0000000d0a00720c */ /* 0x000fe40003f06070 */
[----:B------:R-:W-:-:S05]  /*a490*/  IADD3 R6, P1, R9, R6, RZ ;  /* 0x0000000609067210 */ /* 0x000fca0007f3e0ff */
[----:B------:R-:W-:-:S06]  /*a4a0*/  IMAD.X R5, RZ, RZ, R5, P1 ;  /* 0x000000ffff057224 */ /* 0x000fcc00008e0605 */
[----:B------:R-:W-:-:S04]  /*a4b0*/  @!P0 LOP3.LUT R3, R28, 0xff, RZ, 0xc0, !PT ;  /* 0x000000ff1c038812 */ /* 0x000fc800078ec0ff */
[----:B------:R-:W-:-:S04]  /*a4c0*/  @!P0 IADD3 R8, P2, R3, R8, RZ ;  /* 0x0000000803088210 */ /* 0x000fc80007f5e0ff */
[----:B------:R-:W-:-:S09]  /*a4d0*/  @!P0 IADD3.X R7, RZ, R7, RZ, P2, !PT ;  /* 0x00000007ff078210 */ /* 0x000fd200017fe4ff */
.L_x_8346:
[----:B------:R-:W-:Y:S05]  /*a4e0*/  BSYNC B1 ;  /* 0x0000000000017941 */ /* 0x000fea0003800000 */
.L_x_8345:
[----:B------:R-:W-:-:S04]  /*a4f0*/  IADD3 R21, P0, P1, R6, R21, R23 ;  /* 0x0000001506157210 */ /* 0x000fc8000791e017 */
[----:B------:R-:W-:Y:S02]  /*a500*/  IADD3 R16, P2, R21, R8, RZ ;  /* 0x0000000815107210 */ /* 0x000fe40007f5e0ff */
[----:B------:R-:W-:-:S05]  /*a510*/  IADD3.X R20, R5, R20, R22, P0, P1 ;  /* 0x0000001405147210 */ /* 0x000fca00007e2416 */
[----:B------:R-:W-:Y:S01]  /*a520*/  IMAD.X R17, R20, 0x1, R7, P2 ;  /* 0x0000000114117824 */ /* 0x000fe200010e0607 */
[----:B------:R-:W-:Y:S06]  /*a530*/  BRA `(.L_x_8314) ;  /* 0x0000000c00707947 */ /* 0x000fec0003800000 */
.L_x_8330:
        /* <DEDUP_REMOVED lines=12> */
.L_x_8350:
        /* <DEDUP_REMOVED lines=23> */
[----:B--2---:R-:W-:Y:S02]  /*a770*/  LOP3.LUT R28, R14, 0xff, RZ, 0xc0, !PT ;  /* 0x000000ff0e1c7812 */ /* 0x004fe400078ec0ff */
[----:B---3--:R-:W-:Y:S02]  /*a780*/  LOP3.LUT R24, R16, 0xff, RZ, 0xc0, !PT ;  /* 0x000000ff10187812 */ /* 0x008fe400078ec0ff */
[----:B----4-:R-:W-:Y:S02]  /*a790*/  LOP3.LUT R25, R18, 0xff, RZ, 0xc0, !PT ;  /* 0x000000ff12197812 */ /* 0x010fe400078ec0ff */
[----:B-----5:R-:W-:Y:S02]  /*a7a0*/  LOP3.LUT R15, R23, 0xff, RZ, 0xc0, !PT ;  /* 0x000000ff170f7812 */ /* 0x020fe400078ec0ff */
[----:B------:R-:W-:-:S02]  /*a7b0*/  IADD3 R3, P2, R3, R24, RZ ;  /* 0x0000001803037210 */ /* 0x000fc40007f5e0ff */
[----:B------:R-:W-:Y:S02]  /*a7c0*/  IADD3 R8, P4, R15, R8, RZ ;  /* 0x000000080f087210 */ /* 0x000fe40007f9e0ff */
[----:B------:R-:W-:Y:S02]  /*a7d0*/  IADD3 R5, P1, R5, R28, RZ ;  /* 0x0000001c05057210 */ /* 0x000fe40007f3e0ff */
[----:B------:R-:W-:Y:S01]  /*a7e0*/  IADD3 R0, P3, R0, R25, RZ ;  /* 0x0000001900007210 */ /* 0x000fe20007f7e0ff */
[----:B------:R-:W-:Y:S01]  /*a7f0*/  IMAD.X R4, RZ, RZ, R4, P2 ;  /* 0x000000ffff047224 */ /* 0x000fe200010e0604 */
[----:B------:R-:W-:Y:S01]  /*a800*/  IADD3.X R6, RZ, R6, RZ, P1, !PT ;  /* 0x00000006ff067210 */ /* 0x000fe20000ffe4ff */
[----:B------:R-:W-:Y:S01]  /*a810*/  IMAD.X R7, RZ, RZ, R7, P4 ;  /* 0x000000ffff077224 */ /* 0x000fe200020e0607 */
[----:B------:R-:W-:Y:S01]  /*a820*/  IADD3.X R2, RZ, R2, RZ, P3, !PT ;  /* 0x00000002ff027210 */ /* 0x000fe20001ffe4ff */
[----:B------:R-:W-:Y:S08]  /*a830*/  @!P0 BRA `(.L_x_8350) ;  /* 0xfffffffc00708947 */ /* 0x000ff0000383ffff */
[----:B------:R-:W-:Y:S05]  /*a840*/  BSYNC B2 ;  /* 0x0000000000027941 */ /* 0x000fea0003800000 */
.L_x_8349:
[----:B------:R-:W-:Y:S02]  /*a850*/  PRMT R21, R18, 0x7610, R21 ;  /* 0x0000761012157816 */ /* 0x000fe40000000015 */
[----:B------:R-:W-:Y:S02]  /*a860*/  PRMT R19, R14, 0x7610, R19 ;  /* 0x000076100e137816 */ /* 0x000fe40000000013 */
[----:B------:R-:W-:Y:S02]  /*a870*/  PRMT R20, R16, 0x7610, R20 ;  /* 0x0000761010147816 */ /* 0x000fe40000000014 */
[----:B------:R-:W-:-:S07]  /*a880*/  PRMT R18, R23, 0x7610, R18 ;  /* 0x0000761017127816 */ /* 0x000fce0000000012 */
.L_x_8348:
[----:B------:R-:W-:Y:S05]  /*a890*/  BSYNC B1 ;  /* 0x0000000000017941 */ /* 0x000fea0003800000 */
.L_x_8347:
        /* <DEDUP_REMOVED lines=28> */
.L_x_8352:
[----:B------:R-:W-:Y:S05]  /*aa60*/  BSYNC B1 ;  /* 0x0000000000017941 */ /* 0x000fea0003800000 */
.L_x_8351:
[----:B------:R-:W-:Y:S04]  /*aa70*/  BSSY B1, `(.L_x_8353) ;  /* 0x0000016000017945 */ /* 0x000fe80003800000 */
[----:B------:R-:W-:Y:S05]  /*aa80*/  @P0 BRA `(.L_x_8354) ;  /* 0x0000000000500947 */ /* 0x000fea0003800000 */
[----:B------:R-:W-:Y:S01]  /*aa90*/  IMAD.IADD R9, R9, 0x1, R10 ;  /* 0x0000000109097824 */ /* 0x000fe200078e020a */
[----:B-----5:R-:W-:-:S04]  /*aaa0*/  LOP3.LUT R12, R19, 0xff, RZ, 0xc0, !PT ;  /* 0x000000ff130c7812 */ /* 0x020fc800078ec0ff */
[----:B------:R-:W-:Y:S02]  /*aab0*/  ISETP.GE.U32.AND P0, PT, R9, R13, PT ;  /* 0x0000000d0900720c */ /* 0x000fe40003f06070 */
[----:B------:R-:W-:-:S04]  /*aac0*/  IADD3 R5, P1, R12, R5, RZ ;  /* 0x000000050c057210 */ /* 0x000fc80007f3e0ff */
[----:B------:R-:W-:-:S07]  /*aad0*/  IADD3.X R6, RZ, R6, RZ, P1, !PT ;  /* 0x00000006ff067210 */ /* 0x000fce0000ffe4ff */
[----:B------:R-:W-:Y:S05]  /*aae0*/  @P0 BRA `(.L_x_8354) ;  /* 0x0000000000380947 */ /* 0x000fea0003800000 */
[----:B------:R-:W-:Y:S01]  /*aaf0*/  IMAD.IADD R9, R9, 0x1, R10 ;  /* 0x0000000109097824 */ /* 0x000fe200078e020a */
[----:B------:R-:W-:-:S04]  /*ab00*/  LOP3.LUT R20, R20, 0xff, RZ, 0xc0, !PT ;  /* 0x000000ff14147812 */ /* 0x000fc800078ec0ff */
        /* <DEDUP_REMOVED lines=9> */
[----:B------:R-:W-:-:S04]  /*aba0*/  @!P0 LOP3.LUT R9, R18, 0xff, RZ, 0xc0, !PT ;  /* 0x000000ff12098812 */ /* 0x000fc800078ec0ff */
[----:B------:R-:W-:-:S05]  /*abb0*/  @!P0 IADD3 R8, P2, R9, R8, RZ ;  /* 0x0000000809088210 */ /* 0x000fca0007f5e0ff */
[----:B------:R-:W-:-:S08]  /*abc0*/  @!P0 IMAD.X R7, RZ, RZ, R7, P2 ;  /* 0x000000ffff078224 */ /* 0x000fd000010e0607 */
.L_x_8354:
[----:B------:R-:W-:Y:S05]  /*abd0*/  BSYNC B1 ;  /* 0x0000000000017941 */ /* 0x000fea0003800000 */
.L_x_8353:
[----:B------:R-:W-:-:S04]  /*abe0*/  IADD3 R3, P0, P1, R0, R3, R5 ;  /* 0x0000000300037210 */ /* 0x000fc8000791e005 */
[----:B0-----:R-:W-:Y:S02]  /*abf0*/  IADD3 R16, P2, R3, R8, RZ ;  /* 0x0000000803107210 */ /* 0x001fe40007f5e0ff */
[----:B------:R-:W-:-:S04]  /*ac00*/  IADD3.X R2, R2, R4, R6, P0, P1 ;  /* 0x0000000402027210 */ /* 0x000fc800007e2406 */
[----:B------:R-:W-:Y:S01]  /*ac10*/  IADD3.X R17, R2, R7, RZ, P2, !PT ;  /* 0x0000000702117210 */ /* 0x000fe200017fe4ff */
[----:B------:R-:W-:Y:S06]  /*ac20*/  BRA `(.L_x_8314) ;  /* 0x0000000400b47947 */ /* 0x000fec0003800000 */
.L_x_8329:
        /* <DEDUP_REMOVED lines=19> */
.L_x_8358:
[CC--:B------:R-:W-:Y:S01]  /*ad60*/  IADD3 R14, R22.reuse, R5.reuse, RZ ;  /* 0x00000005160e7210 */ /* 0x0c0fe20007ffe0ff */
[----:B------:R-:W-:Y:S02]  /*ad70*/  ULDC.64 UR4, c[0x0][0x5f0] ;  /* 0x00017c0000047ab9 */ /* 0x000fe40000000a00 */
[--C-:B------:R-:W-:Y:S02]  /*ad80*/  IADD3 R8, P0, P1, R22, UR4, R12.reuse ;  /* 0x0000000416087c10 */ /* 0x100fe4000f91e00c */
[C---:B------:R-:W-:Y:S01]  /*ad90*/  IMAD.IADD R18, R14.reuse, 0x1, R5 ;  /* 0x000000010e127824 */ /* 0x040fe200078e0205 */
[----:B------:R-:W-:Y:S02]  /*ada0*/  IADD3 R14, P2, P3, R14, UR4, R12 ;  /* 0x000000040e0e7c10 */ /* 0x000fe4000fb5e00c */
[----:B------:R-:W-:Y:S02]  /*adb0*/  IADD3.X R9, RZ, UR5, R11, P0, P1 ;  /* 0x00000005ff097c10 */ /* 0x000fe400087e240b */
[----:B------:R-:W-:-:S02]  /*adc0*/  IADD3 R22, R18, R5, RZ ;  /* 0x0000000512167210 */ /* 0x000fc40007ffe0ff */
[--C-:B------:R-:W-:Y:S01]  /*add0*/  IADD3.X R15, RZ, UR5, R11.reuse, P2, P3 ;  /* 0x00000005ff0f7c10 */ /* 0x100fe200097e640b */
[----:B------:R-:W2:Y:S01]  /*ade0*/  LDG.E.U8 R8, desc[UR36][R8.64] ;  /* 0x0000002408087981 */ /* 0x000ea2000c1e1100 */
[--C-:B------:R-:W-:Y:S02]  /*adf0*/  IADD3 R20, P2, P3, R22, UR4, R12.reuse ;  /* 0x0000000416147c10 */ /* 0x100fe4000fb5e00c */
[----:B------:R-:W-:Y:S01]  /*ae00*/  IADD3 R18, P0, P1, R18, UR4, R12 ;  /* 0x0000000412127c10 */ /* 0x000fe2000f91e00c */
[----:B------:R-:W3:Y:S01]  /*ae10*/  LDG.E.U8 R14, desc[UR36][R14.64] ;  /* 0x000000240e0e7981 */ /* 0x000ee2000c1e1100 */
[--C-:B------:R-:W-:Y:S02]  /*ae20*/  IADD3.X R21, RZ, UR5, R11.reuse, P2, P3 ;  /* 0x00000005ff157c10 */ /* 0x100fe400097e640b */
[----:B------:R-:W-:-:S04]  /*ae30*/  IADD3.X R19, RZ, UR5, R11, P0, P1 ;  /* 0x00000005ff137c10 */ /* 0x000fc800087e240b */
[----:B------:R-:W4:Y:S04]  /*ae40*/  LDG.E.U8 R21, desc[UR36][R20.64] ;  /* 0x0000002414157981 */ /* 0x000f28000c1e1100 */
[----:B------:R-:W5:Y:S01]  /*ae50*/  LDG.E.U8 R17, desc[UR36][R18.64] ;  /* 0x0000002412117981 */ /* 0x000f62000c1e1100 */
[----:B------:R-:W-:-:S04]  /*ae60*/  IMAD.IADD R22, R22, 0x1, R5 ;  /* 0x0000000116167824 */ /* 0x000fc800078e0205 */
[----:B------:R-:W-:-:S05]  /*ae70*/  IMAD R24, R5, 0x3, R22 ;  /* 0x0000000305187824 */ /* 0x000fca00078e0216 */
[----:B------:R-:W-:Y:S02]  /*ae80*/  ISETP.GE.U32.AND P0, PT, R24, R13, PT ;  /* 0x0000000d1800720c */ /* 0x000fe40003f06070 */
[----:B--2---:R-:W-:Y:S02]  /*ae90*/  LOP3.LUT R25, R8, 0xff, RZ, 0xc0, !PT ;  /* 0x000000ff08197812 */ /* 0x004fe400078ec0ff */
[----:B---3--:R-:W-:Y:S02]  /*aea0*/  LOP3.LUT R24, R14, 0xff, RZ, 0xc0, !PT ;  /* 0x000000ff0e187812 */ /* 0x008fe400078ec0ff */
[----:B------:R-:W-:Y:S02]  /*aeb0*/  IADD3 R10, P1, R10, R25, RZ ;  /* 0x000000190a0a7210 */ /* 0x000fe40007f3e0ff */
[----:B----4-:R-:W-:Y:S02]  /*aec0*/  LOP3.LUT R9, R21, 0xff, RZ, 0xc0, !PT ;  /* 0x000000ff15097812 */ /* 0x010fe400078ec0ff */
[----:B-----5:R-:W-:-:S02]  /*aed0*/  LOP3.LUT R23, R17, 0xff, RZ, 0xc0, !PT ;  /* 0x000000ff11177812 */ /* 0x020fc400078ec0ff */
        /* <DEDUP_REMOVED lines=9> */
.L_x_8357:
[----:B------:R-:W-:Y:S02]  /*af70*/  PRMT R20, R17, 0x7610, R20 ;  /* 0x0000761011147816 */ /* 0x000fe40000000014 */
[----:B------:R-:W-:Y:S02]  /*af80*/  PRMT R18, R8, 0x7610, R18 ;  /* 0x0000761008127816 */ /* 0x000fe40000000012 */
[----:B------:R-:W-:Y:S02]  /*af90*/  PRMT R19, R14, 0x7610, R19 ;  /* 0x000076100e137816 */ /* 0x000fe40000000013 */
[----:B------:R-:W-:-:S07]  /*afa0*/  PRMT R17, R21, 0x7610, R17 ;  /* 0x0000761015117816 */ /* 0x000fce0000000011 */
.L_x_8356:
[----:B------:R-:W-:Y:S05]  /*afb0*/  BSYNC B1 ;  /* 0x0000000000017941 */ /* 0x000fea0003800000 */
.L_x_8355:
[----:B------:R-:W-:Y:S01]  /*afc0*/  ISETP.GE.U32.AND P0, PT, R22, R13, PT ;  /* 0x0000000d1600720c */ /* 0x000fe20003f06070 */
[----:B------:R-:W-:-:S12]  /*afd0*/  BSSY B1, `(.L_x_8359) ;  /* 0x0000017000017945 */ /* 0x000fd80003800000 */
[----:B------:R-:W-:Y:S05]  /*afe0*/  @P0 BRA `(.L_x_8360) ;  /* 0x0000000000540947 */ /* 0x000fea0003800000 */
[----:B------:R-:W0:Y:S02]  /*aff0*/  LDC.64 R8, c[0x0][0x5f0] ;  /* 0x00017c00ff087b82 */ /* 0x000e240000000a00 */
[----:B0-----:R-:W-:-:S04]  /*b000*/  IADD3 R14, P1, P2, R22, R8, R12 ;  /* 0x00000008160e7210 */ /* 0x001fc80007a3e00c */
[----:B------:R-:W-:-:S05]  /*b010*/  IADD3.X R15, RZ, R9, R11, P1, P2 ;  /* 0x00000009ff0f7210 */ /* 0x000fca0000fe440b */
[----:B------:R0:W5:Y:S01]  /*b020*/  LDG.E.U8 R18, desc[UR36][R14.64] ;  /* 0x000000240e127981 */ /* 0x000162000c1e1100 */
[----:B------:R-:W-:-:S04]  /*b030*/  IADD3 R21, R22, R5, RZ ;  /* 0x0000000516157210 */ /* 0x000fc80007ffe0ff */
[----:B------:R-:W-:-:S13]  /*b040*/  ISETP.GE.U32.AND P1, PT, R21, R13, PT ;  /* 0x0000000d1500720c */ /* 0x000fda0003f26070 */
[----:B0-----:R-:W-:Y:S05]  /*b050*/  @P1 BRA `(.L_x_8360) ;  /* 0x0000000000381947 */ /* 0x001fea0003800000 */
[----:B------:R-:W-:-:S04]  /*b060*/  IADD3 R14, P1, P2, R21, R8, R12 ;  /* 0x00000008150e7210 */ /* 0x000fc80007a3e00c */
[----:B------:R-:W-:-:S05]  /*b070*/  IADD3.X R15, RZ, R9, R11, P1, P2 ;  /* 0x00000009ff0f7210 */ /* 0x000fca0000fe440b */
[----:B------:R0:W5:Y:S01]  /*b080*/  LDG.E.U8 R19, desc[UR36][R14.64] ;  /* 0x000000240e137981 */ /* 0x000162000c1e1100 */
[----:B------:R-:W-:-:S05]  /*b090*/  IMAD.IADD R21, R21, 0x1, R5 ;  /* 0x0000000115157824 */ /* 0x000fca00078e0205 */
[----:B------:R-:W-:-:S13]  /*b0a0*/  ISETP.GE.U32.AND P1, PT, R21, R13, PT ;  /* 0x0000000d1500720c */ /* 0x000fda0003f26070 */
[----:B0-----:R-:W-:Y:S05]  /*b0b0*/  @P1 BRA `(.L_x_8360) ;  /* 0x0000000000201947 */ /* 0x001fea0003800000 */
[C---:B------:R-:W-:Y:S02]  /*b0c0*/  IADD3 R15, R21.reuse, R5, RZ ;  /* 0x00000005150f7210 */ /* 0x040fe40007ffe0ff */
[----:B------:R-:W-:Y:S02]  /*b0d0*/  IADD3 R14, P2, P3, R21, R8, R12 ;  /* 0x00000008150e7210 */ /* 0x000fe40007b5e00c */
[----:B------:R-:W-:-:S13]  /*b0e0*/  ISETP.GE.U32.AND P1, PT, R15, R13, PT ;  /* 0x0000000d0f00720c */ /* 0x000fda0003f26070 */
[----:B------:R-:W-:Y:S02]  /*b0f0*/  @!P1 IADD3 R8, P4, P5, R15, R8, R12 ;  /* 0x000000080f089210 */ /* 0x000fe40007d9e00c */
[-CC-:B------:R-:W-:Y:S02]  /*b100*/  IADD3.X R15, RZ, R9.reuse, R11.reuse, P2, P3 ;  /* 0x00000009ff0f7210 */ /* 0x180fe400017e640b */
[----:B------:R-:W-:-:S03]  /*b110*/  @!P1 IADD3.X R9, RZ, R9, R11, P4, P5 ;  /* 0x00000009ff099210 */ /* 0x000fc600027ea40b */
[----:B------:R0:W5:Y:S04]  /*b120*/  LDG.E.U8 R20, desc[UR36][R14.64] ;  /* 0x000000240e147981 */ /* 0x000168000c1e1100 */
[----:B------:R0:W5:Y:S02]  /*b130*/  @!P1 LDG.E.U8 R17, desc[UR36][R8.64] ;  /* 0x0000002408119981 */ /* 0x000164000c1e1100 */
.L_x_8360:
[----:B------:R-:W-:Y:S05]  /*b140*/  BSYNC B1 ;  /* 0x0000000000017941 */ /* 0x000fea0003800000 */
.L_x_8359:
[----:B------:R-:W-:Y:S04]  /*b150*/  BSSY B1, `(.L_x_8361) ;  /* 0x0000016000017945 */ /* 0x000fe80003800000 */
[----:B------:R-:W-:Y:S05]  /*b160*/  @P0 BRA `(.L_x_8362) ;  /* 0x0000000000500947 */ /* 0x000fea0003800000 */
[----:B------:R-:W-:Y:S01]  /*b170*/  IMAD.IADD R12, R22, 0x1, R5 ;  /* 0x00000001160c7824 */ /* 0x000fe200078e0205 */
[----:B0----5:R-:W-:-:S04]  /*b180*/  LOP3.LUT R9, R18, 0xff, RZ, 0xc0, !PT ;  /* 0x000000ff12097812 */ /* 0x021fc800078ec0ff */
        /* <DEDUP_REMOVED lines=18> */
.L_x_8362:
[----:B------:R-:W-:Y:S05]  /*b2b0*/  BSYNC B1 ;  /* 0x0000000000017941 */ /* 0x000fea0003800000 */
.L_x_8361:
[----:B------:R-:W-:-:S04]  /*b2c0*/  IADD3 R7, P0, P1, R6, R7, R10 ;  /* 0x0000000706077210 */ /* 0x000fc8000791e00a */
[----:B------:R-:W-:Y:S02]  /*b2d0*/  IADD3 R16, P2, R16, R7, RZ ;  /* 0x0000000710107210 */ /* 0x000fe40007f5e0ff */
[----:B------:R-:W-:-:S04]  /*b2e0*/  IADD3.X R3, R2, R3, R4, P0, P1 ;  /* 0x0000000302037210 */ /* 0x000fc800007e2404 */
[----:B-----5:R-:W-:-:S07]  /*b2f0*/  IADD3.X R17, R0, R3, RZ, P2, !PT ;  /* 0x0000000300117210 */ /* 0x020fce00017fe4ff */
.L_x_8314:
[----:B------:R-:W-:Y:S05]  /*b300*/  BSYNC B0 ;  /* 0x0000000000007941 */ /* 0x000fea0003800000 */
.L_x_8313:
        /* <DEDUP_REMOVED lines=18> */
.L_x_8364:
        /* <DEDUP_REMOVED lines=15> */
.L_x_8363:
[----:B------:R-:W-:Y:S02]  /*b520*/  ULDC UR4, c[0x0][0x238] ;  /* 0x00008e0000047ab9 */ /* 0x000fe40000000800 */
[----:B------:R-:W-:-:S13]  /*b530*/  ISETP.NE.AND P0, PT, RZ, UR4, PT ;  /* 0x00000004ff007c0c */ /* 0x000fda000bf05270 */
[----:B------:R-:W-:Y:S05]  /*b540*/  @!P0 BRA `(.L_x_8365) ;  /* 0x0000000000b08947 */ /* 0x000fea0003800000 */
[----:B------:R-:W2:Y:S02]  /*b550*/  LDC R7, c[0x0][RZ] ;  /* 0x00000000ff077b82 */ /* 0x000ea40000000800 */
[----:B--2---:R-:W-:Y:S02]  /*b560*/  ISETP.GT.AND P0, PT, R7, 0x20, PT ;  /* 0x000000200700780c */ /* 0x004fe40003f04270 */
[----:B------:R-:W-:-:S11]  /*b570*/  MOV R0, R7 ;  /* 0x0000000700007202 */ /* 0x000fd60000000f00 */
        /* <DEDUP_REMOVED lines=16> */
.L_x_8367:
        /* <DEDUP_REMOVED lines=8> */
[----:B-1----:R-:W-:-:S05]  /*b700*/  @!P0 IADD3 R16, P1, R2, R16, RZ ;  /* 0x0000001002108210 */ /* 0x002fca0007f3e0ff */
[----:B------:R-:W-:-:S05]  /*b710*/  @!P0 IMAD.X R17, R3, 0x1, R17, P1 ;  /* 0x0000000103118824 */ /* 0x000fca00008e0611 */
[----:B------:R1:W-:Y:S01]  /*b720*/  @!P0 STS.64 [R5], R16 ;  /* 0x0000001005008388 */ /* 0x0003e20000000a00 */
[----:B------:R-:W-:-:S13]  /*b730*/  ISETP.GE.AND P0, PT, R0, 0x20, PT ;  /* 0x000000200000780c */ /* 0x000fda0003f06270 */
[----:B-1----:R-:W-:Y:S05]  /*b740*/  @P0 BRA `(.L_x_8367) ;  /* 0xfffffffc00cc0947 */ /* 0x002fea000383ffff */
[----:B------:R-:W-:-:S11]  /*b750*/  HFMA2.MMA R0, -RZ, RZ, 0, 1.9073486328125e-06 ;  /* 0x00000020ff007435 */ /* 0x000fd600000001ff */
.L_x_8366:
[----:B------:R-:W-:Y:S01]  /*b760*/  BAR.SYNC.DEFER_BLOCKING 0x0 ;  /* 0x0000000000007b1d */ /* 0x000fe20000010000 */
[----:B------:R-:W-:-:S13]  /*b770*/  ISETP.GE.AND P0, PT, R0, 0x2, PT ;  /* 0x000000020000780c */ /* 0x000fda0003f06270 */
[----:B------:R-:W-:Y:S05]  /*b780*/  @!P0 BRA `(.L_x_8365) ;  /* 0x0000000000208947 */ /* 0x000fea0003800000 */
[----:B-----5:R-:W-:-:S07]  /*b790*/  IMAD.MOV.U32 R3, RZ, RZ, 0x1 ;  /* 0x00000001ff037424 */ /* 0x020fce00078e00ff */
.L_x_8368:
[----:B-1----:R-:W1:Y:S04]  /*b7a0*/  SHFL.DOWN PT, R5, R16, R3, 0x1f ;  /* 0x08001f0310057589 */ /* 0x002e6800000e0000 */
[----:B------:R2:W3:Y:S02]  /*b7b0*/  SHFL.DOWN PT, R2, R17, R3, 0x1f ;  /* 0x08001f0311027589 */ /* 0x0004e400000e0000 */
[----:B--2---:R-:W-:-:S04]  /*b7c0*/  SHF.L.U32 R3, R3, 0x1, RZ ;  /* 0x0000000103037819 */ /* 0x004fc800000006ff */
[----:B------:R-:W-:Y:S02]  /*b7d0*/  ISETP.GE.AND P0, PT, R3, R0, PT ;  /* 0x000000000300720c */ /* 0x000fe40003f06270 */
[----:B-1----:R-:W-:-:S05]  /*b7e0*/  IADD3 R16, P1, R5, R16, RZ ;  /* 0x0000001005107210 */ /* 0x002fca0007f3e0ff */
[----:B---3--:R-:W-:-:S06]  /*b7f0*/  IMAD.X R17, R2, 0x1, R17, P1 ;  /* 0x0000000102117824 */ /* 0x008fcc00008e0611 */
[----:B------:R-:W-:Y:S05]  /*b800*/  @!P0 BRA `(.L_x_8368) ;  /* 0xfffffffc00e48947 */ /* 0x000fea000383ffff */
.L_x_8365:
[----:B------:R-:W2:Y:S01]  /*b810*/  LDC R0, c[0x0][0x3f4] ;  /* 0x0000fd00ff007b82 */ /* 0x000ea20000000800 */
[----:B-----5:R-:W-:Y:S02]  /*b820*/  MOV R18, RZ ;  /* 0x000000ff00127202 */ /* 0x020fe40000000f00 */
        /* <DEDUP_REMOVED lines=275> */
.L_x_8369:
[----:B------:R-:W-:Y:S01]  /*c960*/  ULDC.64 UR4, c[0x0][0x608] ;  /* 0x0001820000047ab9 */ /* 0x000fe20000000a00 */
[----:B------:R-:W-:Y:S01]  /*c970*/  HFMA2.MMA R0, -RZ, RZ, 0, 0 ;  /* 0x00000000ff007435 */ /* 0x000fe200000001ff */
[----:B------:R-:W-:Y:S02]  /*c980*/  ISETP.NE.U32.AND P0, PT, RZ, UR4, PT ;  /* 0x00000004ff007c0c */ /* 0x000fe4000bf05070 */
[----:B------:R-:W-:Y:S01]  /*c990*/  CS2R R2, SRZ ;  /* 0x0000000000027805 */ /* 0x000fe2000001ff00 */
[----:B------:R-:W-:Y:S01]  /*c9a0*/  IMAD.MOV.U32 R4, RZ, RZ, RZ ;  /* 0x000000ffff047224 */ /* 0x000fe200078e00ff */
[----:B------:R-:W-:-:S13]  /*c9b0*/  ISETP.NE.AND.EX P0, PT, RZ, UR5, PT, P0 ;  /* 0x00000005ff007c0c */ /* 0x000fda000bf05300 */
[----:B------:R-:W-:Y:S05]  /*c9c0*/  @!P0 BRA `(.L_x_8370) ;  /* 0x0000000400188947 */ /* 0x000fea0003800000 */
[----:B------:R-:W-:Y:S01]  /*c9d0*/  IMAD.MOV.U32 R6, RZ, RZ, 0x1 ;  /* 0x00000001ff067424 */ /* 0x000fe200078e00ff */
[----:B------:R-:W-:Y:S01]  /*c9e0*/  MOV R3, RZ ;  /* 0x000000ff00037202 */ /* 0x000fe20000000f00 */
[----:B------:R-:W-:Y:S01]  /*c9f0*/  IMAD.MOV.U32 R10, RZ, RZ, 0x8 ;  /* 0x00000008ff0a7424 */ /* 0x000fe200078e00ff */
[----:B------:R-:W-:-:S07]  /*ca00*/  MOV R11, 0x0 ;  /* 0x00000000000b7802 */ /* 0x000fce0000000f00 */
.L_x_8373:
[-C--:B------:R-:W-:Y:S02]  /*ca10*/  LOP3.LUT R0, R3, R11.reuse, RZ, 0xfc, !PT ;  /* 0x0000000b03007212 */ /* 0x080fe400078efcff */
[----:B------:R-:W-:Y:S02]  /*ca20*/  MOV R7, R11 ;  /* 0x0000000b00077202 */ /* 0x000fe40000000f00 */
[----:B------:R-:W-:Y:S01]  /*ca30*/  ISETP.NE.U32.AND P0, PT, R0, RZ, PT ;  /* 0x000000ff0000720c */ /* 0x000fe20003f05070 */
[----:B------:R-:W-:-:S12]  /*ca40*/  IMAD.MOV.U32 R0, RZ, RZ, R10 ;  /* 0x000000ffff007224 */ /* 0x000fd800078e000a */
[----:B------:R-:W-:Y:S05]  /*ca50*/  @!P0 BRA `(.L_x_8371) ;  /* 0x0000000000148947 */ /* 0x000fea0003800000 */
[----:B0-----:R-:W-:Y:S01]  /*ca60*/  IMAD.MOV.U32 R9, RZ, RZ, R10 ;  /* 0x000000ffff097224 */ /* 0x001fe200078e000a */
[----:B------:R-:W-:Y:S02]  /*ca70*/  MOV R10, R3 ;  /* 0x00000003000a7202 */ /* 0x000fe40000000f00 */
[----:B------:R-:W-:-:S07]  /*ca80*/  MOV R8, 0xcaa0 ;  /* 0x0000caa000087802 */ /* 0x000fce0000000f00 */
[----:B-1----:R-:W-:Y:S05]  /*ca90*/  CALL.REL.NOINC `($__internal_41_$__cuda_sm20_rem_u64) ;  /* 0x0000003000087944 */ /* 0x002fea0003c00000 */
[----:B------:R-:W-:Y:S05]  /*caa0*/  BRA `(.L_x_8372) ;  /* 0x00000000004c7947 */ /* 0x000fea0003800000 */
.L_x_8371:
[----:B------:R-:W2:Y:S01]  /*cab0*/  I2F.U32.RP R4, R10 ;  /* 0x0000000a00047306 */ /* 0x000ea20000209000 */
[----:B------:R-:W-:Y:S01]  /*cac0*/  ISETP.NE.U32.AND P1, PT, R10, RZ, PT ;  /* 0x000000ff0a00720c */ /* 0x000fe20003f25070 */
[----:B------:R-:W-:-:S06]  /*cad0*/  HFMA2.MMA R11, -RZ, RZ, 0, 0 ;  /* 0x00000000ff0b7435 */ /* 0x000fcc00000001ff */
[----:B--2---:R-:W2:Y:S02]  /*cae0*/  MUFU.RCP R4, R4 ;  /* 0x0000000400047308 */ /* 0x004ea40000001000 */
[----:B--2---:R-:W-:-:S06]  /*caf0*/  VIADD R2, R4, 0xffffffe ;  /* 0x0ffffffe04027836 */ /* 0x004fcc0000000000 */
[----:B------:R2:W1:Y:S02]  /*cb00*/  F2I.FTZ.U32.TRUNC.NTZ R3, R2 ;  /* 0x0000000200037305 */ /* 0x000464000021f000 */
[----:B--2---:R-:W-:Y:S01]  /*cb10*/  IMAD.MOV.U32 R2, RZ, RZ, RZ ;  /* 0x000000ffff027224 */ /* 0x004fe200078e00ff */
[----:B-1----:R-:W-:-:S05]  /*cb20*/  IADD3 R5, RZ, -R3, RZ ;  /* 0x80000003ff057210 */ /* 0x002fca0007ffe0ff */
        /* <DEDUP_REMOVED lines=11> */
.L_x_8372:
        /* <DEDUP_REMOVED lines=8> */
[----:B0-----:R-:W-:Y:S05]  /*cc60*/  CALL.REL.NOINC `($__internal_40_$__cuda_sm20_div_u64) ;  /* 0x00000028008c7944 */ /* 0x001fea0003c00000 */
[----:B------:R-:W-:Y:S01]  /*cc70*/  IMAD.MOV.U32 R2, RZ, RZ, R0 ;  /* 0x000000ffff027224 */ /* 0x000fe200078e0000 */
[----:B------:R-:W-:Y:S01]  /*cc80*/  MOV R3, R5 ;  /* 0x0000000500037202 */ /* 0x000fe20000000f00 */
[----:B------:R-:W-:Y:S06]  /*cc90*/  BRA `(.L_x_8375) ;  /* 0x00000000004c7947 */ /* 0x000fec0003800000 */
.L_x_8374:
        /* <DEDUP_REMOVED lines=19> */
.L_x_8375:
[----:B------:R-:W-:Y:S01]  /*cdd0*/  ULDC.64 UR4, c[0x0][0x608] ;  /* 0x0001820000047ab9 */ /* 0x000fe20000000a00 */
[----:B------:R-:W-:Y:S02]  /*cde0*/  IMAD R3, R3, R18, RZ ;  /* 0x0000001203037224 */ /* 0x000fe400078e02ff */
[----:B------:R-:W-:-:S04]  /*cdf0*/  IMAD.WIDE.U32 R4, R18, R2, UR4 ;  /* 0x0000000412047e25 */ /* 0x000fc8000f8e0002 */
[----:B------:R-:W-:Y:S01]  /*ce00*/  IMAD.IADD R3, R5, 0x1, R3 ;  /* 0x0000000105037824 */ /* 0x000fe200078e0203 */
[----:B------:R-:W-:-:S03]  /*ce10*/  MOV R2, R4 ;  /* 0x0000000400027202 */ /* 0x000fc60000000f00 */
[----:B------:R-:W-:-:S07]  /*ce20*/  IMAD.MOV.U32 R0, RZ, RZ, R3 ;  /* 0x000000ffff007224 */ /* 0x000fce00078e0003 */
.L_x_8370:
[----:B------:R-:W-:Y:S02]  /*ce30*/  ULDC UR4, c[0x0][0x240] ;  /* 0x0000900000047ab9 */ /* 0x000fe40000000800 */
[----:B------:R-:W-:-:S13]  /*ce40*/  ISETP.NE.AND P0, PT, RZ, UR4, PT ;  /* 0x00000004ff007c0c */ /* 0x000fda000bf05270 */
[----:B------:R-:W-:Y:S05]  /*ce50*/  @!P0 BRA `(.L_x_8376) ;  /* 0x0000002000b48947 */ /* 0x000fea0003800000 */
[----:B0-----:R-:W0:Y:S01]  /*ce60*/  S2R R14, SR_TID.X ;  /* 0x00000000000e7919 */ /* 0x001e220000002100 */
[----:B------:R-:W2:Y:S01]  /*ce70*/  LDC R12, c[0x0][0x3f4] ;  /* 0x0000fd00ff0c7b82 */ /* 0x000ea20000000800 */
[----:B------:R-:W-:Y:S01]  /*ce80*/  ULDC UR4, c[0x0][0x244] ;  /* 0x0000910000047ab9 */ /* 0x000fe20000000800 */
[----:B------:R-:W-:Y:S01]  /*ce90*/  MOV R18, RZ ;  /* 0x000000ff00127202 */ /* 0x000fe20000000f00 */
        /* <DEDUP_REMOVED lines=282> */
.L_x_8377:
        /* <DEDUP_REMOVED lines=15> */
.L_x_8379:
[----:B0-----:R-:W-:Y:S05]  /*e130*/  BSYNC B0 ;  /* 0x0000000000007941 */ /* 0x001fea0003800000 */
.L_x_8378:
        /* <DEDUP_REMOVED lines=14> */
.L_x_8381:
[----:B------:R-:W-:Y:S05]  /*e220*/  BSYNC B0 ;  /* 0x0000000000007941 */ /* 0x000fea0003800000 */
.L_x_8380:
        /* <DEDUP_REMOVED lines=35> */
.L_x_8383:
[----:B------:R-:W-:Y:S05]  /*e460*/  BSYNC B0 ;  /* 0x0000000000007941 */ /* 0x000fea0003800000 */
.L_x_8382:
        /* <DEDUP_REMOVED lines=28> */
[----:B------:R-:W-:Y:S02]  /*e630*/  IMAD.MOV.U32 R10, RZ, RZ, R8 ;  /* 0x000000ffff0a7224 */ /* 0x000fe400078e0008 */
[----:B------:R-:W-:-:S04]  /*e640*/  IMAD R5, R5, UR5, RZ ;  /* 0x0000000505057c24 */ /* 0x000fc8000f8e02ff */
[----:B------:R-:W1:Y:S01]  /*e650*/  LDC.64 R6, c[0x0][0x610] ;  /* 0x00018400ff067b82 */ /* 0x000e620000000a00 */
[----:B0-----:R-:W-:-:S07]  /*e660*/  IMAD R11, R11, UR4, RZ ;  /* 0x000000040b0b7c24 */ /* 0x001fce000f8e02ff */
.L_x_8388:
        /* <DEDUP_REMOVED lines=9> */
.L_x_8387:
[----:B------:R-:W-:Y:S05]  /*e700*/  BRA `(.L_x_8386) ;  /* 0x0000000000507947 */ /* 0x000fea0003800000 */
.L_x_8385:
        /* <DEDUP_REMOVED lines=10> */
.L_x_8389:
[----:B------:R-:W0:Y:S01]  /*e7b0*/  S2R R9, SR_TID.X ;  /* 0x0000000000097919 */ /* 0x000e220000002100 */
        /* <DEDUP_REMOVED lines=9> */
.L_x_8386:
[----:B------:R-:W-:Y:S05]  /*e850*/  BSYNC B0 ;  /* 0x0000000000007941 */ /* 0x000fea0003800000 */
.L_x_8384:
        /* <DEDUP_REMOVED lines=15> */
.L_x_8391:
        /* <DEDUP_REMOVED lines=15> */
.L_x_8390:
        /* <DEDUP_REMOVED lines=11> */
.L_x_8394:
        /* <DEDUP_REMOVED lines=14> */
.L_x_8393:
[----:B------:R-:W-:Y:S01]  /*ebd0*/  BAR.SYNC.DEFER_BLOCKING 0x0 ;  /* 0x0000000000007b1d */ /* 0x000fe20000010000 */
[----:B------:R-:W-:-:S13]  /*ebe0*/  ISETP.GE.AND P0, PT, R7, 0x2, PT ;  /* 0x000000020700780c */ /* 0x000fda0003f06270 */
[----:B------:R-:W-:Y:S05]  /*ebf0*/  @!P0 BRA `(.L_x_8392) ;  /* 0x0000000000208947 */ /* 0x000fea0003800000 */
[----:B0-----:R-:W-:-:S07]  /*ec00*/  IMAD.MOV.U32 R6, RZ, RZ, 0x1 ;  /* 0x00000001ff067424 */ /* 0x001fce00078e00ff */
.L_x_8395:
[----:B------:R-:W0:Y:S04]  /*ec10*/  SHFL.DOWN PT, R5, R16, R6, 0x1f ;  /* 0x08001f0610057589 */ /* 0x000e2800000e0000 */
[----:B------:R1:W2:Y:S02]  /*ec20*/  SHFL.DOWN PT, R8, R17, R6, 0x1f ;  /* 0x08001f0611087589 */ /* 0x0002a400000e0000 */
[----:B-1----:R-:W-:-:S04]  /*ec30*/  SHF.L.U32 R6, R6, 0x1, RZ ;  /* 0x0000000106067819 */ /* 0x002fc800000006ff */
[----:B------:R-:W-:Y:S02]  /*ec40*/  ISETP.GE.AND P0, PT, R6, R7, PT ;  /* 0x000000070600720c */ /* 0x000fe40003f06270 */
[----:B0-----:R-:W-:-:S05]  /*ec50*/  IADD3 R16, P2, R5, R16, RZ ;  /* 0x0000001005107210 */ /* 0x001fca0007f5e0ff */
[----:B--2---:R-:W-:-:S06]  /*ec60*/  IMAD.X R17, R8, 0x1, R17, P2 ;  /* 0x0000000108117824 */ /* 0x004fcc00010e0611 */
[----:B------:R-:W-:Y:S05]  /*ec70*/  @!P0 BRA `(.L_x_8395) ;  /* 0xfffffffc00e48947 */ /* 0x000fea000383ffff */
.L_x_8392:
        /* <DEDUP_REMOVED lines=12> */
.L_x_8397:
        /* <DEDUP_REMOVED lines=12> */
[----:B0-----:R-:W-:Y:S01]  /*ee00*/  IMAD.U32 R6, RZ, RZ, UR4 ;  /* 0x00000004ff067e24 */ /* 0x001fe2000f8e00ff */
[----:B------:R-:W-:Y:S01]  /*ee10*/  MOV R7, UR5 ;  /* 0x0000000500077c02 */ /* 0x000fe20008000f00 */
[----:B------:R-:W-:Y:S01]  /*ee20*/  IMAD.U32 R10, RZ, RZ, UR6 ;  /* 0x00000006ff0a7e24 */ /* 0x000fe2000f8e00ff */
[----:B------:R-:W-:Y:S01]  /*ee30*/  MOV R11, UR7 ;  /* 0x00000007000b7c02 */ /* 0x000fe20008000f00 */
[----:B------:R-:W-:-:S02]  /*ee40*/  IMAD.MOV.U32 R8, RZ, RZ, 0x2ef ;  /* 0x000002efff087424 */ /* 0x000fc400078e00ff */
[----:B------:R-:W-:-:S07]  /*ee50*/  IMAD.MOV.U32 R13, RZ, RZ, RZ ;  /* 0x000000ffff0d7224 */ /* 0x000fce00078e00ff */
[----:B------:R-:W-:-:S07]  /*ee60*/  LEPC R20, `(.L_x_8399) ;  /* 0x000000001014794e */ /* 0x000fce0000000000 */
[----:B-1----:R-:W-:Y:S05]  /*ee70*/  CALL.ABS.NOINC R2 ;  /* 0x0000000002007343 */ /* 0x002fea0003c00000 */
.L_x_8399:
[----:B------:R-:W-:Y:S02]  /*ee80*/  ULDC.64 UR4, c[0x0][0x5f8] ;  /* 0x00017e0000047ab9 */ /* 0x000fe40000000a00 */
[----:B------:R-:W-:-:S04]  /*ee90*/  IADD3 R18, P0, R18, UR4, RZ ;  /* 0x0000000412127c10 */ /* 0x000fc8000ff1e0ff */
[----:B------:R-:W-:-:S05]  /*eea0*/  IADD3.X R19, RZ, UR5, RZ, P0, !PT ;  /* 0x00000005ff137c10 */ /* 0x000fca00087fe4ff */
[----:B------:R-:W-:Y:S01]  /*eeb0*/  STG.E.U8 desc[UR36][R18.64], R16 ;  /* 0x0000001012007986 */ /* 0x000fe2000c101124 */
[----:B------:R-:W-:Y:S05]  /*eec0*/  EXIT ;  /* 0x000000000000794d */ /* 0x000fea0003800000 */
.L_x_8398:
[----:B------:R-:W-:Y:S01]  /*eed0*/  STG.E.64 desc[UR36][R2.64], R16 ;  /* 0x0000001002007986 */ /* 0x000fe2000c101b24 */
[----:B------:R-:W-:Y:S05]  /*eee0*/  EXIT ;  /* 0x000000000000794d */ /* 0x000fea0003800000 */
.L_x_8396:
[----:B------:R-:W-:Y:S01]  /*eef0*/  ISETP.NE.AND P1, PT, RZ, UR38, PT ;  /* 0x00000026ff007c0c */ /* 0x000fe2000bf25270 */
[----:B------:R-:W-:Y:S01]  /*ef00*/  ULDC.64 UR4, c[0x0][0x5f8] ;  /* 0x00017e0000047ab9 */ /* 0x000fe20000000a00 */
[----:B------:R-:W-:Y:S01]  /*ef10*/  ULDC.U8 UR6, c[0x0][0x629] ;  /* 0x00018a4000067ab9 */ /* 0x000fe20000000000 */
[----:B------:R-:W-:Y:S02]  /*ef20*/  IADD3 R2, P0, R18, UR4, RZ ;  /* 0x0000000412027c10 */ /* 0x000fe4000ff1e0ff */
[----:B------:R-:W-:-:S03]  /*ef30*/  ISETP.NE.AND P2, PT, RZ, UR6, PT ;  /* 0x00000006ff007c0c */ /* 0x000fc6000bf45270 */
[----:B------:R-:W-:-:S05]  /*ef40*/  IMAD.X R3, RZ, RZ, UR5, P0 ;  /* 0x00000005ff037e24 */ /* 0x000fca00080e06ff */
[----:B------:R-:W-:Y:S05]  /*ef50*/  @!P1 BRA `(.L_x_8400) ;  /* 0x0000000000089947 */ /* 0x000fea0003800000 */
[----:B------:R-:W0:Y:S02]  /*ef60*/  LDG.E.U8 R5, desc[UR36][R2.64] ;  /* 0x0000002402057981 */ /* 0x000e24000c1e1100 */
[----:B0-----:R-:W-:-:S07]  /*ef70*/  IADD3 R16, R5, R16, RZ ;  /* 0x0000001005107210 */ /* 0x001fce0007ffe0ff */
.L_x_8400:
        /* <DEDUP_REMOVED lines=20> */
.L_x_8402:
[----:B------:R-:W-:Y:S02]  /*f0c0*/  ULDC.64 UR4, c[0x0][0x5f8] ;  /* 0x00017e0000047ab9 */ /* 0x000fe40000000a00 */
[----:B------:R-:W-:-:S04]  /*f0d0*/  IADD3 R18, P0, R18, UR4, RZ ;  /* 0x0000000412127c10 */ /* 0x000fc8000ff1e0ff */
[----:B------:R-:W-:-:S05]  /*f0e0*/  IADD3.X R19, RZ, UR5, RZ, P0, !PT ;  /* 0x00000005ff137c10 */ /* 0x000fca00087fe4ff */
[----:B------:R-:W-:Y:S01]  /*f0f0*/  STG.E.U8 desc[UR36][R18.64], R16 ;  /* 0x0000001012007986 */ /* 0x000fe2000c101124 */
[----:B------:R-:W-:Y:S05]  /*f100*/  EXIT ;  /* 0x000000000000794d */ /* 0x000fea0003800000 */
.L_x_8401:
[----:B------:R-:W-:Y:S01]  /*f110*/  STG.E.U8 desc[UR36][R2.64], R16 ;  /* 0x0000001002007986 */ /* 0x000fe2000c101124 */
[----:B------:R-:W-:Y:S05]  /*f120*/  EXIT ;  /* 0x000000000000794d */ /* 0x000fea0003800000 */
.L_x_8376:
        /* <DEDUP_REMOVED lines=22> */
[----:B--2---:R-:W-:-:S05]  /*f290*/  IADD3 R16, P0, R4, R16, RZ ;  /* 0x0000001004107210 */ /* 0x004fca0007f1e0ff */
[----:B------:R-:W-:-:S08]  /*f2a0*/  IMAD.X R17, R5, 0x1, R17, P0 ;  /* 0x0000000105117824 */ /* 0x000fd000000e0611 */
.L_x_8404:
        /* <DEDUP_REMOVED lines=15> */
[----:B------:R-:W-:Y:S01]  /*f3a0*/  IMAD.U32 R11, RZ, RZ, UR7 ;  /* 0x00000007ff0b7e24 */ /* 0x000fe2000f8e00ff */
[----:B------:R-:W-:Y:S01]  /*f3b0*/  MOV R13, RZ ;  /* 0x000000ff000d7202 */ /* 0x000fe20000000f00 */
[----:B------:R-:W-:-:S07]  /*f3c0*/  IMAD.MOV.U32 R12, RZ, RZ, 0x1 ;  /* 0x00000001ff0c7424 */ /* 0x000fce00078e00ff */
[----:B------:R-:W-:-:S07]  /*f3d0*/  LEPC R20, `(.L_x_8406) ;  /* 0x000000001014794e */ /* 0x000fce0000000000 */
[----:B-1----:R-:W-:Y:S05]  /*f3e0*/  CALL.ABS.NOINC R2 ;  /* 0x0000000002007343 */ /* 0x002fea0003c00000 */
.L_x_8406:
[----:B------:R-:W-:Y:S02]  /*f3f0*/  ULDC.64 UR4, c[0x0][0x5f8] ;  /* 0x00017e0000047ab9 */ /* 0x000fe40000000a00 */
[----:B------:R-:W-:-:S05]  /*f400*/  IADD3 R18, P0, R18, UR4, RZ ;  /* 0x0000000412127c10 */ /* 0x000fca000ff1e0ff */
[----:B------:R-:W-:-:S05]  /*f410*/  IMAD.X R19, RZ, RZ, UR5, P0 ;  /* 0x00000005ff137e24 */ /* 0x000fca00080e06ff */
[----:B------:R-:W-:Y:S01]  /*f420*/  STG.E.U8 desc[UR36][R18.64], R16 ;  /* 0x0000001012007986 */ /* 0x000fe2000c101124 */
[----:B------:R-:W-:Y:S05]  /*f430*/  EXIT ;  /* 0x000000000000794d */ /* 0x000fea0003800000 */
.L_x_8405:
[----:B------:R-:W-:Y:S01]  /*f440*/  STG.E.64 desc[UR36][R2.64], R16 ;  /* 0x0000001002007986 */ /* 0x000fe2000c101b24 */
[----:B------:R-:W-:Y:S05]  /*f450*/  EXIT ;  /* 0x000000000000794d */ /* 0x000fea0003800000 */
.L_x_8403:
[----:B------:R-:W-:Y:S01]  /*f460*/  ISETP.NE.AND P1, PT, RZ, UR38, PT ;  /* 0x00000026ff007c0c */ /* 0x000fe2000bf25270 */
[----:B------:R-:W-:Y:S01]  /*f470*/  ULDC.64 UR4, c[0x0][0x5f8] ;  /* 0x00017e0000047ab9 */ /* 0x000fe20000000a00 */
[----:B------:R-:W-:Y:S01]  /*f480*/  ULDC.U8 UR6, c[0x0][0x629] ;  /* 0x00018a4000067ab9 */ /* 0x000fe20000000000 */
[----:B------:R-:W-:Y:S02]  /*f490*/  IADD3 R2, P0, R18, UR4, RZ ;  /* 0x0000000412027c10 */ /* 0x000fe4000ff1e0ff */
[----:B------:R-:W-:Y:S02]  /*f4a0*/  ISETP.NE.AND P2, PT, RZ, UR6, PT ;  /* 0x00000006ff007c0c */ /* 0x000fe4000bf45270 */
[----:B------:R-:W-:-:S06]  /*f4b0*/  IADD3.X R3, RZ, UR5, RZ, P0, !PT ;  /* 0x00000005ff037c10 */ /* 0x000fcc00087fe4ff */
[----:B------:R-:W-:Y:S05]  /*f4c0*/  @!P1 BRA `(.L_x_8407) ;  /* 0x0000000000089947 */ /* 0x000fea0003800000 */
[----:B------:R-:W2:Y:S02]  /*f4d0*/  LDG.E.U8 R5, desc[UR36][R2.64] ;  /* 0x0000002402057981 */ /* 0x000ea4000c1e1100 */
[----:B--2---:R-:W-:-:S07]  /*f4e0*/  IMAD.IADD R16, R5, 0x1, R16 ;  /* 0x0000000105107824 */ /* 0x004fce00078e0210 */
.L_x_8407:
        /* <DEDUP_REMOVED lines=20> */
.L_x_8409:
[----:B------:R-:W-:Y:S02]  /*f630*/  ULDC.64 UR4, c[0x0][0x5f8] ;  /* 0x00017e0000047ab9 */ /* 0x000fe40000000a00 */
[----:B------:R-:W-:-:S05]  /*f640*/  IADD3 R18, P0, R18, UR4, RZ ;  /* 0x0000000412127c10 */ /* 0x000fca000ff1e0ff */
[----:B------:R-:W-:-:S05]  /*f650*/  IMAD.X R19, RZ, RZ, UR5, P0 ;  /* 0x00000005ff137e24 */ /* 0x000fca00080e06ff */
[----:B------:R-:W-:Y:S01]  /*f660*/  STG.E.U8 desc[UR36][R18.64], R16 ;  /* 0x0000001012007986 */ /* 0x000fe2000c101124 */
[----:B------:R-:W-:Y:S05]  /*f670*/  EXIT ;  /* 0x000000000000794d */ /* 0x000fea0003800000 */
.L_x_8408:
[----:B------:R-:W-:Y:S01]  /*f680*/  STG.E.U8 desc[UR36][R2.64], R16 ;  /* 0x0000001002007986 */ /* 0x000fe2000c101124 */
[----:B------:R-:W-:Y:S05]  /*f690*/  EXIT ;  /* 0x000000000000794d */ /* 0x000fea0003800000 */
        .weak           $__internal_40_$__cuda_sm20_div_u64
        .type           $__internal_40_$__cuda_sm20_div_u64,@function
        .size           $__internal_40_$__cuda_sm20_div_u64,($__internal_41_$__cuda_sm20_rem_u64 - $__internal_40_$__cuda_sm20_div_u64)
$__internal_40_$__cuda_sm20_div_u64:
        /* <DEDUP_REMOVED lines=36> */
[----:B------:R-:W-:Y:S02]  /*f8e0*/  IADD3 R9, P1, RZ, R3, RZ ;  /* 0x00000003ff097210 */ /* 0x000fe40007f3e0ff */
[----:B------:R-:W-:-:S03]  /*f8f0*/  IADD3.X R3, RZ, RZ, RZ, P0, !PT ;  /* 0x000000ffff037210 */ /* 0x000fc600007fe4ff */
[----:B------:R-:W-:-:S04]  /*f900*/  IMAD.WIDE.U32 R4, R9, R0, RZ ;  /* 0x0000000009047225 */ /* 0x000fc800078e00ff */
[----:B------:R-:W-:Y:S01]  /*f910*/  IMAD.X R3, RZ, RZ, R3, P1 ;  /* 0x000000ffff037224 */ /* 0x000fe200008e0603 */
[----:B------:R-:W-:Y:S01]  /*f920*/  IADD3 R11, P1, -R4, 0x8, RZ ;  /* 0x00000008040b7810 */ /* 0x000fe20007f3e1ff */
[C---:B------:R-:W-:Y:S01]  /*f930*/  IMAD R5, R9.reuse, R7, R5 ;  /* 0x0000000709057224 */ /* 0x040fe200078e0205 */
[----:B------:R-:W-:Y:S02]  /*f940*/  IADD3 R4, P2, R9, 0x1, RZ ;  /* 0x0000000109047810 */ /* 0x000fe40007f5e0ff */
[-C--:B------:R-:W-:Y:S01]  /*f950*/  ISETP.GE.U32.AND P0, PT, R11, R0.reuse, PT ;  /* 0x000000000b00720c */ /* 0x080fe20003f06070 */
[----:B------:R-:W-:Y:S02]  /*f960*/  IMAD R5, R3, R0, R5 ;  /* 0x0000000003057224 */ /* 0x000fe400078e0205 */
[----:B------:R-:W-:-:S03]  /*f970*/  IMAD.X R6, RZ, RZ, R3, P2 ;  /* 0x000000ffff067224 */ /* 0x000fc600010e0603 */
[----:B------:R-:W-:Y:S02]  /*f980*/  IADD3.X R10, RZ, ~R5, RZ, P1, !PT ;  /* 0x80000005ff0a7210 */ /* 0x000fe40000ffe4ff */
[----:B------:R-:W-:Y:S02]  /*f990*/  IADD3 R5, P1, -R0, R11, RZ ;  /* 0x0000000b00057210 */ /* 0x000fe40007f3e1ff */
[----:B------:R-:W-:Y:S02]  /*f9a0*/  ISETP.GE.U32.AND.EX P0, PT, R10, R7, PT, P0 ;  /* 0x000000070a00720c */ /* 0x000fe40003f06100 */
[----:B------:R-:W-:Y:S02]  /*f9b0*/  IADD3.X R8, ~R7, R10, RZ, P1, !PT ;  /* 0x0000000a07087210 */ /* 0x000fe40000ffe5ff */
[----:B------:R-:W-:Y:S02]  /*f9c0*/  SEL R5, R5, R11, P0 ;  /* 0x0000000b05057207 */ /* 0x000fe40000000000 */
[----:B------:R-:W-:-:S02]  /*f9d0*/  SEL R4, R4, R9, P0 ;  /* 0x0000000904047207 */ /* 0x000fc40000000000 */
[----:B------:R-:W-:Y:S02]  /*f9e0*/  SEL R8, R8, R10, P0 ;  /* 0x0000000a08087207 */ /* 0x000fe40000000000 */
[----:B------:R-:W-:Y:S02]  /*f9f0*/  SEL R6, R6, R3, P0 ;  /* 0x0000000306067207 */ /* 0x000fe40000000000 */
[----:B------:R-:W-:Y:S02]  /*fa00*/  ISETP.GE.U32.AND P0, PT, R5, R0, PT ;  /* 0x000000000500720c */ /* 0x000fe40003f06070 */
[----:B------:R-:W-:Y:S02]  /*fa10*/  IADD3 R3, P2, R4, 0x1, RZ ;  /* 0x0000000104037810 */ /* 0x000fe40007f5e0ff */
[----:B------:R-:W-:Y:S02]  /*fa20*/  ISETP.GE.U32.AND.EX P0, PT, R8, R7, PT, P0 ;  /* 0x000000070800720c */ /* 0x000fe40003f06100 */
[----:B------:R-:W-:-:S02]  /*fa30*/  ISETP.NE.U32.AND P1, PT, R0, RZ, PT ;  /* 0x000000ff0000720c */ /* 0x000fc40003f25070 */
[----:B------:R-:W-:Y:S02]  /*fa40*/  IADD3.X R5, RZ, R6, RZ, P2, !PT ;  /* 0x00000006ff057210 */ /* 0x000fe400017fe4ff */
[----:B------:R-:W-:Y:S02]  /*fa50*/  SEL R0, R3, R4, P0 ;  /* 0x0000000403007207 */ /* 0x000fe40000000000 */
[----:B------:R-:W-:Y:S02]  /*fa60*/  MOV R3, 0x0 ;  /* 0x0000000000037802 */ /* 0x000fe40000000f00 */
[----:B------:R-:W-:Y:S02]  /*fa70*/  ISETP.NE.AND.EX P1, PT, R7, RZ, PT, P1 ;  /* 0x000000ff0700720c */ /* 0x000fe40003f25310 */
[----:B------:R-:W-:Y:S02]  /*fa80*/  SEL R5, R5, R6, P0 ;  /* 0x0000000605057207 */ /* 0x000fe40000000000 */
[----:B------:R-:W-:-:S02]  /*fa90*/  SEL R0, R0, 0xffffffff, P1 ;  /* 0xffffffff00007807 */ /* 0x000fc40000800000 */
[----:B------:R-:W-:Y:S01]  /*faa0*/  SEL R5, R5, 0xffffffff, P1 ;  /* 0xffffffff05057807 */ /* 0x000fe20000800000 */
[----:B------:R-:W-:Y:S06]  /*fab0*/  RET.REL.NODEC R2 `(_ZN2at6native13reduce_kernelILi512ELi1ENS0_8ReduceOpIhNS0_14func_wrapper_tIhNS0_55_GLOBAL__N__0955718d_22_SparseCsrTensorMath_cu_868dd54514ReductionAddOpIlEEEEjhLi4ELi4EEEEEvT1_) ;  /* 0xffffff0402507950 */ /* 0x000fec0003c3ffff */
        .weak           $__internal_41_$__cuda_sm20_rem_u64
        .type           $__internal_41_$__cuda_sm20_rem_u64,@function
        .size           $__internal_41_$__cuda_sm20_rem_u64,(.L_x_8866 - $__internal_41_$__cuda_sm20_rem_u64)
$__internal_41_$__cuda_sm20_rem_u64:
        /* <DEDUP_REMOVED lines=58> */
[----:B------:R-:W-:Y:S02]  /*fe60*/  MOV R9, 0x0 ;  /* 0x0000000000097802 */ /* 0x000fe40000000f00 */
[----:B------:R-:W-:Y:S02]  /*fe70*/  ISETP.NE.AND.EX P1, PT, R11, RZ, PT, P1 ;  /* 0x000000ff0b00720c */ /* 0x000fe40003f25310 */
[----:B------:R-:W-:Y:S02]  /*fe80*/  SEL R10, R10, R4, P0 ;  /* 0x000000040a0a7207 */ /* 0x000fe40000000000 */
[----:B------:R-:W-:Y:S02]  /*fe90*/  SEL R11, R2, R6, P0 ;  /* 0x00000006020b7207 */ /* 0x000fe40000000000 */
[----:B------:R-:W-:-:S02]  /*fea0*/  SEL R10, R10, 0xffffffff, P1 ;  /* 0xffffffff0a0a7807 */ /* 0x000fc40000800000 */
[----:B------:R-:W-:Y:S01]  /*feb0*/  SEL R11, R11, 0xffffffff, P1 ;  /* 0xffffffff0b0b7807 */ /* 0x000fe20000800000 */
[----:B------:R-:W-:Y:S06]  /*fec0*/  RET.REL.NODEC R8 `(_ZN2at6native13reduce_kernelILi512ELi1ENS0_8ReduceOpIhNS0_14func_wrapper_tIhNS0_55_GLOBAL__N__0955718d_22_SparseCsrTensorMath_cu_868dd54514ReductionAddOpIlEEEEjhLi4ELi4EEEEEvT1_) ;  /* 0xffffff00084c7950 */ /* 0x000fec0003c3ffff */
.L_x_8410:
        /* <DEDUP_REMOVED lines=11> */
.L_x_8866:


//--------------------- .text._ZN2at6native13reduce_kernelILi256ELi2ENS0_8ReduceOpIhNS0_14func_wrapper_tIhNS0_55_GLOBAL__N__0955718d_22_SparseCsrTensorMath_cu_868dd54514ReductionAddOpIlEEEEjhLi4ELi4EEEEEvT1_ --------------------------
	.section	.text._ZN2at6native13reduce_kernelILi256ELi2ENS0_8ReduceOpIhNS0_14func_wrapper_tIhNS0_55_GLOBAL__N__0955718d_22_SparseCsrTensorMath_cu_868dd54514ReductionAddOpIlEEEEjhLi4ELi4EEEEEvT1_,"ax",@progbits
	.align	128
.text._ZN2at6native13reduce_kernelILi256ELi2ENS0_8ReduceOpIhNS0_14func_wrapper_tIhNS0_55_GLOBAL__N__0955718d_22_SparseCsrTensorMath_cu_868dd54514ReductionAddOpIlEEEEjhLi4ELi4EEEEEvT1_:
        .type           _ZN2at6native13reduce_kernelILi256ELi2ENS0_8ReduceOpIhNS0_14func_wrapper_tIhNS0_55_GLOBAL__N__0955718d_22_SparseCsrTensorMath_cu_868dd54514ReductionAddOpIlEEEEjhLi4ELi4EEEEEvT1_,@function
        .size           _ZN2at6native13reduce_kernelILi256ELi2ENS0_8ReduceOpIhNS0_14func_wrapper_tIhNS0_55_GLOBAL__N__0955718d_22_SparseCsrTensorMath_cu_868dd54514ReductionAddOpIlEEEEjhLi4ELi4EEEEEvT1_,(.L_x_8869 - _ZN2at6native13reduce_kernelILi256ELi2ENS0_8ReduceOpIhNS0_14func_wrapper_tIhNS0_55_GLOBAL__N__0955718d_22_SparseCsrTensorMath_cu_868dd54514ReductionAddOpIlEEEEjhLi4ELi4EEEEEvT1_)
        .other          _ZN2at6native13reduce_kernelILi256ELi2ENS0_8ReduceOpIhNS0_14func_wrapper_tIhNS0_55_GLOBAL__N__0955718d_22_SparseCsrTensorMath_cu_868dd54514ReductionAddOpIlEEEEjhLi4ELi4EEEEEvT1_,@"STO_CUDA_ENTRY STV_DEFAULT"
_ZN2at6native13reduce_kernelILi256ELi2ENS0_8ReduceOpIhNS0_14func_wrapper_tIhNS0_55_GLOBAL__N__0955718d_22_SparseCsrTensorMath_cu_868dd54514ReductionAddOpIlEEEEjhLi4ELi4EEEEEvT1_:
        /* <DEDUP_REMOVED lines=288> */
.L_x_8411:
        /* <DEDUP_REMOVED lines=44> */
.L_x_8415:
        /* <DEDUP_REMOVED lines=29> */
.L_x_8421:
[----:B------:R-:W-:Y:S05]  /*1690*/  BSYNC B2 ;  /* 0x0000000000027941 */ /* 0x000fea0003800000 */
.L_x_8420:
        /* <DEDUP_REMOVED lines=9> */
[----:B------:R-:W2:Y:S02]  /*1730*/  LDG.E.U8 R4, desc[UR60][R4.64] ;  /* 0x0000003c04047981 */ /* 0x000ea4000c1e1100 */
[----:B--2---:R-:W-:-:S05]  /*1740*/  IADD3 R3, P0, R4, UR4, RZ ;  /* 0x0000000404037c10 */ /* 0x004fca000ff1e0ff */
[----:B------:R-:W-:-:S08]  /*1750*/  IMAD.X R0, RZ, RZ, UR5, P0 ;  /* 0x00000005ff007e24 */ /* 0x000fd000080e06ff */
.L_x_8419:
[----:B------:R-:W-:Y:S05]  /*1760*/  BSYNC B1 ;  /* 0x0000000000017941 */ /* 0x000fea0003800000 */
.L_x_8418:
[----:B------:R-:W0:Y:S01]  /*1770*/  LDC R5, c[0x0][0x224] ;  /* 0x00008900ff057b82 */ /* 0x000e220000000800 */
[----:B------:R-:W-:Y:S01]  /*1780*/  IADD3 R16, P0, P1, R18, R9, R7 ;  /* 0x0000000912107210 */ /* 0x000fe2000791e007 */
[----:B------:R-:W-:-:S03]  /*1790*/  ULDC UR4, c[0x0][0x5f4] ;  /* 0x00017d0000047ab9 */ /* 0x000fc60000000800 */
[----:B------:R-:W-:Y:S02]  /*17a0*/  IADD3 R16, P2, R16, 0x4, RZ ;  /* 0x0000000410107810 */ /* 0x000fe40007f5e0ff */
[----:B------:R-:W-:-:S04]  /*17b0*/  IADD3.X R19, RZ, UR4, R19, P0, P1 ;  /* 0x00000004ff137c10 */ /* 0x000fc800087e2413 */
[----:B------:R-:W-:Y:S02]  /*17c0*/  IADD3.X R19, RZ, R19, RZ, P2, !PT ;  /* 0x00000013ff137210 */ /* 0x000fe400017fe4ff */
[----:B0-----:R-:W-:-:S07]  /*17d0*/  IADD3 R4, R6, -0x4, R5 ;  /* 0xfffffffc06047810 */ /* 0x001fce0007ffe005 */
.L_x_8417:
[----:B------:R-:W-:Y:S05]  /*17e0*/  BSYNC B0 ;  /* 0x0000000000007941 */ /* 0x000fea0003800000 */
.L_x_8416:
        /* <DEDUP_REMOVED lines=18> */
.L_x_8424:
        /* <DEDUP_REMOVED lines=16> */
[----:B------:R-:W-:Y:S02]  /*1a10*/  IMAD.X R13, RZ, RZ, R13, P4 ;  /* 0x000000ffff0d7224 */ /* 0x000fe400020e060d */
[----:B------:R-:W-:Y:S01]  /*1a20*/  IMAD.X R21, RZ, RZ, R21, P6 ;  /* 0x000000ffff157224 */ /* 0x000fe200030e0615 */
[----:B------:R-:W-:Y:S01]  /*1a30*/  IADD3.X R14, RZ, R14, RZ, P5, !PT ;  /* 0x0000000eff0e7210 */ /* 0x000fe20002ffe4ff */
[----:B------:R-:W-:Y:S08]  /*1a40*/  @!P2 BRA `(.L_x_8424) ;  /* 0xfffffffc00b0a947 */ /* 0x000ff0000383ffff */
.L_x_8423:
[----:B------:R-:W-:Y:S05]  /*1a50*/  BSYNC B0 ;  /* 0x0000000000007941 */ /* 0x000fea0003800000 */
.L_x_8422:
        /* <DEDUP_REMOVED lines=8> */
.L_x_8426:
[----:B------:R-:W-:Y:S05]  /*1ae0*/  BSYNC B0 ;  /* 0x0000000000007941 */ /* 0x000fea0003800000 */
.L_x_8425:
        /* <DEDUP_REMOVED lines=10> */
[----:B------:R-:W2:Y:S02]  /*1b90*/  LDG.E.U8 R4, desc[UR60][R4.64] ;  /* 0x0000003c04047981 */ /* 0x000ea4000c1e1100 */
[----:B--2---:R-:W-:-:S05]  /*1ba0*/  IADD3 R3, P0, R4, R3, RZ ;  /* 0x0000000304037210 */ /* 0x004fca0007f1e0ff */
[----:B------:R-:W-:-:S08]  /*1bb0*/  IMAD.X R0, RZ, RZ, R0, P0 ;  /* 0x000000ffff007224 */ /* 0x000fd000000e0600 */
.L_x_8428:
[----:B------:R-:W-:Y:S05]  /*1bc0*/  BSYNC B0 ;  /* 0x0000000000007941 */ /* 0x000fea0003800000 */
.L_x_8427:
[----:B------:R-:W-:Y:S01]  /*1bd0*/  IADD3 R3, P0, P1, R15, R12, R3 ;  /* 0x0000000c0f037210 */ /* 0x000fe2000791e003 */
[----:B------:R-:W-:-:S03]  /*1be0*/  IMAD.MOV.U32 R16, RZ, RZ, RZ ;  /* 0x000000ffff107224 */ /* 0x000fc600078e00ff */
[----:B------:R-:W-:Y:S01]  /*1bf0*/  IADD3 R24, P2, R24, R3, RZ ;  /* 0x0000000318187210 */ /* 0x000fe20007f5e0ff */
[----:B------:R-:W-:Y:S01]  /*1c00*/  HFMA2.MMA R3, -RZ, RZ, 0, 0 ;  /* 0x00000000ff037435 */ /* 0x000fe200000001ff */
[----:B------:R-:W-:-:S05]  /*1c10*/  IADD3.X R0, R14, R13, R0, P0, P1 ;  /* 0x0000000d0e007210 */ /* 0x000fca00007e2400 */
[----:B------:R-:W-:Y:S01]  /*1c20*/  IMAD.X R19, R21, 0x1, R0, P2 ;  /* 0x0000000115137824 */ /* 0x000fe200010e0600 */
[----:B------:R-:W-:Y:S06]  /*1c30*/  BRA `(.L_x_8413) ;  /* 0x000000a4001c7947 */ /* 0x000fec0003800000 */
.L_x_8414:
        /* <DEDUP_REMOVED lines=43> */
.L_x_8438:
        /* <DEDUP_REMOVED lines=287> */
.L_x_8434:
        /* <DEDUP_REMOVED lines=244> */
.L_x_8435:
[----:B------:R-:W-:-:S04]  /*4020*/  LOP3.LUT R25, R33, 0xfffffffe, RZ, 0xc0, !PT ;  /* 0xfffffffe21197812 */ /* 0x000fc800078ec0ff */
[----:B------:R-:W-:-:S04]  /*4030*/  IADD3 R24, P1, R25, R16, RZ ;  /* 0x0000001019187210 */ /* 0x000fc80007f3e0ff */
[----:B------:R-:W-:-:S05]  /*4040*/  IADD3.X R25, RZ, R19, RZ, P1, !PT ;  /* 0x00000013ff197210 */ /* 0x000fca0000ffe4ff */
[----:B------:R-:W2:Y:S01]  /*4050*/  LDG.E.U16 R24, desc[UR60][R24.64] ;  /* 0x0000003c18187981 */ /* 0x000ea2000c1e1500 */
[----:B------:R-:W-:Y:S01]  /*4060*/  IMAD.IADD R38, R32, 0x1, R27 ;  /* 0x0000000120267824 */ /* 0x000fe200078e021b */
[----:B------:R-:W-:Y:S02]  /*4070*/  CS2R R32, SRZ ;  /* 0x0000000000207805 */ /* 0x000fe4000001ff00 */
[C---:B--2---:R-:W-:Y:S02]  /*4080*/  PRMT R30, R24.reuse, 0x7770, RZ ;  /* 0x00007770181e7816 */ /* 0x044fe400000000ff */
[----:B------:R-:W-:Y:S01]  /*4090*/  PRMT R31, R24, 0x7771, RZ ;  /* 0x00007771181f7816 */ /* 0x000fe200000000ff */
        /* <DEDUP_REMOVED lines=235> */
.L_x_8436:
[----:B------:R-:W-:-:S04]  /*4f50*/  LOP3.LUT R25, R33, 0xfffffffe, RZ, 0xc0, !PT ;  /* 0xfffffffe21197812 */ /* 0x000fc800078ec0ff */
[----:B------:R-:W-:-:S05]  /*4f60*/  IADD3 R24, P1, R25, R16, RZ ;  /* 0x0000001019187210 */ /* 0x000fca0007f3e0ff */
[----:B------:R-:W-:-:S05]  /*4f70*/  IMAD.X R25, RZ, RZ, R19, P1 ;  /* 0x000000ffff197224 */ /* 0x000fca00008e0613 */
[----:B------:R-:W2:Y:S01]  /*4f80*/  LDG.E.U16 R24, desc[UR60][R24.64] ;  /* 0x0000003c18187981 */ /* 0x000ea2000c1e1500 */
[----:B------:R-:W-:Y:S02]  /*4f90*/  IADD3 R38, R38, R27, RZ ;  /* 0x0000001b26267210 */ /* 0x000fe40007ffe0ff */
        /* <DEDUP_REMOVED lines=248> */
.L_x_8437:
[----:B------:R-:W-:Y:S01]  /*5f20*/  LOP3.LUT R25, R32, 0xfffffffe, RZ, 0xc0, !PT ;  /* 0xfffffffe20197812 */ /* 0x000fe200078ec0ff */
[----:B------:R-:W-:-:S03]  /*5f30*/  ULDC UR4, c[0x0][0x224] ;  /* 0x0000890000047ab9 */ /* 0x000fc60000000800 */
[----:B------:R-:W-:-:S05]  /*5f40*/  IADD3 R24, P1, R25, R16, RZ ;  /* 0x0000001019187210 */ /* 0x000fca0007f3e0ff */
[----:B------:R-:W-:-:S06]  /*5f50*/  IMAD.X R25, RZ, RZ, R19, P1 ;  /* 0x000000ffff197224 */ /* 0x000fcc00008e0613 */
[----:B------:R1:W2:Y:S01]  /*5f60*/  LDG.E.U16 R25, desc[UR60][R24.64] ;  /* 0x0000003c18197981 */ /* 0x0002a2000c1e1500 */
[----:B------:R-:W-:Y:S02]  /*5f70*/  LOP3.LUT R32, R29, 0xff, RZ, 0xc0, !PT ;  /* 0x000000ff1d207812 */ /* 0x000fe400078ec0ff */
[----:B------:R-:W-:Y:S02]  /*5f80*/  LOP3.LUT R35, R31, 0xff, RZ, 0xc0, !PT ;  /* 0x000000ff1f237812 */ /* 0x000fe400078ec0ff */
[----:B------:R-:W-:Y:S02]  /*5f90*/  IADD3 R5, P1, R5, R32, RZ ;  /* 0x0000002005057210 */ /* 0x000fe40007f3e0ff */
[----:B------:R-:W-:Y:S02]  /*5fa0*/  IADD3 R32, R38, R27, RZ ;  /* 0x0000001b26207210 */ /* 0x000fe40007ffe0ff */
[----:B------:R-:W-:Y:S01]  /*5fb0*/  LOP3.LUT R36, R28, 0xff, RZ, 0xc0, !PT ;  /* 0x000000ff1c247812 */ /* 0x000fe200078ec0ff */
[----:B------:R-:W-:Y:S01]  /*5fc0*/  IMAD.X R4, RZ, RZ, R4, P1 ;  /* 0x000000ffff047224 */ /* 0x000fe200008e0604 */
[----:B------:R-:W-:Y:S01]  /*5fd0*/  IADD3 R8, P3, R8, R35, RZ ;  /* 0x0000002308087210 */ /* 0x000fe20007f7e0ff */
[----:B-1----:R-:W-:Y:S01]  /*5fe0*/  IMAD R24, R27, 0x3, R32 ;  /* 0x000000031b187824 */ /* 0x002fe200078e0220 */
[----:B------:R-:W-:Y:S01]  /*5ff0*/  IADD3 R3, P6, R3, R36, RZ ;  /* 0x0000002403037210 */ /* 0x000fe20007fde0ff */
[----:B------:R-:W-:Y:S01]  /*6000*/  IMAD.U32 R35, RZ, RZ, UR4 ;  /* 0x00000004ff237e24 */ /* 0x000fe2000f8e00ff */
[----:B------:R-:W-:Y:S01]  /*6010*/  LOP3.LUT R37, R30, 0xff, RZ, 0xc0, !PT ;  /* 0x000000ff1e257812 */ /* 0x000fe200078ec0ff */
[----:B------:R-:W-:Y:S01]  /*6020*/  IMAD.X R9, RZ, RZ, R9, P3 ;  /* 0x000000ffff097224 */ /* 0x000fe200018e0609 */
[----:B------:R-:W-:-:S02]  /*6030*/  IADD3.X R0, RZ, R0, RZ, P6, !PT ;  /* 0x00000000ff007210 */ /* 0x000fc400037fe4ff */
[----:B------:R-:W-:Y:S02]  /*6040*/  ISETP.GE.U32.AND P6, PT, R24, R35, PT ;  /* 0x000000231800720c */ /* 0x000fe40003fc6070 */
[----:B------:R-:W-:Y:S02]  /*6050*/  IADD3 R6, P2, R6, R37, RZ ;  /* 0x0000002506067210 */ /* 0x000fe40007f5e0ff */
[----:B------:R-:W-:Y:S02]  /*6060*/  LOP3.LUT R36, R33, 0xff, RZ, 0xc0, !PT ;  /* 0x000000ff21247812 */ /* 0x000fe400078ec0ff */
[----:B------:R-:W-:Y:S02]  /*6070*/  LOP3.LUT R38, R34, 0xff, RZ, 0xc0, !PT ;  /* 0x000000ff22267812 */ /* 0x000fe400078ec0ff */
[----:B------:R-:W-:Y:S02]  /*6080*/  IADD3.X R7, RZ, R7, RZ, P2, !PT ;  /* 0x00000007ff077210 */ /* 0x000fe400017fe4ff */
[----:B------:R-:W-:-:S02]  /*6090*/  IADD3 R13, P5, R13, R36, RZ ;  /* 0x000000240d0d7210 */ /* 0x000fc40007fbe0ff */
[----:B------:R-:W-:-:S03]  /*60a0*/  IADD3 R11, P4, R11, R38, RZ ;  /* 0x000000260b0b7210 */ /* 0x000fc60007f9e0ff */
[----:B------:R-:W-:Y:S01]  /*60b0*/  IMAD.X R12, RZ, RZ, R12, P5 ;  /* 0x000000ffff0c7224 */ /* 0x000fe200028e060c */
[----:B------:R-:W-:Y:S02]  /*60c0*/  IADD3.X R10, RZ, R10, RZ, P4, !PT ;  /* 0x0000000aff0a7210 */ /* 0x000fe400027fe4ff */
[C---:B--2---:R-:W-:Y:S02]  /*60d0*/  PRMT R24, R25.reuse, 0x7770, RZ ;  /* 0x0000777019187816 */ /* 0x044fe400000000ff */
[----:B------:R-:W-:Y:S02]  /*60e0*/  PRMT R25, R25, 0x7771, RZ ;  /* 0x0000777119197816 */ /* 0x000fe400000000ff */
[----:B------:R-:W-:Y:S02]  /*60f0*/  IADD3 R15, P1, R24, R15, RZ ;  /* 0x0000000f180f7210 */ /* 0x000fe40007f3e0ff */
[----:B------:R-:W-:Y:S02]  /*6100*/  IADD3 R26, P2, R25, R26, RZ ;  /* 0x0000001a191a7210 */ /* 0x000fe40007f5e0ff */
[----:B------:R-:W-:-:S03]  /*6110*/  IADD3.X R14, RZ, R14, RZ, P1, !PT ;  /* 0x0000000eff0e7210 */ /* 0x000fc60000ffe4ff */
[----:B------:R-:W-:Y:S01]  /*6120*/  IMAD.X R18, RZ, RZ, R18, P2 ;  /* 0x000000ffff127224 */ /* 0x000fe200010e0612 */
[----:B------:R-:W-:Y:S07]  /*6130*/  @!P6 BRA `(.L_x_8438) ;  /* 0xffffffbc006ce947 */ /* 0x000fee000383ffff */
[----:B------:R-:W-:Y:S05]  /*6140*/  BSYNC B1 ;  /* 0x0000000000017941 */ /* 0x000fea0003800000 */
.L_x_8433:
[----:B------:R-:W-:Y:S02]  /*6150*/  PRMT R37, R24, 0x7610, R37 ;  /* 0x0000761018257816 */ /* 0x000fe40000000025 */
[----:B------:R-:W-:-:S07]  /*6160*/  PRMT R38, R25, 0x7610, R38 ;  /* 0x0000761019267816 */ /* 0x000fce0000000026 */
.L_x_8432:
[----:B------:R-:W-:Y:S05]  /*6170*/  BSYNC B0 ;  /* 0x0000000000007941 */ /* 0x000fea0003800000 */
.L_x_8431:
        /* <DEDUP_REMOVED lines=280> */
.L_x_8441:
[----:B0-----:R-:W-:-:S04]  /*7300*/  LOP3.LUT R21, R39, 0xfffffffe, RZ, 0xc0, !PT ;  /* 0xfffffffe27157812 */ /* 0x001fc800078ec0ff */
        /* <DEDUP_REMOVED lines=282> */
.L_x_8442:
        /* <DEDUP_REMOVED lines=283> */
.L_x_8443:
        /* <DEDUP_REMOVED lines=283> */
.L_x_8444:
[----:B------:R-:W-:-:S04]  /*a810*/  LOP3.LUT R21, R37, 0xfffffffe, RZ, 0xc0, !PT ;  /* 0xfffffffe25157812 */ /* 0x000fc800078ec0ff */
[----:B------:R-:W-:-:S05]  /*a820*/  IADD3 R20, P1, R21, R16, RZ ;  /* 0x0000001015147210 */ /* 0x000fca0007f3e0ff */
[----:B------:R-:W-:-:S05]  /*a830*/  IMAD.X R21, RZ, RZ, R19, P1 ;  /* 0x000000ffff157224 */ /* 0x000fca00008e0613 */
[----:B------:R-:W2:Y:S02]  /*a840*/  LDG.E.U16 R20, desc[UR60][R20.64] ;  /* 0x0000003c14147981 */ /* 0x000ea4000c1e1500 */
[C---:B--2---:R-:W-:Y:S02]  /*a850*/  PRMT R37, R20.reuse, 0x7770, RZ ;  /* 0x0000777014257816 */ /* 0x044fe400000000ff */
[----:B------:R-:W-:-:S07]  /*a860*/  PRMT R38, R20, 0x7771, RZ ;  /* 0x0000777114267816 */ /* 0x000fce00000000ff */
.L_x_8440:
[----:B------:R-:W-:Y:S05]  /*a870*/  BSYNC B0 ;  /* 0x0000000000007941 */ /* 0x000fea0003800000 */
.L_x_8439:
[----:B------:R-:W-:Y:S04]  /*a880*/  BSSY B0, `(.L_x_8445) ;  /* 0x0000022000007945 */ /* 0x000fe80003800000 */
[----:B------:R-:W-:Y:S05]  /*a890*/  @P0 BRA `(.L_x_8446) ;  /* 0x0000000000800947 */ /* 0x000fea0003800000 */
[----:B------:R-:W-:Y:S02]  /*a8a0*/  IADD3 R32, R32, R27, RZ ;  /* 0x0000001b20207210 */ /* 0x000fe40007ffe0ff */
[----:B------:R-:W-:Y:S02]  /*a8b0*/  LOP3.LUT R28, R28, 0xff, RZ, 0xc0, !PT ;  /* 0x000000ff1c1c7812 */ /* 0x000fe400078ec0ff */
[----:B------:R-:W-:Y:S02]  /*a8c0*/  ISETP.GE.U32.AND P0, PT, R32, R35, PT ;  /* 0x000000232000720c */ /* 0x000fe40003f06070 */
[----:B------:R-:W-:Y:S02]  /*a8d0*/  LOP3.LUT R16, R29, 0xff, RZ, 0xc0, !PT ;  /* 0x000000ff1d107812 */ /* 0x000fe400078ec0ff */
[----:B------:R-:W-:Y:S02]  /*a8e0*/  IADD3 R3, P1, R28, R3, RZ ;  /* 0x000000031c037210 */ /* 0x000fe40007f3e0ff */
[----:B------:R-:W-:-:S03]  /*a8f0*/  IADD3 R5, P2, R16, R5, RZ ;  /* 0x0000000510057210 */ /* 0x000fc60007f5e0ff */
[----:B------:R-:W-:Y:S01]  /*a900*/  IMAD.X R0, RZ, RZ, R0, P1 ;  /* 0x000000ffff007224 */ /* 0x000fe200008e0600 */
[----:B------:R-:W-:-:S03]  /*a910*/  IADD3.X R4, RZ, R4, RZ, P2, !PT ;  /* 0x00000004ff047210 */ /* 0x000fc600017fe4ff */
[----:B------:R-:W-:Y:S06]  /*a920*/  @P0 BRA `(.L_x_8446) ;  /* 0x00000000005c0947 */ /* 0x000fec0003800000 */
[----:B------:R-:W-:Y:S01]  /*a930*/  IMAD.IADD R16, R32, 0x1, R27 ;  /* 0x0000000120107824 */ /* 0x000fe200078e021b */
[----:B------:R-:W-:Y:S02]  /*a940*/  LOP3.LUT R31, R31, 0xff, RZ, 0xc0, !PT ;  /* 0x000000ff1f1f7812 */ /* 0x000fe400078ec0ff */
[----:B------:R-:W-:Y:S02]  /*a950*/  LOP3.LUT R19, R30, 0xff, RZ, 0xc0, !PT ;  /* 0x000000ff1e137812 */ /* 0x000fe400078ec0ff */
[----:B------:R-:W-:Y:S02]  /*a960*/  ISETP.GE.U32.AND P0, PT, R16, R35, PT ;  /* 0x000000231000720c */ /* 0x000fe40003f06070 */
[----:B------:R-:W-:Y:S02]  /*a970*/  IADD3 R8, P2, R31, R8, RZ ;  /* 0x000000081f087210 */ /* 0x000fe40007f5e0ff */
[----:B------:R-:W-:-:S03]  /*a980*/  IADD3 R6, P1, R19, R6, RZ ;  /* 0x0000000613067210 */ /* 0x000fc60007f3e0ff */
[----:B------:R-:W-:Y:S01]  /*a990*/  IMAD.X R9, RZ, RZ, R9, P2 ;  /* 0x000000ffff097224 */ /* 0x000fe200010e0609 */
[----:B------:R-:W-:-:S05]  /*a9a0*/  IADD3.X R7, RZ, R7, RZ, P1, !PT ;  /* 0x00000007ff077210 */ /* 0x000fca0000ffe4ff */
[----:B------:R-:W-:Y:S05]  /*a9b0*/  @P0 BRA `(.L_x_8446) ;  /* 0x0000000000380947 */ /* 0x000fea0003800000 */
[----:B------:R-:W-:Y:S02]  /*a9c0*/  IADD3 R16, R16, R27, RZ ;  /* 0x0000001b10107210 */ /* 0x000fe40007ffe0ff */
[----:B------:R-:W-:Y:S02]  /*a9d0*/  LOP3.LUT R34, R34, 0xff, RZ, 0xc0, !PT ;  /* 0x000000ff22227812 */ /* 0x000fe400078ec0ff */
[----:B------:R-:W-:Y:S02]  /*a9e0*/  ISETP.GE.U32.AND P0, PT, R16, R35, PT ;  /* 0x000000231000720c */ /* 0x000fe40003f06070 */
[----:B0-----:R-:W-:Y:S02]  /*a9f0*/  LOP3.LUT R20, R33, 0xff, RZ, 0xc0, !PT ;  /* 0x000000ff21147812 */ /* 0x001fe400078ec0ff */
[----:B------:R-:W-:Y:S02]  /*aa00*/  IADD3 R11, P1, R34, R11, RZ ;  /* 0x0000000b220b7210 */ /* 0x000fe40007f3e0ff */
[----:B------:R-:W-:-:S03]  /*aa10*/  IADD3 R13, P2, R20, R13, RZ ;  /* 0x0000000d140d7210 */ /* 0x000fc60007f5e0ff */
[----:B------:R-:W-:Y:S01]  /*aa20*/  IMAD.X R10, RZ, RZ, R10, P1 ;  /* 0x000000ffff0a7224 */ /* 0x000fe200008e060a */
[----:B------:R-:W-:-:S03]  /*aa30*/  IADD3.X R12, RZ, R12, RZ, P2, !PT ;  /* 0x0000000cff0c7210 */ /* 0x000fc600017fe4ff */
[----:B------:R-:W-:Y:S02]  /*aa40*/  @!P0 LOP3.LUT R16, R37, 0xff, RZ, 0xc0, !PT ;  /* 0x000000ff25108812 */ /* 0x000fe400078ec0ff */
[----:B------:R-:W-:Y:S02]  /*aa50*/  @!P0 LOP3.LUT R19, R38, 0xff, RZ, 0xc0, !PT ;  /* 0x000000ff26138812 */ /* 0x000fe400078ec0ff */
[----:B------:R-:W-:Y:S02]  /*aa60*/  @!P0 IADD3 R15, P3, R16, R15, RZ ;  /* 0x0000000f100f8210 */ /* 0x000fe40007f7e0ff */
[----:B------:R-:W-:-:S03]  /*aa70*/  @!P0 IADD3 R26, P4, R19, R26, RZ ;  /* 0x0000001a131a8210 */ /* 0x000fc60007f9e0ff */
[----:B------:R-:W-:Y:S01]  /*aa80*/  @!P0 IMAD.X R14, RZ, RZ, R14, P3 ;  /* 0x000000ffff0e8224 */ /* 0x000fe200018e060e */
[----:B------:R-:W-:-:S09]  /*aa90*/  @!P0 IADD3.X R18, RZ, R18, RZ, P4, !PT ;  /* 0x00000012ff128210 */ /* 0x000fd200027fe4ff */
.L_x_8446:
[----:B------:R-:W-:Y:S05]  /*aaa0*/  BSYNC B0 ;  /* 0x0000000000007941 */ /* 0x000fea0003800000 */
.L_x_8445:
        /* <DEDUP_REMOVED lines=9> */
.L_x_8430:
        /* <DEDUP_REMOVED lines=30> */
.L_x_8450:
[----:B------:R-:W-:Y:S02]  /*ad20*/  IMAD R4, R33, R32, RZ ;  /* 0x0000002021047224 */ /* 0x000fe400078e02ff */
[----:B------:R-:W-:-:S03]  /*ad30*/  IMAD.IADD R32, R27, 0x1, R32 ;  /* 0x000000011b207824 */ /* 0x000fc600078e0220 */
[----:B------:R-:W-:Y:S01]  /*ad40*/  LOP3.LUT R11, R4, 0xfffffffe, RZ, 0xc0, !PT ;  /* 0xfffffffe040b7812 */ /* 0x000fe200078ec0ff */
[C---:B------:R-:W-:Y:S01]  /*ad50*/  IMAD R4, R32.reuse, R33, RZ ;  /* 0x0000002120047224 */ /* 0x040fe200078e02ff */
[----:B------:R-:W-:Y:S02]  /*ad60*/  IADD3 R32, R32, R27, RZ ;  /* 0x0000001b20207210 */ /* 0x000fe40007ffe0ff */
[-C--:B------:R-:W-:Y:S02]  /*ad70*/  IADD3 R10, P0, R11, R16.reuse, RZ ;  /* 0x000000100b0a7210 */ /* 0x080fe40007f1e0ff */
[----:B------:R-:W-:Y:S01]  /*ad80*/  LOP3.LUT R5, R4, 0xfffffffe, RZ, 0xc0, !PT ;  /* 0xfffffffe04057812 */ /* 0x000fe200078ec0ff */
[C---:B------:R-:W-:Y:S01]  /*ad90*/  IMAD.IADD R34, R32.reuse, 0x1, R27 ;  /* 0x0000000120227824 */ /* 0x040fe200078e021b */
[----:B------:R-:W-:Y:S01]  /*ada0*/  IADD3.X R11, RZ, R19, RZ, P0, !PT ;  /* 0x00000013ff0b7210 */ /* 0x000fe200007fe4ff */
[-C--:B------:R-:W-:Y:S01]  /*adb0*/  IMAD R32, R32, R33.reuse, RZ ;  /* 0x0000002120207224 */ /* 0x080fe200078e02ff */
[----:B------:R-:W-:Y:S01]  /*adc0*/  IADD3 R4, P0, R5, R16, RZ ;  /* 0x0000001005047210 */ /* 0x000fe20007f1e0ff */
[----:B------:R-:W-:-:S03]  /*add0*/  IMAD R6, R34, R33, RZ ;  /* 0x0000002122067224 */ /* 0x000fc600078e02ff */
[----:B------:R-:W-:Y:S01]  /*ade0*/  LOP3.LUT R7, R32, 0xfffffffe, RZ, 0xc0, !PT ;  /* 0xfffffffe20077812 */ /* 0x000fe200078ec0ff */
[----:B------:R-:W-:Y:S01]  /*adf0*/  IMAD.X R5, RZ, RZ, R19, P0 ;  /* 0x000000ffff057224 */ /* 0x000fe200000e0613 */
[----:B------:R-:W-:Y:S01]  /*ae00*/  LOP3.LUT R9, R6, 0xfffffffe, RZ, 0xc0, !PT ;  /* 0xfffffffe06097812 */ /* 0x000fe200078ec0ff */
[----:B------:R-:W2:Y:S01]  /*ae10*/  LDG.E.U16 R11, desc[UR60][R10.64] ;  /* 0x0000003c0a0b7981 */ /* 0x000ea2000c1e1500 */
[-C--:B------:R-:W-:Y:S02]  /*ae20*/  IADD3 R6, P0, R7, R16.reuse, RZ ;  /* 0x0000001007067210 */ /* 0x080fe40007f1e0ff */
[----:B------:R-:W-:Y:S01]  /*ae30*/  IADD3 R8, P1, R9, R16, RZ ;  /* 0x0000001009087210 */ /* 0x000fe20007f3e0ff */
[----:B------:R-:W3:Y:S01]  /*ae40*/  LDG.E.U16 R4, desc[UR60][R4.64] ;  /* 0x0000003c04047981 */ /* 0x000ee2000c1e1500 */
[----:B------:R-:W-:-:S03]  /*ae50*/  IADD3.X R7, RZ, R19, RZ, P0, !PT ;  /* 0x00000013ff077210 */ /* 0x000fc600007fe4ff */
[----:B------:R-:W-:Y:S02]  /*ae60*/  IMAD.X R9, RZ, RZ, R19, P1 ;  /* 0x000000ffff097224 */ /* 0x000fe400008e0613 */
[----:B------:R-:W4:Y:S04]  /*ae70*/  LDG.E.U16 R6, desc[UR60][R6.64] ;  /* 0x0000003c06067981 */ /* 0x000f28000c1e1500 */
[----:B------:R-:W5:Y:S01]  /*ae80*/  LDG.E.U16 R8, desc[UR60][R8.64] ;  /* 0x0000003c08087981 */ /* 0x000f62000c1e1500 */
[----:B------:R-:W-:-:S05]  /*ae90*/  IADD3 R32, R34, R27, RZ ;  /* 0x0000001b22207210 */ /* 0x000fca0007ffe0ff */
[----:B------:R-:W-:-:S05]  /*aea0*/  IMAD R36, R27, 0x3, R32 ;  /* 0x000000031b247824 */ /* 0x000fca00078e0220 */
[----:B------:R-:W-:Y:S02]  /*aeb0*/  ISETP.GE.U32.AND P0, PT, R36, R35, PT ;  /* 0x000000232400720c */ /* 0x000fe40003f06070 */
[C---:B--2---:R-:W-:Y:S02]  /*aec0*/  PRMT R10, R11.reuse, 0x7770, RZ ;  /* 0x000077700b0a7816 */ /* 0x044fe400000000ff */
[----:B------:R-:W-:Y:S02]  /*aed0*/  PRMT R34, R11, 0x7771, RZ ;  /* 0x000077710b227816 */ /* 0x000fe400000000ff */
[----:B------:R-:W-:Y:S02]  /*aee0*/  IADD3 R29, P1, R10, R29, RZ ;  /* 0x0000001d0a1d7210 */ /* 0x000fe40007f3e0ff */
[C---:B---3--:R-:W-:Y:S02]  /*aef0*/  PRMT R5, R4.reuse, 0x7770, RZ ;  /* 0x0000777004057816 */ /* 0x048fe400000000ff */
[----:B------:R-:W-:Y:S01]  /*af00*/  PRMT R11, R4, 0x7771, RZ ;  /* 0x00007771040b7816 */ /* 0x000fe200000000ff */
[----:B------:R-:W-:Y:S01]  /*af10*/  IMAD.X R20, RZ, RZ, R20, P1 ;  /* 0x000000ffff147224 */ /* 0x000fe200008e0614 */
[----:B------:R-:W-:-:S02]  /*af20*/  IADD3 R31, P2, R34, R31, RZ ;  /* 0x0000001f221f7210 */ /* 0x000fc40007f5e0ff */
[----:B----4-:R-:W-:Y:S02]  /*af30*/  PRMT R4, R6, 0x7770, RZ ;  /* 0x0000777006047816 */ /* 0x010fe400000000ff */
[----:B-----5:R-:W-:Y:S02]  /*af40*/  PRMT R7, R8, 0x7770, RZ ;  /* 0x0000777008077816 */ /* 0x020fe400000000ff */
[----:B------:R-:W-:Y:S02]  /*af50*/  PRMT R38, R6, 0x7771, RZ ;  /* 0x0000777106267816 */ /* 0x000fe400000000ff */
[----:B------:R-:W-:Y:S02]  /*af60*/  PRMT R39, R8, 0x7771, RZ ;  /* 0x0000777108277816 */ /* 0x000fe400000000ff */
[----:B------:R-:W-:Y:S02]  /*af70*/  IADD3.X R15, RZ, R15, RZ, P2, !PT ;  /* 0x0000000fff0f7210 */ /* 0x000fe400017fe4ff */
[----:B------:R-:W-:-:S02]  /*af80*/  IADD3 R30, P1, R5, R30, RZ ;  /* 0x0000001e051e7210 */ /* 0x000fc40007f3e0ff */
[----:B------:R-:W-:Y:S02]  /*af90*/  IADD3 R25, P3, R4, R25, RZ ;  /* 0x0000001904197210 */ /* 0x000fe40007f7e0ff */
[----:B------:R-:W-:Y:S01]  /*afa0*/  IADD3 R24, P5, R7, R24, RZ ;  /* 0x0000001807187210 */ /* 0x000fe20007fbe0ff */
[----:B------:R-:W-:Y:S01]  /*afb0*/  IMAD.X R13, RZ, RZ, R13, P1 ;  /* 0x000000ffff0d7224 */ /* 0x000fe200008e060d */
[----:B------:R-:W-:Y:S01]  /*afc0*/  IADD3 R28, P2, R11, R28, RZ ;  /* 0x0000001c0b1c7210 */ /* 0x000fe20007f5e0ff */
[----:B------:R-:W-:Y:S01]  /*afd0*/  IMAD.X R12, RZ, RZ, R12, P3 ;  /* 0x000000ffff0c7224 */ /* 0x000fe200018e060c */
[----:B------:R-:W-:Y:S01]  /*afe0*/  IADD3 R21, P4, R38, R21, RZ ;  /* 0x0000001526157210 */ /* 0x000fe20007f9e0ff */
[----:B------:R-:W-:Y:S01]  /*aff0*/  IMAD.X R0, RZ, RZ, R0, P5 ;  /* 0x000000ffff007224 */ /* 0x000fe200028e0600 */
[----:B------:R-:W-:Y:S02]  /*b000*/  IADD3 R26, P6, R39, R26, RZ ;  /* 0x0000001a271a7210 */ /* 0x000fe40007fde0ff */
[----:B------:R-:W-:-:S02]  /*b010*/  IADD3.X R14, RZ, R14, RZ, P2, !PT ;  /* 0x0000000eff0e7210 */ /* 0x000fc400017fe4ff */
[----:B------:R-:W-:Y:S02]  /*b020*/  IADD3.X R3, RZ, R3, RZ, P4, !PT ;  /* 0x00000003ff037210 */ /* 0x000fe400027fe4ff */
[----:B------:R-:W-:Y:S01]  /*b030*/  IADD3.X R18, RZ, R18, RZ, P6, !PT ;  /* 0x00000012ff127210 */ /* 0x000fe200037fe4ff */
[----:B------:R-:W-:Y:S06]  /*b040*/  @!P0 BRA `(.L_x_8450) ;  /* 0xfffffffc00348947 */ /* 0x000fec000383ffff */
[----:B------:R-:W-:Y:S05]  /*b050*/  BSYNC B1 ;  /* 0x0000000000017941 */ /* 0x000fea0003800000 */
.L_x_8449:
[----:B------:R-:W-:Y:S02]  /*b060*/  PRMT R8, R10, 0x7610, R8 ;  /* 0x000076100a087816 */ /* 0x000fe40000000008 */
[----:B------:R-:W-:Y:S02]  /*b070*/  PRMT R9, R34, 0x7610, R9 ;  /* 0x0000761022097816 */ /* 0x000fe40000000009 */
[----:B------:R-:W-:Y:S02]  /*b080*/  PRMT R10, R5, 0x7610, R10 ;  /* 0x00007610050a7816 */ /* 0x000fe4000000000a */
[----:B------:R-:W-:Y:S02]  /*b090*/  PRMT R37, R4, 0x7610, R37 ;  /* 0x0000761004257816 */ /* 0x000fe40000000025 */
[----:B------:R-:W-:Y:S02]  /*b0a0*/  PRMT R34, R7, 0x7610, R34 ;  /* 0x0000761007227816 */ /* 0x000fe40000000022 */
[----:B------:R-:W-:-:S07]  /*b0b0*/  PRMT R36, R39, 0x7610, R36 ;  /* 0x0000761027247816 */ /* 0x000fce0000000024 */
.L_x_8448:
[----:B------:R-:W-:Y:S05]  /*b0c0*/  BSYNC B0 ;  /* 0x0000000000007941 */ /* 0x000fea0003800000 */
.L_x_8447:
[----:B------:R-:W-:Y:S01]  /*b0d0*/  ISETP.GE.U32.AND P0, PT, R32, R35, PT ;  /* 0x000000232000720c */ /* 0x000fe20003f06070 */
[----:B------:R-:W-:-:S12]  /*b0e0*/  BSSY B0, `(.L_x_8451) ;  /* 0x0000028000007945 */ /* 0x000fd80003800000 */
[----:B------:R-:W-:Y:S05]  /*b0f0*/  @P0 BRA `(.L_x_8452) ;  /* 0x0000000000980947 */ /* 0x000fea0003800000 */
[----:B------:R-:W-:-:S05]  /*b100*/  IMAD R4, R32, R33, RZ ;  /* 0x0000002120047224 */ /* 0x000fca00078e02ff */
        /* <DEDUP_REMOVED lines=19> */
[----:B------:R-:W-:-:S05]  /*b240*/  IMAD.IADD R4, R6, 0x1, R27 ;  /* 0x0000000106047824 */ /* 0x000fca00078e021b */
[----:B------:R-:W-:-:S13]  /*b250*/  ISETP.GE.U32.AND P1, PT, R4, R35, PT ;  /* 0x000000230400720c */ /* 0x000fda0003f26070 */
[-C--:B------:R-:W-:Y:S02]  /*b260*/  @!P1 IMAD R4, R4, R33.reuse, RZ ;  /* 0x0000002104049224 */ /* 0x080fe400078e02ff */
[----:B------:R-:W-:-:S03]  /*b270*/  IMAD R33, R6, R33, RZ ;  /* 0x0000002106217224 */ /* 0x000fc600078e02ff */
[----:B------:R-:W-:Y:S02]  /*b280*/  @!P1 LOP3.LUT R5, R4, 0xfffffffe, RZ, 0xc0, !PT ;  /* 0xfffffffe04059812 */ /* 0x000fe400078ec0ff */
[----:B------:R-:W-:Y:S02]  /*b290*/  LOP3.LUT R33, R33, 0xfffffffe, RZ, 0xc0, !PT ;  /* 0xfffffffe21217812 */ /* 0x000fe400078ec0ff */
[-C--:B------:R-:W-:Y:S02]  /*b2a0*/  @!P1 IADD3 R4, P3, R5, R16.reuse, RZ ;  /* 0x0000001005049210 */ /* 0x080fe40007f7e0ff */
[----:B------:R-:W-:Y:S02]  /*b2b0*/  IADD3 R6, P2, R33, R16, RZ ;  /* 0x0000001021067210 */ /* 0x000fe40007f5e0ff */
[----:B------:R-:W-:-:S03]  /*b2c0*/  @!P1 IADD3.X R5, RZ, R19, RZ, P3, !PT ;  /* 0x00000013ff059210 */ /* 0x000fc60001ffe4ff */
[----:B------:R-:W-:Y:S02]  /*b2d0*/  IMAD.X R7, RZ, RZ, R19, P2 ;  /* 0x000000ffff077224 */ /* 0x000fe400010e0613 */
[----:B------:R-:W2:Y:S04]  /*b2e0*/  @!P1 LDG.E.U16 R4, desc[UR60][R4.64] ;  /* 0x0000003c04049981 */ /* 0x000ea8000c1e1500 */
[----:B------:R-:W3:Y:S01]  /*b2f0*/  LDG.E.U16 R6, desc[UR60][R6.64] ;  /* 0x0000003c06067981 */ /* 0x000ee2000c1e1500 */
[C---:B--2---:R-:W-:Y:S02]  /*b300*/  @!P1 PRMT R16, R4.reuse, 0x7770, RZ ;  /* 0x0000777004109816 */ /* 0x044fe400000000ff */
[----:B------:R-:W-:Y:S02]  /*b310*/  @!P1 PRMT R19, R4, 0x7771, RZ ;  /* 0x0000777104139816 */ /* 0x000fe400000000ff */
[----:B---3--:R-:W-:-:S02]  /*b320*/  PRMT R37, R6, 0x7770, RZ ;  /* 0x0000777006257816 */ /* 0x008fc400000000ff */
[----:B------:R-:W-:Y:S02]  /*b330*/  PRMT R38, R6, 0x7771, RZ ;  /* 0x0000777106267816 */ /* 0x000fe400000000ff */
[----:B------:R-:W-:Y:S02]  /*b340*/  @!P1 PRMT R34, R16, 0x7610, R34 ;  /* 0x0000761010229816 */ /* 0x000fe40000000022 */
[----:B------:R-:W-:-:S07]  /*b350*/  @!P1 PRMT R36, R19, 0x7610, R36 ;  /* 0x0000761013249816 */ /* 0x000fce0000000024 */
.L_x_8452:
[----:B------:R-:W-:Y:S05]  /*b360*/  BSYNC B0 ;  /* 0x0000000000007941 */ /* 0x000fea0003800000 */
.L_x_8451:
        /* <DEDUP_REMOVED lines=23> */
[----:B------:R-:W-:Y:S02]  /*b4e0*/  LOP3.LUT R4, R37, 0xff, RZ, 0xc0, !PT ;  /* 0x000000ff25047812 */ /* 0x000fe400078ec0ff */
[----:B------:R-:W-:Y:S02]  /*b4f0*/  IADD3 R21, P2, R38, R21, RZ ;  /* 0x0000001526157210 */ /* 0x000fe40007f5e0ff */
[----:B------:R-:W-:-:S02]  /*b500*/  IADD3 R25, P1, R4, R25, RZ ;  /* 0x0000001904197210 */ /* 0x000fc40007f3e0ff */
[----:B------:R-:W-:-:S03]  /*b510*/  IADD3.X R3, RZ, R3, RZ, P2, !PT ;  /* 0x00000003ff037210 */ /* 0x000fc600017fe4ff */
[----:B------:R-:W-:Y:S02]  /*b520*/  IMAD.X R12, RZ, RZ, R12, P1 ;  /* 0x000000ffff0c7224 */ /* 0x000fe400008e060c */
[----:B------:R-:W-:Y:S02]  /*b530*/  @!P0 LOP3.LUT R7, R34, 0xff, RZ, 0xc0, !PT ;  /* 0x000000ff22078812 */ /* 0x000fe400078ec0ff */
[----:B------:R-:W-:Y:S02]  /*b540*/  @!P0 LOP3.LUT R5, R36, 0xff, RZ, 0xc0, !PT ;  /* 0x000000ff24058812 */ /* 0x000fe400078ec0ff */
[----:B------:R-:W-:Y:S02]  /*b550*/  @!P0 IADD3 R24, P3, R7, R24, RZ ;  /* 0x0000001807188210 */ /* 0x000fe40007f7e0ff */
[----:B------:R-:W-:-:S03]  /*b560*/  @!P0 IADD3 R26, P4, R5, R26, RZ ;  /* 0x0000001a051a8210 */ /* 0x000fc60007f9e0ff */
[----:B------:R-:W-:Y:S01]  /*b570*/  @!P0 IMAD.X R0, RZ, RZ, R0, P3 ;  /* 0x000000ffff008224 */ /* 0x000fe200018e0600 */
[----:B------:R-:W-:-:S09]  /*b580*/  @!P0 IADD3.X R18, RZ, R18, RZ, P4, !PT ;  /* 0x00000012ff128210 */ /* 0x000fd200027fe4ff */
.L_x_8454:
[----:B------:R-:W-:Y:S05]  /*b590*/  BSYNC B0 ;  /* 0x0000000000007941 */ /* 0x000fea0003800000 */
.L_x_8453:
        /* <DEDUP_REMOVED lines=9> */
.L_x_8429:
        /* <DEDUP_REMOVED lines=34> */
.L_x_8458:
[C---:B------:R-:W-:Y:S01]  /*b850*/  LOP3.LUT R11, R32.reuse, 0xfffffffe, RZ, 0xc0, !PT ;  /* 0xfffffffe200b7812 */ /* 0x040fe200078ec0ff */
[----:B------:R-:W-:-:S03]  /*b860*/  IMAD.IADD R32, R32, 0x1, R21 ;  /* 0x0000000120207824 */ /* 0x000fc600078e0215 */
[-C--:B------:R-:W-:Y:S02]  /*b870*/  IADD3 R10, P0, R11, R16.reuse, RZ ;  /* 0x000000100b0a7210 */ /* 0x080fe40007f1e0ff */
[C---:B------:R-:W-:Y:S02]  /*b880*/  LOP3.LUT R5, R32.reuse, 0xfffffffe, RZ, 0xc0, !PT ;  /* 0xfffffffe20057812 */ /* 0x040fe400078ec0ff */
[-C--:B------:R-:W-:Y:S01]  /*b890*/  IADD3 R32, R32, R21.reuse, RZ ;  /* 0x0000001520207210 */ /* 0x080fe20007ffe0ff */
[--C-:B------:R-:W-:Y:S01]  /*b8a0*/  IMAD.X R11, RZ, RZ, R19.reuse, P0 ;  /* 0x000000ffff0b7224 */ /* 0x100fe200000e0613 */
[-C--:B------:R-:W-:Y:S02]  /*b8b0*/  IADD3 R4, P0, R5, R16.reuse, RZ ;  /* 0x0000001005047210 */ /* 0x080fe40007f1e0ff */
[C---:B------:R-:W-:Y:S02]  /*b8c0*/  LOP3.LUT R7, R32.reuse, 0xfffffffe, RZ, 0xc0, !PT ;  /* 0xfffffffe20077812 */ /* 0x040fe400078ec0ff */
[----:B------:R-:W-:Y:S01]  /*b8d0*/  IADD3 R32, R32, R21, RZ ;  /* 0x0000001520207210 */ /* 0x000fe20007ffe0ff */
[----:B------:R-:W-:Y:S01]  /*b8e0*/  IMAD.X R5, RZ, RZ, R19, P0 ;  /* 0x000000ffff057224 */ /* 0x000fe200000e0613 */
[----:B------:R-:W2:Y:S01]  /*b8f0*/  LDG.E.U16 R10, desc[UR60][R10.64] ;  /* 0x0000003c0a0a7981 */ /* 0x000ea2000c1e1500 */
[----:B------:R-:W-:-:S02]  /*b900*/  IADD3 R6, P0, R7, R16, RZ ;  /* 0x0000001007067210 */ /* 0x000fc40007f1e0ff */
[----:B------:R-:W-:Y:S01]  /*b910*/  LOP3.LUT R9, R32, 0xfffffffe, RZ, 0xc0, !PT ;  /* 0xfffffffe20097812 */ /* 0x000fe200078ec0ff */
[----:B------:R-:W3:Y:S03]  /*b920*/  LDG.E.U16 R4, desc[UR60][R4.64] ;  /* 0x0000003c04047981 */ /* 0x000ee6000c1e1500 */
[----:B------:R-:W-:Y:S02]  /*b930*/  IADD3 R8, P1, R9, R16, RZ ;  /* 0x0000001009087210 */ /* 0x000fe40007f3e0ff */
        /* <DEDUP_REMOVED lines=10> */
[----:B------:R-:W-:Y:S02]  /*b9e0*/  IADD3 R29, P2, R10, R29, RZ ;  /* 0x0000001d0a1d7210 */ /* 0x000fe40007f5e0ff */
[----:B---3--:R-:W-:-:S02]  /*b9f0*/  PRMT R5, R4, 0x7770, RZ ;  /* 0x0000777004057816 */ /* 0x008fc400000000ff */
[----:B------:R-:W-:Y:S01]  /*ba00*/  PRMT R4, R4, 0x7771, RZ ;  /* 0x0000777104047816 */ /* 0x000fe200000000ff */
[----:B------:R-:W-:Y:S01]  /*ba10*/  IMAD.X R18, RZ, RZ, R18, P1 ;  /* 0x000000ffff127224 */ /* 0x000fe200008e0612 */
[C---:B----4-:R-:W-:Y:S02]  /*ba20*/  PRMT R36, R6.reuse, 0x7770, RZ ;  /* 0x0000777006247816 */ /* 0x050fe400000000ff */
[----:B------:R-:W-:Y:S02]  /*ba30*/  PRMT R37, R6, 0x7771, RZ ;  /* 0x0000777106257816 */ /* 0x000fe400000000ff */
[C---:B-----5:R-:W-:Y:S02]  /*ba40*/  PRMT R33, R8.reuse, 0x7770, RZ ;  /* 0x0000777008217816 */ /* 0x060fe400000000ff */
[----:B------:R-:W-:Y:S02]  /*ba50*/  PRMT R34, R8, 0x7771, RZ ;  /* 0x0000777108227816 */ /* 0x000fe400000000ff */
[----:B------:R-:W-:-:S02]  /*ba60*/  IADD3.X R20, RZ, R20, RZ, P2, !PT ;  /* 0x00000014ff147210 */ /* 0x000fc400017fe4ff */
[----:B------:R-:W-:Y:S02]  /*ba70*/  IADD3 R30, P1, R5, R30, RZ ;  /* 0x0000001e051e7210 */ /* 0x000fe40007f3e0ff */
[----:B------:R-:W-:Y:S02]  /*ba80*/  IADD3 R27, P3, R36, R27, RZ ;  /* 0x0000001b241b7210 */ /* 0x000fe40007f7e0ff */
[----:B------:R-:W-:Y:S02]  /*ba90*/  IADD3 R24, P5, R33, R24, RZ ;  /* 0x0000001821187210 */ /* 0x000fe40007fbe0ff */
[----:B------:R-:W-:Y:S02]  /*baa0*/  IADD3 R31, P2, R4, R31, RZ ;  /* 0x0000001f041f7210 */ /* 0x000fe40007f5e0ff */
[----:B------:R-:W-:Y:S02]  /*bab0*/  IADD3 R26, P4, R37, R26, RZ ;  /* 0x0000001a251a7210 */ /* 0x000fe40007f9e0ff */
[----:B------:R-:W-:Y:S01]  /*bac0*/  IADD3 R25, P6, R34, R25, RZ ;  /* 0x0000001922197210 */ /* 0x000fe20007fde0ff */
[----:B------:R-:W-:Y:S01]  /*bad0*/  IMAD.X R14, RZ, RZ, R14, P1 ;  /* 0x000000ffff0e7224 */ /* 0x000fe200008e060e */
[----:B------:R-:W-:Y:S01]  /*bae0*/  IADD3.X R15, RZ, R15, RZ, P2, !PT ;  /* 0x0000000fff0f7210 */ /* 0x000fe200017fe4ff */
[----:B------:R-:W-:Y:S01]  /*baf0*/  IMAD.X R13, RZ, RZ, R13, P3 ;  /* 0x000000ffff0d7224 */ /* 0x000fe200018e060d */
[----:B------:R-:W-:Y:S01]  /*bb00*/  IADD3.X R12, RZ, R12, RZ, P4, !PT ;  /* 0x0000000cff0c7210 */ /* 0x000fe200027fe4ff */
[----:B------:R-:W-:Y:S01]  /*bb10*/  IMAD.X R0, RZ, RZ, R0, P5 ;  /* 0x000000ffff007224 */ /* 0x000fe200028e0600 */
[----:B------:R-:W-:Y:S01]  /*bb20*/  IADD3.X R3, RZ, R3, RZ, P6, !PT ;  /* 0x00000003ff037210 */ /* 0x000fe200037fe4ff */
[----:B------:R-:W-:Y:S06]  /*bb30*/  @!P0 BRA `(.L_x_8458) ;  /* 0xfffffffc00448947 */ /* 0x000fec000383ffff */
[----:B------:R-:W-:Y:S05]  /*bb40*/  BSYNC B1 ;  /* 0x0000000000017941 */ /* 0x000fea0003800000 */
.L_x_8457:
[----:B------:R-:W-:Y:S02]  /*bb50*/  PRMT R8, R11, 0x7610, R8 ;  /* 0x000076100b087816 */ /* 0x000fe40000000008 */
[----:B------:R-:W-:Y:S02]  /*bb60*/  PRMT R11, R10, 0x7610, R11 ;  /* 0x000076100a0b7816 */ /* 0x000fe4000000000b */
[----:B------:R-:W-:Y:S02]  /*bb70*/  PRMT R9, R5, 0x7610, R9 ;  /* 0x0000761005097816 */ /* 0x000fe40000000009 */
[----:B------:R-:W-:-:S07]  /*bb80*/  PRMT R10, R4, 0x7610, R10 ;  /* 0x00007610040a7816 */ /* 0x000fce000000000a */
.L_x_8456:
[----:B------:R-:W-:Y:S05]  /*bb90*/  BSYNC B0 ;  /* 0x0000000000007941 */ /* 0x000fea0003800000 */
.L_x_8455:
        /* <DEDUP_REMOVED lines=37> */
.L_x_8460:
[----:B------:R-:W-:Y:S05]  /*bdf0*/  BSYNC B0 ;  /* 0x0000000000007941 */ /* 0x000fea0003800000 */
.L_x_8459:
        /* <DEDUP_REMOVED lines=34> */
.L_x_8462:
[----:B------:R-:W-:Y:S05]  /*c020*/  BSYNC B0 ;  /* 0x0000000000007941 */ /* 0x000fea0003800000 */
.L_x_8461:
        /* <DEDUP_REMOVED lines=8> */
.L_x_8413:
[----:B------:R-:W-:Y:S05]  /*c0b0*/  BSYNC B6 ;  /* 0x0000000000067941 */ /* 0x000fea0003800000 */
.L_x_8412:
        /* <DEDUP_REMOVED lines=18> */
.L_x_8466:
        /* <DEDUP_REMOVED lines=20> */
.L_x_8465:
[----:B------:R-:W-:Y:S05]  /*c320*/  BSYNC B0 ;  /* 0x0000000000007941 */ /* 0x000fea0003800000 */
.L_x_8464:
[----:B------:R-:W-:Y:S01]  /*c330*/  IMAD.MOV.U32 R0, RZ, RZ, R8 ;  /* 0x000000ffff007224 */ /* 0x000fe200078e0008 */
[----:B------:R-:W-:Y:S06]  /*c340*/  @P1 BRA `(.L_x_8466) ;  /* 0xfffffffc00a41947 */ /* 0x000fec000383ffff */
.L_x_8463:
        /* <DEDUP_REMOVED lines=23> */
.L_x_8471:
        /* <DEDUP_REMOVED lines=17> */
.L_x_8470:
[----:B------:R-:W-:Y:S05]  /*c5d0*/  BSYNC B0 ;  /* 0x0000000000007941 */ /* 0x000fea0003800000 */
.L_x_8469:
[----:B------:R-:W-:-:S04]  /*c5e0*/  SHF.R.S32.HI R0, RZ, 0x1, R0 ;  /* 0x00000001ff007819 */ /* 0x000fc80000011400 */
[----:B------:R-:W-:-:S13]  /*c5f0*/  ISETP.GE.AND P0, PT, R0, 0x20, PT ;  /* 0x000000200000780c */ /* 0x000fda0003f06270 */
[----:B------:R-:W-:Y:S05]  /*c600*/  @P0 BRA `(.L_x_8471) ;  /* 0xfffffffc00ac0947 */ /* 0x000fea000383ffff */
[----:B------:R-:W-:-:S07]  /*c610*/  IMAD.MOV.U32 R0, RZ, RZ, 0x20 ;  /* 0x00000020ff007424 */ /* 0x000fce00078e00ff */
.L_x_8468:
[----:B------:R-:W-:Y:S01]  /*c620*/  ISETP.GE.AND P0, PT, R0, 0x2, PT ;  /* 0x000000020000780c */ /* 0x000fe20003f06270 */
[----:B------:R-:W-:Y:S05]  /*c630*/  WARPSYNC.ALL ;  /* 0x0000000000007948 */ /* 0x000fea0003800000 */
[----:B------:R-:W-:Y:S07]  /*c640*/  BAR.SYNC.DEFER_BLOCKING 0x0 ;  /* 0x0000000000007b1d */ /* 0x000fee0000010000 */
[----:B------:R-:W-:Y:S05]  /*c650*/  @!P0 BRA `(.L_x_8467) ;  /* 0x0000000000308947 */ /* 0x000fea0003800000 */
[----:B------:R-:W-:-:S11]  /*c660*/  HFMA2.MMA R5, -RZ, RZ, 0, 5.9604644775390625e-08 ;  /* 0x00000001ff057435 */ /* 0x000fd600000001ff */
.L_x_8472:
        /* <DEDUP_REMOVED lines=11> */
.L_x_8467:
        /* <DEDUP_REMOVED lines=278> */
.L_x_8473:
        /* <DEDUP_REMOVED lines=275> */
.L_x_8474:
        /* <DEDUP_REMOVED lines=12> */
.L_x_8480:
        /* <DEDUP_REMOVED lines=9> */
[----:B0-----:R-:W-:Y:S05]  /*eb00*/  CALL.REL.NOINC `($__internal_43_$__cuda_sm20_rem_u64) ;  /* 0x0000004800c07944 */ /* 0x001fea0003c00000 */
[----:B------:R-:W-:Y:S05]  /*eb10*/  BRA `(.L_x_8479) ;  /* 0x00000000004c7947 */ /* 0x000fea0003800000 */
.L_x_8478:
        /* <DEDUP_REMOVED lines=19> */
.L_x_8479:
[----:B------:R-:W-:Y:S05]  /*ec50*/  BSYNC B1 ;  /* 0x0000000000017941 */ /* 0x000fea0003800000 */
.L_x_8477:
[----:B------:R-:W-:Y:S01]  /*ec60*/  ISETP.NE.U32.AND P0, PT, R8, RZ, PT ;  /* 0x000000ff0800720c */ /* 0x000fe20003f05070 */
[----:B------:R-:W-:Y:S01]  /*ec70*/  IMAD.MOV.U32 R10, RZ, RZ, R0 ;  /* 0x000000ffff0a7224 */ /* 0x000fe200078e0000 */
[----:B------:R-:W-:Y:S02]  /*ec80*/  MOV R11, R5 ;  /* 0x00000005000b7202 */ /* 0x000fe40000000f00 */
[----:B------:R-:W-:-:S13]  /*ec90*/  ISETP.NE.AND.EX P0, PT, R9, RZ, PT, P0 ;  /* 0x000000ff0900720c */ /* 0x000fda0003f05300 */
[----:B------:R-:W-:Y:S05]  /*eca0*/  @P0 BRA `(.L_x_8480) ;  /* 0xfffffffc00700947 */ /* 0x000fea000383ffff */
[----:B------:R-:W-:Y:S05]  /*ecb0*/  BSYNC B0 ;  /* 0x0000000000007941 */ /* 0x000fea0003800000 */
.L_x_8476:
[----:B------:R-:W-:Y:S01]  /*ecc0*/  ISETP.NE.U32.AND P0, PT, R5, RZ, PT ;  /* 0x000000ff0500720c */ /* 0x000fe20003f05070 */
[----:B------:R-:W-:-:S12]  /*ecd0*/  BSSY B0, `(.L_x_8481) ;  /* 0x000001a000007945 */ /* 0x000fd80003800000 */
[----:B------:R-:W-:Y:S05]  /*ece0*/  @!P0 BRA `(.L_x_8482) ;  /* 0x0000000000148947 */ /* 0x000fea0003800000 */
[----:B------:R-:W-:-:S07]  /*ecf0*/  MOV R4, 0xed10 ;  /* 0x0000ed1000047802 */ /* 0x000fce0000000f00 */
[----:B0-----:R-:W-:Y:S05]  /*ed00*/  CALL.REL.NOINC `($__internal_42_$__cuda_sm20_div_u64) ;  /* 0x0000004400347944 */ /* 0x001fea0003c00000 */
[----:B------:R-:W-:Y:S01]  /*ed10*/  IMAD.MOV.U32 R4, RZ, RZ, R0 ;  /* 0x000000ffff047224 */ /* 0x000fe200078e0000 */
[----:B------:R-:W-:Y:S01]  /*ed20*/  MOV R5, R7 ;  /* 0x0000000700057202 */ /* 0x000fe20000000f00 */
[----:B------:R-:W-:Y:S06]  /*ed30*/  BRA `(.L_x_8483) ;  /* 0x00000000004c7947 */ /* 0x000fec0003800000 */
.L_x_8482:
        /* <DEDUP_REMOVED lines=19> */
.L_x_8483:
[----:B------:R-:W-:Y:S05]  /*ee70*/  BSYNC B0 ;  /* 0x0000000000007941 */ /* 0x000fea0003800000 */
.L_x_8481:
[----:B------:R-:W-:Y:S01]  /*ee80*/  ULDC.64 UR4, c[0x0][0x608] ;  /* 0x0001820000047ab9 */ /* 0x000fe20000000a00 */
[----:B------:R-:W-:Y:S02]  /*ee90*/  IMAD R5, R5, R26, RZ ;  /* 0x0000001a05057224 */ /* 0x000fe400078e02ff */
[----:B------:R-:W-:-:S04]  /*eea0*/  IMAD.WIDE.U32 R6, R26, R4, UR4 ;  /* 0x000000041a067e25 */ /* 0x000fc8000f8e0004 */
[----:B------:R-:W-:Y:S01]  /*eeb0*/  IMAD.IADD R5, R7, 0x1, R5 ;  /* 0x0000000107057824 */ /* 0x000fe200078e0205 */
[----:B------:R-:W-:-:S03]  /*eec0*/  MOV R4, R6 ;  /* 0x0000000600047202 */ /* 0x000fc60000000f00 */
[----:B------:R-:W-:-:S07]  /*eed0*/  IMAD.MOV.U32 R0, RZ, RZ, R5 ;  /* 0x000000ffff007224 */ /* 0x000fce00078e0005 */
.L_x_8475:
        /* <DEDUP_REMOVED lines=288> */
.L_x_8485:
        /* <DEDUP_REMOVED lines=275> */
.L_x_8486:
        /* <DEDUP_REMOVED lines=14> */
.L_x_8488:
[----:B------:R-:W-:Y:S05]  /*112f0*/  BSYNC B0 ;  /* 0x0000000000007941 */ /* 0x000fea0003800000 */
.L_x_8487:
        /* <DEDUP_REMOVED lines=18> */
.L_x_8490:
[----:B------:R-:W-:Y:S05]  /*11420*/  BSYNC B0 ;  /* 0x0000000000007941 */ /* 0x000fea0003800000 */
.L_x_8489:
        /* <DEDUP_REMOVED lines=35> */
.L_x_8492:
[----:B------:R-:W-:Y:S05]  /*11660*/  BSYNC B0 ;  /* 0x0000000000007941 */ /* 0x000fea0003800000 */
.L_x_8491:
        /* <DEDUP_REMOVED lines=38> */
.L_x_8497:
        /* <DEDUP_REMOVED lines=12> */
.L_x_8496:
[----:B------:R-:W-:Y:S05]  /*11990*/  BRA `(.L_x_8495) ;  /* 0x0000000000647947 */ /* 0x000fea0003800000 */
.L_x_8494:
        /* <DEDUP_REMOVED lines=13> */
.L_x_8498:
        /* <DEDUP_REMOVED lines=12> */
.L_x_8495:
[----:B------:R-:W-:Y:S05]  /*11b30*/  BSYNC B0 ;  /* 0x0000000000007941 */ /* 0x000fea0003800000 */
.L_x_8493:
        /* <DEDUP_REMOVED lines=15> */
.L_x_8502:
        /* <DEDUP_REMOVED lines=20> */
.L_x_8501:
[----:B------:R-:W-:Y:S05]  /*11d70*/  BSYNC B0 ;  /* 0x0000000000007941 */ /* 0x000fea0003800000 */
.L_x_8500:
[----:B-1----:R-:W-:Y:S01]  /*11d80*/  IMAD.MOV.U32 R9, RZ, RZ, R13 ;  /* 0x000000ffff097224 */ /* 0x002fe200078e000d */
[----:B------:R-:W-:Y:S06]  /*11d90*/  @P2 BRA `(.L_x_8502) ;  /* 0xfffffffc00a42947 */ /* 0x000fec000383ffff */
.L_x_8499:
        /* <DEDUP_REMOVED lines=16> */
.L_x_8507:
        /* <DEDUP_REMOVED lines=17> */
.L_x_8506:
[----:B------:R-:W-:Y:S05]  /*11fb0*/  BSYNC B0 ;  /* 0x0000000000007941 */ /* 0x000fea0003800000 */
.L_x_8505:
[----:B------:R-:W-:-:S04]  /*11fc0*/  SHF.R.S32.HI R13, RZ, 0x1, R13 ;  /* 0x00000001ff0d7819 */ /* 0x000fc8000001140d */
[----:B------:R-:W-:-:S13]  /*11fd0*/  ISETP.GE.AND P0, PT, R13, 0x20, PT ;  /* 0x000000200d00780c */ /* 0x000fda0003f06270 */
[----:B------:R-:W-:Y:S05]  /*11fe0*/  @P0 BRA `(.L_x_8507) ;  /* 0xfffffffc00ac0947 */ /* 0x000fea000383ffff */
[----:B------:R-:W-:-:S11]  /*11ff0*/  HFMA2.MMA R2, -RZ, RZ, 0, 1.9073486328125e-06 ;  /* 0x00000020ff027435 */ /* 0x000fd600000001ff */
.L_x_8504:
[----:B------:R-:W-:Y:S01]  /*12000*/  BAR.SYNC.DEFER_BLOCKING 0x0 ;  /* 0x0000000000007b1d */ /* 0x000fe20000010000 */
[----:B------:R-:W-:-:S13]  /*12010*/  ISETP.GE.AND P0, PT, R2, 0x2, PT ;  /* 0x000000020200780c */ /* 0x000fda0003f06270 */
[----:B------:R-:W-:Y:S05]  /*12020*/  @!P0 BRA `(.L_x_8503) ;  /* 0x0000000000308947 */ /* 0x000fea0003800000 */
[----:B-1----:R-:W-:-:S07]  /*12030*/  IMAD.MOV.U32 R7, RZ, RZ, 0x1 ;  /* 0x00000001ff077424 */ /* 0x002fce00078e00ff */
.L_x_8508:
        /* <DEDUP_REMOVED lines=11> */
.L_x_8503:
        /* <DEDUP_REMOVED lines=15> */
.L_x_8510:
        /* <DEDUP_REMOVED lines=22> */
.L_x_8512:
        /* <DEDUP_REMOVED lines=22> */
.L_x_8513:
[----:B------:R-:W-:Y:S02]  /*124a0*/  ULDC.64 UR4, c[0x0][0x5f8] ;  /* 0x00017e0000047ab9 */ /* 0x000fe40000000a00 */
[----:B------:R-:W-:-:S05]  /*124b0*/  IADD3 R22, P0, R22, UR4, RZ ;  /* 0x0000000416167c10 */ /* 0x000fca000ff1e0ff */
[----:B------:R-:W-:-:S05]  /*124c0*/  IMAD.X R23, RZ, RZ, UR5, P0 ;  /* 0x00000005ff177e24 */ /* 0x000fca00080e06ff */
[----:B------:R-:W-:Y:S01]  /*124d0*/  STG.E.U8 desc[UR60][R22.64], R16 ;  /* 0x0000001016007986 */ /* 0x000fe2000c10113c */
[----:B------:R-:W-:Y:S05]  /*124e0*/  EXIT ;  /* 0x000000000000794d */ /* 0x000fea0003800000 */
.L_x_8511:
[----:B------:R-:W-:Y:S04]  /*124f0*/  STG.E.64 desc[UR60][R4.64], R18 ;  /* 0x0000001204007986 */ /* 0x000fe8000c101b3c */
[----:B------:R-:W-:Y:S01]  /*12500*/  STG.E.64 desc[UR60][R4.64+0x8], R16 ;  /* 0x0000081004007986 */ /* 0x000fe2000c101b3c */
[----:B------:R-:W-:Y:S05]  /*12510*/  EXIT ;  /* 0x000000000000794d */ /* 0x000fea0003800000 */
.L_x_8509:
        /* <DEDUP_REMOVED lines=33> */
.L_x_8515:
        /* <DEDUP_REMOVED lines=22> */
.L_x_8516:
[----:B------:R-:W-:Y:S02]  /*12890*/  ULDC.64 UR4, c[0x0][0x5f8] ;  /* 0x00017e0000047ab9 */ /* 0x000fe40000000a00 */
[----:B------:R-:W-:-:S05]  /*128a0*/  IADD3 R22, P0, R22, UR4, RZ ;  /* 0x0000000416167c10 */ /* 0x000fca000ff1e0ff */
[----:B------:R-:W-:-:S05]  /*128b0*/  IMAD.X R23, RZ, RZ, UR5, P0 ;  /* 0x00000005ff177e24 */ /* 0x000fca00080e06ff */
[----:B------:R-:W-:Y:S01]  /*128c0*/  STG.E.U8 desc[UR60][R22.64], R16 ;  /* 0x0000001016007986 */ /* 0x000fe2000c10113c */
[----:B------:R-:W-:Y:S05]  /*128d0*/  EXIT ;  /* 0x000000000000794d */ /* 0x000fea0003800000 */
.L_x_8514:
[----:B------:R-:W-:Y:S04]  /*128e0*/  STG.E.U8 desc[UR60][R2.64], R18 ;  /* 0x0000001202007986 */ /* 0x000fe8000c10113c */
[----:B------:R-:W-:Y:S01]  /*128f0*/  STG.E.U8 desc[UR60][R4.64], R16 ;  /* 0x0000001004007986 */ /* 0x000fe2000c10113c */
[----:B------:R-:W-:Y:S05]  /*12900*/  EXIT ;  /* 0x000000000000794d */ /* 0x000fea0003800000 */
.L_x_8484:
        /* <DEDUP_REMOVED lines=25> */
.L_x_8518:
        /* <DEDUP_REMOVED lines=23> */
.L_x_8520:
        /* <DEDUP_REMOVED lines=22> */
.L_x_8521:
[----:B------:R-:W-:Y:S02]  /*12d70*/  ULDC.64 UR4, c[0x0][0x5f8] ;  /* 0x00017e0000047ab9 */ /* 0x000fe40000000a00 */
[----:B------:R-:W-:-:S05]  /*12d80*/  IADD3 R2, P0, R25, UR4, RZ ;  /* 0x0000000419027c10 */ /* 0x000fca000ff1e0ff */
[----:B------:R-:W-:-:S05]  /*12d90*/  IMAD.X R3, RZ, RZ, UR5, P0 ;  /* 0x00000005ff037e24 */ /* 0x000fca00080e06ff */
[----:B------:R-:W-:Y:S01]  /*12da0*/  STG.E.U8 desc[UR60][R2.64], R16 ;  /* 0x0000001002007986 */ /* 0x000fe2000c10113c */
[----:B------:R-:W-:Y:S05]  /*12db0*/  EXIT ;  /* 0x000000000000794d */ /* 0x000fea0003800000 */
.L_x_8519:
[----:B------:R-:W-:Y:S04]  /*12dc0*/  STG.E.64 desc[UR60][R4.64], R18 ;  /* 0x0000001204007986 */ /* 0x000fe8000c101b3c */
[----:B------:R-:W-:Y:S01]  /*12dd0*/  STG.E.64 desc[UR60][R4.64+0x8], R16 ;  /* 0x0000081004007986 */ /* 0x000fe2000c101b3c */
[----:B------:R-:W-:Y:S05]  /*12de0*/  EXIT ;  /* 0x000000000000794d */ /* 0x000fea0003800000 */
.L_x_8517:
        /* <DEDUP_REMOVED lines=33> */
.L_x_8523:
        /* <DEDUP_REMOVED lines=22> */
.L_x_8524:
[----:B------:R-:W-:Y:S02]  /*13160*/  ULDC.64 UR4, c[0x0][0x5f8] ;  /* 0x00017e0000047ab9 */ /* 0x000fe40000000a00 */
[----:B------:R-:W-:-:S05]  /*13170*/  IADD3 R2, P0, R25, UR4, RZ ;  /* 0x0000000419027c10 */ /* 0x000fca000ff1e0ff */
[----:B------:R-:W-:-:S05]  /*13180*/  IMAD.X R3, RZ, RZ, UR5, P0 ;  /* 0x00000005ff037e24 */ /* 0x000fca00080e06ff */
[----:B------:R-:W-:Y:S01]  /*13190*/  STG.E.U8 desc[UR60][R2.64], R16 ;  /* 0x0000001002007986 */ /* 0x000fe2000c10113c */
[----:B------:R-:W-:Y:S05]  /*131a0*/  EXIT ;  /* 0x000000000000794d */ /* 0x000fea0003800000 */
.L_x_8522:
[----:B------:R-:W-:Y:S04]  /*131b0*/  STG.E.U8 desc[UR60][R2.64], R24 ;  /* 0x0000001802007986 */ /* 0x000fe8000c10113c */
[----:B------:R-:W-:Y:S01]  /*131c0*/  STG.E.U8 desc[UR60][R4.64], R16 ;  /* 0x0000001004007986 */ /* 0x000fe2000c10113c */
[----:B------:R-:W-:Y:S05]  /*131d0*/  EXIT ;  /* 0x000000000000794d */ /* 0x000fea0003800000 */
        .weak           $__internal_42_$__cuda_sm20_div_u64
        .type           $__internal_42_$__cuda_sm20_div_u64,@function
        .size           $__internal_42_$__cuda_sm20_div_u64,($__internal_43_$__cuda_sm20_rem_u64 - $__internal_42_$__cuda_sm20_div_u64)
$__internal_42_$__cuda_sm20_div_u64:
        /* <DEDUP_REMOVED lines=66> */
[----:B------:R-:W-:Y:S06]  /*13600*/  RET.REL.NODEC R4 `(_ZN2at6native13reduce_kernelILi256ELi2ENS0_8ReduceOpIhNS0_14func_wrapper_tIhNS0_55_GLOBAL__N__0955718d_22_SparseCsrTensorMath_cu_868dd54514ReductionAddOpIlEEEEjhLi4ELi4EEEEEvT1_) ;  /* 0xfffffec8047c7950 */ /* 0x000fec0003c3ffff */
        .weak           $__internal_43_$__cuda_sm20_rem_u64
        .type           $__internal_43_$__cuda_sm20_rem_u64,@function
        .size           $__internal_43_$__cuda_sm20_rem_u64,(.L_x_8869 - $__internal_43_$__cuda_sm20_rem_u64)
$__internal_43_$__cuda_sm20_rem_u64:
        /* <DEDUP_REMOVED lines=64> */
[----:B------:R-:W-:Y:S06]  /*13a10*/  RET.REL.NODEC R10 `(_ZN2at6native13reduce_kernelILi256ELi2ENS0_8ReduceOpIhNS0_14func_wrapper_tIhNS0_55_GLOBAL__N__0955718d_22_SparseCsrTensorMath_cu_868dd54514ReductionAddOpIlEEEEjhLi4ELi4EEEEEvT1_) ;  /* 0xfffffec40a787950 */ /* 0x000fec0003c3ffff */
.L_x_8525:
        /* <DEDUP_REMOVED lines=14> */
.L_x_8869:


//--------------------- .text._ZN2at6native13reduce_kernelILi128ELi4ENS0_8ReduceOpIhNS0_14func_wrapper_tIhNS0_55_GLOBAL__N__0955718d_22_SparseCsrTensorMath_cu_868dd54514ReductionAddOpIlEEEEjhLi4ELi4EEEEEvT1_ --------------------------
	.section	.text._ZN2at6native13reduce_kernelILi128ELi4ENS0_8ReduceOpIhNS0_14func_wrapper_tIhNS0_55_GLOBAL__N__0955718d_22_SparseCsrTensorMath_cu_868dd54514ReductionAddOpIlEEEEjhLi4ELi4EEEEEvT1_,"ax",@progbits
	.align	128
.text._ZN2at6native13reduce_kernelILi128ELi4ENS0_8ReduceOpIhNS0_14func_wrapper_tIhNS0_55_GLOBAL__N__0955718d_22_SparseCsrTensorMath_cu_868dd54514ReductionAddOpIlEEEEjhLi4ELi4EEEEEvT1_:
        .type           _ZN2at6native13reduce_kernelILi128ELi4ENS0_8ReduceOpIhNS0_14func_wrapper_tIhNS0_55_GLOBAL__N__0955718d_22_SparseCsrTensorMath_cu_868dd54514ReductionAddOpIlEEEEjhLi4ELi4EEEEEvT1_,@function
        .size           _ZN2at6native13reduce_kernelILi128ELi4ENS0_8ReduceOpIhNS0_14func_wrapper_tIhNS0_55_GLOBAL__N__0955718d_22_SparseCsrTensorMath_cu_868dd54514ReductionAddOpIlEEEEjhLi4ELi4EEEEEvT1_,(.L_x_8872 - _ZN2at6native13reduce_kernelILi128ELi4ENS0_8ReduceOpIhNS0_14func_wrapper_tIhNS0_55_GLOBAL__N__0955718d_22_SparseCsrTensorMath_cu_868dd54514ReductionAddOpIlEEEEjhLi4ELi4EEEEEvT1_)
        .other          _ZN2at6native13reduce_kernelILi128ELi4ENS0_8ReduceOpIhNS0_14func_wrapper_tIhNS0_55_GLOBAL__N__0955718d_22_SparseCsrTensorMath_cu_868dd54514ReductionAddOpIlEEEEjhLi4ELi4EEEEEvT1_,@"STO_CUDA_ENTRY STV_DEFAULT"
_ZN2at6native13reduce_kernelILi128ELi4ENS0_8ReduceOpIhNS0_14func_wrapper_tIhNS0_55_GLOBAL__N__0955718d_22_SparseCsrTensorMath_cu_868dd54514ReductionAddOpIlEEEEjhLi4ELi4EEEEEvT1_:
        /* <DEDUP_REMOVED lines=293> */
.L_x_8526:
        /* <DEDUP_REMOVED lines=30> */
.L_x_8530:
        /* <DEDUP_REMOVED lines=29> */
.L_x_8536:
[----:B------:R-:W-:Y:S05]  /*1600*/  BSYNC B2 ;  /* 0x0000000000027941 */ /* 0x000fea0003800000 */
.L_x_8535:
        /* <DEDUP_REMOVED lines=12> */
.L_x_8534:
[----:B------:R-:W-:Y:S05]  /*16d0*/  BSYNC B1 ;  /* 0x0000000000017941 */ /* 0x000fea0003800000 */
.L_x_8533:
[----:B------:R-:W0:Y:S01]  /*16e0*/  LDC R5, c[0x0][0x224] ;  /* 0x00008900ff057b82 */ /* 0x000e220000000800 */
[----:B------:R-:W-:Y:S01]  /*16f0*/  IADD3 R16, P0, P1, R24, R7, R3 ;  /* 0x0000000718107210 */ /* 0x000fe2000791e003 */
[----:B------:R-:W-:-:S03]  /*1700*/  ULDC UR4, c[0x0][0x5f4] ;  /* 0x00017d0000047ab9 */ /* 0x000fc60000000800 */
[----:B------:R-:W-:Y:S02]  /*1710*/  IADD3 R16, P2, R16, 0x4, RZ ;  /* 0x0000000410107810 */ /* 0x000fe40007f5e0ff */
[----:B------:R-:W-:-:S05]  /*1720*/  IADD3.X R17, RZ, UR4, R17, P0, P1 ;  /* 0x00000004ff117c10 */ /* 0x000fca00087e2411 */
[----:B------:R-:W-:Y:S01]  /*1730*/  IMAD.X R17, RZ, RZ, R17, P2 ;  /* 0x000000ffff117224 */ /* 0x000fe200010e0611 */
[----:B0-----:R-:W-:-:S07]  /*1740*/  IADD3 R0, R6, -0x4, R5 ;  /* 0xfffffffc06007810 */ /* 0x001fce0007ffe005 */
.L_x_8532:
[----:B------:R-:W-:Y:S05]  /*1750*/  BSYNC B0 ;  /* 0x0000000000007941 */ /* 0x000fea0003800000 */
.L_x_8531:
        /* <DEDUP_REMOVED lines=18> */
.L_x_8539:
[----:B------:R-:W-:Y:S01]  /*1880*/  IMAD.WIDE.U32 R4, R3, 0x4, R16 ;  /* 0x0000000403047825 */ /* 0x000fe200078e0010 */
[----:B------:R-:W-:-:S05]  /*1890*/  ULDC UR4, c[0x0][0x22c] ;  /* 0x00008b0000047ab9 */ /* 0x000fca0000000800 */
[----:B------:R-:W2:Y:S01]  /*18a0*/  LDG.E R4, desc[UR60][R4.64] ;  /* 0x0000003c04047981 */ /* 0x000ea2000c1e1900 */
[----:B------:R-:W-:-:S05]  /*18b0*/  VIADD R3, R3, UR4 ;  /* 0x0000000403037c36 */ /* 0x000fca0008000000 */
        /* <DEDUP_REMOVED lines=15> */
.L_x_8538:
[----:B------:R-:W-:Y:S05]  /*19b0*/  BSYNC B0 ;  /* 0x0000000000007941 */ /* 0x000fea0003800000 */
.L_x_8537:
        /* <DEDUP_REMOVED lines=8> */
.L_x_8541:
[----:B------:R-:W-:Y:S05]  /*1a40*/  BSYNC B0 ;  /* 0x0000000000007941 */ /* 0x000fea0003800000 */
.L_x_8540:
        /* <DEDUP_REMOVED lines=10> */
[----:B------:R-:W2:Y:S02]  /*1af0*/  LDG.E.U8 R16, desc[UR60][R16.64] ;  /* 0x0000003c10107981 */ /* 0x000ea4000c1e1100 */
[----:B--2---:R-:W-:-:S05]  /*1b00*/  IADD3 R13, P0, R16, R13, RZ ;  /* 0x0000000d100d7210 */ /* 0x004fca0007f1e0ff */
[----:B------:R-:W-:-:S08]  /*1b10*/  IMAD.X R15, RZ, RZ, R15, P0 ;  /* 0x000000ffff0f7224 */ /* 0x000fd000000e060f */
.L_x_8543:
[----:B------:R-:W-:Y:S05]  /*1b20*/  BSYNC B0 ;  /* 0x0000000000007941 */ /* 0x000fea0003800000 */
.L_x_8542:
        /* <DEDUP_REMOVED lines=8> */
.L_x_8529:
        /* <DEDUP_REMOVED lines=75> */
.L_x_8553:
        /* <DEDUP_REMOVED lines=287> */
.L_x_8549:
        /* <DEDUP_REMOVED lines=257> */
.L_x_8550:
        /* <DEDUP_REMOVED lines=246> */
.L_x_8551:
        /* <DEDUP_REMOVED lines=255> */
.L_x_8552:
[----:B------:R-:W-:Y:S01]  /*61b0*/  LOP3.LUT R37, R48, 0xfffffffc, RZ, 0xc0, !PT ;  /* 0xfffffffc30257812 */ /* 0x000fe200078ec0ff */
[----:B------:R-:W-:-:S03]  /*61c0*/  ULDC UR4, c[0x0][0x224] ;  /* 0x0000890000047ab9 */ /* 0x000fc60000000800 */
[----:B------:R-:W-:-:S04]  /*61d0*/  IADD3 R36, P1, R37, R16, RZ ;  /* 0x0000001025247210 */ /* 0x000fc80007f3e0ff */
[----:B------:R-:W-:-:S05]  /*61e0*/  IADD3.X R37, RZ, R17, RZ, P1, !PT ;  /* 0x00000011ff257210 */ /* 0x000fca0000ffe4ff */
[----:B------:R1:W2:Y:S01]  /*61f0*/  LDG.E R36, desc[UR60][R36.64] ;  /* 0x0000003c24247981 */ /* 0x0002a2000c1e1900 */
[----:B------:R-:W-:Y:S02]  /*6200*/  LOP3.LUT R48, R45, 0xff, RZ, 0xc0, !PT ;  /* 0x000000ff2d307812 */ /* 0x000fe400078ec0ff */
[----:B------:R-:W-:Y:S02]  /*6210*/  LOP3.LUT R58, R44, 0xff, RZ, 0xc0, !PT ;  /* 0x000000ff2c3a7812 */ /* 0x000fe400078ec0ff */
[----:B------:R-:W-:Y:S02]  /*6220*/  LOP3.LUT R53, R50, 0xff, RZ, 0xc0, !PT ;  /* 0x000000ff32357812 */ /* 0x000fe400078ec0ff */
[----:B------:R-:W-:Y:S02]  /*6230*/  IADD3 R5, P4, R5, R48, RZ ;  /* 0x0000003005057210 */ /* 0x000fe40007f9e0ff */
[----:B------:R-:W-:Y:S02]  /*6240*/  IADD3 R3, P3, R3, R58, RZ ;  /* 0x0000003a03037210 */ /* 0x000fe40007f7e0ff */
[----:B------:R-:W-:Y:S01]  /*6250*/  LOP3.LUT R48, R47, 0xff, RZ, 0xc0, !PT ;  /* 0x000000ff2f307812 */ /* 0x000fe200078ec0ff */
[----:B------:R-:W-:Y:S01]  /*6260*/  IMAD.X R4, RZ, RZ, R4, P4 ;  /* 0x000000ffff047224 */ /* 0x000fe200020e0604 */
[----:B------:R-:W-:Y:S01]  /*6270*/  IADD3 R12, P2, R12, R53, RZ ;  /* 0x000000350c0c7210 */ /* 0x000fe20007f5e0ff */
[----:B------:R-:W-:Y:S01]  /*6280*/  IMAD.X R0, RZ, RZ, R0, P3 ;  /* 0x000000ffff007224 */ /* 0x000fe200018e0600 */
[----:B------:R-:W-:-:S02]  /*6290*/  LOP3.LUT R53, R52, 0xff, RZ, 0xc0, !PT ;  /* 0x000000ff34357812 */ /* 0x000fc400078ec0ff */
[----:B------:R-:W-:Y:S01]  /*62a0*/  LOP3.LUT R58, R46, 0xff, RZ, 0xc0, !PT ;  /* 0x000000ff2e3a7812 */ /* 0x000fe200078ec0ff */
[----:B------:R-:W-:Y:S01]  /*62b0*/  IMAD.X R13, RZ, RZ, R13, P2 ;  /* 0x000000ffff0d7224 */ /* 0x000fe200010e060d */
[----:B-1----:R-:W-:Y:S02]  /*62c0*/  LOP3.LUT R37, R51, 0xff, RZ, 0xc0, !PT ;  /* 0x000000ff33257812 */ /* 0x002fe400078ec0ff */
[----:B------:R-:W-:Y:S01]  /*62d0*/  IADD3 R9, P6, R9, R48, RZ ;  /* 0x0000003009097210 */ /* 0x000fe20007fde0ff */
[----:B------:R-:W-:Y:S01]  /*62e0*/  IMAD.IADD R48, R60, 0x1, R43 ;  /* 0x000000013c307824 */ /* 0x000fe200078e022b */
[----:B------:R-:W-:Y:S02]  /*62f0*/  IADD3 R18, P4, R18, R53, RZ ;  /* 0x0000003512127210 */ /* 0x000fe40007f9e0ff */
[----:B------:R-:W-:Y:S01]  /*6300*/  IADD3 R7, P5, R7, R58, RZ ;  /* 0x0000003a07077210 */ /* 0x000fe20007fbe0ff */
[----:B------:R-:W-:Y:S01]  /*6310*/  IMAD.X R8, RZ, RZ, R8, P6 ;  /* 0x000000ffff087224 */ /* 0x000fe200030e0608 */
[----:B------:R-:W-:Y:S01]  /*6320*/  IADD3 R14, P3, R14, R37, RZ ;  /* 0x000000250e0e7210 */ /* 0x000fe20007f7e0ff */
[----:B------:R-:W-:Y:S01]  /*6330*/  IMAD R58, R43, 0x3, R48 ;  /* 0x000000032b3a7824 */ /* 0x000fe200078e0230 */
[----:B------:R-:W-:Y:S01]  /*6340*/  LOP3.LUT R53, R55, 0xff, RZ, 0xc0, !PT ;  /* 0x000000ff37357812 */ /* 0x000fe200078ec0ff */
[----:B------:R-:W-:Y:S01]  /*6350*/  IMAD.X R21, RZ, RZ, R21, P4 ;  /* 0x000000ffff157224 */ /* 0x000fe200020e0615 */
[----:B------:R-:W-:-:S02]  /*6360*/  LOP3.LUT R59, R49, 0xff, RZ, 0xc0, !PT ;  /* 0x000000ff313b7812 */ /* 0x000fc400078ec0ff */
[----:B------:R-:W-:Y:S02]  /*6370*/  LOP3.LUT R37, R54, 0xff, RZ, 0xc0, !PT ;  /* 0x000000ff36257812 */ /* 0x000fe400078ec0ff */
[----:B------:R-:W-:Y:S02]  /*6380*/  IADD3.X R6, RZ, R6, RZ, P5, !PT ;  /* 0x00000006ff067210 */ /* 0x000fe40002ffe4ff */
[----:B------:R-:W-:Y:S01]  /*6390*/  IADD3 R26, P6, R26, R53, RZ ;  /* 0x000000351a1a7210 */ /* 0x000fe20007fde0ff */
[----:B------:R-:W-:Y:S01]  /*63a0*/  IMAD.U32 R53, RZ, RZ, UR4 ;  /* 0x00000004ff357e24 */ /* 0x000fe2000f8e00ff */
[----:B------:R-:W-:Y:S02]  /*63b0*/  IADD3 R10, P1, R10, R59, RZ ;  /* 0x0000003b0a0a7210 */ /* 0x000fe40007f3e0ff */
[----:B------:R-:W-:Y:S02]  /*63c0*/  IADD3 R24, P5, R24, R37, RZ ;  /* 0x0000002518187210 */ /* 0x000fe40007fbe0ff */
[----:B------:R-:W-:-:S02]  /*63d0*/  LOP3.LUT R37, R56, 0xff, RZ, 0xc0, !PT ;  /* 0x000000ff38257812 */ /* 0x000fc400078ec0ff */
[----:B------:R-:W-:Y:S01]  /*63e0*/  IADD3.X R11, RZ, R11, RZ, P1, !PT ;  /* 0x0000000bff0b7210 */ /* 0x000fe20000ffe4ff */
[----:B------:R-:W-:Y:S01]  /*63f0*/  IMAD.X R20, RZ, RZ, R20, P5 ;  /* 0x000000ffff147224 */ /* 0x000fe200028e0614 */
[----:B------:R-:W-:Y:S02]  /*6400*/  IADD3.X R15, RZ, R15, RZ, P3, !PT ;  /* 0x0000000fff0f7210 */ /* 0x000fe40001ffe4ff */
[----:B------:R-:W-:Y:S02]  /*6410*/  IADD3 R28, P1, R28, R37, RZ ;  /* 0x000000251c1c7210 */ /* 0x000fe40007f3e0ff */
[----:B------:R-:W-:Y:S02]  /*6420*/  ISETP.GE.U32.AND P3, PT, R58, R53, PT ;  /* 0x000000353a00720c */ /* 0x000fe40003f66070 */
[----:B------:R-:W-:Y:S01]  /*6430*/  LOP3.LUT R37, R57, 0xff, RZ, 0xc0, !PT ;  /* 0x000000ff39257812 */ /* 0x000fe200078ec0ff */
[----:B------:R-:W-:Y:S01]  /*6440*/  IMAD.X R27, RZ, RZ, R27, P1 ;  /* 0x000000ffff1b7224 */ /* 0x000fe200008e061b */
[----:B------:R-:W-:-:S02]  /*6450*/  IADD3.X R25, RZ, R25, RZ, P6, !PT ;  /* 0x00000019ff197210 */ /* 0x000fc400037fe4ff */
[----:B------:R-:W-:-:S05]  /*6460*/  IADD3 R30, P2, R30, R37, RZ ;  /* 0x000000251e1e7210 */ /* 0x000fca0007f5e0ff */
[----:B------:R-:W-:Y:S01]  /*6470*/  IMAD.X R29, RZ, RZ, R29, P2 ;  /* 0x000000ffff1d7224 */ /* 0x000fe200010e061d */
[C---:B--2---:R-:W-:Y:S02]  /*6480*/  PRMT R37, R36.reuse, 0x7771, RZ ;  /* 0x0000777124257816 */ /* 0x044fe400000000ff */
[C---:B------:R-:W-:Y:S02]  /*6490*/  PRMT R61, R36.reuse, 0x7772, RZ ;  /* 0x00007772243d7816 */ /* 0x040fe400000000ff */
[C---:B------:R-:W-:Y:S02]  /*64a0*/  PRMT R59, R36.reuse, 0x7770, RZ ;  /* 0x00007770243b7816 */ /* 0x040fe400000000ff */
[----:B------:R-:W-:Y:S02]  /*64b0*/  PRMT R63, R36, 0x7773, RZ ;  /* 0x00007773243f7816 */ /* 0x000fe400000000ff */
[----:B------:R-:W-:Y:S02]  /*64c0*/  IADD3 R38, P4, R37, R38, RZ ;  /* 0x0000002625267210 */ /* 0x000fe40007f9e0ff */
[----:B------:R-:W-:-:S02]  /*64d0*/  IADD3 R40, P5, R61, R40, RZ ;  /* 0x000000283d287210 */ /* 0x000fc40007fbe0ff */
[----:B------:R-:W-:Y:S01]  /*64e0*/  IADD3 R32, P1, R59, R32, RZ ;  /* 0x000000203b207210 */ /* 0x000fe20007f3e0ff */
[----:B------:R-:W-:Y:S01]  /*64f0*/  IMAD.X R33, RZ, RZ, R33, P4 ;  /* 0x000000ffff217224 */ /* 0x000fe200020e0621 */
[----:B------:R-:W-:Y:S01]  /*6500*/  IADD3 R42, P6, R63, R42, RZ ;  /* 0x0000002a3f2a7210 */ /* 0x000fe20007fde0ff */
[----:B------:R-:W-:Y:S01]  /*6510*/  IMAD.X R39, RZ, RZ, R39, P5 ;  /* 0x000000ffff277224 */ /* 0x000fe200028e0627 */
[----:B------:R-:W-:Y:S02]  /*6520*/  IADD3.X R31, RZ, R31, RZ, P1, !PT ;  /* 0x0000001fff1f7210 */ /* 0x000fe40000ffe4ff */
[----:B------:R-:W-:Y:S01]  /*6530*/  IADD3.X R41, RZ, R41, RZ, P6, !PT ;  /* 0x00000029ff297210 */ /* 0x000fe200037fe4ff */
[----:B------:R-:W-:Y:S08]  /*6540*/  @!P3 BRA `(.L_x_8553) ;  /* 0xffffffb800c4b947 */ /* 0x000ff0000383ffff */
[----:B------:R-:W-:Y:S05]  /*6550*/  BSYNC B1 ;  /* 0x0000000000017941 */ /* 0x000fea0003800000 */
.L_x_8548:
[----:B------:R-:W-:Y:S02]  /*6560*/  PRMT R60, R37, 0x7610, R60 ;  /* 0x00007610253c7816 */ /* 0x000fe4000000003c */
[----:B------:R-:W-:-:S07]  /*6570*/  PRMT R58, R63, 0x7610, R58 ;  /* 0x000076103f3a7816 */ /* 0x000fce000000003a */
.L_x_8547:
[----:B------:R-:W-:Y:S05]  /*6580*/  BSYNC B0 ;  /* 0x0000000000007941 */ /* 0x000fea0003800000 */
.L_x_8546:
        /* <DEDUP_REMOVED lines=280> */
.L_x_8556:
        /* <DEDUP_REMOVED lines=285> */
.L_x_8557:
        /* <DEDUP_REMOVED lines=285> */
.L_x_8558:
        /* <DEDUP_REMOVED lines=285> */
.L_x_8559:
[----:B------:R-:W-:-:S04]  /*ac80*/  LOP3.LUT R35, R58, 0xfffffffc, RZ, 0xc0, !PT ;  /* 0xfffffffc3a237812 */ /* 0x000fc800078ec0ff */
[----:B------:R-:W-:-:S04]  /*ac90*/  IADD3 R16, P1, R35, R16, RZ ;  /* 0x0000001023107210 */ /* 0x000fc80007f3e0ff */
[----:B------:R-:W-:-:S05]  /*aca0*/  IADD3.X R17, RZ, R17, RZ, P1, !PT ;  /* 0x00000011ff117210 */ /* 0x000fca0000ffe4ff */
[----:B------:R-:W2:Y:S02]  /*acb0*/  LDG.E R16, desc[UR60][R16.64] ;  /* 0x0000003c10107981 */ /* 0x000ea4000c1e1900 */
[C---:B--2---:R-:W-:Y:S02]  /*acc0*/  PRMT R59, R16.reuse, 0x7770, RZ ;  /* 0x00007770103b7816 */ /* 0x044fe400000000ff */
[C---:B------:R-:W-:Y:S02]  /*acd0*/  PRMT R60, R16.reuse, 0x7771, RZ ;  /* 0x00007771103c7816 */ /* 0x040fe400000000ff */
[C---:B------:R-:W-:Y:S02]  /*ace0*/  PRMT R61, R16.reuse, 0x7772, RZ ;  /* 0x00007772103d7816 */ /* 0x040fe400000000ff */
[----:B------:R-:W-:-:S07]  /*acf0*/  PRMT R58, R16, 0x7773, RZ ;  /* 0x00007773103a7816 */ /* 0x000fce00000000ff */
.L_x_8555:
[----:B------:R-:W-:Y:S05]  /*ad00*/  BSYNC B0 ;  /* 0x0000000000007941 */ /* 0x000fea0003800000 */
.L_x_8554:
[----:B------:R-:W-:Y:S04]  /*ad10*/  BSSY B0, `(.L_x_8560) ;  /* 0x000003b000007945 */ /* 0x000fe80003800000 */
[----:B------:R-:W-:Y:S05]  /*ad20*/  @P0 BRA `(.L_x_8561) ;  /* 0x0000000000e40947 */ /* 0x000fea0003800000 */
[----:B------:R-:W-:Y:S01]  /*ad30*/  IMAD.IADD R48, R48, 0x1, R43 ;  /* 0x0000000130307824 */ /* 0x000fe200078e022b */
[----:B0-----:R-:W-:Y:S02]  /*ad40*/  LOP3.LUT R34, R45, 0xff, RZ, 0xc0, !PT ;  /* 0x000000ff2d227812 */ /* 0x001fe400078ec0ff */
[----:B------:R-:W-:Y:S02]  /*ad50*/  LOP3.LUT R16, R47, 0xff, RZ, 0xc0, !PT ;  /* 0x000000ff2f107812 */ /* 0x000fe400078ec0ff */
[----:B------:R-:W-:Y:S02]  /*ad60*/  ISETP.GE.U32.AND P0, PT, R48, R53, PT ;  /* 0x000000353000720c */ /* 0x000fe40003f06070 */
[----:B------:R-:W-:Y:S02]  /*ad70*/  LOP3.LUT R44, R44, 0xff, RZ, 0xc0, !PT ;  /* 0x000000ff2c2c7812 */ /* 0x000fe400078ec0ff */
[----:B------:R-:W-:Y:S02]  /*ad80*/  LOP3.LUT R46, R46, 0xff, RZ, 0xc0, !PT ;  /* 0x000000ff2e2e7812 */ /* 0x000fe400078ec0ff */
        /* <DEDUP_REMOVED lines=8> */
[----:B------:R-:W-:Y:S08]  /*ae10*/  @P0 BRA `(.L_x_8561) ;  /* 0x0000000000a80947 */ /* 0x000ff00003800000 */
[----:B------:R-:W-:Y:S02]  /*ae20*/  IADD3 R16, R48, R43, RZ ;  /* 0x0000002b30107210 */ /* 0x000fe40007ffe0ff */
[----:B------:R-:W-:Y:S02]  /*ae30*/  LOP3.LUT R49, R49, 0xff, RZ, 0xc0, !PT ;  /* 0x000000ff31317812 */ /* 0x000fe400078ec0ff */
[----:B------:R-:W-:Y:S02]  /*ae40*/  ISETP.GE.U32.AND P0, PT, R16, R53, PT ;  /* 0x000000351000720c */ /* 0x000fe40003f06070 */
[----:B------:R-:W-:Y:S02]  /*ae50*/  LOP3.LUT R51, R51, 0xff, RZ, 0xc0, !PT ;  /* 0x000000ff33337812 */ /* 0x000fe400078ec0ff */
[----:B------:R-:W-:Y:S02]  /*ae60*/  LOP3.LUT R35, R50, 0xff, RZ, 0xc0, !PT ;  /* 0x000000ff32237812 */ /* 0x000fe400078ec0ff */
[----:B------:R-:W-:-:S02]  /*ae70*/  LOP3.LUT R17, R52, 0xff, RZ, 0xc0, !PT ;  /* 0x000000ff34117812 */ /* 0x000fc400078ec0ff */
[----:B------:R-:W-:Y:S02]  /*ae80*/  IADD3 R10, P1, R49, R10, RZ ;  /* 0x0000000a310a7210 */ /* 0x000fe40007f3e0ff */
        /* <DEDUP_REMOVED lines=8> */
[----:B------:R-:W-:Y:S01]  /*af10*/  IMAD.IADD R16, R16, 0x1, R43 ;  /* 0x0000000110107824 */ /* 0x000fe200078e022b */
[----:B------:R-:W-:Y:S02]  /*af20*/  LOP3.LUT R55, R55, 0xff, RZ, 0xc0, !PT ;  /* 0x000000ff37377812 */ /* 0x000fe400078ec0ff */
        /* <DEDUP_REMOVED lines=13> */
[----:B------:R-:W-:Y:S02]  /*b000*/  LOP3.LUT R35, R60, 0xff, RZ, 0xc0, !PT ;  /* 0x000000ff3c237812 */ /* 0x000fe400078ec0ff */
[----:B------:R-:W-:Y:S02]  /*b010*/  LOP3.LUT R17, R58, 0xff, RZ, 0xc0, !PT ;  /* 0x000000ff3a117812 */ /* 0x000fe400078ec0ff */
[----:B------:R-:W-:Y:S02]  /*b020*/  LOP3.LUT R59, R59, 0xff, RZ, 0xc0, !PT ;  /* 0x000000ff3b3b7812 */ /* 0x000fe400078ec0ff */
[----:B------:R-:W-:Y:S02]  /*b030*/  LOP3.LUT R61, R61, 0xff, RZ, 0xc0, !PT ;  /* 0x000000ff3d3d7812 */ /* 0x000fe400078ec0ff */
[----:B------:R-:W-:Y:S02]  /*b040*/  IADD3 R38, P1, R35, R38, RZ ;  /* 0x0000002623267210 */ /* 0x000fe40007f3e0ff */
[----:B------:R-:W-:-:S02]  /*b050*/  IADD3 R42, P3, R17, R42, RZ ;  /* 0x0000002a112a7210 */ /* 0x000fc40007f7e0ff */
[----:B------:R-:W-:Y:S01]  /*b060*/  IADD3 R32, P0, R59, R32, RZ ;  /* 0x000000203b207210 */ /* 0x000fe20007f1e0ff */
[----:B------:R-:W-:Y:S01]  /*b070*/  IMAD.X R33, RZ, RZ, R33, P1 ;  /* 0x000000ffff217224 */ /* 0x000fe200008e0621 */
[----:B------:R-:W-:Y:S01]  /*b080*/  IADD3 R40, P2, R61, R40, RZ ;  /* 0x000000283d287210 */ /* 0x000fe20007f5e0ff */
[----:B------:R-:W-:Y:S01]  /*b090*/  IMAD.X R41, RZ, RZ, R41, P3 ;  /* 0x000000ffff297224 */ /* 0x000fe200018e0629 */
[----:B------:R-:W-:Y:S02]  /*b0a0*/  IADD3.X R31, RZ, R31, RZ, P0, !PT ;  /* 0x0000001fff1f7210 */ /* 0x000fe400007fe4ff */
[----:B------:R-:W-:-:S09]  /*b0b0*/  IADD3.X R39, RZ, R39, RZ, P2, !PT ;  /* 0x00000027ff277210 */ /* 0x000fd200017fe4ff */
.L_x_8561:
[----:B------:R-:W-:Y:S05]  /*b0c0*/  BSYNC B0 ;  /* 0x0000000000007941 */ /* 0x000fea0003800000 */
.L_x_8560:
        /* <DEDUP_REMOVED lines=13> */
[----:B------:R-:W-:Y:S01]  /*b1a0*/  IMAD.X R41, R6, 0x1, R39, P1 ;  /* 0x0000000106297824 */ /* 0x000fe200008e0627 */
[----:B------:R-:W-:Y:S01]  /*b1b0*/  IADD3.X R39, R4, R33, RZ, P2, !PT ;  /* 0x0000002104277210 */ /* 0x000fe200017fe4ff */
[----:B------:R-:W-:Y:S01]  /*b1c0*/  IMAD.X R33, R0, 0x1, R31, P3 ;  /* 0x0000000100217824 */ /* 0x000fe200018e061f */
[----:B------:R-:W-:Y:S06]  /*b1d0*/  BRA `(.L_x_8528) ;  /* 0x0000002000907947 */ /* 0x000fec0003800000 */
.L_x_8545:
        /* <DEDUP_REMOVED lines=60> */
.L_x_8565:
[-C--:B------:R-:W-:Y:S01]  /*b5a0*/  IMAD R4, R49, R48.reuse, RZ ;  /* 0x0000003031047224 */ /* 0x080fe200078e02ff */
[----:B------:R-:W-:-:S04]  /*b5b0*/  IADD3 R48, R43, R48, RZ ;  /* 0x000000302b307210 */ /* 0x000fc80007ffe0ff */
[----:B------:R-:W-:Y:S01]  /*b5c0*/  LOP3.LUT R5, R4, 0xfffffffc, RZ, 0xc0, !PT ;  /* 0xfffffffc04057812 */ /* 0x000fe200078ec0ff */
[CC--:B------:R-:W-:Y:S02]  /*b5d0*/  IMAD R6, R48.reuse, R49.reuse, RZ ;  /* 0x0000003130067224 */ /* 0x0c0fe400078e02ff */
[----:B------:R-:W-:Y:S01]  /*b5e0*/  IMAD.IADD R48, R48, 0x1, R43 ;  /* 0x0000000130307824 */ /* 0x000fe200078e022b */
[----:B------:R-:W-:Y:S02]  /*b5f0*/  IADD3 R4, P0, R5, R16, RZ ;  /* 0x0000001005047210 */ /* 0x000fe40007f1e0ff */
[----:B------:R-:W-:Y:S01]  /*b600*/  LOP3.LUT R7, R6, 0xfffffffc, RZ, 0xc0, !PT ;  /* 0xfffffffc06077812 */ /* 0x000fe200078ec0ff */
[C---:B------:R-:W-:Y:S01]  /*b610*/  IMAD R8, R48.reuse, R49, RZ ;  /* 0x0000003130087224 */ /* 0x040fe200078e02ff */
[----:B------:R-:W-:Y:S02]  /*b620*/  IADD3.X R5, RZ, R17, RZ, P0, !PT ;  /* 0x00000011ff057210 */ /* 0x000fe400007fe4ff */
[----:B------:R-:W-:-:S02]  /*b630*/  IADD3 R48, R48, R43, RZ ;  /* 0x0000002b30307210 */ /* 0x000fc40007ffe0ff */
[-C--:B------:R-:W-:Y:S02]  /*b640*/  IADD3 R6, P0, R7, R16.reuse, RZ ;  /* 0x0000001007067210 */ /* 0x080fe40007f1e0ff */
[----:B------:R-:W-:Y:S01]  /*b650*/  LOP3.LUT R9, R8, 0xfffffffc, RZ, 0xc0, !PT ;  /* 0xfffffffc08097812 */ /* 0x000fe200078ec0ff */
[----:B------:R0:W2:Y:S01]  /*b660*/  LDG.E R5, desc[UR60][R4.64] ;  /* 0x0000003c04057981 */ /* 0x0000a2000c1e1900 */
[----:B------:R-:W-:Y:S02]  /*b670*/  IMAD R10, R48, R49, RZ ;  /* 0x00000031300a7224 */ /* 0x000fe400078e02ff */
[--C-:B------:R-:W-:Y:S01]  /*b680*/  IMAD.X R7, RZ, RZ, R17.reuse, P0 ;  /* 0x000000ffff077224 */ /* 0x100fe200000e0611 */
[-C--:B------:R-:W-:Y:S02]  /*b690*/  IADD3 R8, P0, R9, R16.reuse, RZ ;  /* 0x0000001009087210 */ /* 0x080fe40007f1e0ff */
[----:B------:R-:W-:Y:S02]  /*b6a0*/  LOP3.LUT R11, R10, 0xfffffffc, RZ, 0xc0, !PT ;  /* 0xfffffffc0a0b7812 */ /* 0x000fe400078ec0ff */
[----:B------:R-:W3:Y:S01]  /*b6b0*/  LDG.E R6, desc[UR60][R6.64] ;  /* 0x0000003c06067981 */ /* 0x000ee2000c1e1900 */
[----:B------:R-:W-:Y:S01]  /*b6c0*/  IMAD.X R9, RZ, RZ, R17, P0 ;  /* 0x000000ffff097224 */ /* 0x000fe200000e0611 */
[----:B------:R-:W-:-:S04]  /*b6d0*/  IADD3 R10, P0, R11, R16, RZ ;  /* 0x000000100b0a7210 */ /* 0x000fc80007f1e0ff */
[----:B------:R-:W4:Y:S01]  /*b6e0*/  LDG.E R8, desc[UR60][R8.64] ;  /* 0x0000003c08087981 */ /* 0x000f22000c1e1900 */
[----:B------:R-:W-:-:S05]  /*b6f0*/  IADD3.X R11, RZ, R17, RZ, P0, !PT ;  /* 0x00000011ff0b7210 */ /* 0x000fca00007fe4ff */
[----:B------:R1:W5:Y:S01]  /*b700*/  LDG.E R60, desc[UR60][R10.64] ;  /* 0x0000003c0a3c7981 */ /* 0x000362000c1e1900 */
[----:B------:R-:W-:-:S04]  /*b710*/  IMAD.IADD R48, R48, 0x1, R43 ;  /* 0x0000000130307824 */ /* 0x000fc800078e022b */
[----:B0-----:R-:W-:-:S05]  /*b720*/  IMAD R4, R43, 0x3, R48 ;  /* 0x000000032b047824 */ /* 0x001fca00078e0230 */
[----:B------:R-:W-:Y:S02]  /*b730*/  ISETP.GE.U32.AND P0, PT, R4, R53, PT ;  /* 0x000000350400720c */ /* 0x000fe40003f06070 */
[C---:B--2---:R-:W-:Y:S02]  /*b740*/  PRMT R52, R5.reuse, 0x7773, RZ ;  /* 0x0000777305347816 */ /* 0x044fe400000000ff */
[C---:B------:R-:W-:Y:S02]  /*b750*/  PRMT R50, R5.reuse, 0x7772, RZ ;  /* 0x0000777205327816 */ /* 0x040fe400000000ff */
[----:B------:R-:W-:Y:S02]  /*b760*/  IADD3 R27, P4, R52, R27, RZ ;  /* 0x0000001b341b7210 */ /* 0x000fe40007f9e0ff */
[----:B------:R-:W-:Y:S02]  /*b770*/  PRMT R4, R5, 0x7771, RZ ;  /* 0x0000777105047816 */ /* 0x000fe400000000ff */
[----:B---3--:R-:W-:Y:S01]  /*b780*/  PRMT R61, R6, 0x7773, RZ ;  /* 0x00007773063d7816 */ /* 0x008fe200000000ff */
[----:B------:R-:W-:Y:S01]  /*b790*/  IMAD.X R26, RZ, RZ, R26, P4 ;  /* 0x000000ffff1a7224 */ /* 0x000fe200020e061a */
[----:B------:R-:W-:-:S02]  /*b7a0*/  IADD3 R25, P3, R50, R25, RZ ;  /* 0x0000001932197210 */ /* 0x000fc40007f7e0ff */
[----:B------:R-:W-:Y:S02]  /*b7b0*/  PRMT R7, R5, 0x7770, RZ ;  /* 0x0000777005077816 */ /* 0x000fe400000000ff */
[----:B------:R-:W-:Y:S02]  /*b7c0*/  PRMT R51, R6, 0x7772, RZ ;  /* 0x0000777206337816 */ /* 0x000fe400000000ff */
[----:B------:R-:W-:Y:S02]  /*b7d0*/  IADD3 R21, P2, R4, R21, RZ ;  /* 0x0000001504157210 */ /* 0x000fe40007f5e0ff */
[----:B------:R-:W-:Y:S02]  /*b7e0*/  IADD3 R34, P4, R61, R34, RZ ;  /* 0x000000223d227210 */ /* 0x000fe40007f9e0ff */
[----:B-1----:R-:W-:Y:S01]  /*b7f0*/  PRMT R11, R6, 0x7771, RZ ;  /* 0x00007771060b7816 */ /* 0x002fe200000000ff */
[----:B------:R-:W-:Y:S01]  /*b800*/  IMAD.X R20, RZ, RZ, R20, P2 ;  /* 0x000000ffff147224 */ /* 0x000fe200010e0614 */
[----:B------:R-:W-:Y:S01]  /*b810*/  IADD3.X R24, RZ, R24, RZ, P3, !PT ;  /* 0x00000018ff187210 */ /* 0x000fe20001ffe4ff */
[----:B------:R-:W-:Y:S01]  /*b820*/  IMAD.X R35, RZ, RZ, R35, P4 ;  /* 0x000000ffff237224 */ /* 0x000fe200020e0623 */
[----:B----4-:R-:W-:-:S02]  /*b830*/  PRMT R54, R8, 0x7771, RZ ;  /* 0x0000777108367816 */ /* 0x010fc400000000ff */
[----:B------:R-:W-:Y:S02]  /*b840*/  IADD3 R18, P1, R7, R18, RZ ;  /* 0x0000001207127210 */ /* 0x000fe40007f3e0ff */
[----:B------:R-:W-:Y:S02]  /*b850*/  IADD3 R30, P3, R51, R30, RZ ;  /* 0x0000001e331e7210 */ /* 0x000fe40007f7e0ff */
[----:B------:R-:W-:Y:S02]  /*b860*/  PRMT R10, R6, 0x7770, RZ ;  /* 0x00007770060a7816 */ /* 0x000fe400000000ff */
[----:B------:R-:W-:Y:S02]  /*b870*/  PRMT R63, R8, 0x7770, RZ ;  /* 0x00007770083f7816 */ /* 0x000fe400000000ff */
[----:B------:R-:W-:Y:S02]  /*b880*/  IADD3 R28, P2, R11, R28, RZ ;  /* 0x0000001c0b1c7210 */ /* 0x000fe40007f5e0ff */
[----:B------:R-:W-:-:S02]  /*b890*/  IADD3 R39, P4, R54, R39, RZ ;  /* 0x0000002736277210 */ /* 0x000fc40007f9e0ff */
[----:B------:R-:W-:Y:S01]  /*b8a0*/  IADD3.X R15, RZ, R15, RZ, P1, !PT ;  /* 0x0000000fff0f7210 */ /* 0x000fe20000ffe4ff */
[----:B------:R-:W-:Y:S01]  /*b8b0*/  IMAD.X R31, RZ, RZ, R31, P2 ;  /* 0x000000ffff1f7224 */ /* 0x000fe200010e061f */
[----:B------:R-:W-:Y:S01]  /*b8c0*/  IADD3.X R33, RZ, R33, RZ, P3, !PT ;  /* 0x00000021ff217210 */ /* 0x000fe20001ffe4ff */
[----:B------:R-:W-:Y:S01]  /*b8d0*/  IMAD.X R37, RZ, RZ, R37, P4 ;  /* 0x000000ffff257224 */ /* 0x000fe200020e0625 */
[----:B------:R-:W-:Y:S02]  /*b8e0*/  IADD3 R29, P1, R10, R29, RZ ;  /* 0x0000001d0a1d7210 */ /* 0x000fe40007f3e0ff */
[----:B------:R-:W-:Y:S02]  /*b8f0*/  PRMT R58, R8, 0x7773, RZ ;  /* 0x00007773083a7816 */ /* 0x000fe400000000ff */
[----:B------:R-:W-:Y:S02]  /*b900*/  IADD3 R36, P3, R63, R36, RZ ;  /* 0x000000243f247210 */ /* 0x000fe40007f7e0ff */
[----:B-----5:R-:W-:-:S02]  /*b910*/  PRMT R57, R60, 0x7771, RZ ;  /* 0x000077713c397816 */ /* 0x020fc400000000ff */
[----:B------:R-:W-:Y:S02]  /*b920*/  PRMT R5, R60, 0x7773, RZ ;  /* 0x000077733c057816 */ /* 0x000fe400000000ff */
[----:B------:R-:W-:Y:S02]  /*b930*/  PRMT R56, R8, 0x7772, RZ ;  /* 0x0000777208387816 */ /* 0x000fe400000000ff */
[C---:B------:R-:W-:Y:S02]  /*b940*/  PRMT R59, R60.reuse, 0x7770, RZ ;  /* 0x000077703c3b7816 */ /* 0x040fe400000000ff */
[----:B------:R-:W-:Y:S02]  /*b950*/  PRMT R55, R60, 0x7772, RZ ;  /* 0x000077723c377816 */ /* 0x000fe400000000ff */
[----:B------:R-:W-:Y:S02]  /*b960*/  IADD3.X R14, RZ, R14, RZ, P1, !PT ;  /* 0x0000000eff0e7210 */ /* 0x000fe40000ffe4ff */
[----:B------:R-:W-:-:S02]  /*b970*/  IADD3 R47, P2, R58, R47, RZ ;  /* 0x0000002f3a2f7210 */ /* 0x000fc40007f5e0ff */
[----:B------:R-:W-:Y:S02]  /*b980*/  IADD3.X R13, RZ, R13, RZ, P3, !PT ;  /* 0x0000000dff0d7210 */ /* 0x000fe40001ffe4ff */
[----:B------:R-:W-:Y:S01]  /*b990*/  IADD3 R38, P4, R57, R38, RZ ;  /* 0x0000002639267210 */ /* 0x000fe20007f9e0ff */
[----:B------:R-:W-:Y:S01]  /*b9a0*/  IMAD.X R46, RZ, RZ, R46, P2 ;  /* 0x000000ffff2e7224 */ /* 0x000fe200010e062e */
[----:B------:R-:W-:Y:S02]  /*b9b0*/  IADD3 R42, P6, R5, R42, RZ ;  /* 0x0000002a052a7210 */ /* 0x000fe40007fde0ff */
[----:B------:R-:W-:Y:S01]  /*b9c0*/  IADD3 R45, P1, R56, R45, RZ ;  /* 0x0000002d382d7210 */ /* 0x000fe20007f3e0ff */
[----:B------:R-:W-:Y:S01]  /*b9d0*/  IMAD.X R3, RZ, RZ, R3, P4 ;  /* 0x000000ffff037224 */ /* 0x000fe200020e0603 */
[----:B------:R-:W-:Y:S01]  /*b9e0*/  IADD3 R32, P3, R59, R32, RZ ;  /* 0x000000203b207210 */ /* 0x000fe20007f7e0ff */
[----:B------:R-:W-:Y:S01]  /*b9f0*/  IMAD.X R41, RZ, RZ, R41, P6 ;  /* 0x000000ffff297224 */ /* 0x000fe200030e0629 */
[----:B------:R-:W-:-:S02]  /*ba00*/  IADD3 R40, P5, R55, R40, RZ ;  /* 0x0000002837287210 */ /* 0x000fc40007fbe0ff */
[----:B------:R-:W-:Y:S02]  /*ba10*/  IADD3.X R44, RZ, R44, RZ, P1, !PT ;  /* 0x0000002cff2c7210 */ /* 0x000fe40000ffe4ff */
[----:B------:R-:W-:Y:S02]  /*ba20*/  IADD3.X R12, RZ, R12, RZ, P3, !PT ;  /* 0x0000000cff0c7210 */ /* 0x000fe40001ffe4ff */
[----:B------:R-:W-:Y:S01]  /*ba30*/  IADD3.X R0, RZ, R0, RZ, P5, !PT ;  /* 0x00000000ff007210 */ /* 0x000fe20002ffe4ff */
[----:B------:R-:W-:Y:S06]  /*ba40*/  @!P0 BRA `(.L_x_8565) ;  /* 0xfffffff800d48947 */ /* 0x000fec000383ffff */
[----:B------:R-:W-:Y:S05]  /*ba50*/  BSYNC B1 ;  /* 0x0000000000017941 */ /* 0x000fea0003800000 */
.L_x_8564:
        /* <DEDUP_REMOVED lines=8> */
.L_x_8563:
[----:B------:R-:W-:Y:S05]  /*bae0*/  BSYNC B0 ;  /* 0x0000000000007941 */ /* 0x000fea0003800000 */
.L_x_8562:
[----:B------:R-:W-:Y:S01]  /*baf0*/  ISETP.GE.U32.AND P0, PT, R48, R53, PT ;  /* 0x000000353000720c */ /* 0x000fe20003f06070 */
[----:B------:R-:W-:-:S12]  /*bb00*/  BSSY B0, `(.L_x_8566) ;  /* 0x0000032000007945 */ /* 0x000fd80003800000 */
        /* <DEDUP_REMOVED lines=35> */
[----:B------:R-:W-:-:S05]  /*bd40*/  IADD3.X R17, RZ, R17, RZ, P2, !PT ;  /* 0x00000011ff117210 */ /* 0x000fca00017fe4ff */
        /* <DEDUP_REMOVED lines=13> */
.L_x_8567:
[----:B------:R-:W-:Y:S05]  /*be20*/  BSYNC B0 ;  /* 0x0000000000007941 */ /* 0x000fea0003800000 */
.L_x_8566:
[----:B------:R-:W-:Y:S04]  /*be30*/  BSSY B0, `(.L_x_8568) ;  /* 0x000003b000007945 */ /* 0x000fe80003800000 */
[----:B------:R-:W-:Y:S05]  /*be40*/  @P0 BRA `(.L_x_8569) ;  /* 0x0000000000e40947 */ /* 0x000fea0003800000 */
        /* <DEDUP_REMOVED lines=57> */
.L_x_8569:
[----:B------:R-:W-:Y:S05]  /*c1e0*/  BSYNC B0 ;  /* 0x0000000000007941 */ /* 0x000fea0003800000 */
.L_x_8568:
        /* <DEDUP_REMOVED lines=10> */
[----:B------:R-:W-:Y:S02]  /*c290*/  IADD3.X R13, R13, R14, R15, P5, P4 ;  /* 0x0000000e0d0d7210 */ /* 0x000fe40002fe840f */
[----:B------:R-:W-:-:S02]  /*c2a0*/  IADD3 R38, P2, R38, R21, RZ ;  /* 0x0000001526267210 */ /* 0x000fc40007f5e0ff */
[----:B------:R-:W-:Y:S01]  /*c2b0*/  IADD3.X R43, R26, R41, RZ, P0, !PT ;  /* 0x000000291a2b7210 */ /* 0x000fe200007fe4ff */
[----:B------:R-:W-:Y:S01]  /*c2c0*/  IMAD.X R41, R0, 0x1, R33, P1 ;  /* 0x0000000100297824 */ /* 0x000fe200008e0621 */
[----:B------:R-:W-:Y:S01]  /*c2d0*/  IADD3.X R39, R3, R20, RZ, P2, !PT ;  /* 0x0000001403277210 */ /* 0x000fe200017fe4ff */
[----:B------:R-:W-:Y:S01]  /*c2e0*/  IMAD.X R33, R12, 0x1, R13, P3 ;  /* 0x000000010c217824 */ /* 0x000fe200018e060d */
[----:B------:R-:W-:Y:S07]  /*c2f0*/  BRA `(.L_x_8528) ;  /* 0x0000001000487947 */ /* 0x000fee0003800000 */
.L_x_8544:
        /* <DEDUP_REMOVED lines=66> */
.L_x_8573:
[C---:B------:R-:W-:Y:S02]  /*c720*/  LOP3.LUT R5, R48.reuse, 0xfffffffc, RZ, 0xc0, !PT ;  /* 0xfffffffc30057812 */ /* 0x040fe400078ec0ff */
[----:B------:R-:W-:Y:S02]  /*c730*/  IADD3 R7, R48, R20, RZ ;  /* 0x0000001430077210 */ /* 0x000fe40007ffe0ff */
[----:B------:R-:W-:Y:S02]  /*c740*/  IADD3 R4, P0, R5, R16, RZ ;  /* 0x0000001005047210 */ /* 0x000fe40007f1e0ff */
[----:B------:R-:W-:-:S03]  /*c750*/  LOP3.LUT R9, R7, 0xfffffffc, RZ, 0xc0, !PT ;  /* 0xfffffffc07097812 */ /* 0x000fc600078ec0ff */
[----:B------:R-:W-:Y:S01]  /*c760*/  IMAD.X R5, RZ, RZ, R17, P0 ;  /* 0x000000ffff057224 */ /* 0x000fe200000e0611 */
[----:B------:R-:W-:Y:S02]  /*c770*/  IADD3 R6, P0, R9, R16, RZ ;  /* 0x0000001009067210 */ /* 0x000fe40007f1e0ff */
[----:B------:R-:W-:-:S03]  /*c780*/  IADD3 R9, R7, R20, RZ ;  /* 0x0000001407097210 */ /* 0x000fc60007ffe0ff */
[----:B------:R0:W2:Y:S01]  /*c790*/  LDG.E R5, desc[UR60][R4.64] ;  /* 0x0000003c04057981 */ /* 0x0000a2000c1e1900 */
[C---:B------:R-:W-:Y:S01]  /*c7a0*/  LOP3.LUT R11, R9.reuse, 0xfffffffc, RZ, 0xc0, !PT ;  /* 0xfffffffc090b7812 */ /* 0x040fe200078ec0ff */
[--C-:B------:R-:W-:Y:S01]  /*c7b0*/  IMAD.X R7, RZ, RZ, R17.reuse, P0 ;  /* 0x000000ffff077224 */ /* 0x100fe200000e0611 */
[----:B------:R-:W-:Y:S02]  /*c7c0*/  IADD3 R49, R9, R20, RZ ;  /* 0x0000001409317210 */ /* 0x000fe40007ffe0ff */
[----:B------:R-:W-:Y:S02]  /*c7d0*/  IADD3 R8, P0, R11, R16, RZ ;  /* 0x000000100b087210 */ /* 0x000fe40007f1e0ff */
[----:B------:R1:W3:Y:S01]  /*c7e0*/  LDG.E R52, desc[UR60][R6.64] ;  /* 0x0000003c06347981 */ /* 0x0002e2000c1e1900 */
[----:B------:R-:W-:Y:S02]  /*c7f0*/  LOP3.LUT R11, R49, 0xfffffffc, RZ, 0xc0, !PT ;  /* 0xfffffffc310b7812 */ /* 0x000fe400078ec0ff */
[----:B------:R-:W-:-:S02]  /*c800*/  IMAD.X R9, RZ, RZ, R17, P0 ;  /* 0x000000ffff097224 */ /* 0x000fc400000e0611 */
[----:B------:R-:W-:-:S03]  /*c810*/  IADD3 R10, P0, R11, R16, RZ ;  /* 0x000000100b0a7210 */ /* 0x000fc60007f1e0ff */
[----:B------:R-:W4:Y:S01]  /*c820*/  LDG.E R8, desc[UR60][R8.64] ;  /* 0x0000003c08087981 */ /* 0x000f22000c1e1900 */
[----:B------:R-:W-:-:S05]  /*c830*/  IADD3.X R11, RZ, R17, RZ, P0, !PT ;  /* 0x00000011ff0b7210 */ /* 0x000fca00007fe4ff */
[----:B------:R3:W5:Y:S01]  /*c840*/  LDG.E R10, desc[UR60][R10.64] ;  /* 0x0000003c0a0a7981 */ /* 0x000762000c1e1900 */
[----:B------:R-:W-:-:S04]  /*c850*/  IMAD.IADD R48, R49, 0x1, R20 ;  /* 0x0000000131307824 */ /* 0x000fc800078e0214 */
[----:B0-----:R-:W-:-:S05]  /*c860*/  IMAD R4, R20, 0x3, R48 ;  /* 0x0000000314047824 */ /* 0x001fca00078e0230 */
[----:B------:R-:W-:Y:S02]  /*c870*/  ISETP.GE.U32.AND P0, PT, R4, R53, PT ;  /* 0x000000350400720c */ /* 0x000fe40003f06070 */
[C---:B--2---:R-:W-:Y:S02]  /*c880*/  PRMT R49, R5.reuse, 0x7773, RZ ;  /* 0x0000777305317816 */ /* 0x044fe400000000ff */
[----:B------:R-:W-:Y:S02]  /*c890*/  PRMT R4, R5, 0x7772, RZ ;  /* 0x0000777205047816 */ /* 0x000fe400000000ff */
[----:B------:R-:W-:Y:S02]  /*c8a0*/  IADD3 R36, P4, R49, R36, RZ ;  /* 0x0000002431247210 */ /* 0x000fe40007f9e0ff */
[----:B-1----:R-:W-:Y:S02]  /*c8b0*/  PRMT R7, R5, 0x7771, RZ ;  /* 0x0000777105077816 */ /* 0x002fe400000000ff */
[C---:B---3--:R-:W-:Y:S01]  /*c8c0*/  PRMT R11, R52.reuse, 0x7770, RZ ;  /* 0x00007770340b7816 */ /* 0x048fe200000000ff */
[----:B------:R-:W-:Y:S01]  /*c8d0*/  IMAD.X R25, RZ, RZ, R25, P4 ;  /* 0x000000ffff197224 */ /* 0x000fe200020e0619 */
[----:B------:R-:W-:-:S02]  /*c8e0*/  PRMT R50, R52, 0x7771, RZ ;  /* 0x0000777134327816 */ /* 0x000fc400000000ff */
[C---:B------:R-:W-:Y:S02]  /*c8f0*/  PRMT R57, R52.reuse, 0x7772, RZ ;  /* 0x0000777234397816 */ /* 0x040fe400000000ff */
[----:B------:R-:W-:Y:S02]  /*c900*/  PRMT R52, R52, 0x7773, RZ ;  /* 0x0000777334347816 */ /* 0x000fe400000000ff */
[----:B------:R-:W-:Y:S02]  /*c910*/  IADD3 R35, P3, R4, R35, RZ ;  /* 0x0000002304237210 */ /* 0x000fe40007f7e0ff */
[----:B------:R-:W-:Y:S02]  /*c920*/  PRMT R6, R5, 0x7770, RZ ;  /* 0x0000777005067816 */ /* 0x000fe400000000ff */
[----:B------:R-:W-:Y:S02]  /*c930*/  IADD3 R34, P2, R7, R34, RZ ;  /* 0x0000002207227210 */ /* 0x000fe40007f5e0ff */
[----:B------:R-:W-:-:S02]  /*c940*/  IADD3 R39, P4, R52, R39, RZ ;  /* 0x0000002734277210 */ /* 0x000fc40007f9e0ff */
[----:B------:R-:W-:Y:S01]  /*c950*/  IADD3.X R24, RZ, R24, RZ, P3, !PT ;  /* 0x00000018ff187210 */ /* 0x000fe20001ffe4ff */
[----:B------:R-:W-:Y:S01]  /*c960*/  IMAD.X R21, RZ, RZ, R21, P2 ;  /* 0x000000ffff157224 */ /* 0x000fe200010e0615 */
[----:B----4-:R-:W-:Y:S01]  /*c970*/  PRMT R56, R8, 0x7771, RZ ;  /* 0x0000777108387816 */ /* 0x010fe200000000ff */
[----:B------:R-:W-:Y:S01]  /*c980*/  IMAD.X R28, RZ, RZ, R28, P4 ;  /* 0x000000ffff1c7224 */ /* 0x000fe200020e061c */
[----:B------:R-:W-:Y:S02]  /*c990*/  IADD3 R33, P1, R6, R33, RZ ;  /* 0x0000002106217210 */ /* 0x000fe40007f3e0ff */
[----:B------:R-:W-:Y:S02]  /*c9a0*/  IADD3 R46, P3, R57, R46, RZ ;  /* 0x0000002e392e7210 */ /* 0x000fe40007f7e0ff */
[----:B------:R-:W-:Y:S02]  /*c9b0*/  PRMT R54, R8, 0x7770, RZ ;  /* 0x0000777008367816 */ /* 0x000fe400000000ff */
[----:B------:R-:W-:-:S02]  /*c9c0*/  IADD3 R37, P2, R50, R37, RZ ;  /* 0x0000002532257210 */ /* 0x000fc40007f5e0ff */
[----:B------:R-:W-:Y:S02]  /*c9d0*/  IADD3 R43, P4, R56, R43, RZ ;  /* 0x0000002b382b7210 */ /* 0x000fe40007f9e0ff */
[----:B------:R-:W-:Y:S01]  /*c9e0*/  IADD3.X R13, RZ, R13, RZ, P1, !PT ;  /* 0x0000000dff0d7210 */ /* 0x000fe20000ffe4ff */
[----:B------:R-:W-:Y:S01]  /*c9f0*/  IMAD.X R26, RZ, RZ, R26, P2 ;  /* 0x000000ffff1a7224 */ /* 0x000fe200010e061a */
[----:B------:R-:W-:Y:S01]  /*ca00*/  IADD3.X R27, RZ, R27, RZ, P3, !PT ;  /* 0x0000001bff1b7210 */ /* 0x000fe20001ffe4ff */
[----:B------:R-:W-:Y:S01]  /*ca10*/  IMAD.X R29, RZ, RZ, R29, P4 ;  /* 0x000000ffff1d7224 */ /* 0x000fe200020e061d */
[----:B------:R-:W-:Y:S02]  /*ca20*/  IADD3 R44, P1, R11, R44, RZ ;  /* 0x0000002c0b2c7210 */ /* 0x000fe40007f3e0ff */
[----:B------:R-:W-:Y:S02]  /*ca30*/  PRMT R60, R8, 0x7773, RZ ;  /* 0x00007773083c7816 */ /* 0x000fe400000000ff */
[----:B------:R-:W-:-:S02]  /*ca40*/  IADD3 R41, P3, R54, R41, RZ ;  /* 0x0000002936297210 */ /* 0x000fc40007f7e0ff */
[C---:B-----5:R-:W-:Y:S02]  /*ca50*/  PRMT R55, R10.reuse, 0x7771, RZ ;  /* 0x000077710a377816 */ /* 0x060fe400000000ff */
[----:B------:R-:W-:Y:S02]  /*ca60*/  PRMT R5, R10, 0x7773, RZ ;  /* 0x000077730a057816 */ /* 0x000fe400000000ff */
[----:B------:R-:W-:Y:S02]  /*ca70*/  PRMT R58, R8, 0x7772, RZ ;  /* 0x00007772083a7816 */ /* 0x000fe400000000ff */
[C---:B------:R-:W-:Y:S02]  /*ca80*/  PRMT R59, R10.reuse, 0x7770, RZ ;  /* 0x000077700a3b7816 */ /* 0x040fe400000000ff */
[----:B------:R-:W-:Y:S02]  /*ca90*/  PRMT R51, R10, 0x7772, RZ ;  /* 0x000077720a337816 */ /* 0x000fe400000000ff */
[----:B------:R-:W-:-:S02]  /*caa0*/  IADD3.X R14, RZ, R14, RZ, P1, !PT ;  /* 0x0000000eff0e7210 */ /* 0x000fc40000ffe4ff */
[----:B------:R-:W-:Y:S02]  /*cab0*/  IADD3 R47, P2, R60, R47, RZ ;  /* 0x0000002f3c2f7210 */ /* 0x000fe40007f5e0ff */
        /* <DEDUP_REMOVED lines=14> */
.L_x_8572:
        /* <DEDUP_REMOVED lines=10> */
[----:B------:R-:W-:-:S07]  /*cc40*/  PRMT R59, R5, 0x7610, R59 ;  /* 0x00007610053b7816 */ /* 0x000fce000000003b */
.L_x_8571:
[----:B------:R-:W-:Y:S05]  /*cc50*/  BSYNC B0 ;  /* 0x0000000000007941 */ /* 0x000fea0003800000 */
.L_x_8570:
[----:B------:R-:W-:Y:S01]  /*cc60*/  ISETP.GE.U32.AND P0, PT, R48, R53, PT ;  /* 0x000000353000720c */ /* 0x000fe20003f06070 */
[----:B------:R-:W-:-:S12]  /*cc70*/  BSSY B0, `(.L_x_8574) ;  /* 0x000002e000007945 */ /* 0x000fd80003800000 */
[----:B------:R-:W-:Y:S05]  /*cc80*/  @P0 BRA `(.L_x_8575) ;  /* 0x0000000000b00947 */ /* 0x000fea0003800000 */
        /* <DEDUP_REMOVED lines=44> */
.L_x_8575:
[----:B------:R-:W-:Y:S05]  /*cf50*/  BSYNC B0 ;  /* 0x0000000000007941 */ /* 0x000fea0003800000 */
.L_x_8574:
        /* <DEDUP_REMOVED lines=19> */
[----:B------:R-:W-:Y:S02]  /*d090*/  IADD3 R44, P1, R5, R44, RZ ;  /* 0x0000002c052c7210 */ /* 0x000fe40007f3e0ff */
[----:B------:R-:W-:Y:S02]  /*d0a0*/  IADD3 R5, R48, R20, RZ ;  /* 0x0000001430057210 */ /* 0x000fe40007ffe0ff */
[----:B------:R-:W-:Y:S01]  /*d0b0*/  LOP3.LUT R4, R11, 0xff, RZ, 0xc0, !PT ;  /* 0x000000ff0b047812 */ /* 0x000fe200078ec0ff */
[----:B------:R-:W-:Y:S01]  /*d0c0*/  IMAD.X R14, RZ, RZ, R14, P1 ;  /* 0x000000ffff0e7224 */ /* 0x000fe200008e060e */
[----:B------:R-:W-:-:S02]  /*d0d0*/  ISETP.GE.U32.AND P0, PT, R5, R53, PT ;  /* 0x000000350500720c */ /* 0x000fc40003f06070 */
[----:B------:R-:W-:Y:S02]  /*d0e0*/  LOP3.LUT R50, R50, 0xff, RZ, 0xc0, !PT ;  /* 0x000000ff32327812 */ /* 0x000fe400078ec0ff */
[----:B------:R-:W-:Y:S02]  /*d0f0*/  IADD3 R46, P3, R49, R46, RZ ;  /* 0x0000002e312e7210 */ /* 0x000fe40007f7e0ff */
[----:B------:R-:W-:Y:S02]  /*d100*/  IADD3 R37, P2, R4, R37, RZ ;  /* 0x0000002504257210 */ /* 0x000fe40007f5e0ff */
        /* <DEDUP_REMOVED lines=32> */
.L_x_8577:
[----:B------:R-:W-:Y:S05]  /*d310*/  BSYNC B0 ;  /* 0x0000000000007941 */ /* 0x000fea0003800000 */
.L_x_8576:
        /* <DEDUP_REMOVED lines=16> */
.L_x_8528:
[----:B------:R-:W-:Y:S05]  /*d420*/  BSYNC B6 ;  /* 0x0000000000067941 */ /* 0x000fea0003800000 */
.L_x_8527:
[----:B------:R-:W-:Y:S02]  /*d430*/  ULDC UR4, c[0x0][0x23c] ;  /* 0x00008f0000047ab9 */ /* 0x000fe40000000800 */
[----:B------:R-:W-:-:S13]  /*d440*/  ISETP.NE.AND P0, PT, RZ, UR4, PT ;  /* 0x00000004ff007c0c */ /* 0x000fda000bf05270 */
[----:B------:R-:W-:Y:S05]  /*d450*/  @!P0 BRA `(.L_x_8578) ;  /* 0x0000000000ac8947 */ /* 0x000fea0003800000 */
[----:B------:R-:W1:Y:S01]  /*d460*/  S2R R4, SR_CgaCtaId ;  /* 0x0000000000047919 */ /* 0x000e620000008800 */
[----:B------:R-:W2:Y:S01]  /*d470*/  LDC R14, c[0x0][RZ] ;  /* 0x00000000ff0e7b82 */ /* 0x000ea20000000800 */
[----:B------:R-:W-:Y:S01]  /*d480*/  MOV R0, 0x400 ;  /* 0x0000040000007802 */ /* 0x000fe20000000f00 */
[----:B0-----:R-:W-:Y:S01]  /*d490*/  IMAD.MOV.U32 R35, RZ, RZ, R39 ;  /* 0x000000ffff237224 */ /* 0x001fe200078e0027 */
[----:B------:R-:W-:Y:S02]  /*d4a0*/  MOV R34, R38 ;  /* 0x0000002600227202 */ /* 0x000fe40000000f00 */
[----:B------:R-:W-:-:S03]  /*d4b0*/  IADD3 R3, R0, 0x10, RZ ;  /* 0x0000001000037810 */ /* 0x000fc60007ffe0ff */
[----:B------:R-:W0:Y:S01]  /*d4c0*/  LDC R15, c[0x0][0x4] ;  /* 0x00000100ff0f7b82 */ /* 0x000e220000000800 */
[----:B--2---:R-:W-:Y:S01]  /*d4d0*/  IMAD R0, R2, R14, R19 ;  /* 0x0000000e02007224 */ /* 0x004fe200078e0213 */
[----:B-1----:R-:W-:-:S05]  /*d4e0*/  LEA R3, R4, R3, 0x18 ;  /* 0x0000000304037211 */ /* 0x002fca00078ec0ff */
[----:B------:R-:W-:Y:S01]  /*d4f0*/  IMAD R13, R0, 0x20, R3 ;  /* 0x00000020000d7824 */ /* 0x000fe200078e0203 */
[----:B0-----:R-:W-:-:S04]  /*d500*/  SHF.R.U32.HI R0, RZ, 0x1, R15 ;  /* 0x00000001ff007819 */ /* 0x001fc8000001160f */
[----:B------:R1:W-:Y:S01]  /*d510*/  STS.128 [R13], R32 ;  /* 0x000000200d007388 */ /* 0x0003e20000000c00 */
[----:B------:R-:W-:-:S03]  /*d520*/  ISETP.NE.AND P0, PT, R0, RZ, PT ;  /* 0x000000ff0000720c */ /* 0x000fc60003f05270 */
[----:B------:R1:W-:Y:S10]  /*d530*/  STS.128 [R13+0x10], R40 ;  /* 0x000010280d007388 */ /* 0x0003f40000000c00 */
[----:B------:R-:W-:Y:S05]  /*d540*/  @!P0 BRA `(.L_x_8578) ;  /* 0x0000000000708947 */ /* 0x000fea0003800000 */
.L_x_8581:
        /* <DEDUP_REMOVED lines=12> */
[----:B------:R-:W2:Y:S01]  /*d610*/  LDS.128 R8, [R0+0x10] ;  /* 0x0000100000087984 */ /* 0x000ea20000000c00 */
[----:B0-----:R-:W-:Y:S02]  /*d620*/  IADD3 R38, P2, R6, R38, RZ ;  /* 0x0000002606267210 */ /* 0x001fe40007f5e0ff */
[----:B-1----:R-:W-:Y:S02]  /*d630*/  IADD3 R32, P0, R4, R32, RZ ;  /* 0x0000002004207210 */ /* 0x002fe40007f1e0ff */
[----:B--2---:R-:W-:Y:S01]  /*d640*/  IADD3 R42, P4, R10, R42, RZ ;  /* 0x0000002a0a2a7210 */ /* 0x004fe20007f9e0ff */
[----:B------:R-:W-:Y:S01]  /*d650*/  IMAD.X R39, R7, 0x1, R39, P2 ;  /* 0x0000000107277824 */ /* 0x000fe200010e0627 */
[----:B------:R-:W-:-:S02]  /*d660*/  IADD3 R40, P3, R8, R40, RZ ;  /* 0x0000002808287210 */ /* 0x000fc40007f7e0ff */
[----:B------:R-:W-:Y:S01]  /*d670*/  IADD3.X R33, R5, R33, RZ, P0, !PT ;  /* 0x0000002105217210 */ /* 0x000fe200007fe4ff */
[----:B------:R-:W-:Y:S01]  /*d680*/  IMAD.X R43, R11, 0x1, R43, P4 ;  /* 0x000000010b2b7824 */ /* 0x000fe200020e062b */
[----:B------:R-:W-:Y:S01]  /*d690*/  IADD3.X R41, R9, R41, RZ, P3, !PT ;  /* 0x0000002909297210 */ /* 0x000fe20001ffe4ff */
[----:B------:R-:W-:Y:S01]  /*d6a0*/  IMAD.MOV.U32 R35, RZ, RZ, R39 ;  /* 0x000000ffff237224 */ /* 0x000fe200078e0027 */
[----:B------:R-:W-:-:S03]  /*d6b0*/  MOV R34, R38 ;  /* 0x0000002600227202 */ /* 0x000fc60000000f00 */
[----:B------:R0:W-:Y:S04]  /*d6c0*/  STS.128 [R13+0x10], R40 ;  /* 0x000010280d007388 */ /* 0x0001e80000000c00 */
[----:B------:R0:W-:Y:S02]  /*d6d0*/  STS.128 [R13], R32 ;  /* 0x000000200d007388 */ /* 0x0001e40000000c00 */
.L_x_8580:
[----:B------:R-:W-:Y:S05]  /*d6e0*/  BSYNC B0 ;  /* 0x0000000000007941 */ /* 0x000fea0003800000 */
.L_x_8579:
[----:B------:R-:W-:Y:S01]  /*d6f0*/  MOV R0, R12 ;  /* 0x0000000c00007202 */ /* 0x000fe20000000f00 */
[----:B------:R-:W-:Y:S06]  /*d700*/  @P1 BRA `(.L_x_8581) ;  /* 0xfffffffc00901947 */ /* 0x000fec000383ffff */
.L_x_8578:
        /* <DEDUP_REMOVED lines=23> */
.L_x_8586:
        /* <DEDUP_REMOVED lines=22> */
.L_x_8585:
[----:B------:R-:W-:Y:S05]  /*d9e0*/  BSYNC B0 ;  /* 0x0000000000007941 */ /* 0x000fea0003800000 */
.L_x_8584:
[----:B------:R-:W-:-:S04]  /*d9f0*/  SHF.R.S32.HI R0, RZ, 0x1, R0 ;  /* 0x00000001ff007819 */ /* 0x000fc80000011400 */
[----:B------:R-:W-:-:S13]  /*da00*/  ISETP.GE.AND P0, PT, R0, 0x20, PT ;  /* 0x000000200000780c */ /* 0x000fda0003f06270 */
[----:B------:R-:W-:Y:S05]  /*da10*/  @P0 BRA `(.L_x_8586) ;  /* 0xfffffffc00980947 */ /* 0x000fea000383ffff */
[----:B------:R-:W-:-:S11]  /*da20*/  HFMA2.MMA R0, -RZ, RZ, 0, 1.9073486328125e-06 ;  /* 0x00000020ff007435 */ /* 0x000fd600000001ff */
.L_x_8583:
[----:B------:R-:W-:Y:S01]  /*da30*/  ISETP.GE.AND P0, PT, R0, 0x2, PT ;  /* 0x000000020000780c */ /* 0x000fe20003f06270 */
[----:B------:R-:W-:Y:S05]  /*da40*/  WARPSYNC.ALL ;  /* 0x0000000000007948 */ /* 0x000fea0003800000 */
[----:B------:R-:W-:Y:S07]  /*da50*/  BAR.SYNC.DEFER_BLOCKING 0x0 ;  /* 0x0000000000007b1d */ /* 0x000fee0000010000 */
[----:B------:R-:W-:Y:S05]  /*da60*/  @!P0 BRA `(.L_x_8582) ;  /* 0x0000000000508947 */ /* 0x000fea0003800000 */
[----:B01----:R-:W-:-:S07]  /*da70*/  IMAD.MOV.U32 R3, RZ, RZ, 0x1 ;  /* 0x00000001ff037424 */ /* 0x003fce00078e00ff */
.L_x_8587:
        /* <DEDUP_REMOVED lines=19> */
.L_x_8582:
[----:B------:R-:W2:Y:S01]  /*dbb0*/  LDC R0, c[0x0][0x3f4] ;  /* 0x0000fd00ff007b82 */ /* 0x000ea20000000800 */
[----:B------:R-:W-:Y:S01]  /*dbc0*/  IMAD.MOV.U32 R18, RZ, RZ, RZ ;  /* 0x000000ffff127224 */ /* 0x000fe200078e00ff */
[----:B------:R-:W-:Y:S02]  /*dbd0*/  MOV R24, RZ ;  /* 0x000000ff00187202 */ /* 0x000fe40000000f00 */
[----:B--2---:R-:W-:-:S13]  /*dbe0*/  ISETP.NE.AND P0, PT, R0, RZ, PT ;  /* 0x000000ff0000720c */ /* 0x004fda0003f05270 */
        /* <DEDUP_REMOVED lines=275> */
.L_x_8588:
        /* <DEDUP_REMOVED lines=19> */
[----:B01----:R-:W-:-:S05]  /*ee50*/  IADD3 R3, -R5, RZ, RZ ;  /* 0x000000ff05037210 */ /* 0x003fca0007ffe1ff */
        /* <DEDUP_REMOVED lines=255> */
.L_x_8589:
[----:B------:R-:W-:Y:S01]  /*fe50*/  CS2R R16, SRZ ;  /* 0x0000000000107805 */ /* 0x000fe2000001ff00 */
        /* <DEDUP_REMOVED lines=269> */
[----:B01----:R-:W-:-:S05]  /*10f30*/  IMAD.HI.U32 R3, R5, UR7, R4 ;  /* 0x0000000705037c27 */ /* 0x003fca000f8e0004 */
[----:B------:R-:W-:Y:S01]  /*10f40*/  SHF.R.U32.HI R3, RZ, UR4, R3 ;  /* 0x00000004ff037c19 */ /* 0x000fe20008011603 */
[----:B------:R-:W-:-:S04]  /*10f50*/  ULDC UR4, c[0x0][0x5e4] ;  /* 0x0001790000047ab9 */ /* 0x000fc80000000800 */
[----:B------:R-:W-:-:S04]  /*10f60*/  IMAD.MOV R3, RZ, RZ, -R3 ;  /* 0x000000ffff037224 */ /* 0x000fc800078e0a03 */
[----:B------:R-:W-:-:S04]  /*10f70*/  IMAD R4, R3, UR6, R5 ;  /* 0x0000000603047c24 */ /* 0x000fc8000f8e0205 */
[----:B------:R-:W-:-:S07]  /*10f80*/  IMAD R17, R4, UR4, R17 ;  /* 0x0000000404117c24 */ /* 0x000fce000f8e0211 */
.L_x_8590:
        /* <DEDUP_REMOVED lines=275> */
.L_x_8591:
[----:B------:R-:W-:Y:S01]  /*120c0*/  ULDC.64 UR4, c[0x0][0x608] ;  /* 0x0001820000047ab9 */ /* 0x000fe20000000a00 */
[----:B01----:R-:W-:Y:S01]  /*120d0*/  HFMA2.MMA R3, -RZ, RZ, 0, 0 ;  /* 0x00000000ff037435 */ /* 0x003fe200000001ff */
[----:B------:R-:W-:Y:S01]  /*120e0*/  ISETP.NE.U32.AND P0, PT, RZ, UR4, PT ;  /* 0x00000004ff007c0c */ /* 0x000fe2000bf05070 */
[----:B------:R-:W-:Y:S01]  /*120f0*/  IMAD.MOV.U32 R6, RZ, RZ, RZ ;  /* 0x000000ffff067224 */ /* 0x000fe200078e00ff */
[----:B------:R-:W-:Y:S01]  /*12100*/  MOV R5, RZ ;  /* 0x000000ff00057202 */ /* 0x000fe20000000f00 */
[----:B------:R-:W-:Y:S01]  /*12110*/  IMAD.MOV.U32 R0, RZ, RZ, RZ ;  /* 0x000000ffff007224 */ /* 0x000fe200078e00ff */
[----:B------:R-:W-:-:S13]  /*12120*/  ISETP.NE.AND.EX P0, PT, RZ, UR5, PT, P0 ;  /* 0x00000005ff007c0c */ /* 0x000fda000bf05300 */
[----:B------:R-:W-:Y:S05]  /*12130*/  @!P0 BRA `(.L_x_8592) ;  /* 0x00000004002c8947 */ /* 0x000fea0003800000 */
[----:B------:R-:W-:Y:S01]  /*12140*/  BSSY B0, `(.L_x_8593) ;  /* 0x0000027000007945 */ /* 0x000fe20003800000 */
[----:B------:R-:W-:Y:S01]  /*12150*/  IMAD.MOV.U32 R8, RZ, RZ, 0x1 ;  /* 0x00000001ff087424 */ /* 0x000fe200078e00ff */
[----:B------:R-:W-:Y:S01]  /*12160*/  MOV R5, RZ ;  /* 0x000000ff00057202 */ /* 0x000fe20000000f00 */
[----:B------:R-:W-:Y:S01]  /*12170*/  IMAD.MOV.U32 R6, RZ, RZ, 0x8 ;  /* 0x00000008ff067424 */ /* 0x000fe200078e00ff */
[----:B------:R-:W-:-:S07]  /*12180*/  MOV R7, 0x0 ;  /* 0x0000000000077802 */ /* 0x000fce0000000f00 */
.L_x_8597:
[-C--:B------:R-:W-:Y:S01]  /*12190*/  LOP3.LUT R0, R5, R7.reuse, RZ, 0xfc, !PT ;  /* 0x0000000705007212 */ /* 0x080fe200078efcff */
[----:B------:R-:W-:Y:S01]  /*121a0*/  BSSY B1, `(.L_x_8594) ;  /* 0x000001b000017945 */ /* 0x000fe20003800000 */
[----:B------:R-:W-:Y:S02]  /*121b0*/  MOV R3, R7 ;  /* 0x0000000700037202 */ /* 0x000fe40000000f00 */
[----:B------:R-:W-:Y:S01]  /*121c0*/  ISETP.NE.U32.AND P0, PT, R0, RZ, PT ;  /* 0x000000ff0000720c */ /* 0x000fe20003f05070 */
[----:B------:R-:W-:-:S12]  /*121d0*/  IMAD.MOV.U32 R0, RZ, RZ, R6 ;  /* 0x000000ffff007224 */ /* 0x000fd800078e0006 */
[----:B------:R-:W-:Y:S05]  /*121e0*/  @!P0 BRA `(.L_x_8595) ;  /* 0x00000000000c8947 */ /* 0x000fea0003800000 */
[----:B------:R-:W-:-:S07]  /*121f0*/  MOV R4, 0x12210 ;  /* 0x0001221000047802 */ /* 0x000fce0000000f00 */
[----:B------:R-:W-:Y:S05]  /*12200*/  CALL.REL.NOINC `($__internal_45_$__cuda_sm20_rem_u64) ;  /* 0x0000007c00987944 */ /* 0x000fea0003c00000 */
[----:B------:R-:W-:Y:S05]  /*12210*/  BRA `(.L_x_8596) ;  /* 0x00000000004c7947 */ /* 0x000fea0003800000 */
.L_x_8595:
[----:B------:R-:W0:Y:S01]  /*12220*/  I2F.U32.RP R7, R6 ;  /* 0x0000000600077306 */ /* 0x000e220000209000 */
[----:B------:R-:W-:-:S07]  /*12230*/  ISETP.NE.U32.AND P1, PT, R6, RZ, PT ;  /* 0x000000ff0600720c */ /* 0x000fce0003f25070 */
[----:B0-----:R-:W0:Y:S02]  /*12240*/  MUFU.RCP R7, R7 ;  /* 0x0000000700077308 */ /* 0x001e240000001000 */
[----:B0-----:R-:W-:Y:S01]  /*12250*/  VIADD R4, R7, 0xffffffe ;  /* 0x0ffffffe07047836 */ /* 0x001fe20000000000 */
        /* <DEDUP_REMOVED lines=15> */
.L_x_8596:
[----:B------:R-:W-:Y:S05]  /*12350*/  BSYNC B1 ;  /* 0x0000000000017941 */ /* 0x000fea0003800000 */
.L_x_8594:
[----:B------:R-:W-:Y:S01]  /*12360*/  ISETP.NE.U32.AND P0, PT, R6, RZ, PT ;  /* 0x000000ff0600720c */ /* 0x000fe20003f05070 */
[----:B------:R-:W-:Y:S01]  /*12370*/  IMAD.MOV.U32 R8, RZ, RZ, R0 ;  /* 0x000000ffff087224 */ /* 0x000fe200078e0000 */
[----:B------:R-:W-:Y:S02]  /*12380*/  MOV R5, R3 ;  /* 0x0000000300057202 */ /* 0x000fe40000000f00 */
[----:B------:R-:W-:-:S13]  /*12390*/  ISETP.NE.AND.EX P0, PT, R7, RZ, PT, P0 ;  /* 0x000000ff0700720c */ /* 0x000fda0003f05300 */
[----:B------:R-:W-:Y:S05]  /*123a0*/  @P0 BRA `(.L_x_8597) ;  /* 0xfffffffc00780947 */ /* 0x000fea000383ffff */
[----:B------:R-:W-:Y:S05]  /*123b0*/  BSYNC B0 ;  /* 0x0000000000007941 */ /* 0x000fea0003800000 */
.L_x_8593:
[----:B------:R-:W-:Y:S01]  /*123c0*/  ISETP.NE.U32.AND P0, PT, R3, RZ, PT ;  /* 0x000000ff0300720c */ /* 0x000fe20003f05070 */
[----:B------:R-:W-:-:S12]  /*123d0*/  BSSY B0, `(.L_x_8598) ;  /* 0x000001a000007945 */ /* 0x000fd80003800000 */
[----:B------:R-:W-:Y:S05]  /*123e0*/  @!P0 BRA `(.L_x_8599) ;  /* 0x0000000000148947 */ /* 0x000fea0003800000 */
[----:B------:R-:W-:-:S07]  /*123f0*/  MOV R4, 0x12410 ;  /* 0x0001241000047802 */ /* 0x000fce0000000f00 */
[----:B------:R-:W-:Y:S05]  /*12400*/  CALL.REL.NOINC `($__internal_44_$__cuda_sm20_div_u64) ;  /* 0x00000078000c7944 */ /* 0x000fea0003c00000 */
[----:B------:R-:W-:Y:S01]  /*12410*/  IMAD.MOV.U32 R4, RZ, RZ, R0 ;  /* 0x000000ffff047224 */ /* 0x000fe200078e0000 */
[----:B------:R-:W-:Y:S01]  /*12420*/  MOV R5, R3 ;  /* 0x0000000300057202 */ /* 0x000fe20000000f00 */
[----:B------:R-:W-:Y:S06]  /*12430*/  BRA `(.L_x_8600) ;  /* 0x00000000004c7947 */ /* 0x000fec0003800000 */
.L_x_8599:
        /* <DEDUP_REMOVED lines=19> */
.L_x_8600:
[----:B------:R-:W-:Y:S05]  /*12570*/  BSYNC B0 ;  /* 0x0000000000007941 */ /* 0x000fea0003800000 */
.L_x_8598:
[----:B------:R-:W-:Y:S01]  /*12580*/  ULDC.64 UR4, c[0x0][0x608] ;  /* 0x0001820000047ab9 */ /* 0x000fe20000000a00 */
[----:B------:R-:W-:Y:S02]  /*12590*/  IMAD R3, R5, R24, RZ ;  /* 0x0000001805037224 */ /* 0x000fe400078e02ff */
[----:B------:R-:W-:-:S04]  /*125a0*/  IMAD.WIDE.U32 R4, R24, R4, UR4 ;  /* 0x0000000418047e25 */ /* 0x000fc8000f8e0004 */
[----:B------:R-:W-:Y:S01]  /*125b0*/  IMAD.IADD R5, R5, 0x1, R3 ;  /* 0x0000000105057824 */ /* 0x000fe200078e0203 */
[----:B------:R-:W-:Y:S01]  /*125c0*/  MOV R6, R4 ;  /* 0x0000000400067202 */ /* 0x000fe20000000f00 */
[----:B------:R-:W-:-:S03]  /*125d0*/  IMAD.MOV.U32 R0, RZ, RZ, R4 ;  /* 0x000000ffff007224 */ /* 0x000fc600078e0004 */
[----:B------:R-:W-:-:S07]  /*125e0*/  MOV R3, R5 ;  /* 0x0000000500037202 */ /* 0x000fce0000000f00 */
.L_x_8592:
        /* <DEDUP_REMOVED lines=290> */
.L_x_8602:
        /* <DEDUP_REMOVED lines=275> */
.L_x_8603:
        /* <DEDUP_REMOVED lines=276> */
.L_x_8604:
        /* <DEDUP_REMOVED lines=275> */
.L_x_8605:
        /* <DEDUP_REMOVED lines=14> */
.L_x_8607:
[----:B------:R-:W-:Y:S05]  /*16c90*/  BSYNC B0 ;  /* 0x0000000000007941 */ /* 0x000fea0003800000 */
.L_x_8606:
        /* <DEDUP_REMOVED lines=17> */
.L_x_8609:
[----:B------:R-:W-:Y:S05]  /*16db0*/  BSYNC B0 ;  /* 0x0000000000007941 */ /* 0x000fea0003800000 */
.L_x_8608:
        /* <DEDUP_REMOVED lines=35> */
.L_x_8611:
[----:B------:R-:W-:Y:S05]  /*16ff0*/  BSYNC B0 ;  /* 0x0000000000007941 */ /* 0x000fea0003800000 */
.L_x_8610:
        /* <DEDUP_REMOVED lines=46> */
.L_x_8616:
        /* <DEDUP_REMOVED lines=18> */
.L_x_8615:
[----:B------:R-:W-:Y:S05]  /*17400*/  BRA `(.L_x_8614) ;  /* 0x00000000009c7947 */ /* 0x000fea0003800000 */
.L_x_8613:
        /* <DEDUP_REMOVED lines=21> */
.L_x_8617:
        /* <DEDUP_REMOVED lines=18> */
.L_x_8614:
[----:B------:R-:W-:Y:S05]  /*17680*/  BSYNC B0 ;  /* 0x0000000000007941 */ /* 0x000fea0003800000 */
.L_x_8612:
        /* <DEDUP_REMOVED lines=17> */
.L_x_8621:
        /* <DEDUP_REMOVED lines=27> */
.L_x_8620:
[----:B------:R-:W-:Y:S05]  /*17950*/  BSYNC B0 ;  /* 0x0000000000007941 */ /* 0x000fea0003800000 */
.L_x_8619:
[----:B0-----:R-:W-:Y:S01]  /*17960*/  MOV R9, R27 ;  /* 0x0000001b00097202 */ /* 0x001fe20000000f00 */
[----:B------:R-:W-:Y:S06]  /*17970*/  @P2 BRA `(.L_x_8621) ;  /* 0xfffffffc00882947 */ /* 0x000fec000383ffff */
.L_x_8618:
        /* <DEDUP_REMOVED lines=19> */
.L_x_8626:
        /* <DEDUP_REMOVED lines=24> */
.L_x_8625:
[----:B------:R-:W-:Y:S05]  /*17c30*/  BSYNC B0 ;  /* 0x0000000000007941 */ /* 0x000fea0003800000 */
.L_x_8624:
[----:B------:R-:W-:-:S04]  /*17c40*/  SHF.R.S32.HI R2, RZ, 0x1, R2 ;  /* 0x00000001ff027819 */ /* 0x000fc80000011402 */
[----:B------:R-:W-:-:S13]  /*17c50*/  ISETP.GE.AND P0, PT, R2, 0x20, PT ;  /* 0x000000200200780c */ /* 0x000fda0003f06270 */
[----:B------:R-:W-:Y:S05]  /*17c60*/  @P0 BRA `(.L_x_8626) ;  /* 0xfffffffc00900947 */ /* 0x000fea000383ffff */
[----:B------:R-:W-:-:S11]  /*17c70*/  HFMA2.MMA R2, -RZ, RZ, 0, 1.9073486328125e-06 ;  /* 0x00000020ff027435 */ /* 0x000fd600000001ff */
.L_x_8623:
[----:B------:R-:W-:Y:S01]  /*17c80*/  BAR.SYNC.DEFER_BLOCKING 0x0 ;  /* 0x0000000000007b1d */ /* 0x000fe20000010000 */
[----:B------:R-:W-:-:S13]  /*17c90*/  ISETP.GE.AND P0, PT, R2, 0x2, PT ;  /* 0x000000020200780c */ /* 0x000fda0003f06270 */
[----:B------:R-:W-:Y:S05]  /*17ca0*/  @!P0 BRA `(.L_x_8622) ;  /* 0x0000000000508947 */ /* 0x000fea0003800000 */
[----:B0-----:R-:W-:-:S07]  /*17cb0*/  IMAD.MOV.U32 R9, RZ, RZ, 0x1 ;  /* 0x00000001ff097424 */ /* 0x001fce00078e00ff */
.L_x_8627:
        /* <DEDUP_REMOVED lines=19> */
.L_x_8622:
        /* <DEDUP_REMOVED lines=21> */
.L_x_8629:
        /* <DEDUP_REMOVED lines=26> */
.L_x_8631:
        /* <DEDUP_REMOVED lines=22> */
.L_x_8632:
        /* <DEDUP_REMOVED lines=22> */
.L_x_8633:
        /* <DEDUP_REMOVED lines=22> */
.L_x_8634:
[----:B------:R-:W-:Y:S02]  /*18500*/  ULDC.64 UR4, c[0x0][0x5f8] ;  /* 0x00017e0000047ab9 */ /* 0x000fe40000000a00 */
[----:B------:R-:W-:-:S05]  /*18510*/  IADD3 R16, P0, R16, UR4, RZ ;  /* 0x0000000410107c10 */ /* 0x000fca000ff1e0ff */
[----:B------:R-:W-:-:S05]  /*18520*/  IMAD.X R17, RZ, RZ, UR5, P0 ;  /* 0x00000005ff117e24 */ /* 0x000fca00080e06ff */
[----:B------:R-:W-:Y:S01]  /*18530*/  STG.E.U8 desc[UR60][R16.64], R28 ;  /* 0x0000001c10007986 */ /* 0x000fe2000c10113c */
[----:B------:R-:W-:Y:S05]  /*18540*/  EXIT ;  /* 0x000000000000794d */ /* 0x000fea0003800000 */
.L_x_8630:
[----:B------:R-:W-:Y:S04]  /*18550*/  STG.E.64 desc[UR60][R4.64], R32 ;  /* 0x0000002004007986 */ /* 0x000fe8000c101b3c */
[----:B------:R-:W-:Y:S04]  /*18560*/  STG.E.64 desc[UR60][R4.64+0x8], R26 ;  /* 0x0000081a04007986 */ /* 0x000fe8000c101b3c */
[----:B------:R-:W-:Y:S04]  /*18570*/  STG.E.64 desc[UR60][R4.64+0x10], R24 ;  /* 0x0000101804007986 */ /* 0x000fe8000c101b3c */
[----:B------:R-:W-:Y:S01]  /*18580*/  STG.E.64 desc[UR60][R4.64+0x18], R28 ;  /* 0x0000181c04007986 */ /* 0x000fe2000c101b3c */
[----:B------:R-:W-:Y:S05]  /*18590*/  EXIT ;  /* 0x000000000000794d */ /* 0x000fea0003800000 */
.L_x_8628:
        /* <DEDUP_REMOVED lines=10> */
[----:B------:R-:W2:Y:S04]  /*18640*/  @P4 LDG.E.U8 R13, desc[UR60][R4.64] ;  /* 0x0000003c040d4981 */ /* 0x000ea8000c1e1100 */
[----:B------:R-:W3:Y:S04]  /*18650*/  @P4 LDG.E.U8 R11, desc[UR60][R2.64] ;  /* 0x0000003c020b4981 */ /* 0x000ee8000c1e1100 */
[----:B------:R-:W4:Y:S04]  /*18660*/  @P4 LDG.E.U8 R15, desc[UR60][R6.64] ;  /* 0x0000003c060f4981 */ /* 0x000f28000c1e1100 */
[----:B------:R-:W5:Y:S01]  /*18670*/  @P4 LDG.E.U8 R19, desc[UR60][R8.64] ;  /* 0x0000003c08134981 */ /* 0x000f62000c1e1100 */
        /* <DEDUP_REMOVED lines=27> */
.L_x_8636:
        /* <DEDUP_REMOVED lines=22> */
.L_x_8637:
        /* <DEDUP_REMOVED lines=22> */
.L_x_8638:
        /* <DEDUP_REMOVED lines=22> */
.L_x_8639:
[----:B------:R-:W-:Y:S02]  /*18c50*/  ULDC.64 UR4, c[0x0][0x5f8] ;  /* 0x00017e0000047ab9 */ /* 0x000fe40000000a00 */
[----:B------:R-:W-:-:S05]  /*18c60*/  IADD3 R16, P0, R16, UR4, RZ ;  /* 0x0000000410107c10 */ /* 0x000fca000ff1e0ff */
[----:B------:R-:W-:-:S05]  /*18c70*/  IMAD.X R17, RZ, RZ, UR5, P0 ;  /* 0x00000005ff117e24 */ /* 0x000fca00080e06ff */
[----:B------:R-:W-:Y:S01]  /*18c80*/  STG.E.U8 desc[UR60][R16.64], R22 ;  /* 0x0000001610007986 */ /* 0x000fe2000c10113c */
[----:B------:R-:W-:Y:S05]  /*18c90*/  EXIT ;  /* 0x000000000000794d */ /* 0x000fea0003800000 */
.L_x_8635:
[----:B------:R-:W-:Y:S04]  /*18ca0*/  STG.E.U8 desc[UR60][R2.64], R28 ;  /* 0x0000001c02007986 */ /* 0x000fe8000c10113c */
[----:B------:R-:W-:Y:S04]  /*18cb0*/  STG.E.U8 desc[UR60][R4.64], R26 ;  /* 0x0000001a04007986 */ /* 0x000fe8000c10113c */
[----:B------:R-:W-:Y:S04]  /*18cc0*/  STG.E.U8 desc[UR60][R6.64], R24 ;  /* 0x0000001806007986 */ /* 0x000fe8000c10113c */
[----:B------:R-:W-:Y:S01]  /*18cd0*/  STG.E.U8 desc[UR60][R8.64], R22 ;  /* 0x0000001608007986 */ /* 0x000fe2000c10113c */
[----:B------:R-:W-:Y:S05]  /*18ce0*/  EXIT ;  /* 0x000000000000794d */ /* 0x000fea0003800000 */
.L_x_8601:
        /* <DEDUP_REMOVED lines=31> */
.L_x_8641:
        /* <DEDUP_REMOVED lines=21> */
.L_x_8643:
        /* <DEDUP_REMOVED lines=22> */
.L_x_8644:
        /* <DEDUP_REMOVED lines=22> */
.L_x_8645:
        /* <DEDUP_REMOVED lines=22> */
.L_x_8646:
[----:B------:R-:W-:Y:S02]  /*19450*/  ULDC.64 UR4, c[0x0][0x5f8] ;  /* 0x00017e0000047ab9 */ /* 0x000fe40000000a00 */
[----:B------:R-:W-:-:S05]  /*19460*/  IADD3 R16, P0, R16, UR4, RZ ;  /* 0x0000000410107c10 */ /* 0x000fca000ff1e0ff */
[----:B------:R-:W-:-:S05]  /*19470*/  IMAD.X R17, RZ, RZ, UR5, P0 ;  /* 0x00000005ff117e24 */ /* 0x000fca00080e06ff */
[----:B------:R-:W-:Y:S01]  /*19480*/  STG.E.U8 desc[UR60][R16.64], R42 ;  /* 0x0000002a10007986 */ /* 0x000fe2000c10113c */
[----:B------:R-:W-:Y:S05]  /*19490*/  EXIT ;  /* 0x000000000000794d */ /* 0x000fea0003800000 */
.L_x_8642:
[----:B------:R-:W-:Y:S04]  /*194a0*/  STG.E.64 desc[UR60][R4.64], R32 ;  /* 0x0000002004007986 */ /* 0x000fe8000c101b3c */
[----:B------:R-:W-:Y:S04]  /*194b0*/  STG.E.64 desc[UR60][R4.64+0x8], R38 ;  /* 0x0000082604007986 */ /* 0x000fe8000c101b3c */
[----:B------:R-:W-:Y:S04]  /*194c0*/  STG.E.64 desc[UR60][R4.64+0x10], R40 ;  /* 0x0000102804007986 */ /* 0x000fe8000c101b3c */
[----:B------:R-:W-:Y:S01]  /*194d0*/  STG.E.64 desc[UR60][R4.64+0x18], R42 ;  /* 0x0000182a04007986 */ /* 0x000fe2000c101b3c */
[----:B------:R-:W-:Y:S05]  /*194e0*/  EXIT ;  /* 0x000000000000794d */ /* 0x000fea0003800000 */
.L_x_8640:
        /* <DEDUP_REMOVED lines=41> */
.L_x_8648:
        /* <DEDUP_REMOVED lines=22> */
.L_x_8649:
        /* <DEDUP_REMOVED lines=22> */
.L_x_8650:
        /* <DEDUP_REMOVED lines=22> */
.L_x_8651:
[----:B------:R-:W-:Y:S02]  /*19ba0*/  ULDC.64 UR4, c[0x0][0x5f8] ;  /* 0x00017e0000047ab9 */ /* 0x000fe40000000a00 */
[----:B------:R-:W-:-:S05]  /*19bb0*/  IADD3 R16, P0, R16, UR4, RZ ;  /* 0x0000000410107c10 */ /* 0x000fca000ff1e0ff */
[----:B------:R-:W-:-:S05]  /*19bc0*/  IMAD.X R17, RZ, RZ, UR5, P0 ;  /* 0x00000005ff117e24 */ /* 0x000fca00080e06ff */
[----:B------:R-:W-:Y:S01]  /*19bd0*/  STG.E.U8 desc[UR60][R16.64], R42 ;  /* 0x0000002a10007986 */ /* 0x000fe2000c10113c */
[----:B------:R-:W-:Y:S05]  /*19be0*/  EXIT ;  /* 0x000000000000794d */ /* 0x000fea0003800000 */
.L_x_8647:
[----:B------:R-:W-:Y:S04]  /*19bf0*/  STG.E.U8 desc[UR60][R2.64], R32 ;  /* 0x0000002002007986 */ /* 0x000fe8000c10113c */
[----:B------:R-:W-:Y:S04]  /*19c00*/  STG.E.U8 desc[UR60][R4.64], R38 ;  /* 0x0000002604007986 */ /* 0x000fe8000c10113c */
[----:B------:R-:W-:Y:S04]  /*19c10*/  STG.E.U8 desc[UR60][R6.64], R40 ;  /* 0x0000002806007986 */ /* 0x000fe8000c10113c */
[----:B------:R-:W-:Y:S01]  /*19c20*/  STG.E.U8 desc[UR60][R8.64], R42 ;  /* 0x0000002a08007986 */ /* 0x000fe2000c10113c */
[----:B------:R-:W-:Y:S05]  /*19c30*/  EXIT ;  /* 0x000000000000794d */ /* 0x000fea0003800000 */
        .weak           $__internal_44_$__cuda_sm20_div_u64
        .type           $__internal_44_$__cuda_sm20_div_u64,@function
        .size           $__internal_44_$__cuda_sm20_div_u64,($__internal_45_$__cuda_sm20_rem_u64 - $__internal_44_$__cuda_sm20_div_u64)
$__internal_44_$__cuda_sm20_div_u64:
        /* <DEDUP_REMOVED lines=66> */
[----:B------:R-:W-:Y:S06]  /*1a060*/  RET.REL.NODEC R4 `(_ZN2at6native13reduce_kernelILi128ELi4ENS0_8ReduceOpIhNS0_14func_wrapper_tIhNS0_55_GLOBAL__N__0955718d_22_SparseCsrTensorMath_cu_868dd54514ReductionAddOpIlEEEEjhLi4ELi4EEEEEvT1_) ;  /* 0xfffffe5c04e47950 */ /* 0x000fec0003c3ffff */
        .weak           $__internal_45_$__cuda_sm20_rem_u64
        .type           $__internal_45_$__cuda_sm20_rem_u64,@function
        .size           $__internal_45_$__cuda_sm20_rem_u64,(.L_x_8872 - $__internal_45_$__cuda_sm20_rem_u64)
$__internal_45_$__cuda_sm20_rem_u64:
        /* <DEDUP_REMOVED lines=62> */
[----:B------:R-:W-:Y:S06]  /*1a450*/  RET.REL.NODEC R4 `(_ZN2at6native13reduce_kernelILi128ELi4ENS0_8ReduceOpIhNS0_14func_wrapper_tIhNS0_55_GLOBAL__N__0955718d_22_SparseCsrTensorMath_cu_868dd54514ReductionAddOpIlEEEEjhLi4ELi4EEEEEvT1_) ;  /* 0xfffffe5804e87950 */ /* 0x000fec0003c3ffff */
.L_x_8652:
        /* <DEDUP_REMOVED lines=10> */
.L_x_8872:


//--------------------- .nv.global.init           --------------------------
	.section	.nv.global.init,"aw",@progbits
.nv.global.init:
	.type		__unnamed_59,@object
	.size		__unnamed_59,(__unnamed_3 - __unnamed_59)
__unnamed_59:
        /*0000*/ 	.byte	0x73, 0x65, 0x74, 0x5f, 0x72, 0x65, 0x73, 0x75, 0x6c, 0x74, 0x73, 0x00
	.type		__unnamed_3,@object
	.size		__unnamed_3,(__unnamed_115 - __unnamed_3)
__unnamed_3:
        /*000c*/ 	.byte	0x73, 0x65, 0x74, 0x5f, 0x72, 0x65, 0x73, 0x75, 0x6c, 0x74, 0x73, 0x00
	.type		__unnamed_115,@object
	.size		__unnamed_115,(__unnamed_143 - __unnamed_115)
__unnamed_115:
        /*0018*/ 	.byte	0x73, 0x65, 0x74, 0x5f, 0x72, 0x65, 0x73, 0x75, 0x6c, 0x74, 0x73, 0x00
	.type		__unnamed_143,@object
	.size		__unnamed_143,(__unnamed_31 - __unnamed_143)
__unnamed_143:
        /*0024*/ 	.byte	0x73, 0x65, 0x74, 0x5f, 0x72, 0x65, 0x73, 0x75, 0x6c, 0x74, 0x73, 0x00
	.type		__unnamed_31,@object
	.size		__unnamed_31,(__unnamed_87 - __unnamed_31)
__unnamed_31:
        /*0030*/ 	.byte	0x73, 0x65, 0x74, 0x5f, 0x72, 0x65, 0x73, 0x75, 0x6c, 0x74, 0x73, 0x00
	.type		__unnamed_87,@object
	.size		__unnamed_87,(__unnamed_73 - __unnamed_87)
__unnamed_87:
        /*003c*/ 	.byte	0x73, 0x65, 0x74, 0x5f, 0x72, 0x65, 0x73, 0x75, 0x6c, 0x74, 0x73, 0x00
	.type		__unnamed_73,@object
	.size		__unnamed_73,(__unnamed_129 - __unnamed_73)
__unnamed_73:
        /*0048*/ 	.byte	0x73, 0x65, 0x74, 0x5f, 0x72, 0x65, 0x73, 0x75, 0x6c, 0x74, 0x73, 0x00
	.type		__unnamed_129,@object
	.size		__unnamed_129,(__unnamed_17 - __unnamed_129)
__unnamed_129:
        /*0054*/ 	.byte	0x73, 0x65, 0x74, 0x5f, 0x72, 0x65, 0x73, 0x75, 0x6c, 0x74, 0x73, 0x00
	.type		__unnamed_17,@object
	.size		__unnamed_17,(__unnamed_45 - __unnamed_17)
__unnamed_17:
        /*0060*/ 	.byte	0x73, 0x65, 0x74, 0x5f, 0x72, 0x65, 0x73, 0x75, 0x6c, 0x74, 0x73, 0x00
	.type		__unnamed_45,@object
	.size		__unnamed_45,(__unnamed_101 - __unnamed_45)
__unnamed_45:
        /*006c*/ 	.byte	0x73, 0x65, 0x74, 0x5f, 0x72, 0x65, 0x73, 0x75, 0x6c, 0x74, 0x73, 0x00
	.type		__unnamed_101,@object
	.size		__unnamed_101,(__unnamed_10 - __unnamed_101)
__unnamed_101:
        /*0078*/ 	.byte	0x73, 0x65, 0x74, 0x5f, 0x72, 0x65, 0x73, 0x75, 0x6c, 0x74, 0x73, 0x00
	.type		__unnamed_10,@object
	.size		__unnamed_10,(__unnamed_122 - __unnamed_10)
__unnamed_10:
        /*0084*/ 	.byte	0x73, 0x65, 0x74, 0x5f, 0x72, 0x65, 0x73, 0x75, 0x6c, 0x74, 0x73, 0x00
	.type		__unnamed_122,@object
	.size		__unnamed_122,(__unnamed_66 - __unnamed_122)
__unnamed_122:
        /*0090*/ 	.byte	0x73, 0x65, 0x74, 0x5f, 0x72, 0x65, 0x73, 0x75, 0x6c, 0x74, 0x73, 0x00
	.type		__unnamed_66,@object
	.size		__unnamed_66,(__unnamed_94 - __unnamed_66)
__unnamed_66:
        /*009c*/ 	.byte	0x73, 0x65, 0x74, 0x5f, 0x72, 0x65, 0x73, 0x75, 0x6c, 0x74, 0x73, 0x00
	.type		__unnamed_94,@object
	.size		__unnamed_94,(__unnamed_38 - __unnamed_94)
__unnamed_94:
        /*00a8*/ 	.byte	0x73, 0x65, 0x74, 0x5f, 0x72, 0x65, 0x73, 0x75, 0x6c, 0x74, 0x73, 0x00
	.type		__unnamed_38,@object
	.size		__unnamed_38,(__unnamed_150 - __unnamed_38)
__unnamed_38:
        /*00b4*/ 	.byte	0x73, 0x65, 0x74, 0x5f, 0x72, 0x65, 0x73, 0x75, 0x6c, 0x74, 0x73, 0x00
	.type		__unnamed_150,@object
	.size		__unnamed_150,(__unnamed_108 - __unnamed_150)
__unnamed_150:
        /*00c0*/ 	.byte	0x73, 0x65, 0x74, 0x5f, 0x72, 0x65, 0x73, 0x75, 0x6c, 0x74, 0x73, 0x00
	.type		__unnamed_108,@object
	.size		__unnamed_108,(__unnamed_52 - __unnamed_108)
__unnamed_108:
        /*00cc*/ 	.byte	0x73, 0x65, 0x74, 0x5f, 0x72, 0x65, 0x73, 0x75, 0x6c, 0x74, 0x73, 0x00
	.type		__unnamed_52,@object
	.size		__unnamed_52,(__unnamed_136 - __unnamed_52)
__unnamed_52:
        /*00d8*/ 	.byte	0x73, 0x65, 0x74, 0x5f, 0x72, 0x65, 0x73, 0x75, 0x6c, 0x74, 0x73, 0x00
	.type		__unnamed_136,@object
	.size		__unnamed_136,(__unnamed_24 - __unnamed_136)
__unnamed_136:
        /*00e4*/ 	.byte	0x73, 0x65, 0x74, 0x5f, 0x72, 0x65, 0x73, 0x75, 0x6c, 0x74, 0x73, 0x00
	.type		__unnamed_24,@object
	.size		__unnamed_24,(__unnamed_80 - __unnamed_24)
__unnamed_24:
        /*00f0*/ 	.byte	0x73, 0x65, 0x74, 0x5f, 0x72, 0x65, 0x73, 0x75, 0x6c, 0x74, 0x73, 0x00
	.type		__unnamed_80,@object
	.size		__unnamed_80,($str$21 - __unnamed_80)
__unnamed_80:
        /*00fc*/ 	.byte	0x73, 0x65, 0x74, 0x5f, 0x72, 0x65, 0x73, 0x75, 0x6c, 0x74, 0x73, 0x00
	.type		$str$21,@object
	.size		$str$21,(__unnamed_75 - $str$21)
$str$21:
        /*0108*/ 	.byte	0x66, 0x69, 0x6e, 0x61, 0x6c, 0x5f, 0x6f, 0x75, 0x74, 0x70, 0x75, 0x74, 0x00
	.type		__unnamed_75,@object
	.size		__unnamed_75,(__unnamed_43 - __unnamed_75)
__unnamed_75:
        /*0115*/ 	.byte	0x74, 0x68, 0x72, 0x65, 0x61, 0x64, 0x5f, 0x72, 0x65, 0x64, 0x75, 0x63, 0x65, 0x00
	.type		__unnamed_43,@object
	.size		__unnamed_43,(__unnamed_131 - __unnamed_43)
__unnamed_43:
        /*0123*/ 	.byte	0x74, 0x68, 0x72, 0x65, 0x61, 0x64, 0x5f, 0x72, 0x65, 0x64, 0x75, 0x63, 0x65, 0x00
	.type		__unnamed_131,@object
	.size		__unnamed_131,(__unnamed_99 - __unnamed_131)
__unnamed_131:
        /*0131*/ 	.byte	0x74, 0x68, 0x72, 0x65, 0x61, 0x64, 0x5f, 0x72, 0x65, 0x64, 0x75, 0x63, 0x65, 0x00
	.type		__unnamed_99,@object
	.size		__unnamed_99,(__unnamed_19 - __unnamed_99)
__unnamed_99:
        /*013f*/ 	.byte	0x74, 0x68, 0x72, 0x65, 0x61, 0x64, 0x5f, 0x72, 0x65, 0x64, 0x75, 0x63, 0x65, 0x00
	.type		__unnamed_19,@object
	.size		__unnamed_19,(__unnamed_15 - __unnamed_19)
__unnamed_19:
        /*014d*/ 	.byte	0x74, 0x68, 0x72, 0x65, 0x61, 0x64, 0x5f, 0x72, 0x65, 0x64, 0x75, 0x63, 0x65, 0x00
	.type		__unnamed_15,@object
	.size		__unnamed_15,(__unnamed_47 - __unnamed_15)
__unnamed_15:
        /*015b*/ 	.byte	0x74, 0x68, 0x72, 0x65, 0x61, 0x64, 0x5f, 0x72, 0x65, 0x64, 0x75, 0x63, 0x65, 0x00
	.type		__unnamed_47,@object
	.size		__unnamed_47,($str$23 - __unnamed_47)
__unnamed_47:
        /*0169*/ 	.byte	0x74, 0x68, 0x72, 0x65, 0x61, 0x64, 0x5f, 0x72, 0x65, 0x64, 0x75, 0x63, 0x65, 0x00
	.type		$str$23,@object
	.size		$str$23,(__unnamed_127 - $str$23)
$str$23:
        /*0177*/ 	.byte	0x21, 0x66, 0x69, 0x6e, 0x61, 0x6c, 0x5f, 0x6f, 0x75, 0x74, 0x70, 0x75, 0x74, 0x00
	.type		__unnamed_127,@object
	.size		__unnamed_127,(__unnamed_71 - __unnamed_127)
__unnamed_127:
        /*0185*/ 	.byte	0x74, 0x68, 0x72, 0x65, 0x61, 0x64, 0x5f, 0x72, 0x65, 0x64, 0x75, 0x63, 0x65, 0x00
	.type		__unnamed_71,@object
	.size		__unnamed_71,(__unnamed_103 - __unnamed_71)
__unnamed_71:
        /*0193*/ 	.byte	0x74, 0x68, 0x72, 0x65, 0x61, 0x64, 0x5f, 0x72, 0x65, 0x64, 0x75, 0x63, 0x65, 0x00
	.type		__unnamed_103,@object
	.size		__unnamed_103,(__unnamed_89 - __unnamed_103)
__unnamed_103:
        /*01a1*/ 	.byte	0x74, 0x68, 0x72, 0x65, 0x61, 0x64, 0x5f, 0x72, 0x65, 0x64, 0x75, 0x63, 0x65, 0x00
	.type		__unnamed_89,@object
	.size		__unnamed_89,(__unnamed_57 - __unnamed_89)
__unnamed_89:
        /*01af*/ 	.byte	0x74, 0x68, 0x72, 0x65, 0x61, 0x64, 0x5f, 0x72, 0x65, 0x64, 0x75, 0x63, 0x65, 0x00
	.type		__unnamed_57,@object
	.size		__unnamed_57,(__unnamed_1 - __unnamed_57)
__unnamed_57:
        /*01bd*/ 	.byte	0x74, 0x68, 0x72, 0x65, 0x61, 0x64, 0x5f, 0x72, 0x65, 0x64, 0x75, 0x63, 0x65, 0x00
	.type		__unnamed_1,@object
	.size		__unnamed_1,(__unnamed_33 - __unnamed_1)
__unnamed_1:
        /*01cb*/ 	.byte	0x74, 0x68, 0x72, 0x65, 0x61, 0x64, 0x5f, 0x72, 0x65, 0x64, 0x75, 0x63, 0x65, 0x00
	.type		__unnamed_33,@object
	.size		__unnamed_33,(__unnamed_145 - __unnamed_33)
__unnamed_33:
        /*01d9*/ 	.byte	0x74, 0x68, 0x72, 0x65, 0x61, 0x64, 0x5f, 0x72, 0x65, 0x64, 0x75, 0x63, 0x65, 0x00
	.type		__unnamed_145,@object
	.size		__unnamed_145,(__unnamed_113 - __unnamed_145)
__unnamed_145:
        /*01e7*/ 	.byte	0x74, 0x68, 0x72, 0x65, 0x61, 0x64, 0x5f, 0x72, 0x65, 0x64, 0x75, 0x63, 0x65, 0x00
	.type		__unnamed_113,@object
	.size		__unnamed_113,(__unnamed_141 - __unnamed_113)
__unnamed_113:
        /*01f5*/ 	.byte	0x74, 0x68, 0x72, 0x65, 0x61, 0x64, 0x5f, 0x72, 0x65, 0x64, 0x75, 0x63, 0x65, 0x00
	.type		__unnamed_141,@object
	.size		__unnamed_141,(__unnamed_29 - __unnamed_141)
__unnamed_141:
        /*0203*/ 	.byte	0x74, 0x68, 0x72, 0x65, 0x61, 0x64, 0x5f, 0x72, 0x65, 0x64, 0x75, 0x63, 0x65, 0x00
	.type		__unnamed_29,@object
	.size		__unnamed_29,(__unnamed_61 - __unnamed_29)
__unnamed_29:
        /*0211*/ 	.byte	0x74, 0x68, 0x72, 0x65, 0x61, 0x64, 0x5f, 0x72, 0x65, 0x64, 0x75, 0x63, 0x65, 0x00
	.type		__unnamed_61,@object
	.size		__unnamed_61,(__unnamed_5 - __unnamed_61)
__unnamed_61:
        /*021f*/ 	.byte	0x74, 0x68, 0x72, 0x65, 0x61, 0x64, 0x5f, 0x72, 0x65, 0x64, 0x75, 0x63, 0x65, 0x00
	.type		__unnamed_5,@object
	.size		__unnamed_5,(__unnamed_85 - __unnamed_5)
__unnamed_5:
        /*022d*/ 	.byte	0x74, 0x68, 0x72, 0x65, 0x61, 0x64, 0x5f, 0x72, 0x65, 0x64, 0x75, 0x63, 0x65, 0x00
	.type		__unnamed_85,@object
	.size		__unnamed_85,(__unnamed_117 - __unnamed_85)
__unnamed_85:
        /*023b*/ 	.byte	0x74, 0x68, 0x72, 0x65, 0x61, 0x64, 0x5f, 0x72, 0x65, 0x64, 0x75, 0x63, 0x65, 0x00
	.type		__unnamed_117,@object
	.size		__unnamed_117,(__unnamed_138 - __unnamed_117)
__unnamed_117:
        /*0249*/ 	.byte	0x74, 0x68, 0x72, 0x65, 0x61, 0x64, 0x5f, 0x72, 0x65, 0x64, 0x75, 0x63, 0x65, 0x00
	.type		__unnamed_138,@object
	.size		__unnamed_138,(__unnamed_106 - __unnamed_138)
__unnamed_138:
        /*0257*/ 	.byte	0x74, 0x68, 0x72, 0x65, 0x61, 0x64, 0x5f, 0x72, 0x65, 0x64, 0x75, 0x63, 0x65, 0x00
	.type		__unnamed_106,@object
	.size		__unnamed_106,(__unnamed_26 - __unnamed_106)
__unnamed_106:
        /*0265*/ 	.byte	0x74, 0x68, 0x72, 0x65, 0x61, 0x64, 0x5f, 0x72, 0x65, 0x64, 0x75, 0x63, 0x65, 0x00
	.type		__unnamed_26,@object
	.size		__unnamed_26,(__unnamed_82 - __unnamed_26)
__unnamed_26:
        /*0273*/ 	.byte	0x74, 0x68, 0x72, 0x65, 0x61, 0x64, 0x5f, 0x72, 0x65, 0x64, 0x75, 0x63, 0x65, 0x00
	.type		__unnamed_82,@object
	.size		__unnamed_82,(__unnamed_50 - __unnamed_82)
__unnamed_82:
        /*0281*/ 	.byte	0x74, 0x68, 0x72, 0x65, 0x61, 0x64, 0x5f, 0x72, 0x65, 0x64, 0x75, 0x63, 0x65, 0x00
	.type		__unnamed_50,@object
	.size		__unnamed_50,(__unnamed_78 - __unnamed_50)
__unnamed_50:
        /*028f*/ 	.byte	0x74, 0x68, 0x72, 0x65, 0x61, 0x64, 0x5f, 0x72, 0x65, 0x64, 0x75, 0x63, 0x65, 0x00
	.type		__unnamed_78,@object
	.size		__unnamed_78,(__unnamed_110 - __unnamed_78)
__unnamed_78:
        /*029d*/ 	.byte	0x74, 0x68, 0x72, 0x65, 0x61, 0x64, 0x5f, 0x72, 0x65, 0x64, 0x75, 0x63, 0x65, 0x00
	.type		__unnamed_110,@object
	.size		__unnamed_110,($str$22 - __unnamed_110)
__unnamed_110:
        /*02ab*/ 	.byte	0x74, 0x68, 0x72, 0x65, 0x61, 0x64, 0x5f, 0x72, 0x65, 0x64, 0x75, 0x63, 0x65, 0x00
	.type		$str$22,@object
	.size		$str$22,(__unnamed_134 - $str$22)
$str$22:
        /*02b9*/ 	.byte	0x6e, 0x6f, 0x75, 0x74, 0x70, 0x75, 0x74, 0x73, 0x20, 0x3d, 0x3d, 0x20, 0x31, 0x00
	.type		__unnamed_134,@object
	.size		__unnamed_134,(__unnamed_22 - __unnamed_134)
__unnamed_134:
        /*02c7*/ 	.byte	0x74, 0x68, 0x72, 0x65, 0x61, 0x64, 0x5f, 0x72, 0x65, 0x64, 0x75, 0x63, 0x65, 0x00
	.type		__unnamed_22,@object
	.size		__unnamed_22,(__unnamed_54 - __unnamed_22)
__unnamed_22:
        /*02d5*/ 	.byte	0x74, 0x68, 0x72, 0x65, 0x61, 0x64, 0x5f, 0x72, 0x65, 0x64, 0x75, 0x63, 0x65, 0x00
	.type		__unnamed_54,@object
	.size		__unnamed_54,(__unnamed_12 - __unnamed_54)
__unnamed_54:
        /*02e3*/ 	.byte	0x74, 0x68, 0x72, 0x65, 0x61, 0x64, 0x5f, 0x72, 0x65, 0x64, 0x75, 0x63, 0x65, 0x00
	.type		__unnamed_12,@object
	.size		__unnamed_12,(__unnamed_92 - __unnamed_12)
__unnamed_12:
        /*02f1*/ 	.byte	0x74, 0x68, 0x72, 0x65, 0x61, 0x64, 0x5f, 0x72, 0x65, 0x64, 0x75, 0x63, 0x65, 0x00
	.type		__unnamed_92,@object
	.size		__unnamed_92,(__unnamed_124 - __unnamed_92)
__unnamed_92:
        /*02ff*/ 	.byte	0x74, 0x68, 0x72, 0x65, 0x61, 0x64, 0x5f, 0x72, 0x65, 0x64, 0x75, 0x63, 0x65, 0x00
	.type		__unnamed_124,@object
	.size		__unnamed_124,(__unnamed_68 - __unnamed_124)
__unnamed_124:
        /*030d*/ 	.byte	0x74, 0x68, 0x72, 0x65, 0x61, 0x64, 0x5f, 0x72, 0x65, 0x64, 0x75, 0x63, 0x65, 0x00
	.type		__unnamed_68,@object
	.size		__unnamed_68,(__unnamed_36 - __unnamed_68)
__unnamed_68:
        /*031b*/ 	.byte	0x74, 0x68, 0x72, 0x65, 0x61, 0x64, 0x5f, 0x72, 0x65, 0x64, 0x75, 0x63, 0x65, 0x00
	.type		__unnamed_36,@object
	.size		__unnamed_36,(__unnamed_148 - __unnamed_36)
__unnamed_36:
        /*0329*/ 	.byte	0x74, 0x68, 0x72, 0x65, 0x61, 0x64, 0x5f, 0x72, 0x65, 0x64, 0x75, 0x63, 0x65, 0x00
	.type		__unnamed_148,@object
	.size		__unnamed_148,(__unnamed_8 - __unnamed_148)
__unnamed_148:
        /*0337*/ 	.byte	0x74, 0x68, 0x72, 0x65, 0x61, 0x64, 0x5f, 0x72, 0x65, 0x64, 0x75, 0x63, 0x65, 0x00
	.type		__unnamed_8,@object
	.size		__unnamed_8,(__unnamed_40 - __unnamed_8)
__unnamed_8:
        /*0345*/ 	.byte	0x74, 0x68, 0x72, 0x65, 0x61, 0x64, 0x5f, 0x72, 0x65, 0x64, 0x75, 0x63, 0x65, 0x00
	.type		__unnamed_40,@object
	.size		__unnamed_40,(__unnamed_152 - __unnamed_40)
__unnamed_40:
        /*0353*/ 	.byte	0x74, 0x68, 0x72, 0x65, 0x61, 0x64, 0x5f, 0x72, 0x65, 0x64, 0x75, 0x63, 0x65, 0x00
	.type		__unnamed_152,@object
	.size		__unnamed_152,(__unnamed_120 - __unnamed_152)
__unnamed_152:
        /*0361*/ 	.byte	0x74, 0x68, 0x72, 0x65, 0x61, 0x64, 0x5f, 0x72, 0x65, 0x64, 0x75, 0x63, 0x65, 0x00
	.type		__unnamed_120,@object
	.size		__unnamed_120,(__unnamed_64 - __unnamed_120)
__unnamed_120:
        /*036f*/ 	.byte	0x74, 0x68, 0x72, 0x65, 0x61, 0x64, 0x5f, 0x72, 0x65, 0x64, 0x75, 0x63, 0x65, 0x00
	.type		__unnamed_64,@object
	.size		__unnamed_64,(__unnamed_96 - __unnamed_64)
__unnamed_64:
        /*037d*/ 	.byte	0x74, 0x68, 0x72, 0x65, 0x61, 0x64, 0x5f, 0x72, 0x65, 0x64, 0x75, 0x63, 0x65, 0x00
	.type		__unnamed_96,@object
	.size		__unnamed_96,($str$19 - __unnamed_96)
__unnamed_96:
        /*038b*/ 	.byte	0x74, 0x68, 0x72, 0x65, 0x61, 0x64, 0x5f, 0x72, 0x65, 0x64, 0x75, 0x63, 0x65, 0x00
	.type		$str$19,@object
	.size		$str$19,(__unnamed_139 - $str$19)
$str$19:
        /*0399*/ 	.byte	0x6f, 0x75, 0x74, 0x70, 0x75, 0x74, 0x5f, 0x76, 0x65, 0x63, 0x5f, 0x73, 0x69, 0x7a, 0x65, 0x20
        /*03a9*/ 	.byte	0x3d, 0x3d, 0x20, 0x31, 0x00
	.type		__unnamed_139,@object
	.size		__unnamed_139,(__unnamed_107 - __unnamed_139)
__unnamed_139:
        /*03ae*/ 	.byte	0x73, 0x65, 0x74, 0x5f, 0x72, 0x65, 0x73, 0x75, 0x6c, 0x74, 0x73, 0x5f, 0x74, 0x6f, 0x5f, 0x6f
        /*03be*/ 	.byte	0x75, 0x74, 0x70, 0x75, 0x74, 0x00
	.type		__unnamed_107,@object
	.size		__unnamed_107,(__unnamed_27 - __unnamed_107)
__unnamed_107:
        /*03c4*/ 	.byte	0x73, 0x65, 0x74, 0x5f, 0x72, 0x65, 0x73, 0x75, 0x6c, 0x74, 0x73, 0x5f, 0x74, 0x6f, 0x5f, 0x6f
        /*03d4*/ 	.byte	0x75, 0x74, 0x70, 0x75, 0x74, 0x00
	.type		__unnamed_27,@object
	.size		__unnamed_27,(__unnamed_91 - __unnamed_27)
__unnamed_27:
        /*03da*/ 	.byte	0x73, 0x65, 0x74, 0x5f, 0x72, 0x65, 0x73, 0x75, 0x6c, 0x74, 0x73, 0x5f, 0x74, 0x6f, 0x5f, 0x6f
        /*03ea*/ 	.byte	0x75, 0x74, 0x70, 0x75, 0x74, 0x00
	.type		__unnamed_91,@object
	.size		__unnamed_91,(__unnamed_35 - __unnamed_91)
__unnamed_91:
        /*03f0*/ 	.byte	0x73, 0x65, 0x74, 0x5f, 0x72, 0x65, 0x73, 0x75, 0x6c, 0x74, 0x73, 0x5f, 0x74, 0x6f, 0x5f, 0x6f
        /*0400*/ 	.byte	0x75, 0x74, 0x70, 0x75, 0x74, 0x00
	.type		__unnamed_35,@object
	.size		__unnamed_35,(__unnamed_147 - __unnamed_35)
__unnamed_35:
        /*0406*/ 	.byte	0x73, 0x65, 0x74, 0x5f, 0x72, 0x65, 0x73, 0x75, 0x6c, 0x74, 0x73, 0x5f, 0x74, 0x6f, 0x5f, 0x6f
        /*0416*/ 	.byte	0x75, 0x74, 0x70, 0x75, 0x74, 0x00
	.type		__unnamed_147,@object
	.size		__unnamed_147,(__unnamed_83 - __unnamed_147)
__unnamed_147:
        /*041c*/ 	.byte	0x73, 0x65, 0x74, 0x5f, 0x72, 0x65, 0x73, 0x75, 0x6c, 0x74, 0x73, 0x5f, 0x74, 0x6f, 0x5f, 0x6f
        /*042c*/ 	.byte	0x75, 0x74, 0x70, 0x75, 0x74, 0x00
	.type		__unnamed_83,@object
	.size		__unnamed_83,(__unnamed_51 - __unnamed_83)
__unnamed_83:
        /*0432*/ 	.byte	0x73, 0x65, 0x74, 0x5f, 0x72, 0x65, 0x73, 0x75, 0x6c, 0x74, 0x73, 0x5f, 0x74, 0x6f, 0x5f, 0x6f
        /*0442*/ 	.byte	0x75, 0x74, 0x70, 0x75, 0x74, 0x00
	.type		__unnamed_51,@object
	.size		__unnamed_51,(__unnamed_79 - __unnamed_51)
__unnamed_51:
        /*0448*/ 	.byte	0x73, 0x65, 0x74, 0x5f, 0x72, 0x65, 0x73, 0x75, 0x6c, 0x74, 0x73, 0x5f, 0x74, 0x6f, 0x5f, 0x6f
        /*0458*/ 	.byte	0x75, 0x74, 0x70, 0x75, 0x74, 0x00
	.type		__unnamed_79,@object
	.size		__unnamed_79,(__unnamed_111 - __unnamed_79)
__unnamed_79:
        /*045e*/ 	.byte	0x73, 0x65, 0x74, 0x5f, 0x72, 0x65, 0x73, 0x75, 0x6c, 0x74, 0x73, 0x5f, 0x74, 0x6f, 0x5f, 0x6f
        /*046e*/ 	.byte	0x75, 0x74, 0x70, 0x75, 0x74, 0x00
	.type		__unnamed_111,@object
	.size		__unnamed_111,(__unnamed_63 - __unnamed_111)
__unnamed_111:
        /*0474*/ 	.byte	0x73, 0x65, 0x74, 0x5f, 0x72, 0x65, 0x73, 0x75, 0x6c, 0x74, 0x73, 0x5f, 0x74, 0x6f, 0x5f, 0x6f
        /*0484*/ 	.byte	0x75, 0x74, 0x70, 0x75, 0x74, 0x00
	.type		__unnamed_63,@object
	.size		__unnamed_63,(__unnamed_135 - __unnamed_63)
__unnamed_63:
        /*048a*/ 	.byte	0x73, 0x65, 0x74, 0x5f, 0x72, 0x65, 0x73, 0x75, 0x6c, 0x74, 0x73, 0x5f, 0x74, 0x6f, 0x5f, 0x6f
        /*049a*/ 	.byte	0x75, 0x74, 0x70, 0x75, 0x74, 0x00
	.type		__unnamed_135,@object
	.size		__unnamed_135,(__unnamed_7 - __unnamed_135)
__unnamed_135:
        /*04a0*/ 	.byte	0x73, 0x65, 0x74, 0x5f, 0x72, 0x65, 0x73, 0x75, 0x6c, 0x74, 0x73, 0x5f, 0x74, 0x6f, 0x5f, 0x6f
        /*04b0*/ 	.byte	0x75, 0x74, 0x70, 0x75, 0x74, 0x00
	.type		__unnamed_7,@object
	.size		__unnamed_7,(__unnamed_23 - __unnamed_7)
__unnamed_7:
        /*04b6*/ 	.byte	0x73, 0x65, 0x74, 0x5f, 0x72, 0x65, 0x73, 0x75, 0x6c, 0x74, 0x73, 0x5f, 0x74, 0x6f, 0x5f, 0x6f
        /*04c6*/ 	.byte	0x75, 0x74, 0x70, 0x75, 0x74, 0x00
	.type		__unnamed_23,@object
	.size		__unnamed_23,(__unnamed_55 - __unnamed_23)
__unnamed_23:
        /*04cc*/ 	.byte	0x73, 0x65, 0x74, 0x5f, 0x72, 0x65, 0x73, 0x75, 0x6c, 0x74, 0x73, 0x5f, 0x74, 0x6f, 0x5f, 0x6f
        /*04dc*/ 	.byte	0x75, 0x74, 0x70, 0x75, 0x74, 0x00
	.type		__unnamed_55,@object
	.size		__unnamed_55,(__unnamed_119 - __unnamed_55)
__unnamed_55:
        /*04e2*/ 	.byte	0x73, 0x65, 0x74, 0x5f, 0x72, 0x65, 0x73, 0x75, 0x6c, 0x74, 0x73, 0x5f, 0x74, 0x6f, 0x5f, 0x6f
        /*04f2*/ 	.byte	0x75, 0x74, 0x70, 0x75, 0x74, 0x00
	.type		__unnamed_119,@object
	.size		__unnamed_119,(__unnamed_9 - __unnamed_119)
__unnamed_119:
        /*04f8*/ 	.byte	0x73, 0x65, 0x74, 0x5f, 0x72, 0x65, 0x73, 0x75, 0x6c, 0x74, 0x73, 0x5f, 0x74, 0x6f, 0x5f, 0x6f
        /*0508*/ 	.byte	0x75, 0x74, 0x70, 0x75, 0x74, 0x00
	.type		__unnamed_9,@object
	.size		__unnamed_9,(__unnamed_41 - __unnamed_9)
__unnamed_9:
        /*050e*/ 	.byte	0x73, 0x65, 0x74, 0x5f, 0x72, 0x65, 0x73, 0x75, 0x6c, 0x74, 0x73, 0x5f, 0x74, 0x6f, 0x5f, 0x6f
        /*051e*/ 	.byte	0x75, 0x74, 0x70, 0x75, 0x74, 0x00
	.type		__unnamed_41,@object
	.size		__unnamed_41,(__unnamed_105 - __unnamed_41)
__unnamed_41:
        /*0524*/ 	.byte	0x73, 0x65, 0x74, 0x5f, 0x72, 0x65, 0x73, 0x75, 0x6c, 0x74, 0x73, 0x5f, 0x74, 0x6f, 0x5f, 0x6f
        /*0534*/ 	.byte	0x75, 0x74, 0x70, 0x75, 0x74, 0x00
	.type		__unnamed_105,@object
	.size		__unnamed_105,(__unnamed_153 - __unnamed_105)
__unnamed_105:
        /*053a*/ 	.byte	0x73, 0x65, 0x74, 0x5f, 0x72, 0x65, 0x73, 0x75, 0x6c, 0x74, 0x73, 0x5f, 0x74, 0x6f, 0x5f, 0x6f
        /*054a*/ 	.byte	0x75, 0x74, 0x70, 0x75, 0x74, 0x00
	.type		__unnamed_153,@object
	.size		__unnamed_153,(__unnamed_121 - __unnamed_153)
__unnamed_153:
        /*0550*/ 	.byte	0x73, 0x65, 0x74, 0x5f, 0x72, 0x65, 0x73, 0x75, 0x6c, 0x74, 0x73, 0x5f, 0x74, 0x6f, 0x5f, 0x6f
        /*0560*/ 	.byte	0x75, 0x74, 0x70, 0x75, 0x74, 0x00
	.type		__unnamed_121,@object
	.size		__unnamed_121,(__unnamed_65 - __unnamed_121)
__unnamed_121:
        /*0566*/ 	.byte	0x73, 0x65, 0x74, 0x5f, 0x72, 0x65, 0x73, 0x75, 0x6c, 0x74, 0x73, 0x5f, 0x74, 0x6f, 0x5f, 0x6f
        /*0576*/ 	.byte	0x75, 0x74, 0x70, 0x75, 0x74, 0x00
	.type		__unnamed_65,@object
	.size		__unnamed_65,(__unnamed_97 - __unnamed_65)
__unnamed_65:
        /*057c*/ 	.byte	0x73, 0x65, 0x74, 0x5f, 0x72, 0x65, 0x73, 0x75, 0x6c, 0x74, 0x73, 0x5f, 0x74, 0x6f, 0x5f, 0x6f
        /*058c*/ 	.byte	0x75, 0x74, 0x70, 0x75, 0x74, 0x00
	.type		__unnamed_97,@object
	.size		__unnamed_97,(__unnamed_49 - __unnamed_97)
__unnamed_97:
        /*0592*/ 	.byte	0x73, 0x65, 0x74, 0x5f, 0x72, 0x65, 0x73, 0x75, 0x6c, 0x74, 0x73, 0x5f, 0x74, 0x6f, 0x5f, 0x6f
        /*05a2*/ 	.byte	0x75, 0x74, 0x70, 0x75, 0x74, 0x00
	.type		__unnamed_49,@object
	.size		__unnamed_49,(__unnamed_13 - __unnamed_49)
__unnamed_49:
        /*05a8*/ 	.byte	0x73, 0x65, 0x74, 0x5f, 0x72, 0x65, 0x73, 0x75, 0x6c, 0x74, 0x73, 0x5f, 0x74, 0x6f, 0x5f, 0x6f
        /*05b8*/ 	.byte	0x75, 0x74, 0x70, 0x75, 0x74, 0x00
	.type		__unnamed_13,@object
	.size		__unnamed_13,(__unnamed_77 - __unnamed_13)
__unnamed_13:
        /*05be*/ 	.byte	0x73, 0x65, 0x74, 0x5f, 0x72, 0x65, 0x73, 0x75, 0x6c, 0x74, 0x73, 0x5f, 0x74, 0x6f, 0x5f, 0x6f
        /*05ce*/ 	.byte	0x75, 0x74, 0x70, 0x75, 0x74, 0x00
	.type		__unnamed_77,@object
	.size		__unnamed_77,(__unnamed_93 - __unnamed_77)
__unnamed_77:
        /*05d4*/ 	.byte	0x73, 0x65, 0x74, 0x5f, 0x72, 0x65, 0x73, 0x75, 0x6c, 0x74, 0x73, 0x5f, 0x74, 0x6f, 0x5f, 0x6f
        /*05e4*/ 	.byte	0x75, 0x74, 0x70, 0x75, 0x74, 0x00
	.type		__unnamed_93,@object
	.size		__unnamed_93,(__unnamed_125 - __unnamed_93)
__unnamed_93:
        /*05ea*/ 	.byte	0x73, 0x65, 0x74, 0x5f, 0x72, 0x65, 0x73, 0x75, 0x6c, 0x74, 0x73, 0x5f, 0x74, 0x6f, 0x5f, 0x6f
        /*05fa*/ 	.byte	0x75, 0x74, 0x70, 0x75, 0x74, 0x00
	.type		__unnamed_125,@object
	.size		__unnamed_125,(__unnamed_133 - __unnamed_125)
__unnamed_125:
        /*0600*/ 	.byte	0x73, 0x65, 0x74, 0x5f, 0x72, 0x65, 0x73, 0x75, 0x6c, 0x74, 0x73, 0x5f, 0x74, 0x6f, 0x5f, 0x6f
        /*0610*/ 	.byte	0x75, 0x74, 0x70, 0x75, 0x74, 0x00
	.type		__unnamed_133,@object
	.size		__unnamed_133,(__unnamed_69 - __unnamed_133)
__unnamed_133:
        /*0616*/ 	.byte	0x73, 0x65, 0x74, 0x5f, 0x72, 0x65, 0x73, 0x75, 0x6c, 0x74, 0x73, 0x5f, 0x74, 0x6f, 0x5f, 0x6f
        /*0626*/ 	.byte	0x75, 0x74, 0x70, 0x75, 0x74, 0x00
	.type		__unnamed_69,@object
	.size		__unnamed_69,(__unnamed_37 - __unnamed_69)
__unnamed_69:
        /*062c*/ 	.byte	0x73, 0x65, 0x74, 0x5f, 0x72, 0x65, 0x73, 0x75, 0x6c, 0x74, 0x73, 0x5f, 0x74, 0x6f, 0x5f, 0x6f
        /*063c*/ 	.byte	0x75, 0x74, 0x70, 0x75, 0x74, 0x00
	.type		__unnamed_37,@object
	.size		__unnamed_37,(__unnamed_149 - __unnamed_37)
__unnamed_37:
        /*0642*/ 	.byte	0x73, 0x65, 0x74, 0x5f, 0x72, 0x65, 0x73, 0x75, 0x6c, 0x74, 0x73, 0x5f, 0x74, 0x6f, 0x5f, 0x6f
        /*0652*/ 	.byte	0x75, 0x74, 0x70, 0x75, 0x74, 0x00
	.type		__unnamed_149,@object
	.size		__unnamed_149,(__unnamed_21 - __unnamed_149)
__unnamed_149:
        /*0658*/ 	.byte	0x73, 0x65, 0x74, 0x5f, 0x72, 0x65, 0x73, 0x75, 0x6c, 0x74, 0x73, 0x5f, 0x74, 0x6f, 0x5f, 0x6f
        /*0668*/ 	.byte	0x75, 0x74, 0x70, 0x75, 0x74, 0x00
	.type		__unnamed_21,@object
	.size		__unnamed_21,(__unnamed_42 - __unnamed_21)
__unnamed_21:
        /*066e*/ 	.byte	0x73, 0x65, 0x74, 0x5f, 0x72, 0x65, 0x73, 0x75, 0x6c, 0x74, 0x73, 0x5f, 0x74, 0x6f, 0x5f, 0x6f
        /*067e*/ 	.byte	0x75, 0x74, 0x70, 0x75, 0x74, 0x00
	.type		__unnamed_42,@object
	.size		__unnamed_42,(__unnamed_154 - __unnamed_42)
__unnamed_42:
        /*0684*/ 	.byte	0x73, 0x65, 0x74, 0x5f, 0x72, 0x65, 0x73, 0x75, 0x6c, 0x74, 0x73, 0x5f, 0x74, 0x6f, 0x5f, 0x6f
        /*0694*/ 	.byte	0x75, 0x74, 0x70, 0x75, 0x74, 0x00
	.type		__unnamed_154,@object
	.size		__unnamed_154,(__unnamed_90 - __unnamed_154)
__unnamed_154:
        /*069a*/ 	.byte	0x73, 0x65, 0x74, 0x5f, 0x72, 0x65, 0x73, 0x75, 0x6c, 0x74, 0x73, 0x5f, 0x74, 0x6f, 0x5f, 0x6f
        /*06aa*/ 	.byte	0x75, 0x74, 0x70, 0x75, 0x74, 0x00
	.type		__unnamed_90,@object
	.size		__unnamed_90,(__unnamed_58 - __unnamed_90)
__unnamed_90:
        /*06b0*/ 	.byte	0x73, 0x65, 0x74, 0x5f, 0x72, 0x65, 0x73, 0x75, 0x6c, 0x74, 0x73, 0x5f, 0x74, 0x6f, 0x5f, 0x6f
        /*06c0*/ 	.byte	0x75, 0x74, 0x70, 0x75, 0x74, 0x00
	.type		__unnamed_58,@object
	.size		__unnamed_58,(__unnamed_2 - __unnamed_58)
__unnamed_58:
        /*06c6*/ 	.byte	0x73, 0x65, 0x74, 0x5f, 0x72, 0x65, 0x73, 0x75, 0x6c, 0x74, 0x73, 0x5f, 0x74, 0x6f, 0x5f, 0x6f
        /*06d6*/ 	.byte	0x75, 0x74, 0x70, 0x75, 0x74, 0x00
	.type		__unnamed_2,@object
	.size		__unnamed_2,(__unnamed_34 - __unnamed_2)
__unnamed_2:
        /*06dc*/ 	.byte	0x73, 0x65, 0x74, 0x5f, 0x72, 0x65, 0x73, 0x75, 0x6c, 0x74, 0x73, 0x5f, 0x74, 0x6f, 0x5f, 0x6f
        /*06ec*/ 	.byte	0x75, 0x74, 0x70, 0x75, 0x74, 0x00
	.type		__unnamed_34,@object
	.size		__unnamed_34,(__unnamed_98 - __unnamed_34)
__unnamed_34:
        /*06f2*/ 	.byte	0x73, 0x65, 0x74, 0x5f, 0x72, 0x65, 0x73, 0x75, 0x6c, 0x74, 0x73, 0x5f, 0x74, 0x6f, 0x5f, 0x6f
        /*0702*/ 	.byte	0x75, 0x74, 0x70, 0x75, 0x74, 0x00
	.type		__unnamed_98,@object
	.size		__unnamed_98,(__unnamed_146 - __unnamed_98)
__unnamed_98:
        /*0708*/ 	.byte	0x73, 0x65, 0x74, 0x5f, 0x72, 0x65, 0x73, 0x75, 0x6c, 0x74, 0x73, 0x5f, 0x74, 0x6f, 0x5f, 0x6f
        /*0718*/ 	.byte	0x75, 0x74, 0x70, 0x75, 0x74, 0x00
	.type		__unnamed_146,@object
	.size		__unnamed_146,(__unnamed_114 - __unnamed_146)
__unnamed_146:
        /*071e*/ 	.byte	0x73, 0x65, 0x74, 0x5f, 0x72, 0x65, 0x73, 0x75, 0x6c, 0x74, 0x73, 0x5f, 0x74, 0x6f, 0x5f, 0x6f
        /*072e*/ 	.byte	0x75, 0x74, 0x70, 0x75, 0x74, 0x00
	.type		__unnamed_114,@object
	.size		__unnamed_114,(__unnamed_142 - __unnamed_114)
__unnamed_114:
        /*0734*/ 	.byte	0x73, 0x65, 0x74, 0x5f, 0x72, 0x65, 0x73, 0x75, 0x6c, 0x74, 0x73, 0x5f, 0x74, 0x6f, 0x5f, 0x6f
        /*0744*/ 	.byte	0x75, 0x74, 0x70, 0x75, 0x74, 0x00
	.type		__unnamed_142,@object
	.size		__unnamed_142,(__unnamed_14 - __unnamed_142)
__unnamed_142:
        /*074a*/ 	.byte	0x73, 0x65, 0x74, 0x5f, 0x72, 0x65, 0x73, 0x75, 0x6c, 0x74, 0x73, 0x5f, 0x74, 0x6f, 0x5f, 0x6f
        /*075a*/ 	.byte	0x75, 0x74, 0x70, 0x75, 0x74, 0x00
	.type		__unnamed_14,@object
	.size		__unnamed_14,(__unnamed_30 - __unnamed_14)
__unnamed_14:
        /*0760*/ 	.byte	0x73, 0x65, 0x74, 0x5f, 0x72, 0x65, 0x73, 0x75, 0x6c, 0x74, 0x73, 0x5f, 0x74, 0x6f, 0x5f, 0x6f
        /*0770*/ 	.byte	0x75, 0x74, 0x70, 0x75, 0x74, 0x00
	.type		__unnamed_30,@object
	.size		__unnamed_30,(__unnamed_62 - __unnamed_30)
__unnamed_30:
        /*0776*/ 	.byte	0x73, 0x65, 0x74, 0x5f, 0x72, 0x65, 0x73, 0x75, 0x6c, 0x74, 0x73, 0x5f, 0x74, 0x6f, 0x5f, 0x6f
        /*0786*/ 	.byte	0x75, 0x74, 0x70, 0x75, 0x74, 0x00
	.type		__unnamed_62,@object
	.size		__unnamed_62,(__unnamed_126 - __unnamed_62)
__unnamed_62:
        /*078c*/ 	.byte	0x73, 0x65, 0x74, 0x5f, 0x72, 0x65, 0x73, 0x75, 0x6c, 0x74, 0x73, 0x5f, 0x74, 0x6f, 0x5f, 0x6f
        /*079c*/ 	.byte	0x75, 0x74, 0x70, 0x75, 0x74, 0x00
	.type		__unnamed_126,@object
	.size		__unnamed_126,(__unnamed_6 - __unnamed_126)
__unnamed_126:
        /*07a2*/ 	.byte	0x73, 0x65, 0x74, 0x5f, 0x72, 0x65, 0x73, 0x75, 0x6c, 0x74, 0x73, 0x5f, 0x74, 0x6f, 0x5f, 0x6f
        /*07b2*/ 	.byte	0x75, 0x74, 0x70, 0x75, 0x74, 0x00
	.type		__unnamed_6,@object
	.size		__unnamed_6,(__unnamed_70 - __unnamed_6)
__unnamed_6:
        /*07b8*/ 	.byte	0x73, 0x65, 0x74, 0x5f, 0x72, 0x65, 0x73, 0x75, 0x6c, 0x74, 0x73, 0x5f, 0x74, 0x6f, 0x5f, 0x6f
        /*07c8*/ 	.byte	0x75, 0x74, 0x70, 0x75, 0x74, 0x00
	.type		__unnamed_70,@object
	.size		__unnamed_70,(__unnamed_86 - __unnamed_70)
__unnamed_70:
        /*07ce*/ 	.byte	0x73, 0x65, 0x74, 0x5f, 0x72, 0x65, 0x73, 0x75, 0x6c, 0x74, 0x73, 0x5f, 0x74, 0x6f, 0x5f, 0x6f
        /*07de*/ 	.byte	0x75, 0x74, 0x70, 0x75, 0x74, 0x00
	.type		__unnamed_86,@object
	.size		__unnamed_86,(__unnamed_118 - __unnamed_86)
__unnamed_86:
        /*07e4*/ 	.byte	0x73, 0x65, 0x74, 0x5f, 0x72, 0x65, 0x73, 0x75, 0x6c, 0x74, 0x73, 0x5f, 0x74, 0x6f, 0x5f, 0x6f
        /*07f4*/ 	.byte	0x75, 0x74, 0x70, 0x75, 0x74, 0x00
	.type		__unnamed_118,@object
	.size		__unnamed_118,(__unnamed_140 - __unnamed_118)
__unnamed_118:
        /*07fa*/ 	.byte	0x73, 0x65, 0x74, 0x5f, 0x72, 0x65, 0x73, 0x75, 0x6c, 0x74, 0x73, 0x5f, 0x74, 0x6f, 0x5f, 0x6f
        /*080a*/ 	.byte	0x75, 0x74, 0x70, 0x75, 0x74, 0x00
	.type		__unnamed_140,@object
	.size		__unnamed_140,(__unnamed_76 - __unnamed_140)
__unnamed_140:
        /*0810*/ 	.byte	0x73, 0x65, 0x74, 0x5f, 0x72, 0x65, 0x73, 0x75, 0x6c, 0x74, 0x73, 0x5f, 0x74, 0x6f, 0x5f, 0x6f
        /*0820*/ 	.byte	0x75, 0x74, 0x70, 0x75, 0x74, 0x00
	.type		__unnamed_76,@object
	.size		__unnamed_76,(__unnamed_44 - __unnamed_76)
__unnamed_76:
        /*0826*/ 	.byte	0x73, 0x65, 0x74, 0x5f, 0x72, 0x65, 0x73, 0x75, 0x6c, 0x74, 0x73, 0x5f, 0x74, 0x6f, 0x5f, 0x6f
        /*0836*/ 	.byte	0x75, 0x74, 0x70, 0x75, 0x74, 0x00
	.type		__unnamed_44,@object
	.size		__unnamed_44,(__unnamed_28 - __unnamed_44)
__unnamed_44:
        /*083c*/ 	.byte	0x73, 0x65, 0x74, 0x5f, 0x72, 0x65, 0x73, 0x75, 0x6c, 0x74, 0x73, 0x5f, 0x74, 0x6f, 0x5f, 0x6f
        /*084c*/ 	.byte	0x75, 0x74, 0x70, 0x75, 0x74, 0x00
	.type		__unnamed_28,@object
	.size		__unnamed_28,(__unnamed_132 - __unnamed_28)
__unnamed_28:
        /*0852*/ 	.byte	0x73, 0x65, 0x74, 0x5f, 0x72, 0x65, 0x73, 0x75, 0x6c, 0x74, 0x73, 0x5f, 0x74, 0x6f, 0x5f, 0x6f
        /*0862*/ 	.byte	0x75, 0x74, 0x70, 0x75, 0x74, 0x00
	.type		__unnamed_132,@object
	.size		__unnamed_132,(__unnamed_100 - __unnamed_132)
__unnamed_132:
        /*0868*/ 	.byte	0x73, 0x65, 0x74, 0x5f, 0x72, 0x65, 0x73, 0x75, 0x6c, 0x74, 0x73, 0x5f, 0x74, 0x6f, 0x5f, 0x6f
        /*0878*/ 	.byte	0x75, 0x74, 0x70, 0x75, 0x74, 0x00
	.type		__unnamed_100,@object
	.size		__unnamed_100,(__unnamed_20 - __unnamed_100)
__unnamed_100:
        /*087e*/ 	.byte	0x73, 0x65, 0x74, 0x5f, 0x72, 0x65, 0x73, 0x75, 0x6c, 0x74, 0x73, 0x5f, 0x74, 0x6f, 0x5f, 0x6f
        /*088e*/ 	.byte	0x75, 0x74, 0x70, 0x75, 0x74, 0x00
	.type		__unnamed_20,@object
	.size		__unnamed_20,(__unnamed_84 - __unnamed_20)
__unnamed_20:
        /*0894*/ 	.byte	0x73, 0x65, 0x74, 0x5f, 0x72, 0x65, 0x73, 0x75, 0x6c, 0x74, 0x73, 0x5f, 0x74, 0x6f, 0x5f, 0x6f
        /*08a4*/ 	.byte	0x75, 0x74, 0x70, 0x75, 0x74, 0x00
	.type		__unnamed_84,@object
	.size		__unnamed_84,(__unnamed_72 - __unnamed_84)
__unnamed_84:
        /*08aa*/ 	.byte	0x73, 0x65, 0x74, 0x5f, 0x72, 0x65, 0x73, 0x75, 0x6c, 0x74, 0x73, 0x5f, 0x74, 0x6f, 0x5f, 0x6f
        /*08ba*/ 	.byte	0x75, 0x74, 0x70, 0x75, 0x74, 0x00
	.type		__unnamed_72,@object
	.size		__unnamed_72,(__unnamed_104 - __unnamed_72)
__unnamed_72:
        /*08c0*/ 	.byte	0x73, 0x65, 0x74, 0x5f, 0x72, 0x65, 0x73, 0x75, 0x6c, 0x74, 0x73, 0x5f, 0x74, 0x6f, 0x5f, 0x6f
        /*08d0*/ 	.byte	0x75, 0x74, 0x70, 0x75, 0x74, 0x00
	.type		__unnamed_104,@object
	.size		__unnamed_104,(__unnamed_56 - __unnamed_104)
__unnamed_104:
        /*08d6*/ 	.byte	0x73, 0x65, 0x74, 0x5f, 0x72, 0x65, 0x73, 0x75, 0x6c, 0x74, 0x73, 0x5f, 0x74, 0x6f, 0x5f, 0x6f
        /*08e6*/ 	.byte	0x75, 0x74, 0x70, 0x75, 0x74, 0x00
	.type		__unnamed_56,@object
	.size		__unnamed_56,(__unnamed_16 - __unnamed_56)
__unnamed_56:
        /*08ec*/ 	.byte	0x73, 0x65, 0x74, 0x5f, 0x72, 0x65, 0x73, 0x75, 0x6c, 0x74, 0x73, 0x5f, 0x74, 0x6f, 0x5f, 0x6f
        /*08fc*/ 	.byte	0x75, 0x74, 0x70, 0x75, 0x74, 0x00
	.type		__unnamed_16,@object
	.size		__unnamed_16,(__unnamed_48 - __unnamed_16)
__unnamed_16:
        /*0902*/ 	.byte	0x73, 0x65, 0x74, 0x5f, 0x72, 0x65, 0x73, 0x75, 0x6c, 0x74, 0x73, 0x5f, 0x74, 0x6f, 0x5f, 0x6f
        /*0912*/ 	.byte	0x75, 0x74, 0x70, 0x75, 0x74, 0x00
	.type		__unnamed_48,@object
	.size		__unnamed_48,(__unnamed_112 - __unnamed_48)
__unnamed_48:
        /*0918*/ 	.byte	0x73, 0x65, 0x74, 0x5f, 0x72, 0x65, 0x73, 0x75, 0x6c, 0x74, 0x73, 0x5f, 0x74, 0x6f, 0x5f, 0x6f
        /*0928*/ 	.byte	0x75, 0x74, 0x70, 0x75, 0x74, 0x00
	.type		__unnamed_112,@object
	.size		__unnamed_112,(__unnamed_128 - __unnamed_112)
__unnamed_112:
        /*092e*/ 	.byte	0x73, 0x65, 0x74, 0x5f, 0x72, 0x65, 0x73, 0x75, 0x6c, 0x74, 0x73, 0x5f, 0x74, 0x6f, 0x5f, 0x6f
        /*093e*/ 	.byte	0x75, 0x74, 0x70, 0x75, 0x74, 0x00
	.type		__unnamed_128,@object
	.size		__unnamed_128,(__unnamed_11 - __unnamed_128)
__unnamed_128:
        /*0944*/ 	.byte	0x73, 0x65, 0x74, 0x5f, 0x72, 0x65, 0x73, 0x75, 0x6c, 0x74, 0x73, 0x5f, 0x74, 0x6f, 0x5f, 0x6f
        /*0954*/ 	.byte	0x75, 0x74, 0x70, 0x75, 0x74, 0x00
	.type		__unnamed_11,@object
	.size		__unnamed_11,(__unnamed_123 - __unnamed_11)
__unnamed_11:
        /*095a*/ 	.byte	0x67, 0x65, 0x74, 0x5f, 0x61, 0x63, 0x63, 0x75, 0x6d, 0x75, 0x6c, 0x61, 0x74, 0x65, 0x64, 0x5f
        /*096a*/ 	.byte	0x6f, 0x75, 0x74, 0x70, 0x75, 0x74, 0x00
	.type		__unnamed_123,@object
	.size		__unnamed_123,(__unnamed_67 - __unnamed_123)
__unnamed_123:
        /*0971*/ 	.byte	0x67, 0x65, 0x74, 0x5f, 0x61, 0x63, 0x63, 0x75, 0x6d, 0x75, 0x6c, 0x61, 0x74, 0x65, 0x64, 0x5f
        /*0981*/ 	.byte	0x6f, 0x75, 0x74, 0x70, 0x75, 0x74, 0x00
	.type		__unnamed_67,@object
	.size		__unnamed_67,(__unnamed_95 - __unnamed_67)
__unnamed_67:
        /*0988*/ 	.byte	0x67, 0x65, 0x74, 0x5f, 0x61, 0x63, 0x63, 0x75, 0x6d, 0x75, 0x6c, 0x61, 0x74, 0x65, 0x64, 0x5f
        /*0998*/ 	.byte	0x6f, 0x75, 0x74, 0x70, 0x75, 0x74, 0x00
	.type		__unnamed_95,@object
	.size		__unnamed_95,(__unnamed_39 - __unnamed_95)
__unnamed_95:
        /*099f*/ 	.byte	0x67, 0x65, 0x74, 0x5f, 0x61, 0x63, 0x63, 0x75, 0x6d, 0x75, 0x6c, 0x61, 0x74, 0x65, 0x64, 0x5f
        /*09af*/ 	.byte	0x6f, 0x75, 0x74, 0x70, 0x75, 0x74, 0x00
	.type		__unnamed_39,@object
	.size		__unnamed_39,(__unnamed_151 - __unnamed_39)
__unnamed_39:
        /*09b6*/ 	.byte	0x67, 0x65, 0x74, 0x5f, 0x61, 0x63, 0x63, 0x75, 0x6d, 0x75, 0x6c, 0x61, 0x74, 0x65, 0x64, 0x5f
        /*09c6*/ 	.byte	0x6f, 0x75, 0x74, 0x70, 0x75, 0x74, 0x00
	.type		__unnamed_151,@object
	.size		__unnamed_151,(__unnamed_137 - __unnamed_151)
__unnamed_151:
        /*09cd*/ 	.byte	0x67, 0x65, 0x74, 0x5f, 0x61, 0x63, 0x63, 0x75, 0x6d, 0x75, 0x6c, 0x61, 0x74, 0x65, 0x64, 0x5f
        /*09dd*/ 	.byte	0x6f, 0x75, 0x74, 0x70, 0x75, 0x74, 0x00
	.type		__unnamed_137,@object
	.size		__unnamed_137,(__unnamed_25 - __unnamed_137)
__unnamed_137:
        /*09e4*/ 	.byte	0x67, 0x65, 0x74, 0x5f, 0x61, 0x63, 0x63, 0x75, 0x6d, 0x75, 0x6c, 0x61, 0x74, 0x65, 0x64, 0x5f
        /*09f4*/ 	.byte	0x6f, 0x75, 0x74, 0x70, 0x75, 0x74, 0x00
	.type		__unnamed_25,@object
	.size		__unnamed_25,(__unnamed_81 - __unnamed_25)
__unnamed_25:
        /*09fb*/ 	.byte	0x67, 0x65, 0x74, 0x5f, 0x61, 0x63, 0x63, 0x75, 0x6d, 0x75, 0x6c, 0x61, 0x74, 0x65, 0x64, 0x5f
        /*0a0b*/ 	.byte	0x6f, 0x75, 0x74, 0x70, 0x75, 0x74, 0x00
	.type		__unnamed_81,@object
	.size		__unnamed_81,(__unnamed_109 - __unnamed_81)
__unnamed_81:
        /*0a12*/ 	.byte	0x67, 0x65, 0x74, 0x5f, 0x61, 0x63, 0x63, 0x75, 0x6d, 0x75, 0x6c, 0x61, 0x74, 0x65, 0x64, 0x5f
        /*0a22*/ 	.byte	0x6f, 0x75, 0x74, 0x70, 0x75, 0x74, 0x00
	.type		__unnamed_109,@object
	.size		__unnamed_109,(__unnamed_53 - __unnamed_109)
__unnamed_109:
        /*0a29*/ 	.byte	0x67, 0x65, 0x74, 0x5f, 0x61, 0x63, 0x63, 0x75, 0x6d, 0x75, 0x6c, 0x61, 0x74, 0x65, 0x64, 0x5f
        /*0a39*/ 	.byte	0x6f, 0x75, 0x74, 0x70, 0x75, 0x74, 0x00
	.type		__unnamed_53,@object
	.size		__unnamed_53,(__unnamed_74 - __unnamed_53)
__unnamed_53:
        /*0a40*/ 	.byte	0x67, 0x65, 0x74, 0x5f, 0x61, 0x63, 0x63, 0x75, 0x6d, 0x75, 0x6c, 0x61, 0x74, 0x65, 0x64, 0x5f
        /*0a50*/ 	.byte	0x6f, 0x75, 0x74, 0x70, 0x75, 0x74, 0x00
	.type		__unnamed_74,@object
	.size		__unnamed_74,(__unnamed_130 - __unnamed_74)
__unnamed_74:
        /*0a57*/ 	.byte	0x67, 0x65, 0x74, 0x5f, 0x61, 0x63, 0x63, 0x75, 0x6d, 0x75, 0x6c, 0x61, 0x74, 0x65, 0x64, 0x5f
        /*0a67*/ 	.byte	0x6f, 0x75, 0x74, 0x70, 0x75, 0x74, 0x00
	.type		__unnamed_130,@object
	.size		__unnamed_130,(__unnamed_18 - __unnamed_130)
__unnamed_130:
        /*0a6e*/ 	.byte	0x67, 0x65, 0x74, 0x5f, 0x61, 0x63, 0x63, 0x75, 0x6d, 0x75, 0x6c, 0x61, 0x74, 0x65, 0x64, 0x5f
        /*0a7e*/ 	.byte	0x6f, 0x75, 0x74, 0x70, 0x75, 0x74, 0x00
	.type		__unnamed_18,@object
	.size		__unnamed_18,(__unnamed_46 - __unnamed_18)
__unnamed_18:
        /*0a85*/ 	.byte	0x67, 0x65, 0x74, 0x5f, 0x61, 0x63, 0x63, 0x75, 0x6d, 0x75, 0x6c, 0x61, 0x74, 0x65, 0x64, 0x5f
        /*0a95*/ 	.byte	0x6f, 0x75, 0x74, 0x70, 0x75, 0x74, 0x00
	.type		__unnamed_46,@object
	.size		__unnamed_46,(__unnamed_102 - __unnamed_46)
__unnamed_46:
        /*0a9c*/ 	.byte	0x67, 0x65, 0x74, 0x5f, 0x61, 0x63, 0x63, 0x75, 0x6d, 0x75, 0x6c, 0x61, 0x74, 0x65, 0x64, 0x5f
        /*0aac*/ 	.byte	0x6f, 0x75, 0x74, 0x70, 0x75, 0x74, 0x00
	.type		__unnamed_102,@object
	.size		__unnamed_102,(__unnamed_60 - __unnamed_102)
__unnamed_102:
        /*0ab3*/ 	.byte	0x67, 0x65, 0x74, 0x5f, 0x61, 0x63, 0x63, 0x75, 0x6d, 0x75, 0x6c, 0x61, 0x74, 0x65, 0x64, 0x5f
        /*0ac3*/ 	.byte	0x6f, 0x75, 0x74, 0x70, 0x75, 0x74, 0x00
	.type		__unnamed_60,@object
	.size		__unnamed_60,(__unnamed_4 - __unnamed_60)
__unnamed_60:
        /*0aca*/ 	.byte	0x67, 0x65, 0x74, 0x5f, 0x61, 0x63, 0x63, 0x75, 0x6d, 0x75, 0x6c, 0x61, 0x74, 0x65, 0x64, 0x5f
        /*0ada*/ 	.byte	0x6f, 0x75, 0x74, 0x70, 0x75, 0x74, 0x00
	.type		__unnamed_4,@object
	.size		__unnamed_4,(__unnamed_116 - __unnamed_4)
__unnamed_4:
        /*0ae1*/ 	.byte	0x67, 0x65, 0x74, 0x5f, 0x61, 0x63, 0x63, 0x75, 0x6d, 0x75, 0x6c, 0x61, 0x74, 0x65, 0x64, 0x5f
        /*0af1*/ 	.byte	0x6f, 0x75, 0x74, 0x70, 0x75, 0x74, 0x00
	.type		__unnamed_116,@object
	.size		__unnamed_116,(__unnamed_88 - __unnamed_116)
__unnamed_116:
        /*0af8*/ 	.byte	0x67, 0x65, 0x74, 0x5f, 0x61, 0x63, 0x63, 0x75, 0x6d, 0x75, 0x6c, 0x61, 0x74, 0x65, 0x64, 0x5f
        /*0b08*/ 	.byte	0x6f, 0x75, 0x74, 0x70, 0x75, 0x74, 0x00
	.type		__unnamed_88,@object
	.size		__unnamed_88,(__unnamed_144 - __unnamed_88)
__unnamed_88:
        /*0b0f*/ 	.byte	0x67, 0x65, 0x74, 0x5f, 0x61, 0x63, 0x63, 0x75, 0x6d, 0x75, 0x6c, 0x61, 0x74, 0x65, 0x64, 0x5f
        /*0b1f*/ 	.byte	0x6f, 0x75, 0x74, 0x70, 0x75, 0x74, 0x00
	.type		__unnamed_144,@object
	.size		__unnamed_144,(__unnamed_32 - __unnamed_144)
__unnamed_144:
        /*0b26*/ 	.byte	0x67, 0x65, 0x74, 0x5f, 0x61, 0x63, 0x63, 0x75, 0x6d, 0x75, 0x6c, 0x61, 0x74, 0x65, 0x64, 0x5f
        /*0b36*/ 	.byte	0x6f, 0x75, 0x74, 0x70, 0x75, 0x74, 0x00
	.type		__unnamed_32,@object
	.size		__unnamed_32,($str$20 - __unnamed_32)
__unnamed_32:
        /*0b3d*/ 	.byte	0x67, 0x65, 0x74, 0x5f, 0x61, 0x63, 0x63, 0x75, 0x6d, 0x75, 0x6c, 0x61, 0x74, 0x65, 0x64, 0x5f
        /*0b4d*/ 	.byte	0x6f, 0x75, 0x74, 0x70, 0x75, 0x74, 0x00
	.type		$str$20,@object
	.size		$str$20,(.L_200 - $str$20)
$str$20:
        /*0b54*/ 	.byte	0x2f, 0x72, 0x6f, 0x6f, 0x74, 0x2f, 0x2e, 0x70, 0x79, 0x65, 0x6e, 0x76, 0x2f, 0x76, 0x65, 0x72
        /*0b64*/ 	.byte	0x73, 0x69, 0x6f, 0x6e, 0x73, 0x2f, 0x33, 0x2e, 0x31, 0x33, 0x2e, 0x31, 0x32, 0x2f, 0x6c, 0x69
        /*0b74*/ 	.byte	0x62, 0x2f, 0x70, 0x79, 0x74, 0x68, 0x6f, 0x6e, 0x33, 0x2e, 0x31, 0x33, 0x2f, 0x73, 0x69, 0x74
        /*0b84*/ 	.byte	0x65, 0x2d, 0x70, 0x61, 0x63, 0x6b, 0x61, 0x67, 0x65, 0x73, 0x2f, 0x74, 0x6f, 0x72, 0x63, 0x68
        /*0b94*/ 	.byte	0x2f, 0x69, 0x6e, 0x63, 0x6c, 0x75, 0x64, 0x65, 0x2f, 0x41, 0x54, 0x65, 0x6e, 0x2f, 0x6e, 0x61
        /*0ba4*/ 	.byte	0x74, 0x69, 0x76, 0x65, 0x2f, 0x63, 0x75, 0x64, 0x61, 0x2f, 0x52, 0x65, 0x64, 0x75, 0x63, 0x65
        /*0bb4*/ 	.byte	0x2e, 0x63, 0x75, 0x68, 0x00
.L_200:


//--------------------- .nv.shared._ZN3cub17CUB_300001_SM_9006detail8for_each13static_kernelINS2_12policy_hub_t12policy_500_tElNS2_12op_wrapper_tIlZZZZZN2at6native36add_out_dense_sparse_compressed_cudaERNS7_6TensorERKS9_SC_RKN3c106ScalarEENKUlvE_clEvENKUlvE11_clEvENKUlvE_clEvENKUlvE0_clEvEUllE_N6thrust23THRUST_300001_SM_900_NS17counting_iteratorIlNSN_11use_defaultESP_SP_EEEEEEvT0_T1_ --------------------------
	.section	.nv.shared._ZN3cub17CUB_300001_SM_9006detail8for_each13static_kernelINS2_12policy_hub_t12policy_500_tElNS2_12op_wrapper_tIlZZZZZN2at6native36add_out_dense_sparse_compressed_cudaERNS7_6TensorERKS9_SC_RKN3c106ScalarEENKUlvE_clEvENKUlvE11_clEvENKUlvE_clEvENKUlvE0_clEvEUllE_N6thrust23THRUST_300001_SM_900_NS17counting_iteratorIlNSN_11use_defaultESP_SP_EEEEEEvT0_T1_,"aw",@nobits
	.sectionflags	@""
	.align	16
	.zero		1024


//--------------------- .nv.shared.reserved.0     --------------------------
	.section	.nv.shared.reserved.0,"aw",@nobits
	.weak		__nv_reservedSMEM_offset_0_alias
	.size		__nv_reservedSMEM_offset_0_alias, 0, 0
	.other		__nv_reservedSMEM_offset_0_alias,@"STO_CUDA_RESERVED_SHARED STV_DEFAULT"
__nv_reservedSMEM_offset_0_alias:
	.zero		0


//--------------------- .nv.global                --------------------------
	.section	.nv.global,"aw",@nobits
.nv.global:
	.type		_ZN53_INTERNAL_0955718d_22_SparseCsrTensorMath_cu_868dd5456thrust23THRUST_300001_SM_900_NS12placeholders2_8E,@object
	.size		_ZN53_INTERNAL_0955718d_22_SparseCsrTensorMath_cu_868dd5456thrust23THRUST_300001_SM_900_NS12placeholders2_8E,(_ZN53_INTERNAL_0955718d_22_SparseCsrTensorMath_cu_868dd5454cuda3std3__455_GLOBAL__N__0955718d_22_SparseCsrTensorMath_cu_868dd5456ignoreE - _ZN53_INTERNAL_0955718d_22_SparseCsrTensorMath_cu_868dd5456thrust23THRUST_300001_SM_900_NS12placeholders2_8E)
_ZN53_INTERNAL_0955718d_22_SparseCsrTensorMath_cu_868dd5456thrust23THRUST_300001_SM_900_NS12placeholders2_8E:
	.zero		1
	.type		_ZN53_INTERNAL_0955718d_22_SparseCsrTensorMath_cu_868dd5454cuda3std3__455_GLOBAL__N__0955718d_22_SparseCsrTensorMath_cu_868dd5456ignoreE,@object
	.size		_ZN53_INTERNAL_0955718d_22_SparseCsrTensorMath_cu_868dd5454cuda3std3__455_GLOBAL__N__0955718d_22_SparseCsrTensorMath_cu_868dd5456ignoreE,(_ZN53_INTERNAL_0955718d_22_SparseCsrTensorMath_cu_868dd5454cuda3std6ranges3__45__cpo4dataE - _ZN53_INTERNAL_0955718d_22_SparseCsrTensorMath_cu_868dd5454cuda3std3__455_GLOBAL__N__0955718d_22_SparseCsrTensorMath_cu_868dd5456ignoreE)
_ZN53_INTERNAL_0955718d_22_SparseCsrTensorMath_cu_868dd5454cuda3std3__455_GLOBAL__N__0955718d_22_SparseCsrTensorMath_cu_868dd5456ignoreE:
	.zero		1
	.type		_ZN53_INTERNAL_0955718d_22_SparseCsrTensorMath_cu_868dd5454cuda3std6ranges3__45__cpo4dataE,@object
	.size		_ZN53_INTERNAL_0955718d_22_SparseCsrTensorMath_cu_868dd5454cuda3std6ranges3__45__cpo4dataE,(_ZN53_INTERNAL_0955718d_22_SparseCsrTensorMath_cu_868dd5456thrust23THRUST_300001_SM_900_NS6system3cpp3parE - _ZN53_INTERNAL_0955718d_22_SparseCsrTensorMath_cu_868dd5454cuda3std6ranges3__45__cpo4dataE)
_ZN53_INTERNAL_0955718d_22_SparseCsrTensorMath_cu_868dd5454cuda3std6ranges3__45__cpo4dataE:
	.zero		1
	.type		_ZN53_INTERNAL_0955718d_22_SparseCsrTensorMath_cu_868dd5456thrust23THRUST_300001_SM_900_NS6system3cpp3parE,@object
	.size		_ZN53_INTERNAL_0955718d_22_SparseCsrTensorMath_cu_868dd5456thrust23THRUST_300001_SM_900_NS6system3cpp3parE,(_ZN53_INTERNAL_0955718d_22_SparseCsrTensorMath_cu_868dd5454cuda3std3__45__cpo5beginE - _ZN53_INTERNAL_0955718d_22_SparseCsrTensorMath_cu_868dd5456thrust23THRUST_300001_SM_900_NS6system3cpp3parE)
_ZN53_INTERNAL_0955718d_22_SparseCsrTensorMath_cu_868dd5456thrust23THRUST_300001_SM_900_NS6system3cpp3parE:
	.zero		1
	.type		_ZN53_INTERNAL_0955718d_22_SparseCsrTensorMath_cu_868dd5454cuda3std3__45__cpo5beginE,@object
	.size		_ZN53_INTERNAL_0955718d_22_SparseCsrTensorMath_cu_868dd5454cuda3std3__45__cpo5beginE,(_ZN53_INTERNAL_0955718d_22_SparseCsrTensorMath_cu_868dd5454cuda3std6ranges3__45__cpo5beginE - _ZN53_INTERNAL_0955718d_22_SparseCsrTensorMath_cu_868dd5454cuda3std3__45__cpo5beginE)
_ZN53_INTERNAL_0955718d_22_SparseCsrTensorMath_cu_868dd5454cuda3std3__45__cpo5beginE:
	.zero		1
	.type		_ZN53_INTERNAL_0955718d_22_SparseCsrTensorMath_cu_868dd5454cuda3std6ranges3__45__cpo5beginE,@object
	.size		_ZN53_INTERNAL_0955718d_22_SparseCsrTensorMath_cu_868dd5454cuda3std6ranges3__45__cpo5beginE,(_ZN53_INTERNAL_0955718d_22_SparseCsrTensorMath_cu_868dd5456thrust23THRUST_300001_SM_900_NS6deviceE - _ZN53_INTERNAL_0955718d_22_SparseCsrTensorMath_cu_868dd5454cuda3std6ranges3__45__cpo5beginE)
_ZN53_INTERNAL_0955718d_22_SparseCsrTensorMath_cu_868dd5454cuda3std6ranges3__45__cpo5beginE:
	.zero		1
	.type		_ZN53_INTERNAL_0955718d_22_SparseCsrTensorMath_cu_868dd5456thrust23THRUST_300001_SM_900_NS6deviceE,@object
	.size		_ZN53_INTERNAL_0955718d_22_SparseCsrTensorMath_cu_868dd5456thrust23THRUST_300001_SM_900_NS6deviceE,(_ZN53_INTERNAL_0955718d_22_SparseCsrTensorMath_cu_868dd5454cuda3std3__47nulloptE - _ZN53_INTERNAL_0955718d_22_SparseCsrTensorMath_cu_868dd5456thrust23THRUST_300001_SM_900_NS6deviceE)
_ZN53_INTERNAL_0955718d_22_SparseCsrTensorMath_cu_868dd5456thrust23THRUST_300001_SM_900_NS6deviceE:
	.zero		1
	.type		_ZN53_INTERNAL_0955718d_22_SparseCsrTensorMath_cu_868dd5454cuda3std3__47nulloptE,@object
	.size		_ZN53_INTERNAL_0955718d_22_SparseCsrTensorMath_cu_868dd5454cuda3std3__47nulloptE,(_ZN53_INTERNAL_0955718d_22_SparseCsrTensorMath_cu_868dd5454cuda3std6ranges3__45__cpo8distanceE - _ZN53_INTERNAL_0955718d_22_SparseCsrTensorMath_cu_868dd5454cuda3std3__47nulloptE)
_ZN53_INTERNAL_0955718d_22_SparseCsrTensorMath_cu_868dd5454cuda3std3__47nulloptE:
	.zero		1
	.type		_ZN53_INTERNAL_0955718d_22_SparseCsrTensorMath_cu_868dd5454cuda3std6ranges3__45__cpo8distanceE,@object
	.size		_ZN53_INTERNAL_0955718d_22_SparseCsrTensorMath_cu_868dd5454cuda3std6ranges3__45__cpo8distanceE,(_ZN53_INTERNAL_0955718d_22_SparseCsrTensorMath_cu_868dd5456thrust23THRUST_300001_SM_900_NS12placeholders2_4E - _ZN53_INTERNAL_0955718d_22_SparseCsrTensorMath_cu_868dd5454cuda3std6ranges3__45__cpo8distanceE)
_ZN53_INTERNAL_0955718d_22_SparseCsrTensorMath_cu_868dd5454cuda3std6ranges3__45__cpo8distanceE:
	.zero		1
	.type		_ZN53_INTERNAL_0955718d_22_SparseCsrTensorMath_cu_868dd5456thrust23THRUST_300001_SM_900_NS12placeholders2_4E,@object
	.size		_ZN53_INTERNAL_0955718d_22_SparseCsrTensorMath_cu_868dd5456thrust23THRUST_300001_SM_900_NS12placeholders2_4E,(_ZN53_INTERNAL_0955718d_22_SparseCsrTensorMath_cu_868dd5454cuda3std3__45__cpo6rbeginE - _ZN53_INTERNAL_0955718d_22_SparseCsrTensorMath_cu_868dd5456thrust23THRUST_300001_SM_900_NS12placeholders2_4E)
_ZN53_INTERNAL_0955718d_22_SparseCsrTensorMath_cu_868dd5456thrust23THRUST_300001_SM_900_NS12placeholders2_4E:
	.zero		1
	.type		_ZN53_INTERNAL_0955718d_22_SparseCsrTensorMath_cu_868dd5454cuda3std3__45__cpo6rbeginE,@object
	.size		_ZN53_INTERNAL_0955718d_22_SparseCsrTensorMath_cu_868dd5454cuda3std3__45__cpo6rbeginE,(_ZN53_INTERNAL_0955718d_22_SparseCsrTensorMath_cu_868dd5454cuda3std6ranges3__45__cpo7advanceE - _ZN53_INTERNAL_0955718d_22_SparseCsrTensorMath_cu_868dd5454cuda3std3__45__cpo6rbeginE)
_ZN53_INTERNAL_0955718d_22_SparseCsrTensorMath_cu_868dd5454cuda3std3__45__cpo6rbeginE:
	.zero		1
	.type		_ZN53_INTERNAL_0955718d_22_SparseCsrTensorMath_cu_868dd5454cuda3std6ranges3__45__cpo7advanceE,@object
	.size		_ZN53_INTERNAL_0955718d_22_SparseCsrTensorMath_cu_868dd5454cuda3std6ranges3__45__cpo7advanceE,(_ZN53_INTERNAL_0955718d_22_SparseCsrTensorMath_cu_868dd5456thrust23THRUST_300001_SM_900_NS12placeholders3_10E - _ZN53_INTERNAL_0955718d_22_SparseCsrTensorMath_cu_868dd5454cuda3std6ranges3__45__cpo7advanceE)
_ZN53_INTERNAL_0955718d_22_SparseCsrTensorMath_cu_868dd5454cuda3std6ranges3__45__cpo7advanceE:
	.zero		1
	.type		_ZN53_INTERNAL_0955718d_22_SparseCsrTensorMath_cu_868dd5456thrust23THRUST_300001_SM_900_NS12placeholders3_10E,@object
	.size		_ZN53_INTERNAL_0955718d_22_SparseCsrTensorMath_cu_868dd5456thrust23THRUST_300001_SM_900_NS12placeholders3_10E,(_ZN53_INTERNAL_0955718d_22_SparseCsrTensorMath_cu_868dd5454cuda3std3__48in_placeE - _ZN53_INTERNAL_0955718d_22_SparseCsrTensorMath_cu_868dd5456thrust23THRUST_300001_SM_900_NS12placeholders3_10E)
_ZN53_INTERNAL_0955718d_22_SparseCsrTensorMath_cu_868dd5456thrust23THRUST_300001_SM_900_NS12placeholders3_10E:
	.zero		1
	.type		_ZN53_INTERNAL_0955718d_22_SparseCsrTensorMath_cu_868dd5454cuda3std3__48in_placeE,@object
	.size		_ZN53_INTERNAL_0955718d_22_SparseCsrTensorMath_cu_868dd5454cuda3std3__48in_placeE,(_ZN53_INTERNAL_0955718d_22_SparseCsrTensorMath_cu_868dd5454cuda3std6ranges3__45__cpo4sizeE - _ZN53_INTERNAL_0955718d_22_SparseCsrTensorMath_cu_868dd5454cuda3std3__48in_placeE)
_ZN53_INTERNAL_0955718d_22_SparseCsrTensorMath_cu_868dd5454cuda3std3__48in_placeE:
	.zero		1
	.type		_ZN53_INTERNAL_0955718d_22_SparseCsrTensorMath_cu_868dd5454cuda3std6ranges3__45__cpo4sizeE,@object
	.size		_ZN53_INTERNAL_0955718d_22_SparseCsrTensorMath_cu_868dd5454cuda3std6ranges3__45__cpo4sizeE,(_ZN53_INTERNAL_0955718d_22_SparseCsrTensorMath_cu_868dd5456thrust23THRUST_300001_SM_900_NS12placeholders2_2E - _ZN53_INTERNAL_0955718d_22_SparseCsrTensorMath_cu_868dd5454cuda3std6ranges3__45__cpo4sizeE)
_ZN53_INTERNAL_0955718d_22_SparseCsrTensorMath_cu_868dd5454cuda3std6ranges3__45__cpo4sizeE:
	.zero		1
	.type		_ZN53_INTERNAL_0955718d_22_SparseCsrTensorMath_cu_868dd5456thrust23THRUST_300001_SM_900_NS12placeholders2_2E,@object
	.size		_ZN53_INTERNAL_0955718d_22_SparseCsrTensorMath_cu_868dd5456thrust23THRUST_300001_SM_900_NS12placeholders2_2E,(_ZN53_INTERNAL_0955718d_22_SparseCsrTensorMath_cu_868dd5454cuda3std3__45__cpo6cbeginE - _ZN53_INTERNAL_0955718d_22_SparseCsrTensorMath_cu_868dd5456thrust23THRUST_300001_SM_900_NS12placeholders2_2E)
_ZN53_INTERNAL_0955718d_22_SparseCsrTensorMath_cu_868dd5456thrust23THRUST_300001_SM_900_NS12placeholders2_2E:
	.zero		1
	.type		_ZN53_INTERNAL_0955718d_22_SparseCsrTensorMath_cu_868dd5454cuda3std3__45__cpo6cbeginE,@object
	.size		_ZN53_INTERNAL_0955718d_22_SparseCsrTensorMath_cu_868dd5454cuda3std3__45__cpo6cbeginE,(_ZN53_INTERNAL_0955718d_22_SparseCsrTensorMath_cu_868dd5454cuda3std6ranges3__45__cpo6cbeginE - _ZN53_INTERNAL_0955718d_22_SparseCsrTensorMath_cu_868dd5454cuda3std3__45__cpo6cbeginE)
_ZN53_INTERNAL_0955718d_22_SparseCsrTensorMath_cu_868dd5454cuda3std3__45__cpo6cbeginE:
	.zero		1
	.type		_ZN53_INTERNAL_0955718d_22_SparseCsrTensorMath_cu_868dd5454cuda3std6ranges3__45__cpo6cbeginE,@object
	.size		_ZN53_INTERNAL_0955718d_22_SparseCsrTensorMath_cu_868dd5454cuda3std6ranges3__45__cpo6cbeginE,(_ZN53_INTERNAL_0955718d_22_SparseCsrTensorMath_cu_868dd5456thrust23THRUST_300001_SM_900_NS12placeholders2_6E - _ZN53_INTERNAL_0955718d_22_SparseCsrTensorMath_cu_868dd5454cuda3std6ranges3__45__cpo6cbeginE)
_ZN53_INTERNAL_0955718d_22_SparseCsrTensorMath_cu_868dd5454cuda3std6ranges3__45__cpo6cbeginE:
	.zero		1
	.type		_ZN53_INTERNAL_0955718d_22_SparseCsrTensorMath_cu_868dd5456thrust23THRUST_300001_SM_900_NS12placeholders2_6E,@object
	.size		_ZN53_INTERNAL_0955718d_22_SparseCsrTensorMath_cu_868dd5456thrust23THRUST_300001_SM_900_NS12placeholders2_6E,(_ZN53_INTERNAL_0955718d_22_SparseCsrTensorMath_cu_868dd5454cuda3std3__45__cpo7crbeginE - _ZN53_INTERNAL_0955718d_22_SparseCsrTensorMath_cu_868dd5456thrust23THRUST_300001_SM_900_NS12placeholders2_6E)
_ZN53_INTERNAL_0955718d_22_SparseCsrTensorMath_cu_868dd5456thrust23THRUST_300001_SM_900_NS12placeholders2_6E:
	.zero		1
	.type		_ZN53_INTERNAL_0955718d_22_SparseCsrTensorMath_cu_868dd5454cuda3std3__45__cpo7crbeginE,@object
	.size		_ZN53_INTERNAL_0955718d_22_SparseCsrTensorMath_cu_868dd5454cuda3std3__45__cpo7crbeginE,(_ZN53_INTERNAL_0955718d_22_SparseCsrTensorMath_cu_868dd5454cuda3std6ranges3__45__cpo4nextE - _ZN53_INTERNAL_0955718d_22_SparseCsrTensorMath_cu_868dd5454cuda3std3__45__cpo7crbeginE)
_ZN53_INTERNAL_0955718d_22_SparseCsrTensorMath_cu_868dd5454cuda3std3__45__cpo7crbeginE:
	.zero		1
	.type		_ZN53_INTERNAL_0955718d_22_SparseCsrTensorMath_cu_868dd5454cuda3std6ranges3__45__cpo4nextE,@object
	.size		_ZN53_INTERNAL_0955718d_22_SparseCsrTensorMath_cu_868dd5454cuda3std6ranges3__45__cpo4nextE,(_ZN53_INTERNAL_0955718d_22_SparseCsrTensorMath_cu_868dd5454cuda3std6ranges3__45__cpo4swapE - _ZN53_INTERNAL_0955718d_22_SparseCsrTensorMath_cu_868dd5454cuda3std6ranges3__45__cpo4nextE)
_ZN53_INTERNAL_0955718d_22_SparseCsrTensorMath_cu_868dd5454cuda3std6ranges3__45__cpo4nextE:
	.zero		1
	.type		_ZN53_INTERNAL_0955718d_22_SparseCsrTensorMath_cu_868dd5454cuda3std6ranges3__45__cpo4swapE,@object
	.size		_ZN53_INTERNAL_0955718d_22_SparseCsrTensorMath_cu_868dd5454cuda3std6ranges3__45__cpo4swapE,(_ZN53_INTERNAL_0955718d_22_SparseCsrTensorMath_cu_868dd5456thrust23THRUST_300001_SM_900_NS8cuda_cub10par_nosyncE - _ZN53_INTERNAL_0955718d_22_SparseCsrTensorMath_cu_868dd5454cuda3std6ranges3__45__cpo4swapE)
_ZN53_INTERNAL_0955718d_22_SparseCsrTensorMath_cu_868dd5454cuda3std6ranges3__45__cpo4swapE:
	.zero		1
	.type		_ZN53_INTERNAL_0955718d_22_SparseCsrTensorMath_cu_868dd5456thrust23THRUST_300001_SM_900_NS8cuda_cub10par_nosyncE,@object
	.size		_ZN53_INTERNAL_0955718d_22_SparseCsrTensorMath_cu_868dd5456thrust23THRUST_300001_SM_900_NS8cuda_cub10par_nosyncE,(_ZN53_INTERNAL_0955718d_22_SparseCsrTensorMath_cu_868dd5456thrust23THRUST_300001_SM_900_NS3seqE - _ZN53_INTERNAL_0955718d_22_SparseCsrTensorMath_cu_868dd5456thrust23THRUST_300001_SM_900_NS8cuda_cub10par_nosyncE)
_ZN53_INTERNAL_0955718d_22_SparseCsrTensorMath_cu_868dd5456thrust23THRUST_300001_SM_900_NS8cuda_cub10par_nosyncE:
	.zero		1
	.type		_ZN53_INTERNAL_0955718d_22_SparseCsrTensorMath_cu_868dd5456thrust23THRUST_300001_SM_900_NS3seqE,@object
	.size		_ZN53_INTERNAL_0955718d_22_SparseCsrTensorMath_cu_868dd5456thrust23THRUST_300001_SM_900_NS3seqE,(_ZN53_INTERNAL_0955718d_22_SparseCsrTensorMath_cu_868dd5454cuda3std3__420unreachable_sentinelE - _ZN53_INTERNAL_0955718d_22_SparseCsrTensorMath_cu_868dd5456thrust23THRUST_300001_SM_900_NS3seqE)
_ZN53_INTERNAL_0955718d_22_SparseCsrTensorMath_cu_868dd5456thrust23THRUST_300001_SM_900_NS3seqE:
	.zero		1
	.type		_ZN53_INTERNAL_0955718d_22_SparseCsrTensorMath_cu_868dd5454cuda3std3__420unreachable_sentinelE,@object
	.size		_ZN53_INTERNAL_0955718d_22_SparseCsrTensorMath_cu_868dd5454cuda3std3__420unreachable_sentinelE,(_ZN53_INTERNAL_0955718d_22_SparseCsrTensorMath_cu_868dd5454cuda3std6ranges3__45__cpo5ssizeE - _ZN53_INTERNAL_0955718d_22_SparseCsrTensorMath_cu_868dd5454cuda3std3__420unreachable_sentinelE)
_ZN53_INTERNAL_0955718d_22_SparseCsrTensorMath_cu_868dd5454cuda3std3__420unreachable_sentinelE:
	.zero		1
	.type		_ZN53_INTERNAL_0955718d_22_SparseCsrTensorMath_cu_868dd5454cuda3std6ranges3__45__cpo5ssizeE,@object
	.size		_ZN53_INTERNAL_0955718d_22_SparseCsrTensorMath_cu_868dd5454cuda3std6ranges3__45__cpo5ssizeE,(_ZN53_INTERNAL_0955718d_22_SparseCsrTensorMath_cu_868dd5456thrust23THRUST_300001_SM_900_NS12placeholders2_3E - _ZN53_INTERNAL_0955718d_22_SparseCsrTensorMath_cu_868dd5454cuda3std6ranges3__45__cpo5ssizeE)
_ZN53_INTERNAL_0955718d_22_SparseCsrTensorMath_cu_868dd5454cuda3std6ranges3__45__cpo5ssizeE:
	.zero		1
	.type		_ZN53_INTERNAL_0955718d_22_SparseCsrTensorMath_cu_868dd5456thrust23THRUST_300001_SM_900_NS12placeholders2_3E,@object
	.size		_ZN53_INTERNAL_0955718d_22_SparseCsrTensorMath_cu_868dd5456thrust23THRUST_300001_SM_900_NS12placeholders2_3E,(_ZN53_INTERNAL_0955718d_22_SparseCsrTensorMath_cu_868dd5454cuda3std3__45__cpo4cendE - _ZN53_INTERNAL_0955718d_22_SparseCsrTensorMath_cu_868dd5456thrust23THRUST_300001_SM_900_NS12placeholders2_3E)
_ZN53_INTERNAL_0955718d_22_SparseCsrTensorMath_cu_868dd5456thrust23THRUST_300001_SM_900_NS12placeholders2_3E:
	.zero		1
	.type		_ZN53_INTERNAL_0955718d_22_SparseCsrTensorMath_cu_868dd5454cuda3std3__45__cpo4cendE,@object
	.size		_ZN53_INTERNAL_0955718d_22_SparseCsrTensorMath_cu_868dd5454cuda3std3__45__cpo4cendE,(_ZN53_INTERNAL_0955718d_22_SparseCsrTensorMath_cu_868dd5454cuda3std6ranges3__45__cpo4cendE - _ZN53_INTERNAL_0955718d_22_SparseCsrTensorMath_cu_868dd5454cuda3std3__45__cpo4cendE)
_ZN53_INTERNAL_0955718d_22_SparseCsrTensorMath_cu_868dd5454cuda3std3__45__cpo4cendE:
	.zero		1
	.type		_ZN53_INTERNAL_0955718d_22_SparseCsrTensorMath_cu_868dd5454cuda3std6ranges3__45__cpo4cendE,@object
	.size		_ZN53_INTERNAL_0955718d_22_SparseCsrTensorMath_cu_868dd5454cuda3std6ranges3__45__cpo4cendE,(_ZN53_INTERNAL_0955718d_22_SparseCsrTensorMath_cu_868dd5456thrust23THRUST_300001_SM_900_NS12placeholders2_7E - _ZN53_INTERNAL_0955718d_22_SparseCsrTensorMath_cu_868dd5454cuda3std6ranges3__45__cpo4cendE)
_ZN53_INTERNAL_0955718d_22_SparseCsrTensorMath_cu_868dd5454cuda3std6ranges3__45__cpo4cendE:
	.zero		1
	.type		_ZN53_INTERNAL_0955718d_22_SparseCsrTensorMath_cu_868dd5456thrust23THRUST_300001_SM_900_NS12placeholders2_7E,@object
	.size		_ZN53_INTERNAL_0955718d_22_SparseCsrTensorMath_cu_868dd5456thrust23THRUST_300001_SM_900_NS12placeholders2_7E,(_ZN53_INTERNAL_0955718d_22_SparseCsrTensorMath_cu_868dd5454cuda3std3__45__cpo5crendE - _ZN53_INTERNAL_0955718d_22_SparseCsrTensorMath_cu_868dd5456thrust23THRUST_300001_SM_900_NS12placeholders2_7E)
_ZN53_INTERNAL_0955718d_22_SparseCsrTensorMath_cu_868dd5456thrust23THRUST_300001_SM_900_NS12placeholders2_7E:
	.zero		1
	.type		_ZN53_INTERNAL_0955718d_22_SparseCsrTensorMath_cu_868dd5454cuda3std3__45__cpo5crendE,@object
	.size		_ZN53_INTERNAL_0955718d_22_SparseCsrTensorMath_cu_868dd5454cuda3std3__45__cpo5crendE,(_ZN53_INTERNAL_0955718d_22_SparseCsrTensorMath_cu_868dd5454cuda3std6ranges3__45__cpo4prevE - _ZN53_INTERNAL_0955718d_22_SparseCsrTensorMath_cu_868dd5454cuda3std3__45__cpo5crendE)
_ZN53_INTERNAL_0955718d_22_SparseCsrTensorMath_cu_868dd5454cuda3std3__45__cpo5crendE:
	.zero		1
	.type		_ZN53_INTERNAL_0955718d_22_SparseCsrTensorMath_cu_868dd5454cuda3std6ranges3__45__cpo4prevE,@object
	.size		_ZN53_INTERNAL_0955718d_22_SparseCsrTensorMath_cu_868dd5454cuda3std6ranges3__45__cpo4prevE,(_ZN53_INTERNAL_0955718d_22_SparseCsrTensorMath_cu_868dd5454cuda3std6ranges3__45__cpo9iter_moveE - _ZN53_INTERNAL_0955718d_22_SparseCsrTensorMath_cu_868dd5454cuda3std6ranges3__45__cpo4prevE)
_ZN53_INTERNAL_0955718d_22_SparseCsrTensorMath_cu_868dd5454cuda3std6ranges3__45__cpo4prevE:
	.zero		1
	.type		_ZN53_INTERNAL_0955718d_22_SparseCsrTensorMath_cu_868dd5454cuda3std6ranges3__45__cpo9iter_moveE,@object
	.size		_ZN53_INTERNAL_0955718d_22_SparseCsrTensorMath_cu_868dd5454cuda3std6ranges3__45__cpo9iter_moveE,(_ZN53_INTERNAL_0955718d_22_SparseCsrTensorMath_cu_868dd5456thrust23THRUST_300001_SM_900_NS6system6detail10sequential3seqE - _ZN53_INTERNAL_0955718d_22_SparseCsrTensorMath_cu_868dd5454cuda3std6ranges3__45__cpo9iter_moveE)
_ZN53_INTERNAL_0955718d_22_SparseCsrTensorMath_cu_868dd5454cuda3std6ranges3__45__cpo9iter_moveE:
	.zero		1
	.type		_ZN53_INTERNAL_0955718d_22_SparseCsrTensorMath_cu_868dd5456thrust23THRUST_300001_SM_900_NS6system6detail10sequential3seqE,@object
	.size		_ZN53_INTERNAL_0955718d_22_SparseCsrTensorMath_cu_868dd5456thrust23THRUST_300001_SM_900_NS6system6detail10sequential3seqE,(_ZN53_INTERNAL_0955718d_22_SparseCsrTensorMath_cu_868dd5456thrust23THRUST_300001_SM_900_NS12placeholders2_9E - _ZN53_INTERNAL_0955718d_22_SparseCsrTensorMath_cu_868dd5456thrust23THRUST_300001_SM_900_NS6system6detail10sequential3seqE)
_ZN53_INTERNAL_0955718d_22_SparseCsrTensorMath_cu_868dd5456thrust23THRUST_300001_SM_900_NS6system6detail10sequential3seqE:
	.zero		1
	.type		_ZN53_INTERNAL_0955718d_22_SparseCsrTensorMath_cu_868dd5456thrust23THRUST_300001_SM_900_NS12placeholders2_9E,@object
	.size		_ZN53_INTERNAL_0955718d_22_SparseCsrTensorMath_cu_868dd5456thrust23THRUST_300001_SM_900_NS12placeholders2_9E,(_ZN53_INTERNAL_0955718d_22_SparseCsrTensorMath_cu_868dd5454cuda3std3__419piecewise_constructE - _ZN53_INTERNAL_0955718d_22_SparseCsrTensorMath_cu_868dd5456thrust23THRUST_300001_SM_900_NS12placeholders2_9E)
_ZN53_INTERNAL_0955718d_22_SparseCsrTensorMath_cu_868dd5456thrust23THRUST_300001_SM_900_NS12placeholders2_9E:
	.zero		1
	.type		_ZN53_INTERNAL_0955718d_22_SparseCsrTensorMath_cu_868dd5454cuda3std3__419piecewise_constructE,@object
	.size		_ZN53_INTERNAL_0955718d_22_SparseCsrTensorMath_cu_868dd5454cuda3std3__419piecewise_constructE,(_ZN53_INTERNAL_0955718d_22_SparseCsrTensorMath_cu_868dd5454cuda3std6ranges3__45__cpo5cdataE - _ZN53_INTERNAL_0955718d_22_SparseCsrTensorMath_cu_868dd5454cuda3std3__419piecewise_constructE)
_ZN53_INTERNAL_0955718d_22_SparseCsrTensorMath_cu_868dd5454cuda3std3__419piecewise_constructE:
	.zero		1
	.type		_ZN53_INTERNAL_0955718d_22_SparseCsrTensorMath_cu_868dd5454cuda3std6ranges3__45__cpo5cdataE,@object
	.size		_ZN53_INTERNAL_0955718d_22_SparseCsrTensorMath_cu_868dd5454cuda3std6ranges3__45__cpo5cdataE,(_ZN53_INTERNAL_0955718d_22_SparseCsrTensorMath_cu_868dd5456thrust23THRUST_300001_SM_900_NS12placeholders2_1E - _ZN53_INTERNAL_0955718d_22_SparseCsrTensorMath_cu_868dd5454cuda3std6ranges3__45__cpo5cdataE)
_ZN53_INTERNAL_0955718d_22_SparseCsrTensorMath_cu_868dd5454cuda3std6ranges3__45__cpo5cdataE:
	.zero		1
	.type		_ZN53_INTERNAL_0955718d_22_SparseCsrTensorMath_cu_868dd5456thrust23THRUST_300001_SM_900_NS12placeholders2_1E,@object
	.size		_ZN53_INTERNAL_0955718d_22_SparseCsrTensorMath_cu_868dd5456thrust23THRUST_300001_SM_900_NS12placeholders2_1E,(_ZN53_INTERNAL_0955718d_22_SparseCsrTensorMath_cu_868dd5454cuda3std3__45__cpo3endE - _ZN53_INTERNAL_0955718d_22_SparseCsrTensorMath_cu_868dd5456thrust23THRUST_300001_SM_900_NS12placeholders2_1E)
_ZN53_INTERNAL_0955718d_22_SparseCsrTensorMath_cu_868dd5456thrust23THRUST_300001_SM_900_NS12placeholders2_1E:
	.zero		1
	.type		_ZN53_INTERNAL_0955718d_22_SparseCsrTensorMath_cu_868dd5454cuda3std3__45__cpo3endE,@object
	.size		_ZN53_INTERNAL_0955718d_22_SparseCsrTensorMath_cu_868dd5454cuda3std3__45__cpo3endE,(_ZN53_INTERNAL_0955718d_22_SparseCsrTensorMath_cu_868dd5454cuda3std6ranges3__45__cpo3endE - _ZN53_INTERNAL_0955718d_22_SparseCsrTensorMath_cu_868dd5454cuda3std3__45__cpo3endE)
_ZN53_INTERNAL_0955718d_22_SparseCsrTensorMath_cu_868dd5454cuda3std3__45__cpo3endE:
	.zero		1
	.type		_ZN53_INTERNAL_0955718d_22_SparseCsrTensorMath_cu_868dd5454cuda3std6ranges3__45__cpo3endE,@object
	.size		_ZN53_INTERNAL_0955718d_22_SparseCsrTensorMath_cu_868dd5454cuda3std6ranges3__45__cpo3endE,(_ZN53_INTERNAL_0955718d_22_SparseCsrTensorMath_cu_868dd5456thrust23THRUST_300001_SM_900_NS12placeholders2_5E - _ZN53_INTERNAL_0955718d_22_SparseCsrTensorMath_cu_868dd5454cuda3std6ranges3__45__cpo3endE)
_ZN53_INTERNAL_0955718d_22_SparseCsrTensorMath_cu_868dd5454cuda3std6ranges3__45__cpo3endE:
	.zero		1
	.type		_ZN53_INTERNAL_0955718d_22_SparseCsrTensorMath_cu_868dd5456thrust23THRUST_300001_SM_900_NS12placeholders2_5E,@object
	.size		_ZN53_INTERNAL_0955718d_22_SparseCsrTensorMath_cu_868dd5456thrust23THRUST_300001_SM_900_NS12placeholders2_5E,(_ZN53_INTERNAL_0955718d_22_SparseCsrTensorMath_cu_868dd5454cuda3std3__45__cpo4rendE - _ZN53_INTERNAL_0955718d_22_SparseCsrTensorMath_cu_868dd5456thrust23THRUST_300001_SM_900_NS12placeholders2_5E)
_ZN53_INTERNAL_0955718d_22_SparseCsrTensorMath_cu_868dd5456thrust23THRUST_300001_SM_900_NS12placeholders2_5E:
	.zero		1
	.type		_ZN53_INTERNAL_0955718d_22_SparseCsrTensorMath_cu_868dd5454cuda3std3__45__cpo4rendE,@object
	.size		_ZN53_INTERNAL_0955718d_22_SparseCsrTensorMath_cu_868dd5454cuda3std3__45__cpo4rendE,(_ZN53_INTERNAL_0955718d_22_SparseCsrTensorMath_cu_868dd5454cuda3std6ranges3__45__cpo9iter_swapE - _ZN53_INTERNAL_0955718d_22_SparseCsrTensorMath_cu_868dd5454cuda3std3__45__cpo4rendE)
_ZN53_INTERNAL_0955718d_22_SparseCsrTensorMath_cu_868dd5454cuda3std3__45__cpo4rendE:
	.zero		1
	.type		_ZN53_INTERNAL_0955718d_22_SparseCsrTensorMath_cu_868dd5454cuda3std6ranges3__45__cpo9iter_swapE,@object
	.size		_ZN53_INTERNAL_0955718d_22_SparseCsrTensorMath_cu_868dd5454cuda3std6ranges3__45__cpo9iter_swapE,(_ZN53_INTERNAL_0955718d_22_SparseCsrTensorMath_cu_868dd5454cuda3std3__48unexpectE - _ZN53_INTERNAL_0955718d_22_SparseCsrTensorMath_cu_868dd5454cuda3std6ranges3__45__cpo9iter_swapE)
_ZN53_INTERNAL_0955718d_22_SparseCsrTensorMath_cu_868dd5454cuda3std6ranges3__45__cpo9iter_swapE:
	.zero		1
	.type		_ZN53_INTERNAL_0955718d_22_SparseCsrTensorMath_cu_868dd5454cuda3std3__48unexpectE,@object
	.size		_ZN53_INTERNAL_0955718d_22_SparseCsrTensorMath_cu_868dd5454cuda3std3__48unexpectE,(_ZN53_INTERNAL_0955718d_22_SparseCsrTensorMath_cu_868dd5456thrust23THRUST_300001_SM_900_NS8cuda_cub3parE - _ZN53_INTERNAL_0955718d_22_SparseCsrTensorMath_cu_868dd5454cuda3std3__48unexpectE)
_ZN53_INTERNAL_0955718d_22_SparseCsrTensorMath_cu_868dd5454cuda3std3__48unexpectE:
	.zero		1
	.type		_ZN53_INTERNAL_0955718d_22_SparseCsrTensorMath_cu_868dd5456thrust23THRUST_300001_SM_900_NS8cuda_cub3parE,@object
	.size		_ZN53_INTERNAL_0955718d_22_SparseCsrTensorMath_cu_868dd5456thrust23THRUST_300001_SM_900_NS8cuda_cub3parE,(.L_183 - _ZN53_INTERNAL_0955718d_22_SparseCsrTensorMath_cu_868dd5456thrust23THRUST_300001_SM_900_NS8cuda_cub3parE)
_ZN53_INTERNAL_0955718d_22_SparseCsrTensorMath_cu_868dd5456thrust23THRUST_300001_SM_900_NS8cuda_cub3parE:
	.zero		1
.L_183:


//--------------------- .nv.shared._ZN3cub17CUB_300001_SM_9006detail8for_each13static_kernelINS2_12policy_hub_t12policy_500_tElNS2_12op_wrapper_tIlZZZZZN2at6native36add_out_dense_sparse_compressed_cudaERNS7_6TensorERKS9_SC_RKN3c106ScalarEENKUlvE_clEvENKUlvE11_clEvENKUlvE_clEvENKUlvE_clEvEUllE_N6thrust23THRUST_300001_SM_900_NS17counting_iteratorIlNSN_11use_defaultESP_SP_EEEEEEvT0_T1_ --------------------------
	.section	.nv.shared._ZN3cub17CUB_300001_SM_9006detail8for_each13static_kernelINS2_12policy_hub_t12policy_500_tElNS2_12op_wrapper_tIlZZZZZN2at6native36add_out_dense_sparse_compressed_cudaERNS7_6TensorERKS9_SC_RKN3c106ScalarEENKUlvE_clEvENKUlvE11_clEvENKUlvE_clEvENKUlvE_clEvEUllE_N6thrust23THRUST_300001_SM_900_NS17counting_iteratorIlNSN_11use_defaultESP_SP_EEEEEEvT0_T1_,"aw",@nobits
	.sectionflags	@""
	.align	16
	.zero		1024


//--------------------- .nv.shared._ZN3cub17CUB_300001_SM_9006detail8for_each13static_kernelINS2_12policy_hub_t12policy_500_tElNS2_12op_wrapper_tIlZZZZZN2at6native36add_out_dense_sparse_compressed_cudaERNS7_6TensorERKS9_SC_RKN3c106ScalarEENKUlvE_clEvENKUlvE10_clEvENKUlvE_clEvENKUlvE0_clEvEUllE_N6thrust23THRUST_300001_SM_900_NS17counting_iteratorIlNSN_11use_defaultESP_SP_EEEEEEvT0_T1_ --------------------------
	.section	.nv.shared._ZN3cub17CUB_300001_SM_9006detail8for_each13static_kernelINS2_12policy_hub_t12policy_500_tElNS2_12op_wrapper_tIlZZZZZN2at6native36add_out_dense_sparse_compressed_cudaERNS7_6TensorERKS9_SC_RKN3c106ScalarEENKUlvE_clEvENKUlvE10_clEvENKUlvE_clEvENKUlvE0_clEvEUllE_N6thrust23THRUST_300001_SM_900_NS17counting_iteratorIlNSN_11use_defaultESP_SP_EEEEEEvT0_T1_,"aw",@nobits
	.sectionflags	@""
	.align	16
	.zero		1024


//--------------------- .nv.shared._ZN3cub17CUB_300001_SM_9006detail8for_each13static_kernelINS2_12policy_hub_t12policy_500_tElNS2_12op_wrapper_tIlZZZZZN2at6native36add_out_dense_sparse_compressed_cudaERNS7_6TensorERKS9_SC_RKN3c106ScalarEENKUlvE_clEvENKUlvE10_clEvENKUlvE_clEvENKUlvE_clEvEUllE_N6thrust23THRUST_300001_SM_900_NS17counting_iteratorIlNSN_11use_defaultESP_SP_EEEEEEvT0_T1_ --------------------------
	.section	.nv.shared._ZN3cub17CUB_300001_SM_9006detail8for_each13static_kernelINS2_12policy_hub_t12policy_500_tElNS2_12op_wrapper_tIlZZZZZN2at6native36add_out_dense_sparse_compressed_cudaERNS7_6TensorERKS9_SC_RKN3c106ScalarEENKUlvE_clEvENKUlvE10_clEvENKUlvE_clEvENKUlvE_clEvEUllE_N6thrust23THRUST_300001_SM_900_NS17counting_iteratorIlNSN_11use_defaultESP_SP_EEEEEEvT0_T1_,"aw",@nobits
	.sectionflags	@""
	.align	16
	.zero		1024


//--------------------- .nv.shared._ZN3cub17CUB_300001_SM_9006detail8for_each13static_kernelINS2_12policy_hub_t12policy_500_tElNS2_12op_wrapper_tIlZZZZZN2at6native36add_out_dense_sparse_compressed_cudaERNS7_6TensorERKS9_SC_RKN3c106ScalarEENKUlvE_clEvENKUlvE9_clEvENKUlvE_clEvENKUlvE0_clEvEUllE_N6thrust23THRUST_300001_SM_900_NS17counting_iteratorIlNSN_11use_defaultESP_SP_EEEEEEvT0_T1_ --------------------------
	.section	.nv.shared._ZN3cub17CUB_300001_SM_9006detail8for_each13static_kernelINS2_12policy_hub_t12policy_500_tElNS2_12op_wrapper_tIlZZZZZN2at6native36add_out_dense_sparse_compressed_cudaERNS7_6TensorERKS9_SC_RKN3c106ScalarEENKUlvE_clEvENKUlvE9_clEvENKUlvE_clEvENKUlvE0_clEvEUllE_N6thrust23THRUST_300001_SM_900_NS17counting_iteratorIlNSN_11use_defaultESP_SP_EEEEEEvT0_T1_,"aw",@nobits
	.sectionflags	@""
	.align	16
	.zero		1024


//--------------------- .nv.shared._ZN3cub17CUB_300001_SM_9006detail8for_each13static_kernelINS2_12policy_hub_t12policy_500_tElNS2_12op_wrapper_tIlZZZZZN2at6native36add_out_dense_sparse_compressed_cudaERNS7_6TensorERKS9_SC_RKN3c106ScalarEENKUlvE_clEvENKUlvE9_clEvENKUlvE_clEvENKUlvE_clEvEUllE_N6thrust23THRUST_300001_SM_900_NS17counting_iteratorIlNSN_11use_defaultESP_SP_EEEEEEvT0_T1_ --------------------------
	.section	.nv.shared._ZN3cub17CUB_300001_SM_9006detail8for_each13static_kernelINS2_12policy_hub_t12policy_500_tElNS2_12op_wrapper_tIlZZZZZN2at6native36add_out_dense_sparse_compressed_cudaERNS7_6TensorERKS9_SC_RKN3c106ScalarEENKUlvE_clEvENKUlvE9_clEvENKUlvE_clEvENKUlvE_clEvEUllE_N6thrust23THRUST_300001_SM_900_NS17counting_iteratorIlNSN_11use_defaultESP_SP_EEEEEEvT0_T1_,"aw",@nobits
	.sectionflags	@""
	.align	16
	.zero		1024


//--------------------- .nv.shared._ZN3cub17CUB_300001_SM_9006detail8for_each13static_kernelINS2_12policy_hub_t12policy_500_tElNS2_12op_wrapper_tIlZZZZZN2at6native36add_out_dense_sparse_compressed_cudaERNS7_6TensorERKS9_SC_RKN3c106ScalarEENKUlvE_clEvENKUlvE8_clEvENKUlvE_clEvENKUlvE0_clEvEUllE_N6thrust23THRUST_300001_SM_900_NS17counting_iteratorIlNSN_11use_defaultESP_SP_EEEEEEvT0_T1_ --------------------------
	.section	.nv.shared._ZN3cub17CUB_300001_SM_9006detail8for_each13static_kernelINS2_12policy_hub_t12policy_500_tElNS2_12op_wrapper_tIlZZZZZN2at6native36add_out_dense_sparse_compressed_cudaERNS7_6TensorERKS9_SC_RKN3c106ScalarEENKUlvE_clEvENKUlvE8_clEvENKUlvE_clEvENKUlvE0_clEvEUllE_N6thrust23THRUST_300001_SM_900_NS17counting_iteratorIlNSN_11use_defaultESP_SP_EEEEEEvT0_T1_,"aw",@nobits
	.sectionflags	@""
	.align	16
	.zero		1024


//--------------------- .nv.shared._ZN3cub17CUB_300001_SM_9006detail8for_each13static_kernelINS2_12policy_hub_t12policy_500_tElNS2_12op_wrapper_tIlZZZZZN2at6native36add_out_dense_sparse_compressed_cudaERNS7_6TensorERKS9_SC_RKN3c106ScalarEENKUlvE_clEvENKUlvE8_clEvENKUlvE_clEvENKUlvE_clEvEUllE_N6thrust23THRUST_300001_SM_900_NS17counting_iteratorIlNSN_11use_defaultESP_SP_EEEEEEvT0_T1_ --------------------------
	.section	.nv.shared._ZN3cub17CUB_300001_SM_9006detail8for_each13static_kernelINS2_12policy_hub_t12policy_500_tElNS2_12op_wrapper_tIlZZZZZN2at6native36add_out_dense_sparse_compressed_cudaERNS7_6TensorERKS9_SC_RKN3c106ScalarEENKUlvE_clEvENKUlvE8_clEvENKUlvE_clEvENKUlvE_clEvEUllE_N6thrust23THRUST_300001_SM_900_NS17counting_iteratorIlNSN_11use_defaultESP_SP_EEEEEEvT0_T1_,"aw",@nobits
	.sectionflags	@""
	.align	16
	.zero		1024


//--------------------- .nv.shared._ZN3cub17CUB_300001_SM_9006detail8for_each13static_kernelINS2_12policy_hub_t12policy_500_tElNS2_12op_wrapper_tIlZZZZZN2at6native36add_out_dense_sparse_compressed_cudaERNS7_6TensorERKS9_SC_RKN3c106ScalarEENKUlvE_clEvENKUlvE7_clEvENKUlvE_clEvENKUlvE0_clEvEUllE_N6thrust23THRUST_300001_SM_900_NS17counting_iteratorIlNSN_11use_defaultESP_SP_EEEEEEvT0_T1_ --------------------------
	.section	.nv.shared._ZN3cub17CUB_300001_SM_9006detail8for_each13static_kernelINS2_12policy_hub_t12policy_500_tElNS2_12op_wrapper_tIlZZZZZN2at6native36add_out_dense_sparse_compressed_cudaERNS7_6TensorERKS9_SC_RKN3c106ScalarEENKUlvE_clEvENKUlvE7_clEvENKUlvE_clEvENKUlvE0_clEvEUllE_N6thrust23THRUST_300001_SM_900_NS17counting_iteratorIlNSN_11use_defaultESP_SP_EEEEEEvT0_T1_,"aw",@nobits
	.sectionflags	@""
	.align	16
	.zero		1024


//--------------------- .nv.shared._ZN3cub17CUB_300001_SM_9006detail8for_each13static_kernelINS2_12policy_hub_t12policy_500_tElNS2_12op_wrapper_tIlZZZZZN2at6native36add_out_dense_sparse_compressed_cudaERNS7_6TensorERKS9_SC_RKN3c106ScalarEENKUlvE_clEvENKUlvE7_clEvENKUlvE_clEvENKUlvE_clEvEUllE_N6thrust23THRUST_300001_SM_900_NS17counting_iteratorIlNSN_11use_defaultESP_SP_EEEEEEvT0_T1_ --------------------------
	.section	.nv.shared._ZN3cub17CUB_300001_SM_9006detail8for_each13static_kernelINS2_12policy_hub_t12policy_500_tElNS2_12op_wrapper_tIlZZZZZN2at6native36add_out_dense_sparse_compressed_cudaERNS7_6TensorERKS9_SC_RKN3c106ScalarEENKUlvE_clEvENKUlvE7_clEvENKUlvE_clEvENKUlvE_clEvEUllE_N6thrust23THRUST_300001_SM_900_NS17counting_iteratorIlNSN_11use_defaultESP_SP_EEEEEEvT0_T1_,"aw",@nobits
	.sectionflags	@""
	.align	16
	.zero		1024


//--------------------- .nv.shared._ZN3cub17CUB_300001_SM_9006detail8for_each13static_kernelINS2_12policy_hub_t12policy_500_tElNS2_12op_wrapper_tIlZZZZZN2at6native36add_out_dense_sparse_compressed_cudaERNS7_6TensorERKS9_SC_RKN3c106ScalarEENKUlvE_clEvENKUlvE6_clEvENKUlvE_clEvENKUlvE0_clEvEUllE_N6thrust23THRUST_300001_SM_900_NS17counting_iteratorIlNSN_11use_defaultESP_SP_EEEEEEvT0_T1_ --------------------------
	.section	.nv.shared._ZN3cub17CUB_300001_SM_9006detail8for_each13static_kernelINS2_12policy_hub_t12policy_500_tElNS2_12op_wrapper_tIlZZZZZN2at6native36add_out_dense_sparse_compressed_cudaERNS7_6TensorERKS9_SC_RKN3c106ScalarEENKUlvE_clEvENKUlvE6_clEvENKUlvE_clEvENKUlvE0_clEvEUllE_N6thrust23THRUST_300001_SM_900_NS17counting_iteratorIlNSN_11use_defaultESP_SP_EEEEEEvT0_T1_,"aw",@nobits
	.sectionflags	@""
	.align	16
	.zero		1024


//--------------------- .nv.shared._ZN3cub17CUB_300001_SM_9006detail8for_each13static_kernelINS2_12policy_hub_t12policy_500_tElNS2_12op_wrapper_tIlZZZZZN2at6native36add_out_dense_sparse_compressed_cudaERNS7_6TensorERKS9_SC_RKN3c106ScalarEENKUlvE_clEvENKUlvE6_clEvENKUlvE_clEvENKUlvE_clEvEUllE_N6thrust23THRUST_300001_SM_900_NS17counting_iteratorIlNSN_11use_defaultESP_SP_EEEEEEvT0_T1_ --------------------------
	.section	.nv.shared._ZN3cub17CUB_300001_SM_9006detail8for_each13static_kernelINS2_12policy_hub_t12policy_500_tElNS2_12op_wrapper_tIlZZZZZN2at6native36add_out_dense_sparse_compressed_cudaERNS7_6TensorERKS9_SC_RKN3c106ScalarEENKUlvE_clEvENKUlvE6_clEvENKUlvE_clEvENKUlvE_clEvEUllE_N6thrust23THRUST_300001_SM_900_NS17counting_iteratorIlNSN_11use_defaultESP_SP_EEEEEEvT0_T1_,"aw",@nobits
	.sectionflags	@""
	.align	16
	.zero		1024


//--------------------- .nv.shared._ZN3cub17CUB_300001_SM_9006detail8for_each13static_kernelINS2_12policy_hub_t12policy_500_tElNS2_12op_wrapper_tIlZZZZZN2at6native36add_out_dense_sparse_compressed_cudaERNS7_6TensorERKS9_SC_RKN3c106ScalarEENKUlvE_clEvENKUlvE5_clEvENKUlvE_clEvENKUlvE0_clEvEUllE_N6thrust23THRUST_300001_SM_900_NS17counting_iteratorIlNSN_11use_defaultESP_SP_EEEEEEvT0_T1_ --------------------------
	.section	.nv.shared._ZN3cub17CUB_300001_SM_9006detail8for_each13static_kernelINS2_12policy_hub_t12policy_500_tElNS2_12op_wrapper_tIlZZZZZN2at6native36add_out_dense_sparse_compressed_cudaERNS7_6TensorERKS9_SC_RKN3c106ScalarEENKUlvE_clEvENKUlvE5_clEvENKUlvE_clEvENKUlvE0_clEvEUllE_N6thrust23THRUST_300001_SM_900_NS17counting_iteratorIlNSN_11use_defaultESP_SP_EEEEEEvT0_T1_,"aw",@nobits
	.sectionflags	@""
	.align	16
	.zero		1024


//--------------------- .nv.shared._ZN3cub17CUB_300001_SM_9006detail8for_each13static_kernelINS2_12policy_hub_t12policy_500_tElNS2_12op_wrapper_tIlZZZZZN2at6native36add_out_dense_sparse_compressed_cudaERNS7_6TensorERKS9_SC_RKN3c106ScalarEENKUlvE_clEvENKUlvE5_clEvENKUlvE_clEvENKUlvE_clEvEUllE_N6thrust23THRUST_300001_SM_900_NS17counting_iteratorIlNSN_11use_defaultESP_SP_EEEEEEvT0_T1_ --------------------------
	.section	.nv.shared._ZN3cub17CUB_300001_SM_9006detail8for_each13static_kernelINS2_12policy_hub_t12policy_500_tElNS2_12op_wrapper_tIlZZZZZN2at6native36add_out_dense_sparse_compressed_cudaERNS7_6TensorERKS9_SC_RKN3c106ScalarEENKUlvE_clEvENKUlvE5_clEvENKUlvE_clEvENKUlvE_clEvEUllE_N6thrust23THRUST_300001_SM_900_NS17counting_iteratorIlNSN_11use_defaultESP_SP_EEEEEEvT0_T1_,"aw",@nobits
	.sectionflags	@""
	.align	16
	.zero		1024


//--------------------- .nv.shared._ZN3cub17CUB_300001_SM_9006detail8for_each13static_kernelINS2_12policy_hub_t12policy_500_tElNS2_12op_wrapper_tIlZZZZZN2at6native36add_out_dense_sparse_compressed_cudaERNS7_6TensorERKS9_SC_RKN3c106ScalarEENKUlvE_clEvENKUlvE4_clEvENKUlvE_clEvENKUlvE0_clEvEUllE_N6thrust23THRUST_300001_SM_900_NS17counting_iteratorIlNSN_11use_defaultESP_SP_EEEEEEvT0_T1_ --------------------------
	.section	.nv.shared._ZN3cub17CUB_300001_SM_9006detail8for_each13static_kernelINS2_12policy_hub_t12policy_500_tElNS2_12op_wrapper_tIlZZZZZN2at6native36add_out_dense_sparse_compressed_cudaERNS7_6TensorERKS9_SC_RKN3c106ScalarEENKUlvE_clEvENKUlvE4_clEvENKUlvE_clEvENKUlvE0_clEvEUllE_N6thrust23THRUST_300001_SM_900_NS17counting_iteratorIlNSN_11use_defaultESP_SP_EEEEEEvT0_T1_,"aw",@nobits
	.sectionflags	@""
	.align	16
	.zero		1024


//--------------------- .nv.shared._ZN3cub17CUB_300001_SM_9006detail8for_each13static_kernelINS2_12policy_hub_t12policy_500_tElNS2_12op_wrapper_tIlZZZZZN2at6native36add_out_dense_sparse_compressed_cudaERNS7_6TensorERKS9_SC_RKN3c106ScalarEENKUlvE_clEvENKUlvE4_clEvENKUlvE_clEvENKUlvE_clEvEUllE_N6thrust23THRUST_300001_SM_900_NS17counting_iteratorIlNSN_11use_defaultESP_SP_EEEEEEvT0_T1_ --------------------------
	.section	.nv.shared._ZN3cub17CUB_300001_SM_9006detail8for_each13static_kernelINS2_12policy_hub_t12policy_500_tElNS2_12op_wrapper_tIlZZZZZN2at6native36add_out_dense_sparse_compressed_cudaERNS7_6TensorERKS9_SC_RKN3c106ScalarEENKUlvE_clEvENKUlvE4_clEvENKUlvE_clEvENKUlvE_clEvEUllE_N6thrust23THRUST_300001_SM_900_NS17counting_iteratorIlNSN_11use_defaultESP_SP_EEEEEEvT0_T1_,"aw",@nobits
	.sectionflags	@""
	.align	16
	.zero		1024


//--------------------- .nv.shared._ZN3cub17CUB_300001_SM_9006detail8for_each13static_kernelINS2_12policy_hub_t12policy_500_tElNS2_12op_wrapper_tIlZZZZZN2at6native36add_out_dense_sparse_compressed_cudaERNS7_6TensorERKS9_SC_RKN3c106ScalarEENKUlvE_clEvENKUlvE3_clEvENKUlvE_clEvENKUlvE0_clEvEUllE_N6thrust23THRUST_300001_SM_900_NS17counting_iteratorIlNSN_11use_defaultESP_SP_EEEEEEvT0_T1_ --------------------------
	.section	.nv.shared._ZN3cub17CUB_300001_SM_9006detail8for_each13static_kernelINS2_12policy_hub_t12policy_500_tElNS2_12op_wrapper_tIlZZZZZN2at6native36add_out_dense_sparse_compressed_cudaERNS7_6TensorERKS9_SC_RKN3c106ScalarEENKUlvE_clEvENKUlvE3_clEvENKUlvE_clEvENKUlvE0_clEvEUllE_N6thrust23THRUST_300001_SM_900_NS17counting_iteratorIlNSN_11use_defaultESP_SP_EEEEEEvT0_T1_,"aw",@nobits
	.sectionflags	@""
	.align	16
	.zero		1024


//--------------------- .nv.shared._ZN3cub17CUB_300001_SM_9006detail8for_each13static_kernelINS2_12policy_hub_t12policy_500_tElNS2_12op_wrapper_tIlZZZZZN2at6native36add_out_dense_sparse_compressed_cudaERNS7_6TensorERKS9_SC_RKN3c106ScalarEENKUlvE_clEvENKUlvE3_clEvENKUlvE_clEvENKUlvE_clEvEUllE_N6thrust23THRUST_300001_SM_900_NS17counting_iteratorIlNSN_11use_defaultESP_SP_EEEEEEvT0_T1_ --------------------------
	.section	.nv.shared._ZN3cub17CUB_300001_SM_9006detail8for_each13static_kernelINS2_12policy_hub_t12policy_500_tElNS2_12op_wrapper_tIlZZZZZN2at6native36add_out_dense_sparse_compressed_cudaERNS7_6TensorERKS9_SC_RKN3c106ScalarEENKUlvE_clEvENKUlvE3_clEvENKUlvE_clEvENKUlvE_clEvEUllE_N6thrust23THRUST_300001_SM_900_NS17counting_iteratorIlNSN_11use_defaultESP_SP_EEEEEEvT0_T1_,"aw",@nobits
	.sectionflags	@""
	.align	16
	.zero		1024


//--------------------- .nv.shared._ZN3cub17CUB_300001_SM_9006detail8for_each13static_kernelINS2_12policy_hub_t12policy_500_tElNS2_12op_wrapper_tIlZZZZZN2at6native36add_out_dense_sparse_compressed_cudaERNS7_6TensorERKS9_SC_RKN3c106ScalarEENKUlvE_clEvENKUlvE2_clEvENKUlvE_clEvENKUlvE0_clEvEUllE_N6thrust23THRUST_300001_SM_900_NS17counting_iteratorIlNSN_11use_defaultESP_SP_EEEEEEvT0_T1_ --------------------------
	.section	.nv.shared._ZN3cub17CUB_300001_SM_9006detail8for_each13static_kernelINS2_12policy_hub_t12policy_500_tElNS2_12op_wrapper_tIlZZZZZN2at6native36add_out_dense_sparse_compressed_cudaERNS7_6TensorERKS9_SC_RKN3c106ScalarEENKUlvE_clEvENKUlvE2_clEvENKUlvE_clEvENKUlvE0_clEvEUllE_N6thrust23THRUST_300001_SM_900_NS17counting_iteratorIlNSN_11use_defaultESP_SP_EEEEEEvT0_T1_,"aw",@nobits
	.sectionflags	@""
	.align	16
	.zero		1024


//--------------------- .nv.shared._ZN3cub17CUB_300001_SM_9006detail8for_each13static_kernelINS2_12policy_hub_t12policy_500_tElNS2_12op_wrapper_tIlZZZZZN2at6native36add_out_dense_sparse_compressed_cudaERNS7_6TensorERKS9_SC_RKN3c106ScalarEENKUlvE_clEvENKUlvE2_clEvENKUlvE_clEvENKUlvE_clEvEUllE_N6thrust23THRUST_300001_SM_900_NS17counting_iteratorIlNSN_11use_defaultESP_SP_EEEEEEvT0_T1_ --------------------------
	.section	.nv.shared._ZN3cub17CUB_300001_SM_9006detail8for_each13static_kernelINS2_12policy_hub_t12policy_500_tElNS2_12op_wrapper_tIlZZZZZN2at6native36add_out_dense_sparse_compressed_cudaERNS7_6TensorERKS9_SC_RKN3c106ScalarEENKUlvE_clEvENKUlvE2_clEvENKUlvE_clEvENKUlvE_clEvEUllE_N6thrust23THRUST_300001_SM_900_NS17counting_iteratorIlNSN_11use_defaultESP_SP_EEEEEEvT0_T1_,"aw",@nobits
	.sectionflags	@""
	.align	16
	.zero		1024


//--------------------- .nv.shared._ZN3cub17CUB_300001_SM_9006detail8for_each13static_kernelINS2_12policy_hub_t12policy_500_tElNS2_12op_wrapper_tIlZZZZZN2at6native36add_out_dense_sparse_compressed_cudaERNS7_6TensorERKS9_SC_RKN3c106ScalarEENKUlvE_clEvENKUlvE1_clEvENKUlvE_clEvENKUlvE0_clEvEUllE_N6thrust23THRUST_300001_SM_900_NS17counting_iteratorIlNSN_11use_defaultESP_SP_EEEEEEvT0_T1_ --------------------------
	.section	.nv.shared._ZN3cub17CUB_300001_SM_9006detail8for_each13static_kernelINS2_12policy_hub_t12policy_500_tElNS2_12op_wrapper_tIlZZZZZN2at6native36add_out_dense_sparse_compressed_cudaERNS7_6TensorERKS9_SC_RKN3c106ScalarEENKUlvE_clEvENKUlvE1_clEvENKUlvE_clEvENKUlvE0_clEvEUllE_N6thrust23THRUST_300001_SM_900_NS17counting_iteratorIlNSN_11use_defaultESP_SP_EEEEEEvT0_T1_,"aw",@nobits
	.sectionflags	@""
	.align	16
	.zero		1024


//--------------------- .nv.shared._ZN3cub17CUB_300001_SM_9006detail8for_each13static_kernelINS2_12policy_hub_t12policy_500_tElNS2_12op_wrapper_tIlZZZZZN2at6native36add_out_dense_sparse_compressed_cudaERNS7_6TensorERKS9_SC_RKN3c106ScalarEENKUlvE_clEvENKUlvE1_clEvENKUlvE_clEvENKUlvE_clEvEUllE_N6thrust23THRUST_300001_SM_900_NS17counting_iteratorIlNSN_11use_defaultESP_SP_EEEEEEvT0_T1_ --------------------------
	.section	.nv.shared._ZN3cub17CUB_300001_SM_9006detail8for_each13static_kernelINS2_12policy_hub_t12policy_500_tElNS2_12op_wrapper_tIlZZZZZN2at6native36add_out_dense_sparse_compressed_cudaERNS7_6TensorERKS9_SC_RKN3c106ScalarEENKUlvE_clEvENKUlvE1_clEvENKUlvE_clEvENKUlvE_clEvEUllE_N6thrust23THRUST_300001_SM_900_NS17counting_iteratorIlNSN_11use_defaultESP_SP_EEEEEEvT0_T1_,"aw",@nobits
	.sectionflags	@""
	.align	16
	.zero		1024


//--------------------- .nv.shared._ZN3cub17CUB_300001_SM_9006detail8for_each13static_kernelINS2_12policy_hub_t12policy_500_tElNS2_12op_wrapper_tIlZZZZZN2at6native36add_out_dense_sparse_compressed_cudaERNS7_6TensorERKS9_SC_RKN3c106ScalarEENKUlvE_clEvENKUlvE0_clEvENKUlvE_clEvENKUlvE0_clEvEUllE_N6thrust23THRUST_300001_SM_900_NS17counting_iteratorIlNSN_11use_defaultESP_SP_EEEEEEvT0_T1_ --------------------------
	.section	.nv.shared._ZN3cub17CUB_300001_SM_9006detail8for_each13static_kernelINS2_12policy_hub_t12policy_500_tElNS2_12op_wrapper_tIlZZZZZN2at6native36add_out_dense_sparse_compressed_cudaERNS7_6TensorERKS9_SC_RKN3c106ScalarEENKUlvE_clEvENKUlvE0_clEvENKUlvE_clEvENKUlvE0_clEvEUllE_N6thrust23THRUST_300001_SM_900_NS17counting_iteratorIlNSN_11use_defaultESP_SP_EEEEEEvT0_T1_,"aw",@nobits
	.sectionflags	@""
	.align	16
	.zero		1024


//--------------------- .nv.shared._ZN3cub17CUB_300001_SM_9006detail8for_each13static_kernelINS2_12policy_hub_t12policy_500_tElNS2_12op_wrapper_tIlZZZZZN2at6native36add_out_dense_sparse_compressed_cudaERNS7_6TensorERKS9_SC_RKN3c106ScalarEENKUlvE_clEvENKUlvE0_clEvENKUlvE_clEvENKUlvE_clEvEUllE_N6thrust23THRUST_300001_SM_900_NS17counting_iteratorIlNSN_11use_defaultESP_SP_EEEEEEvT0_T1_ --------------------------
	.section	.nv.shared._ZN3cub17CUB_300001_SM_9006detail8for_each13static_kernelINS2_12policy_hub_t12policy_500_tElNS2_12op_wrapper_tIlZZZZZN2at6native36add_out_dense_sparse_compressed_cudaERNS7_6TensorERKS9_SC_RKN3c106ScalarEENKUlvE_clEvENKUlvE0_clEvENKUlvE_clEvENKUlvE_clEvEUllE_N6thrust23THRUST_300001_SM_900_NS17counting_iteratorIlNSN_11use_defaultESP_SP_EEEEEEvT0_T1_,"aw",@nobits
	.sectionflags	@""
	.align	16
	.zero		1024


//--------------------- .nv.shared._ZN3cub17CUB_300001_SM_9006detail8for_each13static_kernelINS2_12policy_hub_t12policy_500_tElNS2_12op_wrapper_tIlZZZZZN2at6native36add_out_dense_sparse_compressed_cudaERNS7_6TensorERKS9_SC_RKN3c106ScalarEENKUlvE_clEvENKUlvE_clEvENKUlvE_clEvENKUlvE0_clEvEUllE_N6thrust23THRUST_300001_SM_900_NS17counting_iteratorIlNSN_11use_defaultESP_SP_EEEEEEvT0_T1_ --------------------------
	.section	.nv.shared._ZN3cub17CUB_300001_SM_9006detail8for_each13static_kernelINS2_12policy_hub_t12policy_500_tElNS2_12op_wrapper_tIlZZZZZN2at6native36add_out_dense_sparse_compressed_cudaERNS7_6TensorERKS9_SC_RKN3c106ScalarEENKUlvE_clEvENKUlvE_clEvENKUlvE_clEvENKUlvE0_clEvEUllE_N6thrust23THRUST_300001_SM_900_NS17counting_iteratorIlNSN_11use_defaultESP_SP_EEEEEEvT0_T1_,"aw",@nobits
	.sectionflags	@""
	.align	16
	.zero		1024


//--------------------- .nv.shared._ZN3cub17CUB_300001_SM_9006detail8for_each13static_kernelINS2_12policy_hub_t12policy_500_tElNS2_12op_wrapper_tIlZZZZZN2at6native36add_out_dense_sparse_compressed_cudaERNS7_6TensorERKS9_SC_RKN3c106ScalarEENKUlvE_clEvENKUlvE_clEvENKUlvE_clEvENKUlvE_clEvEUllE_N6thrust23THRUST_300001_SM_900_NS17counting_iteratorIlNSN_11use_defaultESP_SP_EEEEEEvT0_T1_ --------------------------
	.section	.nv.shared._ZN3cub17CUB_300001_SM_9006detail8for_each13static_kernelINS2_12policy_hub_t12policy_500_tElNS2_12op_wrapper_tIlZZZZZN2at6native36add_out_dense_sparse_compressed_cudaERNS7_6TensorERKS9_SC_RKN3c106ScalarEENKUlvE_clEvENKUlvE_clEvENKUlvE_clEvENKUlvE_clEvEUllE_N6thrust23THRUST_300001_SM_900_NS17counting_iteratorIlNSN_11use_defaultESP_SP_EEEEEEvT0_T1_,"aw",@nobits
	.sectionflags	@""
	.align	16
	.zero		1024


//--------------------- .nv.shared._ZN3cub17CUB_300001_SM_9006detail11EmptyKernelIvEEvv --------------------------
	.section	.nv.shared._ZN3cub17CUB_300001_SM_9006detail11EmptyKernelIvEEvv,"aw",@nobits
	.sectionflags	@""
	.align	16
	.zero		1024


//--------------------- .nv.shared._ZN2at6native55_GLOBAL__N__0955718d_22_SparseCsrTensorMath_cu_868dd54534reduce_sparse_csr_dim1_cuda_kernelIN3c108BFloat16ElNS1_14ReductionMulOpIS4_EEfEEvPT2_PKT_PKT0_SE_lT1_ --------------------------
	.section	.nv.shared._ZN2at6native55_GLOBAL__N__0955718d_22_SparseCsrTensorMath_cu_868dd54534reduce_sparse_csr_dim1_cuda_kernelIN3c108BFloat16ElNS1_14ReductionMulOpIS4_EEfEEvPT2_PKT_PKT0_SE_lT1_,"aw",@nobits
	.sectionflags	@""
	.align	16
	.zero		1024


//--------------------- .nv.shared._ZN2at6native55_GLOBAL__N__0955718d_22_SparseCsrTensorMath_cu_868dd54534reduce_sparse_csr_dim1_cuda_kernelIN3c108BFloat16EiNS1_14ReductionMulOpIS4_EEfEEvPT2_PKT_PKT0_SE_lT1_ --------------------------
	.section	.nv.shared._ZN2at6native55_GLOBAL__N__0955718d_22_SparseCsrTensorMath_cu_868dd54534reduce_sparse_csr_dim1_cuda_kernelIN3c108BFloat16EiNS1_14ReductionMulOpIS4_EEfEEvPT2_PKT_PKT0_SE_lT1_,"aw",@nobits
	.sectionflags	@""
	.align	16
	.zero		1024


//--------------------- .nv.shared._ZN2at6native55_GLOBAL__N__0955718d_22_SparseCsrTensorMath_cu_868dd54534reduce_sparse_csr_dim0_cuda_kernelIN3c108BFloat16ElNS1_14ReductionMulOpIS4_EEfEEvPT2_PKT0_lPKT_SB_lT1_ --------------------------
	.section	.nv.shared._ZN2at6native55_GLOBAL__N__0955718d_22_SparseCsrTensorMath_cu_868dd54534reduce_sparse_csr_dim0_cuda_kernelIN3c108BFloat16ElNS1_14ReductionMulOpIS4_EEfEEvPT2_PKT0_lPKT_SB_lT1_,"aw",@nobits
	.sectionflags	@""
	.align	16
	.zero		1024


//--------------------- .nv.shared._ZN2at6native55_GLOBAL__N__0955718d_22_SparseCsrTensorMath_cu_868dd54534reduce_sparse_csr_dim0_cuda_kernelIN3c108BFloat16EiNS1_14ReductionMulOpIS4_EEfEEvPT2_PKT0_lPKT_SB_lT1_ --------------------------
	.section	.nv.shared._ZN2at6native55_GLOBAL__N__0955718d_22_SparseCsrTensorMath_cu_868dd54534reduce_sparse_csr_dim0_cuda_kernelIN3c108BFloat16EiNS1_14ReductionMulOpIS4_EEfEEvPT2_PKT0_lPKT_SB_lT1_,"aw",@nobits
	.sectionflags	@""
	.align	16
	.zero		1024


//--------------------- .nv.shared._ZN2at6native55_GLOBAL__N__0955718d_22_SparseCsrTensorMath_cu_868dd54534reduce_sparse_csr_dim1_cuda_kernelIN3c104HalfElNS1_14ReductionMulOpIS4_EEfEEvPT2_PKT_PKT0_SE_lT1_ --------------------------
	.section	.nv.shared._ZN2at6native55_GLOBAL__N__0955718d_22_SparseCsrTensorMath_cu_868dd54534reduce_sparse_csr_dim1_cuda_kernelIN3c104HalfElNS1_14ReductionMulOpIS4_EEfEEvPT2_PKT_PKT0_SE_lT1_,"aw",@nobits
	.sectionflags	@""
	.align	16
	.zero		1024


//--------------------- .nv.shared._ZN2at6native55_GLOBAL__N__0955718d_22_SparseCsrTensorMath_cu_868dd54534reduce_sparse_csr_dim1_cuda_kernelIN3c104HalfEiNS1_14ReductionMulOpIS4_EEfEEvPT2_PKT_PKT0_SE_lT1_ --------------------------
	.section	.nv.shared._ZN2at6native55_GLOBAL__N__0955718d_22_SparseCsrTensorMath_cu_868dd54534reduce_sparse_csr_dim1_cuda_kernelIN3c104HalfEiNS1_14ReductionMulOpIS4_EEfEEvPT2_PKT_PKT0_SE_lT1_,"aw",@nobits
	.sectionflags	@""
	.align	16
	.zero		1024


//--------------------- .nv.shared._ZN2at6native55_GLOBAL__N__0955718d_22_SparseCsrTensorMath_cu_868dd54534reduce_sparse_csr_dim0_cuda_kernelIN3c104HalfElNS1_14ReductionMulOpIS4_EEfEEvPT2_PKT0_lPKT_SB_lT1_ --------------------------
	.section	.nv.shared._ZN2at6native55_GLOBAL__N__0955718d_22_SparseCsrTensorMath_cu_868dd54534reduce_sparse_csr_dim0_cuda_kernelIN3c104HalfElNS1_14ReductionMulOpIS4_EEfEEvPT2_PKT0_lPKT_SB_lT1_,"aw",@nobits
	.sectionflags	@""
	.align	16
	.zero		1024


//--------------------- .nv.shared._ZN2at6native55_GLOBAL__N__0955718d_22_SparseCsrTensorMath_cu_868dd54534reduce_sparse_csr_dim0_cuda_kernelIN3c104HalfEiNS1_14ReductionMulOpIS4_EEfEEvPT2_PKT0_lPKT_SB_lT1_ --------------------------
	.section	.nv.shared._ZN2at6native55_GLOBAL__N__0955718d_22_SparseCsrTensorMath_cu_868dd54534reduce_sparse_csr_dim0_cuda_kernelIN3c104HalfEiNS1_14ReductionMulOpIS4_EEfEEvPT2_PKT0_lPKT_SB_lT1_,"aw",@nobits
	.sectionflags	@""
	.align	16
	.zero		1024


//--------------------- .nv.shared._ZN2at6native55_GLOBAL__N__0955718d_22_SparseCsrTensorMath_cu_868dd54534reduce_sparse_csr_dim1_cuda_kernelIN3c107complexIfEElNS1_14ReductionMulOpIS5_EES5_EEvPT2_PKT_PKT0_SF_lT1_ --------------------------
	.section	.nv.shared._ZN2at6native55_GLOBAL__N__0955718d_22_SparseCsrTensorMath_cu_868dd54534reduce_sparse_csr_dim1_cuda_kernelIN3c107complexIfEElNS1_14ReductionMulOpIS5_EES5_EEvPT2_PKT_PKT0_SF_lT1_,"aw",@nobits
	.sectionflags	@""
	.align	16
	.zero		1024


//--------------------- .nv.shared._ZN2at6native55_GLOBAL__N__0955718d_22_SparseCsrTensorMath_cu_868dd54534reduce_sparse_csr_dim1_cuda_kernelIN3c107complexIfEEiNS1_14ReductionMulOpIS5_EES5_EEvPT2_PKT_PKT0_SF_lT1_ --------------------------
	.section	.nv.shared._ZN2at6native55_GLOBAL__N__0955718d_22_SparseCsrTensorMath_cu_868dd54534reduce_sparse_csr_dim1_cuda_kernelIN3c107complexIfEEiNS1_14ReductionMulOpIS5_EES5_EEvPT2_PKT_PKT0_SF_lT1_,"aw",@nobits
	.sectionflags	@""
	.align	16
	.zero		1024


//--------------------- .nv.shared._ZN2at6native55_GLOBAL__N__0955718d_22_SparseCsrTensorMath_cu_868dd54534reduce_sparse_csr_dim0_cuda_kernelIN3c107complexIfEElNS1_14ReductionMulOpIS5_EES5_EEvPT2_PKT0_lPKT_SC_lT1_ --------------------------
	.section	.nv.shared._ZN2at6native55_GLOBAL__N__0955718d_22_SparseCsrTensorMath_cu_868dd54534reduce_sparse_csr_dim0_cuda_kernelIN3c107complexIfEElNS1_14ReductionMulOpIS5_EES5_EEvPT2_PKT0_lPKT_SC_lT1_,"aw",@nobits
	.sectionflags	@""
	.align	16
	.zero		1024


//--------------------- .nv.shared._ZN2at6native55_GLOBAL__N__0955718d_22_SparseCsrTensorMath_cu_868dd54534reduce_sparse_csr_dim0_cuda_kernelIN3c107complexIfEEiNS1_14ReductionMulOpIS5_EES5_EEvPT2_PKT0_lPKT_SC_lT1_ --------------------------
	.section	.nv.shared._ZN2at6native55_GLOBAL__N__0955718d_22_SparseCsrTensorMath_cu_868dd54534reduce_sparse_csr_dim0_cuda_kernelIN3c107complexIfEEiNS1_14ReductionMulOpIS5_EES5_EEvPT2_PKT0_lPKT_SC_lT1_,"aw",@nobits
	.sectionflags	@""
	.align	16
	.zero		1024


//--------------------- .nv.shared._ZN2at6native55_GLOBAL__N__0955718d_22_SparseCsrTensorMath_cu_868dd54534reduce_sparse_csr_dim1_cuda_kernelIN3c107complexIdEElNS1_14ReductionMulOpIS5_EES5_EEvPT2_PKT_PKT0_SF_lT1_ --------------------------
	.section	.nv.shared._ZN2at6native55_GLOBAL__N__0955718d_22_SparseCsrTensorMath_cu_868dd54534reduce_sparse_csr_dim1_cuda_kernelIN3c107complexIdEElNS1_14ReductionMulOpIS5_EES5_EEvPT2_PKT_PKT0_SF_lT1_,"aw",@nobits
	.sectionflags	@""
	.align	16
	.zero		1024


//--------------------- .nv.shared._ZN2at6native55_GLOBAL__N__0955718d_22_SparseCsrTensorMath_cu_868dd54534reduce_sparse_csr_dim1_cuda_kernelIN3c107complexIdEEiNS1_14ReductionMulOpIS5_EES5_EEvPT2_PKT_PKT0_SF_lT1_ --------------------------
	.section	.nv.shared._ZN2at6native55_GLOBAL__N__0955718d_22_SparseCsrTensorMath_cu_868dd54534reduce_sparse_csr_dim1_cuda_kernelIN3c107complexIdEEiNS1_14ReductionMulOpIS5_EES5_EEvPT2_PKT_PKT0_SF_lT1_,"aw",@nobits
	.sectionflags	@""
	.align	16
	.zero		1024


//--------------------- .nv.shared._ZN2at6native55_GLOBAL__N__0955718d_22_SparseCsrTensorMath_cu_868dd54534reduce_sparse_csr_dim0_cuda_kernelIN3c107complexIdEElNS1_14ReductionMulOpIS5_EES5_EEvPT2_PKT0_lPKT_SC_lT1_ --------------------------
	.section	.nv.shared._ZN2at6native55_GLOBAL__N__0955718d_22_SparseCsrTensorMath_cu_868dd54534reduce_sparse_csr_dim0_cuda_kernelIN3c107complexIdEElNS1_14ReductionMulOpIS5_EES5_EEvPT2_PKT0_lPKT_SC_lT1_,"aw",@nobits
	.sectionflags	@""
	.align	16
	.zero		1024


//--------------------- .nv.shared._ZN2at6native55_GLOBAL__N__0955718d_22_SparseCsrTensorMath_cu_868dd54534reduce_sparse_csr_dim0_cuda_kernelIN3c107complexIdEEiNS1_14ReductionMulOpIS5_EES5_EEvPT2_PKT0_lPKT_SC_lT1_ --------------------------
	.section	.nv.shared._ZN2at6native55_GLOBAL__N__0955718d_22_SparseCsrTensorMath_cu_868dd54534reduce_sparse_csr_dim0_cuda_kernelIN3c107complexIdEEiNS1_14ReductionMulOpIS5_EES5_EEvPT2_PKT0_lPKT_SC_lT1_,"aw",@nobits
	.sectionflags	@""
	.align	16
	.zero		1024


//--------------------- .nv.shared._ZN2at6native55_GLOBAL__N__0955718d_22_SparseCsrTensorMath_cu_868dd54534reduce_sparse_csr_dim1_cuda_kernelIflNS1_14ReductionMulOpIfEEfEEvPT2_PKT_PKT0_SC_lT1_ --------------------------
	.section	.nv.shared._ZN2at6native55_GLOBAL__N__0955718d_22_SparseCsrTensorMath_cu_868dd54534reduce_sparse_csr_dim1_cuda_kernelIflNS1_14ReductionMulOpIfEEfEEvPT2_PKT_PKT0_SC_lT1_,"aw",@nobits
	.sectionflags	@""
	.align	16
	.zero		1024


//--------------------- .nv.shared._ZN2at6native55_GLOBAL__N__0955718d_22_SparseCsrTensorMath_cu_868dd54534reduce_sparse_csr_dim1_cuda_kernelIfiNS1_14ReductionMulOpIfEEfEEvPT2_PKT_PKT0_SC_lT1_ --------------------------
	.section	.nv.shared._ZN2at6native55_GLOBAL__N__0955718d_22_SparseCsrTensorMath_cu_868dd54534reduce_sparse_csr_dim1_cuda_kernelIfiNS1_14ReductionMulOpIfEEfEEvPT2_PKT_PKT0_SC_lT1_,"aw",@nobits
	.sectionflags	@""
	.align	16
	.zero		1024


//--------------------- .nv.shared._ZN2at6native55_GLOBAL__N__0955718d_22_SparseCsrTensorMath_cu_868dd54534reduce_sparse_csr_dim0_cuda_kernelIflNS1_14ReductionMulOpIfEEfEEvPT2_PKT0_lPKT_S9_lT1_ --------------------------
	.section	.nv.shared._ZN2at6native55_GLOBAL__N__0955718d_22_SparseCsrTensorMath_cu_868dd54534reduce_sparse_csr_dim0_cuda_kernelIflNS1_14ReductionMulOpIfEEfEEvPT2_PKT0_lPKT_S9_lT1_,"aw",@nobits
	.sectionflags	@""
	.align	16
	.zero		1024


//--------------------- .nv.shared._ZN2at6native55_GLOBAL__N__0955718d_22_SparseCsrTensorMath_cu_868dd54534reduce_sparse_csr_dim0_cuda_kernelIfiNS1_14ReductionMulOpIfEEfEEvPT2_PKT0_lPKT_S9_lT1_ --------------------------
	.section	.nv.shared._ZN2at6native55_GLOBAL__N__0955718d_22_SparseCsrTensorMath_cu_868dd54534reduce_sparse_csr_dim0_cuda_kernelIfiNS1_14ReductionMulOpIfEEfEEvPT2_PKT0_lPKT_S9_lT1_,"aw",@nobits
	.sectionflags	@""
	.align	16
	.zero		1024


//--------------------- .nv.shared._ZN2at6native55_GLOBAL__N__0955718d_22_SparseCsrTensorMath_cu_868dd54534reduce_sparse_csr_dim1_cuda_kernelIdlNS1_14ReductionMulOpIdEEdEEvPT2_PKT_PKT0_SC_lT1_ --------------------------
	.section	.nv.shared._ZN2at6native55_GLOBAL__N__0955718d_22_SparseCsrTensorMath_cu_868dd54534reduce_sparse_csr_dim1_cuda_kernelIdlNS1_14ReductionMulOpIdEEdEEvPT2_PKT_PKT0_SC_lT1_,"aw",@nobits
	.sectionflags	@""
	.align	16
	.zero		1024


//--------------------- .nv.shared._ZN2at6native55_GLOBAL__N__0955718d_22_SparseCsrTensorMath_cu_868dd54534reduce_sparse_csr_dim1_cuda_kernelIdiNS1_14ReductionMulOpIdEEdEEvPT2_PKT_PKT0_SC_lT1_ --------------------------
	.section	.nv.shared._ZN2at6native55_GLOBAL__N__0955718d_22_SparseCsrTensorMath_cu_868dd54534reduce_sparse_csr_dim1_cuda_kernelIdiNS1_14ReductionMulOpIdEEdEEvPT2_PKT_PKT0_SC_lT1_,"aw",@nobits
	.sectionflags	@""
	.align	16
	.zero		1024


//--------------------- .nv.shared._ZN2at6native55_GLOBAL__N__0955718d_22_SparseCsrTensorMath_cu_868dd54534reduce_sparse_csr_dim0_cuda_kernelIdlNS1_14ReductionMulOpIdEEdEEvPT2_PKT0_lPKT_S9_lT1_ --------------------------
	.section	.nv.shared._ZN2at6native55_GLOBAL__N__0955718d_22_SparseCsrTensorMath_cu_868dd54534reduce_sparse_csr_dim0_cuda_kernelIdlNS1_14ReductionMulOpIdEEdEEvPT2_PKT0_lPKT_S9_lT1_,"aw",@nobits
	.sectionflags	@""
	.align	16
	.zero		1024


//--------------------- .nv.shared._ZN2at6native55_GLOBAL__N__0955718d_22_SparseCsrTensorMath_cu_868dd54534reduce_sparse_csr_dim0_cuda_kernelIdiNS1_14ReductionMulOpIdEEdEEvPT2_PKT0_lPKT_S9_lT1_ --------------------------
	.section	.nv.shared._ZN2at6native55_GLOBAL__N__0955718d_22_SparseCsrTensorMath_cu_868dd54534reduce_sparse_csr_dim0_cuda_kernelIdiNS1_14ReductionMulOpIdEEdEEvPT2_PKT0_lPKT_S9_lT1_,"aw",@nobits
	.sectionflags	@""
	.align	16
	.zero		1024


//--------------------- .nv.shared._ZN2at6native55_GLOBAL__N__0955718d_22_SparseCsrTensorMath_cu_868dd54534reduce_sparse_csr_dim1_cuda_kernelIslNS1_14ReductionMulOpIsEElEEvPT2_PKT_PKT0_SC_lT1_ --------------------------
	.section	.nv.shared._ZN2at6native55_GLOBAL__N__0955718d_22_SparseCsrTensorMath_cu_868dd54534reduce_sparse_csr_dim1_cuda_kernelIslNS1_14ReductionMulOpIsEElEEvPT2_PKT_PKT0_SC_lT1_,"aw",@nobits
	.sectionflags	@""
	.align	16
	.zero		1024


//--------------------- .nv.shared._ZN2at6native55_GLOBAL__N__0955718d_22_SparseCsrTensorMath_cu_868dd54534reduce_sparse_csr_dim1_cuda_kernelIsiNS1_14ReductionMulOpIsEElEEvPT2_PKT_PKT0_SC_lT1_ --------------------------
	.section	.nv.shared._ZN2at6native55_GLOBAL__N__0955718d_22_SparseCsrTensorMath_cu_868dd54534reduce_sparse_csr_dim1_cuda_kernelIsiNS1_14ReductionMulOpIsEElEEvPT2_PKT_PKT0_SC_lT1_,"aw",@nobits
	.sectionflags	@""
	.align	16
	.zero		1024


//--------------------- .nv.shared._ZN2at6native55_GLOBAL__N__0955718d_22_SparseCsrTensorMath_cu_868dd54534reduce_sparse_csr_dim0_cuda_kernelIslNS1_14ReductionMulOpIsEElEEvPT2_PKT0_lPKT_S9_lT1_ --------------------------
	.section	.nv.shared._ZN2at6native55_GLOBAL__N__0955718d_22_SparseCsrTensorMath_cu_868dd54534reduce_sparse_csr_dim0_cuda_kernelIslNS1_14ReductionMulOpIsEElEEvPT2_PKT0_lPKT_S9_lT1_,"aw",@nobits
	.sectionflags	@""
	.align	16
	.zero		1024


//--------------------- .nv.shared._ZN2at6native55_GLOBAL__N__0955718d_22_SparseCsrTensorMath_cu_868dd54534reduce_sparse_csr_dim0_cuda_kernelIsiNS1_14ReductionMulOpIsEElEEvPT2_PKT0_lPKT_S9_lT1_ --------------------------
	.section	.nv.shared._ZN2at6native55_GLOBAL__N__0955718d_22_SparseCsrTensorMath_cu_868dd54534reduce_sparse_csr_dim0_cuda_kernelIsiNS1_14ReductionMulOpIsEElEEvPT2_PKT0_lPKT_S9_lT1_,"aw",@nobits
	.sectionflags	@""
	.align	16
	.zero		1024


//--------------------- .nv.shared._ZN2at6native55_GLOBAL__N__0955718d_22_SparseCsrTensorMath_cu_868dd54534reduce_sparse_csr_dim1_cuda_kernelIllNS1_14ReductionMulOpIlEElEEvPT2_PKT_PKT0_SC_lT1_ --------------------------
	.section	.nv.shared._ZN2at6native55_GLOBAL__N__0955718d_22_SparseCsrTensorMath_cu_868dd54534reduce_sparse_csr_dim1_cuda_kernelIllNS1_14ReductionMulOpIlEElEEvPT2_PKT_PKT0_SC_lT1_,"aw",@nobits
	.sectionflags	@""
	.align	16
	.zero		1024


//--------------------- .nv.shared._ZN2at6native55_GLOBAL__N__0955718d_22_SparseCsrTensorMath_cu_868dd54534reduce_sparse_csr_dim1_cuda_kernelIliNS1_14ReductionMulOpIlEElEEvPT2_PKT_PKT0_SC_lT1_ --------------------------
	.section	.nv.shared._ZN2at6native55_GLOBAL__N__0955718d_22_SparseCsrTensorMath_cu_868dd54534reduce_sparse_csr_dim1_cuda_kernelIliNS1_14ReductionMulOpIlEElEEvPT2_PKT_PKT0_SC_lT1_,"aw",@nobits
	.sectionflags	@""
	.align	16
	.zero		1024


//--------------------- .nv.shared._ZN2at6native55_GLOBAL__N__0955718d_22_SparseCsrTensorMath_cu_868dd54534reduce_sparse_csr_dim0_cuda_kernelIllNS1_14ReductionMulOpIlEElEEvPT2_PKT0_lPKT_S9_lT1_ --------------------------
	.section	.nv.shared._ZN2at6native55_GLOBAL__N__0955718d_22_SparseCsrTensorMath_cu_868dd54534reduce_sparse_csr_dim0_cuda_kernelIllNS1_14ReductionMulOpIlEElEEvPT2_PKT0_lPKT_S9_lT1_,"aw",@nobits
	.sectionflags	@""
	.align	16
	.zero		1024


//--------------------- .nv.shared._ZN2at6native55_GLOBAL__N__0955718d_22_SparseCsrTensorMath_cu_868dd54534reduce_sparse_csr_dim0_cuda_kernelIliNS1_14ReductionMulOpIlEElEEvPT2_PKT0_lPKT_S9_lT1_ --------------------------
	.section	.nv.shared._ZN2at6native55_GLOBAL__N__0955718d_22_SparseCsrTensorMath_cu_868dd54534reduce_sparse_csr_dim0_cuda_kernelIliNS1_14ReductionMulOpIlEElEEvPT2_PKT0_lPKT_S9_lT1_,"aw",@nobits
	.sectionflags	@""
	.align	16
	.zero		1024


//--------------------- .nv.shared._ZN2at6native55_GLOBAL__N__0955718d_22_SparseCsrTensorMath_cu_868dd54534reduce_sparse_csr_dim1_cuda_kernelIilNS1_14ReductionMulOpIiEElEEvPT2_PKT_PKT0_SC_lT1_ --------------------------
	.section	.nv.shared._ZN2at6native55_GLOBAL__N__0955718d_22_SparseCsrTensorMath_cu_868dd54534reduce_sparse_csr_dim1_cuda_kernelIilNS1_14ReductionMulOpIiEElEEvPT2_PKT_PKT0_SC_lT1_,"aw",@nobits
	.sectionflags	@""
	.align	16
	.zero		1024


//--------------------- .nv.shared._ZN2at6native55_GLOBAL__N__0955718d_22_SparseCsrTensorMath_cu_868dd54534reduce_sparse_csr_dim1_cuda_kernelIiiNS1_14ReductionMulOpIiEElEEvPT2_PKT_PKT0_SC_lT1_ --------------------------
	.section	.nv.shared._ZN2at6native55_GLOBAL__N__0955718d_22_SparseCsrTensorMath_cu_868dd54534reduce_sparse_csr_dim1_cuda_kernelIiiNS1_14ReductionMulOpIiEElEEvPT2_PKT_PKT0_SC_lT1_,"aw",@nobits
	.sectionflags	@""
	.align	16
	.zero		1024


//--------------------- .nv.shared._ZN2at6native55_GLOBAL__N__0955718d_22_SparseCsrTensorMath_cu_868dd54534reduce_sparse_csr_dim0_cuda_kernelIilNS1_14ReductionMulOpIiEElEEvPT2_PKT0_lPKT_S9_lT1_ --------------------------
	.section	.nv.shared._ZN2at6native55_GLOBAL__N__0955718d_22_SparseCsrTensorMath_cu_868dd54534reduce_sparse_csr_dim0_cuda_kernelIilNS1_14ReductionMulOpIiEElEEvPT2_PKT0_lPKT_S9_lT1_,"aw",@nobits
	.sectionflags	@""
	.align	16
	.zero		1024


//--------------------- .nv.shared._ZN2at6native55_GLOBAL__N__0955718d_22_SparseCsrTensorMath_cu_868dd54534reduce_sparse_csr_dim0_cuda_kernelIiiNS1_14ReductionMulOpIiEElEEvPT2_PKT0_lPKT_S9_lT1_ --------------------------
	.section	.nv.shared._ZN2at6native55_GLOBAL__N__0955718d_22_SparseCsrTensorMath_cu_868dd54534reduce_sparse_csr_dim0_cuda_kernelIiiNS1_14ReductionMulOpIiEElEEvPT2_PKT0_lPKT_S9_lT1_,"aw",@nobits
	.sectionflags	@""
	.align	16
	.zero		1024


//--------------------- .nv.shared._ZN2at6native55_GLOBAL__N__0955718d_22_SparseCsrTensorMath_cu_868dd54534reduce_sparse_csr_dim1_cuda_kernelIalNS1_14ReductionMulOpIaEElEEvPT2_PKT_PKT0_SC_lT1_ --------------------------
	.section	.nv.shared._ZN2at6native55_GLOBAL__N__0955718d_22_SparseCsrTensorMath_cu_868dd54534reduce_sparse_csr_dim1_cuda_kernelIalNS1_14ReductionMulOpIaEElEEvPT2_PKT_PKT0_SC_lT1_,"aw",@nobits
	.sectionflags	@""
	.align	16
	.zero		1024


//--------------------- .nv.shared._ZN2at6native55_GLOBAL__N__0955718d_22_SparseCsrTensorMath_cu_868dd54534reduce_sparse_csr_dim1_cuda_kernelIaiNS1_14ReductionMulOpIaEElEEvPT2_PKT_PKT0_SC_lT1_ --------------------------
	.section	.nv.shared._ZN2at6native55_GLOBAL__N__0955718d_22_SparseCsrTensorMath_cu_868dd54534reduce_sparse_csr_dim1_cuda_kernelIaiNS1_14ReductionMulOpIaEElEEvPT2_PKT_PKT0_SC_lT1_,"aw",@nobits
	.sectionflags	@""
	.align	16
	.zero		1024


//--------------------- .nv.shared._ZN2at6native55_GLOBAL__N__0955718d_22_SparseCsrTensorMath_cu_868dd54534reduce_sparse_csr_dim0_cuda_kernelIalNS1_14ReductionMulOpIaEElEEvPT2_PKT0_lPKT_S9_lT1_ --------------------------
	.section	.nv.shared._ZN2at6native55_GLOBAL__N__0955718d_22_SparseCsrTensorMath_cu_868dd54534reduce_sparse_csr_dim0_cuda_kernelIalNS1_14ReductionMulOpIaEElEEvPT2_PKT0_lPKT_S9_lT1_,"aw",@nobits
	.sectionflags	@""
	.align	16
	.zero		1024


//--------------------- .nv.shared._ZN2at6native55_GLOBAL__N__0955718d_22_SparseCsrTensorMath_cu_868dd54534reduce_sparse_csr_dim0_cuda_kernelIaiNS1_14ReductionMulOpIaEElEEvPT2_PKT0_lPKT_S9_lT1_ --------------------------
	.section	.nv.shared._ZN2at6native55_GLOBAL__N__0955718d_22_SparseCsrTensorMath_cu_868dd54534reduce_sparse_csr_dim0_cuda_kernelIaiNS1_14ReductionMulOpIaEElEEvPT2_PKT0_lPKT_S9_lT1_,"aw",@nobits
	.sectionflags	@""
	.align	16
	.zero		1024


//--------------------- .nv.shared._ZN2at6native55_GLOBAL__N__0955718d_22_SparseCsrTensorMath_cu_868dd54534reduce_sparse_csr_dim1_cuda_kernelIhlNS1_14ReductionMulOpIhEElEEvPT2_PKT_PKT0_SC_lT1_ --------------------------
	.section	.nv.shared._ZN2at6native55_GLOBAL__N__0955718d_22_SparseCsrTensorMath_cu_868dd54534reduce_sparse_csr_dim1_cuda_kernelIhlNS1_14ReductionMulOpIhEElEEvPT2_PKT_PKT0_SC_lT1_,"aw",@nobits
	.sectionflags	@""
	.align	16
	.zero		1024


//--------------------- .nv.shared._ZN2at6native55_GLOBAL__N__0955718d_22_SparseCsrTensorMath_cu_868dd54534reduce_sparse_csr_dim1_cuda_kernelIhiNS1_14ReductionMulOpIhEElEEvPT2_PKT_PKT0_SC_lT1_ --------------------------
	.section	.nv.shared._ZN2at6native55_GLOBAL__N__0955718d_22_SparseCsrTensorMath_cu_868dd54534reduce_sparse_csr_dim1_cuda_kernelIhiNS1_14ReductionMulOpIhEElEEvPT2_PKT_PKT0_SC_lT1_,"aw",@nobits
	.sectionflags	@""
	.align	16
	.zero		1024


//--------------------- .nv.shared._ZN2at6native55_GLOBAL__N__0955718d_22_SparseCsrTensorMath_cu_868dd54534reduce_sparse_csr_dim0_cuda_kernelIhlNS1_14ReductionMulOpIhEElEEvPT2_PKT0_lPKT_S9_lT1_ --------------------------
	.section	.nv.shared._ZN2at6native55_GLOBAL__N__0955718d_22_SparseCsrTensorMath_cu_868dd54534reduce_sparse_csr_dim0_cuda_kernelIhlNS1_14ReductionMulOpIhEElEEvPT2_PKT0_lPKT_S9_lT1_,"aw",@nobits
	.sectionflags	@""
	.align	16
	.zero		1024


//--------------------- .nv.shared._ZN2at6native55_GLOBAL__N__0955718d_22_SparseCsrTensorMath_cu_868dd54534reduce_sparse_csr_dim0_cuda_kernelIhiNS1_14ReductionMulOpIhEElEEvPT2_PKT0_lPKT_S9_lT1_ --------------------------
	.section	.nv.shared._ZN2at6native55_GLOBAL__N__0955718d_22_SparseCsrTensorMath_cu_868dd54534reduce_sparse_csr_dim0_cuda_kernelIhiNS1_14ReductionMulOpIhEElEEvPT2_PKT0_lPKT_S9_lT1_,"aw",@nobits
	.sectionflags	@""
	.align	16
	.zero		1024


//--------------------- .nv.shared._ZN2at6native55_GLOBAL__N__0955718d_22_SparseCsrTensorMath_cu_868dd54534reduce_sparse_csr_dim1_cuda_kernelIN3c108BFloat16ElNS1_14ReductionAddOpIfEEfEEvPT2_PKT_PKT0_SE_lT1_ --------------------------
	.section	.nv.shared._ZN2at6native55_GLOBAL__N__0955718d_22_SparseCsrTensorMath_cu_868dd54534reduce_sparse_csr_dim1_cuda_kernelIN3c108BFloat16ElNS1_14ReductionAddOpIfEEfEEvPT2_PKT_PKT0_SE_lT1_,"aw",@nobits
	.sectionflags	@""
	.align	16
	.zero		1024


//--------------------- .nv.shared._ZN2at6native55_GLOBAL__N__0955718d_22_SparseCsrTensorMath_cu_868dd54534reduce_sparse_csr_dim1_cuda_kernelIN3c108BFloat16EiNS1_14ReductionAddOpIfEEfEEvPT2_PKT_PKT0_SE_lT1_ --------------------------
	.section	.nv.shared._ZN2at6native55_GLOBAL__N__0955718d_22_SparseCsrTensorMath_cu_868dd54534reduce_sparse_csr_dim1_cuda_kernelIN3c108BFloat16EiNS1_14ReductionAddOpIfEEfEEvPT2_PKT_PKT0_SE_lT1_,"aw",@nobits
	.sectionflags	@""
	.align	16
	.zero		1024


//--------------------- .nv.shared._ZN2at6native55_GLOBAL__N__0955718d_22_SparseCsrTensorMath_cu_868dd54534reduce_sparse_csr_dim0_cuda_kernelIN3c108BFloat16ElNS1_14ReductionAddOpIfEEfEEvPT2_PKT0_lPKT_SB_lT1_ --------------------------
	.section	.nv.shared._ZN2at6native55_GLOBAL__N__0955718d_22_SparseCsrTensorMath_cu_868dd54534reduce_sparse_csr_dim0_cuda_kernelIN3c108BFloat16ElNS1_14ReductionAddOpIfEEfEEvPT2_PKT0_lPKT_SB_lT1_,"aw",@nobits
	.sectionflags	@""
	.align	16
	.zero		1024


//--------------------- .nv.shared._ZN2at6native55_GLOBAL__N__0955718d_22_SparseCsrTensorMath_cu_868dd54534reduce_sparse_csr_dim0_cuda_kernelIN3c108BFloat16EiNS1_14ReductionAddOpIfEEfEEvPT2_PKT0_lPKT_SB_lT1_ --------------------------
	.section	.nv.shared._ZN2at6native55_GLOBAL__N__0955718d_22_SparseCsrTensorMath_cu_868dd54534reduce_sparse_csr_dim0_cuda_kernelIN3c108BFloat16EiNS1_14ReductionAddOpIfEEfEEvPT2_PKT0_lPKT_SB_lT1_,"aw",@nobits
	.sectionflags	@""
	.align	16
	.zero		1024


//--------------------- .nv.shared._ZN2at6native55_GLOBAL__N__0955718d_22_SparseCsrTensorMath_cu_868dd54534reduce_sparse_csr_dim1_cuda_kernelIN3c104HalfElNS1_14ReductionAddOpIfEEfEEvPT2_PKT_PKT0_SE_lT1_ --------------------------
	.section	.nv.shared._ZN2at6native55_GLOBAL__N__0955718d_22_SparseCsrTensorMath_cu_868dd54534reduce_sparse_csr_dim1_cuda_kernelIN3c104HalfElNS1_14ReductionAddOpIfEEfEEvPT2_PKT_PKT0_SE_lT1_,"aw",@nobits
	.sectionflags	@""
	.align	16
	.zero		1024


//--------------------- .nv.shared._ZN2at6native55_GLOBAL__N__0955718d_22_SparseCsrTensorMath_cu_868dd54534reduce_sparse_csr_dim1_cuda_kernelIN3c104HalfEiNS1_14ReductionAddOpIfEEfEEvPT2_PKT_PKT0_SE_lT1_ --------------------------
	.section	.nv.shared._ZN2at6native55_GLOBAL__N__0955718d_22_SparseCsrTensorMath_cu_868dd54534reduce_sparse_csr_dim1_cuda_kernelIN3c104HalfEiNS1_14ReductionAddOpIfEEfEEvPT2_PKT_PKT0_SE_lT1_,"aw",@nobits
	.sectionflags	@""
	.align	16
	.zero		1024


//--------------------- .nv.shared._ZN2at6native55_GLOBAL__N__0955718d_22_SparseCsrTensorMath_cu_868dd54534reduce_sparse_csr_dim0_cuda_kernelIN3c104HalfElNS1_14ReductionAddOpIfEEfEEvPT2_PKT0_lPKT_SB_lT1_ --------------------------
	.section	.nv.shared._ZN2at6native55_GLOBAL__N__0955718d_22_SparseCsrTensorMath_cu_868dd54534reduce_sparse_csr_dim0_cuda_kernelIN3c104HalfElNS1_14ReductionAddOpIfEEfEEvPT2_PKT0_lPKT_SB_lT1_,"aw",@nobits
	.sectionflags	@""
	.align	16
	.zero		1024


//--------------------- .nv.shared._ZN2at6native55_GLOBAL__N__0955718d_22_SparseCsrTensorMath_cu_868dd54534reduce_sparse_csr_dim0_cuda_kernelIN3c104HalfEiNS1_14ReductionAddOpIfEEfEEvPT2_PKT0_lPKT_SB_lT1_ --------------------------
	.section	.nv.shared._ZN2at6native55_GLOBAL__N__0955718d_22_SparseCsrTensorMath_cu_868dd54534reduce_sparse_csr_dim0_cuda_kernelIN3c104HalfEiNS1_14ReductionAddOpIfEEfEEvPT2_PKT0_lPKT_SB_lT1_,"aw",@nobits
	.sectionflags	@""
	.align	16
	.zero		1024


//--------------------- .nv.shared._ZN2at6native55_GLOBAL__N__0955718d_22_SparseCsrTensorMath_cu_868dd54534reduce_sparse_csr_dim1_cuda_kernelIN3c107complexIfEElNS1_14ReductionAddOpIS5_EES5_EEvPT2_PKT_PKT0_SF_lT1_ --------------------------
	.section	.nv.shared._ZN2at6native55_GLOBAL__N__0955718d_22_SparseCsrTensorMath_cu_868dd54534reduce_sparse_csr_dim1_cuda_kernelIN3c107complexIfEElNS1_14ReductionAddOpIS5_EES5_EEvPT2_PKT_PKT0_SF_lT1_,"aw",@nobits
	.sectionflags	@""
	.align	16
	.zero		1024


//--------------------- .nv.shared._ZN2at6native55_GLOBAL__N__0955718d_22_SparseCsrTensorMath_cu_868dd54534reduce_sparse_csr_dim1_cuda_kernelIN3c107complexIfEEiNS1_14ReductionAddOpIS5_EES5_EEvPT2_PKT_PKT0_SF_lT1_ --------------------------
	.section	.nv.shared._ZN2at6native55_GLOBAL__N__0955718d_22_SparseCsrTensorMath_cu_868dd54534reduce_sparse_csr_dim1_cuda_kernelIN3c107complexIfEEiNS1_14ReductionAddOpIS5_EES5_EEvPT2_PKT_PKT0_SF_lT1_,"aw",@nobits
	.sectionflags	@""
	.align	16
	.zero		1024


//--------------------- .nv.shared._ZN2at6native55_GLOBAL__N__0955718d_22_SparseCsrTensorMath_cu_868dd54534reduce_sparse_csr_dim0_cuda_kernelIN3c107complexIfEElNS1_14ReductionAddOpIS5_EES5_EEvPT2_PKT0_lPKT_SC_lT1_ --------------------------
	.section	.nv.shared._ZN2at6native55_GLOBAL__N__0955718d_22_SparseCsrTensorMath_cu_868dd54534reduce_sparse_csr_dim0_cuda_kernelIN3c107complexIfEElNS1_14ReductionAddOpIS5_EES5_EEvPT2_PKT0_lPKT_SC_lT1_,"aw",@nobits
	.sectionflags	@""
	.align	16
	.zero		1024


//--------------------- .nv.shared._ZN2at6native55_GLOBAL__N__0955718d_22_SparseCsrTensorMath_cu_868dd54534reduce_sparse_csr_dim0_cuda_kernelIN3c107complexIfEEiNS1_14ReductionAddOpIS5_EES5_EEvPT2_PKT0_lPKT_SC_lT1_ --------------------------
	.section	.nv.shared._ZN2at6native55_GLOBAL__N__0955718d_22_SparseCsrTensorMath_cu_868dd54534reduce_sparse_csr_dim0_cuda_kernelIN3c107complexIfEEiNS1_14ReductionAddOpIS5_EES5_EEvPT2_PKT0_lPKT_SC_lT1_,"aw",@nobits
	.sectionflags	@""
	.align	16
	.zero		1024


//--------------------- .nv.shared._ZN2at6native55_GLOBAL__N__0955718d_22_SparseCsrTensorMath_cu_868dd54534reduce_sparse_csr_dim1_cuda_kernelIN3c107complexIdEElNS1_14ReductionAddOpIS5_EES5_EEvPT2_PKT_PKT0_SF_lT1_ --------------------------
	.section	.nv.shared._ZN2at6native55_GLOBAL__N__0955718d_22_SparseCsrTensorMath_cu_868dd54534reduce_sparse_csr_dim1_cuda_kernelIN3c107complexIdEElNS1_14ReductionAddOpIS5_EES5_EEvPT2_PKT_PKT0_SF_lT1_,"aw",@nobits
	.sectionflags	@""
	.align	16
	.zero		1024


//--------------------- .nv.shared._ZN2at6native55_GLOBAL__N__0955718d_22_SparseCsrTensorMath_cu_868dd54534reduce_sparse_csr_dim1_cuda_kernelIN3c107complexIdEEiNS1_14ReductionAddOpIS5_EES5_EEvPT2_PKT_PKT0_SF_lT1_ --------------------------
	.section	.nv.shared._ZN2at6native55_GLOBAL__N__0955718d_22_SparseCsrTensorMath_cu_868dd54534reduce_sparse_csr_dim1_cuda_kernelIN3c107complexIdEEiNS1_14ReductionAddOpIS5_EES5_EEvPT2_PKT_PKT0_SF_lT1_,"aw",@nobits
	.sectionflags	@""
	.align	16
	.zero		1024


//--------------------- .nv.shared._ZN2at6native55_GLOBAL__N__0955718d_22_SparseCsrTensorMath_cu_868dd54534reduce_sparse_csr_dim0_cuda_kernelIN3c107complexIdEElNS1_14ReductionAddOpIS5_EES5_EEvPT2_PKT0_lPKT_SC_lT1_ --------------------------
	.section	.nv.shared._ZN2at6native55_GLOBAL__N__0955718d_22_SparseCsrTensorMath_cu_868dd54534reduce_sparse_csr_dim0_cuda_kernelIN3c107complexIdEElNS1_14ReductionAddOpIS5_EES5_EEvPT2_PKT0_lPKT_SC_lT1_,"aw",@nobits
	.sectionflags	@""
	.align	16
	.zero		1024


//--------------------- .nv.shared._ZN2at6native55_GLOBAL__N__0955718d_22_SparseCsrTensorMath_cu_868dd54534reduce_sparse_csr_dim0_cuda_kernelIN3c107complexIdEEiNS1_14ReductionAddOpIS5_EES5_EEvPT2_PKT0_lPKT_SC_lT1_ --------------------------
	.section	.nv.shared._ZN2at6native55_GLOBAL__N__0955718d_22_SparseCsrTensorMath_cu_868dd54534reduce_sparse_csr_dim0_cuda_kernelIN3c107complexIdEEiNS1_14ReductionAddOpIS5_EES5_EEvPT2_PKT0_lPKT_SC_lT1_,"aw",@nobits
	.sectionflags	@""
	.align	16
	.zero		1024


//--------------------- .nv.shared._ZN2at6native55_GLOBAL__N__0955718d_22_SparseCsrTensorMath_cu_868dd54534reduce_sparse_csr_dim1_cuda_kernelIflNS1_14ReductionAddOpIfEEfEEvPT2_PKT_PKT0_SC_lT1_ --------------------------
	.section	.nv.shared._ZN2at6native55_GLOBAL__N__0955718d_22_SparseCsrTensorMath_cu_868dd54534reduce_sparse_csr_dim1_cuda_kernelIflNS1_14ReductionAddOpIfEEfEEvPT2_PKT_PKT0_SC_lT1_,"aw",@nobits
	.sectionflags	@""
	.align	16
	.zero		1024


//--------------------- .nv.shared._ZN2at6native55_GLOBAL__N__0955718d_22_SparseCsrTensorMath_cu_868dd54534reduce_sparse_csr_dim1_cuda_kernelIfiNS1_14ReductionAddOpIfEEfEEvPT2_PKT_PKT0_SC_lT1_ --------------------------
	.section	.nv.shared._ZN2at6native55_GLOBAL__N__0955718d_22_SparseCsrTensorMath_cu_868dd54534reduce_sparse_csr_dim1_cuda_kernelIfiNS1_14ReductionAddOpIfEEfEEvPT2_PKT_PKT0_SC_lT1_,"aw",@nobits
	.sectionflags	@""
	.align	16
	.zero		1024


//--------------------- .nv.shared._ZN2at6native55_GLOBAL__N__0955718d_22_SparseCsrTensorMath_cu_868dd54534reduce_sparse_csr_dim0_cuda_kernelIflNS1_14ReductionAddOpIfEEfEEvPT2_PKT0_lPKT_S9_lT1_ --------------------------
	.section	.nv.shared._ZN2at6native55_GLOBAL__N__0955718d_22_SparseCsrTensorMath_cu_868dd54534reduce_sparse_csr_dim0_cuda_kernelIflNS1_14ReductionAddOpIfEEfEEvPT2_PKT0_lPKT_S9_lT1_,"aw",@nobits
	.sectionflags	@""
	.align	16
	.zero		1024


//--------------------- .nv.shared._ZN2at6native55_GLOBAL__N__0955718d_22_SparseCsrTensorMath_cu_868dd54534reduce_sparse_csr_dim0_cuda_kernelIfiNS1_14ReductionAddOpIfEEfEEvPT2_PKT0_lPKT_S9_lT1_ --------------------------
	.section	.nv.shared._ZN2at6native55_GLOBAL__N__0955718d_22_SparseCsrTensorMath_cu_868dd54534reduce_sparse_csr_dim0_cuda_kernelIfiNS1_14ReductionAddOpIfEEfEEvPT2_PKT0_lPKT_S9_lT1_,"aw",@nobits
	.sectionflags	@""
	.align	16
	.zero		1024


//--------------------- .nv.shared._ZN2at6native55_GLOBAL__N__0955718d_22_SparseCsrTensorMath_cu_868dd54534reduce_sparse_csr_dim1_cuda_kernelIdlNS1_14ReductionAddOpIdEEdEEvPT2_PKT_PKT0_SC_lT1_ --------------------------
	.section	.nv.shared._ZN2at6native55_GLOBAL__N__0955718d_22_SparseCsrTensorMath_cu_868dd54534reduce_sparse_csr_dim1_cuda_kernelIdlNS1_14ReductionAddOpIdEEdEEvPT2_PKT_PKT0_SC_lT1_,"aw",@nobits
	.sectionflags	@""
	.align	16
	.zero		1024


//--------------------- .nv.shared._ZN2at6native55_GLOBAL__N__0955718d_22_SparseCsrTensorMath_cu_868dd54534reduce_sparse_csr_dim1_cuda_kernelIdiNS1_14ReductionAddOpIdEEdEEvPT2_PKT_PKT0_SC_lT1_ --------------------------
	.section	.nv.shared._ZN2at6native55_GLOBAL__N__0955718d_22_SparseCsrTensorMath_cu_868dd54534reduce_sparse_csr_dim1_cuda_kernelIdiNS1_14ReductionAddOpIdEEdEEvPT2_PKT_PKT0_SC_lT1_,"aw",@nobits
	.sectionflags	@""
	.align	16
	.zero		1024


//--------------------- .nv.shared._ZN2at6native55_GLOBAL__N__0955718d_22_SparseCsrTensorMath_cu_868dd54534reduce_sparse_csr_dim0_cuda_kernelIdlNS1_14ReductionAddOpIdEEdEEvPT2_PKT0_lPKT_S9_lT1_ --------------------------
	.section	.nv.shared._ZN2at6native55_GLOBAL__N__0955718d_22_SparseCsrTensorMath_cu_868dd54534reduce_sparse_csr_dim0_cuda_kernelIdlNS1_14ReductionAddOpIdEEdEEvPT2_PKT0_lPKT_S9_lT1_,"aw",@nobits
	.sectionflags	@""
	.align	16
	.zero		1024


//--------------------- .nv.shared._ZN2at6native55_GLOBAL__N__0955718d_22_SparseCsrTensorMath_cu_868dd54534reduce_sparse_csr_dim0_cuda_kernelIdiNS1_14ReductionAddOpIdEEdEEvPT2_PKT0_lPKT_S9_lT1_ --------------------------
	.section	.nv.shared._ZN2at6native55_GLOBAL__N__0955718d_22_SparseCsrTensorMath_cu_868dd54534reduce_sparse_csr_dim0_cuda_kernelIdiNS1_14ReductionAddOpIdEEdEEvPT2_PKT0_lPKT_S9_lT1_,"aw",@nobits
	.sectionflags	@""
	.align	16
	.zero		1024


//--------------------- .nv.shared._ZN2at6native55_GLOBAL__N__0955718d_22_SparseCsrTensorMath_cu_868dd54534reduce_sparse_csr_dim1_cuda_kernelIslNS1_14ReductionAddOpIlEElEEvPT2_PKT_PKT0_SC_lT1_ --------------------------
	.section	.nv.shared._ZN2at6native55_GLOBAL__N__0955718d_22_SparseCsrTensorMath_cu_868dd54534reduce_sparse_csr_dim1_cuda_kernelIslNS1_14ReductionAddOpIlEElEEvPT2_PKT_PKT0_SC_lT1_,"aw",@nobits
	.sectionflags	@""
	.align	16
	.zero		1024


//--------------------- .nv.shared._ZN2at6native55_GLOBAL__N__0955718d_22_SparseCsrTensorMath_cu_868dd54534reduce_sparse_csr_dim1_cuda_kernelIsiNS1_14ReductionAddOpIlEElEEvPT2_PKT_PKT0_SC_lT1_ --------------------------
	.section	.nv.shared._ZN2at6native55_GLOBAL__N__0955718d_22_SparseCsrTensorMath_cu_868dd54534reduce_sparse_csr_dim1_cuda_kernelIsiNS1_14ReductionAddOpIlEElEEvPT2_PKT_PKT0_SC_lT1_,"aw",@nobits
	.sectionflags	@""
	.align	16
	.zero		1024


//--------------------- .nv.shared._ZN2at6native55_GLOBAL__N__0955718d_22_SparseCsrTensorMath_cu_868dd54534reduce_sparse_csr_dim0_cuda_kernelIslNS1_14ReductionAddOpIlEElEEvPT2_PKT0_lPKT_S9_lT1_ --------------------------
	.section	.nv.shared._ZN2at6native55_GLOBAL__N__0955718d_22_SparseCsrTensorMath_cu_868dd54534reduce_sparse_csr_dim0_cuda_kernelIslNS1_14ReductionAddOpIlEElEEvPT2_PKT0_lPKT_S9_lT1_,"aw",@nobits
	.sectionflags	@""
	.align	16
	.zero		1024


//--------------------- .nv.shared._ZN2at6native55_GLOBAL__N__0955718d_22_SparseCsrTensorMath_cu_868dd54534reduce_sparse_csr_dim0_cuda_kernelIsiNS1_14ReductionAddOpIlEElEEvPT2_PKT0_lPKT_S9_lT1_ --------------------------
	.section	.nv.shared._ZN2at6native55_GLOBAL__N__0955718d_22_SparseCsrTensorMath_cu_868dd54534reduce_sparse_csr_dim0_cuda_kernelIsiNS1_14ReductionAddOpIlEElEEvPT2_PKT0_lPKT_S9_lT1_,"aw",@nobits
	.sectionflags	@""
	.align	16
	.zero		1024


//--------------------- .nv.shared._ZN2at6native55_GLOBAL__N__0955718d_22_SparseCsrTensorMath_cu_868dd54534reduce_sparse_csr_dim1_cuda_kernelIllNS1_14ReductionAddOpIlEElEEvPT2_PKT_PKT0_SC_lT1_ --------------------------
	.section	.nv.shared._ZN2at6native55_GLOBAL__N__0955718d_22_SparseCsrTensorMath_cu_868dd54534reduce_sparse_csr_dim1_cuda_kernelIllNS1_14ReductionAddOpIlEElEEvPT2_PKT_PKT0_SC_lT1_,"aw",@nobits
	.sectionflags	@""
	.align	16
	.zero		1024


//--------------------- .nv.shared._ZN2at6native55_GLOBAL__N__0955718d_22_SparseCsrTensorMath_cu_868dd54534reduce_sparse_csr_dim1_cuda_kernelIliNS1_14ReductionAddOpIlEElEEvPT2_PKT_PKT0_SC_lT1_ --------------------------
	.section	.nv.shared._ZN2at6native55_GLOBAL__N__0955718d_22_SparseCsrTensorMath_cu_868dd54534reduce_sparse_csr_dim1_cuda_kernelIliNS1_14ReductionAddOpIlEElEEvPT2_PKT_PKT0_SC_lT1_,"aw",@nobits
	.sectionflags	@""
	.align	16
	.zero		1024


//--------------------- .nv.shared._ZN2at6native55_GLOBAL__N__0955718d_22_SparseCsrTensorMath_cu_868dd54534reduce_sparse_csr_dim0_cuda_kernelIllNS1_14ReductionAddOpIlEElEEvPT2_PKT0_lPKT_S9_lT1_ --------------------------
	.section	.nv.shared._ZN2at6native55_GLOBAL__N__0955718d_22_SparseCsrTensorMath_cu_868dd54534reduce_sparse_csr_dim0_cuda_kernelIllNS1_14ReductionAddOpIlEElEEvPT2_PKT0_lPKT_S9_lT1_,"aw",@nobits
	.sectionflags	@""
	.align	16
	.zero		1024


//--------------------- .nv.shared._ZN2at6native55_GLOBAL__N__0955718d_22_SparseCsrTensorMath_cu_868dd54534reduce_sparse_csr_dim0_cuda_kernelIliNS1_14ReductionAddOpIlEElEEvPT2_PKT0_lPKT_S9_lT1_ --------------------------
	.section	.nv.shared._ZN2at6native55_GLOBAL__N__0955718d_22_SparseCsrTensorMath_cu_868dd54534reduce_sparse_csr_dim0_cuda_kernelIliNS1_14ReductionAddOpIlEElEEvPT2_PKT0_lPKT_S9_lT1_,"aw",@nobits
	.sectionflags	@""
	.align	16
	.zero		1024


//--------------------- .nv.shared._ZN2at6native55_GLOBAL__N__0955718d_22_SparseCsrTensorMath_cu_868dd54534reduce_sparse_csr_dim1_cuda_kernelIilNS1_14ReductionAddOpIlEElEEvPT2_PKT_PKT0_SC_lT1_ --------------------------
	.section	.nv.shared._ZN2at6native55_GLOBAL__N__0955718d_22_SparseCsrTensorMath_cu_868dd54534reduce_sparse_csr_dim1_cuda_kernelIilNS1_14ReductionAddOpIlEElEEvPT2_PKT_PKT0_SC_lT1_,"aw",@nobits
	.sectionflags	@""
	.align	16
	.zero		1024


//--------------------- .nv.shared._ZN2at6native55_GLOBAL__N__0955718d_22_SparseCsrTensorMath_cu_868dd54534reduce_sparse_csr_dim1_cuda_kernelIiiNS1_14ReductionAddOpIlEElEEvPT2_PKT_PKT0_SC_lT1_ --------------------------
	.section	.nv.shared._ZN2at6native55_GLOBAL__N__0955718d_22_SparseCsrTensorMath_cu_868dd54534reduce_sparse_csr_dim1_cuda_kernelIiiNS1_14ReductionAddOpIlEElEEvPT2_PKT_PKT0_SC_lT1_,"aw",@nobits
	.sectionflags	@""
	.align	16
	.zero		1024


//--------------------- .nv.shared._ZN2at6native55_GLOBAL__N__0955718d_22_SparseCsrTensorMath_cu_868dd54534reduce_sparse_csr_dim0_cuda_kernelIilNS1_14ReductionAddOpIlEElEEvPT2_PKT0_lPKT_S9_lT1_ --------------------------
	.section	.nv.shared._ZN2at6native55_GLOBAL__N__0955718d_22_SparseCsrTensorMath_cu_868dd54534reduce_sparse_csr_dim0_cuda_kernelIilNS1_14ReductionAddOpIlEElEEvPT2_PKT0_lPKT_S9_lT1_,"aw",@nobits
	.sectionflags	@""
	.align	16
	.zero		1024


//--------------------- .nv.shared._ZN2at6native55_GLOBAL__N__0955718d_22_SparseCsrTensorMath_cu_868dd54534reduce_sparse_csr_dim0_cuda_kernelIiiNS1_14ReductionAddOpIlEElEEvPT2_PKT0_lPKT_S9_lT1_ --------------------------
	.section	.nv.shared._ZN2at6native55_GLOBAL__N__0955718d_22_SparseCsrTensorMath_cu_868dd54534reduce_sparse_csr_dim0_cuda_kernelIiiNS1_14ReductionAddOpIlEElEEvPT2_PKT0_lPKT_S9_lT1_,"aw",@nobits
	.sectionflags	@""
	.align	16
	.zero		1024


//--------------------- .nv.shared._ZN2at6native55_GLOBAL__N__0955718d_22_SparseCsrTensorMath_cu_868dd54534reduce_sparse_csr_dim1_cuda_kernelIalNS1_14ReductionAddOpIlEElEEvPT2_PKT_PKT0_SC_lT1_ --------------------------
	.section	.nv.shared._ZN2at6native55_GLOBAL__N__0955718d_22_SparseCsrTensorMath_cu_868dd54534reduce_sparse_csr_dim1_cuda_kernelIalNS1_14ReductionAddOpIlEElEEvPT2_PKT_PKT0_SC_lT1_,"aw",@nobits
	.sectionflags	@""
	.align	16
	.zero		1024


//--------------------- .nv.shared._ZN2at6native55_GLOBAL__N__0955718d_22_SparseCsrTensorMath_cu_868dd54534reduce_sparse_csr_dim1_cuda_kernelIaiNS1_14ReductionAddOpIlEElEEvPT2_PKT_PKT0_SC_lT1_ --------------------------
	.section	.nv.shared._ZN2at6native55_GLOBAL__N__0955718d_22_SparseCsrTensorMath_cu_868dd54534reduce_sparse_csr_dim1_cuda_kernelIaiNS1_14ReductionAddOpIlEElEEvPT2_PKT_PKT0_SC_lT1_,"aw",@nobits
	.sectionflags	@""
	.align	16
	.zero		1024


//--------------------- .nv.shared._ZN2at6native55_GLOBAL__N__0955718d_22_SparseCsrTensorMath_cu_868dd54534reduce_sparse_csr_dim0_cuda_kernelIalNS1_14ReductionAddOpIlEElEEvPT2_PKT0_lPKT_S9_lT1_ --------------------------
	.section	.nv.shared._ZN2at6native55_GLOBAL__N__0955718d_22_SparseCsrTensorMath_cu_868dd54534reduce_sparse_csr_dim0_cuda_kernelIalNS1_14ReductionAddOpIlEElEEvPT2_PKT0_lPKT_S9_lT1_,"aw",@nobits
	.sectionflags	@""
	.align	16
	.zero		1024


//--------------------- .nv.shared._ZN2at6native55_GLOBAL__N__0955718d_22_SparseCsrTensorMath_cu_868dd54534reduce_sparse_csr_dim0_cuda_kernelIaiNS1_14ReductionAddOpIlEElEEvPT2_PKT0_lPKT_S9_lT1_ --------------------------
	.section	.nv.shared._ZN2at6native55_GLOBAL__N__0955718d_22_SparseCsrTensorMath_cu_868dd54534reduce_sparse_csr_dim0_cuda_kernelIaiNS1_14ReductionAddOpIlEElEEvPT2_PKT0_lPKT_S9_lT1_,"aw",@nobits
	.sectionflags	@""
	.align	16
	.zero		1024


//--------------------- .nv.shared._ZN2at6native55_GLOBAL__N__0955718d_22_SparseCsrTensorMath_cu_868dd54534reduce_sparse_csr_dim1_cuda_kernelIhlNS1_14ReductionAddOpIlEElEEvPT2_PKT_PKT0_SC_lT1_ --------------------------
	.section	.nv.shared._ZN2at6native55_GLOBAL__N__0955718d_22_SparseCsrTensorMath_cu_868dd54534reduce_sparse_csr_dim1_cuda_kernelIhlNS1_14ReductionAddOpIlEElEEvPT2_PKT_PKT0_SC_lT1_,"aw",@nobits
	.sectionflags	@""
	.align	16
	.zero		1024


//--------------------- .nv.shared._ZN2at6native55_GLOBAL__N__0955718d_22_SparseCsrTensorMath_cu_868dd54534reduce_sparse_csr_dim1_cuda_kernelIhiNS1_14ReductionAddOpIlEElEEvPT2_PKT_PKT0_SC_lT1_ --------------------------
	.section	.nv.shared._ZN2at6native55_GLOBAL__N__0955718d_22_SparseCsrTensorMath_cu_868dd54534reduce_sparse_csr_dim1_cuda_kernelIhiNS1_14ReductionAddOpIlEElEEvPT2_PKT_PKT0_SC_lT1_,"aw",@nobits
	.sectionflags	@""
	.align	16
	.zero		1024


//--------------------- .nv.shared._ZN2at6native55_GLOBAL__N__0955718d_22_SparseCsrTensorMath_cu_868dd54536reduce_crow_indices_dim1_cuda_kernelIlEEvPT_S4_PKS3_l --------------------------
	.section	.nv.shared._ZN2at6native55_GLOBAL__N__0955718d_22_SparseCsrTensorMath_cu_868dd54536reduce_crow_indices_dim1_cuda_kernelIlEEvPT_S4_PKS3_l,"aw",@nobits
	.sectionflags	@""
	.align	16
	.zero		1024


//--------------------- .nv.shared._ZN2at6native55_GLOBAL__N__0955718d_22_SparseCsrTensorMath_cu_868dd54536reduce_crow_indices_dim1_cuda_kernelIiEEvPT_S4_PKS3_l --------------------------
	.section	.nv.shared._ZN2at6native55_GLOBAL__N__0955718d_22_SparseCsrTensorMath_cu_868dd54536reduce_crow_indices_dim1_cuda_kernelIiEEvPT_S4_PKS3_l,"aw",@nobits
	.sectionflags	@""
	.align	16
	.zero		1024


//--------------------- .nv.shared._ZN2at6native55_GLOBAL__N__0955718d_22_SparseCsrTensorMath_cu_868dd54534reduce_sparse_csr_dim0_cuda_kernelIhlNS1_14ReductionAddOpIlEElEEvPT2_PKT0_lPKT_S9_lT1_ --------------------------
	.section	.nv.shared._ZN2at6native55_GLOBAL__N__0955718d_22_SparseCsrTensorMath_cu_868dd54534reduce_sparse_csr_dim0_cuda_kernelIhlNS1_14ReductionAddOpIlEElEEvPT2_PKT0_lPKT_S9_lT1_,"aw",@nobits
	.sectionflags	@""
	.align	16
	.zero		1024


//--------------------- .nv.shared._ZN2at6native55_GLOBAL__N__0955718d_22_SparseCsrTensorMath_cu_868dd54534reduce_sparse_csr_dim0_cuda_kernelIhiNS1_14ReductionAddOpIlEElEEvPT2_PKT0_lPKT_S9_lT1_ --------------------------
	.section	.nv.shared._ZN2at6native55_GLOBAL__N__0955718d_22_SparseCsrTensorMath_cu_868dd54534reduce_sparse_csr_dim0_cuda_kernelIhiNS1_14ReductionAddOpIlEElEEvPT2_PKT0_lPKT_S9_lT1_,"aw",@nobits
	.sectionflags	@""
	.align	16
	.zero		1024


//--------------------- .nv.shared._ZN2at6native55_GLOBAL__N__0955718d_22_SparseCsrTensorMath_cu_868dd54543convert_indices_from_csr_to_coo_cuda_kernelIslEEvPT0_PKT_lll --------------------------
	.section	.nv.shared._ZN2at6native55_GLOBAL__N__0955718d_22_SparseCsrTensorMath_cu_868dd54543convert_indices_from_csr_to_coo_cuda_kernelIslEEvPT0_PKT_lll,"aw",@nobits
	.sectionflags	@""
	.align	16
	.zero		1024


//--------------------- .nv.shared._ZN2at6native55_GLOBAL__N__0955718d_22_SparseCsrTensorMath_cu_868dd54543convert_indices_from_csr_to_coo_cuda_kernelIllEEvPT0_PKT_lll --------------------------
	.section	.nv.shared._ZN2at6native55_GLOBAL__N__0955718d_22_SparseCsrTensorMath_cu_868dd54543convert_indices_from_csr_to_coo_cuda_kernelIllEEvPT0_PKT_lll,"aw",@nobits
	.sectionflags	@""
	.align	16
	.zero		1024


//--------------------- .nv.shared._ZN2at6native55_GLOBAL__N__0955718d_22_SparseCsrTensorMath_cu_868dd54543convert_indices_from_csr_to_coo_cuda_kernelIilEEvPT0_PKT_lll --------------------------
	.section	.nv.shared._ZN2at6native55_GLOBAL__N__0955718d_22_SparseCsrTensorMath_cu_868dd54543convert_indices_from_csr_to_coo_cuda_kernelIilEEvPT0_PKT_lll,"aw",@nobits
	.sectionflags	@""
	.align	16
	.zero		1024


//--------------------- .nv.shared._ZN2at6native55_GLOBAL__N__0955718d_22_SparseCsrTensorMath_cu_868dd54543convert_indices_from_csr_to_coo_cuda_kernelIalEEvPT0_PKT_lll --------------------------
	.section	.nv.shared._ZN2at6native55_GLOBAL__N__0955718d_22_SparseCsrTensorMath_cu_868dd54543convert_indices_from_csr_to_coo_cuda_kernelIalEEvPT0_PKT_lll,"aw",@nobits
	.sectionflags	@""
	.align	16
	.zero		1024


//--------------------- .nv.shared._ZN2at6native55_GLOBAL__N__0955718d_22_SparseCsrTensorMath_cu_868dd54543convert_indices_from_csr_to_coo_cuda_kernelIhlEEvPT0_PKT_lll --------------------------
	.section	.nv.shared._ZN2at6native55_GLOBAL__N__0955718d_22_SparseCsrTensorMath_cu_868dd54543convert_indices_from_csr_to_coo_cuda_kernelIhlEEvPT0_PKT_lll,"aw",@nobits
	.sectionflags	@""
	.align	16
	.zero		1024


//--------------------- .nv.shared._ZN2at6native55_GLOBAL__N__0955718d_22_SparseCsrTensorMath_cu_868dd54543convert_indices_from_csr_to_coo_cuda_kernelIsiEEvPT0_PKT_lll --------------------------
	.section	.nv.shared._ZN2at6native55_GLOBAL__N__0955718d_22_SparseCsrTensorMath_cu_868dd54543convert_indices_from_csr_to_coo_cuda_kernelIsiEEvPT0_PKT_lll,"aw",@nobits
	.sectionflags	@""
	.align	16
	.zero		1024


//--------------------- .nv.shared._ZN2at6native55_GLOBAL__N__0955718d_22_SparseCsrTensorMath_cu_868dd54543convert_indices_from_csr_to_coo_cuda_kernelIliEEvPT0_PKT_lll --------------------------
	.section	.nv.shared._ZN2at6native55_GLOBAL__N__0955718d_22_SparseCsrTensorMath_cu_868dd54543convert_indices_from_csr_to_coo_cuda_kernelIliEEvPT0_PKT_lll,"aw",@nobits
	.sectionflags	@""
	.align	16
	.zero		1024


//--------------------- .nv.shared._ZN2at6native55_GLOBAL__N__0955718d_22_SparseCsrTensorMath_cu_868dd54543convert_indices_from_csr_to_coo_cuda_kernelIiiEEvPT0_PKT_lll --------------------------
	.section	.nv.shared._ZN2at6native55_GLOBAL__N__0955718d_22_SparseCsrTensorMath_cu_868dd54543convert_indices_from_csr_to_coo_cuda_kernelIiiEEvPT0_PKT_lll,"aw",@nobits
	.sectionflags	@""
	.align	16
	.zero		1024


//--------------------- .nv.shared._ZN2at6native55_GLOBAL__N__0955718d_22_SparseCsrTensorMath_cu_868dd54543convert_indices_from_csr_to_coo_cuda_kernelIaiEEvPT0_PKT_lll --------------------------
	.section	.nv.shared._ZN2at6native55_GLOBAL__N__0955718d_22_SparseCsrTensorMath_cu_868dd54543convert_indices_from_csr_to_coo_cuda_kernelIaiEEvPT0_PKT_lll,"aw",@nobits
	.sectionflags	@""
	.align	16
	.zero		1024


//--------------------- .nv.shared._ZN2at6native55_GLOBAL__N__0955718d_22_SparseCsrTensorMath_cu_868dd54543convert_indices_from_csr_to_coo_cuda_kernelIhiEEvPT0_PKT_lll --------------------------
	.section	.nv.shared._ZN2at6native55_GLOBAL__N__0955718d_22_SparseCsrTensorMath_cu_868dd54543convert_indices_from_csr_to_coo_cuda_kernelIhiEEvPT0_PKT_lll,"aw",@nobits
	.sectionflags	@""
	.align	16
	.zero		1024


//--------------------- .nv.shared._ZN2at6native55_GLOBAL__N__0955718d_22_SparseCsrTensorMath_cu_868dd54543convert_indices_from_coo_to_csr_cuda_kernelIslEEvPT0_PKT_ll --------------------------
	.section	.nv.shared._ZN2at6native55_GLOBAL__N__0955718d_22_SparseCsrTensorMath_cu_868dd54543convert_indices_from_coo_to_csr_cuda_kernelIslEEvPT0_PKT_ll,"aw",@nobits
	.sectionflags	@""
	.align	16
	.zero		1024


//--------------------- .nv.shared._ZN2at6native55_GLOBAL__N__0955718d_22_SparseCsrTensorMath_cu_868dd54543convert_indices_from_coo_to_csr_cuda_kernelIllEEvPT0_PKT_ll --------------------------
	.section	.nv.shared._ZN2at6native55_GLOBAL__N__0955718d_22_SparseCsrTensorMath_cu_868dd54543convert_indices_from_coo_to_csr_cuda_kernelIllEEvPT0_PKT_ll,"aw",@nobits
	.sectionflags	@""
	.align	16
	.zero		1024


//--------------------- .nv.shared._ZN2at6native55_GLOBAL__N__0955718d_22_SparseCsrTensorMath_cu_868dd54543convert_indices_from_coo_to_csr_cuda_kernelIilEEvPT0_PKT_ll --------------------------
	.section	.nv.shared._ZN2at6native55_GLOBAL__N__0955718d_22_SparseCsrTensorMath_cu_868dd54543convert_indices_from_coo_to_csr_cuda_kernelIilEEvPT0_PKT_ll,"aw",@nobits
	.sectionflags	@""
	.align	16
	.zero		1024


//--------------------- .nv.shared._ZN2at6native55_GLOBAL__N__0955718d_22_SparseCsrTensorMath_cu_868dd54543convert_indices_from_coo_to_csr_cuda_kernelIalEEvPT0_PKT_ll --------------------------
	.section	.nv.shared._ZN2at6native55_GLOBAL__N__0955718d_22_SparseCsrTensorMath_cu_868dd54543convert_indices_from_coo_to_csr_cuda_kernelIalEEvPT0_PKT_ll,"aw",@nobits
	.sectionflags	@""
	.align	16
	.zero		1024


//--------------------- .nv.shared._ZN2at6native55_GLOBAL__N__0955718d_22_SparseCsrTensorMath_cu_868dd54543convert_indices_from_coo_to_csr_cuda_kernelIhlEEvPT0_PKT_ll --------------------------
	.section	.nv.shared._ZN2at6native55_GLOBAL__N__0955718d_22_SparseCsrTensorMath_cu_868dd54543convert_indices_from_coo_to_csr_cuda_kernelIhlEEvPT0_PKT_ll,"aw",@nobits
	.sectionflags	@""
	.align	16
	.zero		1024


//--------------------- .nv.shared._ZN2at6native55_GLOBAL__N__0955718d_22_SparseCsrTensorMath_cu_868dd54543convert_indices_from_coo_to_csr_cuda_kernelIsiEEvPT0_PKT_ll --------------------------
	.section	.nv.shared._ZN2at6native55_GLOBAL__N__0955718d_22_SparseCsrTensorMath_cu_868dd54543convert_indices_from_coo_to_csr_cuda_kernelIsiEEvPT0_PKT_ll,"aw",@nobits
	.sectionflags	@""
	.align	16
	.zero		1024


//--------------------- .nv.shared._ZN2at6native55_GLOBAL__N__0955718d_22_SparseCsrTensorMath_cu_868dd54543convert_indices_from_coo_to_csr_cuda_kernelIliEEvPT0_PKT_ll --------------------------
	.section	.nv.shared._ZN2at6native55_GLOBAL__N__0955718d_22_SparseCsrTensorMath_cu_868dd54543convert_indices_from_coo_to_csr_cuda_kernelIliEEvPT0_PKT_ll,"aw",@nobits
	.sectionflags	@""
	.align	16
	.zero		1024


//--------------------- .nv.shared._ZN2at6native55_GLOBAL__N__0955718d_22_SparseCsrTensorMath_cu_868dd54543convert_indices_from_coo_to_csr_cuda_kernelIiiEEvPT0_PKT_ll --------------------------
	.section	.nv.shared._ZN2at6native55_GLOBAL__N__0955718d_22_SparseCsrTensorMath_cu_868dd54543convert_indices_from_coo_to_csr_cuda_kernelIiiEEvPT0_PKT_ll,"aw",@nobits
	.sectionflags	@""
	.align	16
	.zero		1024


//--------------------- .nv.shared._ZN2at6native55_GLOBAL__N__0955718d_22_SparseCsrTensorMath_cu_868dd54543convert_indices_from_coo_to_csr_cuda_kernelIaiEEvPT0_PKT_ll --------------------------
	.section	.nv.shared._ZN2at6native55_GLOBAL__N__0955718d_22_SparseCsrTensorMath_cu_868dd54543convert_indices_from_coo_to_csr_cuda_kernelIaiEEvPT0_PKT_ll,"aw",@nobits
	.sectionflags	@""
	.align	16
	.zero		1024


//--------------------- .nv.shared._ZN2at6native55_GLOBAL__N__0955718d_22_SparseCsrTensorMath_cu_868dd54543convert_indices_from_coo_to_csr_cuda_kernelIhiEEvPT0_PKT_ll --------------------------
	.section	.nv.shared._ZN2at6native55_GLOBAL__N__0955718d_22_SparseCsrTensorMath_cu_868dd54543convert_indices_from_coo_to_csr_cuda_kernelIhiEEvPT0_PKT_ll,"aw",@nobits
	.sectionflags	@""
	.align	16
	.zero		1024


//--------------------- .nv.shared._ZN2at6native13reduce_kernelILi512ELi1ENS0_8ReduceOpIN3c108BFloat16ENS0_14func_wrapper_tIS4_NS0_55_GLOBAL__N__0955718d_22_SparseCsrTensorMath_cu_868dd54514ReductionMulOpIS4_EEEEjS4_Li4ELi4EEEEEvT1_ --------------------------
	.section	.nv.shared._ZN2at6native13reduce_kernelILi512ELi1ENS0_8ReduceOpIN3c108BFloat16ENS0_14func_wrapper_tIS4_NS0_55_GLOBAL__N__0955718d_22_SparseCsrTensorMath_cu_868dd54514ReductionMulOpIS4_EEEEjS4_Li4ELi4EEEEEvT1_,"aw",@nobits
	.sectionflags	@""
	.align	16
.nv.shared._ZN2at6native13reduce_kernelILi512ELi1ENS0_8ReduceOpIN3c108BFloat16ENS0_14func_wrapper_tIS4_NS0_55_GLOBAL__N__0955718d_22_SparseCsrTensorMath_cu_868dd54514ReductionMulOpIS4_EEEEjS4_Li4ELi4EEEEEvT1_:
	.zero		1040


//--------------------- .nv.shared._ZN2at6native13reduce_kernelILi256ELi2ENS0_8ReduceOpIN3c108BFloat16ENS0_14func_wrapper_tIS4_NS0_55_GLOBAL__N__0955718d_22_SparseCsrTensorMath_cu_868dd54514ReductionMulOpIS4_EEEEjS4_Li4ELi4EEEEEvT1_ --------------------------
	.section	.nv.shared._ZN2at6native13reduce_kernelILi256ELi2ENS0_8ReduceOpIN3c108BFloat16ENS0_14func_wrapper_tIS4_NS0_55_GLOBAL__N__0955718d_22_SparseCsrTensorMath_cu_868dd54514ReductionMulOpIS4_EEEEjS4_Li4ELi4EEEEEvT1_,"aw",@nobits
	.sectionflags	@""
	.align	16
.nv.shared._ZN2at6native13reduce_kernelILi256ELi2ENS0_8ReduceOpIN3c108BFloat16ENS0_14func_wrapper_tIS4_NS0_55_GLOBAL__N__0955718d_22_SparseCsrTensorMath_cu_868dd54514ReductionMulOpIS4_EEEEjS4_Li4ELi4EEEEEvT1_:
	.zero		1040


//--------------------- .nv.shared._ZN2at6native13reduce_kernelILi128ELi4ENS0_8ReduceOpIN3c108BFloat16ENS0_14func_wrapper_tIS4_NS0_55_GLOBAL__N__0955718d_22_SparseCsrTensorMath_cu_868dd54514ReductionMulOpIS4_EEEEjS4_Li4ELi4EEEEEvT1_ --------------------------
	.section	.nv.shared._ZN2at6native13reduce_kernelILi128ELi4ENS0_8ReduceOpIN3c108BFloat16ENS0_14func_wrapper_tIS4_NS0_55_GLOBAL__N__0955718d_22_SparseCsrTensorMath_cu_868dd54514ReductionMulOpIS4_EEEEjS4_Li4ELi4EEEEEvT1_,"aw",@nobits
	.sectionflags	@""
	.align	16
.nv.shared._ZN2at6native13reduce_kernelILi128ELi4ENS0_8ReduceOpIN3c108BFloat16ENS0_14func_wrapper_tIS4_NS0_55_GLOBAL__N__0955718d_22_SparseCsrTensorMath_cu_868dd54514ReductionMulOpIS4_EEEEjS4_Li4ELi4EEEEEvT1_:
	.zero		1040


//--------------------- .nv.shared._ZN2at6native13reduce_kernelILi512ELi1ENS0_8ReduceOpIN3c104HalfENS0_14func_wrapper_tIS4_NS0_55_GLOBAL__N__0955718d_22_SparseCsrTensorMath_cu_868dd54514ReductionMulOpIS4_EEEEjS4_Li4ELi4EEEEEvT1_ --------------------------
	.section	.nv.shared._ZN2at6native13reduce_kernelILi512ELi1ENS0_8ReduceOpIN3c104HalfENS0_14func_wrapper_tIS4_NS0_55_GLOBAL__N__0955718d_22_SparseCsrTensorMath_cu_868dd54514ReductionMulOpIS4_EEEEjS4_Li4ELi4EEEEEvT1_,"aw",@nobits
	.sectionflags	@""
	.align	16
.nv.shared._ZN2at6native13reduce_kernelILi512ELi1ENS0_8ReduceOpIN3c104HalfENS0_14func_wrapper_tIS4_NS0_55_GLOBAL__N__0955718d_22_SparseCsrTensorMath_cu_868dd54514ReductionMulOpIS4_EEEEjS4_Li4ELi4EEEEEvT1_:
	.zero		1040


//--------------------- .nv.shared._ZN2at6native13reduce_kernelILi256ELi2ENS0_8ReduceOpIN3c104HalfENS0_14func_wrapper_tIS4_NS0_55_GLOBAL__N__0955718d_22_SparseCsrTensorMath_cu_868dd54514ReductionMulOpIS4_EEEEjS4_Li4ELi4EEEEEvT1_ --------------------------
	.section	.nv.shared._ZN2at6native13reduce_kernelILi256ELi2ENS0_8ReduceOpIN3c104HalfENS0_14func_wrapper_tIS4_NS0_55_GLOBAL__N__0955718d_22_SparseCsrTensorMath_cu_868dd54514ReductionMulOpIS4_EEEEjS4_Li4ELi4EEEEEvT1_,"aw",@nobits
	.sectionflags	@""
	.align	16
.nv.shared._ZN2at6native13reduce_kernelILi256ELi2ENS0_8ReduceOpIN3c104HalfENS0_14func_wrapper_tIS4_NS0_55_GLOBAL__N__0955718d_22_SparseCsrTensorMath_cu_868dd54514ReductionMulOpIS4_EEEEjS4_Li4ELi4EEEEEvT1_:
	.zero		1040


//--------------------- .nv.shared._ZN2at6native13reduce_kernelILi128ELi4ENS0_8ReduceOpIN3c104HalfENS0_14func_wrapper_tIS4_NS0_55_GLOBAL__N__0955718d_22_SparseCsrTensorMath_cu_868dd54514ReductionMulOpIS4_EEEEjS4_Li4ELi4EEEEEvT1_ --------------------------
	.section	.nv.shared._ZN2at6native13reduce_kernelILi128ELi4ENS0_8ReduceOpIN3c104HalfENS0_14func_wrapper_tIS4_NS0_55_GLOBAL__N__0955718d_22_SparseCsrTensorMath_cu_868dd54514ReductionMulOpIS4_EEEEjS4_Li4ELi4EEEEEvT1_,"aw",@nobits
	.sectionflags	@""
	.align	16
.nv.shared._ZN2at6native13reduce_kernelILi128ELi4ENS0_8ReduceOpIN3c104HalfENS0_14func_wrapper_tIS4_NS0_55_GLOBAL__N__0955718d_22_SparseCsrTensorMath_cu_868dd54514ReductionMulOpIS4_EEEEjS4_Li4ELi4EEEEEvT1_:
	.zero		1040


//--------------------- .nv.shared._ZN2at6native13reduce_kernelILi512ELi1ENS0_8ReduceOpIN3c107complexIfEENS0_14func_wrapper_tIS5_NS0_55_GLOBAL__N__0955718d_22_SparseCsrTensorMath_cu_868dd54514ReductionMulOpIS5_EEEEjS5_Li4ELi4EEEEEvT1_ --------------------------
	.section	.nv.shared._ZN2at6native13reduce_kernelILi512ELi1ENS0_8ReduceOpIN3c107complexIfEENS0_14func_wrapper_tIS5_NS0_55_GLOBAL__N__0955718d_22_SparseCsrTensorMath_cu_868dd54514ReductionMulOpIS5_EEEEjS5_Li4ELi4EEEEEvT1_,"aw",@nobits
	.sectionflags	@""
	.align	16
.nv.shared._ZN2at6native13reduce_kernelILi512ELi1ENS0_8ReduceOpIN3c107complexIfEENS0_14func_wrapper_tIS5_NS0_55_GLOBAL__N__0955718d_22_SparseCsrTensorMath_cu_868dd54514ReductionMulOpIS5_EEEEjS5_Li4ELi4EEEEEvT1_:
	.zero		1040


//--------------------- .nv.shared._ZN2at6native13reduce_kernelILi256ELi2ENS0_8ReduceOpIN3c107complexIfEENS0_14func_wrapper_tIS5_NS0_55_GLOBAL__N__0955718d_22_SparseCsrTensorMath_cu_868dd54514ReductionMulOpIS5_EEEEjS5_Li4ELi4EEEEEvT1_ --------------------------
	.section	.nv.shared._ZN2at6native13reduce_kernelILi256ELi2ENS0_8ReduceOpIN3c107complexIfEENS0_14func_wrapper_tIS5_NS0_55_GLOBAL__N__0955718d_22_SparseCsrTensorMath_cu_868dd54514ReductionMulOpIS5_EEEEjS5_Li4ELi4EEEEEvT1_,"aw",@nobits
	.sectionflags	@""
	.align	16
.nv.shared._ZN2at6native13reduce_kernelILi256ELi2ENS0_8ReduceOpIN3c107complexIfEENS0_14func_wrapper_tIS5_NS0_55_GLOBAL__N__0955718d_22_SparseCsrTensorMath_cu_868dd54514ReductionMulOpIS5_EEEEjS5_Li4ELi4EEEEEvT1_:
	.zero		1040


//--------------------- .nv.shared._ZN2at6native13reduce_kernelILi128ELi4ENS0_8ReduceOpIN3c107complexIfEENS0_14func_wrapper_tIS5_NS0_55_GLOBAL__N__0955718d_22_SparseCsrTensorMath_cu_868dd54514ReductionMulOpIS5_EEEEjS5_Li4ELi4EEEEEvT1_ --------------------------
	.section	.nv.shared._ZN2at6native13reduce_kernelILi128ELi4ENS0_8ReduceOpIN3c107complexIfEENS0_14func_wrapper_tIS5_NS0_55_GLOBAL__N__0955718d_22_SparseCsrTensorMath_cu_868dd54514ReductionMulOpIS5_EEEEjS5_Li4ELi4EEEEEvT1_,"aw",@nobits
	.sectionflags	@""
	.align	16
.nv.shared._ZN2at6native13reduce_kernelILi128ELi4ENS0_8ReduceOpIN3c107complexIfEENS0_14func_wrapper_tIS5_NS0_55_GLOBAL__N__0955718d_22_SparseCsrTensorMath_cu_868dd54514ReductionMulOpIS5_EEEEjS5_Li4ELi4EEEEEvT1_:
	.zero		1040


//--------------------- .nv.shared._ZN2at6native13reduce_kernelILi256ELi1ENS0_8ReduceOpIN3c107complexIdEENS0_14func_wrapper_tIS5_NS0_55_GLOBAL__N__0955718d_22_SparseCsrTensorMath_cu_868dd54514ReductionMulOpIS5_EEEEjS5_Li4ELi4EEEEEvT1_ --------------------------
	.section	.nv.shared._ZN2at6native13reduce_kernelILi256ELi1ENS0_8ReduceOpIN3c107complexIdEENS0_14func_wrapper_tIS5_NS0_55_GLOBAL__N__0955718d_22_SparseCsrTensorMath_cu_868dd54514ReductionMulOpIS5_EEEEjS5_Li4ELi4EEEEEvT1_,"aw",@nobits
	.sectionflags	@""
	.align	16
.nv.shared._ZN2at6native13reduce_kernelILi256ELi1ENS0_8ReduceOpIN3c107complexIdEENS0_14func_wrapper_tIS5_NS0_55_GLOBAL__N__0955718d_22_SparseCsrTensorMath_cu_868dd54514ReductionMulOpIS5_EEEEjS5_Li4ELi4EEEEEvT1_:
	.zero		1040


//--------------------- .nv.shared._ZN2at6native13reduce_kernelILi128ELi2ENS0_8ReduceOpIN3c107complexIdEENS0_14func_wrapper_tIS5_NS0_55_GLOBAL__N__0955718d_22_SparseCsrTensorMath_cu_868dd54514ReductionMulOpIS5_EEEEjS5_Li4ELi4EEEEEvT1_ --------------------------
	.section	.nv.shared._ZN2at6native13reduce_kernelILi128ELi2ENS0_8ReduceOpIN3c107complexIdEENS0_14func_wrapper_tIS5_NS0_55_GLOBAL__N__0955718d_22_SparseCsrTensorMath_cu_868dd54514ReductionMulOpIS5_EEEEjS5_Li4ELi4EEEEEvT1_,"aw",@nobits
	.sectionflags	@""
	.align	16
.nv.shared._ZN2at6native13reduce_kernelILi128ELi2ENS0_8ReduceOpIN3c107complexIdEENS0_14func_wrapper_tIS5_NS0_55_GLOBAL__N__0955718d_22_SparseCsrTensorMath_cu_868dd54514ReductionMulOpIS5_EEEEjS5_Li4ELi4EEEEEvT1_:
	.zero		1040


//--------------------- .nv.shared._ZN2at6native13reduce_kernelILi64ELi4ENS0_8ReduceOpIN3c107complexIdEENS0_14func_wrapper_tIS5_NS0_55_GLOBAL__N__0955718d_22_SparseCsrTensorMath_cu_868dd54514ReductionMulOpIS5_EEEEjS5_Li4ELi4EEEEEvT1_ --------------------------
	.section	.nv.shared._ZN2at6native13reduce_kernelILi64ELi4ENS0_8ReduceOpIN3c107complexIdEENS0_14func_wrapper_tIS5_NS0_55_GLOBAL__N__0955718d_22_SparseCsrTensorMath_cu_868dd54514ReductionMulOpIS5_EEEEjS5_Li4ELi4EEEEEvT1_,"aw",@nobits
	.sectionflags	@""
	.align	16
.nv.shared._ZN2at6native13reduce_kernelILi64ELi4ENS0_8ReduceOpIN3c107complexIdEENS0_14func_wrapper_tIS5_NS0_55_GLOBAL__N__0955718d_22_SparseCsrTensorMath_cu_868dd54514ReductionMulOpIS5_EEEEjS5_Li4ELi4EEEEEvT1_:
	.zero		1040


//--------------------- .nv.shared._ZN2at6native13reduce_kernelILi512ELi1ENS0_8ReduceOpIfNS0_14func_wrapper_tIfNS0_55_GLOBAL__N__0955718d_22_SparseCsrTensorMath_cu_868dd54514ReductionMulOpIfEEEEjfLi4ELi4EEEEEvT1_ --------------------------
	.section	.nv.shared._ZN2at6native13reduce_kernelILi512ELi1ENS0_8ReduceOpIfNS0_14func_wrapper_tIfNS0_55_GLOBAL__N__0955718d_22_SparseCsrTensorMath_cu_868dd54514ReductionMulOpIfEEEEjfLi4ELi4EEEEEvT1_,"aw",@nobits
	.sectionflags	@""
	.align	16
.nv.shared._ZN2at6native13reduce_kernelILi512ELi1ENS0_8ReduceOpIfNS0_14func_wrapper_tIfNS0_55_GLOBAL__N__0955718d_22_SparseCsrTensorMath_cu_868dd54514ReductionMulOpIfEEEEjfLi4ELi4EEEEEvT1_:
	.zero		1040


//--------------------- .nv.shared._ZN2at6native13reduce_kernelILi256ELi2ENS0_8ReduceOpIfNS0_14func_wrapper_tIfNS0_55_GLOBAL__N__0955718d_22_SparseCsrTensorMath_cu_868dd54514ReductionMulOpIfEEEEjfLi4ELi4EEEEEvT1_ --------------------------
	.section	.nv.shared._ZN2at6native13reduce_kernelILi256ELi2ENS0_8ReduceOpIfNS0_14func_wrapper_tIfNS0_55_GLOBAL__N__0955718d_22_SparseCsrTensorMath_cu_868dd54514ReductionMulOpIfEEEEjfLi4ELi4EEEEEvT1_,"aw",@nobits
	.sectionflags	@""
	.align	16
.nv.shared._ZN2at6native13reduce_kernelILi256ELi2ENS0_8ReduceOpIfNS0_14func_wrapper_tIfNS0_55_GLOBAL__N__0955718d_22_SparseCsrTensorMath_cu_868dd54514ReductionMulOpIfEEEEjfLi4ELi4EEEEEvT1_:
	.zero		1040


//--------------------- .nv.shared._ZN2at6native13reduce_kernelILi128ELi4ENS0_8ReduceOpIfNS0_14func_wrapper_tIfNS0_55_GLOBAL__N__0955718d_22_SparseCsrTensorMath_cu_868dd54514ReductionMulOpIfEEEEjfLi4ELi4EEEEEvT1_ --------------------------
	.section	.nv.shared._ZN2at6native13reduce_kernelILi128ELi4ENS0_8ReduceOpIfNS0_14func_wrapper_tIfNS0_55_GLOBAL__N__0955718d_22_SparseCsrTensorMath_cu_868dd54514ReductionMulOpIfEEEEjfLi4ELi4EEEEEvT1_,"aw",@nobits
	.sectionflags	@""
	.align	16
.nv.shared._ZN2at6native13reduce_kernelILi128ELi4ENS0_8ReduceOpIfNS0_14func_wrapper_tIfNS0_55_GLOBAL__N__0955718d_22_SparseCsrTensorMath_cu_868dd54514ReductionMulOpIfEEEEjfLi4ELi4EEEEEvT1_:
	.zero		1040


//--------------------- .nv.shared._ZN2at6native13reduce_kernelILi512ELi1ENS0_8ReduceOpIdNS0_14func_wrapper_tIdNS0_55_GLOBAL__N__0955718d_22_SparseCsrTensorMath_cu_868dd54514ReductionMulOpIdEEEEjdLi4ELi4EEEEEvT1_ --------------------------
	.section	.nv.shared._ZN2at6native13reduce_kernelILi512ELi1ENS0_8ReduceOpIdNS0_14func_wrapper_tIdNS0_55_GLOBAL__N__0955718d_22_SparseCsrTensorMath_cu_868dd54514ReductionMulOpIdEEEEjdLi4ELi4EEEEEvT1_,"aw",@nobits
	.sectionflags	@""
	.align	16
.nv.shared._ZN2at6native13reduce_kernelILi512ELi1ENS0_8ReduceOpIdNS0_14func_wrapper_tIdNS0_55_GLOBAL__N__0955718d_22_SparseCsrTensorMath_cu_868dd54514ReductionMulOpIdEEEEjdLi4ELi4EEEEEvT1_:
	.zero		1040


//--------------------- .nv.shared._ZN2at6native13reduce_kernelILi256ELi2ENS0_8ReduceOpIdNS0_14func_wrapper_tIdNS0_55_GLOBAL__N__0955718d_22_SparseCsrTensorMath_cu_868dd54514ReductionMulOpIdEEEEjdLi4ELi4EEEEEvT1_ --------------------------
	.section	.nv.shared._ZN2at6native13reduce_kernelILi256ELi2ENS0_8ReduceOpIdNS0_14func_wrapper_tIdNS0_55_GLOBAL__N__0955718d_22_SparseCsrTensorMath_cu_868dd54514ReductionMulOpIdEEEEjdLi4ELi4EEEEEvT1_,"aw",@nobits
	.sectionflags	@""
	.align	16
.nv.shared._ZN2at6native13reduce_kernelILi256ELi2ENS0_8ReduceOpIdNS0_14func_wrapper_tIdNS0_55_GLOBAL__N__0955718d_22_SparseCsrTensorMath_cu_868dd54514ReductionMulOpIdEEEEjdLi4ELi4EEEEEvT1_:
	.zero		1040


//--------------------- .nv.shared._ZN2at6native13reduce_kernelILi128ELi4ENS0_8ReduceOpIdNS0_14func_wrapper_tIdNS0_55_GLOBAL__N__0955718d_22_SparseCsrTensorMath_cu_868dd54514ReductionMulOpIdEEEEjdLi4ELi4EEEEEvT1_ --------------------------
	.section	.nv.shared._ZN2at6native13reduce_kernelILi128ELi4ENS0_8ReduceOpIdNS0_14func_wrapper_tIdNS0_55_GLOBAL__N__0955718d_22_SparseCsrTensorMath_cu_868dd54514ReductionMulOpIdEEEEjdLi4ELi4EEEEEvT1_,"aw",@nobits
	.sectionflags	@""
	.align	16
.nv.shared._ZN2at6native13reduce_kernelILi128ELi4ENS0_8ReduceOpIdNS0_14func_wrapper_tIdNS0_55_GLOBAL__N__0955718d_22_SparseCsrTensorMath_cu_868dd54514ReductionMulOpIdEEEEjdLi4ELi4EEEEEvT1_:
	.zero		1040


//--------------------- .nv.shared._ZN2at6native13reduce_kernelILi512ELi1ENS0_8ReduceOpIsNS0_14func_wrapper_tIsNS0_55_GLOBAL__N__0955718d_22_SparseCsrTensorMath_cu_868dd54514ReductionMulOpIsEEEEjsLi4ELi4EEEEEvT1_ --------------------------
	.section	.nv.shared._ZN2at6native13reduce_kernelILi512ELi1ENS0_8ReduceOpIsNS0_14func_wrapper_tIsNS0_55_GLOBAL__N__0955718d_22_SparseCsrTensorMath_cu_868dd54514ReductionMulOpIsEEEEjsLi4ELi4EEEEEvT1_,"aw",@nobits
	.sectionflags	@""
	.align	16
.nv.shared._ZN2at6native13reduce_kernelILi512ELi1ENS0_8ReduceOpIsNS0_14func_wrapper_tIsNS0_55_GLOBAL__N__0955718d_22_SparseCsrTensorMath_cu_868dd54514ReductionMulOpIsEEEEjsLi4ELi4EEEEEvT1_:
	.zero		1040


//--------------------- .nv.shared._ZN2at6native13reduce_kernelILi256ELi2ENS0_8ReduceOpIsNS0_14func_wrapper_tIsNS0_55_GLOBAL__N__0955718d_22_SparseCsrTensorMath_cu_868dd54514ReductionMulOpIsEEEEjsLi4ELi4EEEEEvT1_ --------------------------
	.section	.nv.shared._ZN2at6native13reduce_kernelILi256ELi2ENS0_8ReduceOpIsNS0_14func_wrapper_tIsNS0_55_GLOBAL__N__0955718d_22_SparseCsrTensorMath_cu_868dd54514ReductionMulOpIsEEEEjsLi4ELi4EEEEEvT1_,"aw",@nobits
	.sectionflags	@""
	.align	16
.nv.shared._ZN2at6native13reduce_kernelILi256ELi2ENS0_8ReduceOpIsNS0_14func_wrapper_tIsNS0_55_GLOBAL__N__0955718d_22_SparseCsrTensorMath_cu_868dd54514ReductionMulOpIsEEEEjsLi4ELi4EEEEEvT1_:
	.zero		1040


//--------------------- .nv.shared._ZN2at6native13reduce_kernelILi128ELi4ENS0_8ReduceOpIsNS0_14func_wrapper_tIsNS0_55_GLOBAL__N__0955718d_22_SparseCsrTensorMath_cu_868dd54514ReductionMulOpIsEEEEjsLi4ELi4EEEEEvT1_ --------------------------
	.section	.nv.shared._ZN2at6native13reduce_kernelILi128ELi4ENS0_8ReduceOpIsNS0_14func_wrapper_tIsNS0_55_GLOBAL__N__0955718d_22_SparseCsrTensorMath_cu_868dd54514ReductionMulOpIsEEEEjsLi4ELi4EEEEEvT1_,"aw",@nobits
	.sectionflags	@""
	.align	16
.nv.shared._ZN2at6native13reduce_kernelILi128ELi4ENS0_8ReduceOpIsNS0_14func_wrapper_tIsNS0_55_GLOBAL__N__0955718d_22_SparseCsrTensorMath_cu_868dd54514ReductionMulOpIsEEEEjsLi4ELi4EEEEEvT1_:
	.zero		1040


//--------------------- .nv.shared._ZN2at6native13reduce_kernelILi512ELi1ENS0_8ReduceOpIlNS0_14func_wrapper_tIlNS0_55_GLOBAL__N__0955718d_22_SparseCsrTensorMath_cu_868dd54514ReductionMulOpIlEEEEjlLi4ELi4EEEEEvT1_ --------------------------
	.section	.nv.shared._ZN2at6native13reduce_kernelILi512ELi1ENS0_8ReduceOpIlNS0_14func_wrapper_tIlNS0_55_GLOBAL__N__0955718d_22_SparseCsrTensorMath_cu_868dd54514ReductionMulOpIlEEEEjlLi4ELi4EEEEEvT1_,"aw",@nobits
	.sectionflags	@""
	.align	16
.nv.shared._ZN2at6native13reduce_kernelILi512ELi1ENS0_8ReduceOpIlNS0_14func_wrapper_tIlNS0_55_GLOBAL__N__0955718d_22_SparseCsrTensorMath_cu_868dd54514ReductionMulOpIlEEEEjlLi4ELi4EEEEEvT1_:
	.zero		1040


//--------------------- .nv.shared._ZN2at6native13reduce_kernelILi256ELi2ENS0_8ReduceOpIlNS0_14func_wrapper_tIlNS0_55_GLOBAL__N__0955718d_22_SparseCsrTensorMath_cu_868dd54514ReductionMulOpIlEEEEjlLi4ELi4EEEEEvT1_ --------------------------
	.section	.nv.shared._ZN2at6native13reduce_kernelILi256ELi2ENS0_8ReduceOpIlNS0_14func_wrapper_tIlNS0_55_GLOBAL__N__0955718d_22_SparseCsrTensorMath_cu_868dd54514ReductionMulOpIlEEEEjlLi4ELi4EEEEEvT1_,"aw",@nobits
	.sectionflags	@""
	.align	16
.nv.shared._ZN2at6native13reduce_kernelILi256ELi2ENS0_8ReduceOpIlNS0_14func_wrapper_tIlNS0_55_GLOBAL__N__0955718d_22_SparseCsrTensorMath_cu_868dd54514ReductionMulOpIlEEEEjlLi4ELi4EEEEEvT1_:
	.zero		1040


//--------------------- .nv.shared._ZN2at6native13reduce_kernelILi128ELi4ENS0_8ReduceOpIlNS0_14func_wrapper_tIlNS0_55_GLOBAL__N__0955718d_22_SparseCsrTensorMath_cu_868dd54514ReductionMulOpIlEEEEjlLi4ELi4EEEEEvT1_ --------------------------
	.section	.nv.shared._ZN2at6native13reduce_kernelILi128ELi4ENS0_8ReduceOpIlNS0_14func_wrapper_tIlNS0_55_GLOBAL__N__0955718d_22_SparseCsrTensorMath_cu_868dd54514ReductionMulOpIlEEEEjlLi4ELi4EEEEEvT1_,"aw",@nobits
	.sectionflags	@""
	.align	16
.nv.shared._ZN2at6native13reduce_kernelILi128ELi4ENS0_8ReduceOpIlNS0_14func_wrapper_tIlNS0_55_GLOBAL__N__0955718d_22_SparseCsrTensorMath_cu_868dd54514ReductionMulOpIlEEEEjlLi4ELi4EEEEEvT1_:
	.zero		1040


//--------------------- .nv.shared._ZN2at6native13reduce_kernelILi512ELi1ENS0_8ReduceOpIiNS0_14func_wrapper_tIiNS0_55_GLOBAL__N__0955718d_22_SparseCsrTensorMath_cu_868dd54514ReductionMulOpIiEEEEjiLi4ELi4EEEEEvT1_ --------------------------
	.section	.nv.shared._ZN2at6native13reduce_kernelILi512ELi1ENS0_8ReduceOpIiNS0_14func_wrapper_tIiNS0_55_GLOBAL__N__0955718d_22_SparseCsrTensorMath_cu_868dd54514ReductionMulOpIiEEEEjiLi4ELi4EEEEEvT1_,"aw",@nobits
	.sectionflags	@""
	.align	16
.nv.shared._ZN2at6native13reduce_kernelILi512ELi1ENS0_8ReduceOpIiNS0_14func_wrapper_tIiNS0_55_GLOBAL__N__0955718d_22_SparseCsrTensorMath_cu_868dd54514ReductionMulOpIiEEEEjiLi4ELi4EEEEEvT1_:
	.zero		1040


//--------------------- .nv.shared._ZN2at6native13reduce_kernelILi256ELi2ENS0_8ReduceOpIiNS0_14func_wrapper_tIiNS0_55_GLOBAL__N__0955718d_22_SparseCsrTensorMath_cu_868dd54514ReductionMulOpIiEEEEjiLi4ELi4EEEEEvT1_ --------------------------
	.section	.nv.shared._ZN2at6native13reduce_kernelILi256ELi2ENS0_8ReduceOpIiNS0_14func_wrapper_tIiNS0_55_GLOBAL__N__0955718d_22_SparseCsrTensorMath_cu_868dd54514ReductionMulOpIiEEEEjiLi4ELi4EEEEEvT1_,"aw",@nobits
	.sectionflags	@""
	.align	16
.nv.shared._ZN2at6native13reduce_kernelILi256ELi2ENS0_8ReduceOpIiNS0_14func_wrapper_tIiNS0_55_GLOBAL__N__0955718d_22_SparseCsrTensorMath_cu_868dd54514ReductionMulOpIiEEEEjiLi4ELi4EEEEEvT1_:
	.zero		1040


//--------------------- .nv.shared._ZN2at6native13reduce_kernelILi128ELi4ENS0_8ReduceOpIiNS0_14func_wrapper_tIiNS0_55_GLOBAL__N__0955718d_22_SparseCsrTensorMath_cu_868dd54514ReductionMulOpIiEEEEjiLi4ELi4EEEEEvT1_ --------------------------
	.section	.nv.shared._ZN2at6native13reduce_kernelILi128ELi4ENS0_8ReduceOpIiNS0_14func_wrapper_tIiNS0_55_GLOBAL__N__0955718d_22_SparseCsrTensorMath_cu_868dd54514ReductionMulOpIiEEEEjiLi4ELi4EEEEEvT1_,"aw",@nobits
	.sectionflags	@""
	.align	16
.nv.shared._ZN2at6native13reduce_kernelILi128ELi4ENS0_8ReduceOpIiNS0_14func_wrapper_tIiNS0_55_GLOBAL__N__0955718d_22_SparseCsrTensorMath_cu_868dd54514ReductionMulOpIiEEEEjiLi4ELi4EEEEEvT1_:
	.zero		1040


//--------------------- .nv.shared._ZN2at6native13reduce_kernelILi512ELi1ENS0_8ReduceOpIaNS0_14func_wrapper_tIaNS0_55_GLOBAL__N__0955718d_22_SparseCsrTensorMath_cu_868dd54514ReductionMulOpIaEEEEjaLi4ELi4EEEEEvT1_ --------------------------
	.section	.nv.shared._ZN2at6native13reduce_kernelILi512ELi1ENS0_8ReduceOpIaNS0_14func_wrapper_tIaNS0_55_GLOBAL__N__0955718d_22_SparseCsrTensorMath_cu_868dd54514ReductionMulOpIaEEEEjaLi4ELi4EEEEEvT1_,"aw",@nobits
	.sectionflags	@""
	.align	16
.nv.shared._ZN2at6native13reduce_kernelILi512ELi1ENS0_8ReduceOpIaNS0_14func_wrapper_tIaNS0_55_GLOBAL__N__0955718d_22_SparseCsrTensorMath_cu_868dd54514ReductionMulOpIaEEEEjaLi4ELi4EEEEEvT1_:
	.zero		1040


//--------------------- .nv.shared._ZN2at6native13reduce_kernelILi256ELi2ENS0_8ReduceOpIaNS0_14func_wrapper_tIaNS0_55_GLOBAL__N__0955718d_22_SparseCsrTensorMath_cu_868dd54514ReductionMulOpIaEEEEjaLi4ELi4EEEEEvT1_ --------------------------
	.section	.nv.shared._ZN2at6native13reduce_kernelILi256ELi2ENS0_8ReduceOpIaNS0_14func_wrapper_tIaNS0_55_GLOBAL__N__0955718d_22_SparseCsrTensorMath_cu_868dd54514ReductionMulOpIaEEEEjaLi4ELi4EEEEEvT1_,"aw",@nobits
	.sectionflags	@""
	.align	16
.nv.shared._ZN2at6native13reduce_kernelILi256ELi2ENS0_8ReduceOpIaNS0_14func_wrapper_tIaNS0_55_GLOBAL__N__0955718d_22_SparseCsrTensorMath_cu_868dd54514ReductionMulOpIaEEEEjaLi4ELi4EEEEEvT1_:
	.zero		1040


//--------------------- .nv.shared._ZN2at6native13reduce_kernelILi128ELi4ENS0_8ReduceOpIaNS0_14func_wrapper_tIaNS0_55_GLOBAL__N__0955718d_22_SparseCsrTensorMath_cu_868dd54514ReductionMulOpIaEEEEjaLi4ELi4EEEEEvT1_ --------------------------
	.section	.nv.shared._ZN2at6native13reduce_kernelILi128ELi4ENS0_8ReduceOpIaNS0_14func_wrapper_tIaNS0_55_GLOBAL__N__0955718d_22_SparseCsrTensorMath_cu_868dd54514ReductionMulOpIaEEEEjaLi4ELi4EEEEEvT1_,"aw",@nobits
	.sectionflags	@""
	.align	16
.nv.shared._ZN2at6native13reduce_kernelILi128ELi4ENS0_8ReduceOpIaNS0_14func_wrapper_tIaNS0_55_GLOBAL__N__0955718d_22_SparseCsrTensorMath_cu_868dd54514ReductionMulOpIaEEEEjaLi4ELi4EEEEEvT1_:
	.zero		1040


//--------------------- .nv.shared._ZN2at6native13reduce_kernelILi512ELi1ENS0_8ReduceOpIhNS0_14func_wrapper_tIhNS0_55_GLOBAL__N__0955718d_22_SparseCsrTensorMath_cu_868dd54514ReductionMulOpIhEEEEjhLi4ELi4EEEEEvT1_ --------------------------
	.section	.nv.shared._ZN2at6native13reduce_kernelILi512ELi1ENS0_8ReduceOpIhNS0_14func_wrapper_tIhNS0_55_GLOBAL__N__0955718d_22_SparseCsrTensorMath_cu_868dd54514ReductionMulOpIhEEEEjhLi4ELi4EEEEEvT1_,"aw",@nobits
	.sectionflags	@""
	.align	16
.nv.shared._ZN2at6native13reduce_kernelILi512ELi1ENS0_8ReduceOpIhNS0_14func_wrapper_tIhNS0_55_GLOBAL__N__0955718d_22_SparseCsrTensorMath_cu_868dd54514ReductionMulOpIhEEEEjhLi4ELi4EEEEEvT1_:
	.zero		1040


//--------------------- .nv.shared._ZN2at6native13reduce_kernelILi256ELi2ENS0_8ReduceOpIhNS0_14func_wrapper_tIhNS0_55_GLOBAL__N__0955718d_22_SparseCsrTensorMath_cu_868dd54514ReductionMulOpIhEEEEjhLi4ELi4EEEEEvT1_ --------------------------
	.section	.nv.shared._ZN2at6native13reduce_kernelILi256ELi2ENS0_8ReduceOpIhNS0_14func_wrapper_tIhNS0_55_GLOBAL__N__0955718d_22_SparseCsrTensorMath_cu_868dd54514ReductionMulOpIhEEEEjhLi4ELi4EEEEEvT1_,"aw",@nobits
	.sectionflags	@""
	.align	16
.nv.shared._ZN2at6native13reduce_kernelILi256ELi2ENS0_8ReduceOpIhNS0_14func_wrapper_tIhNS0_55_GLOBAL__N__0955718d_22_SparseCsrTensorMath_cu_868dd54514ReductionMulOpIhEEEEjhLi4ELi4EEEEEvT1_:
	.zero		1040


//--------------------- .nv.shared._ZN2at6native13reduce_kernelILi128ELi4ENS0_8ReduceOpIhNS0_14func_wrapper_tIhNS0_55_GLOBAL__N__0955718d_22_SparseCsrTensorMath_cu_868dd54514ReductionMulOpIhEEEEjhLi4ELi4EEEEEvT1_ --------------------------
	.section	.nv.shared._ZN2at6native13reduce_kernelILi128ELi4ENS0_8ReduceOpIhNS0_14func_wrapper_tIhNS0_55_GLOBAL__N__0955718d_22_SparseCsrTensorMath_cu_868dd54514ReductionMulOpIhEEEEjhLi4ELi4EEEEEvT1_,"aw",@nobits
	.sectionflags	@""
	.align	16
.nv.shared._ZN2at6native13reduce_kernelILi128ELi4ENS0_8ReduceOpIhNS0_14func_wrapper_tIhNS0_55_GLOBAL__N__0955718d_22_SparseCsrTensorMath_cu_868dd54514ReductionMulOpIhEEEEjhLi4ELi4EEEEEvT1_:
	.zero		1040


//--------------------- .nv.shared._ZN2at6native13reduce_kernelILi512ELi1ENS0_8ReduceOpIN3c108BFloat16ENS0_14func_wrapper_tIS4_NS0_55_GLOBAL__N__0955718d_22_SparseCsrTensorMath_cu_868dd54514ReductionAddOpIfEEEEjS4_Li4ELi4EEEEEvT1_ --------------------------
	.section	.nv.shared._ZN2at6native13reduce_kernelILi512ELi1ENS0_8ReduceOpIN3c108BFloat16ENS0_14func_wrapper_tIS4_NS0_55_GLOBAL__N__0955718d_22_SparseCsrTensorMath_cu_868dd54514ReductionAddOpIfEEEEjS4_Li4ELi4EEEEEvT1_,"aw",@nobits
	.sectionflags	@""
	.align	16
.nv.shared._ZN2at6native13reduce_kernelILi512ELi1ENS0_8ReduceOpIN3c108BFloat16ENS0_14func_wrapper_tIS4_NS0_55_GLOBAL__N__0955718d_22_SparseCsrTensorMath_cu_868dd54514ReductionAddOpIfEEEEjS4_Li4ELi4EEEEEvT1_:
	.zero		1040


//--------------------- .nv.shared._ZN2at6native13reduce_kernelILi256ELi2ENS0_8ReduceOpIN3c108BFloat16ENS0_14func_wrapper_tIS4_NS0_55_GLOBAL__N__0955718d_22_SparseCsrTensorMath_cu_868dd54514ReductionAddOpIfEEEEjS4_Li4ELi4EEEEEvT1_ --------------------------
	.section	.nv.shared._ZN2at6native13reduce_kernelILi256ELi2ENS0_8ReduceOpIN3c108BFloat16ENS0_14func_wrapper_tIS4_NS0_55_GLOBAL__N__0955718d_22_SparseCsrTensorMath_cu_868dd54514ReductionAddOpIfEEEEjS4_Li4ELi4EEEEEvT1_,"aw",@nobits
	.sectionflags	@""
	.align	16
.nv.shared._ZN2at6native13reduce_kernelILi256ELi2ENS0_8ReduceOpIN3c108BFloat16ENS0_14func_wrapper_tIS4_NS0_55_GLOBAL__N__0955718d_22_SparseCsrTensorMath_cu_868dd54514ReductionAddOpIfEEEEjS4_Li4ELi4EEEEEvT1_:
	.zero		1040


//--------------------- .nv.shared._ZN2at6native13reduce_kernelILi128ELi4ENS0_8ReduceOpIN3c108BFloat16ENS0_14func_wrapper_tIS4_NS0_55_GLOBAL__N__0955718d_22_SparseCsrTensorMath_cu_868dd54514ReductionAddOpIfEEEEjS4_Li4ELi4EEEEEvT1_ --------------------------
	.section	.nv.shared._ZN2at6native13reduce_kernelILi128ELi4ENS0_8ReduceOpIN3c108BFloat16ENS0_14func_wrapper_tIS4_NS0_55_GLOBAL__N__0955718d_22_SparseCsrTensorMath_cu_868dd54514ReductionAddOpIfEEEEjS4_Li4ELi4EEEEEvT1_,"aw",@nobits
	.sectionflags	@""
	.align	16
.nv.shared._ZN2at6native13reduce_kernelILi128ELi4ENS0_8ReduceOpIN3c108BFloat16ENS0_14func_wrapper_tIS4_NS0_55_GLOBAL__N__0955718d_22_SparseCsrTensorMath_cu_868dd54514ReductionAddOpIfEEEEjS4_Li4ELi4EEEEEvT1_:
	.zero		1040


//--------------------- .nv.shared._ZN2at6native13reduce_kernelILi512ELi1ENS0_8ReduceOpIN3c104HalfENS0_14func_wrapper_tIS4_NS0_55_GLOBAL__N__0955718d_22_SparseCsrTensorMath_cu_868dd54514ReductionAddOpIfEEEEjS4_Li4ELi4EEEEEvT1_ --------------------------
	.section	.nv.shared._ZN2at6native13reduce_kernelILi512ELi1ENS0_8ReduceOpIN3c104HalfENS0_14func_wrapper_tIS4_NS0_55_GLOBAL__N__0955718d_22_SparseCsrTensorMath_cu_868dd54514ReductionAddOpIfEEEEjS4_Li4ELi4EEEEEvT1_,"aw",@nobits
	.sectionflags	@""
	.align	16
.nv.shared._ZN2at6native13reduce_kernelILi512ELi1ENS0_8ReduceOpIN3c104HalfENS0_14func_wrapper_tIS4_NS0_55_GLOBAL__N__0955718d_22_SparseCsrTensorMath_cu_868dd54514ReductionAddOpIfEEEEjS4_Li4ELi4EEEEEvT1_:
	.zero		1040


//--------------------- .nv.shared._ZN2at6native13reduce_kernelILi256ELi2ENS0_8ReduceOpIN3c104HalfENS0_14func_wrapper_tIS4_NS0_55_GLOBAL__N__0955718d_22_SparseCsrTensorMath_cu_868dd54514ReductionAddOpIfEEEEjS4_Li4ELi4EEEEEvT1_ --------------------------
	.section	.nv.shared._ZN2at6native13reduce_kernelILi256ELi2ENS0_8ReduceOpIN3c104HalfENS0_14func_wrapper_tIS4_NS0_55_GLOBAL__N__0955718d_22_SparseCsrTensorMath_cu_868dd54514ReductionAddOpIfEEEEjS4_Li4ELi4EEEEEvT1_,"aw",@nobits
	.sectionflags	@""
	.align	16
.nv.shared._ZN2at6native13reduce_kernelILi256ELi2ENS0_8ReduceOpIN3c104HalfENS0_14func_wrapper_tIS4_NS0_55_GLOBAL__N__0955718d_22_SparseCsrTensorMath_cu_868dd54514ReductionAddOpIfEEEEjS4_Li4ELi4EEEEEvT1_:
	.zero		1040


//--------------------- .nv.shared._ZN2at6native13reduce_kernelILi128ELi4ENS0_8ReduceOpIN3c104HalfENS0_14func_wrapper_tIS4_NS0_55_GLOBAL__N__0955718d_22_SparseCsrTensorMath_cu_868dd54514ReductionAddOpIfEEEEjS4_Li4ELi4EEEEEvT1_ --------------------------
	.section	.nv.shared._ZN2at6native13reduce_kernelILi128ELi4ENS0_8ReduceOpIN3c104HalfENS0_14func_wrapper_tIS4_NS0_55_GLOBAL__N__0955718d_22_SparseCsrTensorMath_cu_868dd54514ReductionAddOpIfEEEEjS4_Li4ELi4EEEEEvT1_,"aw",@nobits
	.sectionflags	@""
	.align	16
.nv.shared._ZN2at6native13reduce_kernelILi128ELi4ENS0_8ReduceOpIN3c104HalfENS0_14func_wrapper_tIS4_NS0_55_GLOBAL__N__0955718d_22_SparseCsrTensorMath_cu_868dd54514ReductionAddOpIfEEEEjS4_Li4ELi4EEEEEvT1_:
	.zero		1040


//--------------------- .nv.shared._ZN2at6native13reduce_kernelILi512ELi1ENS0_8ReduceOpIN3c107complexIfEENS0_14func_wrapper_tIS5_NS0_55_GLOBAL__N__0955718d_22_SparseCsrTensorMath_cu_868dd54514ReductionAddOpIS5_EEEEjS5_Li4ELi4EEEEEvT1_ --------------------------
	.section	.nv.shared._ZN2at6native13reduce_kernelILi512ELi1ENS0_8ReduceOpIN3c107complexIfEENS0_14func_wrapper_tIS5_NS0_55_GLOBAL__N__0955718d_22_SparseCsrTensorMath_cu_868dd54514ReductionAddOpIS5_EEEEjS5_Li4ELi4EEEEEvT1_,"aw",@nobits
	.sectionflags	@""
	.align	16
.nv.shared._ZN2at6native13reduce_kernelILi512ELi1ENS0_8ReduceOpIN3c107complexIfEENS0_14func_wrapper_tIS5_NS0_55_GLOBAL__N__0955718d_22_SparseCsrTensorMath_cu_868dd54514ReductionAddOpIS5_EEEEjS5_Li4ELi4EEEEEvT1_:
	.zero		1040


//--------------------- .nv.shared._ZN2at6native13reduce_kernelILi256ELi2ENS0_8ReduceOpIN3c107complexIfEENS0_14func_wrapper_tIS5_NS0_55_GLOBAL__N__0955718d_22_SparseCsrTensorMath_cu_868dd54514ReductionAddOpIS5_EEEEjS5_Li4ELi4EEEEEvT1_ --------------------------
	.section	.nv.shared._ZN2at6native13reduce_kernelILi256ELi2ENS0_8ReduceOpIN3c107complexIfEENS0_14func_wrapper_tIS5_NS0_55_GLOBAL__N__0955718d_22_SparseCsrTensorMath_cu_868dd54514ReductionAddOpIS5_EEEEjS5_Li4ELi4EEEEEvT1_,"aw",@nobits
	.sectionflags	@""
	.align	16
.nv.shared._ZN2at6native13reduce_kernelILi256ELi2ENS0_8ReduceOpIN3c107complexIfEENS0_14func_wrapper_tIS5_NS0_55_GLOBAL__N__0955718d_22_SparseCsrTensorMath_cu_868dd54514ReductionAddOpIS5_EEEEjS5_Li4ELi4EEEEEvT1_:
	.zero		1040


//--------------------- .nv.shared._ZN2at6native13reduce_kernelILi128ELi4ENS0_8ReduceOpIN3c107complexIfEENS0_14func_wrapper_tIS5_NS0_55_GLOBAL__N__0955718d_22_SparseCsrTensorMath_cu_868dd54514ReductionAddOpIS5_EEEEjS5_Li4ELi4EEEEEvT1_ --------------------------
	.section	.nv.shared._ZN2at6native13reduce_kernelILi128ELi4ENS0_8ReduceOpIN3c107complexIfEENS0_14func_wrapper_tIS5_NS0_55_GLOBAL__N__0955718d_22_SparseCsrTensorMath_cu_868dd54514ReductionAddOpIS5_EEEEjS5_Li4ELi4EEEEEvT1_,"aw",@nobits
	.sectionflags	@""
	.align	16
.nv.shared._ZN2at6native13reduce_kernelILi128ELi4ENS0_8ReduceOpIN3c107complexIfEENS0_14func_wrapper_tIS5_NS0_55_GLOBAL__N__0955718d_22_SparseCsrTensorMath_cu_868dd54514ReductionAddOpIS5_EEEEjS5_Li4ELi4EEEEEvT1_:
	.zero		1040


//--------------------- .nv.shared._ZN2at6native13reduce_kernelILi256ELi1ENS0_8ReduceOpIN3c107complexIdEENS0_14func_wrapper_tIS5_NS0_55_GLOBAL__N__0955718d_22_SparseCsrTensorMath_cu_868dd54514ReductionAddOpIS5_EEEEjS5_Li4ELi4EEEEEvT1_ --------------------------
	.section	.nv.shared._ZN2at6native13reduce_kernelILi256ELi1ENS0_8ReduceOpIN3c107complexIdEENS0_14func_wrapper_tIS5_NS0_55_GLOBAL__N__0955718d_22_SparseCsrTensorMath_cu_868dd54514ReductionAddOpIS5_EEEEjS5_Li4ELi4EEEEEvT1_,"aw",@nobits
	.sectionflags	@""
	.align	16
.nv.shared._ZN2at6native13reduce_kernelILi256ELi1ENS0_8ReduceOpIN3c107complexIdEENS0_14func_wrapper_tIS5_NS0_55_GLOBAL__N__0955718d_22_SparseCsrTensorMath_cu_868dd54514ReductionAddOpIS5_EEEEjS5_Li4ELi4EEEEEvT1_:
	.zero		1040


//--------------------- .nv.shared._ZN2at6native13reduce_kernelILi128ELi2ENS0_8ReduceOpIN3c107complexIdEENS0_14func_wrapper_tIS5_NS0_55_GLOBAL__N__0955718d_22_SparseCsrTensorMath_cu_868dd54514ReductionAddOpIS5_EEEEjS5_Li4ELi4EEEEEvT1_ --------------------------
	.section	.nv.shared._ZN2at6native13reduce_kernelILi128ELi2ENS0_8ReduceOpIN3c107complexIdEENS0_14func_wrapper_tIS5_NS0_55_GLOBAL__N__0955718d_22_SparseCsrTensorMath_cu_868dd54514ReductionAddOpIS5_EEEEjS5_Li4ELi4EEEEEvT1_,"aw",@nobits
	.sectionflags	@""
	.align	16
.nv.shared._ZN2at6native13reduce_kernelILi128ELi2ENS0_8ReduceOpIN3c107complexIdEENS0_14func_wrapper_tIS5_NS0_55_GLOBAL__N__0955718d_22_SparseCsrTensorMath_cu_868dd54514ReductionAddOpIS5_EEEEjS5_Li4ELi4EEEEEvT1_:
	.zero		1040


//--------------------- .nv.shared._ZN2at6native13reduce_kernelILi64ELi4ENS0_8ReduceOpIN3c107complexIdEENS0_14func_wrapper_tIS5_NS0_55_GLOBAL__N__0955718d_22_SparseCsrTensorMath_cu_868dd54514ReductionAddOpIS5_EEEEjS5_Li4ELi4EEEEEvT1_ --------------------------
	.section	.nv.shared._ZN2at6native13reduce_kernelILi64ELi4ENS0_8ReduceOpIN3c107complexIdEENS0_14func_wrapper_tIS5_NS0_55_GLOBAL__N__0955718d_22_SparseCsrTensorMath_cu_868dd54514ReductionAddOpIS5_EEEEjS5_Li4ELi4EEEEEvT1_,"aw",@nobits
	.sectionflags	@""
	.align	16
.nv.shared._ZN2at6native13reduce_kernelILi64ELi4ENS0_8ReduceOpIN3c107complexIdEENS0_14func_wrapper_tIS5_NS0_55_GLOBAL__N__0955718d_22_SparseCsrTensorMath_cu_868dd54514ReductionAddOpIS5_EEEEjS5_Li4ELi4EEEEEvT1_:
	.zero		1040


//--------------------- .nv.shared._ZN2at6native13reduce_kernelILi512ELi1ENS0_8ReduceOpIfNS0_14func_wrapper_tIfNS0_55_GLOBAL__N__0955718d_22_SparseCsrTensorMath_cu_868dd54514ReductionAddOpIfEEEEjfLi4ELi4EEEEEvT1_ --------------------------
	.section	.nv.shared._ZN2at6native13reduce_kernelILi512ELi1ENS0_8ReduceOpIfNS0_14func_wrapper_tIfNS0_55_GLOBAL__N__0955718d_22_SparseCsrTensorMath_cu_868dd54514ReductionAddOpIfEEEEjfLi4ELi4EEEEEvT1_,"aw",@nobits
	.sectionflags	@""
	.align	16
.nv.shared._ZN2at6native13reduce_kernelILi512ELi1ENS0_8ReduceOpIfNS0_14func_wrapper_tIfNS0_55_GLOBAL__N__0955718d_22_SparseCsrTensorMath_cu_868dd54514ReductionAddOpIfEEEEjfLi4ELi4EEEEEvT1_:
	.zero		1040


//--------------------- .nv.shared._ZN2at6native13reduce_kernelILi256ELi2ENS0_8ReduceOpIfNS0_14func_wrapper_tIfNS0_55_GLOBAL__N__0955718d_22_SparseCsrTensorMath_cu_868dd54514ReductionAddOpIfEEEEjfLi4ELi4EEEEEvT1_ --------------------------
	.section	.nv.shared._ZN2at6native13reduce_kernelILi256ELi2ENS0_8ReduceOpIfNS0_14func_wrapper_tIfNS0_55_GLOBAL__N__0955718d_22_SparseCsrTensorMath_cu_868dd54514ReductionAddOpIfEEEEjfLi4ELi4EEEEEvT1_,"aw",@nobits
	.sectionflags	@""
	.align	16
.nv.shared._ZN2at6native13reduce_kernelILi256ELi2ENS0_8ReduceOpIfNS0_14func_wrapper_tIfNS0_55_GLOBAL__N__0955718d_22_SparseCsrTensorMath_cu_868dd54514ReductionAddOpIfEEEEjfLi4ELi4EEEEEvT1_:
	.zero		1040


//--------------------- .nv.shared._ZN2at6native13reduce_kernelILi128ELi4ENS0_8ReduceOpIfNS0_14func_wrapper_tIfNS0_55_GLOBAL__N__0955718d_22_SparseCsrTensorMath_cu_868dd54514ReductionAddOpIfEEEEjfLi4ELi4EEEEEvT1_ --------------------------
	.section	.nv.shared._ZN2at6native13reduce_kernelILi128ELi4ENS0_8ReduceOpIfNS0_14func_wrapper_tIfNS0_55_GLOBAL__N__0955718d_22_SparseCsrTensorMath_cu_868dd54514ReductionAddOpIfEEEEjfLi4ELi4EEEEEvT1_,"aw",@nobits
	.sectionflags	@""
	.align	16
.nv.shared._ZN2at6native13reduce_kernelILi128ELi4ENS0_8ReduceOpIfNS0_14func_wrapper_tIfNS0_55_GLOBAL__N__0955718d_22_SparseCsrTensorMath_cu_868dd54514ReductionAddOpIfEEEEjfLi4ELi4EEEEEvT1_:
	.zero		1040


//--------------------- .nv.shared._ZN2at6native13reduce_kernelILi512ELi1ENS0_8ReduceOpIdNS0_14func_wrapper_tIdNS0_55_GLOBAL__N__0955718d_22_SparseCsrTensorMath_cu_868dd54514ReductionAddOpIdEEEEjdLi4ELi4EEEEEvT1_ --------------------------
	.section	.nv.shared._ZN2at6native13reduce_kernelILi512ELi1ENS0_8ReduceOpIdNS0_14func_wrapper_tIdNS0_55_GLOBAL__N__0955718d_22_SparseCsrTensorMath_cu_868dd54514ReductionAddOpIdEEEEjdLi4ELi4EEEEEvT1_,"aw",@nobits
	.sectionflags	@""
	.align	16
.nv.shared._ZN2at6native13reduce_kernelILi512ELi1ENS0_8ReduceOpIdNS0_14func_wrapper_tIdNS0_55_GLOBAL__N__0955718d_22_SparseCsrTensorMath_cu_868dd54514ReductionAddOpIdEEEEjdLi4ELi4EEEEEvT1_:
	.zero		1040


//--------------------- .nv.shared._ZN2at6native13reduce_kernelILi256ELi2ENS0_8ReduceOpIdNS0_14func_wrapper_tIdNS0_55_GLOBAL__N__0955718d_22_SparseCsrTensorMath_cu_868dd54514ReductionAddOpIdEEEEjdLi4ELi4EEEEEvT1_ --------------------------
	.section	.nv.shared._ZN2at6native13reduce_kernelILi256ELi2ENS0_8ReduceOpIdNS0_14func_wrapper_tIdNS0_55_GLOBAL__N__0955718d_22_SparseCsrTensorMath_cu_868dd54514ReductionAddOpIdEEEEjdLi4ELi4EEEEEvT1_,"aw",@nobits
	.sectionflags	@""
	.align	16
.nv.shared._ZN2at6native13reduce_kernelILi256ELi2ENS0_8ReduceOpIdNS0_14func_wrapper_tIdNS0_55_GLOBAL__N__0955718d_22_SparseCsrTensorMath_cu_868dd54514ReductionAddOpIdEEEEjdLi4ELi4EEEEEvT1_:
	.zero		1040


//--------------------- .nv.shared._ZN2at6native13reduce_kernelILi128ELi4ENS0_8ReduceOpIdNS0_14func_wrapper_tIdNS0_55_GLOBAL__N__0955718d_22_SparseCsrTensorMath_cu_868dd54514ReductionAddOpIdEEEEjdLi4ELi4EEEEEvT1_ --------------------------
	.section	.nv.shared._ZN2at6native13reduce_kernelILi128ELi4ENS0_8ReduceOpIdNS0_14func_wrapper_tIdNS0_55_GLOBAL__N__0955718d_22_SparseCsrTensorMath_cu_868dd54514ReductionAddOpIdEEEEjdLi4ELi4EEEEEvT1_,"aw",@nobits
	.sectionflags	@""
	.align	16
.nv.shared._ZN2at6native13reduce_kernelILi128ELi4ENS0_8ReduceOpIdNS0_14func_wrapper_tIdNS0_55_GLOBAL__N__0955718d_22_SparseCsrTensorMath_cu_868dd54514ReductionAddOpIdEEEEjdLi4ELi4EEEEEvT1_:
	.zero		1040


//--------------------- .nv.shared._ZN2at6native13reduce_kernelILi512ELi1ENS0_8ReduceOpIsNS0_14func_wrapper_tIsNS0_55_GLOBAL__N__0955718d_22_SparseCsrTensorMath_cu_868dd54514ReductionAddOpIlEEEEjsLi4ELi4EEEEEvT1_ --------------------------
	.section	.nv.shared._ZN2at6native13reduce_kernelILi512ELi1ENS0_8ReduceOpIsNS0_14func_wrapper_tIsNS0_55_GLOBAL__N__0955718d_22_SparseCsrTensorMath_cu_868dd54514ReductionAddOpIlEEEEjsLi4ELi4EEEEEvT1_,"aw",@nobits
	.sectionflags	@""
	.align	16
.nv.shared._ZN2at6native13reduce_kernelILi512ELi1ENS0_8ReduceOpIsNS0_14func_wrapper_tIsNS0_55_GLOBAL__N__0955718d_22_SparseCsrTensorMath_cu_868dd54514ReductionAddOpIlEEEEjsLi4ELi4EEEEEvT1_:
	.zero		1040


//--------------------- .nv.shared._ZN2at6native13reduce_kernelILi256ELi2ENS0_8ReduceOpIsNS0_14func_wrapper_tIsNS0_55_GLOBAL__N__0955718d_22_SparseCsrTensorMath_cu_868dd54514ReductionAddOpIlEEEEjsLi4ELi4EEEEEvT1_ --------------------------
	.section	.nv.shared._ZN2at6native13reduce_kernelILi256ELi2ENS0_8ReduceOpIsNS0_14func_wrapper_tIsNS0_55_GLOBAL__N__0955718d_22_SparseCsrTensorMath_cu_868dd54514ReductionAddOpIlEEEEjsLi4ELi4EEEEEvT1_,"aw",@nobits
	.sectionflags	@""
	.align	16
.nv.shared._ZN2at6native13reduce_kernelILi256ELi2ENS0_8ReduceOpIsNS0_14func_wrapper_tIsNS0_55_GLOBAL__N__0955718d_22_SparseCsrTensorMath_cu_868dd54514ReductionAddOpIlEEEEjsLi4ELi4EEEEEvT1_:
	.zero		1040


//--------------------- .nv.shared._ZN2at6native13reduce_kernelILi128ELi4ENS0_8ReduceOpIsNS0_14func_wrapper_tIsNS0_55_GLOBAL__N__0955718d_22_SparseCsrTensorMath_cu_868dd54514ReductionAddOpIlEEEEjsLi4ELi4EEEEEvT1_ --------------------------
	.section	.nv.shared._ZN2at6native13reduce_kernelILi128ELi4ENS0_8ReduceOpIsNS0_14func_wrapper_tIsNS0_55_GLOBAL__N__0955718d_22_SparseCsrTensorMath_cu_868dd54514ReductionAddOpIlEEEEjsLi4ELi4EEEEEvT1_,"aw",@nobits
	.sectionflags	@""
	.align	16
.nv.shared._ZN2at6native13reduce_kernelILi128ELi4ENS0_8ReduceOpIsNS0_14func_wrapper_tIsNS0_55_GLOBAL__N__0955718d_22_SparseCsrTensorMath_cu_868dd54514ReductionAddOpIlEEEEjsLi4ELi4EEEEEvT1_:
	.zero		1040


//--------------------- .nv.shared._ZN2at6native13reduce_kernelILi512ELi1ENS0_8ReduceOpIlNS0_14func_wrapper_tIlNS0_55_GLOBAL__N__0955718d_22_SparseCsrTensorMath_cu_868dd54514ReductionAddOpIlEEEEjlLi4ELi4EEEEEvT1_ --------------------------
	.section	.nv.shared._ZN2at6native13reduce_kernelILi512ELi1ENS0_8ReduceOpIlNS0_14func_wrapper_tIlNS0_55_GLOBAL__N__0955718d_22_SparseCsrTensorMath_cu_868dd54514ReductionAddOpIlEEEEjlLi4ELi4EEEEEvT1_,"aw",@nobits
	.sectionflags	@""
	.align	16
.nv.shared._ZN2at6native13reduce_kernelILi512ELi1ENS0_8ReduceOpIlNS0_14func_wrapper_tIlNS0_55_GLOBAL__N__0955718d_22_SparseCsrTensorMath_cu_868dd54514ReductionAddOpIlEEEEjlLi4ELi4EEEEEvT1_:
	.zero		1040


//--------------------- .nv.shared._ZN2at6native13reduce_kernelILi256ELi2ENS0_8ReduceOpIlNS0_14func_wrapper_tIlNS0_55_GLOBAL__N__0955718d_22_SparseCsrTensorMath_cu_868dd54514ReductionAddOpIlEEEEjlLi4ELi4EEEEEvT1_ --------------------------
	.section	.nv.shared._ZN2at6native13reduce_kernelILi256ELi2ENS0_8ReduceOpIlNS0_14func_wrapper_tIlNS0_55_GLOBAL__N__0955718d_22_SparseCsrTensorMath_cu_868dd54514ReductionAddOpIlEEEEjlLi4ELi4EEEEEvT1_,"aw",@nobits
	.sectionflags	@""
	.align	16
.nv.shared._ZN2at6native13reduce_kernelILi256ELi2ENS0_8ReduceOpIlNS0_14func_wrapper_tIlNS0_55_GLOBAL__N__0955718d_22_SparseCsrTensorMath_cu_868dd54514ReductionAddOpIlEEEEjlLi4ELi4EEEEEvT1_:
	.zero		1040


//--------------------- .nv.shared._ZN2at6native13reduce_kernelILi128ELi4ENS0_8ReduceOpIlNS0_14func_wrapper_tIlNS0_55_GLOBAL__N__0955718d_22_SparseCsrTensorMath_cu_868dd54514ReductionAddOpIlEEEEjlLi4ELi4EEEEEvT1_ --------------------------
	.section	.nv.shared._ZN2at6native13reduce_kernelILi128ELi4ENS0_8ReduceOpIlNS0_14func_wrapper_tIlNS0_55_GLOBAL__N__0955718d_22_SparseCsrTensorMath_cu_868dd54514ReductionAddOpIlEEEEjlLi4ELi4EEEEEvT1_,"aw",@nobits
	.sectionflags	@""
	.align	16
.nv.shared._ZN2at6native13reduce_kernelILi128ELi4ENS0_8ReduceOpIlNS0_14func_wrapper_tIlNS0_55_GLOBAL__N__0955718d_22_SparseCsrTensorMath_cu_868dd54514ReductionAddOpIlEEEEjlLi4ELi4EEEEEvT1_:
	.zero		1040


//--------------------- .nv.shared._ZN2at6native13reduce_kernelILi512ELi1ENS0_8ReduceOpIiNS0_14func_wrapper_tIiNS0_55_GLOBAL__N__0955718d_22_SparseCsrTensorMath_cu_868dd54514ReductionAddOpIlEEEEjiLi4ELi4EEEEEvT1_ --------------------------
	.section	.nv.shared._ZN2at6native13reduce_kernelILi512ELi1ENS0_8ReduceOpIiNS0_14func_wrapper_tIiNS0_55_GLOBAL__N__0955718d_22_SparseCsrTensorMath_cu_868dd54514ReductionAddOpIlEEEEjiLi4ELi4EEEEEvT1_,"aw",@nobits
	.sectionflags	@""
	.align	16
.nv.shared._ZN2at6native13reduce_kernelILi512ELi1ENS0_8ReduceOpIiNS0_14func_wrapper_tIiNS0_55_GLOBAL__N__0955718d_22_SparseCsrTensorMath_cu_868dd54514ReductionAddOpIlEEEEjiLi4ELi4EEEEEvT1_:
	.zero		1040


//--------------------- .nv.shared._ZN2at6native13reduce_kernelILi256ELi2ENS0_8ReduceOpIiNS0_14func_wrapper_tIiNS0_55_GLOBAL__N__0955718d_22_SparseCsrTensorMath_cu_868dd54514ReductionAddOpIlEEEEjiLi4ELi4EEEEEvT1_ --------------------------
	.section	.nv.shared._ZN2at6native13reduce_kernelILi256ELi2ENS0_8ReduceOpIiNS0_14func_wrapper_tIiNS0_55_GLOBAL__N__0955718d_22_SparseCsrTensorMath_cu_868dd54514ReductionAddOpIlEEEEjiLi4ELi4EEEEEvT1_,"aw",@nobits
	.sectionflags	@""
	.align	16
.nv.shared._ZN2at6native13reduce_kernelILi256ELi2ENS0_8ReduceOpIiNS0_14func_wrapper_tIiNS0_55_GLOBAL__N__0955718d_22_SparseCsrTensorMath_cu_868dd54514ReductionAddOpIlEEEEjiLi4ELi4EEEEEvT1_:
	.zero		1040


//--------------------- .nv.shared._ZN2at6native13reduce_kernelILi128ELi4ENS0_8ReduceOpIiNS0_14func_wrapper_tIiNS0_55_GLOBAL__N__0955718d_22_SparseCsrTensorMath_cu_868dd54514ReductionAddOpIlEEEEjiLi4ELi4EEEEEvT1_ --------------------------
	.section	.nv.shared._ZN2at6native13reduce_kernelILi128ELi4ENS0_8ReduceOpIiNS0_14func_wrapper_tIiNS0_55_GLOBAL__N__0955718d_22_SparseCsrTensorMath_cu_868dd54514ReductionAddOpIlEEEEjiLi4ELi4EEEEEvT1_,"aw",@nobits
	.sectionflags	@""
	.align	16
.nv.shared._ZN2at6native13reduce_kernelILi128ELi4ENS0_8ReduceOpIiNS0_14func_wrapper_tIiNS0_55_GLOBAL__N__0955718d_22_SparseCsrTensorMath_cu_868dd54514ReductionAddOpIlEEEEjiLi4ELi4EEEEEvT1_:
	.zero		1040


//--------------------- .nv.shared._ZN2at6native13reduce_kernelILi512ELi1ENS0_8ReduceOpIaNS0_14func_wrapper_tIaNS0_55_GLOBAL__N__0955718d_22_SparseCsrTensorMath_cu_868dd54514ReductionAddOpIlEEEEjaLi4ELi4EEEEEvT1_ --------------------------
	.section	.nv.shared._ZN2at6native13reduce_kernelILi512ELi1ENS0_8ReduceOpIaNS0_14func_wrapper_tIaNS0_55_GLOBAL__N__0955718d_22_SparseCsrTensorMath_cu_868dd54514ReductionAddOpIlEEEEjaLi4ELi4EEEEEvT1_,"aw",@nobits
	.sectionflags	@""
	.align	16
.nv.shared._ZN2at6native13reduce_kernelILi512ELi1ENS0_8ReduceOpIaNS0_14func_wrapper_tIaNS0_55_GLOBAL__N__0955718d_22_SparseCsrTensorMath_cu_868dd54514ReductionAddOpIlEEEEjaLi4ELi4EEEEEvT1_:
	.zero		1040


//--------------------- .nv.shared._ZN2at6native13reduce_kernelILi256ELi2ENS0_8ReduceOpIaNS0_14func_wrapper_tIaNS0_55_GLOBAL__N__0955718d_22_SparseCsrTensorMath_cu_868dd54514ReductionAddOpIlEEEEjaLi4ELi4EEEEEvT1_ --------------------------
	.section	.nv.shared._ZN2at6native13reduce_kernelILi256ELi2ENS0_8ReduceOpIaNS0_14func_wrapper_tIaNS0_55_GLOBAL__N__0955718d_22_SparseCsrTensorMath_cu_868dd54514ReductionAddOpIlEEEEjaLi4ELi4EEEEEvT1_,"aw",@nobits
	.sectionflags	@""
	.align	16
.nv.shared._ZN2at6native13reduce_kernelILi256ELi2ENS0_8ReduceOpIaNS0_14func_wrapper_tIaNS0_55_GLOBAL__N__0955718d_22_SparseCsrTensorMath_cu_868dd54514ReductionAddOpIlEEEEjaLi4ELi4EEEEEvT1_:
	.zero		1040


//--------------------- .nv.shared._ZN2at6native13reduce_kernelILi128ELi4ENS0_8ReduceOpIaNS0_14func_wrapper_tIaNS0_55_GLOBAL__N__0955718d_22_SparseCsrTensorMath_cu_868dd54514ReductionAddOpIlEEEEjaLi4ELi4EEEEEvT1_ --------------------------
	.section	.nv.shared._ZN2at6native13reduce_kernelILi128ELi4ENS0_8ReduceOpIaNS0_14func_wrapper_tIaNS0_55_GLOBAL__N__0955718d_22_SparseCsrTensorMath_cu_868dd54514ReductionAddOpIlEEEEjaLi4ELi4EEEEEvT1_,"aw",@nobits
	.sectionflags	@""
	.align	16
.nv.shared._ZN2at6native13reduce_kernelILi128ELi4ENS0_8ReduceOpIaNS0_14func_wrapper_tIaNS0_55_GLOBAL__N__0955718d_22_SparseCsrTensorMath_cu_868dd54514ReductionAddOpIlEEEEjaLi4ELi4EEEEEvT1_:
	.zero		1040


//--------------------- .nv.shared._ZN2at6native13reduce_kernelILi512ELi1ENS0_8ReduceOpIhNS0_14func_wrapper_tIhNS0_55_GLOBAL__N__0955718d_22_SparseCsrTensorMath_cu_868dd54514ReductionAddOpIlEEEEjhLi4ELi4EEEEEvT1_ --------------------------
	.section	.nv.shared._ZN2at6native13reduce_kernelILi512ELi1ENS0_8ReduceOpIhNS0_14func_wrapper_tIhNS0_55_GLOBAL__N__0955718d_22_SparseCsrTensorMath_cu_868dd54514ReductionAddOpIlEEEEjhLi4ELi4EEEEEvT1_,"aw",@nobits
	.sectionflags	@""
	.align	16
.nv.shared._ZN2at6native13reduce_kernelILi512ELi1ENS0_8ReduceOpIhNS0_14func_wrapper_tIhNS0_55_GLOBAL__N__0955718d_22_SparseCsrTensorMath_cu_868dd54514ReductionAddOpIlEEEEjhLi4ELi4EEEEEvT1_:
	.zero		1040


//--------------------- .nv.shared._ZN2at6native13reduce_kernelILi256ELi2ENS0_8ReduceOpIhNS0_14func_wrapper_tIhNS0_55_GLOBAL__N__0955718d_22_SparseCsrTensorMath_cu_868dd54514ReductionAddOpIlEEEEjhLi4ELi4EEEEEvT1_ --------------------------
	.section	.nv.shared._ZN2at6native13reduce_kernelILi256ELi2ENS0_8ReduceOpIhNS0_14func_wrapper_tIhNS0_55_GLOBAL__N__0955718d_22_SparseCsrTensorMath_cu_868dd54514ReductionAddOpIlEEEEjhLi4ELi4EEEEEvT1_,"aw",@nobits
	.sectionflags	@""
	.align	16
.nv.shared._ZN2at6native13reduce_kernelILi256ELi2ENS0_8ReduceOpIhNS0_14func_wrapper_tIhNS0_55_GLOBAL__N__0955718d_22_SparseCsrTensorMath_cu_868dd54514ReductionAddOpIlEEEEjhLi4ELi4EEEEEvT1_:
	.zero		1040


//--------------------- .nv.shared._ZN2at6native13reduce_kernelILi128ELi4ENS0_8ReduceOpIhNS0_14func_wrapper_tIhNS0_55_GLOBAL__N__0955718d_22_SparseCsrTensorMath_cu_868dd54514ReductionAddOpIlEEEEjhLi4ELi4EEEEEvT1_ --------------------------
	.section	.nv.shared._ZN2at6native13reduce_kernelILi128ELi4ENS0_8ReduceOpIhNS0_14func_wrapper_tIhNS0_55_GLOBAL__N__0955718d_22_SparseCsrTensorMath_cu_868dd54514ReductionAddOpIlEEEEjhLi4ELi4EEEEEvT1_,"aw",@nobits
	.sectionflags	@""
	.align	16
.nv.shared._ZN2at6native13reduce_kernelILi128ELi4ENS0_8ReduceOpIhNS0_14func_wrapper_tIhNS0_55_GLOBAL__N__0955718d_22_SparseCsrTensorMath_cu_868dd54514ReductionAddOpIlEEEEjhLi4ELi4EEEEEvT1_:
	.zero		1040


//--------------------- .nv.constant0._ZN3cub17CUB_300001_SM_9006detail8for_each13static_kernelINS2_12policy_hub_t12policy_500_tElNS2_12op_wrapper_tIlZZZZZN2at6native36add_out_dense_sparse_compressed_cudaERNS7_6TensorERKS9_SC_RKN3c106ScalarEENKUlvE_clEvENKUlvE11_clEvENKUlvE_clEvENKUlvE0_clEvEUllE_N6thrust23THRUST_300001_SM_900_NS17counting_iteratorIlNSN_11use_defaultESP_SP_EEEEEEvT0_T1_ --------------------------
	.section	.nv.constant0._ZN3cub17CUB_300001_SM_9006detail8for_each13static_kernelINS2_12policy_hub_t12policy_500_tElNS2_12op_wrapper_tIlZZZZZN2at6native36add_out_dense_sparse_compressed_cudaERNS7_6TensorERKS9_SC_RKN3c106ScalarEENKUlvE_clEvENKUlvE11_clEvENKUlvE_clEvENKUlvE0_clEvEUllE_N6thrust23THRUST_300001_SM_900_NS17counting_iteratorIlNSN_11use_defaultESP_SP_EEEEEEvT0_T1_,"a",@progbits
	.sectionflags	@""
	.align	4
.nv.constant0._ZN3cub17CUB_300001_SM_9006detail8for_each13static_kernelINS2_12policy_hub_t12policy_500_tElNS2_12op_wrapper_tIlZZZZZN2at6native36add_out_dense_sparse_compressed_cudaERNS7_6TensorERKS9_SC_RKN3c106ScalarEENKUlvE_clEvENKUlvE11_clEvENKUlvE_clEvENKUlvE0_clEvEUllE_N6thrust23THRUST_300001_SM_900_NS17counting_iteratorIlNSN_11use_defaultESP_SP_EEEEEEvT0_T1_:
	.zero		640


//--------------------- .nv.constant0._ZN3cub17CUB_300001_SM_9006detail8for_each13static_kernelINS2_12policy_hub_t12policy_500_tElNS2_12op_wrapper_tIlZZZZZN2at6native36add_out_dense_sparse_compressed_cudaERNS7_6TensorERKS9_SC_RKN3c106ScalarEENKUlvE_clEvENKUlvE11_clEvENKUlvE_clEvENKUlvE_clEvEUllE_N6thrust23THRUST_300001_SM_900_NS17counting_iteratorIlNSN_11use_defaultESP_SP_EEEEEEvT0_T1_ --------------------------
	.section	.nv.constant0._ZN3cub17CUB_300001_SM_9006detail8for_each13static_kernelINS2_12policy_hub_t12policy_500_tElNS2_12op_wrapper_tIlZZZZZN2at6native36add_out_dense_sparse_compressed_cudaERNS7_6TensorERKS9_SC_RKN3c106ScalarEENKUlvE_clEvENKUlvE11_clEvENKUlvE_clEvENKUlvE_clEvEUllE_N6thrust23THRUST_300001_SM_900_NS17counting_iteratorIlNSN_11use_defaultESP_SP_EEEEEEvT0_T1_,"a",@progbits
	.sectionflags	@""
	.align	4
.nv.constant0._ZN3cub17CUB_300001_SM_9006detail8for_each13static_kernelINS2_12policy_hub_t12policy_500_tElNS2_12op_wrapper_tIlZZZZZN2at6native36add_out_dense_sparse_compressed_cudaERNS7_6TensorERKS9_SC_RKN3c106ScalarEENKUlvE_clEvENKUlvE11_clEvENKUlvE_clEvENKUlvE_clEvEUllE_N6thrust23THRUST_300001_SM_900_NS17counting_iteratorIlNSN_11use_defaultESP_SP_EEEEEEvT0_T1_:
	.zero		640


//--------------------- .nv.constant0._ZN3cub17CUB_300001_SM_9006detail8for_each13static_kernelINS2_12policy_hub_t12policy_500_tElNS2_12op_wrapper_tIlZZZZZN2at6native36add_out_dense_sparse_compressed_cudaERNS7_6TensorERKS9_SC_RKN3c106ScalarEENKUlvE_clEvENKUlvE10_clEvENKUlvE_clEvENKUlvE0_clEvEUllE_N6thrust23THRUST_300001_SM_900_NS17counting_iteratorIlNSN_11use_defaultESP_SP_EEEEEEvT0_T1_ --------------------------
	.section	.nv.constant0._ZN3cub17CUB_300001_SM_9006detail8for_each13static_kernelINS2_12policy_hub_t12policy_500_tElNS2_12op_wrapper_tIlZZZZZN2at6native36add_out_dense_sparse_compressed_cudaERNS7_6TensorERKS9_SC_RKN3c106ScalarEENKUlvE_clEvENKUlvE10_clEvENKUlvE_clEvENKUlvE0_clEvEUllE_N6thrust23THRUST_300001_SM_900_NS17counting_iteratorIlNSN_11use_defaultESP_SP_EEEEEEvT0_T1_,"a",@progbits
	.sectionflags	@""
	.align	4
.nv.constant0._ZN3cub17CUB_300001_SM_9006detail8for_each13static_kernelINS2_12policy_hub_t12policy_500_tElNS2_12op_wrapper_tIlZZZZZN2at6native36add_out_dense_sparse_compressed_cudaERNS7_6TensorERKS9_SC_RKN3c106ScalarEENKUlvE_clEvENKUlvE10_clEvENKUlvE_clEvENKUlvE0_clEvEUllE_N6thrust23THRUST_300001_SM_900_NS17counting_iteratorIlNSN_11use_defaultESP_SP_EEEEEEvT0_T1_:
	.zero		640


//--------------------- .nv.constant0._ZN3cub17CUB_300001_SM_9006detail8for_each13static_kernelINS2_12policy_hub_t12policy_500_tElNS2_12op_wrapper_tIlZZZZZN2at6native36add_out_dense_sparse_compressed_cudaERNS7_6TensorERKS9_SC_RKN3c106ScalarEENKUlvE_clEvENKUlvE10_clEvENKUlvE_clEvENKUlvE_clEvEUllE_N6thrust23THRUST_300001_SM_900_NS17counting_iteratorIlNSN_11use_defaultESP_SP_EEEEEEvT0_T1_ --------------------------
	.section	.nv.constant0._ZN3cub17CUB_300001_SM_9006detail8for_each13static_kernelINS2_12policy_hub_t12policy_500_tElNS2_12op_wrapper_tIlZZZZZN2at6native36add_out_dense_sparse_compressed_cudaERNS7_6TensorERKS9_SC_RKN3c106ScalarEENKUlvE_clEvENKUlvE10_clEvENKUlvE_clEvENKUlvE_clEvEUllE_N6thrust23THRUST_300001_SM_900_NS17counting_iteratorIlNSN_11use_defaultESP_SP_EEEEEEvT0_T1_,"a",@progbits
	.sectionflags	@""
	.align	4
.nv.constant0._ZN3cub17CUB_300001_SM_9006detail8for_each13static_kernelINS2_12policy_hub_t12policy_500_tElNS2_12op_wrapper_tIlZZZZZN2at6native36add_out_dense_sparse_compressed_cudaERNS7_6TensorERKS9_SC_RKN3c106ScalarEENKUlvE_clEvENKUlvE10_clEvENKUlvE_clEvENKUlvE_clEvEUllE_N6thrust23THRUST_300001_SM_900_NS17counting_iteratorIlNSN_11use_defaultESP_SP_EEEEEEvT0_T1_:
	.zero		640


//--------------------- .nv.constant0._ZN3cub17CUB_300001_SM_9006detail8for_each13static_kernelINS2_12policy_hub_t12policy_500_tElNS2_12op_wrapper_tIlZZZZZN2at6native36add_out_dense_sparse_compressed_cudaERNS7_6TensorERKS9_SC_RKN3c106ScalarEENKUlvE_clEvENKUlvE9_clEvENKUlvE_clEvENKUlvE0_clEvEUllE_N6thrust23THRUST_300001_SM_900_NS17counting_iteratorIlNSN_11use_defaultESP_SP_EEEEEEvT0_T1_ --------------------------
	.section	.nv.constant0._ZN3cub17CUB_300001_SM_9006detail8for_each13static_kernelINS2_12policy_hub_t12policy_500_tElNS2_12op_wrapper_tIlZZZZZN2at6native36add_out_dense_sparse_compressed_cudaERNS7_6TensorERKS9_SC_RKN3c106ScalarEENKUlvE_clEvENKUlvE9_clEvENKUlvE_clEvENKUlvE0_clEvEUllE_N6thrust23THRUST_300001_SM_900_NS17counting_iteratorIlNSN_11use_defaultESP_SP_EEEEEEvT0_T1_,"a",@progbits
	.sectionflags	@""
	.align	4
.nv.constant0._ZN3cub17CUB_300001_SM_9006detail8for_each13static_kernelINS2_12policy_hub_t12policy_500_tElNS2_12op_wrapper_tIlZZZZZN2at6native36add_out_dense_sparse_compressed_cudaERNS7_6TensorERKS9_SC_RKN3c106ScalarEENKUlvE_clEvENKUlvE9_clEvENKUlvE_clEvENKUlvE0_clEvEUllE_N6thrust23THRUST_300001_SM_900_NS17counting_iteratorIlNSN_11use_defaultESP_SP_EEEEEEvT0_T1_:
	.zero		640


//--------------------- .nv.constant0._ZN3cub17CUB_300001_SM_9006detail8for_each13static_kernelINS2_12policy_hub_t12policy_500_tElNS2_12op_wrapper_tIlZZZZZN2at6native36add_out_dense_sparse_compressed_cudaERNS7_6TensorERKS9_SC_RKN3c106ScalarEENKUlvE_clEvENKUlvE9_clEvENKUlvE_clEvENKUlvE_clEvEUllE_N6thrust23THRUST_300001_SM_900_NS17counting_iteratorIlNSN_11use_defaultESP_SP_EEEEEEvT0_T1_ --------------------------
	.section	.nv.constant0._ZN3cub17CUB_300001_SM_9006detail8for_each13static_kernelINS2_12policy_hub_t12policy_500_tElNS2_12op_wrapper_tIlZZZZZN2at6native36add_out_dense_sparse_compressed_cudaERNS7_6TensorERKS9_SC_RKN3c106ScalarEENKUlvE_clEvENKUlvE9_clEvENKUlvE_clEvENKUlvE_clEvEUllE_N6thrust23THRUST_300001_SM_900_NS17counting_iteratorIlNSN_11use_defaultESP_SP_EEEEEEvT0_T1_,"a",@progbits
	.sectionflags	@""
	.align	4
.nv.constant0._ZN3cub17CUB_300001_SM_9006detail8for_each13static_kernelINS2_12policy_hub_t12policy_500_tElNS2_12op_wrapper_tIlZZZZZN2at6native36add_out_dense_sparse_compressed_cudaERNS7_6TensorERKS9_SC_RKN3c106ScalarEENKUlvE_clEvENKUlvE9_clEvENKUlvE_clEvENKUlvE_clEvEUllE_N6thrust23THRUST_300001_SM_900_NS17counting_iteratorIlNSN_11use_defaultESP_SP_EEEEEEvT0_T1_:
	.zero		640


//--------------------- .nv.constant0._ZN3cub17CUB_300001_SM_9006detail8for_each13static_kernelINS2_12policy_hub_t12policy_500_tElNS2_12op_wrapper_tIlZZZZZN2at6native36add_out_dense_sparse_compressed_cudaERNS7_6TensorERKS9_SC_RKN3c106ScalarEENKUlvE_clEvENKUlvE8_clEvENKUlvE_clEvENKUlvE0_clEvEUllE_N6thrust23THRUST_300001_SM_900_NS17counting_iteratorIlNSN_11use_defaultESP_SP_EEEEEEvT0_T1_ --------------------------
	.section	.nv.constant0._ZN3cub17CUB_300001_SM_9006detail8for_each13static_kernelINS2_12policy_hub_t12policy_500_tElNS2_12op_wrapper_tIlZZZZZN2at6native36add_out_dense_sparse_compressed_cudaERNS7_6TensorERKS9_SC_RKN3c106ScalarEENKUlvE_clEvENKUlvE8_clEvENKUlvE_clEvENKUlvE0_clEvEUllE_N6thrust23THRUST_300001_SM_900_NS17counting_iteratorIlNSN_11use_defaultESP_SP_EEEEEEvT0_T1_,"a",@progbits
	.sectionflags	@""
	.align	4
.nv.constant0._ZN3cub17CUB_300001_SM_9006detail8for_each13static_kernelINS2_12policy_hub_t12policy_500_tElNS2_12op_wrapper_tIlZZZZZN2at6native36add_out_dense_sparse_compressed_cudaERNS7_6TensorERKS9_SC_RKN3c106ScalarEENKUlvE_clEvENKUlvE8_clEvENKUlvE_clEvENKUlvE0_clEvEUllE_N6thrust23THRUST_300001_SM_900_NS17counting_iteratorIlNSN_11use_defaultESP_SP_EEEEEEvT0_T1_:
	.zero		640


//--------------------- .nv.constant0._ZN3cub17CUB_300001_SM_9006detail8for_each13static_kernelINS2_12policy_hub_t12policy_500_tElNS2_12op_wrapper_tIlZZZZZN2at6native36add_out_dense_sparse_compressed_cudaERNS7_6TensorERKS9_SC_RKN3c106ScalarEENKUlvE_clEvENKUlvE8_clEvENKUlvE_clEvENKUlvE_clEvEUllE_N6thrust23THRUST_300001_SM_900_NS17counting_iteratorIlNSN_11use_defaultESP_SP_EEEEEEvT0_T1_ --------------------------
	.section	.nv.constant0._ZN3cub17CUB_300001_SM_9006detail8for_each13static_kernelINS2_12policy_hub_t12policy_500_tElNS2_12op_wrapper_tIlZZZZZN2at6native36add_out_dense_sparse_compressed_cudaERNS7_6TensorERKS9_SC_RKN3c106ScalarEENKUlvE_clEvENKUlvE8_clEvENKUlvE_clEvENKUlvE_clEvEUllE_N6thrust23THRUST_300001_SM_900_NS17counting_iteratorIlNSN_11use_defaultESP_SP_EEEEEEvT0_T1_,"a",@progbits
	.sectionflags	@""
	.align	4
.nv.constant0._ZN3cub17CUB_300001_SM_9006detail8for_each13static_kernelINS2_12policy_hub_t12policy_500_tElNS2_12op_wrapper_tIlZZZZZN2at6native36add_out_dense_sparse_compressed_cudaERNS7_6TensorERKS9_SC_RKN3c106ScalarEENKUlvE_clEvENKUlvE8_clEvENKUlvE_clEvENKUlvE_clEvEUllE_N6thrust23THRUST_300001_SM_900_NS17counting_iteratorIlNSN_11use_defaultESP_SP_EEEEEEvT0_T1_:
	.zero		640


//--------------------- .nv.constant0._ZN3cub17CUB_300001_SM_9006detail8for_each13static_kernelINS2_12policy_hub_t12policy_500_tElNS2_12op_wrapper_tIlZZZZZN2at6native36add_out_dense_sparse_compressed_cudaERNS7_6TensorERKS9_SC_RKN3c106ScalarEENKUlvE_clEvENKUlvE7_clEvENKUlvE_clEvENKUlvE0_clEvEUllE_N6thrust23THRUST_300001_SM_900_NS17counting_iteratorIlNSN_11use_defaultESP_SP_EEEEEEvT0_T1_ --------------------------
	.section	.nv.constant0._ZN3cub17CUB_300001_SM_9006detail8for_each13static_kernelINS2_12policy_hub_t12policy_500_tElNS2_12op_wrapper_tIlZZZZZN2at6native36add_out_dense_sparse_compressed_cudaERNS7_6TensorERKS9_SC_RKN3c106ScalarEENKUlvE_clEvENKUlvE7_clEvENKUlvE_clEvENKUlvE0_clEvEUllE_N6thrust23THRUST_300001_SM_900_NS17counting_iteratorIlNSN_11use_defaultESP_SP_EEEEEEvT0_T1_,"a",@progbits
	.sectionflags	@""
	.align	4
.nv.constant0._ZN3cub17CUB_300001_SM_9006detail8for_each13static_kernelINS2_12policy_hub_t12policy_500_tElNS2_12op_wrapper_tIlZZZZZN2at6native36add_out_dense_sparse_compressed_cudaERNS7_6TensorERKS9_SC_RKN3c106ScalarEENKUlvE_clEvENKUlvE7_clEvENKUlvE_clEvENKUlvE0_clEvEUllE_N6thrust23THRUST_300001_SM_900_NS17counting_iteratorIlNSN_11use_defaultESP_SP_EEEEEEvT0_T1_:
	.zero		640


//--------------------- .nv.constant0._ZN3cub17CUB_300001_SM_9006detail8for_each13static_kernelINS2_12policy_hub_t12policy_500_tElNS2_12op_wrapper_tIlZZZZZN2at6native36add_out_dense_sparse_compressed_cudaERNS7_6TensorERKS9_SC_RKN3c106ScalarEENKUlvE_clEvENKUlvE7_clEvENKUlvE_clEvENKUlvE_clEvEUllE_N6thrust23THRUST_300001_SM_900_NS17counting_iteratorIlNSN_11use_defaultESP_SP_EEEEEEvT0_T1_ --------------------------
	.section	.nv.constant0._ZN3cub17CUB_300001_SM_9006detail8for_each13static_kernelINS2_12policy_hub_t12policy_500_tElNS2_12op_wrapper_tIlZZZZZN2at6native36add_out_dense_sparse_compressed_cudaERNS7_6TensorERKS9_SC_RKN3c106ScalarEENKUlvE_clEvENKUlvE7_clEvENKUlvE_clEvENKUlvE_clEvEUllE_N6thrust23THRUST_300001_SM_900_NS17counting_iteratorIlNSN_11use_defaultESP_SP_EEEEEEvT0_T1_,"a",@progbits
	.sectionflags	@""
	.align	4
.nv.constant0._ZN3cub17CUB_300001_SM_9006detail8for_each13static_kernelINS2_12policy_hub_t12policy_500_tElNS2_12op_wrapper_tIlZZZZZN2at6native36add_out_dense_sparse_compressed_cudaERNS7_6TensorERKS9_SC_RKN3c106ScalarEENKUlvE_clEvENKUlvE7_clEvENKUlvE_clEvENKUlvE_clEvEUllE_N6thrust23THRUST_300001_SM_900_NS17counting_iteratorIlNSN_11use_defaultESP_SP_EEEEEEvT0_T1_:
	.zero		640


//--------------------- .nv.constant0._ZN3cub17CUB_300001_SM_9006detail8for_each13static_kernelINS2_12policy_hub_t12policy_500_tElNS2_12op_wrapper_tIlZZZZZN2at6native36add_out_dense_sparse_compressed_cudaERNS7_6TensorERKS9_SC_RKN3c106ScalarEENKUlvE_clEvENKUlvE6_clEvENKUlvE_clEvENKUlvE0_clEvEUllE_N6thrust23THRUST_300001_SM_900_NS17counting_iteratorIlNSN_11use_defaultESP_SP_EEEEEEvT0_T1_ --------------------------
	.section	.nv.constant0._ZN3cub17CUB_300001_SM_9006detail8for_each13static_kernelINS2_12policy_hub_t12policy_500_tElNS2_12op_wrapper_tIlZZZZZN2at6native36add_out_dense_sparse_compressed_cudaERNS7_6TensorERKS9_SC_RKN3c106ScalarEENKUlvE_clEvENKUlvE6_clEvENKUlvE_clEvENKUlvE0_clEvEUllE_N6thrust23THRUST_300001_SM_900_NS17counting_iteratorIlNSN_11use_defaultESP_SP_EEEEEEvT0_T1_,"a",@progbits
	.sectionflags	@""
	.align	4
.nv.constant0._ZN3cub17CUB_300001_SM_9006detail8for_each13static_kernelINS2_12policy_hub_t12policy_500_tElNS2_12op_wrapper_tIlZZZZZN2at6native36add_out_dense_sparse_compressed_cudaERNS7_6TensorERKS9_SC_RKN3c106ScalarEENKUlvE_clEvENKUlvE6_clEvENKUlvE_clEvENKUlvE0_clEvEUllE_N6thrust23THRUST_300001_SM_900_NS17counting_iteratorIlNSN_11use_defaultESP_SP_EEEEEEvT0_T1_:
	.zero		672


//--------------------- .nv.constant0._ZN3cub17CUB_300001_SM_9006detail8for_each13static_kernelINS2_12policy_hub_t12policy_500_tElNS2_12op_wrapper_tIlZZZZZN2at6native36add_out_dense_sparse_compressed_cudaERNS7_6TensorERKS9_SC_RKN3c106ScalarEENKUlvE_clEvENKUlvE6_clEvENKUlvE_clEvENKUlvE_clEvEUllE_N6thrust23THRUST_300001_SM_900_NS17counting_iteratorIlNSN_11use_defaultESP_SP_EEEEEEvT0_T1_ --------------------------
	.section	.nv.constant0._ZN3cub17CUB_300001_SM_9006detail8for_each13static_kernelINS2_12policy_hub_t12policy_500_tElNS2_12op_wrapper_tIlZZZZZN2at6native36add_out_dense_sparse_compressed_cudaERNS7_6TensorERKS9_SC_RKN3c106ScalarEENKUlvE_clEvENKUlvE6_clEvENKUlvE_clEvENKUlvE_clEvEUllE_N6thrust23THRUST_300001_SM_900_NS17counting_iteratorIlNSN_11use_defaultESP_SP_EEEEEEvT0_T1_,"a",@progbits
	.sectionflags	@""
	.align	4
.nv.constant0._ZN3cub17CUB_300001_SM_9006detail8for_each13static_kernelINS2_12policy_hub_t12policy_500_tElNS2_12op_wrapper_tIlZZZZZN2at6native36add_out_dense_sparse_compressed_cudaERNS7_6TensorERKS9_SC_RKN3c106ScalarEENKUlvE_clEvENKUlvE6_clEvENKUlvE_clEvENKUlvE_clEvEUllE_N6thrust23THRUST_300001_SM_900_NS17counting_iteratorIlNSN_11use_defaultESP_SP_EEEEEEvT0_T1_:
	.zero		672


//--------------------- .nv.constant0._ZN3cub17CUB_300001_SM_9006detail8for_each13static_kernelINS2_12policy_hub_t12policy_500_tElNS2_12op_wrapper_tIlZZZZZN2at6native36add_out_dense_sparse_compressed_cudaERNS7_6TensorERKS9_SC_RKN3c106ScalarEENKUlvE_clEvENKUlvE5_clEvENKUlvE_clEvENKUlvE0_clEvEUllE_N6thrust23THRUST_300001_SM_900_NS17counting_iteratorIlNSN_11use_defaultESP_SP_EEEEEEvT0_T1_ --------------------------
	.section	.nv.constant0._ZN3cub17CUB_300001_SM_9006detail8for_each13static_kernelINS2_12policy_hub_t12policy_500_tElNS2_12op_wrapper_tIlZZZZZN2at6native36add_out_dense_sparse_compressed_cudaERNS7_6TensorERKS9_SC_RKN3c106ScalarEENKUlvE_clEvENKUlvE5_clEvENKUlvE_clEvENKUlvE0_clEvEUllE_N6thrust23THRUST_300001_SM_900_NS17counting_iteratorIlNSN_11use_defaultESP_SP_EEEEEEvT0_T1_,"a",@progbits
	.sectionflags	@""
	.align	4
.nv.constant0._ZN3cub17CUB_300001_SM_9006detail8for_each13static_kernelINS2_12policy_hub_t12policy_500_tElNS2_12op_wrapper_tIlZZZZZN2at6native36add_out_dense_sparse_compressed_cudaERNS7_6TensorERKS9_SC_RKN3c106ScalarEENKUlvE_clEvENKUlvE5_clEvENKUlvE_clEvENKUlvE0_clEvEUllE_N6thrust23THRUST_300001_SM_900_NS17counting_iteratorIlNSN_11use_defaultESP_SP_EEEEEEvT0_T1_:
	.zero		640


//--------------------- .nv.constant0._ZN3cub17CUB_300001_SM_9006detail8for_each13static_kernelINS2_12policy_hub_t12policy_500_tElNS2_12op_wrapper_tIlZZZZZN2at6native36add_out_dense_sparse_compressed_cudaERNS7_6TensorERKS9_SC_RKN3c106ScalarEENKUlvE_clEvENKUlvE5_clEvENKUlvE_clEvENKUlvE_clEvEUllE_N6thrust23THRUST_300001_SM_900_NS17counting_iteratorIlNSN_11use_defaultESP_SP_EEEEEEvT0_T1_ --------------------------
	.section	.nv.constant0._ZN3cub17CUB_300001_SM_9006detail8for_each13static_kernelINS2_12policy_hub_t12policy_500_tElNS2_12op_wrapper_tIlZZZZZN2at6native36add_out_dense_sparse_compressed_cudaERNS7_6TensorERKS9_SC_RKN3c106ScalarEENKUlvE_clEvENKUlvE5_clEvENKUlvE_clEvENKUlvE_clEvEUllE_N6thrust23THRUST_300001_SM_900_NS17counting_iteratorIlNSN_11use_defaultESP_SP_EEEEEEvT0_T1_,"a",@progbits
	.sectionflags	@""
	.align	4
.nv.constant0._ZN3cub17CUB_300001_SM_9006detail8for_each13static_kernelINS2_12policy_hub_t12policy_500_tElNS2_12op_wrapper_tIlZZZZZN2at6native36add_out_dense_sparse_compressed_cudaERNS7_6TensorERKS9_SC_RKN3c106ScalarEENKUlvE_clEvENKUlvE5_clEvENKUlvE_clEvENKUlvE_clEvEUllE_N6thrust23THRUST_300001_SM_900_NS17counting_iteratorIlNSN_11use_defaultESP_SP_EEEEEEvT0_T1_:
	.zero		640


//--------------------- .nv.constant0._ZN3cub17CUB_300001_SM_9006detail8for_each13static_kernelINS2_12policy_hub_t12policy_500_tElNS2_12op_wrapper_tIlZZZZZN2at6native36add_out_dense_sparse_compressed_cudaERNS7_6TensorERKS9_SC_RKN3c106ScalarEENKUlvE_clEvENKUlvE4_clEvENKUlvE_clEvENKUlvE0_clEvEUllE_N6thrust23THRUST_300001_SM_900_NS17counting_iteratorIlNSN_11use_defaultESP_SP_EEEEEEvT0_T1_ --------------------------
	.section	.nv.constant0._ZN3cub17CUB_300001_SM_9006detail8for_each13static_kernelINS2_12policy_hub_t12policy_500_tElNS2_12op_wrapper_tIlZZZZZN2at6native36add_out_dense_sparse_compressed_cudaERNS7_6TensorERKS9_SC_RKN3c106ScalarEENKUlvE_clEvENKUlvE4_clEvENKUlvE_clEvENKUlvE0_clEvEUllE_N6thrust23THRUST_300001_SM_900_NS17counting_iteratorIlNSN_11use_defaultESP_SP_EEEEEEvT0_T1_,"a",@progbits
	.sectionflags	@""
	.align	4
.nv.constant0._ZN3cub17CUB_300001_SM_9006detail8for_each13static_kernelINS2_12policy_hub_t12policy_500_tElNS2_12op_wrapper_tIlZZZZZN2at6native36add_out_dense_sparse_compressed_cudaERNS7_6TensorERKS9_SC_RKN3c106ScalarEENKUlvE_clEvENKUlvE4_clEvENKUlvE_clEvENKUlvE0_clEvEUllE_N6thrust23THRUST_300001_SM_900_NS17counting_iteratorIlNSN_11use_defaultESP_SP_EEEEEEvT0_T1_:
	.zero		640


//--------------------- .nv.constant0._ZN3cub17CUB_300001_SM_9006detail8for_each13static_kernelINS2_12policy_hub_t12policy_500_tElNS2_12op_wrapper_tIlZZZZZN2at6native36add_out_dense_sparse_compressed_cudaERNS7_6TensorERKS9_SC_RKN3c106ScalarEENKUlvE_clEvENKUlvE4_clEvENKUlvE_clEvENKUlvE_clEvEUllE_N6thrust23THRUST_300001_SM_900_NS17counting_iteratorIlNSN_11use_defaultESP_SP_EEEEEEvT0_T1_ --------------------------
	.section	.nv.constant0._ZN3cub17CUB_300001_SM_9006detail8for_each13static_kernelINS2_12policy_hub_t12policy_500_tElNS2_12op_wrapper_tIlZZZZZN2at6native36add_out_dense_sparse_compressed_cudaERNS7_6TensorERKS9_SC_RKN3c106ScalarEENKUlvE_clEvENKUlvE4_clEvENKUlvE_clEvENKUlvE_clEvEUllE_N6thrust23THRUST_300001_SM_900_NS17counting_iteratorIlNSN_11use_defaultESP_SP_EEEEEEvT0_T1_,"a",@progbits
	.sectionflags	@""
	.align	4
.nv.constant0._ZN3cub17CUB_300001_SM_9006detail8for_each13static_kernelINS2_12policy_hub_t12policy_500_tElNS2_12op_wrapper_tIlZZZZZN2at6native36add_out_dense_sparse_compressed_cudaERNS7_6TensorERKS9_SC_RKN3c106ScalarEENKUlvE_clEvENKUlvE4_clEvENKUlvE_clEvENKUlvE_clEvEUllE_N6thrust23THRUST_300001_SM_900_NS17counting_iteratorIlNSN_11use_defaultESP_SP_EEEEEEvT0_T1_:
	.zero		640


//--------------------- .nv.constant0._ZN3cub17CUB_300001_SM_9006detail8for_each13static_kernelINS2_12policy_hub_t12policy_500_tElNS2_12op_wrapper_tIlZZZZZN2at6native36add_out_dense_sparse_compressed_cudaERNS7_6TensorERKS9_SC_RKN3c106ScalarEENKUlvE_clEvENKUlvE3_clEvENKUlvE_clEvENKUlvE0_clEvEUllE_N6thrust23THRUST_300001_SM_900_NS17counting_iteratorIlNSN_11use_defaultESP_SP_EEEEEEvT0_T1_ --------------------------
	.section	.nv.constant0._ZN3cub17CUB_300001_SM_9006detail8for_each13static_kernelINS2_12policy_hub_t12policy_500_tElNS2_12op_wrapper_tIlZZZZZN2at6native36add_out_dense_sparse_compressed_cudaERNS7_6TensorERKS9_SC_RKN3c106ScalarEENKUlvE_clEvENKUlvE3_clEvENKUlvE_clEvENKUlvE0_clEvEUllE_N6thrust23THRUST_300001_SM_900_NS17counting_iteratorIlNSN_11use_defaultESP_SP_EEEEEEvT0_T1_,"a",@progbits
	.sectionflags	@""
	.align	4
.nv.constant0._ZN3cub17CUB_300001_SM_9006detail8for_each13static_kernelINS2_12policy_hub_t12policy_500_tElNS2_12op_wrapper_tIlZZZZZN2at6native36add_out_dense_sparse_compressed_cudaERNS7_6TensorERKS9_SC_RKN3c106ScalarEENKUlvE_clEvENKUlvE3_clEvENKUlvE_clEvENKUlvE0_clEvEUllE_N6thrust23THRUST_300001_SM_900_NS17counting_iteratorIlNSN_11use_defaultESP_SP_EEEEEEvT0_T1_:
	.zero		640


//--------------------- .nv.constant0._ZN3cub17CUB_300001_SM_9006detail8for_each13static_kernelINS2_12policy_hub_t12policy_500_tElNS2_12op_wrapper_tIlZZZZZN2at6native36add_out_dense_sparse_compressed_cudaERNS7_6TensorERKS9_SC_RKN3c106ScalarEENKUlvE_clEvENKUlvE3_clEvENKUlvE_clEvENKUlvE_clEvEUllE_N6thrust23THRUST_300001_SM_900_NS17counting_iteratorIlNSN_11use_defaultESP_SP_EEEEEEvT0_T1_ --------------------------
	.section	.nv.constant0._ZN3cub17CUB_300001_SM_9006detail8for_each13static_kernelINS2_12policy_hub_t12policy_500_tElNS2_12op_wrapper_tIlZZZZZN2at6native36add_out_dense_sparse_compressed_cudaERNS7_6TensorERKS9_SC_RKN3c106ScalarEENKUlvE_clEvENKUlvE3_clEvENKUlvE_clEvENKUlvE_clEvEUllE_N6thrust23THRUST_300001_SM_900_NS17counting_iteratorIlNSN_11use_defaultESP_SP_EEEEEEvT0_T1_,"a",@progbits
	.sectionflags	@""
	.align	4
.nv.constant0._ZN3cub17CUB_300001_SM_9006detail8for_each13static_kernelINS2_12policy_hub_t12policy_500_tElNS2_12op_wrapper_tIlZZZZZN2at6native36add_out_dense_sparse_compressed_cudaERNS7_6TensorERKS9_SC_RKN3c106ScalarEENKUlvE_clEvENKUlvE3_clEvENKUlvE_clEvENKUlvE_clEvEUllE_N6thrust23THRUST_300001_SM_900_NS17counting_iteratorIlNSN_11use_defaultESP_SP_EEEEEEvT0_T1_:
	.zero		640


//--------------------- .nv.constant0._ZN3cub17CUB_300001_SM_9006detail8for_each13static_kernelINS2_12policy_hub_t12policy_500_tElNS2_12op_wrapper_tIlZZZZZN2at6native36add_out_dense_sparse_compressed_cudaERNS7_6TensorERKS9_SC_RKN3c106ScalarEENKUlvE_clEvENKUlvE2_clEvENKUlvE_clEvENKUlvE0_clEvEUllE_N6thrust23THRUST_300001_SM_900_NS17counting_iteratorIlNSN_11use_defaultESP_SP_EEEEEEvT0_T1_ --------------------------
	.section	.nv.constant0._ZN3cub17CUB_300001_SM_9006detail8for_each13static_kernelINS2_12policy_hub_t12policy_500_tElNS2_12op_wrapper_tIlZZZZZN2at6native36add_out_dense_sparse_compressed_cudaERNS7_6TensorERKS9_SC_RKN3c106ScalarEENKUlvE_clEvENKUlvE2_clEvENKUlvE_clEvENKUlvE0_clEvEUllE_N6thrust23THRUST_300001_SM_900_NS17counting_iteratorIlNSN_11use_defaultESP_SP_EEEEEEvT0_T1_,"a",@progbits
	.sectionflags	@""
	.align	4
.nv.constant0._ZN3cub17CUB_300001_SM_9006detail8for_each13static_kernelINS2_12policy_hub_t12policy_500_tElNS2_12op_wrapper_tIlZZZZZN2at6native36add_out_dense_sparse_compressed_cudaERNS7_6TensorERKS9_SC_RKN3c106ScalarEENKUlvE_clEvENKUlvE2_clEvENKUlvE_clEvENKUlvE0_clEvEUllE_N6thrust23THRUST_300001_SM_900_NS17counting_iteratorIlNSN_11use_defaultESP_SP_EEEEEEvT0_T1_:
	.zero		640


//--------------------- .nv.constant0._ZN3cub17CUB_300001_SM_9006detail8for_each13static_kernelINS2_12policy_hub_t12policy_500_tElNS2_12op_wrapper_tIlZZZZZN2at6native36add_out_dense_sparse_compressed_cudaERNS7_6TensorERKS9_SC_RKN3c106ScalarEENKUlvE_clEvENKUlvE2_clEvENKUlvE_clEvENKUlvE_clEvEUllE_N6thrust23THRUST_300001_SM_900_NS17counting_iteratorIlNSN_11use_defaultESP_SP_EEEEEEvT0_T1_ --------------------------
	.section	.nv.constant0._ZN3cub17CUB_300001_SM_9006detail8for_each13static_kernelINS2_12policy_hub_t12policy_500_tElNS2_12op_wrapper_tIlZZZZZN2at6native36add_out_dense_sparse_compressed_cudaERNS7_6TensorERKS9_SC_RKN3c106ScalarEENKUlvE_clEvENKUlvE2_clEvENKUlvE_clEvENKUlvE_clEvEUllE_N6thrust23THRUST_300001_SM_900_NS17counting_iteratorIlNSN_11use_defaultESP_SP_EEEEEEvT0_T1_,"a",@progbits
	.sectionflags	@""
	.align	4
.nv.constant0._ZN3cub17CUB_300001_SM_9006detail8for_each13static_kernelINS2_12policy_hub_t12policy_500_tElNS2_12op_wrapper_tIlZZZZZN2at6native36add_out_dense_sparse_compressed_cudaERNS7_6TensorERKS9_SC_RKN3c106ScalarEENKUlvE_clEvENKUlvE2_clEvENKUlvE_clEvENKUlvE_clEvEUllE_N6thrust23THRUST_300001_SM_900_NS17counting_iteratorIlNSN_11use_defaultESP_SP_EEEEEEvT0_T1_:
	.zero		640


//--------------------- .nv.constant0._ZN3cub17CUB_300001_SM_9006detail8for_each13static_kernelINS2_12policy_hub_t12policy_500_tElNS2_12op_wrapper_tIlZZZZZN2at6native36add_out_dense_sparse_compressed_cudaERNS7_6TensorERKS9_SC_RKN3c106ScalarEENKUlvE_clEvENKUlvE1_clEvENKUlvE_clEvENKUlvE0_clEvEUllE_N6thrust23THRUST_300001_SM_900_NS17counting_iteratorIlNSN_11use_defaultESP_SP_EEEEEEvT0_T1_ --------------------------
	.section	.nv.constant0._ZN3cub17CUB_300001_SM_9006detail8for_each13static_kernelINS2_12policy_hub_t12policy_500_tElNS2_12op_wrapper_tIlZZZZZN2at6native36add_out_dense_sparse_compressed_cudaERNS7_6TensorERKS9_SC_RKN3c106ScalarEENKUlvE_clEvENKUlvE1_clEvENKUlvE_clEvENKUlvE0_clEvEUllE_N6thrust23THRUST_300001_SM_900_NS17counting_iteratorIlNSN_11use_defaultESP_SP_EEEEEEvT0_T1_,"a",@progbits
	.sectionflags	@""
	.align	4
.nv.constant0._ZN3cub17CUB_300001_SM_9006detail8for_each13static_kernelINS2_12policy_hub_t12policy_500_tElNS2_12op_wrapper_tIlZZZZZN2at6native36add_out_dense_sparse_compressed_cudaERNS7_6TensorERKS9_SC_RKN3c106ScalarEENKUlvE_clEvENKUlvE1_clEvENKUlvE_clEvENKUlvE0_clEvEUllE_N6thrust23THRUST_300001_SM_900_NS17counting_iteratorIlNSN_11use_defaultESP_SP_EEEEEEvT0_T1_:
	.zero		640


//--------------------- .nv.constant0._ZN3cub17CUB_300001_SM_9006detail8for_each13static_kernelINS2_12policy_hub_t12policy_500_tElNS2_12op_wrapper_tIlZZZZZN2at6native36add_out_dense_sparse_compressed_cudaERNS7_6TensorERKS9_SC_RKN3c106ScalarEENKUlvE_clEvENKUlvE1_clEvENKUlvE_clEvENKUlvE_clEvEUllE_N6thrust23THRUST_300001_SM_900_NS17counting_iteratorIlNSN_11use_defaultESP_SP_EEEEEEvT0_T1_ --------------------------
	.section	.nv.constant0._ZN3cub17CUB_300001_SM_9006detail8for_each13static_kernelINS2_12policy_hub_t12policy_500_tElNS2_12op_wrapper_tIlZZZZZN2at6native36add_out_dense_sparse_compressed_cudaERNS7_6TensorERKS9_SC_RKN3c106ScalarEENKUlvE_clEvENKUlvE1_clEvENKUlvE_clEvENKUlvE_clEvEUllE_N6thrust23THRUST_300001_SM_900_NS17counting_iteratorIlNSN_11use_defaultESP_SP_EEEEEEvT0_T1_,"a",@progbits
	.sectionflags	@""
	.align	4
.nv.constant0._ZN3cub17CUB_300001_SM_9006detail8for_each13static_kernelINS2_12policy_hub_t12policy_500_tElNS2_12op_wrapper_tIlZZZZZN2at6native36add_out_dense_sparse_compressed_cudaERNS7_6TensorERKS9_SC_RKN3c106ScalarEENKUlvE_clEvENKUlvE1_clEvENKUlvE_clEvENKUlvE_clEvEUllE_N6thrust23THRUST_300001_SM_900_NS17counting_iteratorIlNSN_11use_defaultESP_SP_EEEEEEvT0_T1_:
	.zero		640


//--------------------- .nv.constant0._ZN3cub17CUB_300001_SM_9006detail8for_each13static_kernelINS2_12policy_hub_t12policy_500_tElNS2_12op_wrapper_tIlZZZZZN2at6native36add_out_dense_sparse_compressed_cudaERNS7_6TensorERKS9_SC_RKN3c106ScalarEENKUlvE_clEvENKUlvE0_clEvENKUlvE_clEvENKUlvE0_clEvEUllE_N6thrust23THRUST_300001_SM_900_NS17counting_iteratorIlNSN_11use_defaultESP_SP_EEEEEEvT0_T1_ --------------------------
	.section	.nv.constant0._ZN3cub17CUB_300001_SM_9006detail8for_each13static_kernelINS2_12policy_hub_t12policy_500_tElNS2_12op_wrapper_tIlZZZZZN2at6native36add_out_dense_sparse_compressed_cudaERNS7_6TensorERKS9_SC_RKN3c106ScalarEENKUlvE_clEvENKUlvE0_clEvENKUlvE_clEvENKUlvE0_clEvEUllE_N6thrust23THRUST_300001_SM_900_NS17counting_iteratorIlNSN_11use_defaultESP_SP_EEEEEEvT0_T1_,"a",@progbits
	.sectionflags	@""
	.align	4
.nv.constant0._ZN3cub17CUB_300001_SM_9006detail8for_each13static_kernelINS2_12policy_hub_t12policy_500_tElNS2_12op_wrapper_tIlZZZZZN2at6native36add_out_dense_sparse_compressed_cudaERNS7_6TensorERKS9_SC_RKN3c106ScalarEENKUlvE_clEvENKUlvE0_clEvENKUlvE_clEvENKUlvE0_clEvEUllE_N6thrust23THRUST_300001_SM_900_NS17counting_iteratorIlNSN_11use_defaultESP_SP_EEEEEEvT0_T1_:
	.zero		640


//--------------------- .nv.constant0._ZN3cub17CUB_300001_SM_9006detail8for_each13static_kernelINS2_12policy_hub_t12policy_500_tElNS2_12op_wrapper_tIlZZZZZN2at6native36add_out_dense_sparse_compressed_cudaERNS7_6TensorERKS9_SC_RKN3c106ScalarEENKUlvE_clEvENKUlvE0_clEvENKUlvE_clEvENKUlvE_clEvEUllE_N6thrust23THRUST_300001_SM_900_NS17counting_iteratorIlNSN_11use_defaultESP_SP_EEEEEEvT0_T1_ --------------------------
	.section	.nv.constant0._ZN3cub17CUB_300001_SM_9006detail8for_each13static_kernelINS2_12policy_hub_t12policy_500_tElNS2_12op_wrapper_tIlZZZZZN2at6native36add_out_dense_sparse_compressed_cudaERNS7_6TensorERKS9_SC_RKN3c106ScalarEENKUlvE_clEvENKUlvE0_clEvENKUlvE_clEvENKUlvE_clEvEUllE_N6thrust23THRUST_300001_SM_900_NS17counting_iteratorIlNSN_11use_defaultESP_SP_EEEEEEvT0_T1_,"a",@progbits
	.sectionflags	@""
	.align	4
.nv.constant0._ZN3cub17CUB_300001_SM_9006detail8for_each13static_kernelINS2_12policy_hub_t12policy_500_tElNS2_12op_wrapper_tIlZZZZZN2at6native36add_out_dense_sparse_compressed_cudaERNS7_6TensorERKS9_SC_RKN3c106ScalarEENKUlvE_clEvENKUlvE0_clEvENKUlvE_clEvENKUlvE_clEvEUllE_N6thrust23THRUST_300001_SM_900_NS17counting_iteratorIlNSN_11use_defaultESP_SP_EEEEEEvT0_T1_:
	.zero		640


//--------------------- .nv.constant0._ZN3cub17CUB_300001_SM_9006detail8for_each13static_kernelINS2_12policy_hub_t12policy_500_tElNS2_12op_wrapper_tIlZZZZZN2at6native36add_out_dense_sparse_compressed_cudaERNS7_6TensorERKS9_SC_RKN3c106ScalarEENKUlvE_clEvENKUlvE_clEvENKUlvE_clEvENKUlvE0_clEvEUllE_N6thrust23THRUST_300001_SM_900_NS17counting_iteratorIlNSN_11use_defaultESP_SP_EEEEEEvT0_T1_ --------------------------
	.section	.nv.constant0._ZN3cub17CUB_300001_SM_9006detail8for_each13static_kernelINS2_12policy_hub_t12policy_500_tElNS2_12op_wrapper_tIlZZZZZN2at6native36add_out_dense_sparse_compressed_cudaERNS7_6TensorERKS9_SC_RKN3c106ScalarEENKUlvE_clEvENKUlvE_clEvENKUlvE_clEvENKUlvE0_clEvEUllE_N6thrust23THRUST_300001_SM_900_NS17counting_iteratorIlNSN_11use_defaultESP_SP_EEEEEEvT0_T1_,"a",@progbits
	.sectionflags	@""
	.align	4
.nv.constant0._ZN3cub17CUB_300001_SM_9006detail8for_each13static_kernelINS2_12policy_hub_t12policy_500_tElNS2_12op_wrapper_tIlZZZZZN2at6native36add_out_dense_sparse_compressed_cudaERNS7_6TensorERKS9_SC_RKN3c106ScalarEENKUlvE_clEvENKUlvE_clEvENKUlvE_clEvENKUlvE0_clEvEUllE_N6thrust23THRUST_300001_SM_900_NS17counting_iteratorIlNSN_11use_defaultESP_SP_EEEEEEvT0_T1_:
	.zero		640


//--------------------- .nv.constant0._ZN3cub17CUB_300001_SM_9006detail8for_each13static_kernelINS2_12policy_hub_t12policy_500_tElNS2_12op_wrapper_tIlZZZZZN2at6native36add_out_dense_sparse_compressed_cudaERNS7_6TensorERKS9_SC_RKN3c106ScalarEENKUlvE_clEvENKUlvE_clEvENKUlvE_clEvENKUlvE_clEvEUllE_N6thrust23THRUST_300001_SM_900_NS17counting_iteratorIlNSN_11use_defaultESP_SP_EEEEEEvT0_T1_ --------------------------
	.section	.nv.constant0._ZN3cub17CUB_300001_SM_9006detail8for_each13static_kernelINS2_12policy_hub_t12policy_500_tElNS2_12op_wrapper_tIlZZZZZN2at6native36add_out_dense_sparse_compressed_cudaERNS7_6TensorERKS9_SC_RKN3c106ScalarEENKUlvE_clEvENKUlvE_clEvENKUlvE_clEvENKUlvE_clEvEUllE_N6thrust23THRUST_300001_SM_900_NS17counting_iteratorIlNSN_11use_defaultESP_SP_EEEEEEvT0_T1_,"a",@progbits
	.sectionflags	@""
	.align	4
.nv.constant0._ZN3cub17CUB_300001_SM_9006detail8for_each13static_kernelINS2_12policy_hub_t12policy_500_tElNS2_12op_wrapper_tIlZZZZZN2at6native36add_out_dense_sparse_compressed_cudaERNS7_6TensorERKS9_SC_RKN3c106ScalarEENKUlvE_clEvENKUlvE_clEvENKUlvE_clEvENKUlvE_clEvEUllE_N6thrust23THRUST_300001_SM_900_NS17counting_iteratorIlNSN_11use_defaultESP_SP_EEEEEEvT0_T1_:
	.zero		640


//--------------------- .nv.constant0._ZN3cub17CUB_300001_SM_9006detail11EmptyKernelIvEEvv --------------------------
	.section	.nv.constant0._ZN3cub17CUB_300001_SM_9006detail11EmptyKernelIvEEvv,"a",@progbits
	.sectionflags	@""
	.align	4
.nv.constant0._ZN3cub17CUB_300001_SM_9006detail11EmptyKernelIvEEvv:
	.zero		528


//--------------------- .nv.constant0._ZN2at6native55_GLOBAL__N__0955718d_22_SparseCsrTensorMath_cu_868dd54534reduce_sparse_csr_dim1_cuda_kernelIN3c108BFloat16ElNS1_14ReductionMulOpIS4_EEfEEvPT2_PKT_PKT0_SE_lT1_ --------------------------
	.section	.nv.constant0._ZN2at6native55_GLOBAL__N__0955718d_22_SparseCsrTensorMath_cu_868dd54534reduce_sparse_csr_dim1_cuda_kernelIN3c108BFloat16ElNS1_14ReductionMulOpIS4_EEfEEvPT2_PKT_PKT0_SE_lT1_,"a",@progbits
	.sectionflags	@""
	.align	4
.nv.constant0._ZN2at6native55_GLOBAL__N__0955718d_22_SparseCsrTensorMath_cu_868dd54534reduce_sparse_csr_dim1_cuda_kernelIN3c108BFloat16ElNS1_14ReductionMulOpIS4_EEfEEvPT2_PKT_PKT0_SE_lT1_:
	.zero		569


//--------------------- .nv.constant0._ZN2at6native55_GLOBAL__N__0955718d_22_SparseCsrTensorMath_cu_868dd54534reduce_sparse_csr_dim1_cuda_kernelIN3c108BFloat16EiNS1_14ReductionMulOpIS4_EEfEEvPT2_PKT_PKT0_SE_lT1_ --------------------------
	.section	.nv.constant0._ZN2at6native55_GLOBAL__N__0955718d_22_SparseCsrTensorMath_cu_868dd54534reduce_sparse_csr_dim1_cuda_kernelIN3c108BFloat16EiNS1_14ReductionMulOpIS4_EEfEEvPT2_PKT_PKT0_SE_lT1_,"a",@progbits
	.sectionflags	@""
	.align	4
.nv.constant0._ZN2at6native55_GLOBAL__N__0955718d_22_SparseCsrTensorMath_cu_868dd54534reduce_sparse_csr_dim1_cuda_kernelIN3c108BFloat16EiNS1_14ReductionMulOpIS4_EEfEEvPT2_PKT_PKT0_SE_lT1_:
	.zero		569


//--------------------- .nv.constant0._ZN2at6native55_GLOBAL__N__0955718d_22_SparseCsrTensorMath_cu_868dd54534reduce_sparse_csr_dim0_cuda_kernelIN3c108BFloat16ElNS1_14ReductionMulOpIS4_EEfEEvPT2_PKT0_lPKT_SB_lT1_ --------------------------
	.section	.nv.constant0._ZN2at6native55_GLOBAL__N__0955718d_22_SparseCsrTensorMath_cu_868dd54534reduce_sparse_csr_dim0_cuda_kernelIN3c108BFloat16ElNS1_14ReductionMulOpIS4_EEfEEvPT2_PKT0_lPKT_SB_lT1_,"a",@progbits
	.sectionflags	@""
	.align	4
.nv.constant0._ZN2at6native55_GLOBAL__N__0955718d_22_SparseCsrTensorMath_cu_868dd54534reduce_sparse_csr_dim0_cuda_kernelIN3c108BFloat16ElNS1_14ReductionMulOpIS4_EEfEEvPT2_PKT0_lPKT_SB_lT1_:
	.zero		577


//--------------------- .nv.constant0._ZN2at6native55_GLOBAL__N__0955718d_22_SparseCsrTensorMath_cu_868dd54534reduce_sparse_csr_dim0_cuda_kernelIN3c108BFloat16EiNS1_14ReductionMulOpIS4_EEfEEvPT2_PKT0_lPKT_SB_lT1_ --------------------------
	.section	.nv.constant0._ZN2at6native55_GLOBAL__N__0955718d_22_SparseCsrTensorMath_cu_868dd54534reduce_sparse_csr_dim0_cuda_kernelIN3c108BFloat16EiNS1_14ReductionMulOpIS4_EEfEEvPT2_PKT0_lPKT_SB_lT1_,"a",@progbits
	.sectionflags	@""
	.align	4
.nv.constant0._ZN2at6native55_GLOBAL__N__0955718d_22_SparseCsrTensorMath_cu_868dd54534reduce_sparse_csr_dim0_cuda_kernelIN3c108BFloat16EiNS1_14ReductionMulOpIS4_EEfEEvPT2_PKT0_lPKT_SB_lT1_:
	.zero		577


//--------------------- .nv.constant0._ZN2at6native55_GLOBAL__N__0955718d_22_SparseCsrTensorMath_cu_868dd54534reduce_sparse_csr_dim1_cuda_kernelIN3c104HalfElNS1_14ReductionMulOpIS4_EEfEEvPT2_PKT_PKT0_SE_lT1_ --------------------------
	.section	.nv.constant0._ZN2at6native55_GLOBAL__N__0955718d_22_SparseCsrTensorMath_cu_868dd54534reduce_sparse_csr_dim1_cuda_kernelIN3c104HalfElNS1_14ReductionMulOpIS4_EEfEEvPT2_PKT_PKT0_SE_lT1_,"a",@progbits
	.sectionflags	@""
	.align	4
.nv.constant0._ZN2at6native55_GLOBAL__N__0955718d_22_SparseCsrTensorMath_cu_868dd54534reduce_sparse_csr_dim1_cuda_kernelIN3c104HalfElNS1_14ReductionMulOpIS4_EEfEEvPT2_PKT_PKT0_SE_lT1_:
	.zero		569


//--------------------- .nv.constant0._ZN2at6native55_GLOBAL__N__0955718d_22_SparseCsrTensorMath_cu_868dd54534reduce_sparse_csr_dim1_cuda_kernelIN3c104HalfEiNS1_14ReductionMulOpIS4_EEfEEvPT2_PKT_PKT0_SE_lT1_ --------------------------
	.section	.nv.constant0._ZN2at6native55_GLOBAL__N__0955718d_22_SparseCsrTensorMath_cu_868dd54534reduce_sparse_csr_dim1_cuda_kernelIN3c104HalfEiNS1_14ReductionMulOpIS4_EEfEEvPT2_PKT_PKT0_SE_lT1_,"a",@progbits
	.sectionflags	@""
	.align	4
.nv.constant0._ZN2at6native55_GLOBAL__N__0955718d_22_SparseCsrTensorMath_cu_868dd54534reduce_sparse_csr_dim1_cuda_kernelIN3c104HalfEiNS1_14ReductionMulOpIS4_EEfEEvPT2_PKT_PKT0_SE_lT1_:
	.zero		569


//--------------------- .nv.constant0._ZN2at6native55_GLOBAL__N__0955718d_22_SparseCsrTensorMath_cu_868dd54534reduce_sparse_csr_dim0_cuda_kernelIN3c104HalfElNS1_14ReductionMulOpIS4_EEfEEvPT2_PKT0_lPKT_SB_lT1_ --------------------------
	.section	.nv.constant0._ZN2at6native55_GLOBAL__N__0955718d_22_SparseCsrTensorMath_cu_868dd54534reduce_sparse_csr_dim0_cuda_kernelIN3c104HalfElNS1_14ReductionMulOpIS4_EEfEEvPT2_PKT0_lPKT_SB_lT1_,"a",@progbits
	.sectionflags	@""
	.align	4
.nv.constant0._ZN2at6native55_GLOBAL__N__0955718d_22_SparseCsrTensorMath_cu_868dd54534reduce_sparse_csr_dim0_cuda_kernelIN3c104HalfElNS1_14ReductionMulOpIS4_EEfEEvPT2_PKT0_lPKT_SB_lT1_:
	.zero		577


//--------------------- .nv.constant0._ZN2at6native55_GLOBAL__N__0955718d_22_SparseCsrTensorMath_cu_868dd54534reduce_sparse_csr_dim0_cuda_kernelIN3c104HalfEiNS1_14ReductionMulOpIS4_EEfEEvPT2_PKT0_lPKT_SB_lT1_ --------------------------
	.section	.nv.constant0._ZN2at6native55_GLOBAL__N__0955718d_22_SparseCsrTensorMath_cu_868dd54534reduce_sparse_csr_dim0_cuda_kernelIN3c104HalfEiNS1_14ReductionMulOpIS4_EEfEEvPT2_PKT0_lPKT_SB_lT1_,"a",@progbits
	.sectionflags	@""
	.align	4
.nv.constant0._ZN2at6native55_GLOBAL__N__0955718d_22_SparseCsrTensorMath_cu_868dd54534reduce_sparse_csr_dim0_cuda_kernelIN3c104HalfEiNS1_14ReductionMulOpIS4_EEfEEvPT2_PKT0_lPKT_SB_lT1_:
	.zero		577


//--------------------- .nv.constant0._ZN2at6native55_GLOBAL__N__0955718d_22_SparseCsrTensorMath_cu_868dd54534reduce_sparse_csr_dim1_cuda_kernelIN3c107complexIfEElNS1_14ReductionMulOpIS5_EES5_EEvPT2_PKT_PKT0_SF_lT1_ --------------------------
	.section	.nv.constant0._ZN2at6native55_GLOBAL__N__0955718d_22_SparseCsrTensorMath_cu_868dd54534reduce_sparse_csr_dim1_cuda_kernelIN3c107complexIfEElNS1_14ReductionMulOpIS5_EES5_EEvPT2_PKT_PKT0_SF_lT1_,"a",@progbits
	.sectionflags	@""
	.align	4
.nv.constant0._ZN2at6native55_GLOBAL__N__0955718d_22_SparseCsrTensorMath_cu_868dd54534reduce_sparse_csr_dim1_cuda_kernelIN3c107complexIfEElNS1_14ReductionMulOpIS5_EES5_EEvPT2_PKT_PKT0_SF_lT1_:
	.zero		569


//--------------------- .nv.constant0._ZN2at6native55_GLOBAL__N__0955718d_22_SparseCsrTensorMath_cu_868dd54534reduce_sparse_csr_dim1_cuda_kernelIN3c107complexIfEEiNS1_14ReductionMulOpIS5_EES5_EEvPT2_PKT_PKT0_SF_lT1_ --------------------------
	.section	.nv.constant0._ZN2at6native55_GLOBAL__N__0955718d_22_SparseCsrTensorMath_cu_868dd54534reduce_sparse_csr_dim1_cuda_kernelIN3c107complexIfEEiNS1_14ReductionMulOpIS5_EES5_EEvPT2_PKT_PKT0_SF_lT1_,"a",@progbits
	.sectionflags	@""
	.align	4
.nv.constant0._ZN2at6native55_GLOBAL__N__0955718d_22_SparseCsrTensorMath_cu_868dd54534reduce_sparse_csr_dim1_cuda_kernelIN3c107complexIfEEiNS1_14ReductionMulOpIS5_EES5_EEvPT2_PKT_PKT0_SF_lT1_:
	.zero		569


//--------------------- .nv.constant0._ZN2at6native55_GLOBAL__N__0955718d_22_SparseCsrTensorMath_cu_868dd54534reduce_sparse_csr_dim0_cuda_kernelIN3c107complexIfEElNS1_14ReductionMulOpIS5_EES5_EEvPT2_PKT0_lPKT_SC_lT1_ --------------------------
	.section	.nv.constant0._ZN2at6native55_GLOBAL__N__0955718d_22_SparseCsrTensorMath_cu_868dd54534reduce_sparse_csr_dim0_cuda_kernelIN3c107complexIfEElNS1_14ReductionMulOpIS5_EES5_EEvPT2_PKT0_lPKT_SC_lT1_,"a",@progbits
	.sectionflags	@""
	.align	4
.nv.constant0._ZN2at6native55_GLOBAL__N__0955718d_22_SparseCsrTensorMath_cu_868dd54534reduce_sparse_csr_dim0_cuda_kernelIN3c107complexIfEElNS1_14ReductionMulOpIS5_EES5_EEvPT2_PKT0_lPKT_SC_lT1_:
	.zero		577


//--------------------- .nv.constant0._ZN2at6native55_GLOBAL__N__0955718d_22_SparseCsrTensorMath_cu_868dd54534reduce_sparse_csr_dim0_cuda_kernelIN3c107complexIfEEiNS1_14ReductionMulOpIS5_EES5_EEvPT2_PKT0_lPKT_SC_lT1_ --------------------------
	.section	.nv.constant0._ZN2at6native55_GLOBAL__N__0955718d_22_SparseCsrTensorMath_cu_868dd54534reduce_sparse_csr_dim0_cuda_kernelIN3c107complexIfEEiNS1_14ReductionMulOpIS5_EES5_EEvPT2_PKT0_lPKT_SC_lT1_,"a",@progbits
	.sectionflags	@""
	.align	4
.nv.constant0._ZN2at6native55_GLOBAL__N__0955718d_22_SparseCsrTensorMath_cu_868dd54534reduce_sparse_csr_dim0_cuda_kernelIN3c107complexIfEEiNS1_14ReductionMulOpIS5_EES5_EEvPT2_PKT0_lPKT_SC_lT1_:
	.zero		577


//--------------------- .nv.constant0._ZN2at6native55_GLOBAL__N__0955718d_22_SparseCsrTensorMath_cu_868dd54534reduce_sparse_csr_dim1_cuda_kernelIN3c107complexIdEElNS1_14ReductionMulOpIS5_EES5_EEvPT2_PKT_PKT0_SF_lT1_ --------------------------
	.section	.nv.constant0._ZN2at6native55_GLOBAL__N__0955718d_22_SparseCsrTensorMath_cu_868dd54534reduce_sparse_csr_dim1_cuda_kernelIN3c107complexIdEElNS1_14ReductionMulOpIS5_EES5_EEvPT2_PKT_PKT0_SF_lT1_,"a",@progbits
	.sectionflags	@""
	.align	4
.nv.constant0._ZN2at6native55_GLOBAL__N__0955718d_22_SparseCsrTensorMath_cu_868dd54534reduce_sparse_csr_dim1_cuda_kernelIN3c107complexIdEElNS1_14ReductionMulOpIS5_EES5_EEvPT2_PKT_PKT0_SF_lT1_:
	.zero		569


//--------------------- .nv.constant0._ZN2at6native55_GLOBAL__N__0955718d_22_SparseCsrTensorMath_cu_868dd54534reduce_sparse_csr_dim1_cuda_kernelIN3c107complexIdEEiNS1_14ReductionMulOpIS5_EES5_EEvPT2_PKT_PKT0_SF_lT1_ --------------------------
	.section	.nv.constant0._ZN2at6native55_GLOBAL__N__0955718d_22_SparseCsrTensorMath_cu_868dd54534reduce_sparse_csr_dim1_cuda_kernelIN3c107complexIdEEiNS1_14ReductionMulOpIS5_EES5_EEvPT2_PKT_PKT0_SF_lT1_,"a",@progbits
	.sectionflags	@""
	.align	4
.nv.constant0._ZN2at6native55_GLOBAL__N__0955718d_22_SparseCsrTensorMath_cu_868dd54534reduce_sparse_csr_dim1_cuda_kernelIN3c107complexIdEEiNS1_14ReductionMulOpIS5_EES5_EEvPT2_PKT_PKT0_SF_lT1_:
	.zero		569


//--------------------- .nv.constant0._ZN2at6native55_GLOBAL__N__0955718d_22_SparseCsrTensorMath_cu_868dd54534reduce_sparse_csr_dim0_cuda_kernelIN3c107complexIdEElNS1_14ReductionMulOpIS5_EES5_EEvPT2_PKT0_lPKT_SC_lT1_ --------------------------
	.section	.nv.constant0._ZN2at6native55_GLOBAL__N__0955718d_22_SparseCsrTensorMath_cu_868dd54534reduce_sparse_csr_dim0_cuda_kernelIN3c107complexIdEElNS1_14ReductionMulOpIS5_EES5_EEvPT2_PKT0_lPKT_SC_lT1_,"a",@progbits
	.sectionflags	@""
	.align	4
.nv.constant0._ZN2at6native55_GLOBAL__N__0955718d_22_SparseCsrTensorMath_cu_868dd54534reduce_sparse_csr_dim0_cuda_kernelIN3c107complexIdEElNS1_14ReductionMulOpIS5_EES5_EEvPT2_PKT0_lPKT_SC_lT1_:
	.zero		577


//--------------------- .nv.constant0._ZN2at6native55_GLOBAL__N__0955718d_22_SparseCsrTensorMath_cu_868dd54534reduce_sparse_csr_dim0_cuda_kernelIN3c107complexIdEEiNS1_14ReductionMulOpIS5_EES5_EEvPT2_PKT0_lPKT_SC_lT1_ --------------------------
	.section	.nv.constant0._ZN2at6native55_GLOBAL__N__0955718d_22_SparseCsrTensorMath_cu_868dd54534reduce_sparse_csr_dim0_cuda_kernelIN3c107complexIdEEiNS1_14ReductionMulOpIS5_EES5_EEvPT2_PKT0_lPKT_SC_lT1_,"a",@progbits
	.sectionflags	@""
	.align	4
.nv.constant0._ZN2at6native55_GLOBAL__N__0955718d_22_SparseCsrTensorMath_cu_868dd54534reduce_sparse_csr_dim0_cuda_kernelIN3c107complexIdEEiNS1_14ReductionMulOpIS5_EES5_EEvPT2_PKT0_lPKT_SC_lT1_:
	.zero		577


//--------------------- .nv.constant0._ZN2at6native55_GLOBAL__N__0955718d_22_SparseCsrTensorMath_cu_868dd54534reduce_sparse_csr_dim1_cuda_kernelIflNS1_14ReductionMulOpIfEEfEEvPT2_PKT_PKT0_SC_lT1_ --------------------------
	.section	.nv.constant0._ZN2at6native55_GLOBAL__N__0955718d_22_SparseCsrTensorMath_cu_868dd54534reduce_sparse_csr_dim1_cuda_kernelIflNS1_14ReductionMulOpIfEEfEEvPT2_PKT_PKT0_SC_lT1_,"a",@progbits
	.sectionflags	@""
	.align	4
.nv.constant0._ZN2at6native55_GLOBAL__N__0955718d_22_SparseCsrTensorMath_cu_868dd54534reduce_sparse_csr_dim1_cuda_kernelIflNS1_14ReductionMulOpIfEEfEEvPT2_PKT_PKT0_SC_lT1_:
	.zero		569


//--------------------- .nv.constant0._ZN2at6native55_GLOBAL__N__0955718d_22_SparseCsrTensorMath_cu_868dd54534reduce_sparse_csr_dim1_cuda_kernelIfiNS1_14ReductionMulOpIfEEfEEvPT2_PKT_PKT0_SC_lT1_ --------------------------
	.section	.nv.constant0._ZN2at6native55_GLOBAL__N__0955718d_22_SparseCsrTensorMath_cu_868dd54534reduce_sparse_csr_dim1_cuda_kernelIfiNS1_14ReductionMulOpIfEEfEEvPT2_PKT_PKT0_SC_lT1_,"a",@progbits
	.sectionflags	@""
	.align	4
.nv.constant0._ZN2at6native55_GLOBAL__N__0955718d_22_SparseCsrTensorMath_cu_868dd54534reduce_sparse_csr_dim1_cuda_kernelIfiNS1_14ReductionMulOpIfEEfEEvPT2_PKT_PKT0_SC_lT1_:
	.zero		569


//--------------------- .nv.constant0._ZN2at6native55_GLOBAL__N__0955718d_22_SparseCsrTensorMath_cu_868dd54534reduce_sparse_csr_dim0_cuda_kernelIflNS1_14ReductionMulOpIfEEfEEvPT2_PKT0_lPKT_S9_lT1_ --------------------------
	.section	.nv.constant0._ZN2at6native55_GLOBAL__N__0955718d_22_SparseCsrTensorMath_cu_868dd54534reduce_sparse_csr_dim0_cuda_kernelIflNS1_14ReductionMulOpIfEEfEEvPT2_PKT0_lPKT_S9_lT1_,"a",@progbits
	.sectionflags	@""
	.align	4
.nv.constant0._ZN2at6native55_GLOBAL__N__0955718d_22_SparseCsrTensorMath_cu_868dd54534reduce_sparse_csr_dim0_cuda_kernelIflNS1_14ReductionMulOpIfEEfEEvPT2_PKT0_lPKT_S9_lT1_:
	.zero		577


//--------------------- .nv.constant0._ZN2at6native55_GLOBAL__N__0955718d_22_SparseCsrTensorMath_cu_868dd54534reduce_sparse_csr_dim0_cuda_kernelIfiNS1_14ReductionMulOpIfEEfEEvPT2_PKT0_lPKT_S9_lT1_ --------------------------
	.section	.nv.constant0._ZN2at6native55_GLOBAL__N__0955718d_22_SparseCsrTensorMath_cu_868dd54534reduce_sparse_csr_dim0_cuda_kernelIfiNS1_14ReductionMulOpIfEEfEEvPT2_PKT0_lPKT_S9_lT1_,"a",@progbits
	.sectionflags	@""
	.align	4
.nv.constant0._ZN2at6native55_GLOBAL__N__0955718d_22_SparseCsrTensorMath_cu_868dd54534reduce_sparse_csr_dim0_cuda_kernelIfiNS1_14ReductionMulOpIfEEfEEvPT2_PKT0_lPKT_S9_lT1_:
	.zero		577


//--------------------- .nv.constant0._ZN2at6native55_GLOBAL__N__0955718d_22_SparseCsrTensorMath_cu_868dd54534reduce_sparse_csr_dim1_cuda_kernelIdlNS1_14ReductionMulOpIdEEdEEvPT2_PKT_PKT0_SC_lT1_ --------------------------
	.section	.nv.constant0._ZN2at6native55_GLOBAL__N__0955718d_22_SparseCsrTensorMath_cu_868dd54534reduce_sparse_csr_dim1_cuda_kernelIdlNS1_14ReductionMulOpIdEEdEEvPT2_PKT_PKT0_SC_lT1_,"a",@progbits
	.sectionflags	@""
	.align	4
.nv.constant0._ZN2at6native55_GLOBAL__N__0955718d_22_SparseCsrTensorMath_cu_868dd54534reduce_sparse_csr_dim1_cuda_kernelIdlNS1_14ReductionMulOpIdEEdEEvPT2_PKT_PKT0_SC_lT1_:
	.zero		569


//--------------------- .nv.constant0._ZN2at6native55_GLOBAL__N__0955718d_22_SparseCsrTensorMath_cu_868dd54534reduce_sparse_csr_dim1_cuda_kernelIdiNS1_14ReductionMulOpIdEEdEEvPT2_PKT_PKT0_SC_lT1_ --------------------------
	.section	.nv.constant0._ZN2at6native55_GLOBAL__N__0955718d_22_SparseCsrTensorMath_cu_868dd54534reduce_sparse_csr_dim1_cuda_kernelIdiNS1_14ReductionMulOpIdEEdEEvPT2_PKT_PKT0_SC_lT1_,"a",@progbits
	.sectionflags	@""
	.align	4
.nv.constant0._ZN2at6native55_GLOBAL__N__0955718d_22_SparseCsrTensorMath_cu_868dd54534reduce_sparse_csr_dim1_cuda_kernelIdiNS1_14ReductionMulOpIdEEdEEvPT2_PKT_PKT0_SC_lT1_:
	.zero		569


//--------------------- .nv.constant0._ZN2at6native55_GLOBAL__N__0955718d_22_SparseCsrTensorMath_cu_868dd54534reduce_sparse_csr_dim0_cuda_kernelIdlNS1_14ReductionMulOpIdEEdEEvPT2_PKT0_lPKT_S9_lT1_ --------------------------
	.section	.nv.constant0._ZN2at6native55_GLOBAL__N__0955718d_22_SparseCsrTensorMath_cu_868dd54534reduce_sparse_csr_dim0_cuda_kernelIdlNS1_14ReductionMulOpIdEEdEEvPT2_PKT0_lPKT_S9_lT1_,"a",@progbits
	.sectionflags	@""
	.align	4
.nv.constant0._ZN2at6native55_GLOBAL__N__0955718d_22_SparseCsrTensorMath_cu_868dd54534reduce_sparse_csr_dim0_cuda_kernelIdlNS1_14ReductionMulOpIdEEdEEvPT2_PKT0_lPKT_S9_lT1_:
	.zero		577


//--------------------- .nv.constant0._ZN2at6native55_GLOBAL__N__0955718d_22_SparseCsrTensorMath_cu_868dd54534reduce_sparse_csr_dim0_cuda_kernelIdiNS1_14ReductionMulOpIdEEdEEvPT2_PKT0_lPKT_S9_lT1_ --------------------------
	.section	.nv.constant0._ZN2at6native55_GLOBAL__N__0955718d_22_SparseCsrTensorMath_cu_868dd54534reduce_sparse_csr_dim0_cuda_kernelIdiNS1_14ReductionMulOpIdEEdEEvPT2_PKT0_lPKT_S9_lT1_,"a",@progbits
	.sectionflags	@""
	.align	4
.nv.constant0._ZN2at6native55_GLOBAL__N__0955718d_22_SparseCsrTensorMath_cu_868dd54534reduce_sparse_csr_dim0_cuda_kernelIdiNS1_14ReductionMulOpIdEEdEEvPT2_PKT0_lPKT_S9_lT1_:
	.zero		577


//--------------------- .nv.constant0._ZN2at6native55_GLOBAL__N__0955718d_22_SparseCsrTensorMath_cu_868dd54534reduce_sparse_csr_dim1_cuda_kernelIslNS1_14ReductionMulOpIsEElEEvPT2_PKT_PKT0_SC_lT1_ --------------------------
	.section	.nv.constant0._ZN2at6native55_GLOBAL__N__0955718d_22_SparseCsrTensorMath_cu_868dd54534reduce_sparse_csr_dim1_cuda_kernelIslNS1_14ReductionMulOpIsEElEEvPT2_PKT_PKT0_SC_lT1_,"a",@progbits
	.sectionflags	@""
	.align	4
.nv.constant0._ZN2at6native55_GLOBAL__N__0955718d_22_SparseCsrTensorMath_cu_868dd54534reduce_sparse_csr_dim1_cuda_kernelIslNS1_14ReductionMulOpIsEElEEvPT2_PKT_PKT0_SC_lT1_:
	.zero		569


//--------------------- .nv.constant0._ZN2at6native55_GLOBAL__N__0955718d_22_SparseCsrTensorMath_cu_868dd54534reduce_sparse_csr_dim1_cuda_kernelIsiNS1_14ReductionMulOpIsEElEEvPT2_PKT_PKT0_SC_lT1_ --------------------------
	.section	.nv.constant0._ZN2at6native55_GLOBAL__N__0955718d_22_SparseCsrTensorMath_cu_868dd54534reduce_sparse_csr_dim1_cuda_kernelIsiNS1_14ReductionMulOpIsEElEEvPT2_PKT_PKT0_SC_lT1_,"a",@progbits
	.sectionflags	@""
	.align	4
.nv.constant0._ZN2at6native55_GLOBAL__N__0955718d_22_SparseCsrTensorMath_cu_868dd54534reduce_sparse_csr_dim1_cuda_kernelIsiNS1_14ReductionMulOpIsEElEEvPT2_PKT_PKT0_SC_lT1_:
	.zero		569


//--------------------- .nv.constant0._ZN2at6native55_GLOBAL__N__0955718d_22_SparseCsrTensorMath_cu_868dd54534reduce_sparse_csr_dim0_cuda_kernelIslNS1_14ReductionMulOpIsEElEEvPT2_PKT0_lPKT_S9_lT1_ --------------------------
	.section	.nv.constant0._ZN2at6native55_GLOBAL__N__0955718d_22_SparseCsrTensorMath_cu_868dd54534reduce_sparse_csr_dim0_cuda_kernelIslNS1_14ReductionMulOpIsEElEEvPT2_PKT0_lPKT_S9_lT1_,"a",@progbits
	.sectionflags	@""
	.align	4
.nv.constant0._ZN2at6native55_GLOBAL__N__0955718d_22_SparseCsrTensorMath_cu_868dd54534reduce_sparse_csr_dim0_cuda_kernelIslNS1_14ReductionMulOpIsEElEEvPT2_PKT0_lPKT_S9_lT1_:
	.zero		577


//--------------------- .nv.constant0._ZN2at6native55_GLOBAL__N__0955718d_22_SparseCsrTensorMath_cu_868dd54534reduce_sparse_csr_dim0_cuda_kernelIsiNS1_14ReductionMulOpIsEElEEvPT2_PKT0_lPKT_S9_lT1_ --------------------------
	.section	.nv.constant0._ZN2at6native55_GLOBAL__N__0955718d_22_SparseCsrTensorMath_cu_868dd54534reduce_sparse_csr_dim0_cuda_kernelIsiNS1_14ReductionMulOpIsEElEEvPT2_PKT0_lPKT_S9_lT1_,"a",@progbits
	.sectionflags	@""
	.align	4
.nv.constant0._ZN2at6native55_GLOBAL__N__0955718d_22_SparseCsrTensorMath_cu_868dd54534reduce_sparse_csr_dim0_cuda_kernelIsiNS1_14ReductionMulOpIsEElEEvPT2_PKT0_lPKT_S9_lT1_:
	.zero		577


//--------------------- .nv.constant0._ZN2at6native55_GLOBAL__N__0955718d_22_SparseCsrTensorMath_cu_868dd54534reduce_sparse_csr_dim1_cuda_kernelIllNS1_14ReductionMulOpIlEElEEvPT2_PKT_PKT0_SC_lT1_ --------------------------
	.section	.nv.constant0._ZN2at6native55_GLOBAL__N__0955718d_22_SparseCsrTensorMath_cu_868dd54534reduce_sparse_csr_dim1_cuda_kernelIllNS1_14ReductionMulOpIlEElEEvPT2_PKT_PKT0_SC_lT1_,"a",@progbits
	.sectionflags	@""
	.align	4
.nv.constant0._ZN2at6native55_GLOBAL__N__0955718d_22_SparseCsrTensorMath_cu_868dd54534reduce_sparse_csr_dim1_cuda_kernelIllNS1_14ReductionMulOpIlEElEEvPT2_PKT_PKT0_SC_lT1_:
	.zero		569


//--------------------- .nv.constant0._ZN2at6native55_GLOBAL__N__0955718d_22_SparseCsrTensorMath_cu_868dd54534reduce_sparse_csr_dim1_cuda_kernelIliNS1_14ReductionMulOpIlEElEEvPT2_PKT_PKT0_SC_lT1_ --------------------------
	.section	.nv.constant0._ZN2at6native55_GLOBAL__N__0955718d_22_SparseCsrTensorMath_cu_868dd54534reduce_sparse_csr_dim1_cuda_kernelIliNS1_14ReductionMulOpIlEElEEvPT2_PKT_PKT0_SC_lT1_,"a",@progbits
	.sectionflags	@""
	.align	4
.nv.constant0._ZN2at6native55_GLOBAL__N__0955718d_22_SparseCsrTensorMath_cu_868dd54534reduce_sparse_csr_dim1_cuda_kernelIliNS1_14ReductionMulOpIlEElEEvPT2_PKT_PKT0_SC_lT1_:
	.zero		569


//--------------------- .nv.constant0._ZN2at6native55_GLOBAL__N__0955718d_22_SparseCsrTensorMath_cu_868dd54534reduce_sparse_csr_dim0_cuda_kernelIllNS1_14ReductionMulOpIlEElEEvPT2_PKT0_lPKT_S9_lT1_ --------------------------
	.section	.nv.constant0._ZN2at6native55_GLOBAL__N__0955718d_22_SparseCsrTensorMath_cu_868dd54534reduce_sparse_csr_dim0_cuda_kernelIllNS1_14ReductionMulOpIlEElEEvPT2_PKT0_lPKT_S9_lT1_,"a",@progbits
	.sectionflags	@""
	.align	4
.nv.constant0._ZN2at6native55_GLOBAL__N__0955718d_22_SparseCsrTensorMath_cu_868dd54534reduce_sparse_csr_dim0_cuda_kernelIllNS1_14ReductionMulOpIlEElEEvPT2_PKT0_lPKT_S9_lT1_:
	.zero		577


//--------------------- .nv.constant0._ZN2at6native55_GLOBAL__N__0955718d_22_SparseCsrTensorMath_cu_868dd54534reduce_sparse_csr_dim0_cuda_kernelIliNS1_14ReductionMulOpIlEElEEvPT2_PKT0_lPKT_S9_lT1_ --------------------------
	.section	.nv.constant0._ZN2at6native55_GLOBAL__N__0955718d_22_SparseCsrTensorMath_cu_868dd54534reduce_sparse_csr_dim0_cuda_kernelIliNS1_14ReductionMulOpIlEElEEvPT2_PKT0_lPKT_S9_lT1_,"a",@progbits
	.sectionflags	@""
	.align	4
.nv.constant0._ZN2at6native55_GLOBAL__N__0955718d_22_SparseCsrTensorMath_cu_868dd54534reduce_sparse_csr_dim0_cuda_kernelIliNS1_14ReductionMulOpIlEElEEvPT2_PKT0_lPKT_S9_lT1_:
	.zero		577


//--------------------- .nv.constant0._ZN2at6native55_GLOBAL__N__0955718d_22_SparseCsrTensorMath_cu_868dd54534reduce_sparse_csr_dim1_cuda_kernelIilNS1_14ReductionMulOpIiEElEEvPT2_PKT_PKT0_SC_lT1_ --------------------------
	.section	.nv.constant0._ZN2at6native55_GLOBAL__N__0955718d_22_SparseCsrTensorMath_cu_868dd54534reduce_sparse_csr_dim1_cuda_kernelIilNS1_14ReductionMulOpIiEElEEvPT2_PKT_PKT0_SC_lT1_,"a",@progbits
	.sectionflags	@""
	.align	4
.nv.constant0._ZN2at6native55_GLOBAL__N__0955718d_22_SparseCsrTensorMath_cu_868dd54534reduce_sparse_csr_dim1_cuda_kernelIilNS1_14ReductionMulOpIiEElEEvPT2_PKT_PKT0_SC_lT1_:
	.zero		569


//--------------------- .nv.constant0._ZN2at6native55_GLOBAL__N__0955718d_22_SparseCsrTensorMath_cu_868dd54534reduce_sparse_csr_dim1_cuda_kernelIiiNS1_14ReductionMulOpIiEElEEvPT2_PKT_PKT0_SC_lT1_ --------------------------
	.section	.nv.constant0._ZN2at6native55_GLOBAL__N__0955718d_22_SparseCsrTensorMath_cu_868dd54534reduce_sparse_csr_dim1_cuda_kernelIiiNS1_14ReductionMulOpIiEElEEvPT2_PKT_PKT0_SC_lT1_,"a",@progbits
	.sectionflags	@""
	.align	4
.nv.constant0._ZN2at6native55_GLOBAL__N__0955718d_22_SparseCsrTensorMath_cu_868dd54534reduce_sparse_csr_dim1_cuda_kernelIiiNS1_14ReductionMulOpIiEElEEvPT2_PKT_PKT0_SC_lT1_:
	.zero		569


//--------------------- .nv.constant0._ZN2at6native55_GLOBAL__N__0955718d_22_SparseCsrTensorMath_cu_868dd54534reduce_sparse_csr_dim0_cuda_kernelIilNS1_14ReductionMulOpIiEElEEvPT2_PKT0_lPKT_S9_lT1_ --------------------------
	.section	.nv.constant0._ZN2at6native55_GLOBAL__N__0955718d_22_SparseCsrTensorMath_cu_868dd54534reduce_sparse_csr_dim0_cuda_kernelIilNS1_14ReductionMulOpIiEElEEvPT2_PKT0_lPKT_S9_lT1_,"a",@progbits
	.sectionflags	@""
	.align	4
.nv.constant0._ZN2at6native55_GLOBAL__N__0955718d_22_SparseCsrTensorMath_cu_868dd54534reduce_sparse_csr_dim0_cuda_kernelIilNS1_14ReductionMulOpIiEElEEvPT2_PKT0_lPKT_S9_lT1_:
	.zero		577


//--------------------- .nv.constant0._ZN2at6native55_GLOBAL__N__0955718d_22_SparseCsrTensorMath_cu_868dd54534reduce_sparse_csr_dim0_cuda_kernelIiiNS1_14ReductionMulOpIiEElEEvPT2_PKT0_lPKT_S9_lT1_ --------------------------
	.section	.nv.constant0._ZN2at6native55_GLOBAL__N__0955718d_22_SparseCsrTensorMath_cu_868dd54534reduce_sparse_csr_dim0_cuda_kernelIiiNS1_14ReductionMulOpIiEElEEvPT2_PKT0_lPKT_S9_lT1_,"a",@progbits
	.sectionflags	@""
	.align	4
.nv.constant0._ZN2at6native55_GLOBAL__N__0955718d_22_SparseCsrTensorMath_cu_868dd54534reduce_sparse_csr_dim0_cuda_kernelIiiNS1_14ReductionMulOpIiEElEEvPT2_PKT0_lPKT_S9_lT1_:
	.zero		577


//--------------------- .nv.constant0._ZN2at6native55_GLOBAL__N__0955718d_22_SparseCsrTensorMath_cu_868dd54534reduce_sparse_csr_dim1_cuda_kernelIalNS1_14ReductionMulOpIaEElEEvPT2_PKT_PKT0_SC_lT1_ --------------------------
	.section	.nv.constant0._ZN2at6native55_GLOBAL__N__0955718d_22_SparseCsrTensorMath_cu_868dd54534reduce_sparse_csr_dim1_cuda_kernelIalNS1_14ReductionMulOpIaEElEEvPT2_PKT_PKT0_SC_lT1_,"a",@progbits
	.sectionflags	@""
	.align	4
.nv.constant0._ZN2at6native55_GLOBAL__N__0955718d_22_SparseCsrTensorMath_cu_868dd54534reduce_sparse_csr_dim1_cuda_kernelIalNS1_14ReductionMulOpIaEElEEvPT2_PKT_PKT0_SC_lT1_:
	.zero		569


//--------------------- .nv.constant0._ZN2at6native55_GLOBAL__N__0955718d_22_SparseCsrTensorMath_cu_868dd54534reduce_sparse_csr_dim1_cuda_kernelIaiNS1_14ReductionMulOpIaEElEEvPT2_PKT_PKT0_SC_lT1_ --------------------------
	.section	.nv.constant0._ZN2at6native55_GLOBAL__N__0955718d_22_SparseCsrTensorMath_cu_868dd54534reduce_sparse_csr_dim1_cuda_kernelIaiNS1_14ReductionMulOpIaEElEEvPT2_PKT_PKT0_SC_lT1_,"a",@progbits
	.sectionflags	@""
	.align	4
.nv.constant0._ZN2at6native55_GLOBAL__N__0955718d_22_SparseCsrTensorMath_cu_868dd54534reduce_sparse_csr_dim1_cuda_kernelIaiNS1_14ReductionMulOpIaEElEEvPT2_PKT_PKT0_SC_lT1_:
	.zero		569


//--------------------- .nv.constant0._ZN2at6native55_GLOBAL__N__0955718d_22_SparseCsrTensorMath_cu_868dd54534reduce_sparse_csr_dim0_cuda_kernelIalNS1_14ReductionMulOpIaEElEEvPT2_PKT0_lPKT_S9_lT1_ --------------------------
	.section	.nv.constant0._ZN2at6native55_GLOBAL__N__0955718d_22_SparseCsrTensorMath_cu_868dd54534reduce_sparse_csr_dim0_cuda_kernelIalNS1_14ReductionMulOpIaEElEEvPT2_PKT0_lPKT_S9_lT1_,"a",@progbits
	.sectionflags	@""
	.align	4
.nv.constant0._ZN2at6native55_GLOBAL__N__0955718d_22_SparseCsrTensorMath_cu_868dd54534reduce_sparse_csr_dim0_cuda_kernelIalNS1_14ReductionMulOpIaEElEEvPT2_PKT0_lPKT_S9_lT1_:
	.zero		577


//--------------------- .nv.constant0._ZN2at6native55_GLOBAL__N__0955718d_22_SparseCsrTensorMath_cu_868dd54534reduce_sparse_csr_dim0_cuda_kernelIaiNS1_14ReductionMulOpIaEElEEvPT2_PKT0_lPKT_S9_lT1_ --------------------------
	.section	.nv.constant0._ZN2at6native55_GLOBAL__N__0955718d_22_SparseCsrTensorMath_cu_868dd54534reduce_sparse_csr_dim0_cuda_kernelIaiNS1_14ReductionMulOpIaEElEEvPT2_PKT0_lPKT_S9_lT1_,"a",@progbits
	.sectionflags	@""
	.align	4
.nv.constant0._ZN2at6native55_GLOBAL__N__0955718d_22_SparseCsrTensorMath_cu_868dd54534reduce_sparse_csr_dim0_cuda_kernelIaiNS1_14ReductionMulOpIaEElEEvPT2_PKT0_lPKT_S9_lT1_:
	.zero		577


//--------------------- .nv.constant0._ZN2at6native55_GLOBAL__N__0955718d_22_SparseCsrTensorMath_cu_868dd54534reduce_sparse_csr_dim1_cuda_kernelIhlNS1_14ReductionMulOpIhEElEEvPT2_PKT_PKT0_SC_lT1_ --------------------------
	.section	.nv.constant0._ZN2at6native55_GLOBAL__N__0955718d_22_SparseCsrTensorMath_cu_868dd54534reduce_sparse_csr_dim1_cuda_kernelIhlNS1_14ReductionMulOpIhEElEEvPT2_PKT_PKT0_SC_lT1_,"a",@progbits
	.sectionflags	@""
	.align	4
.nv.constant0._ZN2at6native55_GLOBAL__N__0955718d_22_SparseCsrTensorMath_cu_868dd54534reduce_sparse_csr_dim1_cuda_kernelIhlNS1_14ReductionMulOpIhEElEEvPT2_PKT_PKT0_SC_lT1_:
	.zero		569


//--------------------- .nv.constant0._ZN2at6native55_GLOBAL__N__0955718d_22_SparseCsrTensorMath_cu_868dd54534reduce_sparse_csr_dim1_cuda_kernelIhiNS1_14ReductionMulOpIhEElEEvPT2_PKT_PKT0_SC_lT1_ --------------------------
	.section	.nv.constant0._ZN2at6native55_GLOBAL__N__0955718d_22_SparseCsrTensorMath_cu_868dd54534reduce_sparse_csr_dim1_cuda_kernelIhiNS1_14ReductionMulOpIhEElEEvPT2_PKT_PKT0_SC_lT1_,"a",@progbits
	.sectionflags	@""
	.align	4
.nv.constant0._ZN2at6native55_GLOBAL__N__0955718d_22_SparseCsrTensorMath_cu_868dd54534reduce_sparse_csr_dim1_cuda_kernelIhiNS1_14ReductionMulOpIhEElEEvPT2_PKT_PKT0_SC_lT1_:
	.zero		569


//--------------------- .nv.constant0._ZN2at6native55_GLOBAL__N__0955718d_22_SparseCsrTensorMath_cu_868dd54534reduce_sparse_csr_dim0_cuda_kernelIhlNS1_14ReductionMulOpIhEElEEvPT2_PKT0_lPKT_S9_lT1_ --------------------------
	.section	.nv.constant0._ZN2at6native55_GLOBAL__N__0955718d_22_SparseCsrTensorMath_cu_868dd54534reduce_sparse_csr_dim0_cuda_kernelIhlNS1_14ReductionMulOpIhEElEEvPT2_PKT0_lPKT_S9_lT1_,"a",@progbits
	.sectionflags	@""
	.align	4
.nv.constant0._ZN2at6native55_GLOBAL__N__0955718d_22_SparseCsrTensorMath_cu_868dd54534reduce_sparse_csr_dim0_cuda_kernelIhlNS1_14ReductionMulOpIhEElEEvPT2_PKT0_lPKT_S9_lT1_:
	.zero		577


//--------------------- .nv.constant0._ZN2at6native55_GLOBAL__N__0955718d_22_SparseCsrTensorMath_cu_868dd54534reduce_sparse_csr_dim0_cuda_kernelIhiNS1_14ReductionMulOpIhEElEEvPT2_PKT0_lPKT_S9_lT1_ --------------------------
	.section	.nv.constant0._ZN2at6native55_GLOBAL__N__0955718d_22_SparseCsrTensorMath_cu_868dd54534reduce_sparse_csr_dim0_cuda_kernelIhiNS1_14ReductionMulOpIhEElEEvPT2_PKT0_lPKT_S9_lT1_,"a",@progbits
	.sectionflags	@""
	.align	4
.nv.constant0._ZN2at6native55_GLOBAL__N__0955718d_22_SparseCsrTensorMath_cu_868dd54534reduce_sparse_csr_dim0_cuda_kernelIhiNS1_14ReductionMulOpIhEElEEvPT2_PKT0_lPKT_S9_lT1_:
	.zero		577


//--------------------- .nv.constant0._ZN2at6native55_GLOBAL__N__0955718d_22_SparseCsrTensorMath_cu_868dd54534reduce_sparse_csr_dim1_cuda_kernelIN3c108BFloat16ElNS1_14ReductionAddOpIfEEfEEvPT2_PKT_PKT0_SE_lT1_ --------------------------
	.section	.nv.constant0._ZN2at6native55_GLOBAL__N__0955718d_22_SparseCsrTensorMath_cu_868dd54534reduce_sparse_csr_dim1_cuda_kernelIN3c108BFloat16ElNS1_14ReductionAddOpIfEEfEEvPT2_PKT_PKT0_SE_lT1_,"a",@progbits
	.sectionflags	@""
	.align	4
.nv.constant0._ZN2at6native55_GLOBAL__N__0955718d_22_SparseCsrTensorMath_cu_868dd54534reduce_sparse_csr_dim1_cuda_kernelIN3c108BFloat16ElNS1_14ReductionAddOpIfEEfEEvPT2_PKT_PKT0_SE_lT1_:
	.zero		569


//--------------------- .nv.constant0._ZN2at6native55_GLOBAL__N__0955718d_22_SparseCsrTensorMath_cu_868dd54534reduce_sparse_csr_dim1_cuda_kernelIN3c108BFloat16EiNS1_14ReductionAddOpIfEEfEEvPT2_PKT_PKT0_SE_lT1_ --------------------------
	.section	.nv.constant0._ZN2at6native55_GLOBAL__N__0955718d_22_SparseCsrTensorMath_cu_868dd54534reduce_sparse_csr_dim1_cuda_kernelIN3c108BFloat16EiNS1_14ReductionAddOpIfEEfEEvPT2_PKT_PKT0_SE_lT1_,"a",@progbits
	.sectionflags	@""
	.align	4
.nv.constant0._ZN2at6native55_GLOBAL__N__0955718d_22_SparseCsrTensorMath_cu_868dd54534reduce_sparse_csr_dim1_cuda_kernelIN3c108BFloat16EiNS1_14ReductionAddOpIfEEfEEvPT2_PKT_PKT0_SE_lT1_:
	.zero		569


//--------------------- .nv.constant0._ZN2at6native55_GLOBAL__N__0955718d_22_SparseCsrTensorMath_cu_868dd54534reduce_sparse_csr_dim0_cuda_kernelIN3c108BFloat16ElNS1_14ReductionAddOpIfEEfEEvPT2_PKT0_lPKT_SB_lT1_ --------------------------
	.section	.nv.constant0._ZN2at6native55_GLOBAL__N__0955718d_22_SparseCsrTensorMath_cu_868dd54534reduce_sparse_csr_dim0_cuda_kernelIN3c108BFloat16ElNS1_14ReductionAddOpIfEEfEEvPT2_PKT0_lPKT_SB_lT1_,"a",@progbits
	.sectionflags	@""
	.align	4
.nv.constant0._ZN2at6native55_GLOBAL__N__0955718d_22_SparseCsrTensorMath_cu_868dd54534reduce_sparse_csr_dim0_cuda_kernelIN3c108BFloat16ElNS1_14ReductionAddOpIfEEfEEvPT2_PKT0_lPKT_SB_lT1_:
	.zero		577


//--------------------- .nv.constant0._ZN2at6native55_GLOBAL__N__0955718d_22_SparseCsrTensorMath_cu_868dd54534reduce_sparse_csr_dim0_cuda_kernelIN3c108BFloat16EiNS1_14ReductionAddOpIfEEfEEvPT2_PKT0_lPKT_SB_lT1_ --------------------------
	.section	.nv.constant0._ZN2at6native55_GLOBAL__N__0955718d_22_SparseCsrTensorMath_cu_868dd54534reduce_sparse_csr_dim0_cuda_kernelIN3c108BFloat16EiNS1_14ReductionAddOpIfEEfEEvPT2_PKT0_lPKT_SB_lT1_,"a",@progbits
	.sectionflags	@""
	.align	4
.nv.constant0._ZN2at6native55_GLOBAL__N__0955718d_22_SparseCsrTensorMath_cu_868dd54534reduce_sparse_csr_dim0_cuda_kernelIN3c108BFloat16EiNS1_14ReductionAddOpIfEEfEEvPT2_PKT0_lPKT_SB_lT1_:
	.zero		577


//--------------------- .nv.constant0._ZN2at6native55_GLOBAL__N__0955718d_22_SparseCsrTensorMath_cu_868dd54534reduce_sparse_csr_dim1_cuda_kernelIN3c104HalfElNS1_14ReductionAddOpIfEEfEEvPT2_PKT_PKT0_SE_lT1_ --------------------------
	.section	.nv.constant0._ZN2at6native55_GLOBAL__N__0955718d_22_SparseCsrTensorMath_cu_868dd54534reduce_sparse_csr_dim1_cuda_kernelIN3c104HalfElNS1_14ReductionAddOpIfEEfEEvPT2_PKT_PKT0_SE_lT1_,"a",@progbits
	.sectionflags	@""
	.align	4
.nv.constant0._ZN2at6native55_GLOBAL__N__0955718d_22_SparseCsrTensorMath_cu_868dd54534reduce_sparse_csr_dim1_cuda_kernelIN3c104HalfElNS1_14ReductionAddOpIfEEfEEvPT2_PKT_PKT0_SE_lT1_:
	.zero		569


//--------------------- .nv.constant0._ZN2at6native55_GLOBAL__N__0955718d_22_SparseCsrTensorMath_cu_868dd54534reduce_sparse_csr_dim1_cuda_kernelIN3c104HalfEiNS1_14ReductionAddOpIfEEfEEvPT2_PKT_PKT0_SE_lT1_ --------------------------
	.section	.nv.constant0._ZN2at6native55_GLOBAL__N__0955718d_22_SparseCsrTensorMath_cu_868dd54534reduce_sparse_csr_dim1_cuda_kernelIN3c104HalfEiNS1_14ReductionAddOpIfEEfEEvPT2_PKT_PKT0_SE_lT1_,"a",@progbits
	.sectionflags	@""
	.align	4
.nv.constant0._ZN2at6native55_GLOBAL__N__0955718d_22_SparseCsrTensorMath_cu_868dd54534reduce_sparse_csr_dim1_cuda_kernelIN3c104HalfEiNS1_14ReductionAddOpIfEEfEEvPT2_PKT_PKT0_SE_lT1_:
	.zero		569


//--------------------- .nv.constant0._ZN2at6native55_GLOBAL__N__0955718d_22_SparseCsrTensorMath_cu_868dd54534reduce_sparse_csr_dim0_cuda_kernelIN3c104HalfElNS1_14ReductionAddOpIfEEfEEvPT2_PKT0_lPKT_SB_lT1_ --------------------------
	.section	.nv.constant0._ZN2at6native55_GLOBAL__N__0955718d_22_SparseCsrTensorMath_cu_868dd54534reduce_sparse_csr_dim0_cuda_kernelIN3c104HalfElNS1_14ReductionAddOpIfEEfEEvPT2_PKT0_lPKT_SB_lT1_,"a",@progbits
	.sectionflags	@""
	.align	4
.nv.constant0._ZN2at6native55_GLOBAL__N__0955718d_22_SparseCsrTensorMath_cu_868dd54534reduce_sparse_csr_dim0_cuda_kernelIN3c104HalfElNS1_14ReductionAddOpIfEEfEEvPT2_PKT0_lPKT_SB_lT1_:
	.zero		577


//--------------------- .nv.constant0._ZN2at6native55_GLOBAL__N__0955718d_22_SparseCsrTensorMath_cu_868dd54534reduce_sparse_csr_dim0_cuda_kernelIN3c104HalfEiNS1_14ReductionAddOpIfEEfEEvPT2_PKT0_lPKT_SB_lT1_ --------------------------
	.section	.nv.constant0._ZN2at6native55_GLOBAL__N__0955718d_22_SparseCsrTensorMath_cu_868dd54534reduce_sparse_csr_dim0_cuda_kernelIN3c104HalfEiNS1_14ReductionAddOpIfEEfEEvPT2_PKT0_lPKT_SB_lT1_,"a",@progbits
	.sectionflags	@""
	.align	4
.nv.constant0._ZN2at6native55_GLOBAL__N__0955718d_22_SparseCsrTensorMath_cu_868dd54534reduce_sparse_csr_dim0_cuda_kernelIN3c104HalfEiNS1_14ReductionAddOpIfEEfEEvPT2_PKT0_lPKT_SB_lT1_:
	.zero		577


//--------------------- .nv.constant0._ZN2at6native55_GLOBAL__N__0955718d_22_SparseCsrTensorMath_cu_868dd54534reduce_sparse_csr_dim1_cuda_kernelIN3c107complexIfEElNS1_14ReductionAddOpIS5_EES5_EEvPT2_PKT_PKT0_SF_lT1_ --------------------------
	.section	.nv.constant0._ZN2at6native55_GLOBAL__N__0955718d_22_SparseCsrTensorMath_cu_868dd54534reduce_sparse_csr_dim1_cuda_kernelIN3c107complexIfEElNS1_14ReductionAddOpIS5_EES5_EEvPT2_PKT_PKT0_SF_lT1_,"a",@progbits
	.sectionflags	@""
	.align	4
.nv.constant0._ZN2at6native55_GLOBAL__N__0955718d_22_SparseCsrTensorMath_cu_868dd54534reduce_sparse_csr_dim1_cuda_kernelIN3c107complexIfEElNS1_14ReductionAddOpIS5_EES5_EEvPT2_PKT_PKT0_SF_lT1_:
	.zero		569


//--------------------- .nv.constant0._ZN2at6native55_GLOBAL__N__0955718d_22_SparseCsrTensorMath_cu_868dd54534reduce_sparse_csr_dim1_cuda_kernelIN3c107complexIfEEiNS1_14ReductionAddOpIS5_EES5_EEvPT2_PKT_PKT0_SF_lT1_ --------------------------
	.section	.nv.constant0._ZN2at6native55_GLOBAL__N__0955718d_22_SparseCsrTensorMath_cu_868dd54534reduce_sparse_csr_dim1_cuda_kernelIN3c107complexIfEEiNS1_14ReductionAddOpIS5_EES5_EEvPT2_PKT_PKT0_SF_lT1_,"a",@progbits
	.sectionflags	@""
	.align	4
.nv.constant0._ZN2at6native55_GLOBAL__N__0955718d_22_SparseCsrTensorMath_cu_868dd54534reduce_sparse_csr_dim1_cuda_kernelIN3c107complexIfEEiNS1_14ReductionAddOpIS5_EES5_EEvPT2_PKT_PKT0_SF_lT1_:
	.zero		569


//--------------------- .nv.constant0._ZN2at6native55_GLOBAL__N__0955718d_22_SparseCsrTensorMath_cu_868dd54534reduce_sparse_csr_dim0_cuda_kernelIN3c107complexIfEElNS1_14ReductionAddOpIS5_EES5_EEvPT2_PKT0_lPKT_SC_lT1_ --------------------------
	.section	.nv.constant0._ZN2at6native55_GLOBAL__N__0955718d_22_SparseCsrTensorMath_cu_868dd54534reduce_sparse_csr_dim0_cuda_kernelIN3c107complexIfEElNS1_14ReductionAddOpIS5_EES5_EEvPT2_PKT0_lPKT_SC_lT1_,"a",@progbits
	.sectionflags	@""
	.align	4
.nv.constant0._ZN2at6native55_GLOBAL__N__0955718d_22_SparseCsrTensorMath_cu_868dd54534reduce_sparse_csr_dim0_cuda_kernelIN3c107complexIfEElNS1_14ReductionAddOpIS5_EES5_EEvPT2_PKT0_lPKT_SC_lT1_:
	.zero		577


//--------------------- .nv.constant0._ZN2at6native55_GLOBAL__N__0955718d_22_SparseCsrTensorMath_cu_868dd54534reduce_sparse_csr_dim0_cuda_kernelIN3c107complexIfEEiNS1_14ReductionAddOpIS5_EES5_EEvPT2_PKT0_lPKT_SC_lT1_ --------------------------
	.section	.nv.constant0._ZN2at6native55_GLOBAL__N__0955718d_22_SparseCsrTensorMath_cu_868dd54534reduce_sparse_csr_dim0_cuda_kernelIN3c107complexIfEEiNS1_14ReductionAddOpIS5_EES5_EEvPT2_PKT0_lPKT_SC_lT1_,"a",@progbits
	.sectionflags	@""
	.align	4
.nv.constant0._ZN2at6native55_GLOBAL__N__0955718d_22_SparseCsrTensorMath_cu_868dd54534reduce_sparse_csr_dim0_cuda_kernelIN3c107complexIfEEiNS1_14ReductionAddOpIS5_EES5_EEvPT2_PKT0_lPKT_SC_lT1_:
	.zero		577


//--------------------- .nv.constant0._ZN2at6native55_GLOBAL__N__0955718d_22_SparseCsrTensorMath_cu_868dd54534reduce_sparse_csr_dim1_cuda_kernelIN3c107complexIdEElNS1_14ReductionAddOpIS5_EES5_EEvPT2_PKT_PKT0_SF_lT1_ --------------------------
	.section	.nv.constant0._ZN2at6native55_GLOBAL__N__0955718d_22_SparseCsrTensorMath_cu_868dd54534reduce_sparse_csr_dim1_cuda_kernelIN3c107complexIdEElNS1_14ReductionAddOpIS5_EES5_EEvPT2_PKT_PKT0_SF_lT1_,"a",@progbits
	.sectionflags	@""
	.align	4
.nv.constant0._ZN2at6native55_GLOBAL__N__0955718d_22_SparseCsrTensorMath_cu_868dd54534reduce_sparse_csr_dim1_cuda_kernelIN3c107complexIdEElNS1_14ReductionAddOpIS5_EES5_EEvPT2_PKT_PKT0_SF_lT1_:
	.zero		569


//--------------------- .nv.constant0._ZN2at6native55_GLOBAL__N__0955718d_22_SparseCsrTensorMath_cu_868dd54534reduce_sparse_csr_dim1_cuda_kernelIN3c107complexIdEEiNS1_14ReductionAddOpIS5_EES5_EEvPT2_PKT_PKT0_SF_lT1_ --------------------------
	.section	.nv.constant0._ZN2at6native55_GLOBAL__N__0955718d_22_SparseCsrTensorMath_cu_868dd54534reduce_sparse_csr_dim1_cuda_kernelIN3c107complexIdEEiNS1_14ReductionAddOpIS5_EES5_EEvPT2_PKT_PKT0_SF_lT1_,"a",@progbits
	.sectionflags	@""
	.align	4
.nv.constant0._ZN2at6native55_GLOBAL__N__0955718d_22_SparseCsrTensorMath_cu_868dd54534reduce_sparse_csr_dim1_cuda_kernelIN3c107complexIdEEiNS1_14ReductionAddOpIS5_EES5_EEvPT2_PKT_PKT0_SF_lT1_:
	.zero		569


//--------------------- .nv.constant0._ZN2at6native55_GLOBAL__N__0955718d_22_SparseCsrTensorMath_cu_868dd54534reduce_sparse_csr_dim0_cuda_kernelIN3c107complexIdEElNS1_14ReductionAddOpIS5_EES5_EEvPT2_PKT0_lPKT_SC_lT1_ --------------------------
	.section	.nv.constant0._ZN2at6native55_GLOBAL__N__0955718d_22_SparseCsrTensorMath_cu_868dd54534reduce_sparse_csr_dim0_cuda_kernelIN3c107complexIdEElNS1_14ReductionAddOpIS5_EES5_EEvPT2_PKT0_lPKT_SC_lT1_,"a",@progbits
	.sectionflags	@""
	.align	4
.nv.constant0._ZN2at6native55_GLOBAL__N__0955718d_22_SparseCsrTensorMath_cu_868dd54534reduce_sparse_csr_dim0_cuda_kernelIN3c107complexIdEElNS1_14ReductionAddOpIS5_EES5_EEvPT2_PKT0_lPKT_SC_lT1_:
	.zero		577


//--------------------- .nv.constant0._ZN2at6native55_GLOBAL__N__0955718d_22_SparseCsrTensorMath_cu_868dd54534reduce_sparse_csr_dim0_cuda_kernelIN3c107complexIdEEiNS1_14ReductionAddOpIS5_EES5_EEvPT2_PKT0_lPKT_SC_lT1_ --------------------------
	.section	.nv.constant0._ZN2at6native55_GLOBAL__N__0955718d_22_SparseCsrTensorMath_cu_868dd54534reduce_sparse_csr_dim0_cuda_kernelIN3c107complexIdEEiNS1_14ReductionAddOpIS5_EES5_EEvPT2_PKT0_lPKT_SC_lT1_,"a",@progbits
	.sectionflags	@""
	.align	4
.nv.constant0._ZN2at6native55_GLOBAL__N__0955718d_22_SparseCsrTensorMath_cu_868dd54534reduce_sparse_csr_dim0_cuda_kernelIN3c107complexIdEEiNS1_14ReductionAddOpIS5_EES5_EEvPT2_PKT0_lPKT_SC_lT1_:
	.zero		577


//--------------------- .nv.constant0._ZN2at6native55_GLOBAL__N__0955718d_22_SparseCsrTensorMath_cu_868dd54534reduce_sparse_csr_dim1_cuda_kernelIflNS1_14ReductionAddOpIfEEfEEvPT2_PKT_PKT0_SC_lT1_ --------------------------
	.section	.nv.constant0._ZN2at6native55_GLOBAL__N__0955718d_22_SparseCsrTensorMath_cu_868dd54534reduce_sparse_csr_dim1_cuda_kernelIflNS1_14ReductionAddOpIfEEfEEvPT2_PKT_PKT0_SC_lT1_,"a",@progbits
	.sectionflags	@""
	.align	4
.nv.constant0._ZN2at6native55_GLOBAL__N__0955718d_22_SparseCsrTensorMath_cu_868dd54534reduce_sparse_csr_dim1_cuda_kernelIflNS1_14ReductionAddOpIfEEfEEvPT2_PKT_PKT0_SC_lT1_:
	.zero		569


//--------------------- .nv.constant0._ZN2at6native55_GLOBAL__N__0955718d_22_SparseCsrTensorMath_cu_868dd54534reduce_sparse_csr_dim1_cuda_kernelIfiNS1_14ReductionAddOpIfEEfEEvPT2_PKT_PKT0_SC_lT1_ --------------------------
	.section	.nv.constant0._ZN2at6native55_GLOBAL__N__0955718d_22_SparseCsrTensorMath_cu_868dd54534reduce_sparse_csr_dim1_cuda_kernelIfiNS1_14ReductionAddOpIfEEfEEvPT2_PKT_PKT0_SC_lT1_,"a",@progbits
	.sectionflags	@""
	.align	4
.nv.constant0._ZN2at6native55_GLOBAL__N__0955718d_22_SparseCsrTensorMath_cu_868dd54534reduce_sparse_csr_dim1_cuda_kernelIfiNS1_14ReductionAddOpIfEEfEEvPT2_PKT_PKT0_SC_lT1_:
	.zero		569


//--------------------- .nv.constant0._ZN2at6native55_GLOBAL__N__0955718d_22_SparseCsrTensorMath_cu_868dd54534reduce_sparse_csr_dim0_cuda_kernelIflNS1_14ReductionAddOpIfEEfEEvPT2_PKT0_lPKT_S9_lT1_ --------------------------
	.section	.nv.constant0._ZN2at6native55_GLOBAL__N__0955718d_22_SparseCsrTensorMath_cu_868dd54534reduce_sparse_csr_dim0_cuda_kernelIflNS1_14ReductionAddOpIfEEfEEvPT2_PKT0_lPKT_S9_lT1_,"a",@progbits
	.sectionflags	@""
	.align	4
.nv.constant0._ZN2at6native55_GLOBAL__N__0955718d_22_SparseCsrTensorMath_cu_868dd54534reduce_sparse_csr_dim0_cuda_kernelIflNS1_14ReductionAddOpIfEEfEEvPT2_PKT0_lPKT_S9_lT1_:
	.zero		577


//--------------------- .nv.constant0._ZN2at6native55_GLOBAL__N__0955718d_22_SparseCsrTensorMath_cu_868dd54534reduce_sparse_csr_dim0_cuda_kernelIfiNS1_14ReductionAddOpIfEEfEEvPT2_PKT0_lPKT_S9_lT1_ --------------------------
	.section	.nv.constant0._ZN2at6native55_GLOBAL__N__0955718d_22_SparseCsrTensorMath_cu_868dd54534reduce_sparse_csr_dim0_cuda_kernelIfiNS1_14ReductionAddOpIfEEfEEvPT2_PKT0_lPKT_S9_lT1_,"a",@progbits
	.sectionflags	@""
	.align	4
.nv.constant0._ZN2at6native55_GLOBAL__N__0955718d_22_SparseCsrTensorMath_cu_868dd54534reduce_sparse_csr_dim0_cuda_kernelIfiNS1_14ReductionAddOpIfEEfEEvPT2_PKT0_lPKT_S9_lT1_:
	.zero		577


//--------------------- .nv.constant0._ZN2at6native55_GLOBAL__N__0955718d_22_SparseCsrTensorMath_cu_868dd54534reduce_sparse_csr_dim1_cuda_kernelIdlNS1_14ReductionAddOpIdEEdEEvPT2_PKT_PKT0_SC_lT1_ --------------------------
	.section	.nv.constant0._ZN2at6native55_GLOBAL__N__0955718d_22_SparseCsrTensorMath_cu_868dd54534reduce_sparse_csr_dim1_cuda_kernelIdlNS1_14ReductionAddOpIdEEdEEvPT2_PKT_PKT0_SC_lT1_,"a",@progbits
	.sectionflags	@""
	.align	4
.nv.constant0._ZN2at6native55_GLOBAL__N__0955718d_22_SparseCsrTensorMath_cu_868dd54534reduce_sparse_csr_dim1_cuda_kernelIdlNS1_14ReductionAddOpIdEEdEEvPT2_PKT_PKT0_SC_lT1_:
	.zero		569


//--------------------- .nv.constant0._ZN2at6native55_GLOBAL__N__0955718d_22_SparseCsrTensorMath_cu_868dd54534reduce_sparse_csr_dim1_cuda_kernelIdiNS1_14ReductionAddOpIdEEdEEvPT2_PKT_PKT0_SC_lT1_ --------------------------
	.section	.nv.constant0._ZN2at6native55_GLOBAL__N__0955718d_22_SparseCsrTensorMath_cu_868dd54534reduce_sparse_csr_dim1_cuda_kernelIdiNS1_14ReductionAddOpIdEEdEEvPT2_PKT_PKT0_SC_lT1_,"a",@progbits
	.sectionflags	@""
	.align	4
.nv.constant0._ZN2at6native55_GLOBAL__N__0955718d_22_SparseCsrTensorMath_cu_868dd54534reduce_sparse_csr_dim1_cuda_kernelIdiNS1_14ReductionAddOpIdEEdEEvPT2_PKT_PKT0_SC_lT1_:
	.zero		569


//--------------------- .nv.constant0._ZN2at6native55_GLOBAL__N__0955718d_22_SparseCsrTensorMath_cu_868dd54534reduce_sparse_csr_dim0_cuda_kernelIdlNS1_14ReductionAddOpIdEEdEEvPT2_PKT0_lPKT_S9_lT1_ --------------------------
	.section	.nv.constant0._ZN2at6native55_GLOBAL__N__0955718d_22_SparseCsrTensorMath_cu_868dd54534reduce_sparse_csr_dim0_cuda_kernelIdlNS1_14ReductionAddOpIdEEdEEvPT2_PKT0_lPKT_S9_lT1_,"a",@progbits
	.sectionflags	@""
	.align	4
.nv.constant0._ZN2at6native55_GLOBAL__N__0955718d_22_SparseCsrTensorMath_cu_868dd54534reduce_sparse_csr_dim0_cuda_kernelIdlNS1_14ReductionAddOpIdEEdEEvPT2_PKT0_lPKT_S9_lT1_:
	.zero		577


//--------------------- .nv.constant0._ZN2at6native55_GLOBAL__N__0955718d_22_SparseCsrTensorMath_cu_868dd54534reduce_sparse_csr_dim0_cuda_kernelIdiNS1_14ReductionAddOpIdEEdEEvPT2_PKT0_lPKT_S9_lT1_ --------------------------
	.section	.nv.constant0._ZN2at6native55_GLOBAL__N__0955718d_22_SparseCsrTensorMath_cu_868dd54534reduce_sparse_csr_dim0_cuda_kernelIdiNS1_14ReductionAddOpIdEEdEEvPT2_PKT0_lPKT_S9_lT1_,"a",@progbits
	.sectionflags	@""
	.align	4
.nv.constant0._ZN2at6native55_GLOBAL__N__0955718d_22_SparseCsrTensorMath_cu_868dd54534reduce_sparse_csr_dim0_cuda_kernelIdiNS1_14ReductionAddOpIdEEdEEvPT2_PKT0_lPKT_S9_lT1_:
	.zero		577


//--------------------- .nv.constant0._ZN2at6native55_GLOBAL__N__0955718d_22_SparseCsrTensorMath_cu_868dd54534reduce_sparse_csr_dim1_cuda_kernelIslNS1_14ReductionAddOpIlEElEEvPT2_PKT_PKT0_SC_lT1_ --------------------------
	.section	.nv.constant0._ZN2at6native55_GLOBAL__N__0955718d_22_SparseCsrTensorMath_cu_868dd54534reduce_sparse_csr_dim1_cuda_kernelIslNS1_14ReductionAddOpIlEElEEvPT2_PKT_PKT0_SC_lT1_,"a",@progbits
	.sectionflags	@""
	.align	4
.nv.constant0._ZN2at6native55_GLOBAL__N__0955718d_22_SparseCsrTensorMath_cu_868dd54534reduce_sparse_csr_dim1_cuda_kernelIslNS1_14ReductionAddOpIlEElEEvPT2_PKT_PKT0_SC_lT1_:
	.zero		569


//--------------------- .nv.constant0._ZN2at6native55_GLOBAL__N__0955718d_22_SparseCsrTensorMath_cu_868dd54534reduce_sparse_csr_dim1_cuda_kernelIsiNS1_14ReductionAddOpIlEElEEvPT2_PKT_PKT0_SC_lT1_ --------------------------
	.section	.nv.constant0._ZN2at6native55_GLOBAL__N__0955718d_22_SparseCsrTensorMath_cu_868dd54534reduce_sparse_csr_dim1_cuda_kernelIsiNS1_14ReductionAddOpIlEElEEvPT2_PKT_PKT0_SC_lT1_,"a",@progbits
	.sectionflags	@""
	.align	4
.nv.constant0._ZN2at6native55_GLOBAL__N__0955718d_22_SparseCsrTensorMath_cu_868dd54534reduce_sparse_csr_dim1_cuda_kernelIsiNS1_14ReductionAddOpIlEElEEvPT2_PKT_PKT0_SC_lT1_:
	.zero		569


//--------------------- .nv.constant0._ZN2at6native55_GLOBAL__N__0955718d_22_SparseCsrTensorMath_cu_868dd54534reduce_sparse_csr_dim0_cuda_kernelIslNS1_14ReductionAddOpIlEElEEvPT2_PKT0_lPKT_S9_lT1_ --------------------------
	.section	.nv.constant0._ZN2at6native55_GLOBAL__N__0955718d_22_SparseCsrTensorMath_cu_868dd54534reduce_sparse_csr_dim0_cuda_kernelIslNS1_14ReductionAddOpIlEElEEvPT2_PKT0_lPKT_S9_lT1_,"a",@progbits
	.sectionflags	@""
	.align	4
.nv.constant0._ZN2at6native55_GLOBAL__N__0955718d_22_SparseCsrTensorMath_cu_868dd54534reduce_sparse_csr_dim0_cuda_kernelIslNS1_14ReductionAddOpIlEElEEvPT2_PKT0_lPKT_S9_lT1_:
	.zero		577


//--------------------- .nv.constant0._ZN2at6native55_GLOBAL__N__0955718d_22_SparseCsrTensorMath_cu_868dd54534reduce_sparse_csr_dim0_cuda_kernelIsiNS1_14ReductionAddOpIlEElEEvPT2_PKT0_lPKT_S9_lT1_ --------------------------
	.section	.nv.constant0._ZN2at6native55_GLOBAL__N__0955718d_22_SparseCsrTensorMath_cu_868dd54534reduce_sparse_csr_dim0_cuda_kernelIsiNS1_14ReductionAddOpIlEElEEvPT2_PKT0_lPKT_S9_lT1_,"a",@progbits
	.sectionflags	@""
	.align	4
.nv.constant0._ZN2at6native55_GLOBAL__N__0955718d_22_SparseCsrTensorMath_cu_868dd54534reduce_sparse_csr_dim0_cuda_kernelIsiNS1_14ReductionAddOpIlEElEEvPT2_PKT0_lPKT_S9_lT1_:
	.zero		577


//--------------------- .nv.constant0._ZN2at6native55_GLOBAL__N__0955718d_22_SparseCsrTensorMath_cu_868dd54534reduce_sparse_csr_dim1_cuda_kernelIllNS1_14ReductionAddOpIlEElEEvPT2_PKT_PKT0_SC_lT1_ --------------------------
	.section	.nv.constant0._ZN2at6native55_GLOBAL__N__0955718d_22_SparseCsrTensorMath_cu_868dd54534reduce_sparse_csr_dim1_cuda_kernelIllNS1_14ReductionAddOpIlEElEEvPT2_PKT_PKT0_SC_lT1_,"a",@progbits
	.sectionflags	@""
	.align	4
.nv.constant0._ZN2at6native55_GLOBAL__N__0955718d_22_SparseCsrTensorMath_cu_868dd54534reduce_sparse_csr_dim1_cuda_kernelIllNS1_14ReductionAddOpIlEElEEvPT2_PKT_PKT0_SC_lT1_:
	.zero		569


//--------------------- .nv.constant0._ZN2at6native55_GLOBAL__N__0955718d_22_SparseCsrTensorMath_cu_868dd54534reduce_sparse_csr_dim1_cuda_kernelIliNS1_14ReductionAddOpIlEElEEvPT2_PKT_PKT0_SC_lT1_ --------------------------
	.section	.nv.constant0._ZN2at6native55_GLOBAL__N__0955718d_22_SparseCsrTensorMath_cu_868dd54534reduce_sparse_csr_dim1_cuda_kernelIliNS1_14ReductionAddOpIlEElEEvPT2_PKT_PKT0_SC_lT1_,"a",@progbits
	.sectionflags	@""
	.align	4
.nv.constant0._ZN2at6native55_GLOBAL__N__0955718d_22_SparseCsrTensorMath_cu_868dd54534reduce_sparse_csr_dim1_cuda_kernelIliNS1_14ReductionAddOpIlEElEEvPT2_PKT_PKT0_SC_lT1_:
	.zero		569


//--------------------- .nv.constant0._ZN2at6native55_GLOBAL__N__0955718d_22_SparseCsrTensorMath_cu_868dd54534reduce_sparse_csr_dim0_cuda_kernelIllNS1_14ReductionAddOpIlEElEEvPT2_PKT0_lPKT_S9_lT1_ --------------------------
	.section	.nv.constant0._ZN2at6native55_GLOBAL__N__0955718d_22_SparseCsrTensorMath_cu_868dd54534reduce_sparse_csr_dim0_cuda_kernelIllNS1_14ReductionAddOpIlEElEEvPT2_PKT0_lPKT_S9_lT1_,"a",@progbits
	.sectionflags	@""
	.align	4
.nv.constant0._ZN2at6native55_GLOBAL__N__0955718d_22_SparseCsrTensorMath_cu_868dd54534reduce_sparse_csr_dim0_cuda_kernelIllNS1_14ReductionAddOpIlEElEEvPT2_PKT0_lPKT_S9_lT1_:
	.zero		577


//--------------------- .nv.constant0._ZN2at6native55_GLOBAL__N__0955718d_22_SparseCsrTensorMath_cu_868dd54534reduce_sparse_csr_dim0_cuda_kernelIliNS1_14ReductionAddOpIlEElEEvPT2_PKT0_lPKT_S9_lT1_ --------------------------
	.section	.nv.constant0._ZN2at6native55_GLOBAL__N__0955718d_22_SparseCsrTensorMath_cu_868dd54534reduce_sparse_csr_dim0_cuda_kernelIliNS1_14ReductionAddOpIlEElEEvPT2_PKT0_lPKT_S9_lT1_,"a",@progbits
	.sectionflags	@""
	.align	4
.nv.constant0._ZN2at6native55_GLOBAL__N__0955718d_22_SparseCsrTensorMath_cu_868dd54534reduce_sparse_csr_dim0_cuda_kernelIliNS1_14ReductionAddOpIlEElEEvPT2_PKT0_lPKT_S9_lT1_:
	.zero		577


//--------------------- .nv.constant0._ZN2at6native55_GLOBAL__N__0955718d_22_SparseCsrTensorMath_cu_868dd54534reduce_sparse_csr_dim1_cuda_kernelIilNS1_14ReductionAddOpIlEElEEvPT2_PKT_PKT0_SC_lT1_ --------------------------
	.section	.nv.constant0._ZN2at6native55_GLOBAL__N__0955718d_22_SparseCsrTensorMath_cu_868dd54534reduce_sparse_csr_dim1_cuda_kernelIilNS1_14ReductionAddOpIlEElEEvPT2_PKT_PKT0_SC_lT1_,"a",@progbits
	.sectionflags	@""
	.align	4
.nv.constant0._ZN2at6native55_GLOBAL__N__0955718d_22_SparseCsrTensorMath_cu_868dd54534reduce_sparse_csr_dim1_cuda_kernelIilNS1_14ReductionAddOpIlEElEEvPT2_PKT_PKT0_SC_lT1_:
	.zero		569


//--------------------- .nv.constant0._ZN2at6native55_GLOBAL__N__0955718d_22_SparseCsrTensorMath_cu_868dd54534reduce_sparse_csr_dim1_cuda_kernelIiiNS1_14ReductionAddOpIlEElEEvPT2_PKT_PKT0_SC_lT1_ --------------------------
	.section	.nv.constant0._ZN2at6native55_GLOBAL__N__0955718d_22_SparseCsrTensorMath_cu_868dd54534reduce_sparse_csr_dim1_cuda_kernelIiiNS1_14ReductionAddOpIlEElEEvPT2_PKT_PKT0_SC_lT1_,"a",@progbits
	.sectionflags	@""
	.align	4
.nv.constant0._ZN2at6native55_GLOBAL__N__0955718d_22_SparseCsrTensorMath_cu_868dd54534reduce_sparse_csr_dim1_cuda_kernelIiiNS1_14ReductionAddOpIlEElEEvPT2_PKT_PKT0_SC_lT1_:
	.zero		569


//--------------------- .nv.constant0._ZN2at6native55_GLOBAL__N__0955718d_22_SparseCsrTensorMath_cu_868dd54534reduce_sparse_csr_dim0_cuda_kernelIilNS1_14ReductionAddOpIlEElEEvPT2_PKT0_lPKT_S9_lT1_ --------------------------
	.section	.nv.constant0._ZN2at6native55_GLOBAL__N__0955718d_22_SparseCsrTensorMath_cu_868dd54534reduce_sparse_csr_dim0_cuda_kernelIilNS1_14ReductionAddOpIlEElEEvPT2_PKT0_lPKT_S9_lT1_,"a",@progbits
	.sectionflags	@""
	.align	4
.nv.constant0._ZN2at6native55_GLOBAL__N__0955718d_22_SparseCsrTensorMath_cu_868dd54534reduce_sparse_csr_dim0_cuda_kernelIilNS1_14ReductionAddOpIlEElEEvPT2_PKT0_lPKT_S9_lT1_:
	.zero		577


//--------------------- .nv.constant0._ZN2at6native55_GLOBAL__N__0955718d_22_SparseCsrTensorMath_cu_868dd54534reduce_sparse_csr_dim0_cuda_kernelIiiNS1_14ReductionAddOpIlEElEEvPT2_PKT0_lPKT_S9_lT1_ --------------------------
	.section	.nv.constant0._ZN2at6native55_GLOBAL__N__0955718d_22_SparseCsrTensorMath_cu_868dd54534reduce_sparse_csr_dim0_cuda_kernelIiiNS1_14ReductionAddOpIlEElEEvPT2_PKT0_lPKT_S9_lT1_,"a",@progbits
	.sectionflags	@""
	.align	4
.nv.constant0._ZN2at6native55_GLOBAL__N__0955718d_22_SparseCsrTensorMath_cu_868dd54534reduce_sparse_csr_dim0_cuda_kernelIiiNS1_14ReductionAddOpIlEElEEvPT2_PKT0_lPKT_S9_lT1_:
	.zero		577


//--------------------- .nv.constant0._ZN2at6native55_GLOBAL__N__0955718d_22_SparseCsrTensorMath_cu_868dd54534reduce_sparse_csr_dim1_cuda_kernelIalNS1_14ReductionAddOpIlEElEEvPT2_PKT_PKT0_SC_lT1_ --------------------------
	.section	.nv.constant0._ZN2at6native55_GLOBAL__N__0955718d_22_SparseCsrTensorMath_cu_868dd54534reduce_sparse_csr_dim1_cuda_kernelIalNS1_14ReductionAddOpIlEElEEvPT2_PKT_PKT0_SC_lT1_,"a",@progbits
	.sectionflags	@""
	.align	4
.nv.constant0._ZN2at6native55_GLOBAL__N__0955718d_22_SparseCsrTensorMath_cu_868dd54534reduce_sparse_csr_dim1_cuda_kernelIalNS1_14ReductionAddOpIlEElEEvPT2_PKT_PKT0_SC_lT1_:
	.zero		569


//--------------------- .nv.constant0._ZN2at6native55_GLOBAL__N__0955718d_22_SparseCsrTensorMath_cu_868dd54534reduce_sparse_csr_dim1_cuda_kernelIaiNS1_14ReductionAddOpIlEElEEvPT2_PKT_PKT0_SC_lT1_ --------------------------
	.section	.nv.constant0._ZN2at6native55_GLOBAL__N__0955718d_22_SparseCsrTensorMath_cu_868dd54534reduce_sparse_csr_dim1_cuda_kernelIaiNS1_14ReductionAddOpIlEElEEvPT2_PKT_PKT0_SC_lT1_,"a",@progbits
	.sectionflags	@""
	.align	4
.nv.constant0._ZN2at6native55_GLOBAL__N__0955718d_22_SparseCsrTensorMath_cu_868dd54534reduce_sparse_csr_dim1_cuda_kernelIaiNS1_14ReductionAddOpIlEElEEvPT2_PKT_PKT0_SC_lT1_:
	.zero		569


//--------------------- .nv.constant0._ZN2at6native55_GLOBAL__N__0955718d_22_SparseCsrTensorMath_cu_868dd54534reduce_sparse_csr_dim0_cuda_kernelIalNS1_14ReductionAddOpIlEElEEvPT2_PKT0_lPKT_S9_lT1_ --------------------------
	.section	.nv.constant0._ZN2at6native55_GLOBAL__N__0955718d_22_SparseCsrTensorMath_cu_868dd54534reduce_sparse_csr_dim0_cuda_kernelIalNS1_14ReductionAddOpIlEElEEvPT2_PKT0_lPKT_S9_lT1_,"a",@progbits
	.sectionflags	@""
	.align	4
.nv.constant0._ZN2at6native55_GLOBAL__N__0955718d_22_SparseCsrTensorMath_cu_868dd54534reduce_sparse_csr_dim0_cuda_kernelIalNS1_14ReductionAddOpIlEElEEvPT2_PKT0_lPKT_S9_lT1_:
	.zero		577


//--------------------- .nv.constant0._ZN2at6native55_GLOBAL__N__0955718d_22_SparseCsrTensorMath_cu_868dd54534reduce_sparse_csr_dim0_cuda_kernelIaiNS1_14ReductionAddOpIlEElEEvPT2_PKT0_lPKT_S9_lT1_ --------------------------
	.section	.nv.constant0._ZN2at6native55_GLOBAL__N__0955718d_22_SparseCsrTensorMath_cu_868dd54534reduce_sparse_csr_dim0_cuda_kernelIaiNS1_14ReductionAddOpIlEElEEvPT2_PKT0_lPKT_S9_lT1_,"a",@progbits
	.sectionflags	@""
	.align	4
.nv.constant0._ZN2at6native55_GLOBAL__N__0955718d_22_SparseCsrTensorMath_cu_868dd54534reduce_sparse_csr_dim0_cuda_kernelIaiNS1_14ReductionAddOpIlEElEEvPT2_PKT0_lPKT_S9_lT1_:
	.zero		577


//--------------------- .nv.constant0._ZN2at6native55_GLOBAL__N__0955718d_22_SparseCsrTensorMath_cu_868dd54534reduce_sparse_csr_dim1_cuda_kernelIhlNS1_14ReductionAddOpIlEElEEvPT2_PKT_PKT0_SC_lT1_ --------------------------
	.section	.nv.constant0._ZN2at6native55_GLOBAL__N__0955718d_22_SparseCsrTensorMath_cu_868dd54534reduce_sparse_csr_dim1_cuda_kernelIhlNS1_14ReductionAddOpIlEElEEvPT2_PKT_PKT0_SC_lT1_,"a",@progbits
	.sectionflags	@""
	.align	4
.nv.constant0._ZN2at6native55_GLOBAL__N__0955718d_22_SparseCsrTensorMath_cu_868dd54534reduce_sparse_csr_dim1_cuda_kernelIhlNS1_14ReductionAddOpIlEElEEvPT2_PKT_PKT0_SC_lT1_:
	.zero		569


//--------------------- .nv.constant0._ZN2at6native55_GLOBAL__N__0955718d_22_SparseCsrTensorMath_cu_868dd54534reduce_sparse_csr_dim1_cuda_kernelIhiNS1_14ReductionAddOpIlEElEEvPT2_PKT_PKT0_SC_lT1_ --------------------------
	.section	.nv.constant0._ZN2at6native55_GLOBAL__N__0955718d_22_SparseCsrTensorMath_cu_868dd54534reduce_sparse_csr_dim1_cuda_kernelIhiNS1_14ReductionAddOpIlEElEEvPT2_PKT_PKT0_SC_lT1_,"a",@progbits
	.sectionflags	@""
	.align	4
.nv.constant0._ZN2at6native55_GLOBAL__N__0955718d_22_SparseCsrTensorMath_cu_868dd54534reduce_sparse_csr_dim1_cuda_kernelIhiNS1_14ReductionAddOpIlEElEEvPT2_PKT_PKT0_SC_lT1_:
	.zero		569


//--------------------- .nv.constant0._ZN2at6native55_GLOBAL__N__0955718d_22_SparseCsrTensorMath_cu_868dd54536reduce_crow_indices_dim1_cuda_kernelIlEEvPT_S4_PKS3_l --------------------------
	.section	.nv.constant0._ZN2at6native55_GLOBAL__N__0955718d_22_SparseCsrTensorMath_cu_868dd54536reduce_crow_indices_dim1_cuda_kernelIlEEvPT_S4_PKS3_l,"a",@progbits
	.sectionflags	@""
	.align	4
.nv.constant0._ZN2at6native55_GLOBAL__N__0955718d_22_SparseCsrTensorMath_cu_868dd54536reduce_crow_indices_dim1_cuda_kernelIlEEvPT_S4_PKS3_l:
	.zero		560


//--------------------- .nv.constant0._ZN2at6native55_GLOBAL__N__0955718d_22_SparseCsrTensorMath_cu_868dd54536reduce_crow_indices_dim1_cuda_kernelIiEEvPT_S4_PKS3_l --------------------------
	.section	.nv.constant0._ZN2at6native55_GLOBAL__N__0955718d_22_SparseCsrTensorMath_cu_868dd54536reduce_crow_indices_dim1_cuda_kernelIiEEvPT_S4_PKS3_l,"a",@progbits
	.sectionflags	@""
	.align	4
.nv.constant0._ZN2at6native55_GLOBAL__N__0955718d_22_SparseCsrTensorMath_cu_868dd54536reduce_crow_indices_dim1_cuda_kernelIiEEvPT_S4_PKS3_l:
	.zero		560


//--------------------- .nv.constant0._ZN2at6native55_GLOBAL__N__0955718d_22_SparseCsrTensorMath_cu_868dd54534reduce_sparse_csr_dim0_cuda_kernelIhlNS1_14ReductionAddOpIlEElEEvPT2_PKT0_lPKT_S9_lT1_ --------------------------
	.section	.nv.constant0._ZN2at6native55_GLOBAL__N__0955718d_22_SparseCsrTensorMath_cu_868dd54534reduce_sparse_csr_dim0_cuda_kernelIhlNS1_14ReductionAddOpIlEElEEvPT2_PKT0_lPKT_S9_lT1_,"a",@progbits
	.sectionflags	@""
	.align	4
.nv.constant0._ZN2at6native55_GLOBAL__N__0955718d_22_SparseCsrTensorMath_cu_868dd54534reduce_sparse_csr_dim0_cuda_kernelIhlNS1_14ReductionAddOpIlEElEEvPT2_PKT0_lPKT_S9_lT1_:
	.zero		577


//--------------------- .nv.constant0._ZN2at6native55_GLOBAL__N__0955718d_22_SparseCsrTensorMath_cu_868dd54534reduce_sparse_csr_dim0_cuda_kernelIhiNS1_14ReductionAddOpIlEElEEvPT2_PKT0_lPKT_S9_lT1_ --------------------------
	.section	.nv.constant0._ZN2at6native55_GLOBAL__N__0955718d_22_SparseCsrTensorMath_cu_868dd54534reduce_sparse_csr_dim0_cuda_kernelIhiNS1_14ReductionAddOpIlEElEEvPT2_PKT0_lPKT_S9_lT1_,"a",@progbits
	.sectionflags	@""
	.align	4
.nv.constant0._ZN2at6native55_GLOBAL__N__0955718d_22_SparseCsrTensorMath_cu_868dd54534reduce_sparse_csr_dim0_cuda_kernelIhiNS1_14ReductionAddOpIlEElEEvPT2_PKT0_lPKT_S9_lT1_:
	.zero		577


//--------------------- .nv.constant0._ZN2at6native55_GLOBAL__N__0955718d_22_SparseCsrTensorMath_cu_868dd54543convert_indices_from_csr_to_coo_cuda_kernelIslEEvPT0_PKT_lll --------------------------
	.section	.nv.constant0._ZN2at6native55_GLOBAL__N__0955718d_22_SparseCsrTensorMath_cu_868dd54543convert_indices_from_csr_to_coo_cuda_kernelIslEEvPT0_PKT_lll,"a",@progbits
	.sectionflags	@""
	.align	4
.nv.constant0._ZN2at6native55_GLOBAL__N__0955718d_22_SparseCsrTensorMath_cu_868dd54543convert_indices_from_csr_to_coo_cuda_kernelIslEEvPT0_PKT_lll:
	.zero		568


//--------------------- .nv.constant0._ZN2at6native55_GLOBAL__N__0955718d_22_SparseCsrTensorMath_cu_868dd54543convert_indices_from_csr_to_coo_cuda_kernelIllEEvPT0_PKT_lll --------------------------
	.section	.nv.constant0._ZN2at6native55_GLOBAL__N__0955718d_22_SparseCsrTensorMath_cu_868dd54543convert_indices_from_csr_to_coo_cuda_kernelIllEEvPT0_PKT_lll,"a",@progbits
	.sectionflags	@""
	.align	4
.nv.constant0._ZN2at6native55_GLOBAL__N__0955718d_22_SparseCsrTensorMath_cu_868dd54543convert_indices_from_csr_to_coo_cuda_kernelIllEEvPT0_PKT_lll:
	.zero		568


//--------------------- .nv.constant0._ZN2at6native55_GLOBAL__N__0955718d_22_SparseCsrTensorMath_cu_868dd54543convert_indices_from_csr_to_coo_cuda_kernelIilEEvPT0_PKT_lll --------------------------
	.section	.nv.constant0._ZN2at6native55_GLOBAL__N__0955718d_22_SparseCsrTensorMath_cu_868dd54543convert_indices_from_csr_to_coo_cuda_kernelIilEEvPT0_PKT_lll,"a",@progbits
	.sectionflags	@""
	.align	4
.nv.constant0._ZN2at6native55_GLOBAL__N__0955718d_22_SparseCsrTensorMath_cu_868dd54543convert_indices_from_csr_to_coo_cuda_kernelIilEEvPT0_PKT_lll:
	.zero		568


//--------------------- .nv.constant0._ZN2at6native55_GLOBAL__N__0955718d_22_SparseCsrTensorMath_cu_868dd54543convert_indices_from_csr_to_coo_cuda_kernelIalEEvPT0_PKT_lll --------------------------
	.section	.nv.constant0._ZN2at6native55_GLOBAL__N__0955718d_22_SparseCsrTensorMath_cu_868dd54543convert_indices_from_csr_to_coo_cuda_kernelIalEEvPT0_PKT_lll,"a",@progbits
	.sectionflags	@""
	.align	4
.nv.constant0._ZN2at6native55_GLOBAL__N__0955718d_22_SparseCsrTensorMath_cu_868dd54543convert_indices_from_csr_to_coo_cuda_kernelIalEEvPT0_PKT_lll:
	.zero		568


//--------------------- .nv.constant0._ZN2at6native55_GLOBAL__N__0955718d_22_SparseCsrTensorMath_cu_868dd54543convert_indices_from_csr_to_coo_cuda_kernelIhlEEvPT0_PKT_lll --------------------------
	.section	.nv.constant0._ZN2at6native55_GLOBAL__N__0955718d_22_SparseCsrTensorMath_cu_868dd54543convert_indices_from_csr_to_coo_cuda_kernelIhlEEvPT0_PKT_lll,"a",@progbits
	.sectionflags	@""
	.align	4
.nv.constant0._ZN2at6native55_GLOBAL__N__0955718d_22_SparseCsrTensorMath_cu_868dd54543convert_indices_from_csr_to_coo_cuda_kernelIhlEEvPT0_PKT_lll:
	.zero		568


//--------------------- .nv.constant0._ZN2at6native55_GLOBAL__N__0955718d_22_SparseCsrTensorMath_cu_868dd54543convert_indices_from_csr_to_coo_cuda_kernelIsiEEvPT0_PKT_lll --------------------------
	.section	.nv.constant0._ZN2at6native55_GLOBAL__N__0955718d_22_SparseCsrTensorMath_cu_868dd54543convert_indices_from_csr_to_coo_cuda_kernelIsiEEvPT0_PKT_lll,"a",@progbits
	.sectionflags	@""
	.align	4
.nv.constant0._ZN2at6native55_GLOBAL__N__0955718d_22_SparseCsrTensorMath_cu_868dd54543convert_indices_from_csr_to_coo_cuda_kernelIsiEEvPT0_PKT_lll:
	.zero		568


//--------------------- .nv.constant0._ZN2at6native55_GLOBAL__N__0955718d_22_SparseCsrTensorMath_cu_868dd54543convert_indices_from_csr_to_coo_cuda_kernelIliEEvPT0_PKT_lll --------------------------
	.section	.nv.constant0._ZN2at6native55_GLOBAL__N__0955718d_22_SparseCsrTensorMath_cu_868dd54543convert_indices_from_csr_to_coo_cuda_kernelIliEEvPT0_PKT_lll,"a",@progbits
	.sectionflags	@""
	.align	4
.nv.constant0._ZN2at6native55_GLOBAL__N__0955718d_22_SparseCsrTensorMath_cu_868dd54543convert_indices_from_csr_to_coo_cuda_kernelIliEEvPT0_PKT_lll:
	.zero		568


//--------------------- .nv.constant0._ZN2at6native55_GLOBAL__N__0955718d_22_SparseCsrTensorMath_cu_868dd54543convert_indices_from_csr_to_coo_cuda_kernelIiiEEvPT0_PKT_lll --------------------------
	.section	.nv.constant0._ZN2at6native55_GLOBAL__N__0955718d_22_SparseCsrTensorMath_cu_868dd54543convert_indices_from_csr_to_coo_cuda_kernelIiiEEvPT0_PKT_lll,"a",@progbits
	.sectionflags	@""
	.align	4
.nv.constant0._ZN2at6native55_GLOBAL__N__0955718d_22_SparseCsrTensorMath_cu_868dd54543convert_indices_from_csr_to_coo_cuda_kernelIiiEEvPT0_PKT_lll:
	.zero		568


//--------------------- .nv.constant0._ZN2at6native55_GLOBAL__N__0955718d_22_SparseCsrTensorMath_cu_868dd54543convert_indices_from_csr_to_coo_cuda_kernelIaiEEvPT0_PKT_lll --------------------------
	.section	.nv.constant0._ZN2at6native55_GLOBAL__N__0955718d_22_SparseCsrTensorMath_cu_868dd54543convert_indices_from_csr_to_coo_cuda_kernelIaiEEvPT0_PKT_lll,"a",@progbits
	.sectionflags	@""
	.align	4
.nv.constant0._ZN2at6native55_GLOBAL__N__0955718d_22_SparseCsrTensorMath_cu_868dd54543convert_indices_from_csr_to_coo_cuda_kernelIaiEEvPT0_PKT_lll:
	.zero		568


//--------------------- .nv.constant0._ZN2at6native55_GLOBAL__N__0955718d_22_SparseCsrTensorMath_cu_868dd54543convert_indices_from_csr_to_coo_cuda_kernelIhiEEvPT0_PKT_lll --------------------------
	.section	.nv.constant0._ZN2at6native55_GLOBAL__N__0955718d_22_SparseCsrTensorMath_cu_868dd54543convert_indices_from_csr_to_coo_cuda_kernelIhiEEvPT0_PKT_lll,"a",@progbits
	.sectionflags	@""
	.align	4
.nv.constant0._ZN2at6native55_GLOBAL__N__0955718d_22_SparseCsrTensorMath_cu_868dd54543convert_indices_from_csr_to_coo_cuda_kernelIhiEEvPT0_PKT_lll:
	.zero		568


//--------------------- .nv.constant0._ZN2at6native55_GLOBAL__N__0955718d_22_SparseCsrTensorMath_cu_868dd54543convert_indices_from_coo_to_csr_cuda_kernelIslEEvPT0_PKT_ll --------------------------
	.section	.nv.constant0._ZN2at6native55_GLOBAL__N__0955718d_22_SparseCsrTensorMath_cu_868dd54543convert_indices_from_coo_to_csr_cuda_kernelIslEEvPT0_PKT_ll,"a",@progbits
	.sectionflags	@""
	.align	4
.nv.constant0._ZN2at6native55_GLOBAL__N__0955718d_22_SparseCsrTensorMath_cu_868dd54543convert_indices_from_coo_to_csr_cuda_kernelIslEEvPT0_PKT_ll:
	.zero		560


//--------------------- .nv.constant0._ZN2at6native55_GLOBAL__N__0955718d_22_SparseCsrTensorMath_cu_868dd54543convert_indices_from_coo_to_csr_cuda_kernelIllEEvPT0_PKT_ll --------------------------
	.section	.nv.constant0._ZN2at6native55_GLOBAL__N__0955718d_22_SparseCsrTensorMath_cu_868dd54543convert_indices_from_coo_to_csr_cuda_kernelIllEEvPT0_PKT_ll,"a",@progbits
	.sectionflags	@""
	.align	4
.nv.constant0._ZN2at6native55_GLOBAL__N__0955718d_22_SparseCsrTensorMath_cu_868dd54543convert_indices_from_coo_to_csr_cuda_kernelIllEEvPT0_PKT_ll:
	.zero		560


//--------------------- .nv.constant0._ZN2at6native55_GLOBAL__N__0955718d_22_SparseCsrTensorMath_cu_868dd54543convert_indices_from_coo_to_csr_cuda_kernelIilEEvPT0_PKT_ll --------------------------
	.section	.nv.constant0._ZN2at6native55_GLOBAL__N__0955718d_22_SparseCsrTensorMath_cu_868dd54543convert_indices_from_coo_to_csr_cuda_kernelIilEEvPT0_PKT_ll,"a",@progbits
	.sectionflags	@""
	.align	4
.nv.constant0._ZN2at6native55_GLOBAL__N__0955718d_22_SparseCsrTensorMath_cu_868dd54543convert_indices_from_coo_to_csr_cuda_kernelIilEEvPT0_PKT_ll:
	.zero		560


//--------------------- .nv.constant0._ZN2at6native55_GLOBAL__N__0955718d_22_SparseCsrTensorMath_cu_868dd54543convert_indices_from_coo_to_csr_cuda_kernelIalEEvPT0_PKT_ll --------------------------
	.section	.nv.constant0._ZN2at6native55_GLOBAL__N__0955718d_22_SparseCsrTensorMath_cu_868dd54543convert_indices_from_coo_to_csr_cuda_kernelIalEEvPT0_PKT_ll,"a",@progbits
	.sectionflags	@""
	.align	4
.nv.constant0._ZN2at6native55_GLOBAL__N__0955718d_22_SparseCsrTensorMath_cu_868dd54543convert_indices_from_coo_to_csr_cuda_kernelIalEEvPT0_PKT_ll:
	.zero		560


//--------------------- .nv.constant0._ZN2at6native55_GLOBAL__N__0955718d_22_SparseCsrTensorMath_cu_868dd54543convert_indices_from_coo_to_csr_cuda_kernelIhlEEvPT0_PKT_ll --------------------------
	.section	.nv.constant0._ZN2at6native55_GLOBAL__N__0955718d_22_SparseCsrTensorMath_cu_868dd54543convert_indices_from_coo_to_csr_cuda_kernelIhlEEvPT0_PKT_ll,"a",@progbits
	.sectionflags	@""
	.align	4
.nv.constant0._ZN2at6native55_GLOBAL__N__0955718d_22_SparseCsrTensorMath_cu_868dd54543convert_indices_from_coo_to_csr_cuda_kernelIhlEEvPT0_PKT_ll:
	.zero		560


//--------------------- .nv.constant0._ZN2at6native55_GLOBAL__N__0955718d_22_SparseCsrTensorMath_cu_868dd54543convert_indices_from_coo_to_csr_cuda_kernelIsiEEvPT0_PKT_ll --------------------------
	.section	.nv.constant0._ZN2at6native55_GLOBAL__N__0955718d_22_SparseCsrTensorMath_cu_868dd54543convert_indices_from_coo_to_csr_cuda_kernelIsiEEvPT0_PKT_ll,"a",@progbits
	.sectionflags	@""
	.align	4
.nv.constant0._ZN2at6native55_GLOBAL__N__0955718d_22_SparseCsrTensorMath_cu_868dd54543convert_indices_from_coo_to_csr_cuda_kernelIsiEEvPT0_PKT_ll:
	.zero		560


//--------------------- .nv.constant0._ZN2at6native55_GLOBAL__N__0955718d_22_SparseCsrTensorMath_cu_868dd54543convert_indices_from_coo_to_csr_cuda_kernelIliEEvPT0_PKT_ll --------------------------
	.section	.nv.constant0._ZN2at6native55_GLOBAL__N__0955718d_22_SparseCsrTensorMath_cu_868dd54543convert_indices_from_coo_to_csr_cuda_kernelIliEEvPT0_PKT_ll,"a",@progbits
	.sectionflags	@""
	.align	4
.nv.constant0._ZN2at6native55_GLOBAL__N__0955718d_22_SparseCsrTensorMath_cu_868dd54543convert_indices_from_coo_to_csr_cuda_kernelIliEEvPT0_PKT_ll:
	.zero		560


//--------------------- .nv.constant0._ZN2at6native55_GLOBAL__N__0955718d_22_SparseCsrTensorMath_cu_868dd54543convert_indices_from_coo_to_csr_cuda_kernelIiiEEvPT0_PKT_ll --------------------------
	.section	.nv.constant0._ZN2at6native55_GLOBAL__N__0955718d_22_SparseCsrTensorMath_cu_868dd54543convert_indices_from_coo_to_csr_cuda_kernelIiiEEvPT0_PKT_ll,"a",@progbits
	.sectionflags	@""
	.align	4
.nv.constant0._ZN2at6native55_GLOBAL__N__0955718d_22_SparseCsrTensorMath_cu_868dd54543convert_indices_from_coo_to_csr_cuda_kernelIiiEEvPT0_PKT_ll:
	.zero		560


//--------------------- .nv.constant0._ZN2at6native55_GLOBAL__N__0955718d_22_SparseCsrTensorMath_cu_868dd54543convert_indices_from_coo_to_csr_cuda_kernelIaiEEvPT0_PKT_ll --------------------------
	.section	.nv.constant0._ZN2at6native55_GLOBAL__N__0955718d_22_SparseCsrTensorMath_cu_868dd54543convert_indices_from_coo_to_csr_cuda_kernelIaiEEvPT0_PKT_ll,"a",@progbits
	.sectionflags	@""
	.align	4
.nv.constant0._ZN2at6native55_GLOBAL__N__0955718d_22_SparseCsrTensorMath_cu_868dd54543convert_indices_from_coo_to_csr_cuda_kernelIaiEEvPT0_PKT_ll:
	.zero		560


//--------------------- .nv.constant0._ZN2at6native55_GLOBAL__N__0955718d_22_SparseCsrTensorMath_cu_868dd54543convert_indices_from_coo_to_csr_cuda_kernelIhiEEvPT0_PKT_ll --------------------------
	.section	.nv.constant0._ZN2at6native55_GLOBAL__N__0955718d_22_SparseCsrTensorMath_cu_868dd54543convert_indices_from_coo_to_csr_cuda_kernelIhiEEvPT0_PKT_ll,"a",@progbits
	.sectionflags	@""
	.align	4
.nv.constant0._ZN2at6native55_GLOBAL__N__0955718d_22_SparseCsrTensorMath_cu_868dd54543convert_indices_from_coo_to_csr_cuda_kernelIhiEEvPT0_PKT_ll:
	.zero		560


//--------------------- .nv.constant0._ZN2at6native13reduce_kernelILi512ELi1ENS0_8ReduceOpIN3c108BFloat16ENS0_14func_wrapper_tIS4_NS0_55_GLOBAL__N__0955718d_22_SparseCsrTensorMath_cu_868dd54514ReductionMulOpIS4_EEEEjS4_Li4ELi4EEEEEvT1_ --------------------------
	.section	.nv.constant0._ZN2at6native13reduce_kernelILi512ELi1ENS0_8ReduceOpIN3c108BFloat16ENS0_14func_wrapper_tIS4_NS0_55_GLOBAL__N__0955718d_22_SparseCsrTensorMath_cu_868dd54514ReductionMulOpIS4_EEEEjS4_Li4ELi4EEEEEvT1_,"a",@progbits
	.sectionflags	@""
	.align	4
.nv.constant0._ZN2at6native13reduce_kernelILi512ELi1ENS0_8ReduceOpIN3c108BFloat16ENS0_14func_wrapper_tIS4_NS0_55_GLOBAL__N__0955718d_22_SparseCsrTensorMath_cu_868dd54514ReductionMulOpIS4_EEEEjS4_Li4ELi4EEEEEvT1_:
	.zero		1568


//--------------------- .nv.constant0._ZN2at6native13reduce_kernelILi256ELi2ENS0_8ReduceOpIN3c108BFloat16ENS0_14func_wrapper_tIS4_NS0_55_GLOBAL__N__0955718d_22_SparseCsrTensorMath_cu_868dd54514ReductionMulOpIS4_EEEEjS4_Li4ELi4EEEEEvT1_ --------------------------
	.section	.nv.constant0._ZN2at6native13reduce_kernelILi256ELi2ENS0_8ReduceOpIN3c108BFloat16ENS0_14func_wrapper_tIS4_NS0_55_GLOBAL__N__0955718d_22_SparseCsrTensorMath_cu_868dd54514ReductionMulOpIS4_EEEEjS4_Li4ELi4EEEEEvT1_,"a",@progbits
	.sectionflags	@""
	.align	4
.nv.constant0._ZN2at6native13reduce_kernelILi256ELi2ENS0_8ReduceOpIN3c108BFloat16ENS0_14func_wrapper_tIS4_NS0_55_GLOBAL__N__0955718d_22_SparseCsrTensorMath_cu_868dd54514ReductionMulOpIS4_EEEEjS4_Li4ELi4EEEEEvT1_:
	.zero		1568


//--------------------- .nv.constant0._ZN2at6native13reduce_kernelILi128ELi4ENS0_8ReduceOpIN3c108BFloat16ENS0_14func_wrapper_tIS4_NS0_55_GLOBAL__N__0955718d_22_SparseCsrTensorMath_cu_868dd54514ReductionMulOpIS4_EEEEjS4_Li4ELi4EEEEEvT1_ --------------------------
	.section	.nv.constant0._ZN2at6native13reduce_kernelILi128ELi4ENS0_8ReduceOpIN3c108BFloat16ENS0_14func_wrapper_tIS4_NS0_55_GLOBAL__N__0955718d_22_SparseCsrTensorMath_cu_868dd54514ReductionMulOpIS4_EEEEjS4_Li4ELi4EEEEEvT1_,"a",@progbits
	.sectionflags	@""
	.align	4
.nv.constant0._ZN2at6native13reduce_kernelILi128ELi4ENS0_8ReduceOpIN3c108BFloat16ENS0_14func_wrapper_tIS4_NS0_55_GLOBAL__N__0955718d_22_SparseCsrTensorMath_cu_868dd54514ReductionMulOpIS4_EEEEjS4_Li4ELi4EEEEEvT1_:
	.zero		1568


//--------------------- .nv.constant0._ZN2at6native13reduce_kernelILi512ELi1ENS0_8ReduceOpIN3c104HalfENS0_14func_wrapper_tIS4_NS0_55_GLOBAL__N__0955718d_22_SparseCsrTensorMath_cu_868dd54514ReductionMulOpIS4_EEEEjS4_Li4ELi4EEEEEvT1_ --------------------------
	.section	.nv.constant0._ZN2at6native13reduce_kernelILi512ELi1ENS0_8ReduceOpIN3c104HalfENS0_14func_wrapper_tIS4_NS0_55_GLOBAL__N__0955718d_22_SparseCsrTensorMath_cu_868dd54514ReductionMulOpIS4_EEEEjS4_Li4ELi4EEEEEvT1_,"a",@progbits
	.sectionflags	@""
	.align	4
.nv.constant0._ZN2at6native13reduce_kernelILi512ELi1ENS0_8ReduceOpIN3c104HalfENS0_14func_wrapper_tIS4_NS0_55_GLOBAL__N__0955718d_22_SparseCsrTensorMath_cu_868dd54514ReductionMulOpIS4_EEEEjS4_Li4ELi4EEEEEvT1_:
	.zero		1568


//--------------------- .nv.constant0._ZN2at6native13reduce_kernelILi256ELi2ENS0_8ReduceOpIN3c104HalfENS0_14func_wrapper_tIS4_NS0_55_GLOBAL__N__0955718d_22_SparseCsrTensorMath_cu_868dd54514ReductionMulOpIS4_EEEEjS4_Li4ELi4EEEEEvT1_ --------------------------
	.section	.nv.constant0._ZN2at6native13reduce_kernelILi256ELi2ENS0_8ReduceOpIN3c104HalfENS0_14func_wrapper_tIS4_NS0_55_GLOBAL__N__0955718d_22_SparseCsrTensorMath_cu_868dd54514ReductionMulOpIS4_EEEEjS4_Li4ELi4EEEEEvT1_,"a",@progbits
	.sectionflags	@""
	.align	4
.nv.constant0._ZN2at6native13reduce_kernelILi256ELi2ENS0_8ReduceOpIN3c104HalfENS0_14func_wrapper_tIS4_NS0_55_GLOBAL__N__0955718d_22_SparseCsrTensorMath_cu_868dd54514ReductionMulOpIS4_EEEEjS4_Li4ELi4EEEEEvT1_:
	.zero		1568


//--------------------- .nv.constant0._ZN2at6native13reduce_kernelILi128ELi4ENS0_8ReduceOpIN3c104HalfENS0_14func_wrapper_tIS4_NS0_55_GLOBAL__N__0955718d_22_SparseCsrTensorMath_cu_868dd54514ReductionMulOpIS4_EEEEjS4_Li4ELi4EEEEEvT1_ --------------------------
	.section	.nv.constant0._ZN2at6native13reduce_kernelILi128ELi4ENS0_8ReduceOpIN3c104HalfENS0_14func_wrapper_tIS4_NS0_55_GLOBAL__N__0955718d_22_SparseCsrTensorMath_cu_868dd54514ReductionMulOpIS4_EEEEjS4_Li4ELi4EEEEEvT1_,"a",@progbits
	.sectionflags	@""
	.align	4
.nv.constant0._ZN2at6native13reduce_kernelILi128ELi4ENS0_8ReduceOpIN3c104HalfENS0_14func_wrapper_tIS4_NS0_55_GLOBAL__N__0955718d_22_SparseCsrTensorMath_cu_868dd54514ReductionMulOpIS4_EEEEjS4_Li4ELi4EEEEEvT1_:
	.zero		1568


//--------------------- .nv.constant0._ZN2at6native13reduce_kernelILi512ELi1ENS0_8ReduceOpIN3c107complexIfEENS0_14func_wrapper_tIS5_NS0_55_GLOBAL__N__0955718d_22_SparseCsrTensorMath_cu_868dd54514ReductionMulOpIS5_EEEEjS5_Li4ELi4EEEEEvT1_ --------------------------
	.section	.nv.constant0._ZN2at6native13reduce_kernelILi512ELi1ENS0_8ReduceOpIN3c107complexIfEENS0_14func_wrapper_tIS5_NS0_55_GLOBAL__N__0955718d_22_SparseCsrTensorMath_cu_868dd54514ReductionMulOpIS5_EEEEjS5_Li4ELi4EEEEEvT1_,"a",@progbits
	.sectionflags	@""
	.align	4
.nv.constant0._ZN2at6native13reduce_kernelILi512ELi1ENS0_8ReduceOpIN3c107complexIfEENS0_14func_wrapper_tIS5_NS0_55_GLOBAL__N__0955718d_22_SparseCsrTensorMath_cu_868dd54514ReductionMulOpIS5_EEEEjS5_Li4ELi4EEEEEvT1_:
	.zero		1584


//--------------------- .nv.constant0._ZN2at6native13reduce_kernelILi256ELi2ENS0_8ReduceOpIN3c107complexIfEENS0_14func_wrapper_tIS5_NS0_55_GLOBAL__N__0955718d_22_SparseCsrTensorMath_cu_868dd54514ReductionMulOpIS5_EEEEjS5_Li4ELi4EEEEEvT1_ --------------------------
	.section	.nv.constant0._ZN2at6native13reduce_kernelILi256ELi2ENS0_8ReduceOpIN3c107complexIfEENS0_14func_wrapper_tIS5_NS0_55_GLOBAL__N__0955718d_22_SparseCsrTensorMath_cu_868dd54514ReductionMulOpIS5_EEEEjS5_Li4ELi4EEEEEvT1_,"a",@progbits
	.sectionflags	@""
	.align	4
.nv.constant0._ZN2at6native13reduce_kernelILi256ELi2ENS0_8ReduceOpIN3c107complexIfEENS0_14func_wrapper_tIS5_NS0_55_GLOBAL__N__0955718d_22_SparseCsrTensorMath_cu_868dd54514ReductionMulOpIS5_EEEEjS5_Li4ELi4EEEEEvT1_:
	.zero		1584


//--------------------- .nv.constant0._ZN2at6native13reduce_kernelILi128ELi4ENS0_8ReduceOpIN3c107complexIfEENS0_14func_wrapper_tIS5_NS0_55_GLOBAL__N__0955718d_22_SparseCsrTensorMath_cu_868dd54514ReductionMulOpIS5_EEEEjS5_Li4ELi4EEEEEvT1_ --------------------------
	.section	.nv.constant0._ZN2at6native13reduce_kernelILi128ELi4ENS0_8ReduceOpIN3c107complexIfEENS0_14func_wrapper_tIS5_NS0_55_GLOBAL__N__0955718d_22_SparseCsrTensorMath_cu_868dd54514ReductionMulOpIS5_EEEEjS5_Li4ELi4EEEEEvT1_,"a",@progbits
	.sectionflags	@""
	.align	4
.nv.constant0._ZN2at6native13reduce_kernelILi128ELi4ENS0_8ReduceOpIN3c107complexIfEENS0_14func_wrapper_tIS5_NS0_55_GLOBAL__N__0955718d_22_SparseCsrTensorMath_cu_868dd54514ReductionMulOpIS5_EEEEjS5_Li4ELi4EEEEEvT1_:
	.zero		1584


//--------------------- .nv.constant0._ZN2at6native13reduce_kernelILi256ELi1ENS0_8ReduceOpIN3c107complexIdEENS0_14func_wrapper_tIS5_NS0_55_GLOBAL__N__0955718d_22_SparseCsrTensorMath_cu_868dd54514ReductionMulOpIS5_EEEEjS5_Li4ELi4EEEEEvT1_ --------------------------
	.section	.nv.constant0._ZN2at6native13reduce_kernelILi256ELi1ENS0_8ReduceOpIN3c107complexIdEENS0_14func_wrapper_tIS5_NS0_55_GLOBAL__N__0955718d_22_SparseCsrTensorMath_cu_868dd54514ReductionMulOpIS5_EEEEjS5_Li4ELi4EEEEEvT1_,"a",@progbits
	.sectionflags	@""
	.align	4
.nv.constant0._ZN2at6native13reduce_kernelILi256ELi1ENS0_8ReduceOpIN3c107complexIdEENS0_14func_wrapper_tIS5_NS0_55_GLOBAL__N__0955718d_22_SparseCsrTensorMath_cu_868dd54514ReductionMulOpIS5_EEEEjS5_Li4ELi4EEEEEvT1_:
	.zero		1600


//--------------------- .nv.constant0._ZN2at6native13reduce_kernelILi128ELi2ENS0_8ReduceOpIN3c107complexIdEENS0_14func_wrapper_tIS5_NS0_55_GLOBAL__N__0955718d_22_SparseCsrTensorMath_cu_868dd54514ReductionMulOpIS5_EEEEjS5_Li4ELi4EEEEEvT1_ --------------------------
	.section	.nv.constant0._ZN2at6native13reduce_kernelILi128ELi2ENS0_8ReduceOpIN3c107complexIdEENS0_14func_wrapper_tIS5_NS0_55_GLOBAL__N__0955718d_22_SparseCsrTensorMath_cu_868dd54514ReductionMulOpIS5_EEEEjS5_Li4ELi4EEEEEvT1_,"a",@progbits
	.sectionflags	@""
	.align	4
.nv.constant0._ZN2at6native13reduce_kernelILi128ELi2ENS0_8ReduceOpIN3c107complexIdEENS0_14func_wrapper_tIS5_NS0_55_GLOBAL__N__0955718d_22_SparseCsrTensorMath_cu_868dd54514ReductionMulOpIS5_EEEEjS5_Li4ELi4EEEEEvT1_:
	.zero		1600


//--------------------- .nv.constant0._ZN2at6native13reduce_kernelILi64ELi4ENS0_8ReduceOpIN3c107complexIdEENS0_14func_wrapper_tIS5_NS0_55_GLOBAL__N__0955718d_22_SparseCsrTensorMath_cu_868dd54514ReductionMulOpIS5_EEEEjS5_Li4ELi4EEEEEvT1_ --------------------------
	.section	.nv.constant0._ZN2at6native13reduce_kernelILi64ELi4ENS0_8ReduceOpIN3c107complexIdEENS0_14func_wrapper_tIS5_NS0_55_GLOBAL__N__0955718d_22_SparseCsrTensorMath_cu_868dd54514ReductionMulOpIS5_EEEEjS5_Li4ELi4EEEEEvT1_,"a",@progbits
	.sectionflags	@""
	.align	4
.nv.constant0._ZN2at6native13reduce_kernelILi64ELi4ENS0_8ReduceOpIN3c107complexIdEENS0_14func_wrapper_tIS5_NS0_55_GLOBAL__N__0955718d_22_SparseCsrTensorMath_cu_868dd54514ReductionMulOpIS5_EEEEjS5_Li4ELi4EEEEEvT1_:
	.zero		1600


//--------------------- .nv.constant0._ZN2at6native13reduce_kernelILi512ELi1ENS0_8ReduceOpIfNS0_14func_wrapper_tIfNS0_55_GLOBAL__N__0955718d_22_SparseCsrTensorMath_cu_868dd54514ReductionMulOpIfEEEEjfLi4ELi4EEEEEvT1_ --------------------------
	.section	.nv.constant0._ZN2at6native13reduce_kernelILi512ELi1ENS0_8ReduceOpIfNS0_14func_wrapper_tIfNS0_55_GLOBAL__N__0955718d_22_SparseCsrTensorMath_cu_868dd54514ReductionMulOpIfEEEEjfLi4ELi4EEEEEvT1_,"a",@progbits
	.sectionflags	@""
	.align	4
.nv.constant0._ZN2at6native13reduce_kernelILi512ELi1ENS0_8ReduceOpIfNS0_14func_wrapper_tIfNS0_55_GLOBAL__N__0955718d_22_SparseCsrTensorMath_cu_868dd54514ReductionMulOpIfEEEEjfLi4ELi4EEEEEvT1_:
	.zero		1576


//--------------------- .nv.constant0._ZN2at6native13reduce_kernelILi256ELi2ENS0_8ReduceOpIfNS0_14func_wrapper_tIfNS0_55_GLOBAL__N__0955718d_22_SparseCsrTensorMath_cu_868dd54514ReductionMulOpIfEEEEjfLi4ELi4EEEEEvT1_ --------------------------
	.section	.nv.constant0._ZN2at6native13reduce_kernelILi256ELi2ENS0_8ReduceOpIfNS0_14func_wrapper_tIfNS0_55_GLOBAL__N__0955718d_22_SparseCsrTensorMath_cu_868dd54514ReductionMulOpIfEEEEjfLi4ELi4EEEEEvT1_,"a",@progbits
	.sectionflags	@""
	.align	4
.nv.constant0._ZN2at6native13reduce_kernelILi256ELi2ENS0_8ReduceOpIfNS0_14func_wrapper_tIfNS0_55_GLOBAL__N__0955718d_22_SparseCsrTensorMath_cu_868dd54514ReductionMulOpIfEEEEjfLi4ELi4EEEEEvT1_:
	.zero		1576


//--------------------- .nv.constant0._ZN2at6native13reduce_kernelILi128ELi4ENS0_8ReduceOpIfNS0_14func_wrapper_tIfNS0_55_GLOBAL__N__0955718d_22_SparseCsrTensorMath_cu_868dd54514ReductionMulOpIfEEEEjfLi4ELi4EEEEEvT1_ --------------------------
	.section	.nv.constant0._ZN2at6native13reduce_kernelILi128ELi4ENS0_8ReduceOpIfNS0_14func_wrapper_tIfNS0_55_GLOBAL__N__0955718d_22_SparseCsrTensorMath_cu_868dd54514ReductionMulOpIfEEEEjfLi4ELi4EEEEEvT1_,"a",@progbits
	.sectionflags	@""
	.align	4
.nv.constant0._ZN2at6native13reduce_kernelILi128ELi4ENS0_8ReduceOpIfNS0_14func_wrapper_tIfNS0_55_GLOBAL__N__0955718d_22_SparseCsrTensorMath_cu_868dd54514ReductionMulOpIfEEEEjfLi4ELi4EEEEEvT1_:
	.zero		1576


//--------------------- .nv.constant0._ZN2at6native13reduce_kernelILi512ELi1ENS0_8ReduceOpIdNS0_14func_wrapper_tIdNS0_55_GLOBAL__N__0955718d_22_SparseCsrTensorMath_cu_868dd54514ReductionMulOpIdEEEEjdLi4ELi4EEEEEvT1_ --------------------------
	.section	.nv.constant0._ZN2at6native13reduce_kernelILi512ELi1ENS0_8ReduceOpIdNS0_14func_wrapper_tIdNS0_55_GLOBAL__N__0955718d_22_SparseCsrTensorMath_cu_868dd54514ReductionMulOpIdEEEEjdLi4ELi4EEEEEvT1_,"a",@progbits
	.sectionflags	@""
	.align	4
.nv.constant0._ZN2at6native13reduce_kernelILi512ELi1ENS0_8ReduceOpIdNS0_14func_wrapper_tIdNS0_55_GLOBAL__N__0955718d_22_SparseCsrTensorMath_cu_868dd54514ReductionMulOpIdEEEEjdLi4ELi4EEEEEvT1_:
	.zero		1584


//--------------------- .nv.constant0._ZN2at6native13reduce_kernelILi256ELi2ENS0_8ReduceOpIdNS0_14func_wrapper_tIdNS0_55_GLOBAL__N__0955718d_22_SparseCsrTensorMath_cu_868dd54514ReductionMulOpIdEEEEjdLi4ELi4EEEEEvT1_ --------------------------
	.section	.nv.constant0._ZN2at6native13reduce_kernelILi256ELi2ENS0_8ReduceOpIdNS0_14func_wrapper_tIdNS0_55_GLOBAL__N__0955718d_22_SparseCsrTensorMath_cu_868dd54514ReductionMulOpIdEEEEjdLi4ELi4EEEEEvT1_,"a",@progbits
	.sectionflags	@""
	.align	4
.nv.constant0._ZN2at6native13reduce_kernelILi256ELi2ENS0_8ReduceOpIdNS0_14func_wrapper_tIdNS0_55_GLOBAL__N__0955718d_22_SparseCsrTensorMath_cu_868dd54514ReductionMulOpIdEEEEjdLi4ELi4EEEEEvT1_:
	.zero		1584


//--------------------- .nv.constant0._ZN2at6native13reduce_kernelILi128ELi4ENS0_8ReduceOpIdNS0_14func_wrapper_tIdNS0_55_GLOBAL__N__0955718d_22_SparseCsrTensorMath_cu_868dd54514ReductionMulOpIdEEEEjdLi4ELi4EEEEEvT1_ --------------------------
	.section	.nv.constant0._ZN2at6native13reduce_kernelILi128ELi4ENS0_8ReduceOpIdNS0_14func_wrapper_tIdNS0_55_GLOBAL__N__0955718d_22_SparseCsrTensorMath_cu_868dd54514ReductionMulOpIdEEEEjdLi4ELi4EEEEEvT1_,"a",@progbits
	.sectionflags	@""
	.align	4
.nv.constant0._ZN2at6native13reduce_kernelILi128ELi4ENS0_8ReduceOpIdNS0_14func_wrapper_tIdNS0_55_GLOBAL__N__0955718d_22_SparseCsrTensorMath_cu_868dd54514ReductionMulOpIdEEEEjdLi4ELi4EEEEEvT1_:
	.zero		1584


//--------------------- .nv.constant0._ZN2at6native13reduce_kernelILi512ELi1ENS0_8ReduceOpIsNS0_14func_wrapper_tIsNS0_55_GLOBAL__N__0955718d_22_SparseCsrTensorMath_cu_868dd54514ReductionMulOpIsEEEEjsLi4ELi4EEEEEvT1_ --------------------------
	.section	.nv.constant0._ZN2at6native13reduce_kernelILi512ELi1ENS0_8ReduceOpIsNS0_14func_wrapper_tIsNS0_55_GLOBAL__N__0955718d_22_SparseCsrTensorMath_cu_868dd54514ReductionMulOpIsEEEEjsLi4ELi4EEEEEvT1_,"a",@progbits
	.sectionflags	@""
	.align	4
.nv.constant0._ZN2at6native13reduce_kernelILi512ELi1ENS0_8ReduceOpIsNS0_14func_wrapper_tIsNS0_55_GLOBAL__N__0955718d_22_SparseCsrTensorMath_cu_868dd54514ReductionMulOpIsEEEEjsLi4ELi4EEEEEvT1_:
	.zero		1568


//--------------------- .nv.constant0._ZN2at6native13reduce_kernelILi256ELi2ENS0_8ReduceOpIsNS0_14func_wrapper_tIsNS0_55_GLOBAL__N__0955718d_22_SparseCsrTensorMath_cu_868dd54514ReductionMulOpIsEEEEjsLi4ELi4EEEEEvT1_ --------------------------
	.section	.nv.constant0._ZN2at6native13reduce_kernelILi256ELi2ENS0_8ReduceOpIsNS0_14func_wrapper_tIsNS0_55_GLOBAL__N__0955718d_22_SparseCsrTensorMath_cu_868dd54514ReductionMulOpIsEEEEjsLi4ELi4EEEEEvT1_,"a",@progbits
	.sectionflags	@""
	.align	4
.nv.constant0._ZN2at6native13reduce_kernelILi256ELi2ENS0_8ReduceOpIsNS0_14func_wrapper_tIsNS0_55_GLOBAL__N__0955718d_22_SparseCsrTensorMath_cu_868dd54514ReductionMulOpIsEEEEjsLi4ELi4EEEEEvT1_:
	.zero		1568


//--------------------- .nv.constant0._ZN2at6native13reduce_kernelILi128ELi4ENS0_8ReduceOpIsNS0_14func_wrapper_tIsNS0_55_GLOBAL__N__0955718d_22_SparseCsrTensorMath_cu_868dd54514ReductionMulOpIsEEEEjsLi4ELi4EEEEEvT1_ --------------------------
	.section	.nv.constant0._ZN2at6native13reduce_kernelILi128ELi4ENS0_8ReduceOpIsNS0_14func_wrapper_tIsNS0_55_GLOBAL__N__0955718d_22_SparseCsrTensorMath_cu_868dd54514ReductionMulOpIsEEEEjsLi4ELi4EEEEEvT1_,"a",@progbits
	.sectionflags	@""
	.align	4
.nv.constant0._ZN2at6native13reduce_kernelILi128ELi4ENS0_8ReduceOpIsNS0_14func_wrapper_tIsNS0_55_GLOBAL__N__0955718d_22_SparseCsrTensorMath_cu_868dd54514ReductionMulOpIsEEEEjsLi4ELi4EEEEEvT1_:
	.zero		1568


//--------------------- .nv.constant0._ZN2at6native13reduce_kernelILi512ELi1ENS0_8ReduceOpIlNS0_14func_wrapper_tIlNS0_55_GLOBAL__N__0955718d_22_SparseCsrTensorMath_cu_868dd54514ReductionMulOpIlEEEEjlLi4ELi4EEEEEvT1_ --------------------------
	.section	.nv.constant0._ZN2at6native13reduce_kernelILi512ELi1ENS0_8ReduceOpIlNS0_14func_wrapper_tIlNS0_55_GLOBAL__N__0955718d_22_SparseCsrTensorMath_cu_868dd54514ReductionMulOpIlEEEEjlLi4ELi4EEEEEvT1_,"a",@progbits
	.sectionflags	@""
	.align	4
.nv.constant0._ZN2at6native13reduce_kernelILi512ELi1ENS0_8ReduceOpIlNS0_14func_wrapper_tIlNS0_55_GLOBAL__N__0955718d_22_SparseCsrTensorMath_cu_868dd54514ReductionMulOpIlEEEEjlLi4ELi4EEEEEvT1_:
	.zero		1584


//--------------------- .nv.constant0._ZN2at6native13reduce_kernelILi256ELi2ENS0_8ReduceOpIlNS0_14func_wrapper_tIlNS0_55_GLOBAL__N__0955718d_22_SparseCsrTensorMath_cu_868dd54514ReductionMulOpIlEEEEjlLi4ELi4EEEEEvT1_ --------------------------
	.section	.nv.constant0._ZN2at6native13reduce_kernelILi256ELi2ENS0_8ReduceOpIlNS0_14func_wrapper_tIlNS0_55_GLOBAL__N__0955718d_22_SparseCsrTensorMath_cu_868dd54514ReductionMulOpIlEEEEjlLi4ELi4EEEEEvT1_,"a",@progbits
	.sectionflags	@""
	.align	4
.nv.constant0._ZN2at6native13reduce_kernelILi256ELi2ENS0_8ReduceOpIlNS0_14func_wrapper_tIlNS0_55_GLOBAL__N__0955718d_22_SparseCsrTensorMath_cu_868dd54514ReductionMulOpIlEEEEjlLi4ELi4EEEEEvT1_:
	.zero		1584


//--------------------- .nv.constant0._ZN2at6native13reduce_kernelILi128ELi4ENS0_8ReduceOpIlNS0_14func_wrapper_tIlNS0_55_GLOBAL__N__0955718d_22_SparseCsrTensorMath_cu_868dd54514ReductionMulOpIlEEEEjlLi4ELi4EEEEEvT1_ --------------------------
	.section	.nv.constant0._ZN2at6native13reduce_kernelILi128ELi4ENS0_8ReduceOpIlNS0_14func_wrapper_tIlNS0_55_GLOBAL__N__0955718d_22_SparseCsrTensorMath_cu_868dd54514ReductionMulOpIlEEEEjlLi4ELi4EEEEEvT1_,"a",@progbits
	.sectionflags	@""
	.align	4
.nv.constant0._ZN2at6native13reduce_kernelILi128ELi4ENS0_8ReduceOpIlNS0_14func_wrapper_tIlNS0_55_GLOBAL__N__0955718d_22_SparseCsrTensorMath_cu_868dd54514ReductionMulOpIlEEEEjlLi4ELi4EEEEEvT1_:
	.zero		1584


//--------------------- .nv.constant0._ZN2at6native13reduce_kernelILi512ELi1ENS0_8ReduceOpIiNS0_14func_wrapper_tIiNS0_55_GLOBAL__N__0955718d_22_SparseCsrTensorMath_cu_868dd54514ReductionMulOpIiEEEEjiLi4ELi4EEEEEvT1_ --------------------------
	.section	.nv.constant0._ZN2at6native13reduce_kernelILi512ELi1ENS0_8ReduceOpIiNS0_14func_wrapper_tIiNS0_55_GLOBAL__N__0955718d_22_SparseCsrTensorMath_cu_868dd54514ReductionMulOpIiEEEEjiLi4ELi4EEEEEvT1_,"a",@progbits
	.sectionflags	@""
	.align	4
.nv.constant0._ZN2at6native13reduce_kernelILi512ELi1ENS0_8ReduceOpIiNS0_14func_wrapper_tIiNS0_55_GLOBAL__N__0955718d_22_SparseCsrTensorMath_cu_868dd54514ReductionMulOpIiEEEEjiLi4ELi4EEEEEvT1_:
	.zero		1576


//--------------------- .nv.constant0._ZN2at6native13reduce_kernelILi256ELi2ENS0_8ReduceOpIiNS0_14func_wrapper_tIiNS0_55_GLOBAL__N__0955718d_22_SparseCsrTensorMath_cu_868dd54514ReductionMulOpIiEEEEjiLi4ELi4EEEEEvT1_ --------------------------
	.section	.nv.constant0._ZN2at6native13reduce_kernelILi256ELi2ENS0_8ReduceOpIiNS0_14func_wrapper_tIiNS0_55_GLOBAL__N__0955718d_22_SparseCsrTensorMath_cu_868dd54514ReductionMulOpIiEEEEjiLi4ELi4EEEEEvT1_,"a",@progbits
	.sectionflags	@""
	.align	4
.nv.constant0._ZN2at6native13reduce_kernelILi256ELi2ENS0_8ReduceOpIiNS0_14func_wrapper_tIiNS0_55_GLOBAL__N__0955718d_22_SparseCsrTensorMath_cu_868dd54514ReductionMulOpIiEEEEjiLi4ELi4EEEEEvT1_:
	.zero		1576


//--------------------- .nv.constant0._ZN2at6native13reduce_kernelILi128ELi4ENS0_8ReduceOpIiNS0_14func_wrapper_tIiNS0_55_GLOBAL__N__0955718d_22_SparseCsrTensorMath_cu_868dd54514ReductionMulOpIiEEEEjiLi4ELi4EEEEEvT1_ --------------------------
	.section	.nv.constant0._ZN2at6native13reduce_kernelILi128ELi4ENS0_8ReduceOpIiNS0_14func_wrapper_tIiNS0_55_GLOBAL__N__0955718d_22_SparseCsrTensorMath_cu_868dd54514ReductionMulOpIiEEEEjiLi4ELi4EEEEEvT1_,"a",@progbits
	.sectionflags	@""
	.align	4
.nv.constant0._ZN2at6native13reduce_kernelILi128ELi4ENS0_8ReduceOpIiNS0_14func_wrapper_tIiNS0_55_GLOBAL__N__0955718d_22_SparseCsrTensorMath_cu_868dd54514ReductionMulOpIiEEEEjiLi4ELi4EEEEEvT1_:
	.zero		1576


//--------------------- .nv.constant0._ZN2at6native13reduce_kernelILi512ELi1ENS0_8ReduceOpIaNS0_14func_wrapper_tIaNS0_55_GLOBAL__N__0955718d_22_SparseCsrTensorMath_cu_868dd54514ReductionMulOpIaEEEEjaLi4ELi4EEEEEvT1_ --------------------------
	.section	.nv.constant0._ZN2at6native13reduce_kernelILi512ELi1ENS0_8ReduceOpIaNS0_14func_wrapper_tIaNS0_55_GLOBAL__N__0955718d_22_SparseCsrTensorMath_cu_868dd54514ReductionMulOpIaEEEEjaLi4ELi4EEEEEvT1_,"a",@progbits
	.sectionflags	@""
	.align	4
.nv.constant0._ZN2at6native13reduce_kernelILi512ELi1ENS0_8ReduceOpIaNS0_14func_wrapper_tIaNS0_55_GLOBAL__N__0955718d_22_SparseCsrTensorMath_cu_868dd54514ReductionMulOpIaEEEEjaLi4ELi4EEEEEvT1_:
	.zero		1568


//--------------------- .nv.constant0._ZN2at6native13reduce_kernelILi256ELi2ENS0_8ReduceOpIaNS0_14func_wrapper_tIaNS0_55_GLOBAL__N__0955718d_22_SparseCsrTensorMath_cu_868dd54514ReductionMulOpIaEEEEjaLi4ELi4EEEEEvT1_ --------------------------
	.section	.nv.constant0._ZN2at6native13reduce_kernelILi256ELi2ENS0_8ReduceOpIaNS0_14func_wrapper_tIaNS0_55_GLOBAL__N__0955718d_22_SparseCsrTensorMath_cu_868dd54514ReductionMulOpIaEEEEjaLi4ELi4EEEEEvT1_,"a",@progbits
	.sectionflags	@""
	.align	4
.nv.constant0._ZN2at6native13reduce_kernelILi256ELi2ENS0_8ReduceOpIaNS0_14func_wrapper_tIaNS0_55_GLOBAL__N__0955718d_22_SparseCsrTensorMath_cu_868dd54514ReductionMulOpIaEEEEjaLi4ELi4EEEEEvT1_:
	.zero		1568


//--------------------- .nv.constant0._ZN2at6native13reduce_kernelILi128ELi4ENS0_8ReduceOpIaNS0_14func_wrapper_tIaNS0_55_GLOBAL__N__0955718d_22_SparseCsrTensorMath_cu_868dd54514ReductionMulOpIaEEEEjaLi4ELi4EEEEEvT1_ --------------------------
	.section	.nv.constant0._ZN2at6native13reduce_kernelILi128ELi4ENS0_8ReduceOpIaNS0_14func_wrapper_tIaNS0_55_GLOBAL__N__0955718d_22_SparseCsrTensorMath_cu_868dd54514ReductionMulOpIaEEEEjaLi4ELi4EEEEEvT1_,"a",@progbits
	.sectionflags	@""
	.align	4
.nv.constant0._ZN2at6native13reduce_kernelILi128ELi4ENS0_8ReduceOpIaNS0_14func_wrapper_tIaNS0_55_GLOBAL__N__0955718d_22_SparseCsrTensorMath_cu_868dd54514ReductionMulOpIaEEEEjaLi4ELi4EEEEEvT1_:
	.zero		1568


//--------------------- .nv.constant0._ZN2at6native13reduce_kernelILi512ELi1ENS0_8ReduceOpIhNS0_14func_wrapper_tIhNS0_55_GLOBAL__N__0955718d_22_SparseCsrTensorMath_cu_868dd54514ReductionMulOpIhEEEEjhLi4ELi4EEEEEvT1_ --------------------------
	.section	.nv.constant0._ZN2at6native13reduce_kernelILi512ELi1ENS0_8ReduceOpIhNS0_14func_wrapper_tIhNS0_55_GLOBAL__N__0955718d_22_SparseCsrTensorMath_cu_868dd54514ReductionMulOpIhEEEEjhLi4ELi4EEEEEvT1_,"a",@progbits
	.sectionflags	@""
	.align	4
.nv.constant0._ZN2at6native13reduce_kernelILi512ELi1ENS0_8ReduceOpIhNS0_14func_wrapper_tIhNS0_55_GLOBAL__N__0955718d_22_SparseCsrTensorMath_cu_868dd54514ReductionMulOpIhEEEEjhLi4ELi4EEEEEvT1_:
	.zero		1568


//--------------------- .nv.constant0._ZN2at6native13reduce_kernelILi256ELi2ENS0_8ReduceOpIhNS0_14func_wrapper_tIhNS0_55_GLOBAL__N__0955718d_22_SparseCsrTensorMath_cu_868dd54514ReductionMulOpIhEEEEjhLi4ELi4EEEEEvT1_ --------------------------
	.section	.nv.constant0._ZN2at6native13reduce_kernelILi256ELi2ENS0_8ReduceOpIhNS0_14func_wrapper_tIhNS0_55_GLOBAL__N__0955718d_22_SparseCsrTensorMath_cu_868dd54514ReductionMulOpIhEEEEjhLi4ELi4EEEEEvT1_,"a",@progbits
	.sectionflags	@""
	.align	4
.nv.constant0._ZN2at6native13reduce_kernelILi256ELi2ENS0_8ReduceOpIhNS0_14func_wrapper_tIhNS0_55_GLOBAL__N__0955718d_22_SparseCsrTensorMath_cu_868dd54514ReductionMulOpIhEEEEjhLi4ELi4EEEEEvT1_:
	.zero		1568


//--------------------- .nv.constant0._ZN2at6native13reduce_kernelILi128ELi4ENS0_8ReduceOpIhNS0_14func_wrapper_tIhNS0_55_GLOBAL__N__0955718d_22_SparseCsrTensorMath_cu_868dd54514ReductionMulOpIhEEEEjhLi4ELi4EEEEEvT1_ --------------------------
	.section	.nv.constant0._ZN2at6native13reduce_kernelILi128ELi4ENS0_8ReduceOpIhNS0_14func_wrapper_tIhNS0_55_GLOBAL__N__0955718d_22_SparseCsrTensorMath_cu_868dd54514ReductionMulOpIhEEEEjhLi4ELi4EEEEEvT1_,"a",@progbits
	.sectionflags	@""
	.align	4
.nv.constant0._ZN2at6native13reduce_kernelILi128ELi4ENS0_8ReduceOpIhNS0_14func_wrapper_tIhNS0_55_GLOBAL__N__0955718d_22_SparseCsrTensorMath_cu_868dd54514ReductionMulOpIhEEEEjhLi4ELi4EEEEEvT1_:
	.zero		1568


//--------------------- .nv.constant0._ZN2at6native13reduce_kernelILi512ELi1ENS0_8ReduceOpIN3c108BFloat16ENS0_14func_wrapper_tIS4_NS0_55_GLOBAL__N__0955718d_22_SparseCsrTensorMath_cu_868dd54514ReductionAddOpIfEEEEjS4_Li4ELi4EEEEEvT1_ --------------------------
	.section	.nv.constant0._ZN2at6native13reduce_kernelILi512ELi1ENS0_8ReduceOpIN3c108BFloat16ENS0_14func_wrapper_tIS4_NS0_55_GLOBAL__N__0955718d_22_SparseCsrTensorMath_cu_868dd54514ReductionAddOpIfEEEEjS4_Li4ELi4EEEEEvT1_,"a",@progbits
	.sectionflags	@""
	.align	4
.nv.constant0._ZN2at6native13reduce_kernelILi512ELi1ENS0_8ReduceOpIN3c108BFloat16ENS0_14func_wrapper_tIS4_NS0_55_GLOBAL__N__0955718d_22_SparseCsrTensorMath_cu_868dd54514ReductionAddOpIfEEEEjS4_Li4ELi4EEEEEvT1_:
	.zero		1576


//--------------------- .nv.constant0._ZN2at6native13reduce_kernelILi256ELi2ENS0_8ReduceOpIN3c108BFloat16ENS0_14func_wrapper_tIS4_NS0_55_GLOBAL__N__0955718d_22_SparseCsrTensorMath_cu_868dd54514ReductionAddOpIfEEEEjS4_Li4ELi4EEEEEvT1_ --------------------------
	.section	.nv.constant0._ZN2at6native13reduce_kernelILi256ELi2ENS0_8ReduceOpIN3c108BFloat16ENS0_14func_wrapper_tIS4_NS0_55_GLOBAL__N__0955718d_22_SparseCsrTensorMath_cu_868dd54514ReductionAddOpIfEEEEjS4_Li4ELi4EEEEEvT1_,"a",@progbits
	.sectionflags	@""
	.align	4
.nv.constant0._ZN2at6native13reduce_kernelILi256ELi2ENS0_8ReduceOpIN3c108BFloat16ENS0_14func_wrapper_tIS4_NS0_55_GLOBAL__N__0955718d_22_SparseCsrTensorMath_cu_868dd54514ReductionAddOpIfEEEEjS4_Li4ELi4EEEEEvT1_:
	.zero		1576


//--------------------- .nv.constant0._ZN2at6native13reduce_kernelILi128ELi4ENS0_8ReduceOpIN3c108BFloat16ENS0_14func_wrapper_tIS4_NS0_55_GLOBAL__N__0955718d_22_SparseCsrTensorMath_cu_868dd54514ReductionAddOpIfEEEEjS4_Li4ELi4EEEEEvT1_ --------------------------
	.section	.nv.constant0._ZN2at6native13reduce_kernelILi128ELi4ENS0_8ReduceOpIN3c108BFloat16ENS0_14func_wrapper_tIS4_NS0_55_GLOBAL__N__0955718d_22_SparseCsrTensorMath_cu_868dd54514ReductionAddOpIfEEEEjS4_Li4ELi4EEEEEvT1_,"a",@progbits
	.sectionflags	@""
	.align	4
.nv.constant0._ZN2at6native13reduce_kernelILi128ELi4ENS0_8ReduceOpIN3c108BFloat16ENS0_14func_wrapper_tIS4_NS0_55_GLOBAL__N__0955718d_22_SparseCsrTensorMath_cu_868dd54514ReductionAddOpIfEEEEjS4_Li4ELi4EEEEEvT1_:
	.zero		1576


//--------------------- .nv.constant0._ZN2at6native13reduce_kernelILi512ELi1ENS0_8ReduceOpIN3c104HalfENS0_14func_wrapper_tIS4_NS0_55_GLOBAL__N__0955718d_22_SparseCsrTensorMath_cu_868dd54514ReductionAddOpIfEEEEjS4_Li4ELi4EEEEEvT1_ --------------------------
	.section	.nv.constant0._ZN2at6native13reduce_kernelILi512ELi1ENS0_8ReduceOpIN3c104HalfENS0_14func_wrapper_tIS4_NS0_55_GLOBAL__N__0955718d_22_SparseCsrTensorMath_cu_868dd54514ReductionAddOpIfEEEEjS4_Li4ELi4EEEEEvT1_,"a",@progbits
	.sectionflags	@""
	.align	4
.nv.constant0._ZN2at6native13reduce_kernelILi512ELi1ENS0_8ReduceOpIN3c104HalfENS0_14func_wrapper_tIS4_NS0_55_GLOBAL__N__0955718d_22_SparseCsrTensorMath_cu_868dd54514ReductionAddOpIfEEEEjS4_Li4ELi4EEEEEvT1_:
	.zero		1576


//--------------------- .nv.constant0._ZN2at6native13reduce_kernelILi256ELi2ENS0_8ReduceOpIN3c104HalfENS0_14func_wrapper_tIS4_NS0_55_GLOBAL__N__0955718d_22_SparseCsrTensorMath_cu_868dd54514ReductionAddOpIfEEEEjS4_Li4ELi4EEEEEvT1_ --------------------------
	.section	.nv.constant0._ZN2at6native13reduce_kernelILi256ELi2ENS0_8ReduceOpIN3c104HalfENS0_14func_wrapper_tIS4_NS0_55_GLOBAL__N__0955718d_22_SparseCsrTensorMath_cu_868dd54514ReductionAddOpIfEEEEjS4_Li4ELi4EEEEEvT1_,"a",@progbits
	.sectionflags	@""
	.align	4
.nv.constant0._ZN2at6native13reduce_kernelILi256ELi2ENS0_8ReduceOpIN3c104HalfENS0_14func_wrapper_tIS4_NS0_55_GLOBAL__N__0955718d_22_SparseCsrTensorMath_cu_868dd54514ReductionAddOpIfEEEEjS4_Li4ELi4EEEEEvT1_:
	.zero		1576


//--------------------- .nv.constant0._ZN2at6native13reduce_kernelILi128ELi4ENS0_8ReduceOpIN3c104HalfENS0_14func_wrapper_tIS4_NS0_55_GLOBAL__N__0955718d_22_SparseCsrTensorMath_cu_868dd54514ReductionAddOpIfEEEEjS4_Li4ELi4EEEEEvT1_ --------------------------
	.section	.nv.constant0._ZN2at6native13reduce_kernelILi128ELi4ENS0_8ReduceOpIN3c104HalfENS0_14func_wrapper_tIS4_NS0_55_GLOBAL__N__0955718d_22_SparseCsrTensorMath_cu_868dd54514ReductionAddOpIfEEEEjS4_Li4ELi4EEEEEvT1_,"a",@progbits
	.sectionflags	@""
	.align	4
.nv.constant0._ZN2at6native13reduce_kernelILi128ELi4ENS0_8ReduceOpIN3c104HalfENS0_14func_wrapper_tIS4_NS0_55_GLOBAL__N__0955718d_22_SparseCsrTensorMath_cu_868dd54514ReductionAddOpIfEEEEjS4_Li4ELi4EEEEEvT1_:
	.zero		1576


//--------------------- .nv.constant0._ZN2at6native13reduce_kernelILi512ELi1ENS0_8ReduceOpIN3c107complexIfEENS0_14func_wrapper_tIS5_NS0_55_GLOBAL__N__0955718d_22_SparseCsrTensorMath_cu_868dd54514ReductionAddOpIS5_EEEEjS5_Li4ELi4EEEEEvT1_ --------------------------
	.section	.nv.constant0._ZN2at6native13reduce_kernelILi512ELi1ENS0_8ReduceOpIN3c107complexIfEENS0_14func_wrapper_tIS5_NS0_55_GLOBAL__N__0955718d_22_SparseCsrTensorMath_cu_868dd54514ReductionAddOpIS5_EEEEjS5_Li4ELi4EEEEEvT1_,"a",@progbits
	.sectionflags	@""
	.align	4
.nv.constant0._ZN2at6native13reduce_kernelILi512ELi1ENS0_8ReduceOpIN3c107complexIfEENS0_14func_wrapper_tIS5_NS0_55_GLOBAL__N__0955718d_22_SparseCsrTensorMath_cu_868dd54514ReductionAddOpIS5_EEEEjS5_Li4ELi4EEEEEvT1_:
	.zero		1584


//--------------------- .nv.constant0._ZN2at6native13reduce_kernelILi256ELi2ENS0_8ReduceOpIN3c107complexIfEENS0_14func_wrapper_tIS5_NS0_55_GLOBAL__N__0955718d_22_SparseCsrTensorMath_cu_868dd54514ReductionAddOpIS5_EEEEjS5_Li4ELi4EEEEEvT1_ --------------------------
	.section	.nv.constant0._ZN2at6native13reduce_kernelILi256ELi2ENS0_8ReduceOpIN3c107complexIfEENS0_14func_wrapper_tIS5_NS0_55_GLOBAL__N__0955718d_22_SparseCsrTensorMath_cu_868dd54514ReductionAddOpIS5_EEEEjS5_Li4ELi4EEEEEvT1_,"a",@progbits
	.sectionflags	@""
	.align	4
.nv.constant0._ZN2at6native13reduce_kernelILi256ELi2ENS0_8ReduceOpIN3c107complexIfEENS0_14func_wrapper_tIS5_NS0_55_GLOBAL__N__0955718d_22_SparseCsrTensorMath_cu_868dd54514ReductionAddOpIS5_EEEEjS5_Li4ELi4EEEEEvT1_:
	.zero		1584


//--------------------- .nv.constant0._ZN2at6native13reduce_kernelILi128ELi4ENS0_8ReduceOpIN3c107complexIfEENS0_14func_wrapper_tIS5_NS0_55_GLOBAL__N__0955718d_22_SparseCsrTensorMath_cu_868dd54514ReductionAddOpIS5_EEEEjS5_Li4ELi4EEEEEvT1_ --------------------------
	.section	.nv.constant0._ZN2at6native13reduce_kernelILi128ELi4ENS0_8ReduceOpIN3c107complexIfEENS0_14func_wrapper_tIS5_NS0_55_GLOBAL__N__0955718d_22_SparseCsrTensorMath_cu_868dd54514ReductionAddOpIS5_EEEEjS5_Li4ELi4EEEEEvT1_,"a",@progbits
	.sectionflags	@""
	.align	4
.nv.constant0._ZN2at6native13reduce_kernelILi128ELi4ENS0_8ReduceOpIN3c107complexIfEENS0_14func_wrapper_tIS5_NS0_55_GLOBAL__N__0955718d_22_SparseCsrTensorMath_cu_868dd54514ReductionAddOpIS5_EEEEjS5_Li4ELi4EEEEEvT1_:
	.zero		1584


//--------------------- .nv.constant0._ZN2at6native13reduce_kernelILi256ELi1ENS0_8ReduceOpIN3c107complexIdEENS0_14func_wrapper_tIS5_NS0_55_GLOBAL__N__0955718d_22_SparseCsrTensorMath_cu_868dd54514ReductionAddOpIS5_EEEEjS5_Li4ELi4EEEEEvT1_ --------------------------
	.section	.nv.constant0._ZN2at6native13reduce_kernelILi256ELi1ENS0_8ReduceOpIN3c107complexIdEENS0_14func_wrapper_tIS5_NS0_55_GLOBAL__N__0955718d_22_SparseCsrTensorMath_cu_868dd54514ReductionAddOpIS5_EEEEjS5_Li4ELi4EEEEEvT1_,"a",@progbits
	.sectionflags	@""
	.align	4
.nv.constant0._ZN2at6native13reduce_kernelILi256ELi1ENS0_8ReduceOpIN3c107complexIdEENS0_14func_wrapper_tIS5_NS0_55_GLOBAL__N__0955718d_22_SparseCsrTensorMath_cu_868dd54514ReductionAddOpIS5_EEEEjS5_Li4ELi4EEEEEvT1_:
	.zero		1600


//--------------------- .nv.constant0._ZN2at6native13reduce_kernelILi128ELi2ENS0_8ReduceOpIN3c107complexIdEENS0_14func_wrapper_tIS5_NS0_55_GLOBAL__N__0955718d_22_SparseCsrTensorMath_cu_868dd54514ReductionAddOpIS5_EEEEjS5_Li4ELi4EEEEEvT1_ --------------------------
	.section	.nv.constant0._ZN2at6native13reduce_kernelILi128ELi2ENS0_8ReduceOpIN3c107complexIdEENS0_14func_wrapper_tIS5_NS0_55_GLOBAL__N__0955718d_22_SparseCsrTensorMath_cu_868dd54514ReductionAddOpIS5_EEEEjS5_Li4ELi4EEEEEvT1_,"a",@progbits
	.sectionflags	@""
	.align	4
.nv.constant0._ZN2at6native13reduce_kernelILi128ELi2ENS0_8ReduceOpIN3c107complexIdEENS0_14func_wrapper_tIS5_NS0_55_GLOBAL__N__0955718d_22_SparseCsrTensorMath_cu_868dd54514ReductionAddOpIS5_EEEEjS5_Li4ELi4EEEEEvT1_:
	.zero		1600


//--------------------- .nv.constant0._ZN2at6native13reduce_kernelILi64ELi4ENS0_8ReduceOpIN3c107complexIdEENS0_14func_wrapper_tIS5_NS0_55_GLOBAL__N__0955718d_22_SparseCsrTensorMath_cu_868dd54514ReductionAddOpIS5_EEEEjS5_Li4ELi4EEEEEvT1_ --------------------------
	.section	.nv.constant0._ZN2at6native13reduce_kernelILi64ELi4ENS0_8ReduceOpIN3c107complexIdEENS0_14func_wrapper_tIS5_NS0_55_GLOBAL__N__0955718d_22_SparseCsrTensorMath_cu_868dd54514ReductionAddOpIS5_EEEEjS5_Li4ELi4EEEEEvT1_,"a",@progbits
	.sectionflags	@""
	.align	4
.nv.constant0._ZN2at6native13reduce_kernelILi64ELi4ENS0_8ReduceOpIN3c107complexIdEENS0_14func_wrapper_tIS5_NS0_55_GLOBAL__N__0955718d_22_SparseCsrTensorMath_cu_868dd54514ReductionAddOpIS5_EEEEjS5_Li4ELi4EEEEEvT1_:
	.zero		1600


//--------------------- .nv.constant0._ZN2at6native13reduce_kernelILi512ELi1ENS0_8ReduceOpIfNS0_14func_wrapper_tIfNS0_55_GLOBAL__N__0955718d_22_SparseCsrTensorMath_cu_868dd54514ReductionAddOpIfEEEEjfLi4ELi4EEEEEvT1_ --------------------------
	.section	.nv.constant0._ZN2at6native13reduce_kernelILi512ELi1ENS0_8ReduceOpIfNS0_14func_wrapper_tIfNS0_55_GLOBAL__N__0955718d_22_SparseCsrTensorMath_cu_868dd54514ReductionAddOpIfEEEEjfLi4ELi4EEEEEvT1_,"a",@progbits
	.sectionflags	@""
	.align	4
.nv.constant0._ZN2at6native13reduce_kernelILi512ELi1ENS0_8ReduceOpIfNS0_14func_wrapper_tIfNS0_55_GLOBAL__N__0955718d_22_SparseCsrTensorMath_cu_868dd54514ReductionAddOpIfEEEEjfLi4ELi4EEEEEvT1_:
	.zero		1576


//--------------------- .nv.constant0._ZN2at6native13reduce_kernelILi256ELi2ENS0_8ReduceOpIfNS0_14func_wrapper_tIfNS0_55_GLOBAL__N__0955718d_22_SparseCsrTensorMath_cu_868dd54514ReductionAddOpIfEEEEjfLi4ELi4EEEEEvT1_ --------------------------
	.section	.nv.constant0._ZN2at6native13reduce_kernelILi256ELi2ENS0_8ReduceOpIfNS0_14func_wrapper_tIfNS0_55_GLOBAL__N__0955718d_22_SparseCsrTensorMath_cu_868dd54514ReductionAddOpIfEEEEjfLi4ELi4EEEEEvT1_,"a",@progbits
	.sectionflags	@""
	.align	4
.nv.constant0._ZN2at6native13reduce_kernelILi256ELi2ENS0_8ReduceOpIfNS0_14func_wrapper_tIfNS0_55_GLOBAL__N__0955718d_22_SparseCsrTensorMath_cu_868dd54514ReductionAddOpIfEEEEjfLi4ELi4EEEEEvT1_:
	.zero		1576


//--------------------- .nv.constant0._ZN2at6native13reduce_kernelILi128ELi4ENS0_8ReduceOpIfNS0_14func_wrapper_tIfNS0_55_GLOBAL__N__0955718d_22_SparseCsrTensorMath_cu_868dd54514ReductionAddOpIfEEEEjfLi4ELi4EEEEEvT1_ --------------------------
	.section	.nv.constant0._ZN2at6native13reduce_kernelILi128ELi4ENS0_8ReduceOpIfNS0_14func_wrapper_tIfNS0_55_GLOBAL__N__0955718d_22_SparseCsrTensorMath_cu_868dd54514ReductionAddOpIfEEEEjfLi4ELi4EEEEEvT1_,"a",@progbits
	.sectionflags	@""
	.align	4
.nv.constant0._ZN2at6native13reduce_kernelILi128ELi4ENS0_8ReduceOpIfNS0_14func_wrapper_tIfNS0_55_GLOBAL__N__0955718d_22_SparseCsrTensorMath_cu_868dd54514ReductionAddOpIfEEEEjfLi4ELi4EEEEEvT1_:
	.zero		1576


//--------------------- .nv.constant0._ZN2at6native13reduce_kernelILi512ELi1ENS0_8ReduceOpIdNS0_14func_wrapper_tIdNS0_55_GLOBAL__N__0955718d_22_SparseCsrTensorMath_cu_868dd54514ReductionAddOpIdEEEEjdLi4ELi4EEEEEvT1_ --------------------------
	.section	.nv.constant0._ZN2at6native13reduce_kernelILi512ELi1ENS0_8ReduceOpIdNS0_14func_wrapper_tIdNS0_55_GLOBAL__N__0955718d_22_SparseCsrTensorMath_cu_868dd54514ReductionAddOpIdEEEEjdLi4ELi4EEEEEvT1_,"a",@progbits
	.sectionflags	@""
	.align	4
.nv.constant0._ZN2at6native13reduce_kernelILi512ELi1ENS0_8ReduceOpIdNS0_14func_wrapper_tIdNS0_55_GLOBAL__N__0955718d_22_SparseCsrTensorMath_cu_868dd54514ReductionAddOpIdEEEEjdLi4ELi4EEEEEvT1_:
	.zero		1584


//--------------------- .nv.constant0._ZN2at6native13reduce_kernelILi256ELi2ENS0_8ReduceOpIdNS0_14func_wrapper_tIdNS0_55_GLOBAL__N__0955718d_22_SparseCsrTensorMath_cu_868dd54514ReductionAddOpIdEEEEjdLi4ELi4EEEEEvT1_ --------------------------
	.section	.nv.constant0._ZN2at6native13reduce_kernelILi256ELi2ENS0_8ReduceOpIdNS0_14func_wrapper_tIdNS0_55_GLOBAL__N__0955718d_22_SparseCsrTensorMath_cu_868dd54514ReductionAddOpIdEEEEjdLi4ELi4EEEEEvT1_,"a",@progbits
	.sectionflags	@""
	.align	4
.nv.constant0._ZN2at6native13reduce_kernelILi256ELi2ENS0_8ReduceOpIdNS0_14func_wrapper_tIdNS0_55_GLOBAL__N__0955718d_22_SparseCsrTensorMath_cu_868dd54514ReductionAddOpIdEEEEjdLi4ELi4EEEEEvT1_:
	.zero		1584


//--------------------- .nv.constant0._ZN2at6native13reduce_kernelILi128ELi4ENS0_8ReduceOpIdNS0_14func_wrapper_tIdNS0_55_GLOBAL__N__0955718d_22_SparseCsrTensorMath_cu_868dd54514ReductionAddOpIdEEEEjdLi4ELi4EEEEEvT1_ --------------------------
	.section	.nv.constant0._ZN2at6native13reduce_kernelILi128ELi4ENS0_8ReduceOpIdNS0_14func_wrapper_tIdNS0_55_GLOBAL__N__0955718d_22_SparseCsrTensorMath_cu_868dd54514ReductionAddOpIdEEEEjdLi4ELi4EEEEEvT1_,"a",@progbits
	.sectionflags	@""
	.align	4
.nv.constant0._ZN2at6native13reduce_kernelILi128ELi4ENS0_8ReduceOpIdNS0_14func_wrapper_tIdNS0_55_GLOBAL__N__0955718d_22_SparseCsrTensorMath_cu_868dd54514ReductionAddOpIdEEEEjdLi4ELi4EEEEEvT1_:
	.zero		1584


//--------------------- .nv.constant0._ZN2at6native13reduce_kernelILi512ELi1ENS0_8ReduceOpIsNS0_14func_wrapper_tIsNS0_55_GLOBAL__N__0955718d_22_SparseCsrTensorMath_cu_868dd54514ReductionAddOpIlEEEEjsLi4ELi4EEEEEvT1_ --------------------------
	.section	.nv.constant0._ZN2at6native13reduce_kernelILi512ELi1ENS0_8ReduceOpIsNS0_14func_wrapper_tIsNS0_55_GLOBAL__N__0955718d_22_SparseCsrTensorMath_cu_868dd54514ReductionAddOpIlEEEEjsLi4ELi4EEEEEvT1_,"a",@progbits
	.sectionflags	@""
	.align	4
.nv.constant0._ZN2at6native13reduce_kernelILi512ELi1ENS0_8ReduceOpIsNS0_14func_wrapper_tIsNS0_55_GLOBAL__N__0955718d_22_SparseCsrTensorMath_cu_868dd54514ReductionAddOpIlEEEEjsLi4ELi4EEEEEvT1_:
	.zero		1584


//--------------------- .nv.constant0._ZN2at6native13reduce_kernelILi256ELi2ENS0_8ReduceOpIsNS0_14func_wrapper_tIsNS0_55_GLOBAL__N__0955718d_22_SparseCsrTensorMath_cu_868dd54514ReductionAddOpIlEEEEjsLi4ELi4EEEEEvT1_ --------------------------
	.section	.nv.constant0._ZN2at6native13reduce_kernelILi256ELi2ENS0_8ReduceOpIsNS0_14func_wrapper_tIsNS0_55_GLOBAL__N__0955718d_22_SparseCsrTensorMath_cu_868dd54514ReductionAddOpIlEEEEjsLi4ELi4EEEEEvT1_,"a",@progbits
	.sectionflags	@""
	.align	4
.nv.constant0._ZN2at6native13reduce_kernelILi256ELi2ENS0_8ReduceOpIsNS0_14func_wrapper_tIsNS0_55_GLOBAL__N__0955718d_22_SparseCsrTensorMath_cu_868dd54514ReductionAddOpIlEEEEjsLi4ELi4EEEEEvT1_:
	.zero		1584


//--------------------- .nv.constant0._ZN2at6native13reduce_kernelILi128ELi4ENS0_8ReduceOpIsNS0_14func_wrapper_tIsNS0_55_GLOBAL__N__0955718d_22_SparseCsrTensorMath_cu_868dd54514ReductionAddOpIlEEEEjsLi4ELi4EEEEEvT1_ --------------------------
	.section	.nv.constant0._ZN2at6native13reduce_kernelILi128ELi4ENS0_8ReduceOpIsNS0_14func_wrapper_tIsNS0_55_GLOBAL__N__0955718d_22_SparseCsrTensorMath_cu_868dd54514ReductionAddOpIlEEEEjsLi4ELi4EEEEEvT1_,"a",@progbits
	.sectionflags	@""
	.align	4
.nv.constant0._ZN2at6native13reduce_kernelILi128ELi4ENS0_8ReduceOpIsNS0_14func_wrapper_tIsNS0_55_GLOBAL__N__0955718d_22_SparseCsrTensorMath_cu_868dd54514ReductionAddOpIlEEEEjsLi4ELi4EEEEEvT1_:
	.zero		1584


//--------------------- .nv.constant0._ZN2at6native13reduce_kernelILi512ELi1ENS0_8ReduceOpIlNS0_14func_wrapper_tIlNS0_55_GLOBAL__N__0955718d_22_SparseCsrTensorMath_cu_868dd54514ReductionAddOpIlEEEEjlLi4ELi4EEEEEvT1_ --------------------------
	.section	.nv.constant0._ZN2at6native13reduce_kernelILi512ELi1ENS0_8ReduceOpIlNS0_14func_wrapper_tIlNS0_55_GLOBAL__N__0955718d_22_SparseCsrTensorMath_cu_868dd54514ReductionAddOpIlEEEEjlLi4ELi4EEEEEvT1_,"a",@progbits
	.sectionflags	@""
	.align	4
.nv.constant0._ZN2at6native13reduce_kernelILi512ELi1ENS0_8ReduceOpIlNS0_14func_wrapper_tIlNS0_55_GLOBAL__N__0955718d_22_SparseCsrTensorMath_cu_868dd54514ReductionAddOpIlEEEEjlLi4ELi4EEEEEvT1_:
	.zero		1584


//--------------------- .nv.constant0._ZN2at6native13reduce_kernelILi256ELi2ENS0_8ReduceOpIlNS0_14func_wrapper_tIlNS0_55_GLOBAL__N__0955718d_22_SparseCsrTensorMath_cu_868dd54514ReductionAddOpIlEEEEjlLi4ELi4EEEEEvT1_ --------------------------
	.section	.nv.constant0._ZN2at6native13reduce_kernelILi256ELi2ENS0_8ReduceOpIlNS0_14func_wrapper_tIlNS0_55_GLOBAL__N__0955718d_22_SparseCsrTensorMath_cu_868dd54514ReductionAddOpIlEEEEjlLi4ELi4EEEEEvT1_,"a",@progbits
	.sectionflags	@""
	.align	4
.nv.constant0._ZN2at6native13reduce_kernelILi256ELi2ENS0_8ReduceOpIlNS0_14func_wrapper_tIlNS0_55_GLOBAL__N__0955718d_22_SparseCsrTensorMath_cu_868dd54514ReductionAddOpIlEEEEjlLi4ELi4EEEEEvT1_:
	.zero		1584


//--------------------- .nv.constant0._ZN2at6native13reduce_kernelILi128ELi4ENS0_8ReduceOpIlNS0_14func_wrapper_tIlNS0_55_GLOBAL__N__0955718d_22_SparseCsrTensorMath_cu_868dd54514ReductionAddOpIlEEEEjlLi4ELi4EEEEEvT1_ --------------------------
	.section	.nv.constant0._ZN2at6native13reduce_kernelILi128ELi4ENS0_8ReduceOpIlNS0_14func_wrapper_tIlNS0_55_GLOBAL__N__0955718d_22_SparseCsrTensorMath_cu_868dd54514ReductionAddOpIlEEEEjlLi4ELi4EEEEEvT1_,"a",@progbits
	.sectionflags	@""
	.align	4
.nv.constant0._ZN2at6native13reduce_kernelILi128ELi4ENS0_8ReduceOpIlNS0_14func_wrapper_tIlNS0_55_GLOBAL__N__0955718d_22_SparseCsrTensorMath_cu_868dd54514ReductionAddOpIlEEEEjlLi4ELi4EEEEEvT1_:
	.zero		1584


//--------------------- .nv.constant0._ZN2at6native13reduce_kernelILi512ELi1ENS0_8ReduceOpIiNS0_14func_wrapper_tIiNS0_55_GLOBAL__N__0955718d_22_SparseCsrTensorMath_cu_868dd54514ReductionAddOpIlEEEEjiLi4ELi4EEEEEvT1_ --------------------------
	.section	.nv.constant0._ZN2at6native13reduce_kernelILi512ELi1ENS0_8ReduceOpIiNS0_14func_wrapper_tIiNS0_55_GLOBAL__N__0955718d_22_SparseCsrTensorMath_cu_868dd54514ReductionAddOpIlEEEEjiLi4ELi4EEEEEvT1_,"a",@progbits
	.sectionflags	@""
	.align	4
.nv.constant0._ZN2at6native13reduce_kernelILi512ELi1ENS0_8ReduceOpIiNS0_14func_wrapper_tIiNS0_55_GLOBAL__N__0955718d_22_SparseCsrTensorMath_cu_868dd54514ReductionAddOpIlEEEEjiLi4ELi4EEEEEvT1_:
	.zero		1584


//--------------------- .nv.constant0._ZN2at6native13reduce_kernelILi256ELi2ENS0_8ReduceOpIiNS0_14func_wrapper_tIiNS0_55_GLOBAL__N__0955718d_22_SparseCsrTensorMath_cu_868dd54514ReductionAddOpIlEEEEjiLi4ELi4EEEEEvT1_ --------------------------
	.section	.nv.constant0._ZN2at6native13reduce_kernelILi256ELi2ENS0_8ReduceOpIiNS0_14func_wrapper_tIiNS0_55_GLOBAL__N__0955718d_22_SparseCsrTensorMath_cu_868dd54514ReductionAddOpIlEEEEjiLi4ELi4EEEEEvT1_,"a",@progbits
	.sectionflags	@""
	.align	4
.nv.constant0._ZN2at6native13reduce_kernelILi256ELi2ENS0_8ReduceOpIiNS0_14func_wrapper_tIiNS0_55_GLOBAL__N__0955718d_22_SparseCsrTensorMath_cu_868dd54514ReductionAddOpIlEEEEjiLi4ELi4EEEEEvT1_:
	.zero		1584


//--------------------- .nv.constant0._ZN2at6native13reduce_kernelILi128ELi4ENS0_8ReduceOpIiNS0_14func_wrapper_tIiNS0_55_GLOBAL__N__0955718d_22_SparseCsrTensorMath_cu_868dd54514ReductionAddOpIlEEEEjiLi4ELi4EEEEEvT1_ --------------------------
	.section	.nv.constant0._ZN2at6native13reduce_kernelILi128ELi4ENS0_8ReduceOpIiNS0_14func_wrapper_tIiNS0_55_GLOBAL__N__0955718d_22_SparseCsrTensorMath_cu_868dd54514ReductionAddOpIlEEEEjiLi4ELi4EEEEEvT1_,"a",@progbits
	.sectionflags	@""
	.align	4
.nv.constant0._ZN2at6native13reduce_kernelILi128ELi4ENS0_8ReduceOpIiNS0_14func_wrapper_tIiNS0_55_GLOBAL__N__0955718d_22_SparseCsrTensorMath_cu_868dd54514ReductionAddOpIlEEEEjiLi4ELi4EEEEEvT1_:
	.zero		1584


//--------------------- .nv.constant0._ZN2at6native13reduce_kernelILi512ELi1ENS0_8ReduceOpIaNS0_14func_wrapper_tIaNS0_55_GLOBAL__N__0955718d_22_SparseCsrTensorMath_cu_868dd54514ReductionAddOpIlEEEEjaLi4ELi4EEEEEvT1_ --------------------------
	.section	.nv.constant0._ZN2at6native13reduce_kernelILi512ELi1ENS0_8ReduceOpIaNS0_14func_wrapper_tIaNS0_55_GLOBAL__N__0955718d_22_SparseCsrTensorMath_cu_868dd54514ReductionAddOpIlEEEEjaLi4ELi4EEEEEvT1_,"a",@progbits
	.sectionflags	@""
	.align	4
.nv.constant0._ZN2at6native13reduce_kernelILi512ELi1ENS0_8ReduceOpIaNS0_14func_wrapper_tIaNS0_55_GLOBAL__N__0955718d_22_SparseCsrTensorMath_cu_868dd54514ReductionAddOpIlEEEEjaLi4ELi4EEEEEvT1_:
	.zero		1584


//--------------------- .nv.constant0._ZN2at6native13reduce_kernelILi256ELi2ENS0_8ReduceOpIaNS0_14func_wrapper_tIaNS0_55_GLOBAL__N__0955718d_22_SparseCsrTensorMath_cu_868dd54514ReductionAddOpIlEEEEjaLi4ELi4EEEEEvT1_ --------------------------
	.section	.nv.constant0._ZN2at6native13reduce_kernelILi256ELi2ENS0_8ReduceOpIaNS0_14func_wrapper_tIaNS0_55_GLOBAL__N__0955718d_22_SparseCsrTensorMath_cu_868dd54514ReductionAddOpIlEEEEjaLi4ELi4EEEEEvT1_,"a",@progbits
	.sectionflags	@""
	.align	4
.nv.constant0._ZN2at6native13reduce_kernelILi256ELi2ENS0_8ReduceOpIaNS0_14func_wrapper_tIaNS0_55_GLOBAL__N__0955718d_22_SparseCsrTensorMath_cu_868dd54514ReductionAddOpIlEEEEjaLi4ELi4EEEEEvT1_:
	.zero		1584


//--------------------- .nv.constant0._ZN2at6native13reduce_kernelILi128ELi4ENS0_8ReduceOpIaNS0_14func_wrapper_tIaNS0_55_GLOBAL__N__0955718d_22_SparseCsrTensorMath_cu_868dd54514ReductionAddOpIlEEEEjaLi4ELi4EEEEEvT1_ --------------------------
	.section	.nv.constant0._ZN2at6native13reduce_kernelILi128ELi4ENS0_8ReduceOpIaNS0_14func_wrapper_tIaNS0_55_GLOBAL__N__0955718d_22_SparseCsrTensorMath_cu_868dd54514ReductionAddOpIlEEEEjaLi4ELi4EEEEEvT1_,"a",@progbits
	.sectionflags	@""
	.align	4
.nv.constant0._ZN2at6native13reduce_kernelILi128ELi4ENS0_8ReduceOpIaNS0_14func_wrapper_tIaNS0_55_GLOBAL__N__0955718d_22_SparseCsrTensorMath_cu_868dd54514ReductionAddOpIlEEEEjaLi4ELi4EEEEEvT1_:
	.zero		1584


//--------------------- .nv.constant0._ZN2at6native13reduce_kernelILi512ELi1ENS0_8ReduceOpIhNS0_14func_wrapper_tIhNS0_55_GLOBAL__N__0955718d_22_SparseCsrTensorMath_cu_868dd54514ReductionAddOpIlEEEEjhLi4ELi4EEEEEvT1_ --------------------------
	.section	.nv.constant0._ZN2at6native13reduce_kernelILi512ELi1ENS0_8ReduceOpIhNS0_14func_wrapper_tIhNS0_55_GLOBAL__N__0955718d_22_SparseCsrTensorMath_cu_868dd54514ReductionAddOpIlEEEEjhLi4ELi4EEEEEvT1_,"a",@progbits
	.sectionflags	@""
	.align	4
.nv.constant0._ZN2at6native13reduce_kernelILi512ELi1ENS0_8ReduceOpIhNS0_14func_wrapper_tIhNS0_55_GLOBAL__N__0955718d_22_SparseCsrTensorMath_cu_868dd54514ReductionAddOpIlEEEEjhLi4ELi4EEEEEvT1_:
	.zero		1584


//--------------------- .nv.constant0._ZN2at6native13reduce_kernelILi256ELi2ENS0_8ReduceOpIhNS0_14func_wrapper_tIhNS0_55_GLOBAL__N__0955718d_22_SparseCsrTensorMath_cu_868dd54514ReductionAddOpIlEEEEjhLi4ELi4EEEEEvT1_ --------------------------
	.section	.nv.constant0._ZN2at6native13reduce_kernelILi256ELi2ENS0_8ReduceOpIhNS0_14func_wrapper_tIhNS0_55_GLOBAL__N__0955718d_22_SparseCsrTensorMath_cu_868dd54514ReductionAddOpIlEEEEjhLi4ELi4EEEEEvT1_,"a",@progbits
	.sectionflags	@""
	.align	4
.nv.constant0._ZN2at6native13reduce_kernelILi256ELi2ENS0_8ReduceOpIhNS0_14func_wrapper_tIhNS0_55_GLOBAL__N__0955718d_22_SparseCsrTensorMath_cu_868dd54514ReductionAddOpIlEEEEjhLi4ELi4EEEEEvT1_:
	.zero		1584


//--------------------- .nv.constant0._ZN2at6native13reduce_kernelILi128ELi4ENS0_8ReduceOpIhNS0_14func_wrapper_tIhNS0_55_GLOBAL__N__0955718d_22_SparseCsrTensorMath_cu_868dd54514ReductionAddOpIlEEEEjhLi4ELi4EEEEEvT1_ --------------------------
	.section	.nv.constant0._ZN2at6native13reduce_kernelILi128ELi4ENS0_8ReduceOpIhNS0_14func_wrapper_tIhNS0_55_GLOBAL__N__0955718d_22_SparseCsrTensorMath_cu_868dd54514ReductionAddOpIlEEEEjhLi4ELi4EEEEEvT1_,"a",@progbits
	.sectionflags	@""
	.align	4
.nv.constant0._ZN2at6native13reduce_kernelILi128ELi4ENS0_8ReduceOpIhNS0_14func_wrapper_tIhNS0_55_GLOBAL__N__0955718d_22_SparseCsrTensorMath_cu_868dd54514ReductionAddOpIlEEEEjhLi4ELi4EEEEEvT1_:
	.zero		1584


//--------------------- SYMBOLS --------------------------

	.type		.nv.reservedSmem.offset0,@object
	.size		.nv.reservedSmem.offset0,0x4
	.type		__assertfail,@function
